	.target	sm_80

	.elftype	@"ET_EXEC"


//--------------------- .note.nv.tkinfo           --------------------------
	.section	.note.nv.tkinfo,"",@"SHT_NOTE"
	.sectionflags	@"SHF_NOTE_NV_TKINFO"
	.tkinfo
        /*0018*/ 	.word	0x00000002
        /*0030*/ 	.string	""
        /*0030*/ 	.string	"ptxas"
        /*0030*/ 	.string	"Cuda compilation tools, release 13.0, V13.0.88"
        /*0030*/ 	.string	"Build cuda_13.0.r13.0/compiler.36424714_0"
        /*0030*/ 	.string	"-arch sm_80 -m 64 "



//--------------------- .note.nv.cuinfo           --------------------------
	.section	.note.nv.cuinfo,"",@"SHT_NOTE"
	.sectionflags	@"SHF_NOTE_NV_CUINFO"
        /*0018*/ 	.short	0x0002
        /*001a*/ 	.short	0x0050
        /*001c*/ 	.short	0x0082
	.zero		2


//--------------------- .nv.info                  --------------------------
	.section	.nv.info,"",@"SHT_CUDA_INFO"
	.align	4


	//----- nvinfo : EIATTR_REGCOUNT
	.align		4
        /*0000*/ 	.byte	0x04, 0x2f
        /*0002*/ 	.short	(.L_12 - .L_11)
	.align		4
.L_11:
        /*0004*/ 	.word	index@(_ZN5flash16flash_fwd_kernelI23Flash_fwd_kernel_traitsILi32ELi128ELi128ELi4ELb0ELb0EN7cutlass6half_tE19Flash_kernel_traitsILi32ELi128ELi128ELi4ES3_EELb0ELb0ELb1ELb1ELb0ELb0ELb1ELb0EEEvNS_16Flash_fwd_paramsE)
        /*0008*/ 	.word	0x000000ff


	//----- nvinfo : EIATTR_FRAME_SIZE
	.align		4
.L_12:
        /*000c*/ 	.byte	0x04, 0x11
        /*000e*/ 	.short	(.L_14 - .L_13)
	.align		4
.L_13:
        /*0010*/ 	.word	index@(_ZN5flash16flash_fwd_kernelI23Flash_fwd_kernel_traitsILi32ELi128ELi128ELi4ELb0ELb0EN7cutlass6half_tE19Flash_kernel_traitsILi32ELi128ELi128ELi4ES3_EELb0ELb0ELb1ELb1ELb0ELb0ELb1ELb0EEEvNS_16Flash_fwd_paramsE)
        /*0014*/ 	.word	0x00000030


	//----- nvinfo : EIATTR_REGCOUNT
	.align		4
.L_14:
        /*0018*/ 	.byte	0x04, 0x2f
        /*001a*/ 	.short	(.L_16 - .L_15)
	.align		4
.L_15:
        /*001c*/ 	.word	index@(_ZN5flash16flash_fwd_kernelI23Flash_fwd_kernel_traitsILi32ELi128ELi128ELi4ELb0ELb0EN7cutlass6half_tE19Flash_kernel_traitsILi32ELi128ELi128ELi4ES3_EELb1ELb0ELb1ELb1ELb0ELb0ELb0ELb1EEEvNS_16Flash_fwd_paramsE)
        /*0020*/ 	.word	0x000000ff


	//----- nvinfo : EIATTR_FRAME_SIZE
	.align		4
.L_16:
        /*0024*/ 	.byte	0x04, 0x11
        /*0026*/ 	.short	(.L_18 - .L_17)
	.align		4
.L_17:
        /*0028*/ 	.word	index@($__internal_1_$__cuda_sm70_shflsync_bfly_p)
        /*002c*/ 	.word	0x00000000


	//----- nvinfo : EIATTR_FRAME_SIZE
	.align		4
.L_18:
        /*0030*/ 	.byte	0x04, 0x11
        /*0032*/ 	.short	(.L_20 - .L_19)
	.align		4
.L_19:
        /*0034*/ 	.word	index@($_ZN5flash16flash_fwd_kernelI23Flash_fwd_kernel_traitsILi32ELi128ELi128ELi4ELb0ELb0EN7cutlass6half_tE19Flash_kernel_traitsILi32ELi128ELi128ELi4ES3_EELb1ELb0ELb1ELb1ELb0ELb0ELb0ELb1EEEvNS_16Flash_fwd_paramsE$_ZN5flash22compute_attn_1rowblockI23Flash_fwd_kernel_traitsILi32ELi128ELi128ELi4ELb0ELb0EN7cutlass6half_tE19Flash_kernel_traitsILi32ELi128ELi128ELi4ES3_EELb1ELb0ELb1ELb1ELb0ELb0ELb0ELb1ENS_16Flash_fwd_paramsEEEvRKT8_iii)
        /*0038*/ 	.word	0x00000000


	//----- nvinfo : EIATTR_FRAME_SIZE
	.align		4
.L_20:
        /*003c*/ 	.byte	0x04, 0x11
        /*003e*/ 	.short	(.L_22 - .L_21)
	.align		4
.L_21:
        /*0040*/ 	.word	index@(_ZN5flash16flash_fwd_kernelI23Flash_fwd_kernel_traitsILi32ELi128ELi128ELi4ELb0ELb0EN7cutlass6half_tE19Flash_kernel_traitsILi32ELi128ELi128ELi4ES3_EELb1ELb0ELb1ELb1ELb0ELb0ELb0ELb1EEEvNS_16Flash_fwd_paramsE)
        /*0044*/ 	.word	0x00000480


	//----- nvinfo : EIATTR_REGCOUNT
	.align		4
.L_22:
        /*0048*/ 	.byte	0x04, 0x2f
        /*004a*/ 	.short	(.L_24 - .L_23)
	.align		4
.L_23:
        /*004c*/ 	.word	index@(_ZN5flash16flash_fwd_kernelI23Flash_fwd_kernel_traitsILi32ELi128ELi128ELi4ELb0ELb0EN7cutlass6half_tE19Flash_kernel_traitsILi32ELi128ELi128ELi4ES3_EELb0ELb0ELb1ELb0ELb0ELb0ELb1ELb0EEEvNS_16Flash_fwd_paramsE)
        /*0050*/ 	.word	0x000000ff


	//----- nvinfo : EIATTR_FRAME_SIZE
	.align		4
.L_24:
        /*0054*/ 	.byte	0x04, 0x11
        /*0056*/ 	.short	(.L_26 - .L_25)
	.align		4
.L_25:
        /*0058*/ 	.word	index@(_ZN5flash16flash_fwd_kernelI23Flash_fwd_kernel_traitsILi32ELi128ELi128ELi4ELb0ELb0EN7cutlass6half_tE19Flash_kernel_traitsILi32ELi128ELi128ELi4ES3_EELb0ELb0ELb1ELb0ELb0ELb0ELb1ELb0EEEvNS_16Flash_fwd_paramsE)
        /*005c*/ 	.word	0x00000000


	//----- nvinfo : EIATTR_REGCOUNT
	.align		4
.L_26:
        /*0060*/ 	.byte	0x04, 0x2f
        /*0062*/ 	.short	(.L_28 - .L_27)
	.align		4
.L_27:
        /*0064*/ 	.word	index@(_ZN5flash16flash_fwd_kernelI23Flash_fwd_kernel_traitsILi32ELi128ELi128ELi4ELb0ELb0EN7cutlass6half_tE19Flash_kernel_traitsILi32ELi128ELi128ELi4ES3_EELb1ELb0ELb1ELb0ELb0ELb0ELb0ELb1EEEvNS_16Flash_fwd_paramsE)
        /*0068*/ 	.word	0x000000ff


	//----- nvinfo : EIATTR_FRAME_SIZE
	.align		4
.L_28:
        /*006c*/ 	.byte	0x04, 0x11
        /*006e*/ 	.short	(.L_30 - .L_29)
	.align		4
.L_29:
        /*0070*/ 	.word	index@($__internal_0_$__cuda_sm70_shflsync_bfly_p)
        /*0074*/ 	.word	0x00000000


	//----- nvinfo : EIATTR_FRAME_SIZE
	.align		4
.L_30:
        /*0078*/ 	.byte	0x04, 0x11
        /*007a*/ 	.short	(.L_32 - .L_31)
	.align		4
.L_31:
        /*007c*/ 	.word	index@($_ZN5flash16flash_fwd_kernelI23Flash_fwd_kernel_traitsILi32ELi128ELi128ELi4ELb0ELb0EN7cutlass6half_tE19Flash_kernel_traitsILi32ELi128ELi128ELi4ES3_EELb1ELb0ELb1ELb0ELb0ELb0ELb0ELb1EEEvNS_16Flash_fwd_paramsE$_ZN5flash22compute_attn_1rowblockI23Flash_fwd_kernel_traitsILi32ELi128ELi128ELi4ELb0ELb0EN7cutlass6half_tE19Flash_kernel_traitsILi32ELi128ELi128ELi4ES3_EELb1ELb0ELb1ELb0ELb0ELb0ELb0ELb1ENS_16Flash_fwd_paramsEEEvRKT8_iii)
        /*0080*/ 	.word	0x00000000


	//----- nvinfo : EIATTR_FRAME_SIZE
	.align		4
.L_32:
        /*0084*/ 	.byte	0x04, 0x11
        /*0086*/ 	.short	(.L_34 - .L_33)
	.align		4
.L_33:
        /*0088*/ 	.word	index@(_ZN5flash16flash_fwd_kernelI23Flash_fwd_kernel_traitsILi32ELi128ELi128ELi4ELb0ELb0EN7cutlass6half_tE19Flash_kernel_traitsILi32ELi128ELi128ELi4ES3_EELb1ELb0ELb1ELb0ELb0ELb0ELb0ELb1EEEvNS_16Flash_fwd_paramsE)
        /*008c*/ 	.word	0x00000448


	//----- nvinfo : EIATTR_REGCOUNT
	.align		4
.L_34:
        /*0090*/ 	.byte	0x04, 0x2f
        /*0092*/ 	.short	(.L_36 - .L_35)
	.align		4
.L_35:
        /*0094*/ 	.word	index@(_ZN5flash16flash_fwd_kernelI23Flash_fwd_kernel_traitsILi32ELi128ELi128ELi4ELb0ELb0EN7cutlass6half_tE19Flash_kernel_traitsILi32ELi128ELi128ELi4ES3_EELb1ELb0ELb1ELb1ELb0ELb0ELb0ELb0EEEvNS_16Flash_fwd_paramsE)
        /*0098*/ 	.word	0x000000ff


	//----- nvinfo : EIATTR_FRAME_SIZE
	.align		4
.L_36:
        /*009c*/ 	.byte	0x04, 0x11
        /*009e*/ 	.short	(.L_38 - .L_37)
	.align		4
.L_37:
        /*00a0*/ 	.word	index@(_ZN5flash16flash_fwd_kernelI23Flash_fwd_kernel_traitsILi32ELi128ELi128ELi4ELb0ELb0EN7cutlass6half_tE19Flash_kernel_traitsILi32ELi128ELi128ELi4ES3_EELb1ELb0ELb1ELb1ELb0ELb0ELb0ELb0EEEvNS_16Flash_fwd_paramsE)
        /*00a4*/ 	.word	0x00000088


	//----- nvinfo : EIATTR_REGCOUNT
	.align		4
.L_38:
        /*00a8*/ 	.byte	0x04, 0x2f
        /*00aa*/ 	.short	(.L_40 - .L_39)
	.align		4
.L_39:
        /*00ac*/ 	.word	index@(_ZN5flash16flash_fwd_kernelI23Flash_fwd_kernel_traitsILi32ELi128ELi128ELi4ELb0ELb0EN7cutlass6half_tE19Flash_kernel_traitsILi32ELi128ELi128ELi4ES3_EELb0ELb0ELb1ELb0ELb0ELb1ELb1ELb0EEEvNS_16Flash_fwd_paramsE)
        /*00b0*/ 	.word	0x000000ff


	//----- nvinfo : EIATTR_FRAME_SIZE
	.align		4
.L_40:
        /*00b4*/ 	.byte	0x04, 0x11
        /*00b6*/ 	.short	(.L_42 - .L_41)
	.align		4
.L_41:
        /*00b8*/ 	.word	index@(_ZN5flash16flash_fwd_kernelI23Flash_fwd_kernel_traitsILi32ELi128ELi128ELi4ELb0ELb0EN7cutlass6half_tE19Flash_kernel_traitsILi32ELi128ELi128ELi4ES3_EELb0ELb0ELb1ELb0ELb0ELb1ELb1ELb0EEEvNS_16Flash_fwd_paramsE)
        /*00bc*/ 	.word	0x00000018


	//----- nvinfo : EIATTR_REGCOUNT
	.align		4
.L_42:
        /*00c0*/ 	.byte	0x04, 0x2f
        /*00c2*/ 	.short	(.L_44 - .L_43)
	.align		4
.L_43:
        /*00c4*/ 	.word	index@(_ZN5flash16flash_fwd_kernelI23Flash_fwd_kernel_traitsILi32ELi128ELi128ELi4ELb0ELb0EN7cutlass6half_tE19Flash_kernel_traitsILi32ELi128ELi128ELi4ES3_EELb1ELb0ELb1ELb0ELb0ELb1ELb0ELb0EEEvNS_16Flash_fwd_paramsE)
        /*00c8*/ 	.word	0x000000ff


	//----- nvinfo : EIATTR_FRAME_SIZE
	.align		4
.L_44:
        /*00cc*/ 	.byte	0x04, 0x11
        /*00ce*/ 	.short	(.L_46 - .L_45)
	.align		4
.L_45:
        /*00d0*/ 	.word	index@(_ZN5flash16flash_fwd_kernelI23Flash_fwd_kernel_traitsILi32ELi128ELi128ELi4ELb0ELb0EN7cutlass6half_tE19Flash_kernel_traitsILi32ELi128ELi128ELi4ES3_EELb1ELb0ELb1ELb0ELb0ELb1ELb0ELb0EEEvNS_16Flash_fwd_paramsE)
        /*00d4*/ 	.word	0x000000a0


	//----- nvinfo : EIATTR_REGCOUNT
	.align		4
.L_46:
        /*00d8*/ 	.byte	0x04, 0x2f
        /*00da*/ 	.short	(.L_48 - .L_47)
	.align		4
.L_47:
        /*00dc*/ 	.word	index@(_ZN5flash16flash_fwd_kernelI23Flash_fwd_kernel_traitsILi32ELi128ELi128ELi4ELb0ELb0EN7cutlass6half_tE19Flash_kernel_traitsILi32ELi128ELi128ELi4ES3_EELb0ELb0ELb0ELb1ELb0ELb0ELb1ELb0EEEvNS_16Flash_fwd_paramsE)
        /*00e0*/ 	.word	0x000000ff


	//----- nvinfo : EIATTR_FRAME_SIZE
	.align		4
.L_48:
        /*00e4*/ 	.byte	0x04, 0x11
        /*00e6*/ 	.short	(.L_50 - .L_49)
	.align		4
.L_49:
        /*00e8*/ 	.word	index@(_ZN5flash16flash_fwd_kernelI23Flash_fwd_kernel_traitsILi32ELi128ELi128ELi4ELb0ELb0EN7cutlass6half_tE19Flash_kernel_traitsILi32ELi128ELi128ELi4ES3_EELb0ELb0ELb0ELb1ELb0ELb0ELb1ELb0EEEvNS_16Flash_fwd_paramsE)
        /*00ec*/ 	.word	0x00000010


	//----- nvinfo : EIATTR_REGCOUNT
	.align		4
.L_50:
        /*00f0*/ 	.byte	0x04, 0x2f
        /*00f2*/ 	.short	(.L_52 - .L_51)
	.align		4
.L_51:
        /*00f4*/ 	.word	index@(_ZN5flash16flash_fwd_kernelI23Flash_fwd_kernel_traitsILi32ELi128ELi128ELi4ELb0ELb0EN7cutlass6half_tE19Flash_kernel_traitsILi32ELi128ELi128ELi4ES3_EELb1ELb0ELb0ELb1ELb0ELb0ELb0ELb1EEEvNS_16Flash_fwd_paramsE)
        /*00f8*/ 	.word	0x000000ff


	//----- nvinfo : EIATTR_FRAME_SIZE
	.align		4
.L_52:
        /*00fc*/ 	.byte	0x04, 0x11
        /*00fe*/ 	.short	(.L_54 - .L_53)
	.align		4
.L_53:
        /*0100*/ 	.word	index@(_ZN5flash16flash_fwd_kernelI23Flash_fwd_kernel_traitsILi32ELi128ELi128ELi4ELb0ELb0EN7cutlass6half_tE19Flash_kernel_traitsILi32ELi128ELi128ELi4ES3_EELb1ELb0ELb0ELb1ELb0ELb0ELb0ELb1EEEvNS_16Flash_fwd_paramsE)
        /*0104*/ 	.word	0x00000300


	//----- nvinfo : EIATTR_REGCOUNT
	.align		4
.L_54:
        /*0108*/ 	.byte	0x04, 0x2f
        /*010a*/ 	.short	(.L_56 - .L_55)
	.align		4
.L_55:
        /*010c*/ 	.word	index@(_ZN5flash16flash_fwd_kernelI23Flash_fwd_kernel_traitsILi32ELi128ELi128ELi4ELb0ELb0EN7cutlass6half_tE19Flash_kernel_traitsILi32ELi128ELi128ELi4ES3_EELb0ELb0ELb0ELb0ELb0ELb0ELb1ELb0EEEvNS_16Flash_fwd_paramsE)
        /*0110*/ 	.word	0x000000ff


	//----- nvinfo : EIATTR_FRAME_SIZE
	.align		4
.L_56:
        /*0114*/ 	.byte	0x04, 0x11
        /*0116*/ 	.short	(.L_58 - .L_57)
	.align		4
.L_57:
        /*0118*/ 	.word	index@(_ZN5flash16flash_fwd_kernelI23Flash_fwd_kernel_traitsILi32ELi128ELi128ELi4ELb0ELb0EN7cutlass6half_tE19Flash_kernel_traitsILi32ELi128ELi128ELi4ES3_EELb0ELb0ELb0ELb0ELb0ELb0ELb1ELb0EEEvNS_16Flash_fwd_paramsE)
        /*011c*/ 	.word	0x00000058


	//----- nvinfo : EIATTR_REGCOUNT
	.align		4
.L_58:
        /*0120*/ 	.byte	0x04, 0x2f
        /*0122*/ 	.short	(.L_60 - .L_59)
	.align		4
.L_59:
        /*0124*/ 	.word	index@(_ZN5flash16flash_fwd_kernelI23Flash_fwd_kernel_traitsILi32ELi128ELi128ELi4ELb0ELb0EN7cutlass6half_tE19Flash_kernel_traitsILi32ELi128ELi128ELi4ES3_EELb1ELb0ELb0ELb0ELb0ELb0ELb0ELb1EEEvNS_16Flash_fwd_paramsE)
        /*0128*/ 	.word	0x000000ff


	//----- nvinfo : EIATTR_FRAME_SIZE
	.align		4
.L_60:
        /*012c*/ 	.byte	0x04, 0x11
        /*012e*/ 	.short	(.L_62 - .L_61)
	.align		4
.L_61:
        /*0130*/ 	.word	index@(_ZN5flash16flash_fwd_kernelI23Flash_fwd_kernel_traitsILi32ELi128ELi128ELi4ELb0ELb0EN7cutlass6half_tE19Flash_kernel_traitsILi32ELi128ELi128ELi4ES3_EELb1ELb0ELb0ELb0ELb0ELb0ELb0ELb1EEEvNS_16Flash_fwd_paramsE)
        /*0134*/ 	.word	0x00000358


	//----- nvinfo : EIATTR_REGCOUNT
	.align		4
.L_62:
        /*0138*/ 	.byte	0x04, 0x2f
        /*013a*/ 	.short	(.L_64 - .L_63)
	.align		4
.L_63:
        /*013c*/ 	.word	index@(_ZN5flash16flash_fwd_kernelI23Flash_fwd_kernel_traitsILi32ELi128ELi128ELi4ELb0ELb0EN7cutlass6half_tE19Flash_kernel_traitsILi32ELi128ELi128ELi4ES3_EELb1ELb0ELb0ELb1ELb0ELb0ELb0ELb0EEEvNS_16Flash_fwd_paramsE)
        /*0140*/ 	.word	0x000000ff


	//----- nvinfo : EIATTR_FRAME_SIZE
	.align		4
.L_64:
        /*0144*/ 	.byte	0x04, 0x11
        /*0146*/ 	.short	(.L_66 - .L_65)
	.align		4
.L_65:
        /*0148*/ 	.word	index@(_ZN5flash16flash_fwd_kernelI23Flash_fwd_kernel_traitsILi32ELi128ELi128ELi4ELb0ELb0EN7cutlass6half_tE19Flash_kernel_traitsILi32ELi128ELi128ELi4ES3_EELb1ELb0ELb0ELb1ELb0ELb0ELb0ELb0EEEvNS_16Flash_fwd_paramsE)
        /*014c*/ 	.word	0x000000b0


	//----- nvinfo : EIATTR_REGCOUNT
	.align		4
.L_66:
        /*0150*/ 	.byte	0x04, 0x2f
        /*0152*/ 	.short	(.L_68 - .L_67)
	.align		4
.L_67:
        /*0154*/ 	.word	index@(_ZN5flash16flash_fwd_kernelI23Flash_fwd_kernel_traitsILi32ELi128ELi128ELi4ELb0ELb0EN7cutlass6half_tE19Flash_kernel_traitsILi32ELi128ELi128ELi4ES3_EELb0ELb0ELb0ELb0ELb1ELb1ELb1ELb0EEEvNS_16Flash_fwd_paramsE)
        /*0158*/ 	.word	0x000000ff


	//----- nvinfo : EIATTR_FRAME_SIZE
	.align		4
.L_68:
        /*015c*/ 	.byte	0x04, 0x11
        /*015e*/ 	.short	(.L_70 - .L_69)
	.align		4
.L_69:
        /*0160*/ 	.word	index@(_ZN5flash16flash_fwd_kernelI23Flash_fwd_kernel_traitsILi32ELi128ELi128ELi4ELb0ELb0EN7cutlass6half_tE19Flash_kernel_traitsILi32ELi128ELi128ELi4ES3_EELb0ELb0ELb0ELb0ELb1ELb1ELb1ELb0EEEvNS_16Flash_fwd_paramsE)
        /*0164*/ 	.word	0x00000038


	//----- nvinfo : EIATTR_REGCOUNT
	.align		4
.L_70:
        /*0168*/ 	.byte	0x04, 0x2f
        /*016a*/ 	.short	(.L_72 - .L_71)
	.align		4
.L_71:
        /*016c*/ 	.word	index@(_ZN5flash16flash_fwd_kernelI23Flash_fwd_kernel_traitsILi32ELi128ELi128ELi4ELb0ELb0EN7cutlass6half_tE19Flash_kernel_traitsILi32ELi128ELi128ELi4ES3_EELb1ELb0ELb0ELb0ELb1ELb1ELb0ELb0EEEvNS_16Flash_fwd_paramsE)
        /*0170*/ 	.word	0x000000ff


	//----- nvinfo : EIATTR_FRAME_SIZE
	.align		4
.L_72:
        /*0174*/ 	.byte	0x04, 0x11
        /*0176*/ 	.short	(.L_74 - .L_73)
	.align		4
.L_73:
        /*0178*/ 	.word	index@(_ZN5flash16flash_fwd_kernelI23Flash_fwd_kernel_traitsILi32ELi128ELi128ELi4ELb0ELb0EN7cutlass6half_tE19Flash_kernel_traitsILi32ELi128ELi128ELi4ES3_EELb1ELb0ELb0ELb0ELb1ELb1ELb0ELb0EEEvNS_16Flash_fwd_paramsE)
        /*017c*/ 	.word	0x00000080


	//----- nvinfo : EIATTR_REGCOUNT
	.align		4
.L_74:
        /*0180*/ 	.byte	0x04, 0x2f
        /*0182*/ 	.short	(.L_76 - .L_75)
	.align		4
.L_75:
        /*0184*/ 	.word	index@(_ZN5flash16flash_fwd_kernelI23Flash_fwd_kernel_traitsILi32ELi128ELi128ELi4ELb0ELb0EN7cutlass6half_tE19Flash_kernel_traitsILi32ELi128ELi128ELi4ES3_EELb1ELb0ELb1ELb0ELb0ELb0ELb0ELb0EEEvNS_16Flash_fwd_paramsE)
        /*0188*/ 	.word	0x000000ff


	//----- nvinfo : EIATTR_FRAME_SIZE
	.align		4
.L_76:
        /*018c*/ 	.byte	0x04, 0x11
        /*018e*/ 	.short	(.L_78 - .L_77)
	.align		4
.L_77:
        /*0190*/ 	.word	index@(_ZN5flash16flash_fwd_kernelI23Flash_fwd_kernel_traitsILi32ELi128ELi128ELi4ELb0ELb0EN7cutlass6half_tE19Flash_kernel_traitsILi32ELi128ELi128ELi4ES3_EELb1ELb0ELb1ELb0ELb0ELb0ELb0ELb0EEEvNS_16Flash_fwd_paramsE)
        /*0194*/ 	.word	0x000000d0


	//----- nvinfo : EIATTR_REGCOUNT
	.align		4
.L_78:
        /*0198*/ 	.byte	0x04, 0x2f
        /*019a*/ 	.short	(.L_80 - .L_79)
	.align		4
.L_79:
        /*019c*/ 	.word	index@(_ZN5flash16flash_fwd_kernelI23Flash_fwd_kernel_traitsILi32ELi128ELi128ELi4ELb0ELb0EN7cutlass6half_tE19Flash_kernel_traitsILi32ELi128ELi128ELi4ES3_EELb1ELb0ELb0ELb0ELb0ELb0ELb0ELb0EEEvNS_16Flash_fwd_paramsE)
        /*01a0*/ 	.word	0x000000ff


	//----- nvinfo : EIATTR_FRAME_SIZE
	.align		4
.L_80:
        /*01a4*/ 	.byte	0x04, 0x11
        /*01a6*/ 	.short	(.L_82 - .L_81)
	.align		4
.L_81:
        /*01a8*/ 	.word	index@(_ZN5flash16flash_fwd_kernelI23Flash_fwd_kernel_traitsILi32ELi128ELi128ELi4ELb0ELb0EN7cutlass6half_tE19Flash_kernel_traitsILi32ELi128ELi128ELi4ES3_EELb1ELb0ELb0ELb0ELb0ELb0ELb0ELb0EEEvNS_16Flash_fwd_paramsE)
        /*01ac*/ 	.word	0x00000080


	//----- nvinfo : EIATTR_REGCOUNT
	.align		4
.L_82:
        /*01b0*/ 	.byte	0x04, 0x2f
        /*01b2*/ 	.short	(.L_84 - .L_83)
	.align		4
.L_83:
        /*01b4*/ 	.word	index@(_ZN5flash16flash_fwd_kernelI23Flash_fwd_kernel_traitsILi32ELi128ELi128ELi4ELb0ELb0EN7cutlass6half_tE19Flash_kernel_traitsILi32ELi128ELi128ELi4ES3_EELb0ELb0ELb0ELb0ELb0ELb1ELb1ELb0EEEvNS_16Flash_fwd_paramsE)
        /*01b8*/ 	.word	0x000000ff


	//----- nvinfo : EIATTR_FRAME_SIZE
	.align		4
.L_84:
        /*01bc*/ 	.byte	0x04, 0x11
        /*01be*/ 	.short	(.L_86 - .L_85)
	.align		4
.L_85:
        /*01c0*/ 	.word	index@(_ZN5flash16flash_fwd_kernelI23Flash_fwd_kernel_traitsILi32ELi128ELi128ELi4ELb0ELb0EN7cutlass6half_tE19Flash_kernel_traitsILi32ELi128ELi128ELi4ES3_EELb0ELb0ELb0ELb0ELb0ELb1ELb1ELb0EEEvNS_16Flash_fwd_paramsE)
        /*01c4*/ 	.word	0x00000060


	//----- nvinfo : EIATTR_REGCOUNT
	.align		4
.L_86:
        /*01c8*/ 	.byte	0x04, 0x2f
        /*01ca*/ 	.short	(.L_88 - .L_87)
	.align		4
.L_87:
        /*01cc*/ 	.word	index@(_ZN5flash16flash_fwd_kernelI23Flash_fwd_kernel_traitsILi32ELi128ELi128ELi4ELb0ELb0EN7cutlass6half_tE19Flash_kernel_traitsILi32ELi128ELi128ELi4ES3_EELb1ELb0ELb0ELb0ELb0ELb1ELb0ELb0EEEvNS_16Flash_fwd_paramsE)
        /*01d0*/ 	.word	0x000000ff


	//----- nvinfo : EIATTR_FRAME_SIZE
	.align		4
.L_88:
        /*01d4*/ 	.byte	0x04, 0x11
        /*01d6*/ 	.short	(.L_90 - .L_89)
	.align		4
.L_89:
        /*01d8*/ 	.word	index@(_ZN5flash16flash_fwd_kernelI23Flash_fwd_kernel_traitsILi32ELi128ELi128ELi4ELb0ELb0EN7cutlass6half_tE19Flash_kernel_traitsILi32ELi128ELi128ELi4ES3_EELb1ELb0ELb0ELb0ELb0ELb1ELb0ELb0EEEvNS_16Flash_fwd_paramsE)
        /*01dc*/ 	.word	0x00000088


	//----- nvinfo : EIATTR_REGCOUNT
	.align		4
.L_90:
        /*01e0*/ 	.byte	0x04, 0x2f
        /*01e2*/ 	.short	(.L_92 - .L_91)
	.align		4
.L_91:
        /*01e4*/ 	.word	index@(_ZN5flash16flash_fwd_kernelI23Flash_fwd_kernel_traitsILi32ELi128ELi128ELi4ELb0ELb0EN7cutlass6half_tE19Flash_kernel_traitsILi32ELi128ELi128ELi4ES3_EELb0ELb0ELb1ELb1ELb0ELb0ELb0ELb0EEEvNS_16Flash_fwd_paramsE)
        /*01e8*/ 	.word	0x000000ff


	//----- nvinfo : EIATTR_FRAME_SIZE
	.align		4
.L_92:
        /*01ec*/ 	.byte	0x04, 0x11
        /*01ee*/ 	.short	(.L_94 - .L_93)
	.align		4
.L_93:
        /*01f0*/ 	.word	index@(_ZN5flash16flash_fwd_kernelI23Flash_fwd_kernel_traitsILi32ELi128ELi128ELi4ELb0ELb0EN7cutlass6half_tE19Flash_kernel_traitsILi32ELi128ELi128ELi4ES3_EELb0ELb0ELb1ELb1ELb0ELb0ELb0ELb0EEEvNS_16Flash_fwd_paramsE)
        /*01f4*/ 	.word	0x00000000


	//----- nvinfo : EIATTR_REGCOUNT
	.align		4
.L_94:
        /*01f8*/ 	.byte	0x04, 0x2f
        /*01fa*/ 	.short	(.L_96 - .L_95)
	.align		4
.L_95:
        /*01fc*/ 	.word	index@(_ZN5flash16flash_fwd_kernelI23Flash_fwd_kernel_traitsILi32ELi128ELi128ELi4ELb0ELb0EN7cutlass6half_tE19Flash_kernel_traitsILi32ELi128ELi128ELi4ES3_EELb0ELb0ELb1ELb0ELb0ELb0ELb0ELb0EEEvNS_16Flash_fwd_paramsE)
        /*0200*/ 	.word	0x000000ff


	//----- nvinfo : EIATTR_FRAME_SIZE
	.align		4
.L_96:
        /*0204*/ 	.byte	0x04, 0x11
        /*0206*/ 	.short	(.L_98 - .L_97)
	.align		4
.L_97:
        /*0208*/ 	.word	index@(_ZN5flash16flash_fwd_kernelI23Flash_fwd_kernel_traitsILi32ELi128ELi128ELi4ELb0ELb0EN7cutlass6half_tE19Flash_kernel_traitsILi32ELi128ELi128ELi4ES3_EELb0ELb0ELb1ELb0ELb0ELb0ELb0ELb0EEEvNS_16Flash_fwd_paramsE)
        /*020c*/ 	.word	0x00000000


	//----- nvinfo : EIATTR_REGCOUNT
	.align		4
.L_98:
        /*0210*/ 	.byte	0x04, 0x2f
        /*0212*/ 	.short	(.L_100 - .L_99)
	.align		4
.L_99:
        /*0214*/ 	.word	index@(_ZN5flash16flash_fwd_kernelI23Flash_fwd_kernel_traitsILi32ELi128ELi128ELi4ELb0ELb0EN7cutlass6half_tE19Flash_kernel_traitsILi32ELi128ELi128ELi4ES3_EELb0ELb0ELb1ELb0ELb0ELb1ELb0ELb0EEEvNS_16Flash_fwd_paramsE)
        /*0218*/ 	.word	0x000000ff


	//----- nvinfo : EIATTR_FRAME_SIZE
	.align		4
.L_100:
        /*021c*/ 	.byte	0x04, 0x11
        /*021e*/ 	.short	(.L_102 - .L_101)
	.align		4
.L_101:
        /*0220*/ 	.word	index@(_ZN5flash16flash_fwd_kernelI23Flash_fwd_kernel_traitsILi32ELi128ELi128ELi4ELb0ELb0EN7cutlass6half_tE19Flash_kernel_traitsILi32ELi128ELi128ELi4ES3_EELb0ELb0ELb1ELb0ELb0ELb1ELb0ELb0EEEvNS_16Flash_fwd_paramsE)
        /*0224*/ 	.word	0x00000050


	//----- nvinfo : EIATTR_REGCOUNT
	.align		4
.L_102:
        /*0228*/ 	.byte	0x04, 0x2f
        /*022a*/ 	.short	(.L_104 - .L_103)
	.align		4
.L_103:
        /*022c*/ 	.word	index@(_ZN5flash16flash_fwd_kernelI23Flash_fwd_kernel_traitsILi32ELi128ELi128ELi4ELb0ELb0EN7cutlass6half_tE19Flash_kernel_traitsILi32ELi128ELi128ELi4ES3_EELb0ELb0ELb0ELb1ELb0ELb0ELb0ELb0EEEvNS_16Flash_fwd_paramsE)
        /*0230*/ 	.word	0x000000ff


	//----- nvinfo : EIATTR_FRAME_SIZE
	.align		4
.L_104:
        /*0234*/ 	.byte	0x04, 0x11
        /*0236*/ 	.short	(.L_106 - .L_105)
	.align		4
.L_105:
        /*0238*/ 	.word	index@(_ZN5flash16flash_fwd_kernelI23Flash_fwd_kernel_traitsILi32ELi128ELi128ELi4ELb0ELb0EN7cutlass6half_tE19Flash_kernel_traitsILi32ELi128ELi128ELi4ES3_EELb0ELb0ELb0ELb1ELb0ELb0ELb0ELb0EEEvNS_16Flash_fwd_paramsE)
        /*023c*/ 	.word	0x00000040


	//----- nvinfo : EIATTR_REGCOUNT
	.align		4
.L_106:
        /*0240*/ 	.byte	0x04, 0x2f
        /*0242*/ 	.short	(.L_108 - .L_107)
	.align		4
.L_107:
        /*0244*/ 	.word	index@(_ZN5flash16flash_fwd_kernelI23Flash_fwd_kernel_traitsILi32ELi128ELi128ELi4ELb0ELb0EN7cutlass6half_tE19Flash_kernel_traitsILi32ELi128ELi128ELi4ES3_EELb0ELb0ELb0ELb0ELb0ELb0ELb0ELb0EEEvNS_16Flash_fwd_paramsE)
        /*0248*/ 	.word	0x000000ff


	//----- nvinfo : EIATTR_FRAME_SIZE
	.align		4
.L_108:
        /*024c*/ 	.byte	0x04, 0x11
        /*024e*/ 	.short	(.L_110 - .L_109)
	.align		4
.L_109:
        /*0250*/ 	.word	index@(_ZN5flash16flash_fwd_kernelI23Flash_fwd_kernel_traitsILi32ELi128ELi128ELi4ELb0ELb0EN7cutlass6half_tE19Flash_kernel_traitsILi32ELi128ELi128ELi4ES3_EELb0ELb0ELb0ELb0ELb0ELb0ELb0ELb0EEEvNS_16Flash_fwd_paramsE)
        /*0254*/ 	.word	0x00000028


	//----- nvinfo : EIATTR_REGCOUNT
	.align		4
.L_110:
        /*0258*/ 	.byte	0x04, 0x2f
        /*025a*/ 	.short	(.L_112 - .L_111)
	.align		4
.L_111:
        /*025c*/ 	.word	index@(_ZN5flash16flash_fwd_kernelI23Flash_fwd_kernel_traitsILi32ELi128ELi128ELi4ELb0ELb0EN7cutlass6half_tE19Flash_kernel_traitsILi32ELi128ELi128ELi4ES3_EELb0ELb0ELb0ELb0ELb1ELb1ELb0ELb0EEEvNS_16Flash_fwd_paramsE)
        /*0260*/ 	.word	0x000000ff


	//----- nvinfo : EIATTR_FRAME_SIZE
	.align		4
.L_112:
        /*0264*/ 	.byte	0x04, 0x11
        /*0266*/ 	.short	(.L_114 - .L_113)
	.align		4
.L_113:
        /*0268*/ 	.word	index@(_ZN5flash16flash_fwd_kernelI23Flash_fwd_kernel_traitsILi32ELi128ELi128ELi4ELb0ELb0EN7cutlass6half_tE19Flash_kernel_traitsILi32ELi128ELi128ELi4ES3_EELb0ELb0ELb0ELb0ELb1ELb1ELb0ELb0EEEvNS_16Flash_fwd_paramsE)
        /*026c*/ 	.word	0x00000000


	//----- nvinfo : EIATTR_REGCOUNT
	.align		4
.L_114:
        /*0270*/ 	.byte	0x04, 0x2f
        /*0272*/ 	.short	(.L_116 - .L_115)
	.align		4
.L_115:
        /*0274*/ 	.word	index@(_ZN5flash16flash_fwd_kernelI23Flash_fwd_kernel_traitsILi32ELi128ELi128ELi4ELb0ELb0EN7cutlass6half_tE19Flash_kernel_traitsILi32ELi128ELi128ELi4ES3_EELb0ELb0ELb0ELb0ELb0ELb1ELb0ELb0EEEvNS_16Flash_fwd_paramsE)
        /*0278*/ 	.word	0x000000ff


	//----- nvinfo : EIATTR_FRAME_SIZE
	.align		4
.L_116:
        /*027c*/ 	.byte	0x04, 0x11
        /*027e*/ 	.short	(.L_118 - .L_117)
	.align		4
.L_117:
        /*0280*/ 	.word	index@(_ZN5flash16flash_fwd_kernelI23Flash_fwd_kernel_traitsILi32ELi128ELi128ELi4ELb0ELb0EN7cutlass6half_tE19Flash_kernel_traitsILi32ELi128ELi128ELi4ES3_EELb0ELb0ELb0ELb0ELb0ELb1ELb0ELb0EEEvNS_16Flash_fwd_paramsE)
        /*0284*/ 	.word	0x00000030


	//----- nvinfo : EIATTR_MIN_STACK_SIZE
	.align		4
.L_118:
        /*0288*/ 	.byte	0x04, 0x12
        /*028a*/ 	.short	(.L_120 - .L_119)
	.align		4
.L_119:
        /*028c*/ 	.word	index@(_ZN5flash16flash_fwd_kernelI23Flash_fwd_kernel_traitsILi32ELi128ELi128ELi4ELb0ELb0EN7cutlass6half_tE19Flash_kernel_traitsILi32ELi128ELi128ELi4ES3_EELb0ELb0ELb0ELb0ELb0ELb1ELb0ELb0EEEvNS_16Flash_fwd_paramsE)
        /*0290*/ 	.word	0x00000030


	//----- nvinfo : EIATTR_MIN_STACK_SIZE
	.align		4
.L_120:
        /*0294*/ 	.byte	0x04, 0x12
        /*0296*/ 	.short	(.L_122 - .L_121)
	.align		4
.L_121:
        /*0298*/ 	.word	index@(_ZN5flash16flash_fwd_kernelI23Flash_fwd_kernel_traitsILi32ELi128ELi128ELi4ELb0ELb0EN7cutlass6half_tE19Flash_kernel_traitsILi32ELi128ELi128ELi4ES3_EELb0ELb0ELb0ELb0ELb1ELb1ELb0ELb0EEEvNS_16Flash_fwd_paramsE)
        /*029c*/ 	.word	0x00000000


	//----- nvinfo : EIATTR_MIN_STACK_SIZE
	.align		4
.L_122:
        /*02a0*/ 	.byte	0x04, 0x12
        /*02a2*/ 	.short	(.L_124 - .L_123)
	.align		4
.L_123:
        /*02a4*/ 	.word	index@(_ZN5flash16flash_fwd_kernelI23Flash_fwd_kernel_traitsILi32ELi128ELi128ELi4ELb0ELb0EN7cutlass6half_tE19Flash_kernel_traitsILi32ELi128ELi128ELi4ES3_EELb0ELb0ELb0ELb0ELb0ELb0ELb0ELb0EEEvNS_16Flash_fwd_paramsE)
        /*02a8*/ 	.word	0x00000028


	//----- nvinfo : EIATTR_MIN_STACK_SIZE
	.align		4
.L_124:
        /*02ac*/ 	.byte	0x04, 0x12
        /*02ae*/ 	.short	(.L_126 - .L_125)
	.align		4
.L_125:
        /*02b0*/ 	.word	index@(_ZN5flash16flash_fwd_kernelI23Flash_fwd_kernel_traitsILi32ELi128ELi128ELi4ELb0ELb0EN7cutlass6half_tE19Flash_kernel_traitsILi32ELi128ELi128ELi4ES3_EELb0ELb0ELb0ELb1ELb0ELb0ELb0ELb0EEEvNS_16Flash_fwd_paramsE)
        /*02b4*/ 	.word	0x00000040


	//----- nvinfo : EIATTR_MIN_STACK_SIZE
	.align		4
.L_126:
        /*02b8*/ 	.byte	0x04, 0x12
        /*02ba*/ 	.short	(.L_128 - .L_127)
	.align		4
.L_127:
        /*02bc*/ 	.word	index@(_ZN5flash16flash_fwd_kernelI23Flash_fwd_kernel_traitsILi32ELi128ELi128ELi4ELb0ELb0EN7cutlass6half_tE19Flash_kernel_traitsILi32ELi128ELi128ELi4ES3_EELb0ELb0ELb1ELb0ELb0ELb1ELb0ELb0EEEvNS_16Flash_fwd_paramsE)
        /*02c0*/ 	.word	0x00000050


	//----- nvinfo : EIATTR_MIN_STACK_SIZE
	.align		4
.L_128:
        /*02c4*/ 	.byte	0x04, 0x12
        /*02c6*/ 	.short	(.L_130 - .L_129)
	.align		4
.L_129:
        /*02c8*/ 	.word	index@(_ZN5flash16flash_fwd_kernelI23Flash_fwd_kernel_traitsILi32ELi128ELi128ELi4ELb0ELb0EN7cutlass6half_tE19Flash_kernel_traitsILi32ELi128ELi128ELi4ES3_EELb0ELb0ELb1ELb0ELb0ELb0ELb0ELb0EEEvNS_16Flash_fwd_paramsE)
        /*02cc*/ 	.word	0x00000000


	//----- nvinfo : EIATTR_MIN_STACK_SIZE
	.align		4
.L_130:
        /*02d0*/ 	.byte	0x04, 0x12
        /*02d2*/ 	.short	(.L_132 - .L_131)
	.align		4
.L_131:
        /*02d4*/ 	.word	index@(_ZN5flash16flash_fwd_kernelI23Flash_fwd_kernel_traitsILi32ELi128ELi128ELi4ELb0ELb0EN7cutlass6half_tE19Flash_kernel_traitsILi32ELi128ELi128ELi4ES3_EELb0ELb0ELb1ELb1ELb0ELb0ELb0ELb0EEEvNS_16Flash_fwd_paramsE)
        /*02d8*/ 	.word	0x00000000


	//----- nvinfo : EIATTR_MIN_STACK_SIZE
	.align		4
.L_132:
        /*02dc*/ 	.byte	0x04, 0x12
        /*02de*/ 	.short	(.L_134 - .L_133)
	.align		4
.L_133:
        /*02e0*/ 	.word	index@(_ZN5flash16flash_fwd_kernelI23Flash_fwd_kernel_traitsILi32ELi128ELi128ELi4ELb0ELb0EN7cutlass6half_tE19Flash_kernel_traitsILi32ELi128ELi128ELi4ES3_EELb1ELb0ELb0ELb0ELb0ELb1ELb0ELb0EEEvNS_16Flash_fwd_paramsE)
        /*02e4*/ 	.word	0x00000088


	//----- nvinfo : EIATTR_MIN_STACK_SIZE
	.align		4
.L_134:
        /*02e8*/ 	.byte	0x04, 0x12
        /*02ea*/ 	.short	(.L_136 - .L_135)
	.align		4
.L_135:
        /*02ec*/ 	.word	index@(_ZN5flash16flash_fwd_kernelI23Flash_fwd_kernel_traitsILi32ELi128ELi128ELi4ELb0ELb0EN7cutlass6half_tE19Flash_kernel_traitsILi32ELi128ELi128ELi4ES3_EELb0ELb0ELb0ELb0ELb0ELb1ELb1ELb0EEEvNS_16Flash_fwd_paramsE)
        /*02f0*/ 	.word	0x00000060


	//----- nvinfo : EIATTR_MIN_STACK_SIZE
	.align		4
.L_136:
        /*02f4*/ 	.byte	0x04, 0x12
        /*02f6*/ 	.short	(.L_138 - .L_137)
	.align		4
.L_137:
        /*02f8*/ 	.word	index@(_ZN5flash16flash_fwd_kernelI23Flash_fwd_kernel_traitsILi32ELi128ELi128ELi4ELb0ELb0EN7cutlass6half_tE19Flash_kernel_traitsILi32ELi128ELi128ELi4ES3_EELb1ELb0ELb0ELb0ELb0ELb0ELb0ELb0EEEvNS_16Flash_fwd_paramsE)
        /*02fc*/ 	.word	0x00000080


	//----- nvinfo : EIATTR_MIN_STACK_SIZE
	.align		4
.L_138:
        /*0300*/ 	.byte	0x04, 0x12
        /*0302*/ 	.short	(.L_140 - .L_139)
	.align		4
.L_139:
        /*0304*/ 	.word	index@(_ZN5flash16flash_fwd_kernelI23Flash_fwd_kernel_traitsILi32ELi128ELi128ELi4ELb0ELb0EN7cutlass6half_tE19Flash_kernel_traitsILi32ELi128ELi128ELi4ES3_EELb1ELb0ELb1ELb0ELb0ELb0ELb0ELb0EEEvNS_16Flash_fwd_paramsE)
        /*0308*/ 	.word	0x000000d0


	//----- nvinfo : EIATTR_MIN_STACK_SIZE
	.align		4
.L_140:
        /*030c*/ 	.byte	0x04, 0x12
        /*030e*/ 	.short	(.L_142 - .L_141)
	.align		4
.L_141:
        /*0310*/ 	.word	index@(_ZN5flash16flash_fwd_kernelI23Flash_fwd_kernel_traitsILi32ELi128ELi128ELi4ELb0ELb0EN7cutlass6half_tE19Flash_kernel_traitsILi32ELi128ELi128ELi4ES3_EELb1ELb0ELb0ELb0ELb1ELb1ELb0ELb0EEEvNS_16Flash_fwd_paramsE)
        /*0314*/ 	.word	0x00000080


	//----- nvinfo : EIATTR_MIN_STACK_SIZE
	.align		4
.L_142:
        /*0318*/ 	.byte	0x04, 0x12
        /*031a*/ 	.short	(.L_144 - .L_143)
	.align		4
.L_143:
        /*031c*/ 	.word	index@(_ZN5flash16flash_fwd_kernelI23Flash_fwd_kernel_traitsILi32ELi128ELi128ELi4ELb0ELb0EN7cutlass6half_tE19Flash_kernel_traitsILi32ELi128ELi128ELi4ES3_EELb0ELb0ELb0ELb0ELb1ELb1ELb1ELb0EEEvNS_16Flash_fwd_paramsE)
        /*0320*/ 	.word	0x00000038


	//----- nvinfo : EIATTR_MIN_STACK_SIZE
	.align		4
.L_144:
        /*0324*/ 	.byte	0x04, 0x12
        /*0326*/ 	.short	(.L_146 - .L_145)
	.align		4
.L_145:
        /*0328*/ 	.word	index@(_ZN5flash16flash_fwd_kernelI23Flash_fwd_kernel_traitsILi32ELi128ELi128ELi4ELb0ELb0EN7cutlass6half_tE19Flash_kernel_traitsILi32ELi128ELi128ELi4ES3_EELb1ELb0ELb0ELb1ELb0ELb0ELb0ELb0EEEvNS_16Flash_fwd_paramsE)
        /*032c*/ 	.word	0x000000b0


	//----- nvinfo : EIATTR_MIN_STACK_SIZE
	.align		4
.L_146:
        /*0330*/ 	.byte	0x04, 0x12
        /*0332*/ 	.short	(.L_148 - .L_147)
	.align		4
.L_147:
        /*0334*/ 	.word	index@(_ZN5flash16flash_fwd_kernelI23Flash_fwd_kernel_traitsILi32ELi128ELi128ELi4ELb0ELb0EN7cutlass6half_tE19Flash_kernel_traitsILi32ELi128ELi128ELi4ES3_EELb1ELb0ELb0ELb0ELb0ELb0ELb0ELb1EEEvNS_16Flash_fwd_paramsE)
        /*0338*/ 	.word	0x00000358


	//----- nvinfo : EIATTR_MIN_STACK_SIZE
	.align		4
.L_148:
        /*033c*/ 	.byte	0x04, 0x12
        /*033e*/ 	.short	(.L_150 - .L_149)
	.align		4
.L_149:
        /*0340*/ 	.word	index@(_ZN5flash16flash_fwd_kernelI23Flash_fwd_kernel_traitsILi32ELi128ELi128ELi4ELb0ELb0EN7cutlass6half_tE19Flash_kernel_traitsILi32ELi128ELi128ELi4ES3_EELb0ELb0ELb0ELb0ELb0ELb0ELb1ELb0EEEvNS_16Flash_fwd_paramsE)
        /*0344*/ 	.word	0x00000058


	//----- nvinfo : EIATTR_MIN_STACK_SIZE
	.align		4
.L_150:
        /*0348*/ 	.byte	0x04, 0x12
        /*034a*/ 	.short	(.L_152 - .L_151)
	.align		4
.L_151:
        /*034c*/ 	.word	index@(_ZN5flash16flash_fwd_kernelI23Flash_fwd_kernel_traitsILi32ELi128ELi128ELi4ELb0ELb0EN7cutlass6half_tE19Flash_kernel_traitsILi32ELi128ELi128ELi4ES3_EELb1ELb0ELb0ELb1ELb0ELb0ELb0ELb1EEEvNS_16Flash_fwd_paramsE)
        /*0350*/ 	.word	0x00000300


	//----- nvinfo : EIATTR_MIN_STACK_SIZE
	.align		4
.L_152:
        /*0354*/ 	.byte	0x04, 0x12
        /*0356*/ 	.short	(.L_154 - .L_153)
	.align		4
.L_153:
        /*0358*/ 	.word	index@(_ZN5flash16flash_fwd_kernelI23Flash_fwd_kernel_traitsILi32ELi128ELi128ELi4ELb0ELb0EN7cutlass6half_tE19Flash_kernel_traitsILi32ELi128ELi128ELi4ES3_EELb0ELb0ELb0ELb1ELb0ELb0ELb1ELb0EEEvNS_16Flash_fwd_paramsE)
        /*035c*/ 	.word	0x00000010


	//----- nvinfo : EIATTR_MIN_STACK_SIZE
	.align		4
.L_154:
        /*0360*/ 	.byte	0x04, 0x12
        /*0362*/ 	.short	(.L_156 - .L_155)
	.align		4
.L_155:
        /*0364*/ 	.word	index@(_ZN5flash16flash_fwd_kernelI23Flash_fwd_kernel_traitsILi32ELi128ELi128ELi4ELb0ELb0EN7cutlass6half_tE19Flash_kernel_traitsILi32ELi128ELi128ELi4ES3_EELb1ELb0ELb1ELb0ELb0ELb1ELb0ELb0EEEvNS_16Flash_fwd_paramsE)
        /*0368*/ 	.word	0x000000a0


	//----- nvinfo : EIATTR_MIN_STACK_SIZE
	.align		4
.L_156:
        /*036c*/ 	.byte	0x04, 0x12
        /*036e*/ 	.short	(.L_158 - .L_157)
	.align		4
.L_157:
        /*0370*/ 	.word	index@(_ZN5flash16flash_fwd_kernelI23Flash_fwd_kernel_traitsILi32ELi128ELi128ELi4ELb0ELb0EN7cutlass6half_tE19Flash_kernel_traitsILi32ELi128ELi128ELi4ES3_EELb0ELb0ELb1ELb0ELb0ELb1ELb1ELb0EEEvNS_16Flash_fwd_paramsE)
        /*0374*/ 	.word	0x00000018


	//----- nvinfo : EIATTR_MIN_STACK_SIZE
	.align		4
.L_158:
        /*0378*/ 	.byte	0x04, 0x12
        /*037a*/ 	.short	(.L_160 - .L_159)
	.align		4
.L_159:
        /*037c*/ 	.word	index@(_ZN5flash16flash_fwd_kernelI23Flash_fwd_kernel_traitsILi32ELi128ELi128ELi4ELb0ELb0EN7cutlass6half_tE19Flash_kernel_traitsILi32ELi128ELi128ELi4ES3_EELb1ELb0ELb1ELb1ELb0ELb0ELb0ELb0EEEvNS_16Flash_fwd_paramsE)
        /*0380*/ 	.word	0x00000088


	//----- nvinfo : EIATTR_MIN_STACK_SIZE
	.align		4
.L_160:
        /*0384*/ 	.byte	0x04, 0x12
        /*0386*/ 	.short	(.L_162 - .L_161)
	.align		4
.L_161:
        /*0388*/ 	.word	index@(_ZN5flash16flash_fwd_kernelI23Flash_fwd_kernel_traitsILi32ELi128ELi128ELi4ELb0ELb0EN7cutlass6half_tE19Flash_kernel_traitsILi32ELi128ELi128ELi4ES3_EELb1ELb0ELb1ELb0ELb0ELb0ELb0ELb1EEEvNS_16Flash_fwd_paramsE)
        /*038c*/ 	.word	0x00000448


	//----- nvinfo : EIATTR_MIN_STACK_SIZE
	.align		4
.L_162:
        /*0390*/ 	.byte	0x04, 0x12
        /*0392*/ 	.short	(.L_164 - .L_163)
	.align		4
.L_163:
        /*0394*/ 	.word	index@(_ZN5flash16flash_fwd_kernelI23Flash_fwd_kernel_traitsILi32ELi128ELi128ELi4ELb0ELb0EN7cutlass6half_tE19Flash_kernel_traitsILi32ELi128ELi128ELi4ES3_EELb0ELb0ELb1ELb0ELb0ELb0ELb1ELb0EEEvNS_16Flash_fwd_paramsE)
        /*0398*/ 	.word	0x00000000


	//----- nvinfo : EIATTR_MIN_STACK_SIZE
	.align		4
.L_164:
        /*039c*/ 	.byte	0x04, 0x12
        /*039e*/ 	.short	(.L_166 - .L_165)
	.align		4
.L_165:
        /*03a0*/ 	.word	index@(_ZN5flash16flash_fwd_kernelI23Flash_fwd_kernel_traitsILi32ELi128ELi128ELi4ELb0ELb0EN7cutlass6half_tE19Flash_kernel_traitsILi32ELi128ELi128ELi4ES3_EELb1ELb0ELb1ELb1ELb0ELb0ELb0ELb1EEEvNS_16Flash_fwd_paramsE)
        /*03a4*/ 	.word	0x00000480


	//----- nvinfo : EIATTR_MIN_STACK_SIZE
	.align		4
.L_166:
        /*03a8*/ 	.byte	0x04, 0x12
        /*03aa*/ 	.short	(.L_168 - .L_167)
	.align		4
.L_167:
        /*03ac*/ 	.word	index@(_ZN5flash16flash_fwd_kernelI23Flash_fwd_kernel_traitsILi32ELi128ELi128ELi4ELb0ELb0EN7cutlass6half_tE19Flash_kernel_traitsILi32ELi128ELi128ELi4ES3_EELb0ELb0ELb1ELb1ELb0ELb0ELb1ELb0EEEvNS_16Flash_fwd_paramsE)
        /*03b0*/ 	.word	0x00000030
.L_168:


//--------------------- .nv.info._ZN5flash16flash_fwd_kernelI23Flash_fwd_kernel_traitsILi32ELi128ELi128ELi4ELb0ELb0EN7cutlass6half_tE19Flash_kernel_traitsILi32ELi128ELi128ELi4ES3_EELb0ELb0ELb0ELb0ELb0ELb1ELb0ELb0EEEvNS_16Flash_fwd_paramsE --------------------------
	.section	.nv.info._ZN5flash16flash_fwd_kernelI23Flash_fwd_kernel_traitsILi32ELi128ELi128ELi4ELb0ELb0EN7cutlass6half_tE19Flash_kernel_traitsILi32ELi128ELi128ELi4ES3_EELb0ELb0ELb0ELb0ELb0ELb1ELb0ELb0EEEvNS_16Flash_fwd_paramsE,"",@"SHT_CUDA_INFO"
	.sectionflags	@""
	.align	4


	//----- nvinfo : EIATTR_CUDA_API_VERSION
	.align		4
        /*0000*/ 	.byte	0x04, 0x37
        /*0002*/ 	.short	(.L_170 - .L_169)
.L_169:
        /*0004*/ 	.word	0x00000082


	//----- nvinfo : EIATTR_SW2861232_WAR
	.align		4
.L_170:
        /*0008*/ 	.byte	0x01, 0x35
	.zero		2


	//----- nvinfo : EIATTR_PARAM_CBANK
	.align		4
        /*000c*/ 	.byte	0x04, 0x0a
        /*000e*/ 	.short	(.L_172 - .L_171)
	.align		4
.L_171:
        /*0010*/ 	.word	index@(.nv.constant0._ZN5flash16flash_fwd_kernelI23Flash_fwd_kernel_traitsILi32ELi128ELi128ELi4ELb0ELb0EN7cutlass6half_tE19Flash_kernel_traitsILi32ELi128ELi128ELi4ES3_EELb0ELb0ELb0ELb0ELb0ELb1ELb0ELb0EEEvNS_16Flash_fwd_paramsE)
        /*0014*/ 	.short	0x0160
        /*0016*/ 	.short	0x01d0


	//----- nvinfo : EIATTR_CBANK_PARAM_SIZE
	.align		4
.L_172:
        /*0018*/ 	.byte	0x03, 0x19
        /*001a*/ 	.short	0x01d0


	//----- nvinfo : EIATTR_KPARAM_INFO
	.align		4
        /*001c*/ 	.byte	0x04, 0x17
        /*001e*/ 	.short	(.L_174 - .L_173)
.L_173:
        /*0020*/ 	.word	0x00000000
        /*0024*/ 	.short	0x0000
        /*0026*/ 	.short	0x0000
        /*0028*/ 	.byte	0x00, 0xf0, 0x41, 0x07


	//----- nvinfo : EIATTR_MAXREG_COUNT
	.align		4
.L_174:
        /*002c*/ 	.byte	0x03, 0x1b
        /*002e*/ 	.short	0x00ff


	//----- nvinfo : EIATTR_NUM_BARRIERS
	.align		4
        /*0030*/ 	.byte	0x02, 0x4c
        /*0032*/ 	.byte	0x01
	.zero		1


	//----- nvinfo : EIATTR_ANNOTATIONS
	.align		4
        /*0034*/ 	.byte	0x04, 0x55
        /*0036*/ 	.short	(.L_176 - .L_175)


	//   ....[0]....
.L_175:
        /*0038*/ 	.word	0x00000001
        /*003c*/ 	.byte	0x60, 0x09, 0x00, 0x00, 0x01, 0x00, 0x00, 0x00, 0xa0, 0x09, 0x00, 0x00, 0x01, 0x00, 0x00, 0x00
        /*004c*/ 	.byte	0x20, 0x0a, 0x00, 0x00, 0x01, 0x00, 0x00, 0x00, 0x60, 0x0a, 0x00, 0x00, 0x01, 0x00, 0x00, 0x00
        /*005c*/ 	.byte	0x90, 0x0a, 0x00, 0x00, 0x01, 0x00, 0x00, 0x00, 0xc0, 0x0a, 0x00, 0x00, 0x01, 0x00, 0x00, 0x00
        /*006c*/ 	.byte	0xe0, 0x0a, 0x00, 0x00, 0x01, 0x00, 0x00, 0x00, 0xb0, 0x19, 0x00, 0x00, 0x01, 0x00, 0x00, 0x00
        /*007c*/ 	.byte	0xe0, 0x8d, 0x00, 0x00, 0x01, 0x00, 0x00, 0x00, 0xf0, 0x8d, 0x00, 0x00, 0x01, 0x00, 0x00, 0x00
        /*008c*/ 	.byte	0x40, 0x9c, 0x00, 0x00, 0x01, 0x00, 0x00, 0x00, 0x50, 0x9c, 0x00, 0x00, 0x01, 0x00, 0x00, 0x00
        /*009c*/ 	.byte	0x60, 0x9c, 0x00, 0x00, 0x01, 0x00, 0x00, 0x00, 0xa0, 0x9d, 0x00, 0x00, 0x01, 0x00, 0x00, 0x00
        /*00ac*/ 	.byte	0xa0, 0x9e, 0x00, 0x00, 0x01, 0x00, 0x00, 0x00, 0xa0, 0x9f, 0x00, 0x00


	//----- nvinfo : EIATTR_MERCURY_ISA_VERSION
	.align		4
.L_176:
        /*00b8*/ 	.byte	0x03, 0x5f
        /*00ba*/ 	.short	0x0000


	//----- nvinfo : EIATTR_COOP_GROUP_MASK_REGIDS
	.align		4
        /*00bc*/ 	.byte	0x04, 0x29
        /*00be*/ 	.short	(.L_178 - .L_177)


	//   ....[0]....
.L_177:
        /*00c0*/ 	.word	0xffffffff


	//   ....[1]....
        /*00c4*/ 	.word	0xffffffff


	//   ....[2]....
        /*00c8*/ 	.word	0xffffffff


	//   ....[3]....
        /*00cc*/ 	.word	0xffffffff


	//   ....[4]....
        /*00d0*/ 	.word	0xffffffff


	//   ....[5]....
        /*00d4*/ 	.word	0xffffffff


	//   ....[6]....
        /*00d8*/ 	.word	0xffffffff


	//   ....[7]....
        /*00dc*/ 	.word	0xffffffff


	//   ....[8]....
        /*00e0*/ 	.word	0xffffffff


	//   ....[9]....
        /*00e4*/ 	.word	0xffffffff


	//   ....[10]....
        /*00e8*/ 	.word	0xffffffff


	//   ....[11]....
        /*00ec*/ 	.word	0xffffffff


	//   ....[12]....
        /*00f0*/ 	.word	0xffffffff


	//   ....[13]....
        /*00f4*/ 	.word	0xffffffff


	//   ....[14]....
        /*00f8*/ 	.word	0xffffffff


	//   ....[15]....
        /*00fc*/ 	.word	0xffffffff


	//   ....[16]....
        /*0100*/ 	.word	0xffffffff


	//   ....[17]....
        /*0104*/ 	.word	0xffffffff


	//   ....[18]....
        /*0108*/ 	.word	0xffffffff


	//   ....[19]....
        /*010c*/ 	.word	0xffffffff


	//   ....[20]....
        /*0110*/ 	.word	0xffffffff


	//   ....[21]....
        /*0114*/ 	.word	0xffffffff


	//   ....[22]....
        /*0118*/ 	.word	0xffffffff


	//   ....[23]....
        /*011c*/ 	.word	0xffffffff


	//----- nvinfo : EIATTR_COOP_GROUP_INSTR_OFFSETS
	.align		4
.L_178:
        /*0120*/ 	.byte	0x04, 0x28
        /*0122*/ 	.short	(.L_180 - .L_179)


	//   ....[0]....
.L_179:
        /*0124*/ 	.word	0x00002f30


	//   ....[1]....
        /*0128*/ 	.word	0x00002f50


	//   ....[2]....
        /*012c*/ 	.word	0x00002fa0


	//   ....[3]....
        /*0130*/ 	.word	0x00002fc0


	//   ....[4]....
        /*0134*/ 	.word	0x00003860


	//   ....[5]....
        /*0138*/ 	.word	0x000038d0


	//   ....[6]....
        /*013c*/ 	.word	0x00003a60


	//   ....[7]....
        /*0140*/ 	.word	0x00003ac0


	//   ....[8]....
        /*0144*/ 	.word	0x000067a0


	//   ....[9]....
        /*0148*/ 	.word	0x000067f0


	//   ....[10]....
        /*014c*/ 	.word	0x00006830


	//   ....[11]....
        /*0150*/ 	.word	0x00006840


	//   ....[12]....
        /*0154*/ 	.word	0x00006880


	//   ....[13]....
        /*0158*/ 	.word	0x000068a0


	//   ....[14]....
        /*015c*/ 	.word	0x000068b0


	//   ....[15]....
        /*0160*/ 	.word	0x000068d0


	//   ....[16]....
        /*0164*/ 	.word	0x00008e30


	//   ....[17]....
        /*0168*/ 	.word	0x00008e50


	//   ....[18]....
        /*016c*/ 	.word	0x00008e70


	//   ....[19]....
        /*0170*/ 	.word	0x00008e80


	//   ....[20]....
        /*0174*/ 	.word	0x00008ee0


	//   ....[21]....
        /*0178*/ 	.word	0x00008f00


	//   ....[22]....
        /*017c*/ 	.word	0x00008f20


	//   ....[23]....
        /*0180*/ 	.word	0x00008f40


	//----- nvinfo : EIATTR_EXIT_INSTR_OFFSETS
	.align		4
.L_180:
        /*0184*/ 	.byte	0x04, 0x1c
        /*0186*/ 	.short	(.L_182 - .L_181)


	//   ....[0]....
.L_181:
        /*0188*/ 	.word	0x000002f0


	//   ....[1]....
        /*018c*/ 	.word	0x00009fc0


	//   ....[2]....
        /*0190*/ 	.word	0x0000a080


	//   ....[3]....
        /*0194*/ 	.word	0x0000a910


	//   ....[4]....
        /*0198*/ 	.word	0x0000a990


	//----- nvinfo : EIATTR_CTAIDZ_USED
	.align		4
.L_182:
        /*019c*/ 	.byte	0x01, 0x04
	.zero		2


	//----- nvinfo : EIATTR_CRS_STACK_SIZE
	.align		4
        /*01a0*/ 	.byte	0x04, 0x1e
        /*01a2*/ 	.short	(.L_184 - .L_183)
.L_183:
        /*01a4*/ 	.word	0x00000000
.L_184:


//--------------------- .nv.info._ZN5flash16flash_fwd_kernelI23Flash_fwd_kernel_traitsILi32ELi128ELi128ELi4ELb0ELb0EN7cutlass6half_tE19Flash_kernel_traitsILi32ELi128ELi128ELi4ES3_EELb0ELb0ELb0ELb0ELb1ELb1ELb0ELb0EEEvNS_16Flash_fwd_paramsE --------------------------
	.section	.nv.info._ZN5flash16flash_fwd_kernelI23Flash_fwd_kernel_traitsILi32ELi128ELi128ELi4ELb0ELb0EN7cutlass6half_tE19Flash_kernel_traitsILi32ELi128ELi128ELi4ES3_EELb0ELb0ELb0ELb0ELb1ELb1ELb0ELb0EEEvNS_16Flash_fwd_paramsE,"",@"SHT_CUDA_INFO"
	.sectionflags	@""
	.align	4


	//----- nvinfo : EIATTR_CUDA_API_VERSION
	.align		4
        /*0000*/ 	.byte	0x04, 0x37
        /*0002*/ 	.short	(.L_186 - .L_185)
.L_185:
        /*0004*/ 	.word	0x00000082


	//----- nvinfo : EIATTR_SW2861232_WAR
	.align		4
.L_186:
        /*0008*/ 	.byte	0x01, 0x35
	.zero		2


	//----- nvinfo : EIATTR_PARAM_CBANK
	.align		4
        /*000c*/ 	.byte	0x04, 0x0a
        /*000e*/ 	.short	(.L_188 - .L_187)
	.align		4
.L_187:
        /*0010*/ 	.word	index@(.nv.constant0._ZN5flash16flash_fwd_kernelI23Flash_fwd_kernel_traitsILi32ELi128ELi128ELi4ELb0ELb0EN7cutlass6half_tE19Flash_kernel_traitsILi32ELi128ELi128ELi4ES3_EELb0ELb0ELb0ELb0ELb1ELb1ELb0ELb0EEEvNS_16Flash_fwd_paramsE)
        /*0014*/ 	.short	0x0160
        /*0016*/ 	.short	0x01d0


	//----- nvinfo : EIATTR_CBANK_PARAM_SIZE
	.align		4
.L_188:
        /*0018*/ 	.byte	0x03, 0x19
        /*001a*/ 	.short	0x01d0


	//----- nvinfo : EIATTR_KPARAM_INFO
	.align		4
        /*001c*/ 	.byte	0x04, 0x17
        /*001e*/ 	.short	(.L_190 - .L_189)
.L_189:
        /*0020*/ 	.word	0x00000000
        /*0024*/ 	.short	0x0000
        /*0026*/ 	.short	0x0000
        /*0028*/ 	.byte	0x00, 0xf0, 0x41, 0x07


	//----- nvinfo : EIATTR_MAXREG_COUNT
	.align		4
.L_190:
        /*002c*/ 	.byte	0x03, 0x1b
        /*002e*/ 	.short	0x00ff


	//----- nvinfo : EIATTR_NUM_BARRIERS
	.align		4
        /*0030*/ 	.byte	0x02, 0x4c
        /*0032*/ 	.byte	0x01
	.zero		1


	//----- nvinfo : EIATTR_MERCURY_ISA_VERSION
	.align		4
        /*0034*/ 	.byte	0x03, 0x5f
        /*0036*/ 	.short	0x0000


	//----- nvinfo : EIATTR_COOP_GROUP_MASK_REGIDS
	.align		4
        /*0038*/ 	.byte	0x04, 0x29
        /*003a*/ 	.short	(.L_192 - .L_191)


	//   ....[0]....
.L_191:
        /*003c*/ 	.word	0xffffffff


	//   ....[1]....
        /*0040*/ 	.word	0xffffffff


	//   ....[2]....
        /*0044*/ 	.word	0xffffffff


	//   ....[3]....
        /*0048*/ 	.word	0xffffffff


	//   ....[4]....
        /*004c*/ 	.word	0xffffffff


	//   ....[5]....
        /*0050*/ 	.word	0xffffffff


	//   ....[6]....
        /*0054*/ 	.word	0xffffffff


	//   ....[7]....
        /*0058*/ 	.word	0xffffffff


	//   ....[8]....
        /*005c*/ 	.word	0xffffffff


	//   ....[9]....
        /*0060*/ 	.word	0xffffffff


	//   ....[10]....
        /*0064*/ 	.word	0xffffffff


	//   ....[11]....
        /*0068*/ 	.word	0xffffffff


	//   ....[12]....
        /*006c*/ 	.word	0xffffffff


	//   ....[13]....
        /*0070*/ 	.word	0xffffffff


	//   ....[14]....
        /*0074*/ 	.word	0xffffffff


	//   ....[15]....
        /*0078*/ 	.word	0xffffffff


	//   ....[16]....
        /*007c*/ 	.word	0xffffffff


	//   ....[17]....
        /*0080*/ 	.word	0xffffffff


	//   ....[18]....
        /*0084*/ 	.word	0xffffffff


	//   ....[19]....
        /*0088*/ 	.word	0xffffffff


	//   ....[20]....
        /*008c*/ 	.word	0xffffffff


	//   ....[21]....
        /*0090*/ 	.word	0xffffffff


	//   ....[22]....
        /*0094*/ 	.word	0xffffffff


	//   ....[23]....
        /*0098*/ 	.word	0xffffffff


	//----- nvinfo : EIATTR_COOP_GROUP_INSTR_OFFSETS
	.align		4
.L_192:
        /*009c*/ 	.byte	0x04, 0x28
        /*009e*/ 	.short	(.L_194 - .L_193)


	//   ....[0]....
.L_193:
        /*00a0*/ 	.word	0x00001900


	//   ....[1]....
        /*00a4*/ 	.word	0x00001920


	//   ....[2]....
        /*00a8*/ 	.word	0x00001e00


	//   ....[3]....
        /*00ac*/ 	.word	0x00001e70


	//   ....[4]....
        /*00b0*/ 	.word	0x00002540


	//   ....[5]....
        /*00b4*/ 	.word	0x000025b0


	//   ....[6]....
        /*00b8*/ 	.word	0x000025e0


	//   ....[7]....
        /*00bc*/ 	.word	0x00002620


	//   ....[8]....
        /*00c0*/ 	.word	0x00005320


	//   ....[9]....
        /*00c4*/ 	.word	0x00005370


	//   ....[10]....
        /*00c8*/ 	.word	0x000053b0


	//   ....[11]....
        /*00cc*/ 	.word	0x000053d0


	//   ....[12]....
        /*00d0*/ 	.word	0x00005410


	//   ....[13]....
        /*00d4*/ 	.word	0x00005430


	//   ....[14]....
        /*00d8*/ 	.word	0x00005440


	//   ....[15]....
        /*00dc*/ 	.word	0x00005460


	//   ....[16]....
        /*00e0*/ 	.word	0x00007970


	//   ....[17]....
        /*00e4*/ 	.word	0x000079b0


	//   ....[18]....
        /*00e8*/ 	.word	0x000079e0


	//   ....[19]....
        /*00ec*/ 	.word	0x000079f0


	//   ....[20]....
        /*00f0*/ 	.word	0x00007a50


	//   ....[21]....
        /*00f4*/ 	.word	0x00007a70


	//   ....[22]....
        /*00f8*/ 	.word	0x00007a90


	//   ....[23]....
        /*00fc*/ 	.word	0x00007ab0


	//----- nvinfo : EIATTR_EXIT_INSTR_OFFSETS
	.align		4
.L_194:
        /*0100*/ 	.byte	0x04, 0x1c
        /*0102*/ 	.short	(.L_196 - .L_195)


	//   ....[0]....
.L_195:
        /*0104*/ 	.word	0x00000160


	//   ....[1]....
        /*0108*/ 	.word	0x00008940


	//----- nvinfo : EIATTR_CTAIDZ_USED
	.align		4
.L_196:
        /*010c*/ 	.byte	0x01, 0x04
	.zero		2


	//----- nvinfo : EIATTR_CRS_STACK_SIZE
	.align		4
        /*0110*/ 	.byte	0x04, 0x1e
        /*0112*/ 	.short	(.L_198 - .L_197)
.L_197:
        /*0114*/ 	.word	0x00000000
.L_198:


//--------------------- .nv.info._ZN5flash16flash_fwd_kernelI23Flash_fwd_kernel_traitsILi32ELi128ELi128ELi4ELb0ELb0EN7cutlass6half_tE19Flash_kernel_traitsILi32ELi128ELi128ELi4ES3_EELb0ELb0ELb0ELb0ELb0ELb0ELb0ELb0EEEvNS_16Flash_fwd_paramsE --------------------------
	.section	.nv.info._ZN5flash16flash_fwd_kernelI23Flash_fwd_kernel_traitsILi32ELi128ELi128ELi4ELb0ELb0EN7cutlass6half_tE19Flash_kernel_traitsILi32ELi128ELi128ELi4ES3_EELb0ELb0ELb0ELb0ELb0ELb0ELb0ELb0EEEvNS_16Flash_fwd_paramsE,"",@"SHT_CUDA_INFO"
	.sectionflags	@""
	.align	4


	//----- nvinfo : EIATTR_CUDA_API_VERSION
	.align		4
        /*0000*/ 	.byte	0x04, 0x37
        /*0002*/ 	.short	(.L_200 - .L_199)
.L_199:
        /*0004*/ 	.word	0x00000082


	//----- nvinfo : EIATTR_SW2861232_WAR
	.align		4
.L_200:
        /*0008*/ 	.byte	0x01, 0x35
	.zero		2


	//----- nvinfo : EIATTR_PARAM_CBANK
	.align		4
        /*000c*/ 	.byte	0x04, 0x0a
        /*000e*/ 	.short	(.L_202 - .L_201)
	.align		4
.L_201:
        /*0010*/ 	.word	index@(.nv.constant0._ZN5flash16flash_fwd_kernelI23Flash_fwd_kernel_traitsILi32ELi128ELi128ELi4ELb0ELb0EN7cutlass6half_tE19Flash_kernel_traitsILi32ELi128ELi128ELi4ES3_EELb0ELb0ELb0ELb0ELb0ELb0ELb0ELb0EEEvNS_16Flash_fwd_paramsE)
        /*0014*/ 	.short	0x0160
        /*0016*/ 	.short	0x01d0


	//----- nvinfo : EIATTR_CBANK_PARAM_SIZE
	.align		4
.L_202:
        /*0018*/ 	.byte	0x03, 0x19
        /*001a*/ 	.short	0x01d0


	//----- nvinfo : EIATTR_KPARAM_INFO
	.align		4
        /*001c*/ 	.byte	0x04, 0x17
        /*001e*/ 	.short	(.L_204 - .L_203)
.L_203:
        /*0020*/ 	.word	0x00000000
        /*0024*/ 	.short	0x0000
        /*0026*/ 	.short	0x0000
        /*0028*/ 	.byte	0x00, 0xf0, 0x41, 0x07


	//----- nvinfo : EIATTR_MAXREG_COUNT
	.align		4
.L_204:
        /*002c*/ 	.byte	0x03, 0x1b
        /*002e*/ 	.short	0x00ff


	//----- nvinfo : EIATTR_NUM_BARRIERS
	.align		4
        /*0030*/ 	.byte	0x02, 0x4c
        /*0032*/ 	.byte	0x01
	.zero		1


	//----- nvinfo : EIATTR_ANNOTATIONS
	.align		4
        /*0034*/ 	.byte	0x04, 0x55
        /*0036*/ 	.short	(.L_206 - .L_205)


	//   ....[0]....
.L_205:
        /*0038*/ 	.word	0x00000001
        /*003c*/ 	.byte	0x00, 0x08, 0x00, 0x00, 0x01, 0x00, 0x00, 0x00, 0x60, 0x09, 0x00, 0x00, 0x01, 0x00, 0x00, 0x00
        /*004c*/ 	.byte	0x30, 0x0b, 0x00, 0x00, 0x01, 0x00, 0x00, 0x00, 0xa0, 0x0c, 0x00, 0x00, 0x01, 0x00, 0x00, 0x00
        /*005c*/ 	.byte	0x30, 0x0e, 0x00, 0x00, 0x01, 0x00, 0x00, 0x00, 0xd0, 0x10, 0x00, 0x00, 0x01, 0x00, 0x00, 0x00
        /*006c*/ 	.byte	0x50, 0x11, 0x00, 0x00, 0x01, 0x00, 0x00, 0x00, 0x00, 0x5f, 0x00, 0x00, 0x01, 0x00, 0x00, 0x00
        /*007c*/ 	.byte	0xf0, 0x98, 0x00, 0x00, 0x01, 0x00, 0x00, 0x00, 0x00, 0x99, 0x00, 0x00, 0x01, 0x00, 0x00, 0x00
        /*008c*/ 	.byte	0x50, 0xa7, 0x00, 0x00, 0x01, 0x00, 0x00, 0x00, 0xa0, 0xa8, 0x00, 0x00, 0x01, 0x00, 0x00, 0x00
        /*009c*/ 	.byte	0xa0, 0xa9, 0x00, 0x00, 0x01, 0x00, 0x00, 0x00, 0xa0, 0xaa, 0x00, 0x00


	//----- nvinfo : EIATTR_MERCURY_ISA_VERSION
	.align		4
.L_206:
        /*00a8*/ 	.byte	0x03, 0x5f
        /*00aa*/ 	.short	0x0000


	//----- nvinfo : EIATTR_COOP_GROUP_MASK_REGIDS
	.align		4
        /*00ac*/ 	.byte	0x04, 0x29
        /*00ae*/ 	.short	(.L_208 - .L_207)


	//   ....[0]....
.L_207:
        /*00b0*/ 	.word	0xffffffff


	//   ....[1]....
        /*00b4*/ 	.word	0xffffffff


	//   ....[2]....
        /*00b8*/ 	.word	0xffffffff


	//   ....[3]....
        /*00bc*/ 	.word	0xffffffff


	//   ....[4]....
        /*00c0*/ 	.word	0xffffffff


	//   ....[5]....
        /*00c4*/ 	.word	0xffffffff


	//   ....[6]....
        /*00c8*/ 	.word	0xffffffff


	//   ....[7]....
        /*00cc*/ 	.word	0xffffffff


	//   ....[8]....
        /*00d0*/ 	.word	0xffffffff


	//   ....[9]....
        /*00d4*/ 	.word	0xffffffff


	//   ....[10]....
        /*00d8*/ 	.word	0xffffffff


	//   ....[11]....
        /*00dc*/ 	.word	0xffffffff


	//   ....[12]....
        /*00e0*/ 	.word	0xffffffff


	//   ....[13]....
        /*00e4*/ 	.word	0xffffffff


	//   ....[14]....
        /*00e8*/ 	.word	0xffffffff


	//   ....[15]....
        /*00ec*/ 	.word	0xffffffff


	//   ....[16]....
        /*00f0*/ 	.word	0xffffffff


	//   ....[17]....
        /*00f4*/ 	.word	0xffffffff


	//   ....[18]....
        /*00f8*/ 	.word	0xffffffff


	//   ....[19]....
        /*00fc*/ 	.word	0xffffffff


	//   ....[20]....
        /*0100*/ 	.word	0xffffffff


	//   ....[21]....
        /*0104*/ 	.word	0xffffffff


	//   ....[22]....
        /*0108*/ 	.word	0xffffffff


	//   ....[23]....
        /*010c*/ 	.word	0xffffffff


	//----- nvinfo : EIATTR_COOP_GROUP_INSTR_OFFSETS
	.align		4
.L_208:
        /*0110*/ 	.byte	0x04, 0x28
        /*0112*/ 	.short	(.L_210 - .L_209)


	//   ....[0]....
.L_209:
        /*0114*/ 	.word	0x00003750


	//   ....[1]....
        /*0118*/ 	.word	0x00003770


	//   ....[2]....
        /*011c*/ 	.word	0x000037b0


	//   ....[3]....
        /*0120*/ 	.word	0x000037d0


	//   ....[4]....
        /*0124*/ 	.word	0x00004080


	//   ....[5]....
        /*0128*/ 	.word	0x000040f0


	//   ....[6]....
        /*012c*/ 	.word	0x00004280


	//   ....[7]....
        /*0130*/ 	.word	0x000042e0


	//   ....[8]....
        /*0134*/ 	.word	0x000072a0


	//   ....[9]....
        /*0138*/ 	.word	0x000072f0


	//   ....[10]....
        /*013c*/ 	.word	0x00007330


	//   ....[11]....
        /*0140*/ 	.word	0x00007350


	//   ....[12]....
        /*0144*/ 	.word	0x00007390


	//   ....[13]....
        /*0148*/ 	.word	0x000073b0


	//   ....[14]....
        /*014c*/ 	.word	0x000073c0


	//   ....[15]....
        /*0150*/ 	.word	0x000073e0


	//   ....[16]....
        /*0154*/ 	.word	0x00009940


	//   ....[17]....
        /*0158*/ 	.word	0x00009960


	//   ....[18]....
        /*015c*/ 	.word	0x00009980


	//   ....[19]....
        /*0160*/ 	.word	0x00009990


	//   ....[20]....
        /*0164*/ 	.word	0x000099f0


	//   ....[21]....
        /*0168*/ 	.word	0x00009a10


	//   ....[22]....
        /*016c*/ 	.word	0x00009a30


	//   ....[23]....
        /*0170*/ 	.word	0x00009a60


	//----- nvinfo : EIATTR_EXIT_INSTR_OFFSETS
	.align		4
.L_210:
        /*0174*/ 	.byte	0x04, 0x1c
        /*0176*/ 	.short	(.L_212 - .L_211)


	//   ....[0]....
.L_211:
        /*0178*/ 	.word	0x000002f0


	//   ....[1]....
        /*017c*/ 	.word	0x0000aac0


	//   ....[2]....
        /*0180*/ 	.word	0x0000ab80


	//   ....[3]....
        /*0184*/ 	.word	0x0000b460


	//   ....[4]....
        /*0188*/ 	.word	0x0000b4e0


	//----- nvinfo : EIATTR_CTAIDZ_USED
	.align		4
.L_212:
        /*018c*/ 	.byte	0x01, 0x04
	.zero		2


	//----- nvinfo : EIATTR_CRS_STACK_SIZE
	.align		4
        /*0190*/ 	.byte	0x04, 0x1e
        /*0192*/ 	.short	(.L_214 - .L_213)
.L_213:
        /*0194*/ 	.word	0x00000000
.L_214:


//--------------------- .nv.info._ZN5flash16flash_fwd_kernelI23Flash_fwd_kernel_traitsILi32ELi128ELi128ELi4ELb0ELb0EN7cutlass6half_tE19Flash_kernel_traitsILi32ELi128ELi128ELi4ES3_EELb0ELb0ELb0ELb1ELb0ELb0ELb0ELb0EEEvNS_16Flash_fwd_paramsE --------------------------
	.section	.nv.info._ZN5flash16flash_fwd_kernelI23Flash_fwd_kernel_traitsILi32ELi128ELi128ELi4ELb0ELb0EN7cutlass6half_tE19Flash_kernel_traitsILi32ELi128ELi128ELi4ES3_EELb0ELb0ELb0ELb1ELb0ELb0ELb0ELb0EEEvNS_16Flash_fwd_paramsE,"",@"SHT_CUDA_INFO"
	.sectionflags	@""
	.align	4


	//----- nvinfo : EIATTR_CUDA_API_VERSION
	.align		4
        /*0000*/ 	.byte	0x04, 0x37
        /*0002*/ 	.short	(.L_216 - .L_215)
.L_215:
        /*0004*/ 	.word	0x00000082


	//----- nvinfo : EIATTR_SW2861232_WAR
	.align		4
.L_216:
        /*0008*/ 	.byte	0x01, 0x35
	.zero		2


	//----- nvinfo : EIATTR_PARAM_CBANK
	.align		4
        /*000c*/ 	.byte	0x04, 0x0a
        /*000e*/ 	.short	(.L_218 - .L_217)
	.align		4
.L_217:
        /*0010*/ 	.word	index@(.nv.constant0._ZN5flash16flash_fwd_kernelI23Flash_fwd_kernel_traitsILi32ELi128ELi128ELi4ELb0ELb0EN7cutlass6half_tE19Flash_kernel_traitsILi32ELi128ELi128ELi4ES3_EELb0ELb0ELb0ELb1ELb0ELb0ELb0ELb0EEEvNS_16Flash_fwd_paramsE)
        /*0014*/ 	.short	0x0160
        /*0016*/ 	.short	0x01d0


	//----- nvinfo : EIATTR_CBANK_PARAM_SIZE
	.align		4
.L_218:
        /*0018*/ 	.byte	0x03, 0x19
        /*001a*/ 	.short	0x01d0


	//----- nvinfo : EIATTR_KPARAM_INFO
	.align		4
        /*001c*/ 	.byte	0x04, 0x17
        /*001e*/ 	.short	(.L_220 - .L_219)
.L_219:
        /*0020*/ 	.word	0x00000000
        /*0024*/ 	.short	0x0000
        /*0026*/ 	.short	0x0000
        /*0028*/ 	.byte	0x00, 0xf0, 0x41, 0x07


	//----- nvinfo : EIATTR_MAXREG_COUNT
	.align		4
.L_220:
        /*002c*/ 	.byte	0x03, 0x1b
        /*002e*/ 	.short	0x00ff


	//----- nvinfo : EIATTR_NUM_BARRIERS
	.align		4
        /*0030*/ 	.byte	0x02, 0x4c
        /*0032*/ 	.byte	0x01
	.zero		1


	//----- nvinfo : EIATTR_ANNOTATIONS
	.align		4
        /*0034*/ 	.byte	0x04, 0x55
        /*0036*/ 	.short	(.L_222 - .L_221)


	//   ....[0]....
.L_221:
        /* <DEDUP_REMOVED lines=13> */


	//----- nvinfo : EIATTR_MERCURY_ISA_VERSION
	.align		4
.L_222:
        /*00f8*/ 	.byte	0x03, 0x5f
        /*00fa*/ 	.short	0x0000


	//----- nvinfo : EIATTR_COOP_GROUP_MASK_REGIDS
	.align		4
        /*00fc*/ 	.byte	0x04, 0x29
        /*00fe*/ 	.short	(.L_224 - .L_223)


	//   ....[0]....
.L_223:
        /*0100*/ 	.word	0xffffffff


	//   ....[1]....
        /*0104*/ 	.word	0xffffffff


	//   ....[2]....
        /*0108*/ 	.word	0xffffffff


	//   ....[3]....
        /*010c*/ 	.word	0xffffffff


	//   ....[4]....
        /*0110*/ 	.word	0xffffffff


	//   ....[5]....
        /*0114*/ 	.word	0xffffffff


	//   ....[6]....
        /*0118*/ 	.word	0xffffffff


	//   ....[7]....
        /*011c*/ 	.word	0xffffffff


	//   ....[8]....
        /*0120*/ 	.word	0xffffffff


	//   ....[9]....
        /*0124*/ 	.word	0xffffffff


	//   ....[10]....
        /*0128*/ 	.word	0xffffffff


	//   ....[11]....
        /*012c*/ 	.word	0xffffffff


	//   ....[12]....
        /*0130*/ 	.word	0xffffffff


	//   ....[13]....
        /*0134*/ 	.word	0xffffffff


	//   ....[14]....
        /*0138*/ 	.word	0xffffffff


	//   ....[15]....
        /*013c*/ 	.word	0xffffffff


	//   ....[16]....
        /*0140*/ 	.word	0xffffffff


	//   ....[17]....
        /*0144*/ 	.word	0xffffffff


	//   ....[18]....
        /*0148*/ 	.word	0xffffffff


	//   ....[19]....
        /*014c*/ 	.word	0xffffffff


	//   ....[20]....
        /*0150*/ 	.word	0xffffffff


	//   ....[21]....
        /*0154*/ 	.word	0xffffffff


	//   ....[22]....
        /*0158*/ 	.word	0xffffffff


	//   ....[23]....
        /*015c*/ 	.word	0xffffffff


	//----- nvinfo : EIATTR_COOP_GROUP_INSTR_OFFSETS
	.align		4
.L_224:
        /*0160*/ 	.byte	0x04, 0x28
        /*0162*/ 	.short	(.L_226 - .L_225)


	//   ....[0]....
.L_225:
        /*0164*/ 	.word	0x00006b40


	//   ....[1]....
        /*0168*/ 	.word	0x00006b60


	//   ....[2]....
        /*016c*/ 	.word	0x00006ba0


	//   ....[3]....
        /*0170*/ 	.word	0x00006bc0


	//   ....[4]....
        /*0174*/ 	.word	0x00007560


	//   ....[5]....
        /*0178*/ 	.word	0x000075e0


	//   ....[6]....
        /*017c*/ 	.word	0x00007610


	//   ....[7]....
        /*0180*/ 	.word	0x00007690


	//   ....[8]....
        /*0184*/ 	.word	0x0000b930


	//   ....[9]....
        /*0188*/ 	.word	0x0000ba30


	//   ....[10]....
        /*018c*/ 	.word	0x0000bbb0


	//   ....[11]....
        /*0190*/ 	.word	0x0000bc30


	//   ....[12]....
        /*0194*/ 	.word	0x0000bca0


	//   ....[13]....
        /*0198*/ 	.word	0x0000bcb0


	//   ....[14]....
        /*019c*/ 	.word	0x0000bcd0


	//   ....[15]....
        /*01a0*/ 	.word	0x0000bd00


	//   ....[16]....
        /*01a4*/ 	.word	0x0000e230


	//   ....[17]....
        /*01a8*/ 	.word	0x0000e240


	//   ....[18]....
        /*01ac*/ 	.word	0x0000e250


	//   ....[19]....
        /*01b0*/ 	.word	0x0000e260


	//   ....[20]....
        /*01b4*/ 	.word	0x0000e2a0


	//   ....[21]....
        /*01b8*/ 	.word	0x0000e2c0


	//   ....[22]....
        /*01bc*/ 	.word	0x0000e2e0


	//   ....[23]....
        /*01c0*/ 	.word	0x0000e300


	//----- nvinfo : EIATTR_EXIT_INSTR_OFFSETS
	.align		4
.L_226:
        /*01c4*/ 	.byte	0x04, 0x1c
        /*01c6*/ 	.short	(.L_228 - .L_227)


	//   ....[0]....
.L_227:
        /*01c8*/ 	.word	0x000002f0


	//   ....[1]....
        /*01cc*/ 	.word	0x0000f380


	//   ....[2]....
        /*01d0*/ 	.word	0x0000f440


	//   ....[3]....
        /*01d4*/ 	.word	0x0000fd20


	//   ....[4]....
        /*01d8*/ 	.word	0x0000fda0


	//----- nvinfo : EIATTR_CTAIDZ_USED
	.align		4
.L_228:
        /*01dc*/ 	.byte	0x01, 0x04
	.zero		2


	//----- nvinfo : EIATTR_CRS_STACK_SIZE
	.align		4
        /*01e0*/ 	.byte	0x04, 0x1e
        /*01e2*/ 	.short	(.L_230 - .L_229)
.L_229:
        /*01e4*/ 	.word	0x00000000
.L_230:


//--------------------- .nv.info._ZN5flash16flash_fwd_kernelI23Flash_fwd_kernel_traitsILi32ELi128ELi128ELi4ELb0ELb0EN7cutlass6half_tE19Flash_kernel_traitsILi32ELi128ELi128ELi4ES3_EELb0ELb0ELb1ELb0ELb0ELb1ELb0ELb0EEEvNS_16Flash_fwd_paramsE --------------------------
	.section	.nv.info._ZN5flash16flash_fwd_kernelI23Flash_fwd_kernel_traitsILi32ELi128ELi128ELi4ELb0ELb0EN7cutlass6half_tE19Flash_kernel_traitsILi32ELi128ELi128ELi4ES3_EELb0ELb0ELb1ELb0ELb0ELb1ELb0ELb0EEEvNS_16Flash_fwd_paramsE,"",@"SHT_CUDA_INFO"
	.sectionflags	@""
	.align	4


	//----- nvinfo : EIATTR_CUDA_API_VERSION
	.align		4
        /*0000*/ 	.byte	0x04, 0x37
        /*0002*/ 	.short	(.L_232 - .L_231)
.L_231:
        /*0004*/ 	.word	0x00000082


	//----- nvinfo : EIATTR_SW2861232_WAR
	.align		4
.L_232:
        /*0008*/ 	.byte	0x01, 0x35
	.zero		2


	//----- nvinfo : EIATTR_PARAM_CBANK
	.align		4
        /*000c*/ 	.byte	0x04, 0x0a
        /*000e*/ 	.short	(.L_234 - .L_233)
	.align		4
.L_233:
        /*0010*/ 	.word	index@(.nv.constant0._ZN5flash16flash_fwd_kernelI23Flash_fwd_kernel_traitsILi32ELi128ELi128ELi4ELb0ELb0EN7cutlass6half_tE19Flash_kernel_traitsILi32ELi128ELi128ELi4ES3_EELb0ELb0ELb1ELb0ELb0ELb1ELb0ELb0EEEvNS_16Flash_fwd_paramsE)
        /*0014*/ 	.short	0x0160
        /*0016*/ 	.short	0x01d0


	//----- nvinfo : EIATTR_CBANK_PARAM_SIZE
	.align		4
.L_234:
        /*0018*/ 	.byte	0x03, 0x19
        /*001a*/ 	.short	0x01d0


	//----- nvinfo : EIATTR_KPARAM_INFO
	.align		4
        /*001c*/ 	.byte	0x04, 0x17
        /*001e*/ 	.short	(.L_236 - .L_235)
.L_235:
        /*0020*/ 	.word	0x00000000
        /*0024*/ 	.short	0x0000
        /*0026*/ 	.short	0x0000
        /*0028*/ 	.byte	0x00, 0xf0, 0x41, 0x07


	//----- nvinfo : EIATTR_MAXREG_COUNT
	.align		4
.L_236:
        /*002c*/ 	.byte	0x03, 0x1b
        /*002e*/ 	.short	0x00ff


	//----- nvinfo : EIATTR_NUM_BARRIERS
	.align		4
        /*0030*/ 	.byte	0x02, 0x4c
        /*0032*/ 	.byte	0x01
	.zero		1


	//----- nvinfo : EIATTR_ANNOTATIONS
	.align		4
        /*0034*/ 	.byte	0x04, 0x55
        /*0036*/ 	.short	(.L_238 - .L_237)


	//   ....[0]....
.L_237:
        /* <DEDUP_REMOVED lines=21> */


	//----- nvinfo : EIATTR_MERCURY_ISA_VERSION
	.align		4
.L_238:
        /*0178*/ 	.byte	0x03, 0x5f
        /*017a*/ 	.short	0x0000


	//----- nvinfo : EIATTR_COOP_GROUP_MASK_REGIDS
	.align		4
        /*017c*/ 	.byte	0x04, 0x29
        /*017e*/ 	.short	(.L_240 - .L_239)


	//   ....[0]....
.L_239:
        /*0180*/ 	.word	0xffffffff


	//   ....[1]....
        /*0184*/ 	.word	0xffffffff


	//   ....[2]....
        /*0188*/ 	.word	0xffffffff


	//   ....[3]....
        /*018c*/ 	.word	0xffffffff


	//   ....[4]....
        /*0190*/ 	.word	0xffffffff


	//   ....[5]....
        /*0194*/ 	.word	0xffffffff


	//   ....[6]....
        /*0198*/ 	.word	0xffffffff


	//   ....[7]....
        /*019c*/ 	.word	0xffffffff


	//   ....[8]....
        /*01a0*/ 	.word	0xffffffff


	//   ....[9]....
        /*01a4*/ 	.word	0xffffffff


	//   ....[10]....
        /*01a8*/ 	.word	0xffffffff


	//   ....[11]....
        /*01ac*/ 	.word	0xffffffff


	//   ....[12]....
        /*01b0*/ 	.word	0xffffffff


	//   ....[13]....
        /*01b4*/ 	.word	0xffffffff


	//   ....[14]....
        /*01b8*/ 	.word	0xffffffff


	//   ....[15]....
        /*01bc*/ 	.word	0xffffffff


	//   ....[16]....
        /*01c0*/ 	.word	0xffffffff


	//   ....[17]....
        /*01c4*/ 	.word	0xffffffff


	//   ....[18]....
        /*01c8*/ 	.word	0xffffffff


	//   ....[19]....
        /*01cc*/ 	.word	0xffffffff


	//   ....[20]....
        /*01d0*/ 	.word	0xffffffff


	//   ....[21]....
        /*01d4*/ 	.word	0xffffffff


	//   ....[22]....
        /*01d8*/ 	.word	0xffffffff


	//   ....[23]....
        /*01dc*/ 	.word	0xffffffff


	//   ....[24]....
        /*01e0*/ 	.word	0xffffffff


	//   ....[25]....
        /*01e4*/ 	.word	0xffffffff


	//   ....[26]....
        /*01e8*/ 	.word	0xffffffff


	//   ....[27]....
        /*01ec*/ 	.word	0xffffffff


	//   ....[28]....
        /*01f0*/ 	.word	0xffffffff


	//   ....[29]....
        /*01f4*/ 	.word	0xffffffff


	//   ....[30]....
        /*01f8*/ 	.word	0xffffffff


	//   ....[31]....
        /*01fc*/ 	.word	0xffffffff


	//----- nvinfo : EIATTR_COOP_GROUP_INSTR_OFFSETS
	.align		4
.L_240:
        /*0200*/ 	.byte	0x04, 0x28
        /*0202*/ 	.short	(.L_242 - .L_241)


	//   ....[0]....
.L_241:
        /*0204*/ 	.word	0x00004620


	//   ....[1]....
        /*0208*/ 	.word	0x00004650


	//   ....[2]....
        /*020c*/ 	.word	0x00004b50


	//   ....[3]....
        /*0210*/ 	.word	0x00004ba0


	//   ....[4]....
        /*0214*/ 	.word	0x00005030


	//   ....[5]....
        /*0218*/ 	.word	0x00005180


	//   ....[6]....
        /*021c*/ 	.word	0x000051c0


	//   ....[7]....
        /*0220*/ 	.word	0x00005310


	//   ....[8]....
        /*0224*/ 	.word	0x00009620


	//   ....[9]....
        /*0228*/ 	.word	0x00009640


	//   ....[10]....
        /*022c*/ 	.word	0x00009be0


	//   ....[11]....
        /*0230*/ 	.word	0x00009c00


	//   ....[12]....
        /*0234*/ 	.word	0x00009f20


	//   ....[13]....
        /*0238*/ 	.word	0x00009fa0


	//   ....[14]....
        /*023c*/ 	.word	0x00009fb0


	//   ....[15]....
        /*0240*/ 	.word	0x00009fe0


	//   ....[16]....
        /*0244*/ 	.word	0x0000e920


	//   ....[17]....
        /*0248*/ 	.word	0x0000eb10


	//   ....[18]....
        /*024c*/ 	.word	0x0000ebc0


	//   ....[19]....
        /*0250*/ 	.word	0x0000ed60


	//   ....[20]....
        /*0254*/ 	.word	0x0000f290


	//   ....[21]....
        /*0258*/ 	.word	0x0000f380


	//   ....[22]....
        /*025c*/ 	.word	0x0000f400


	//   ....[23]....
        /*0260*/ 	.word	0x0000f490


	//   ....[24]....
        /*0264*/ 	.word	0x000119e0


	//   ....[25]....
        /*0268*/ 	.word	0x00011a20


	//   ....[26]....
        /*026c*/ 	.word	0x00011a60


	//   ....[27]....
        /*0270*/ 	.word	0x00011ad0


	//   ....[28]....
        /*0274*/ 	.word	0x00011af0


	//   ....[29]....
        /*0278*/ 	.word	0x00011b10


	//   ....[30]....
        /*027c*/ 	.word	0x00011b20


	//   ....[31]....
        /*0280*/ 	.word	0x00011b80


	//----- nvinfo : EIATTR_EXIT_INSTR_OFFSETS
	.align		4
.L_242:
        /*0284*/ 	.byte	0x04, 0x1c
        /*0286*/ 	.short	(.L_244 - .L_243)


	//   ....[0]....
.L_243:
        /*0288*/ 	.word	0x000002e0


	//   ....[1]....
        /*028c*/ 	.word	0x00000ca0


	//   ....[2]....
        /*0290*/ 	.word	0x00000d20


	//   ....[3]....
        /*0294*/ 	.word	0x00012b80


	//   ....[4]....
        /*0298*/ 	.word	0x00012c30


	//----- nvinfo : EIATTR_CTAIDZ_USED
	.align		4
.L_244:
        /*029c*/ 	.byte	0x01, 0x04
	.zero		2


	//----- nvinfo : EIATTR_CRS_STACK_SIZE
	.align		4
        /*02a0*/ 	.byte	0x04, 0x1e
        /*02a2*/ 	.short	(.L_246 - .L_245)
.L_245:
        /*02a4*/ 	.word	0x00000000
.L_246:


//--------------------- .nv.info._ZN5flash16flash_fwd_kernelI23Flash_fwd_kernel_traitsILi32ELi128ELi128ELi4ELb0ELb0EN7cutlass6half_tE19Flash_kernel_traitsILi32ELi128ELi128ELi4ES3_EELb0ELb0ELb1ELb0ELb0ELb0ELb0ELb0EEEvNS_16Flash_fwd_paramsE --------------------------
	.section	.nv.info._ZN5flash16flash_fwd_kernelI23Flash_fwd_kernel_traitsILi32ELi128ELi128ELi4ELb0ELb0EN7cutlass6half_tE19Flash_kernel_traitsILi32ELi128ELi128ELi4ES3_EELb0ELb0ELb1ELb0ELb0ELb0ELb0ELb0EEEvNS_16Flash_fwd_paramsE,"",@"SHT_CUDA_INFO"
	.sectionflags	@""
	.align	4


	//----- nvinfo : EIATTR_CUDA_API_VERSION
	.align		4
        /*0000*/ 	.byte	0x04, 0x37
        /*0002*/ 	.short	(.L_248 - .L_247)
.L_247:
        /*0004*/ 	.word	0x00000082


	//----- nvinfo : EIATTR_SW2861232_WAR
	.align		4
.L_248:
        /*0008*/ 	.byte	0x01, 0x35
	.zero		2


	//----- nvinfo : EIATTR_PARAM_CBANK
	.align		4
        /*000c*/ 	.byte	0x04, 0x0a
        /*000e*/ 	.short	(.L_250 - .L_249)
	.align		4
.L_249:
        /*0010*/ 	.word	index@(.nv.constant0._ZN5flash16flash_fwd_kernelI23Flash_fwd_kernel_traitsILi32ELi128ELi128ELi4ELb0ELb0EN7cutlass6half_tE19Flash_kernel_traitsILi32ELi128ELi128ELi4ES3_EELb0ELb0ELb1ELb0ELb0ELb0ELb0ELb0EEEvNS_16Flash_fwd_paramsE)
        /*0014*/ 	.short	0x0160
        /*0016*/ 	.short	0x01d0


	//----- nvinfo : EIATTR_CBANK_PARAM_SIZE
	.align		4
.L_250:
        /*0018*/ 	.byte	0x03, 0x19
        /*001a*/ 	.short	0x01d0


	//----- nvinfo : EIATTR_KPARAM_INFO
	.align		4
        /*001c*/ 	.byte	0x04, 0x17
        /*001e*/ 	.short	(.L_252 - .L_251)
.L_251:
        /*0020*/ 	.word	0x00000000
        /*0024*/ 	.short	0x0000
        /*0026*/ 	.short	0x0000
        /*0028*/ 	.byte	0x00, 0xf0, 0x41, 0x07


	//----- nvinfo : EIATTR_MAXREG_COUNT
	.align		4
.L_252:
        /*002c*/ 	.byte	0x03, 0x1b
        /*002e*/ 	.short	0x00ff


	//----- nvinfo : EIATTR_NUM_BARRIERS
	.align		4
        /*0030*/ 	.byte	0x02, 0x4c
        /*0032*/ 	.byte	0x01
	.zero		1


	//----- nvinfo : EIATTR_MERCURY_ISA_VERSION
	.align		4
        /*0034*/ 	.byte	0x03, 0x5f
        /*0036*/ 	.short	0x0000


	//----- nvinfo : EIATTR_COOP_GROUP_MASK_REGIDS
	.align		4
        /*0038*/ 	.byte	0x04, 0x29
        /*003a*/ 	.short	(.L_254 - .L_253)


	//   ....[0]....
.L_253:
        /*003c*/ 	.word	0xffffffff


	//   ....[1]....
        /*0040*/ 	.word	0xffffffff


	//   ....[2]....
        /*0044*/ 	.word	0xffffffff


	//   ....[3]....
        /*0048*/ 	.word	0xffffffff


	//   ....[4]....
        /*004c*/ 	.word	0xffffffff


	//   ....[5]....
        /*0050*/ 	.word	0xffffffff


	//   ....[6]....
        /*0054*/ 	.word	0xffffffff


	//   ....[7]....
        /*0058*/ 	.word	0xffffffff


	//   ....[8]....
        /*005c*/ 	.word	0xffffffff


	//   ....[9]....
        /*0060*/ 	.word	0xffffffff


	//   ....[10]....
        /*0064*/ 	.word	0xffffffff


	//   ....[11]....
        /*0068*/ 	.word	0xffffffff


	//   ....[12]....
        /*006c*/ 	.word	0xffffffff


	//   ....[13]....
        /*0070*/ 	.word	0xffffffff


	//   ....[14]....
        /*0074*/ 	.word	0xffffffff


	//   ....[15]....
        /*0078*/ 	.word	0xffffffff


	//   ....[16]....
        /*007c*/ 	.word	0xffffffff


	//   ....[17]....
        /*0080*/ 	.word	0xffffffff


	//   ....[18]....
        /*0084*/ 	.word	0xffffffff


	//   ....[19]....
        /*0088*/ 	.word	0xffffffff


	//   ....[20]....
        /*008c*/ 	.word	0xffffffff


	//   ....[21]....
        /*0090*/ 	.word	0xffffffff


	//   ....[22]....
        /*0094*/ 	.word	0xffffffff


	//   ....[23]....
        /*0098*/ 	.word	0xffffffff


	//   ....[24]....
        /*009c*/ 	.word	0xffffffff


	//   ....[25]....
        /*00a0*/ 	.word	0xffffffff


	//   ....[26]....
        /*00a4*/ 	.word	0xffffffff


	//   ....[27]....
        /*00a8*/ 	.word	0xffffffff


	//   ....[28]....
        /*00ac*/ 	.word	0xffffffff


	//   ....[29]....
        /*00b0*/ 	.word	0xffffffff


	//   ....[30]....
        /*00b4*/ 	.word	0xffffffff


	//   ....[31]....
        /*00b8*/ 	.word	0xffffffff


	//----- nvinfo : EIATTR_COOP_GROUP_INSTR_OFFSETS
	.align		4
.L_254:
        /*00bc*/ 	.byte	0x04, 0x28
        /*00be*/ 	.short	(.L_256 - .L_255)


	//   ....[0]....
.L_255:
        /*00c0*/ 	.word	0x00005460


	//   ....[1]....
        /*00c4*/ 	.word	0x00005480


	//   ....[2]....
        /*00c8*/ 	.word	0x00005ab0


	//   ....[3]....
        /*00cc*/ 	.word	0x00005b80


	//   ....[4]....
        /*00d0*/ 	.word	0x00005ce0


	//   ....[5]....
        /*00d4*/ 	.word	0x00005e90


	//   ....[6]....
        /*00d8*/ 	.word	0x000060a0


	//   ....[7]....
        /*00dc*/ 	.word	0x000060f0


	//   ....[8]....
        /*00e0*/ 	.word	0x0000a4c0


	//   ....[9]....
        /*00e4*/ 	.word	0x0000a4f0


	//   ....[10]....
        /*00e8*/ 	.word	0x0000aa20


	//   ....[11]....
        /*00ec*/ 	.word	0x0000aa80


	//   ....[12]....
        /*00f0*/ 	.word	0x0000b0a0


	//   ....[13]....
        /*00f4*/ 	.word	0x0000b1c0


	//   ....[14]....
        /*00f8*/ 	.word	0x0000b1e0


	//   ....[15]....
        /*00fc*/ 	.word	0x0000b240


	//   ....[16]....
        /*0100*/ 	.word	0x0000fec0


	//   ....[17]....
        /*0104*/ 	.word	0x0000ff20


	//   ....[18]....
        /*0108*/ 	.word	0x0000ff70


	//   ....[19]....
        /*010c*/ 	.word	0x00010060


	//   ....[20]....
        /*0110*/ 	.word	0x000103a0


	//   ....[21]....
        /*0114*/ 	.word	0x00010500


	//   ....[22]....
        /*0118*/ 	.word	0x00010570


	//   ....[23]....
        /*011c*/ 	.word	0x000106f0


	//   ....[24]....
        /*0120*/ 	.word	0x000128f0


	//   ....[25]....
        /*0124*/ 	.word	0x00012930


	//   ....[26]....
        /*0128*/ 	.word	0x00012970


	//   ....[27]....
        /*012c*/ 	.word	0x00012a40


	//   ....[28]....
        /*0130*/ 	.word	0x00012a80


	//   ....[29]....
        /*0134*/ 	.word	0x00012ac0


	//   ....[30]....
        /*0138*/ 	.word	0x00012af0


	//   ....[31]....
        /*013c*/ 	.word	0x00012bb0


	//----- nvinfo : EIATTR_EXIT_INSTR_OFFSETS
	.align		4
.L_256:
        /*0140*/ 	.byte	0x04, 0x1c
        /*0142*/ 	.short	(.L_258 - .L_257)


	//   ....[0]....
.L_257:
        /*0144*/ 	.word	0x000004c0


	//   ....[1]....
        /*0148*/ 	.word	0x00000fa0


	//   ....[2]....
        /*014c*/ 	.word	0x00001020


	//   ....[3]....
        /*0150*/ 	.word	0x00013ba0


	//   ....[4]....
        /*0154*/ 	.word	0x00013c60


	//----- nvinfo : EIATTR_CTAIDZ_USED
	.align		4
.L_258:
        /*0158*/ 	.byte	0x01, 0x04
	.zero		2


	//----- nvinfo : EIATTR_CRS_STACK_SIZE
	.align		4
        /*015c*/ 	.byte	0x04, 0x1e
        /*015e*/ 	.short	(.L_260 - .L_259)
.L_259:
        /*0160*/ 	.word	0x00000000
.L_260:


//--------------------- .nv.info._ZN5flash16flash_fwd_kernelI23Flash_fwd_kernel_traitsILi32ELi128ELi128ELi4ELb0ELb0EN7cutlass6half_tE19Flash_kernel_traitsILi32ELi128ELi128ELi4ES3_EELb0ELb0ELb1ELb1ELb0ELb0ELb0ELb0EEEvNS_16Flash_fwd_paramsE --------------------------
	.section	.nv.info._ZN5flash16flash_fwd_kernelI23Flash_fwd_kernel_traitsILi32ELi128ELi128ELi4ELb0ELb0EN7cutlass6half_tE19Flash_kernel_traitsILi32ELi128ELi128ELi4ES3_EELb0ELb0ELb1ELb1ELb0ELb0ELb0ELb0EEEvNS_16Flash_fwd_paramsE,"",@"SHT_CUDA_INFO"
	.sectionflags	@""
	.align	4


	//----- nvinfo : EIATTR_CUDA_API_VERSION
	.align		4
        /*0000*/ 	.byte	0x04, 0x37
        /*0002*/ 	.short	(.L_262 - .L_261)
.L_261:
        /*0004*/ 	.word	0x00000082


	//----- nvinfo : EIATTR_SW2861232_WAR
	.align		4
.L_262:
        /*0008*/ 	.byte	0x01, 0x35
	.zero		2


	//----- nvinfo : EIATTR_PARAM_CBANK
	.align		4
        /*000c*/ 	.byte	0x04, 0x0a
        /*000e*/ 	.short	(.L_264 - .L_263)
	.align		4
.L_263:
        /*0010*/ 	.word	index@(.nv.constant0._ZN5flash16flash_fwd_kernelI23Flash_fwd_kernel_traitsILi32ELi128ELi128ELi4ELb0ELb0EN7cutlass6half_tE19Flash_kernel_traitsILi32ELi128ELi128ELi4ES3_EELb0ELb0ELb1ELb1ELb0ELb0ELb0ELb0EEEvNS_16Flash_fwd_paramsE)
        /*0014*/ 	.short	0x0160
        /*0016*/ 	.short	0x01d0


	//----- nvinfo : EIATTR_CBANK_PARAM_SIZE
	.align		4
.L_264:
        /*0018*/ 	.byte	0x03, 0x19
        /*001a*/ 	.short	0x01d0


	//----- nvinfo : EIATTR_KPARAM_INFO
	.align		4
        /*001c*/ 	.byte	0x04, 0x17
        /*001e*/ 	.short	(.L_266 - .L_265)
.L_265:
        /*0020*/ 	.word	0x00000000
        /*0024*/ 	.short	0x0000
        /*0026*/ 	.short	0x0000
        /*0028*/ 	.byte	0x00, 0xf0, 0x41, 0x07


	//----- nvinfo : EIATTR_MAXREG_COUNT
	.align		4
.L_266:
        /*002c*/ 	.byte	0x03, 0x1b
        /*002e*/ 	.short	0x00ff


	//----- nvinfo : EIATTR_NUM_BARRIERS
	.align		4
        /*0030*/ 	.byte	0x02, 0x4c
        /*0032*/ 	.byte	0x01
	.zero		1


	//----- nvinfo : EIATTR_MERCURY_ISA_VERSION
	.align		4
        /*0034*/ 	.byte	0x03, 0x5f
        /*0036*/ 	.short	0x0000


	//----- nvinfo : EIATTR_COOP_GROUP_MASK_REGIDS
	.align		4
        /*0038*/ 	.byte	0x04, 0x29
        /*003a*/ 	.short	(.L_268 - .L_267)


	//   ....[0]....
.L_267:
        /*003c*/ 	.word	0xffffffff


	//   ....[1]....
        /*0040*/ 	.word	0xffffffff


	//   ....[2]....
        /*0044*/ 	.word	0xffffffff


	//   ....[3]....
        /*0048*/ 	.word	0xffffffff


	//   ....[4]....
        /*004c*/ 	.word	0xffffffff


	//   ....[5]....
        /*0050*/ 	.word	0xffffffff


	//   ....[6]....
        /*0054*/ 	.word	0xffffffff


	//   ....[7]....
        /*0058*/ 	.word	0xffffffff


	//   ....[8]....
        /*005c*/ 	.word	0xffffffff


	//   ....[9]....
        /*0060*/ 	.word	0xffffffff


	//   ....[10]....
        /*0064*/ 	.word	0xffffffff


	//   ....[11]....
        /*0068*/ 	.word	0xffffffff


	//   ....[12]....
        /*006c*/ 	.word	0xffffffff


	//   ....[13]....
        /*0070*/ 	.word	0xffffffff


	//   ....[14]....
        /*0074*/ 	.word	0xffffffff


	//   ....[15]....
        /*0078*/ 	.word	0xffffffff


	//   ....[16]....
        /*007c*/ 	.word	0xffffffff


	//   ....[17]....
        /*0080*/ 	.word	0xffffffff


	//   ....[18]....
        /*0084*/ 	.word	0xffffffff


	//   ....[19]....
        /*0088*/ 	.word	0xffffffff


	//   ....[20]....
        /*008c*/ 	.word	0xffffffff


	//   ....[21]....
        /*0090*/ 	.word	0xffffffff


	//   ....[22]....
        /*0094*/ 	.word	0xffffffff


	//   ....[23]....
        /*0098*/ 	.word	0xffffffff


	//   ....[24]....
        /*009c*/ 	.word	0xffffffff


	//   ....[25]....
        /*00a0*/ 	.word	0xffffffff


	//   ....[26]....
        /*00a4*/ 	.word	0xffffffff


	//   ....[27]....
        /*00a8*/ 	.word	0xffffffff


	//   ....[28]....
        /*00ac*/ 	.word	0xffffffff


	//   ....[29]....
        /*00b0*/ 	.word	0xffffffff


	//   ....[30]....
        /*00b4*/ 	.word	0xffffffff


	//   ....[31]....
        /*00b8*/ 	.word	0xffffffff


	//----- nvinfo : EIATTR_COOP_GROUP_INSTR_OFFSETS
	.align		4
.L_268:
        /*00bc*/ 	.byte	0x04, 0x28
        /*00be*/ 	.short	(.L_270 - .L_269)


	//   ....[0]....
.L_269:
        /*00c0*/ 	.word	0x000077d0


	//   ....[1]....
        /*00c4*/ 	.word	0x000077f0


	//   ....[2]....
        /*00c8*/ 	.word	0x00007eb0


	//   ....[3]....
        /*00cc*/ 	.word	0x00007f10


	//   ....[4]....
        /*00d0*/ 	.word	0x000082d0


	//   ....[5]....
        /*00d4*/ 	.word	0x000083e0


	//   ....[6]....
        /*00d8*/ 	.word	0x00008400


	//   ....[7]....
        /*00dc*/ 	.word	0x00008450


	//   ....[8]....
        /*00e0*/ 	.word	0x0000eab0


	//   ....[9]....
        /*00e4*/ 	.word	0x0000eae0


	//   ....[10]....
        /*00e8*/ 	.word	0x0000f010


	//   ....[11]....
        /*00ec*/ 	.word	0x0000f080


	//   ....[12]....
        /*00f0*/ 	.word	0x0000f7a0


	//   ....[13]....
        /*00f4*/ 	.word	0x0000f830


	//   ....[14]....
        /*00f8*/ 	.word	0x0000f860


	//   ....[15]....
        /*00fc*/ 	.word	0x0000f8c0


	//   ....[16]....
        /*0100*/ 	.word	0x00015ac0


	//   ....[17]....
        /*0104*/ 	.word	0x00015e50


	//   ....[18]....
        /*0108*/ 	.word	0x00016610


	//   ....[19]....
        /*010c*/ 	.word	0x00016740


	//   ....[20]....
        /*0110*/ 	.word	0x00016950


	//   ....[21]....
        /*0114*/ 	.word	0x00016ab0


	//   ....[22]....
        /*0118*/ 	.word	0x00017110


	//   ....[23]....
        /*011c*/ 	.word	0x00017260


	//   ....[24]....
        /*0120*/ 	.word	0x00019230


	//   ....[25]....
        /*0124*/ 	.word	0x00019270


	//   ....[26]....
        /*0128*/ 	.word	0x000192b0


	//   ....[27]....
        /*012c*/ 	.word	0x000193b0


	//   ....[28]....
        /*0130*/ 	.word	0x000193f0


	//   ....[29]....
        /*0134*/ 	.word	0x00019420


	//   ....[30]....
        /*0138*/ 	.word	0x00019450


	//   ....[31]....
        /*013c*/ 	.word	0x00019570


	//----- nvinfo : EIATTR_EXIT_INSTR_OFFSETS
	.align		4
.L_270:
        /*0140*/ 	.byte	0x04, 0x1c
        /*0142*/ 	.short	(.L_272 - .L_271)


	//   ....[0]....
.L_271:
        /*0144*/ 	.word	0x000004d0


	//   ....[1]....
        /*0148*/ 	.word	0x00000f90


	//   ....[2]....
        /*014c*/ 	.word	0x00001010


	//   ....[3]....
        /*0150*/ 	.word	0x0001a570


	//   ....[4]....
        /*0154*/ 	.word	0x0001a630


	//----- nvinfo : EIATTR_CTAIDZ_USED
	.align		4
.L_272:
        /*0158*/ 	.byte	0x01, 0x04
	.zero		2


	//----- nvinfo : EIATTR_CRS_STACK_SIZE
	.align		4
        /*015c*/ 	.byte	0x04, 0x1e
        /*015e*/ 	.short	(.L_274 - .L_273)
.L_273:
        /*0160*/ 	.word	0x00000000
.L_274:


//--------------------- .nv.info._ZN5flash16flash_fwd_kernelI23Flash_fwd_kernel_traitsILi32ELi128ELi128ELi4ELb0ELb0EN7cutlass6half_tE19Flash_kernel_traitsILi32ELi128ELi128ELi4ES3_EELb1ELb0ELb0ELb0ELb0ELb1ELb0ELb0EEEvNS_16Flash_fwd_paramsE --------------------------
	.section	.nv.info._ZN5flash16flash_fwd_kernelI23Flash_fwd_kernel_traitsILi32ELi128ELi128ELi4ELb0ELb0EN7cutlass6half_tE19Flash_kernel_traitsILi32ELi128ELi128ELi4ES3_EELb1ELb0ELb0ELb0ELb0ELb1ELb0ELb0EEEvNS_16Flash_fwd_paramsE,"",@"SHT_CUDA_INFO"
	.sectionflags	@""
	.align	4


	//----- nvinfo : EIATTR_CUDA_API_VERSION
	.align		4
        /*0000*/ 	.byte	0x04, 0x37
        /*0002*/ 	.short	(.L_276 - .L_275)
.L_275:
        /*0004*/ 	.word	0x00000082


	//----- nvinfo : EIATTR_SW2861232_WAR
	.align		4
.L_276:
        /*0008*/ 	.byte	0x01, 0x35
	.zero		2


	//----- nvinfo : EIATTR_PARAM_CBANK
	.align		4
        /*000c*/ 	.byte	0x04, 0x0a
        /*000e*/ 	.short	(.L_278 - .L_277)
	.align		4
.L_277:
        /*0010*/ 	.word	index@(.nv.constant0._ZN5flash16flash_fwd_kernelI23Flash_fwd_kernel_traitsILi32ELi128ELi128ELi4ELb0ELb0EN7cutlass6half_tE19Flash_kernel_traitsILi32ELi128ELi128ELi4ES3_EELb1ELb0ELb0ELb0ELb0ELb1ELb0ELb0EEEvNS_16Flash_fwd_paramsE)
        /*0014*/ 	.short	0x0160
        /*0016*/ 	.short	0x01d0


	//----- nvinfo : EIATTR_CBANK_PARAM_SIZE
	.align		4
.L_278:
        /*0018*/ 	.byte	0x03, 0x19
        /*001a*/ 	.short	0x01d0


	//----- nvinfo : EIATTR_KPARAM_INFO
	.align		4
        /*001c*/ 	.byte	0x04, 0x17
        /*001e*/ 	.short	(.L_280 - .L_279)
.L_279:
        /*0020*/ 	.word	0x00000000
        /*0024*/ 	.short	0x0000
        /*0026*/ 	.short	0x0000
        /*0028*/ 	.byte	0x00, 0xf0, 0x41, 0x07


	//----- nvinfo : EIATTR_MAXREG_COUNT
	.align		4
.L_280:
        /*002c*/ 	.byte	0x03, 0x1b
        /*002e*/ 	.short	0x00ff


	//----- nvinfo : EIATTR_NUM_BARRIERS
	.align		4
        /*0030*/ 	.byte	0x02, 0x4c
        /*0032*/ 	.byte	0x01
	.zero		1


	//----- nvinfo : EIATTR_ANNOTATIONS
	.align		4
        /*0034*/ 	.byte	0x04, 0x55
        /*0036*/ 	.short	(.L_282 - .L_281)


	//   ....[0]....
.L_281:
        /* <DEDUP_REMOVED lines=38> */


	//----- nvinfo : EIATTR_MERCURY_ISA_VERSION
	.align		4
.L_282:
        /*0288*/ 	.byte	0x03, 0x5f
        /*028a*/ 	.short	0x0000


	//----- nvinfo : EIATTR_INT_WARP_WIDE_INSTR_OFFSETS
	.align		4
        /*028c*/ 	.byte	0x04, 0x31
        /*028e*/ 	.short	(.L_284 - .L_283)


	//   ....[0]....
.L_283:
        /*0290*/ 	.word	0x00001420


	//----- nvinfo : EIATTR_COOP_GROUP_MASK_REGIDS
	.align		4
.L_284:
        /*0294*/ 	.byte	0x04, 0x29
        /*0296*/ 	.short	(.L_286 - .L_285)


	//   ....[0]....
.L_285:
        /*0298*/ 	.word	0xffffffff


	//   ....[1]....
        /*029c*/ 	.word	0xffffffff


	//   ....[2]....
        /*02a0*/ 	.word	0xffffffff


	//   ....[3]....
        /*02a4*/ 	.word	0xffffffff


	//   ....[4]....
        /*02a8*/ 	.word	0xffffffff


	//   ....[5]....
        /*02ac*/ 	.word	0xffffffff


	//   ....[6]....
        /*02b0*/ 	.word	0xffffffff


	//   ....[7]....
        /*02b4*/ 	.word	0xffffffff


	//   ....[8]....
        /*02b8*/ 	.word	0xffffffff


	//   ....[9]....
        /*02bc*/ 	.word	0xffffffff


	//   ....[10]....
        /*02c0*/ 	.word	0xffffffff


	//   ....[11]....
        /*02c4*/ 	.word	0xffffffff


	//   ....[12]....
        /*02c8*/ 	.word	0xffffffff


	//   ....[13]....
        /*02cc*/ 	.word	0xffffffff


	//   ....[14]....
        /*02d0*/ 	.word	0xffffffff


	//   ....[15]....
        /*02d4*/ 	.word	0xffffffff


	//   ....[16]....
        /*02d8*/ 	.word	0xffffffff


	//   ....[17]....
        /*02dc*/ 	.word	0xffffffff


	//   ....[18]....
        /*02e0*/ 	.word	0xffffffff


	//   ....[19]....
        /*02e4*/ 	.word	0xffffffff


	//   ....[20]....
        /*02e8*/ 	.word	0xffffffff


	//   ....[21]....
        /*02ec*/ 	.word	0xffffffff


	//   ....[22]....
        /*02f0*/ 	.word	0xffffffff


	//   ....[23]....
        /*02f4*/ 	.word	0xffffffff


	//----- nvinfo : EIATTR_COOP_GROUP_INSTR_OFFSETS
	.align		4
.L_286:
        /*02f8*/ 	.byte	0x04, 0x28
        /*02fa*/ 	.short	(.L_288 - .L_287)


	//   ....[0]....
.L_287:
        /*02fc*/ 	.word	0x00003590


	//   ....[1]....
        /*0300*/ 	.word	0x00003760


	//   ....[2]....
        /*0304*/ 	.word	0x00003830


	//   ....[3]....
        /*0308*/ 	.word	0x000039d0


	//   ....[4]....
        /*030c*/ 	.word	0x00003bf0


	//   ....[5]....
        /*0310*/ 	.word	0x00003d60


	//   ....[6]....
        /*0314*/ 	.word	0x00004000


	//   ....[7]....
        /*0318*/ 	.word	0x00004170


	//   ....[8]....
        /*031c*/ 	.word	0x00009b90


	//   ....[9]....
        /*0320*/ 	.word	0x00009c10


	//   ....[10]....
        /*0324*/ 	.word	0x00009d10


	//   ....[11]....
        /*0328*/ 	.word	0x00009d60


	//   ....[12]....
        /*032c*/ 	.word	0x00009e60


	//   ....[13]....
        /*0330*/ 	.word	0x00009ed0


	//   ....[14]....
        /*0334*/ 	.word	0x00009fd0


	//   ....[15]....
        /*0338*/ 	.word	0x0000a030


	//   ....[16]....
        /*033c*/ 	.word	0x0000efb0


	//   ....[17]....
        /*0340*/ 	.word	0x0000eff0


	//   ....[18]....
        /*0344*/ 	.word	0x0000f020


	//   ....[19]....
        /*0348*/ 	.word	0x0000f050


	//   ....[20]....
        /*034c*/ 	.word	0x0000f0f0


	//   ....[21]....
        /*0350*/ 	.word	0x0000f120


	//   ....[22]....
        /*0354*/ 	.word	0x0000f150


	//   ....[23]....
        /*0358*/ 	.word	0x0000f180


	//----- nvinfo : EIATTR_EXIT_INSTR_OFFSETS
	.align		4
.L_288:
        /*035c*/ 	.byte	0x04, 0x1c
        /*035e*/ 	.short	(.L_290 - .L_289)


	//   ....[0]....
.L_289:
        /*0360*/ 	.word	0x000005a0


	//   ....[1]....
        /*0364*/ 	.word	0x00010280


	//   ....[2]....
        /*0368*/ 	.word	0x00010340


	//   ....[3]....
        /*036c*/ 	.word	0x00010c50


	//   ....[4]....
        /*0370*/ 	.word	0x00010cd0


	//----- nvinfo : EIATTR_CTAIDZ_USED
	.align		4
.L_290:
        /*0374*/ 	.byte	0x01, 0x04
	.zero		2


	//----- nvinfo : EIATTR_CRS_STACK_SIZE
	.align		4
        /*0378*/ 	.byte	0x04, 0x1e
        /*037a*/ 	.short	(.L_292 - .L_291)
.L_291:
        /*037c*/ 	.word	0x00000000
.L_292:


//--------------------- .nv.info._ZN5flash16flash_fwd_kernelI23Flash_fwd_kernel_traitsILi32ELi128ELi128ELi4ELb0ELb0EN7cutlass6half_tE19Flash_kernel_traitsILi32ELi128ELi128ELi4ES3_EELb0ELb0ELb0ELb0ELb0ELb1ELb1ELb0EEEvNS_16Flash_fwd_paramsE --------------------------
	.section	.nv.info._ZN5flash16flash_fwd_kernelI23Flash_fwd_kernel_traitsILi32ELi128ELi128ELi4ELb0ELb0EN7cutlass6half_tE19Flash_kernel_traitsILi32ELi128ELi128ELi4ES3_EELb0ELb0ELb0ELb0ELb0ELb1ELb1ELb0EEEvNS_16Flash_fwd_paramsE,"",@"SHT_CUDA_INFO"
	.sectionflags	@""
	.align	4


	//----- nvinfo : EIATTR_CUDA_API_VERSION
	.align		4
        /*0000*/ 	.byte	0x04, 0x37
        /*0002*/ 	.short	(.L_294 - .L_293)
.L_293:
        /*0004*/ 	.word	0x00000082


	//----- nvinfo : EIATTR_SW2861232_WAR
	.align		4
.L_294:
        /*0008*/ 	.byte	0x01, 0x35
	.zero		2


	//----- nvinfo : EIATTR_PARAM_CBANK
	.align		4
        /*000c*/ 	.byte	0x04, 0x0a
        /*000e*/ 	.short	(.L_296 - .L_295)
	.align		4
.L_295:
        /*0010*/ 	.word	index@(.nv.constant0._ZN5flash16flash_fwd_kernelI23Flash_fwd_kernel_traitsILi32ELi128ELi128ELi4ELb0ELb0EN7cutlass6half_tE19Flash_kernel_traitsILi32ELi128ELi128ELi4ES3_EELb0ELb0ELb0ELb0ELb0ELb1ELb1ELb0EEEvNS_16Flash_fwd_paramsE)
        /*0014*/ 	.short	0x0160
        /*0016*/ 	.short	0x01d0


	//----- nvinfo : EIATTR_CBANK_PARAM_SIZE
	.align		4
.L_296:
        /*0018*/ 	.byte	0x03, 0x19
        /*001a*/ 	.short	0x01d0


	//----- nvinfo : EIATTR_KPARAM_INFO
	.align		4
        /*001c*/ 	.byte	0x04, 0x17
        /*001e*/ 	.short	(.L_298 - .L_297)
.L_297:
        /*0020*/ 	.word	0x00000000
        /*0024*/ 	.short	0x0000
        /*0026*/ 	.short	0x0000
        /*0028*/ 	.byte	0x00, 0xf0, 0x41, 0x07


	//----- nvinfo : EIATTR_MAXREG_COUNT
	.align		4
.L_298:
        /*002c*/ 	.byte	0x03, 0x1b
        /*002e*/ 	.short	0x00ff


	//----- nvinfo : EIATTR_NUM_BARRIERS
	.align		4
        /*0030*/ 	.byte	0x02, 0x4c
        /*0032*/ 	.byte	0x01
	.zero		1


	//----- nvinfo : EIATTR_ANNOTATIONS
	.align		4
        /*0034*/ 	.byte	0x04, 0x55
        /*0036*/ 	.short	(.L_300 - .L_299)


	//   ....[0]....
.L_299:
        /* <DEDUP_REMOVED lines=23> */


	//----- nvinfo : EIATTR_MERCURY_ISA_VERSION
	.align		4
.L_300:
        /*0198*/ 	.byte	0x03, 0x5f
        /*019a*/ 	.short	0x0000


	//----- nvinfo : EIATTR_COOP_GROUP_MASK_REGIDS
	.align		4
        /*019c*/ 	.byte	0x04, 0x29
        /*019e*/ 	.short	(.L_302 - .L_301)


	//   ....[0]....
.L_301:
        /*01a0*/ 	.word	0xffffffff


	//   ....[1]....
        /*01a4*/ 	.word	0xffffffff


	//   ....[2]....
        /*01a8*/ 	.word	0xffffffff


	//   ....[3]....
        /*01ac*/ 	.word	0xffffffff


	//   ....[4]....
        /*01b0*/ 	.word	0xffffffff


	//   ....[5]....
        /*01b4*/ 	.word	0xffffffff


	//   ....[6]....
        /*01b8*/ 	.word	0xffffffff


	//   ....[7]....
        /*01bc*/ 	.word	0xffffffff


	//   ....[8]....
        /*01c0*/ 	.word	0xffffffff


	//   ....[9]....
        /*01c4*/ 	.word	0xffffffff


	//   ....[10]....
        /*01c8*/ 	.word	0xffffffff


	//   ....[11]....
        /*01cc*/ 	.word	0xffffffff


	//   ....[12]....
        /*01d0*/ 	.word	0xffffffff


	//   ....[13]....
        /*01d4*/ 	.word	0xffffffff


	//   ....[14]....
        /*01d8*/ 	.word	0xffffffff


	//   ....[15]....
        /*01dc*/ 	.word	0xffffffff


	//   ....[16]....
        /*01e0*/ 	.word	0xffffffff


	//   ....[17]....
        /*01e4*/ 	.word	0xffffffff


	//   ....[18]....
        /*01e8*/ 	.word	0xffffffff


	//   ....[19]....
        /*01ec*/ 	.word	0xffffffff


	//   ....[20]....
        /*01f0*/ 	.word	0xffffffff


	//   ....[21]....
        /*01f4*/ 	.word	0xffffffff


	//   ....[22]....
        /*01f8*/ 	.word	0xffffffff


	//   ....[23]....
        /*01fc*/ 	.word	0xffffffff


	//----- nvinfo : EIATTR_COOP_GROUP_INSTR_OFFSETS
	.align		4
.L_302:
        /*0200*/ 	.byte	0x04, 0x28
        /*0202*/ 	.short	(.L_304 - .L_303)


	//   ....[0]....
.L_303:
        /*0204*/ 	.word	0x00003e00


	//   ....[1]....
        /*0208*/ 	.word	0x00003e20


	//   ....[2]....
        /*020c*/ 	.word	0x00004270


	//   ....[3]....
        /*0210*/ 	.word	0x000042c0


	//   ....[4]....
        /*0214*/ 	.word	0x00004920


	//   ....[5]....
        /*0218*/ 	.word	0x00004990


	//   ....[6]....
        /*021c*/ 	.word	0x00004b30


	//   ....[7]....
        /*0220*/ 	.word	0x00004ba0


	//   ....[8]....
        /*0224*/ 	.word	0x00008600


	//   ....[9]....
        /*0228*/ 	.word	0x000086d0


	//   ....[10]....
        /*022c*/ 	.word	0x00008740


	//   ....[11]....
        /*0230*/ 	.word	0x000087e0


	//   ....[12]....
        /*0234*/ 	.word	0x00008810


	//   ....[13]....
        /*0238*/ 	.word	0x00008840


	//   ....[14]....
        /*023c*/ 	.word	0x00008a50


	//   ....[15]....
        /*0240*/ 	.word	0x00008af0


	//   ....[16]....
        /*0244*/ 	.word	0x0000b050


	//   ....[17]....
        /*0248*/ 	.word	0x0000b060


	//   ....[18]....
        /*024c*/ 	.word	0x0000b070


	//   ....[19]....
        /*0250*/ 	.word	0x0000b0a0


	//   ....[20]....
        /*0254*/ 	.word	0x0000b0c0


	//   ....[21]....
        /*0258*/ 	.word	0x0000b0e0


	//   ....[22]....
        /*025c*/ 	.word	0x0000b0f0


	//   ....[23]....
        /*0260*/ 	.word	0x0000b120


	//----- nvinfo : EIATTR_EXIT_INSTR_OFFSETS
	.align		4
.L_304:
        /*0264*/ 	.byte	0x04, 0x1c
        /*0266*/ 	.short	(.L_306 - .L_305)


	//   ....[0]....
.L_305:
        /*0268*/ 	.word	0x00000300


	//   ....[1]....
        /*026c*/ 	.word	0x0000c1c0


	//   ....[2]....
        /*0270*/ 	.word	0x0000c280


	//   ....[3]....
        /*0274*/ 	.word	0x0000cb30


	//   ....[4]....
        /*0278*/ 	.word	0x0000cbb0


	//----- nvinfo : EIATTR_CTAIDZ_USED
	.align		4
.L_306:
        /*027c*/ 	.byte	0x01, 0x04
	.zero		2


	//----- nvinfo : EIATTR_CRS_STACK_SIZE
	.align		4
        /*0280*/ 	.byte	0x04, 0x1e
        /*0282*/ 	.short	(.L_308 - .L_307)
.L_307:
        /*0284*/ 	.word	0x00000000
.L_308:


//--------------------- .nv.info._ZN5flash16flash_fwd_kernelI23Flash_fwd_kernel_traitsILi32ELi128ELi128ELi4ELb0ELb0EN7cutlass6half_tE19Flash_kernel_traitsILi32ELi128ELi128ELi4ES3_EELb1ELb0ELb0ELb0ELb0ELb0ELb0ELb0EEEvNS_16Flash_fwd_paramsE --------------------------
	.section	.nv.info._ZN5flash16flash_fwd_kernelI23Flash_fwd_kernel_traitsILi32ELi128ELi128ELi4ELb0ELb0EN7cutlass6half_tE19Flash_kernel_traitsILi32ELi128ELi128ELi4ES3_EELb1ELb0ELb0ELb0ELb0ELb0ELb0ELb0EEEvNS_16Flash_fwd_paramsE,"",@"SHT_CUDA_INFO"
	.sectionflags	@""
	.align	4


	//----- nvinfo : EIATTR_CUDA_API_VERSION
	.align		4
        /*0000*/ 	.byte	0x04, 0x37
        /*0002*/ 	.short	(.L_310 - .L_309)
.L_309:
        /*0004*/ 	.word	0x00000082


	//----- nvinfo : EIATTR_SW2861232_WAR
	.align		4
.L_310:
        /*0008*/ 	.byte	0x01, 0x35
	.zero		2


	//----- nvinfo : EIATTR_PARAM_CBANK
	.align		4
        /*000c*/ 	.byte	0x04, 0x0a
        /*000e*/ 	.short	(.L_312 - .L_311)
	.align		4
.L_311:
        /*0010*/ 	.word	index@(.nv.constant0._ZN5flash16flash_fwd_kernelI23Flash_fwd_kernel_traitsILi32ELi128ELi128ELi4ELb0ELb0EN7cutlass6half_tE19Flash_kernel_traitsILi32ELi128ELi128ELi4ES3_EELb1ELb0ELb0ELb0ELb0ELb0ELb0ELb0EEEvNS_16Flash_fwd_paramsE)
        /*0014*/ 	.short	0x0160
        /*0016*/ 	.short	0x01d0


	//----- nvinfo : EIATTR_CBANK_PARAM_SIZE
	.align		4
.L_312:
        /*0018*/ 	.byte	0x03, 0x19
        /*001a*/ 	.short	0x01d0


	//----- nvinfo : EIATTR_KPARAM_INFO
	.align		4
        /*001c*/ 	.byte	0x04, 0x17
        /*001e*/ 	.short	(.L_314 - .L_313)
.L_313:
        /*0020*/ 	.word	0x00000000
        /*0024*/ 	.short	0x0000
        /*0026*/ 	.short	0x0000
        /*0028*/ 	.byte	0x00, 0xf0, 0x41, 0x07


	//----- nvinfo : EIATTR_MAXREG_COUNT
	.align		4
.L_314:
        /*002c*/ 	.byte	0x03, 0x1b
        /*002e*/ 	.short	0x00ff


	//----- nvinfo : EIATTR_NUM_BARRIERS
	.align		4
        /*0030*/ 	.byte	0x02, 0x4c
        /*0032*/ 	.byte	0x01
	.zero		1


	//----- nvinfo : EIATTR_ANNOTATIONS
	.align		4
        /*0034*/ 	.byte	0x04, 0x55
        /*0036*/ 	.short	(.L_316 - .L_315)


	//   ....[0]....
.L_315:
        /* <DEDUP_REMOVED lines=46> */
        /*030c*/ 	.byte	0x60, 0x0e, 0x01, 0x00


	//----- nvinfo : EIATTR_MERCURY_ISA_VERSION
	.align		4
.L_316:
        /*0310*/ 	.byte	0x03, 0x5f
        /*0312*/ 	.short	0x0000


	//----- nvinfo : EIATTR_COOP_GROUP_MASK_REGIDS
	.align		4
        /*0314*/ 	.byte	0x04, 0x29
        /*0316*/ 	.short	(.L_318 - .L_317)


	//   ....[0]....
.L_317:
        /*0318*/ 	.word	0xffffffff


	//   ....[1]....
        /*031c*/ 	.word	0xffffffff


	//   ....[2]....
        /*0320*/ 	.word	0xffffffff


	//   ....[3]....
        /*0324*/ 	.word	0xffffffff


	//   ....[4]....
        /*0328*/ 	.word	0xffffffff


	//   ....[5]....
        /*032c*/ 	.word	0xffffffff


	//   ....[6]....
        /*0330*/ 	.word	0xffffffff


	//   ....[7]....
        /*0334*/ 	.word	0xffffffff


	//   ....[8]....
        /*0338*/ 	.word	0xffffffff


	//   ....[9]....
        /*033c*/ 	.word	0xffffffff


	//   ....[10]....
        /*0340*/ 	.word	0xffffffff


	//   ....[11]....
        /*0344*/ 	.word	0xffffffff


	//   ....[12]....
        /*0348*/ 	.word	0xffffffff


	//   ....[13]....
        /*034c*/ 	.word	0xffffffff


	//   ....[14]....
        /*0350*/ 	.word	0xffffffff


	//   ....[15]....
        /*0354*/ 	.word	0xffffffff


	//   ....[16]....
        /*0358*/ 	.word	0xffffffff


	//   ....[17]....
        /*035c*/ 	.word	0xffffffff


	//   ....[18]....
        /*0360*/ 	.word	0xffffffff


	//   ....[19]....
        /*0364*/ 	.word	0xffffffff


	//   ....[20]....
        /*0368*/ 	.word	0xffffffff


	//   ....[21]....
        /*036c*/ 	.word	0xffffffff


	//   ....[22]....
        /*0370*/ 	.word	0xffffffff


	//   ....[23]....
        /*0374*/ 	.word	0xffffffff


	//----- nvinfo : EIATTR_COOP_GROUP_INSTR_OFFSETS
	.align		4
.L_318:
        /*0378*/ 	.byte	0x04, 0x28
        /*037a*/ 	.short	(.L_320 - .L_319)


	//   ....[0]....
.L_319:
        /*037c*/ 	.word	0x00003d10


	//   ....[1]....
        /*0380*/ 	.word	0x00003e60


	//   ....[2]....
        /*0384*/ 	.word	0x00003f10


	//   ....[3]....
        /*0388*/ 	.word	0x00004000


	//   ....[4]....
        /*038c*/ 	.word	0x00004270


	//   ....[5]....
        /*0390*/ 	.word	0x000043a0


	//   ....[6]....
        /*0394*/ 	.word	0x00004630


	//   ....[7]....
        /*0398*/ 	.word	0x000048b0


	//   ....[8]....
        /*039c*/ 	.word	0x0000a240


	//   ....[9]....
        /*03a0*/ 	.word	0x0000a3d0


	//   ....[10]....
        /*03a4*/ 	.word	0x0000a420


	//   ....[11]....
        /*03a8*/ 	.word	0x0000a5a0


	//   ....[12]....
        /*03ac*/ 	.word	0x0000a6f0


	//   ....[13]....
        /*03b0*/ 	.word	0x0000a830


	//   ....[14]....
        /*03b4*/ 	.word	0x0000a8a0


	//   ....[15]....
        /*03b8*/ 	.word	0x0000a970


	//   ....[16]....
        /*03bc*/ 	.word	0x0000f840


	//   ....[17]....
        /*03c0*/ 	.word	0x0000f850


	//   ....[18]....
        /*03c4*/ 	.word	0x0000f870


	//   ....[19]....
        /*03c8*/ 	.word	0x0000f880


	//   ....[20]....
        /*03cc*/ 	.word	0x0000f8e0


	//   ....[21]....
        /*03d0*/ 	.word	0x0000f900


	//   ....[22]....
        /*03d4*/ 	.word	0x0000f920


	//   ....[23]....
        /*03d8*/ 	.word	0x0000f950


	//----- nvinfo : EIATTR_EXIT_INSTR_OFFSETS
	.align		4
.L_320:
        /*03dc*/ 	.byte	0x04, 0x1c
        /*03de*/ 	.short	(.L_322 - .L_321)


	//   ....[0]....
.L_321:
        /*03e0*/ 	.word	0x00000540


	//   ....[1]....
        /*03e4*/ 	.word	0x00010b20


	//   ....[2]....
        /*03e8*/ 	.word	0x00010be0


	//   ....[3]....
        /*03ec*/ 	.word	0x000114f0


	//   ....[4]....
        /*03f0*/ 	.word	0x00011570


	//----- nvinfo : EIATTR_CTAIDZ_USED
	.align		4
.L_322:
        /*03f4*/ 	.byte	0x01, 0x04
	.zero		2


	//----- nvinfo : EIATTR_CRS_STACK_SIZE
	.align		4
        /*03f8*/ 	.byte	0x04, 0x1e
        /*03fa*/ 	.short	(.L_324 - .L_323)
.L_323:
        /*03fc*/ 	.word	0x00000000
.L_324:


//--------------------- .nv.info._ZN5flash16flash_fwd_kernelI23Flash_fwd_kernel_traitsILi32ELi128ELi128ELi4ELb0ELb0EN7cutlass6half_tE19Flash_kernel_traitsILi32ELi128ELi128ELi4ES3_EELb1ELb0ELb1ELb0ELb0ELb0ELb0ELb0EEEvNS_16Flash_fwd_paramsE --------------------------
	.section	.nv.info._ZN5flash16flash_fwd_kernelI23Flash_fwd_kernel_traitsILi32ELi128ELi128ELi4ELb0ELb0EN7cutlass6half_tE19Flash_kernel_traitsILi32ELi128ELi128ELi4ES3_EELb1ELb0ELb1ELb0ELb0ELb0ELb0ELb0EEEvNS_16Flash_fwd_paramsE,"",@"SHT_CUDA_INFO"
	.sectionflags	@""
	.align	4


	//----- nvinfo : EIATTR_CUDA_API_VERSION
	.align		4
        /*0000*/ 	.byte	0x04, 0x37
        /*0002*/ 	.short	(.L_326 - .L_325)
.L_325:
        /*0004*/ 	.word	0x00000082


	//----- nvinfo : EIATTR_SW2861232_WAR
	.align		4
.L_326:
        /*0008*/ 	.byte	0x01, 0x35
	.zero		2


	//----- nvinfo : EIATTR_PARAM_CBANK
	.align		4
        /*000c*/ 	.byte	0x04, 0x0a
        /*000e*/ 	.short	(.L_328 - .L_327)
	.align		4
.L_327:
        /*0010*/ 	.word	index@(.nv.constant0._ZN5flash16flash_fwd_kernelI23Flash_fwd_kernel_traitsILi32ELi128ELi128ELi4ELb0ELb0EN7cutlass6half_tE19Flash_kernel_traitsILi32ELi128ELi128ELi4ES3_EELb1ELb0ELb1ELb0ELb0ELb0ELb0ELb0EEEvNS_16Flash_fwd_paramsE)
        /*0014*/ 	.short	0x0160
        /*0016*/ 	.short	0x01d0


	//----- nvinfo : EIATTR_CBANK_PARAM_SIZE
	.align		4
.L_328:
        /*0018*/ 	.byte	0x03, 0x19
        /*001a*/ 	.short	0x01d0


	//----- nvinfo : EIATTR_KPARAM_INFO
	.align		4
        /*001c*/ 	.byte	0x04, 0x17
        /*001e*/ 	.short	(.L_330 - .L_329)
.L_329:
        /*0020*/ 	.word	0x00000000
        /*0024*/ 	.short	0x0000
        /*0026*/ 	.short	0x0000
        /*0028*/ 	.byte	0x00, 0xf0, 0x41, 0x07


	//----- nvinfo : EIATTR_MAXREG_COUNT
	.align		4
.L_330:
        /*002c*/ 	.byte	0x03, 0x1b
        /*002e*/ 	.short	0x00ff


	//----- nvinfo : EIATTR_NUM_BARRIERS
	.align		4
        /*0030*/ 	.byte	0x02, 0x4c
        /*0032*/ 	.byte	0x01
	.zero		1


	//----- nvinfo : EIATTR_ANNOTATIONS
	.align		4
        /*0034*/ 	.byte	0x04, 0x55
        /*0036*/ 	.short	(.L_332 - .L_331)


	//   ....[0]....
.L_331:
        /* <DEDUP_REMOVED lines=76> */


	//----- nvinfo : EIATTR_MERCURY_ISA_VERSION
	.align		4
.L_332:
        /*04e8*/ 	.byte	0x03, 0x5f
        /*04ea*/ 	.short	0x0000


	//----- nvinfo : EIATTR_COOP_GROUP_MASK_REGIDS
	.align		4
        /*04ec*/ 	.byte	0x04, 0x29
        /*04ee*/ 	.short	(.L_334 - .L_333)


	//   ....[0]....
.L_333:
        /*04f0*/ 	.word	0xffffffff


	//   ....[1]....
        /*04f4*/ 	.word	0xffffffff


	//   ....[2]....
        /*04f8*/ 	.word	0xffffffff


	//   ....[3]....
        /*04fc*/ 	.word	0xffffffff


	//   ....[4]....
        /*0500*/ 	.word	0xffffffff


	//   ....[5]....
        /*0504*/ 	.word	0xffffffff


	//   ....[6]....
        /*0508*/ 	.word	0xffffffff


	//   ....[7]....
        /*050c*/ 	.word	0xffffffff


	//   ....[8]....
        /*0510*/ 	.word	0xffffffff


	//   ....[9]....
        /*0514*/ 	.word	0xffffffff


	//   ....[10]....
        /*0518*/ 	.word	0xffffffff


	//   ....[11]....
        /*051c*/ 	.word	0xffffffff


	//   ....[12]....
        /*0520*/ 	.word	0xffffffff


	//   ....[13]....
        /*0524*/ 	.word	0xffffffff


	//   ....[14]....
        /*0528*/ 	.word	0xffffffff


	//   ....[15]....
        /*052c*/ 	.word	0xffffffff


	//   ....[16]....
        /*0530*/ 	.word	0xffffffff


	//   ....[17]....
        /*0534*/ 	.word	0xffffffff


	//   ....[18]....
        /*0538*/ 	.word	0xffffffff


	//   ....[19]....
        /*053c*/ 	.word	0xffffffff


	//   ....[20]....
        /*0540*/ 	.word	0xffffffff


	//   ....[21]....
        /*0544*/ 	.word	0xffffffff


	//   ....[22]....
        /*0548*/ 	.word	0xffffffff


	//   ....[23]....
        /*054c*/ 	.word	0xffffffff


	//   ....[24]....
        /*0550*/ 	.word	0xffffffff


	//   ....[25]....
        /*0554*/ 	.word	0xffffffff


	//   ....[26]....
        /*0558*/ 	.word	0xffffffff


	//   ....[27]....
        /*055c*/ 	.word	0xffffffff


	//   ....[28]....
        /*0560*/ 	.word	0xffffffff


	//   ....[29]....
        /*0564*/ 	.word	0xffffffff


	//   ....[30]....
        /*0568*/ 	.word	0xffffffff


	//   ....[31]....
        /*056c*/ 	.word	0xffffffff


	//----- nvinfo : EIATTR_COOP_GROUP_INSTR_OFFSETS
	.align		4
.L_334:
        /*0570*/ 	.byte	0x04, 0x28
        /*0572*/ 	.short	(.L_336 - .L_335)


	//   ....[0]....
.L_335:
        /*0574*/ 	.word	0x00005b30


	//   ....[1]....
        /*0578*/ 	.word	0x00005ba0


	//   ....[2]....
        /*057c*/ 	.word	0x00005d30


	//   ....[3]....
        /*0580*/ 	.word	0x00005dd0


	//   ....[4]....
        /*0584*/ 	.word	0x00006020


	//   ....[5]....
        /*0588*/ 	.word	0x000060e0


	//   ....[6]....
        /*058c*/ 	.word	0x000063e0


	//   ....[7]....
        /*0590*/ 	.word	0x00006540


	//   ....[8]....
        /*0594*/ 	.word	0x0000de50


	//   ....[9]....
        /*0598*/ 	.word	0x0000de80


	//   ....[10]....
        /*059c*/ 	.word	0x0000df90


	//   ....[11]....
        /*05a0*/ 	.word	0x0000e0c0


	//   ....[12]....
        /*05a4*/ 	.word	0x0000e0e0


	//   ....[13]....
        /*05a8*/ 	.word	0x0000e1a0


	//   ....[14]....
        /*05ac*/ 	.word	0x0000e220


	//   ....[15]....
        /*05b0*/ 	.word	0x0000e3c0


	//   ....[16]....
        /*05b4*/ 	.word	0x00016960


	//   ....[17]....
        /*05b8*/ 	.word	0x00016b10


	//   ....[18]....
        /*05bc*/ 	.word	0x00016b60


	//   ....[19]....
        /*05c0*/ 	.word	0x00016cf0


	//   ....[20]....
        /*05c4*/ 	.word	0x00016dd0


	//   ....[21]....
        /*05c8*/ 	.word	0x00016f50


	//   ....[22]....
        /*05cc*/ 	.word	0x00017050


	//   ....[23]....
        /*05d0*/ 	.word	0x000171a0


	//   ....[24]....
        /*05d4*/ 	.word	0x0001cc00


	//   ....[25]....
        /*05d8*/ 	.word	0x0001cc10


	//   ....[26]....
        /*05dc*/ 	.word	0x0001cc20


	//   ....[27]....
        /*05e0*/ 	.word	0x0001cc30


	//   ....[28]....
        /*05e4*/ 	.word	0x0001cc50


	//   ....[29]....
        /*05e8*/ 	.word	0x0001cc80


	//   ....[30]....
        /*05ec*/ 	.word	0x0001cca0


	//   ....[31]....
        /*05f0*/ 	.word	0x0001ccb0


	//----- nvinfo : EIATTR_EXIT_INSTR_OFFSETS
	.align		4
.L_336:
        /*05f4*/ 	.byte	0x04, 0x1c
        /*05f6*/ 	.short	(.L_338 - .L_337)


	//   ....[0]....
.L_337:
        /*05f8*/ 	.word	0x00000730


	//   ....[1]....
        /*05fc*/ 	.word	0x000011f0


	//   ....[2]....
        /*0600*/ 	.word	0x00001270


	//   ....[3]....
        /*0604*/ 	.word	0x0001dc10


	//   ....[4]....
        /*0608*/ 	.word	0x0001dcd0


	//----- nvinfo : EIATTR_CTAIDZ_USED
	.align		4
.L_338:
        /*060c*/ 	.byte	0x01, 0x04
	.zero		2


	//----- nvinfo : EIATTR_CRS_STACK_SIZE
	.align		4
        /*0610*/ 	.byte	0x04, 0x1e
        /*0612*/ 	.short	(.L_340 - .L_339)
.L_339:
        /*0614*/ 	.word	0x00000000
.L_340:


//--------------------- .nv.info._ZN5flash16flash_fwd_kernelI23Flash_fwd_kernel_traitsILi32ELi128ELi128ELi4ELb0ELb0EN7cutlass6half_tE19Flash_kernel_traitsILi32ELi128ELi128ELi4ES3_EELb1ELb0ELb0ELb0ELb1ELb1ELb0ELb0EEEvNS_16Flash_fwd_paramsE --------------------------
	.section	.nv.info._ZN5flash16flash_fwd_kernelI23Flash_fwd_kernel_traitsILi32ELi128ELi128ELi4ELb0ELb0EN7cutlass6half_tE19Flash_kernel_traitsILi32ELi128ELi128ELi4ES3_EELb1ELb0ELb0ELb0ELb1ELb1ELb0ELb0EEEvNS_16Flash_fwd_paramsE,"",@"SHT_CUDA_INFO"
	.sectionflags	@""
	.align	4


	//----- nvinfo : EIATTR_CUDA_API_VERSION
	.align		4
        /*0000*/ 	.byte	0x04, 0x37
        /*0002*/ 	.short	(.L_342 - .L_341)
.L_341:
        /*0004*/ 	.word	0x00000082


	//----- nvinfo : EIATTR_SW2861232_WAR
	.align		4
.L_342:
        /*0008*/ 	.byte	0x01, 0x35
	.zero		2


	//----- nvinfo : EIATTR_PARAM_CBANK
	.align		4
        /*000c*/ 	.byte	0x04, 0x0a
        /*000e*/ 	.short	(.L_344 - .L_343)
	.align		4
.L_343:
        /*0010*/ 	.word	index@(.nv.constant0._ZN5flash16flash_fwd_kernelI23Flash_fwd_kernel_traitsILi32ELi128ELi128ELi4ELb0ELb0EN7cutlass6half_tE19Flash_kernel_traitsILi32ELi128ELi128ELi4ES3_EELb1ELb0ELb0ELb0ELb1ELb1ELb0ELb0EEEvNS_16Flash_fwd_paramsE)
        /*0014*/ 	.short	0x0160
        /*0016*/ 	.short	0x01d0


	//----- nvinfo : EIATTR_CBANK_PARAM_SIZE
	.align		4
.L_344:
        /*0018*/ 	.byte	0x03, 0x19
        /*001a*/ 	.short	0x01d0


	//----- nvinfo : EIATTR_KPARAM_INFO
	.align		4
        /*001c*/ 	.byte	0x04, 0x17
        /*001e*/ 	.short	(.L_346 - .L_345)
.L_345:
        /*0020*/ 	.word	0x00000000
        /*0024*/ 	.short	0x0000
        /*0026*/ 	.short	0x0000
        /*0028*/ 	.byte	0x00, 0xf0, 0x41, 0x07


	//----- nvinfo : EIATTR_MAXREG_COUNT
	.align		4
.L_346:
        /*002c*/ 	.byte	0x03, 0x1b
        /*002e*/ 	.short	0x00ff


	//----- nvinfo : EIATTR_NUM_BARRIERS
	.align		4
        /*0030*/ 	.byte	0x02, 0x4c
        /*0032*/ 	.byte	0x01
	.zero		1


	//----- nvinfo : EIATTR_ANNOTATIONS
	.align		4
        /*0034*/ 	.byte	0x04, 0x55
        /*0036*/ 	.short	(.L_348 - .L_347)


	//   ....[0]....
.L_347:
        /* <DEDUP_REMOVED lines=46> */


	//----- nvinfo : EIATTR_MERCURY_ISA_VERSION
	.align		4
.L_348:
        /*0308*/ 	.byte	0x03, 0x5f
        /*030a*/ 	.short	0x0000


	//----- nvinfo : EIATTR_COOP_GROUP_MASK_REGIDS
	.align		4
        /*030c*/ 	.byte	0x04, 0x29
        /*030e*/ 	.short	(.L_350 - .L_349)


	//   ....[0]....
.L_349:
        /*0310*/ 	.word	0xffffffff


	//   ....[1]....
        /*0314*/ 	.word	0xffffffff


	//   ....[2]....
        /*0318*/ 	.word	0xffffffff


	//   ....[3]....
        /*031c*/ 	.word	0xffffffff


	//   ....[4]....
        /*0320*/ 	.word	0xffffffff


	//   ....[5]....
        /*0324*/ 	.word	0xffffffff


	//   ....[6]....
        /*0328*/ 	.word	0xffffffff


	//   ....[7]....
        /*032c*/ 	.word	0xffffffff


	//   ....[8]....
        /*0330*/ 	.word	0xffffffff


	//   ....[9]....
        /*0334*/ 	.word	0xffffffff


	//   ....[10]....
        /*0338*/ 	.word	0xffffffff


	//   ....[11]....
        /*033c*/ 	.word	0xffffffff


	//   ....[12]....
        /*0340*/ 	.word	0xffffffff


	//   ....[13]....
        /*0344*/ 	.word	0xffffffff


	//   ....[14]....
        /*0348*/ 	.word	0xffffffff


	//   ....[15]....
        /*034c*/ 	.word	0xffffffff


	//   ....[16]....
        /*0350*/ 	.word	0xffffffff


	//   ....[17]....
        /*0354*/ 	.word	0xffffffff


	//   ....[18]....
        /*0358*/ 	.word	0xffffffff


	//   ....[19]....
        /*035c*/ 	.word	0xffffffff


	//   ....[20]....
        /*0360*/ 	.word	0xffffffff


	//   ....[21]....
        /*0364*/ 	.word	0xffffffff


	//   ....[22]....
        /*0368*/ 	.word	0xffffffff


	//   ....[23]....
        /*036c*/ 	.word	0xffffffff


	//----- nvinfo : EIATTR_COOP_GROUP_INSTR_OFFSETS
	.align		4
.L_350:
        /*0370*/ 	.byte	0x04, 0x28
        /*0372*/ 	.short	(.L_352 - .L_351)


	//   ....[0]....
.L_351:
        /*0374*/ 	.word	0x00001e90


	//   ....[1]....
        /*0378*/ 	.word	0x000022d0


	//   ....[2]....
        /*037c*/ 	.word	0x00002330


	//   ....[3]....
        /*0380*/ 	.word	0x00002570


	//   ....[4]....
        /*0384*/ 	.word	0x000025b0


	//   ....[5]....
        /*0388*/ 	.word	0x00002690


	//   ....[6]....
        /*038c*/ 	.word	0x00002870


	//   ....[7]....
        /*0390*/ 	.word	0x000029c0


	//   ....[8]....
        /*0394*/ 	.word	0x00008440


	//   ....[9]....
        /*0398*/ 	.word	0x000084c0


	//   ....[10]....
        /*039c*/ 	.word	0x000085c0


	//   ....[11]....
        /*03a0*/ 	.word	0x00008610


	//   ....[12]....
        /*03a4*/ 	.word	0x00008720


	//   ....[13]....
        /*03a8*/ 	.word	0x000087a0


	//   ....[14]....
        /*03ac*/ 	.word	0x000088a0


	//   ....[15]....
        /*03b0*/ 	.word	0x00008910


	//   ....[16]....
        /*03b4*/ 	.word	0x0000dec0


	//   ....[17]....
        /*03b8*/ 	.word	0x0000def0


	//   ....[18]....
        /*03bc*/ 	.word	0x0000df70


	//   ....[19]....
        /*03c0*/ 	.word	0x0000dfe0


	//   ....[20]....
        /*03c4*/ 	.word	0x0000dff0


	//   ....[21]....
        /*03c8*/ 	.word	0x0000e010


	//   ....[22]....
        /*03cc*/ 	.word	0x0000e030


	//   ....[23]....
        /*03d0*/ 	.word	0x0000e040


	//----- nvinfo : EIATTR_EXIT_INSTR_OFFSETS
	.align		4
.L_352:
        /*03d4*/ 	.byte	0x04, 0x1c
        /*03d6*/ 	.short	(.L_354 - .L_353)


	//   ....[0]....
.L_353:
        /*03d8*/ 	.word	0x000003c0


	//   ....[1]....
        /*03dc*/ 	.word	0x0000eef0


	//----- nvinfo : EIATTR_CTAIDZ_USED
	.align		4
.L_354:
        /*03e0*/ 	.byte	0x01, 0x04
	.zero		2


	//----- nvinfo : EIATTR_CRS_STACK_SIZE
	.align		4
        /*03e4*/ 	.byte	0x04, 0x1e
        /*03e6*/ 	.short	(.L_356 - .L_355)
.L_355:
        /*03e8*/ 	.word	0x00000000
.L_356:


//--------------------- .nv.info._ZN5flash16flash_fwd_kernelI23Flash_fwd_kernel_traitsILi32ELi128ELi128ELi4ELb0ELb0EN7cutlass6half_tE19Flash_kernel_traitsILi32ELi128ELi128ELi4ES3_EELb0ELb0ELb0ELb0ELb1ELb1ELb1ELb0EEEvNS_16Flash_fwd_paramsE --------------------------
	.section	.nv.info._ZN5flash16flash_fwd_kernelI23Flash_fwd_kernel_traitsILi32ELi128ELi128ELi4ELb0ELb0EN7cutlass6half_tE19Flash_kernel_traitsILi32ELi128ELi128ELi4ES3_EELb0ELb0ELb0ELb0ELb1ELb1ELb1ELb0EEEvNS_16Flash_fwd_paramsE,"",@"SHT_CUDA_INFO"
	.sectionflags	@""
	.align	4


	//----- nvinfo : EIATTR_CUDA_API_VERSION
	.align		4
        /*0000*/ 	.byte	0x04, 0x37
        /*0002*/ 	.short	(.L_358 - .L_357)
.L_357:
        /*0004*/ 	.word	0x00000082


	//----- nvinfo : EIATTR_SW2861232_WAR
	.align		4
.L_358:
        /*0008*/ 	.byte	0x01, 0x35
	.zero		2


	//----- nvinfo : EIATTR_PARAM_CBANK
	.align		4
        /*000c*/ 	.byte	0x04, 0x0a
        /*000e*/ 	.short	(.L_360 - .L_359)
	.align		4
.L_359:
        /*0010*/ 	.word	index@(.nv.constant0._ZN5flash16flash_fwd_kernelI23Flash_fwd_kernel_traitsILi32ELi128ELi128ELi4ELb0ELb0EN7cutlass6half_tE19Flash_kernel_traitsILi32ELi128ELi128ELi4ES3_EELb0ELb0ELb0ELb0ELb1ELb1ELb1ELb0EEEvNS_16Flash_fwd_paramsE)
        /*0014*/ 	.short	0x0160
        /*0016*/ 	.short	0x01d0


	//----- nvinfo : EIATTR_CBANK_PARAM_SIZE
	.align		4
.L_360:
        /*0018*/ 	.byte	0x03, 0x19
        /*001a*/ 	.short	0x01d0


	//----- nvinfo : EIATTR_KPARAM_INFO
	.align		4
        /*001c*/ 	.byte	0x04, 0x17
        /*001e*/ 	.short	(.L_362 - .L_361)
.L_361:
        /*0020*/ 	.word	0x00000000
        /*0024*/ 	.short	0x0000
        /*0026*/ 	.short	0x0000
        /*0028*/ 	.byte	0x00, 0xf0, 0x41, 0x07


	//----- nvinfo : EIATTR_MAXREG_COUNT
	.align		4
.L_362:
        /*002c*/ 	.byte	0x03, 0x1b
        /*002e*/ 	.short	0x00ff


	//----- nvinfo : EIATTR_NUM_BARRIERS
	.align		4
        /*0030*/ 	.byte	0x02, 0x4c
        /*0032*/ 	.byte	0x01
	.zero		1


	//----- nvinfo : EIATTR_ANNOTATIONS
	.align		4
        /*0034*/ 	.byte	0x04, 0x55
        /*0036*/ 	.short	(.L_364 - .L_363)


	//   ....[0]....
.L_363:
        /* <DEDUP_REMOVED lines=14> */


	//----- nvinfo : EIATTR_MERCURY_ISA_VERSION
	.align		4
.L_364:
        /*0108*/ 	.byte	0x03, 0x5f
        /*010a*/ 	.short	0x0000


	//----- nvinfo : EIATTR_COOP_GROUP_MASK_REGIDS
	.align		4
        /*010c*/ 	.byte	0x04, 0x29
        /*010e*/ 	.short	(.L_366 - .L_365)


	//   ....[0]....
.L_365:
        /*0110*/ 	.word	0xffffffff


	//   ....[1]....
        /*0114*/ 	.word	0xffffffff


	//   ....[2]....
        /*0118*/ 	.word	0xffffffff


	//   ....[3]....
        /*011c*/ 	.word	0xffffffff


	//   ....[4]....
        /*0120*/ 	.word	0xffffffff


	//   ....[5]....
        /*0124*/ 	.word	0xffffffff


	//   ....[6]....
        /*0128*/ 	.word	0xffffffff


	//   ....[7]....
        /*012c*/ 	.word	0xffffffff


	//   ....[8]....
        /*0130*/ 	.word	0xffffffff


	//   ....[9]....
        /*0134*/ 	.word	0xffffffff


	//   ....[10]....
        /*0138*/ 	.word	0xffffffff


	//   ....[11]....
        /*013c*/ 	.word	0xffffffff


	//   ....[12]....
        /*0140*/ 	.word	0xffffffff


	//   ....[13]....
        /*0144*/ 	.word	0xffffffff


	//   ....[14]....
        /*0148*/ 	.word	0xffffffff


	//   ....[15]....
        /*014c*/ 	.word	0xffffffff


	//   ....[16]....
        /*0150*/ 	.word	0xffffffff


	//   ....[17]....
        /*0154*/ 	.word	0xffffffff


	//   ....[18]....
        /*0158*/ 	.word	0xffffffff


	//   ....[19]....
        /*015c*/ 	.word	0xffffffff


	//   ....[20]....
        /*0160*/ 	.word	0xffffffff


	//   ....[21]....
        /*0164*/ 	.word	0xffffffff


	//   ....[22]....
        /*0168*/ 	.word	0xffffffff


	//   ....[23]....
        /*016c*/ 	.word	0xffffffff


	//----- nvinfo : EIATTR_COOP_GROUP_INSTR_OFFSETS
	.align		4
.L_366:
        /*0170*/ 	.byte	0x04, 0x28
        /*0172*/ 	.short	(.L_368 - .L_367)


	//   ....[0]....
.L_367:
        /*0174*/ 	.word	0x000029b0


	//   ....[1]....
        /*0178*/ 	.word	0x000029d0


	//   ....[2]....
        /*017c*/ 	.word	0x00002dc0


	//   ....[3]....
        /*0180*/ 	.word	0x00002e10


	//   ....[4]....
        /*0184*/ 	.word	0x000034b0


	//   ....[5]....
        /*0188*/ 	.word	0x00003520


	//   ....[6]....
        /*018c*/ 	.word	0x000036b0


	//   ....[7]....
        /*0190*/ 	.word	0x00003710


	//   ....[8]....
        /*0194*/ 	.word	0x000070e0


	//   ....[9]....
        /*0198*/ 	.word	0x00007170


	//   ....[10]....
        /*019c*/ 	.word	0x000071e0


	//   ....[11]....
        /*01a0*/ 	.word	0x00007280


	//   ....[12]....
        /*01a4*/ 	.word	0x000072b0


	//   ....[13]....
        /*01a8*/ 	.word	0x000072e0


	//   ....[14]....
        /*01ac*/ 	.word	0x000075a0


	//   ....[15]....
        /*01b0*/ 	.word	0x00007630


	//   ....[16]....
        /*01b4*/ 	.word	0x00009b90


	//   ....[17]....
        /*01b8*/ 	.word	0x00009ba0


	//   ....[18]....
        /*01bc*/ 	.word	0x00009bb0


	//   ....[19]....
        /*01c0*/ 	.word	0x00009bc0


	//   ....[20]....
        /*01c4*/ 	.word	0x00009bf0


	//   ....[21]....
        /*01c8*/ 	.word	0x00009c10


	//   ....[22]....
        /*01cc*/ 	.word	0x00009c30


	//   ....[23]....
        /*01d0*/ 	.word	0x00009c40


	//----- nvinfo : EIATTR_EXIT_INSTR_OFFSETS
	.align		4
.L_368:
        /*01d4*/ 	.byte	0x04, 0x1c
        /*01d6*/ 	.short	(.L_370 - .L_369)


	//   ....[0]....
.L_369:
        /*01d8*/ 	.word	0x00000170


	//   ....[1]....
        /*01dc*/ 	.word	0x0000aaa0


	//----- nvinfo : EIATTR_CTAIDZ_USED
	.align		4
.L_370:
        /*01e0*/ 	.byte	0x01, 0x04
	.zero		2


	//----- nvinfo : EIATTR_CRS_STACK_SIZE
	.align		4
        /*01e4*/ 	.byte	0x04, 0x1e
        /*01e6*/ 	.short	(.L_372 - .L_371)
.L_371:
        /*01e8*/ 	.word	0x00000000
.L_372:


//--------------------- .nv.info._ZN5flash16flash_fwd_kernelI23Flash_fwd_kernel_traitsILi32ELi128ELi128ELi4ELb0ELb0EN7cutlass6half_tE19Flash_kernel_traitsILi32ELi128ELi128ELi4ES3_EELb1ELb0ELb0ELb1ELb0ELb0ELb0ELb0EEEvNS_16Flash_fwd_paramsE --------------------------
	.section	.nv.info._ZN5flash16flash_fwd_kernelI23Flash_fwd_kernel_traitsILi32ELi128ELi128ELi4ELb0ELb0EN7cutlass6half_tE19Flash_kernel_traitsILi32ELi128ELi128ELi4ES3_EELb1ELb0ELb0ELb1ELb0ELb0ELb0ELb0EEEvNS_16Flash_fwd_paramsE,"",@"SHT_CUDA_INFO"
	.sectionflags	@""
	.align	4


	//----- nvinfo : EIATTR_CUDA_API_VERSION
	.align		4
        /*0000*/ 	.byte	0x04, 0x37
        /*0002*/ 	.short	(.L_374 - .L_373)
.L_373:
        /*0004*/ 	.word	0x00000082


	//----- nvinfo : EIATTR_SW2861232_WAR
	.align		4
.L_374:
        /*0008*/ 	.byte	0x01, 0x35
	.zero		2


	//----- nvinfo : EIATTR_PARAM_CBANK
	.align		4
        /*000c*/ 	.byte	0x04, 0x0a
        /*000e*/ 	.short	(.L_376 - .L_375)
	.align		4
.L_375:
        /*0010*/ 	.word	index@(.nv.constant0._ZN5flash16flash_fwd_kernelI23Flash_fwd_kernel_traitsILi32ELi128ELi128ELi4ELb0ELb0EN7cutlass6half_tE19Flash_kernel_traitsILi32ELi128ELi128ELi4ES3_EELb1ELb0ELb0ELb1ELb0ELb0ELb0ELb0EEEvNS_16Flash_fwd_paramsE)
        /*0014*/ 	.short	0x0160
        /*0016*/ 	.short	0x01d0


	//----- nvinfo : EIATTR_CBANK_PARAM_SIZE
	.align		4
.L_376:
        /*0018*/ 	.byte	0x03, 0x19
        /*001a*/ 	.short	0x01d0


	//----- nvinfo : EIATTR_KPARAM_INFO
	.align		4
        /*001c*/ 	.byte	0x04, 0x17
        /*001e*/ 	.short	(.L_378 - .L_377)
.L_377:
        /*0020*/ 	.word	0x00000000
        /*0024*/ 	.short	0x0000
        /*0026*/ 	.short	0x0000
        /*0028*/ 	.byte	0x00, 0xf0, 0x41, 0x07


	//----- nvinfo : EIATTR_MAXREG_COUNT
	.align		4
.L_378:
        /*002c*/ 	.byte	0x03, 0x1b
        /*002e*/ 	.short	0x00ff


	//----- nvinfo : EIATTR_NUM_BARRIERS
	.align		4
        /*0030*/ 	.byte	0x02, 0x4c
        /*0032*/ 	.byte	0x01
	.zero		1


	//----- nvinfo : EIATTR_ANNOTATIONS
	.align		4
        /*0034*/ 	.byte	0x04, 0x55
        /*0036*/ 	.short	(.L_380 - .L_379)


	//   ....[0]....
.L_379:
        /* <DEDUP_REMOVED lines=46> */


	//----- nvinfo : EIATTR_MERCURY_ISA_VERSION
	.align		4
.L_380:
        /*0308*/ 	.byte	0x03, 0x5f
        /*030a*/ 	.short	0x0000


	//----- nvinfo : EIATTR_COOP_GROUP_MASK_REGIDS
	.align		4
        /*030c*/ 	.byte	0x04, 0x29
        /*030e*/ 	.short	(.L_382 - .L_381)


	//   ....[0]....
.L_381:
        /*0310*/ 	.word	0xffffffff


	//   ....[1]....
        /*0314*/ 	.word	0xffffffff


	//   ....[2]....
        /*0318*/ 	.word	0xffffffff


	//   ....[3]....
        /*031c*/ 	.word	0xffffffff


	//   ....[4]....
        /*0320*/ 	.word	0xffffffff


	//   ....[5]....
        /*0324*/ 	.word	0xffffffff


	//   ....[6]....
        /*0328*/ 	.word	0xffffffff


	//   ....[7]....
        /*032c*/ 	.word	0xffffffff


	//   ....[8]....
        /*0330*/ 	.word	0xffffffff


	//   ....[9]....
        /*0334*/ 	.word	0xffffffff


	//   ....[10]....
        /*0338*/ 	.word	0xffffffff


	//   ....[11]....
        /*033c*/ 	.word	0xffffffff


	//   ....[12]....
        /*0340*/ 	.word	0xffffffff


	//   ....[13]....
        /*0344*/ 	.word	0xffffffff


	//   ....[14]....
        /*0348*/ 	.word	0xffffffff


	//   ....[15]....
        /*034c*/ 	.word	0xffffffff


	//   ....[16]....
        /*0350*/ 	.word	0xffffffff


	//   ....[17]....
        /*0354*/ 	.word	0xffffffff


	//   ....[18]....
        /*0358*/ 	.word	0xffffffff


	//   ....[19]....
        /*035c*/ 	.word	0xffffffff


	//   ....[20]....
        /*0360*/ 	.word	0xffffffff


	//   ....[21]....
        /*0364*/ 	.word	0xffffffff


	//   ....[22]....
        /*0368*/ 	.word	0xffffffff


	//   ....[23]....
        /*036c*/ 	.word	0xffffffff


	//----- nvinfo : EIATTR_COOP_GROUP_INSTR_OFFSETS
	.align		4
.L_382:
        /*0370*/ 	.byte	0x04, 0x28
        /*0372*/ 	.short	(.L_384 - .L_383)


	//   ....[0]....
.L_383:
        /*0374*/ 	.word	0x00006e00


	//   ....[1]....
        /*0378*/ 	.word	0x00006f20


	//   ....[2]....
        /*037c*/ 	.word	0x00006fe0


	//   ....[3]....
        /*0380*/ 	.word	0x00007120


	//   ....[4]....
        /*0384*/ 	.word	0x000073c0


	//   ....[5]....
        /*0388*/ 	.word	0x00007480


	//   ....[6]....
        /*038c*/ 	.word	0x000076a0


	//   ....[7]....
        /*0390*/ 	.word	0x00007860


	//   ....[8]....
        /*0394*/ 	.word	0x0000e600


	//   ....[9]....
        /*0398*/ 	.word	0x0000e740


	//   ....[10]....
        /*039c*/ 	.word	0x0000ec50


	//   ....[11]....
        /*03a0*/ 	.word	0x0000ee40


	//   ....[12]....
        /*03a4*/ 	.word	0x0000ef20


	//   ....[13]....
        /*03a8*/ 	.word	0x0000efd0


	//   ....[14]....
        /*03ac*/ 	.word	0x0000f090


	//   ....[15]....
        /*03b0*/ 	.word	0x0000f190


	//   ....[16]....
        /*03b4*/ 	.word	0x00014320


	//   ....[17]....
        /*03b8*/ 	.word	0x00014360


	//   ....[18]....
        /*03bc*/ 	.word	0x000143c0


	//   ....[19]....
        /*03c0*/ 	.word	0x000143d0


	//   ....[20]....
        /*03c4*/ 	.word	0x000143e0


	//   ....[21]....
        /*03c8*/ 	.word	0x00014420


	//   ....[22]....
        /*03cc*/ 	.word	0x00014440


	//   ....[23]....
        /*03d0*/ 	.word	0x00014450


	//----- nvinfo : EIATTR_EXIT_INSTR_OFFSETS
	.align		4
.L_384:
        /*03d4*/ 	.byte	0x04, 0x1c
        /*03d6*/ 	.short	(.L_386 - .L_385)


	//   ....[0]....
.L_385:
        /*03d8*/ 	.word	0x00000550


	//   ....[1]....
        /*03dc*/ 	.word	0x00015610


	//   ....[2]....
        /*03e0*/ 	.word	0x000156d0


	//   ....[3]....
        /*03e4*/ 	.word	0x00015fe0


	//   ....[4]....
        /*03e8*/ 	.word	0x00016060


	//----- nvinfo : EIATTR_CTAIDZ_USED
	.align		4
.L_386:
        /*03ec*/ 	.byte	0x01, 0x04
	.zero		2


	//----- nvinfo : EIATTR_CRS_STACK_SIZE
	.align		4
        /*03f0*/ 	.byte	0x04, 0x1e
        /*03f2*/ 	.short	(.L_388 - .L_387)
.L_387:
        /*03f4*/ 	.word	0x00000000
.L_388:


//--------------------- .nv.info._ZN5flash16flash_fwd_kernelI23Flash_fwd_kernel_traitsILi32ELi128ELi128ELi4ELb0ELb0EN7cutlass6half_tE19Flash_kernel_traitsILi32ELi128ELi128ELi4ES3_EELb1ELb0ELb0ELb0ELb0ELb0ELb0ELb1EEEvNS_16Flash_fwd_paramsE --------------------------
	.section	.nv.info._ZN5flash16flash_fwd_kernelI23Flash_fwd_kernel_traitsILi32ELi128ELi128ELi4ELb0ELb0EN7cutlass6half_tE19Flash_kernel_traitsILi32ELi128ELi128ELi4ES3_EELb1ELb0ELb0ELb0ELb0ELb0ELb0ELb1EEEvNS_16Flash_fwd_paramsE,"",@"SHT_CUDA_INFO"
	.sectionflags	@""
	.align	4


	//----- nvinfo : EIATTR_CUDA_API_VERSION
	.align		4
        /*0000*/ 	.byte	0x04, 0x37
        /*0002*/ 	.short	(.L_390 - .L_389)
.L_389:
        /*0004*/ 	.word	0x00000082


	//----- nvinfo : EIATTR_SW2861232_WAR
	.align		4
.L_390:
        /*0008*/ 	.byte	0x01, 0x35
	.zero		2


	//----- nvinfo : EIATTR_PARAM_CBANK
	.align		4
        /*000c*/ 	.byte	0x04, 0x0a
        /*000e*/ 	.short	(.L_392 - .L_391)
	.align		4
.L_391:
        /*0010*/ 	.word	index@(.nv.constant0._ZN5flash16flash_fwd_kernelI23Flash_fwd_kernel_traitsILi32ELi128ELi128ELi4ELb0ELb0EN7cutlass6half_tE19Flash_kernel_traitsILi32ELi128ELi128ELi4ES3_EELb1ELb0ELb0ELb0ELb0ELb0ELb0ELb1EEEvNS_16Flash_fwd_paramsE)
        /*0014*/ 	.short	0x0160
        /*0016*/ 	.short	0x01d0


	//----- nvinfo : EIATTR_CBANK_PARAM_SIZE
	.align		4
.L_392:
        /*0018*/ 	.byte	0x03, 0x19
        /*001a*/ 	.short	0x01d0


	//----- nvinfo : EIATTR_KPARAM_INFO
	.align		4
        /*001c*/ 	.byte	0x04, 0x17
        /*001e*/ 	.short	(.L_394 - .L_393)
.L_393:
        /*0020*/ 	.word	0x00000000
        /*0024*/ 	.short	0x0000
        /*0026*/ 	.short	0x0000
        /*0028*/ 	.byte	0x00, 0xf0, 0x41, 0x07


	//----- nvinfo : EIATTR_MAXREG_COUNT
	.align		4
.L_394:
        /*002c*/ 	.byte	0x03, 0x1b
        /*002e*/ 	.short	0x00ff


	//----- nvinfo : EIATTR_NUM_BARRIERS
	.align		4
        /*0030*/ 	.byte	0x02, 0x4c
        /*0032*/ 	.byte	0x01
	.zero		1


	//----- nvinfo : EIATTR_ANNOTATIONS
	.align		4
        /*0034*/ 	.byte	0x04, 0x55
        /*0036*/ 	.short	(.L_396 - .L_395)


	//   ....[0]....
.L_395:
        /* <DEDUP_REMOVED lines=228> */


	//----- nvinfo : EIATTR_MERCURY_ISA_VERSION
	.align		4
.L_396:
        /*0e68*/ 	.byte	0x03, 0x5f
        /*0e6a*/ 	.short	0x0000


	//----- nvinfo : EIATTR_COOP_GROUP_MASK_REGIDS
	.align		4
        /*0e6c*/ 	.byte	0x04, 0x29
        /*0e6e*/ 	.short	(.L_398 - .L_397)


	//   ....[0]....
.L_397:
        /*0e70*/ 	.word	0xffffffff


	//   ....[1]....
        /*0e74*/ 	.word	0xffffffff


	//   ....[2]....
        /*0e78*/ 	.word	0xffffffff


	//   ....[3]....
        /*0e7c*/ 	.word	0xffffffff


	//   ....[4]....
        /*0e80*/ 	.word	0xffffffff


	//   ....[5]....
        /*0e84*/ 	.word	0xffffffff


	//   ....[6]....
        /*0e88*/ 	.word	0xffffffff


	//   ....[7]....
        /*0e8c*/ 	.word	0xffffffff


	//   ....[8]....
        /*0e90*/ 	.word	0xffffffff


	//   ....[9]....
        /*0e94*/ 	.word	0xffffffff


	//   ....[10]....
        /*0e98*/ 	.word	0xffffffff


	//   ....[11]....
        /*0e9c*/ 	.word	0xffffffff


	//   ....[12]....
        /*0ea0*/ 	.word	0xffffffff


	//   ....[13]....
        /*0ea4*/ 	.word	0xffffffff


	//   ....[14]....
        /*0ea8*/ 	.word	0xffffffff


	//   ....[15]....
        /*0eac*/ 	.word	0xffffffff


	//   ....[16]....
        /*0eb0*/ 	.word	0xffffffff


	//   ....[17]....
        /*0eb4*/ 	.word	0xffffffff


	//   ....[18]....
        /*0eb8*/ 	.word	0xffffffff


	//   ....[19]....
        /*0ebc*/ 	.word	0xffffffff


	//   ....[20]....
        /*0ec0*/ 	.word	0xffffffff


	//   ....[21]....
        /*0ec4*/ 	.word	0xffffffff


	//   ....[22]....
        /*0ec8*/ 	.word	0xffffffff


	//   ....[23]....
        /*0ecc*/ 	.word	0xffffffff


	//----- nvinfo : EIATTR_COOP_GROUP_INSTR_OFFSETS
	.align		4
.L_398:
        /*0ed0*/ 	.byte	0x04, 0x28
        /*0ed2*/ 	.short	(.L_400 - .L_399)


	//   ....[0]....
.L_399:
        /*0ed4*/ 	.word	0x00003ea0


	//   ....[1]....
        /*0ed8*/ 	.word	0x00003f90


	//   ....[2]....
        /*0edc*/ 	.word	0x00004350


	//   ....[3]....
        /*0ee0*/ 	.word	0x00004470


	//   ....[4]....
        /*0ee4*/ 	.word	0x000044e0


	//   ....[5]....
        /*0ee8*/ 	.word	0x00004550


	//   ....[6]....
        /*0eec*/ 	.word	0x00005cf0


	//   ....[7]....
        /*0ef0*/ 	.word	0x00005d40


	//   ....[8]....
        /*0ef4*/ 	.word	0x0000f520


	//   ....[9]....
        /*0ef8*/ 	.word	0x0000f610


	//   ....[10]....
        /*0efc*/ 	.word	0x0000f6c0


	//   ....[11]....
        /*0f00*/ 	.word	0x0000f750


	//   ....[12]....
        /*0f04*/ 	.word	0x0000f7e0


	//   ....[13]....
        /*0f08*/ 	.word	0x0000f910


	//   ....[14]....
        /*0f0c*/ 	.word	0x000101b0


	//   ....[15]....
        /*0f10*/ 	.word	0x000102c0


	//   ....[16]....
        /*0f14*/ 	.word	0x00019400


	//   ....[17]....
        /*0f18*/ 	.word	0x00019410


	//   ....[18]....
        /*0f1c*/ 	.word	0x00019420


	//   ....[19]....
        /*0f20*/ 	.word	0x00019430


	//   ....[20]....
        /*0f24*/ 	.word	0x00019460


	//   ....[21]....
        /*0f28*/ 	.word	0x00019480


	//   ....[22]....
        /*0f2c*/ 	.word	0x000194b0


	//   ....[23]....
        /*0f30*/ 	.word	0x000194c0


	//----- nvinfo : EIATTR_EXIT_INSTR_OFFSETS
	.align		4
.L_400:
        /*0f34*/ 	.byte	0x04, 0x1c
        /*0f36*/ 	.short	(.L_402 - .L_401)


	//   ....[0]....
.L_401:
        /*0f38*/ 	.word	0x000006c0


	//   ....[1]....
        /*0f3c*/ 	.word	0x0001a3f0


	//   ....[2]....
        /*0f40*/ 	.word	0x0001a4b0


	//   ....[3]....
        /*0f44*/ 	.word	0x0001ae20


	//   ....[4]....
        /*0f48*/ 	.word	0x0001aea0


	//----- nvinfo : EIATTR_CTAIDZ_USED
	.align		4
.L_402:
        /*0f4c*/ 	.byte	0x01, 0x04
	.zero		2


	//----- nvinfo : EIATTR_CRS_STACK_SIZE
	.align		4
        /*0f50*/ 	.byte	0x04, 0x1e
        /*0f52*/ 	.short	(.L_404 - .L_403)
.L_403:
        /*0f54*/ 	.word	0x00000000
.L_404:


//--------------------- .nv.info._ZN5flash16flash_fwd_kernelI23Flash_fwd_kernel_traitsILi32ELi128ELi128ELi4ELb0ELb0EN7cutlass6half_tE19Flash_kernel_traitsILi32ELi128ELi128ELi4ES3_EELb0ELb0ELb0ELb0ELb0ELb0ELb1ELb0EEEvNS_16Flash_fwd_paramsE --------------------------
	.section	.nv.info._ZN5flash16flash_fwd_kernelI23Flash_fwd_kernel_traitsILi32ELi128ELi128ELi4ELb0ELb0EN7cutlass6half_tE19Flash_kernel_traitsILi32ELi128ELi128ELi4ES3_EELb0ELb0ELb0ELb0ELb0ELb0ELb1ELb0EEEvNS_16Flash_fwd_paramsE,"",@"SHT_CUDA_INFO"
	.sectionflags	@""
	.align	4


	//----- nvinfo : EIATTR_CUDA_API_VERSION
	.align		4
        /*0000*/ 	.byte	0x04, 0x37
        /*0002*/ 	.short	(.L_406 - .L_405)
.L_405:
        /*0004*/ 	.word	0x00000082


	//----- nvinfo : EIATTR_SW2861232_WAR
	.align		4
.L_406:
        /*0008*/ 	.byte	0x01, 0x35
	.zero		2


	//----- nvinfo : EIATTR_PARAM_CBANK
	.align		4
        /*000c*/ 	.byte	0x04, 0x0a
        /*000e*/ 	.short	(.L_408 - .L_407)
	.align		4
.L_407:
        /*0010*/ 	.word	index@(.nv.constant0._ZN5flash16flash_fwd_kernelI23Flash_fwd_kernel_traitsILi32ELi128ELi128ELi4ELb0ELb0EN7cutlass6half_tE19Flash_kernel_traitsILi32ELi128ELi128ELi4ES3_EELb0ELb0ELb0ELb0ELb0ELb0ELb1ELb0EEEvNS_16Flash_fwd_paramsE)
        /*0014*/ 	.short	0x0160
        /*0016*/ 	.short	0x01d0


	//----- nvinfo : EIATTR_CBANK_PARAM_SIZE
	.align		4
.L_408:
        /*0018*/ 	.byte	0x03, 0x19
        /*001a*/ 	.short	0x01d0


	//----- nvinfo : EIATTR_KPARAM_INFO
	.align		4
        /*001c*/ 	.byte	0x04, 0x17
        /*001e*/ 	.short	(.L_410 - .L_409)
.L_409:
        /*0020*/ 	.word	0x00000000
        /*0024*/ 	.short	0x0000
        /*0026*/ 	.short	0x0000
        /*0028*/ 	.byte	0x00, 0xf0, 0x41, 0x07


	//----- nvinfo : EIATTR_MAXREG_COUNT
	.align		4
.L_410:
        /*002c*/ 	.byte	0x03, 0x1b
        /*002e*/ 	.short	0x00ff


	//----- nvinfo : EIATTR_NUM_BARRIERS
	.align		4
        /*0030*/ 	.byte	0x02, 0x4c
        /*0032*/ 	.byte	0x01
	.zero		1


	//----- nvinfo : EIATTR_ANNOTATIONS
	.align		4
        /*0034*/ 	.byte	0x04, 0x55
        /*0036*/ 	.short	(.L_412 - .L_411)


	//   ....[0]....
.L_411:
        /* <DEDUP_REMOVED lines=23> */


	//----- nvinfo : EIATTR_MERCURY_ISA_VERSION
	.align		4
.L_412:
        /*0198*/ 	.byte	0x03, 0x5f
        /*019a*/ 	.short	0x0000


	//----- nvinfo : EIATTR_COOP_GROUP_MASK_REGIDS
	.align		4
        /*019c*/ 	.byte	0x04, 0x29
        /*019e*/ 	.short	(.L_414 - .L_413)


	//   ....[0]....
.L_413:
        /*01a0*/ 	.word	0xffffffff


	//   ....[1]....
        /*01a4*/ 	.word	0xffffffff


	//   ....[2]....
        /*01a8*/ 	.word	0xffffffff


	//   ....[3]....
        /*01ac*/ 	.word	0xffffffff


	//   ....[4]....
        /*01b0*/ 	.word	0xffffffff


	//   ....[5]....
        /*01b4*/ 	.word	0xffffffff


	//   ....[6]....
        /*01b8*/ 	.word	0xffffffff


	//   ....[7]....
        /*01bc*/ 	.word	0xffffffff


	//   ....[8]....
        /*01c0*/ 	.word	0xffffffff


	//   ....[9]....
        /*01c4*/ 	.word	0xffffffff


	//   ....[10]....
        /*01c8*/ 	.word	0xffffffff


	//   ....[11]....
        /*01cc*/ 	.word	0xffffffff


	//   ....[12]....
        /*01d0*/ 	.word	0xffffffff


	//   ....[13]....
        /*01d4*/ 	.word	0xffffffff


	//   ....[14]....
        /*01d8*/ 	.word	0xffffffff


	//   ....[15]....
        /*01dc*/ 	.word	0xffffffff


	//   ....[16]....
        /*01e0*/ 	.word	0xffffffff


	//   ....[17]....
        /*01e4*/ 	.word	0xffffffff


	//   ....[18]....
        /*01e8*/ 	.word	0xffffffff


	//   ....[19]....
        /*01ec*/ 	.word	0xffffffff


	//   ....[20]....
        /*01f0*/ 	.word	0xffffffff


	//   ....[21]....
        /*01f4*/ 	.word	0xffffffff


	//   ....[22]....
        /*01f8*/ 	.word	0xffffffff


	//   ....[23]....
        /*01fc*/ 	.word	0xffffffff


	//----- nvinfo : EIATTR_COOP_GROUP_INSTR_OFFSETS
	.align		4
.L_414:
        /*0200*/ 	.byte	0x04, 0x28
        /*0202*/ 	.short	(.L_416 - .L_415)


	//   ....[0]....
.L_415:
        /*0204*/ 	.word	0x00004620


	//   ....[1]....
        /*0208*/ 	.word	0x00004640


	//   ....[2]....
        /*020c*/ 	.word	0x00004aa0


	//   ....[3]....
        /*0210*/ 	.word	0x00004af0


	//   ....[4]....
        /*0214*/ 	.word	0x00005150


	//   ....[5]....
        /*0218*/ 	.word	0x000051c0


	//   ....[6]....
        /*021c*/ 	.word	0x00005360


	//   ....[7]....
        /*0220*/ 	.word	0x000053c0


	//   ....[8]....
        /*0224*/ 	.word	0x00009170


	//   ....[9]....
        /*0228*/ 	.word	0x00009240


	//   ....[10]....
        /*022c*/ 	.word	0x000092b0


	//   ....[11]....
        /*0230*/ 	.word	0x00009350


	//   ....[12]....
        /*0234*/ 	.word	0x00009380


	//   ....[13]....
        /*0238*/ 	.word	0x000093b0


	//   ....[14]....
        /*023c*/ 	.word	0x000095d0


	//   ....[15]....
        /*0240*/ 	.word	0x00009670


	//   ....[16]....
        /*0244*/ 	.word	0x0000bc00


	//   ....[17]....
        /*0248*/ 	.word	0x0000bc10


	//   ....[18]....
        /*024c*/ 	.word	0x0000bc20


	//   ....[19]....
        /*0250*/ 	.word	0x0000bc50


	//   ....[20]....
        /*0254*/ 	.word	0x0000bc70


	//   ....[21]....
        /*0258*/ 	.word	0x0000bc90


	//   ....[22]....
        /*025c*/ 	.word	0x0000bca0


	//   ....[23]....
        /*0260*/ 	.word	0x0000bcd0


	//----- nvinfo : EIATTR_EXIT_INSTR_OFFSETS
	.align		4
.L_416:
        /*0264*/ 	.byte	0x04, 0x1c
        /*0266*/ 	.short	(.L_418 - .L_417)


	//   ....[0]....
.L_417:
        /*0268*/ 	.word	0x00000300


	//   ....[1]....
        /*026c*/ 	.word	0x0000cd50


	//   ....[2]....
        /*0270*/ 	.word	0x0000ce10


	//   ....[3]....
        /*0274*/ 	.word	0x0000d710


	//   ....[4]....
        /*0278*/ 	.word	0x0000d790


	//----- nvinfo : EIATTR_CTAIDZ_USED
	.align		4
.L_418:
        /*027c*/ 	.byte	0x01, 0x04
	.zero		2


	//----- nvinfo : EIATTR_CRS_STACK_SIZE
	.align		4
        /*0280*/ 	.byte	0x04, 0x1e
        /*0282*/ 	.short	(.L_420 - .L_419)
.L_419:
        /*0284*/ 	.word	0x00000000
.L_420:


//--------------------- .nv.info._ZN5flash16flash_fwd_kernelI23Flash_fwd_kernel_traitsILi32ELi128ELi128ELi4ELb0ELb0EN7cutlass6half_tE19Flash_kernel_traitsILi32ELi128ELi128ELi4ES3_EELb1ELb0ELb0ELb1ELb0ELb0ELb0ELb1EEEvNS_16Flash_fwd_paramsE --------------------------
	.section	.nv.info._ZN5flash16flash_fwd_kernelI23Flash_fwd_kernel_traitsILi32ELi128ELi128ELi4ELb0ELb0EN7cutlass6half_tE19Flash_kernel_traitsILi32ELi128ELi128ELi4ES3_EELb1ELb0ELb0ELb1ELb0ELb0ELb0ELb1EEEvNS_16Flash_fwd_paramsE,"",@"SHT_CUDA_INFO"
	.sectionflags	@""
	.align	4


	//----- nvinfo : EIATTR_CUDA_API_VERSION
	.align		4
        /*0000*/ 	.byte	0x04, 0x37
        /*0002*/ 	.short	(.L_422 - .L_421)
.L_421:
        /*0004*/ 	.word	0x00000082


	//----- nvinfo : EIATTR_SW2861232_WAR
	.align		4
.L_422:
        /*0008*/ 	.byte	0x01, 0x35
	.zero		2


	//----- nvinfo : EIATTR_PARAM_CBANK
	.align		4
        /*000c*/ 	.byte	0x04, 0x0a
        /*000e*/ 	.short	(.L_424 - .L_423)
	.align		4
.L_423:
        /*0010*/ 	.word	index@(.nv.constant0._ZN5flash16flash_fwd_kernelI23Flash_fwd_kernel_traitsILi32ELi128ELi128ELi4ELb0ELb0EN7cutlass6half_tE19Flash_kernel_traitsILi32ELi128ELi128ELi4ES3_EELb1ELb0ELb0ELb1ELb0ELb0ELb0ELb1EEEvNS_16Flash_fwd_paramsE)
        /*0014*/ 	.short	0x0160
        /*0016*/ 	.short	0x01d0


	//----- nvinfo : EIATTR_CBANK_PARAM_SIZE
	.align		4
.L_424:
        /*0018*/ 	.byte	0x03, 0x19
        /*001a*/ 	.short	0x01d0


	//----- nvinfo : EIATTR_KPARAM_INFO
	.align		4
        /*001c*/ 	.byte	0x04, 0x17
        /*001e*/ 	.short	(.L_426 - .L_425)
.L_425:
        /*0020*/ 	.word	0x00000000
        /*0024*/ 	.short	0x0000
        /*0026*/ 	.short	0x0000
        /*0028*/ 	.byte	0x00, 0xf0, 0x41, 0x07


	//----- nvinfo : EIATTR_MAXREG_COUNT
	.align		4
.L_426:
        /*002c*/ 	.byte	0x03, 0x1b
        /*002e*/ 	.short	0x00ff


	//----- nvinfo : EIATTR_NUM_BARRIERS
	.align		4
        /*0030*/ 	.byte	0x02, 0x4c
        /*0032*/ 	.byte	0x01
	.zero		1


	//----- nvinfo : EIATTR_ANNOTATIONS
	.align		4
        /*0034*/ 	.byte	0x04, 0x55
        /*0036*/ 	.short	(.L_428 - .L_427)


	//   ....[0]....
.L_427:
        /* <DEDUP_REMOVED lines=196> */


	//----- nvinfo : EIATTR_MERCURY_ISA_VERSION
	.align		4
.L_428:
        /*0c60*/ 	.byte	0x03, 0x5f
        /*0c62*/ 	.short	0x0000


	//----- nvinfo : EIATTR_COOP_GROUP_MASK_REGIDS
	.align		4
        /*0c64*/ 	.byte	0x04, 0x29
        /*0c66*/ 	.short	(.L_430 - .L_429)


	//   ....[0]....
.L_429:
        /*0c68*/ 	.word	0xffffffff


	//   ....[1]....
        /*0c6c*/ 	.word	0xffffffff


	//   ....[2]....
        /*0c70*/ 	.word	0xffffffff


	//   ....[3]....
        /*0c74*/ 	.word	0xffffffff


	//   ....[4]....
        /*0c78*/ 	.word	0xffffffff


	//   ....[5]....
        /*0c7c*/ 	.word	0xffffffff


	//   ....[6]....
        /*0c80*/ 	.word	0xffffffff


	//   ....[7]....
        /*0c84*/ 	.word	0xffffffff


	//   ....[8]....
        /*0c88*/ 	.word	0xffffffff


	//   ....[9]....
        /*0c8c*/ 	.word	0xffffffff


	//   ....[10]....
        /*0c90*/ 	.word	0xffffffff


	//   ....[11]....
        /*0c94*/ 	.word	0xffffffff


	//   ....[12]....
        /*0c98*/ 	.word	0xffffffff


	//   ....[13]....
        /*0c9c*/ 	.word	0xffffffff


	//   ....[14]....
        /*0ca0*/ 	.word	0xffffffff


	//   ....[15]....
        /*0ca4*/ 	.word	0xffffffff


	//   ....[16]....
        /*0ca8*/ 	.word	0xffffffff


	//   ....[17]....
        /*0cac*/ 	.word	0xffffffff


	//   ....[18]....
        /*0cb0*/ 	.word	0xffffffff


	//   ....[19]....
        /*0cb4*/ 	.word	0xffffffff


	//   ....[20]....
        /*0cb8*/ 	.word	0xffffffff


	//   ....[21]....
        /*0cbc*/ 	.word	0xffffffff


	//   ....[22]....
        /*0cc0*/ 	.word	0xffffffff


	//   ....[23]....
        /*0cc4*/ 	.word	0xffffffff


	//----- nvinfo : EIATTR_COOP_GROUP_INSTR_OFFSETS
	.align		4
.L_430:
        /*0cc8*/ 	.byte	0x04, 0x28
        /*0cca*/ 	.short	(.L_432 - .L_431)


	//   ....[0]....
.L_431:
        /*0ccc*/ 	.word	0x000069d0


	//   ....[1]....
        /*0cd0*/ 	.word	0x00006a20


	//   ....[2]....
        /*0cd4*/ 	.word	0x00006ab0


	//   ....[3]....
        /*0cd8*/ 	.word	0x00006b40


	//   ....[4]....
        /*0cdc*/ 	.word	0x00006b70


	//   ....[5]....
        /*0ce0*/ 	.word	0x00006ba0


	//   ....[6]....
        /*0ce4*/ 	.word	0x00006c00


	//   ....[7]....
        /*0ce8*/ 	.word	0x00006cb0


	//   ....[8]....
        /*0cec*/ 	.word	0x00012f20


	//   ....[9]....
        /*0cf0*/ 	.word	0x000130b0


	//   ....[10]....
        /*0cf4*/ 	.word	0x00013130


	//   ....[11]....
        /*0cf8*/ 	.word	0x00013190


	//   ....[12]....
        /*0cfc*/ 	.word	0x000132b0


	//   ....[13]....
        /*0d00*/ 	.word	0x00013320


	//   ....[14]....
        /*0d04*/ 	.word	0x000134a0


	//   ....[15]....
        /*0d08*/ 	.word	0x000135e0


	//   ....[16]....
        /*0d0c*/ 	.word	0x0001cf40


	//   ....[17]....
        /*0d10*/ 	.word	0x0001cf50


	//   ....[18]....
        /*0d14*/ 	.word	0x0001cf60


	//   ....[19]....
        /*0d18*/ 	.word	0x0001cf70


	//   ....[20]....
        /*0d1c*/ 	.word	0x0001cfa0


	//   ....[21]....
        /*0d20*/ 	.word	0x0001cfc0


	//   ....[22]....
        /*0d24*/ 	.word	0x0001cfe0


	//   ....[23]....
        /*0d28*/ 	.word	0x0001d000


	//----- nvinfo : EIATTR_EXIT_INSTR_OFFSETS
	.align		4
.L_432:
        /*0d2c*/ 	.byte	0x04, 0x1c
        /*0d2e*/ 	.short	(.L_434 - .L_433)


	//   ....[0]....
.L_433:
        /*0d30*/ 	.word	0x00000660


	//   ....[1]....
        /*0d34*/ 	.word	0x0001df90


	//   ....[2]....
        /*0d38*/ 	.word	0x0001e040


	//   ....[3]....
        /*0d3c*/ 	.word	0x0001e9c0


	//   ....[4]....
        /*0d40*/ 	.word	0x0001ea40


	//----- nvinfo : EIATTR_CTAIDZ_USED
	.align		4
.L_434:
        /*0d44*/ 	.byte	0x01, 0x04
	.zero		2


	//----- nvinfo : EIATTR_CRS_STACK_SIZE
	.align		4
        /*0d48*/ 	.byte	0x04, 0x1e
        /*0d4a*/ 	.short	(.L_436 - .L_435)
.L_435:
        /*0d4c*/ 	.word	0x00000000
.L_436:


//--------------------- .nv.info._ZN5flash16flash_fwd_kernelI23Flash_fwd_kernel_traitsILi32ELi128ELi128ELi4ELb0ELb0EN7cutlass6half_tE19Flash_kernel_traitsILi32ELi128ELi128ELi4ES3_EELb0ELb0ELb0ELb1ELb0ELb0ELb1ELb0EEEvNS_16Flash_fwd_paramsE --------------------------
	.section	.nv.info._ZN5flash16flash_fwd_kernelI23Flash_fwd_kernel_traitsILi32ELi128ELi128ELi4ELb0ELb0EN7cutlass6half_tE19Flash_kernel_traitsILi32ELi128ELi128ELi4ES3_EELb0ELb0ELb0ELb1ELb0ELb0ELb1ELb0EEEvNS_16Flash_fwd_paramsE,"",@"SHT_CUDA_INFO"
	.sectionflags	@""
	.align	4


	//----- nvinfo : EIATTR_CUDA_API_VERSION
	.align		4
        /*0000*/ 	.byte	0x04, 0x37
        /*0002*/ 	.short	(.L_438 - .L_437)
.L_437:
        /*0004*/ 	.word	0x00000082


	//----- nvinfo : EIATTR_SW2861232_WAR
	.align		4
.L_438:
        /*0008*/ 	.byte	0x01, 0x35
	.zero		2


	//----- nvinfo : EIATTR_PARAM_CBANK
	.align		4
        /*000c*/ 	.byte	0x04, 0x0a
        /*000e*/ 	.short	(.L_440 - .L_439)
	.align		4
.L_439:
        /*0010*/ 	.word	index@(.nv.constant0._ZN5flash16flash_fwd_kernelI23Flash_fwd_kernel_traitsILi32ELi128ELi128ELi4ELb0ELb0EN7cutlass6half_tE19Flash_kernel_traitsILi32ELi128ELi128ELi4ES3_EELb0ELb0ELb0ELb1ELb0ELb0ELb1ELb0EEEvNS_16Flash_fwd_paramsE)
        /*0014*/ 	.short	0x0160
        /*0016*/ 	.short	0x01d0


	//----- nvinfo : EIATTR_CBANK_PARAM_SIZE
	.align		4
.L_440:
        /*0018*/ 	.byte	0x03, 0x19
        /*001a*/ 	.short	0x01d0


	//----- nvinfo : EIATTR_KPARAM_INFO
	.align		4
        /*001c*/ 	.byte	0x04, 0x17
        /*001e*/ 	.short	(.L_442 - .L_441)
.L_441:
        /*0020*/ 	.word	0x00000000
        /*0024*/ 	.short	0x0000
        /*0026*/ 	.short	0x0000
        /*0028*/ 	.byte	0x00, 0xf0, 0x41, 0x07


	//----- nvinfo : EIATTR_MAXREG_COUNT
	.align		4
.L_442:
        /*002c*/ 	.byte	0x03, 0x1b
        /*002e*/ 	.short	0x00ff


	//----- nvinfo : EIATTR_NUM_BARRIERS
	.align		4
        /*0030*/ 	.byte	0x02, 0x4c
        /*0032*/ 	.byte	0x01
	.zero		1


	//----- nvinfo : EIATTR_ANNOTATIONS
	.align		4
        /*0034*/ 	.byte	0x04, 0x55
        /*0036*/ 	.short	(.L_444 - .L_443)


	//   ....[0]....
.L_443:
        /* <DEDUP_REMOVED lines=8> */


	//----- nvinfo : EIATTR_MERCURY_ISA_VERSION
	.align		4
.L_444:
        /*00a8*/ 	.byte	0x03, 0x5f
        /*00aa*/ 	.short	0x0000


	//----- nvinfo : EIATTR_COOP_GROUP_MASK_REGIDS
	.align		4
        /*00ac*/ 	.byte	0x04, 0x29
        /*00ae*/ 	.short	(.L_446 - .L_445)


	//   ....[0]....
.L_445:
        /*00b0*/ 	.word	0xffffffff


	//   ....[1]....
        /*00b4*/ 	.word	0xffffffff


	//   ....[2]....
        /*00b8*/ 	.word	0xffffffff


	//   ....[3]....
        /*00bc*/ 	.word	0xffffffff


	//   ....[4]....
        /*00c0*/ 	.word	0xffffffff


	//   ....[5]....
        /*00c4*/ 	.word	0xffffffff


	//   ....[6]....
        /*00c8*/ 	.word	0xffffffff


	//   ....[7]....
        /*00cc*/ 	.word	0xffffffff


	//   ....[8]....
        /*00d0*/ 	.word	0xffffffff


	//   ....[9]....
        /*00d4*/ 	.word	0xffffffff


	//   ....[10]....
        /*00d8*/ 	.word	0xffffffff


	//   ....[11]....
        /*00dc*/ 	.word	0xffffffff


	//   ....[12]....
        /*00e0*/ 	.word	0xffffffff


	//   ....[13]....
        /*00e4*/ 	.word	0xffffffff


	//   ....[14]....
        /*00e8*/ 	.word	0xffffffff


	//   ....[15]....
        /*00ec*/ 	.word	0xffffffff


	//   ....[16]....
        /*00f0*/ 	.word	0xffffffff


	//   ....[17]....
        /*00f4*/ 	.word	0xffffffff


	//   ....[18]....
        /*00f8*/ 	.word	0xffffffff


	//   ....[19]....
        /*00fc*/ 	.word	0xffffffff


	//   ....[20]....
        /*0100*/ 	.word	0xffffffff


	//   ....[21]....
        /*0104*/ 	.word	0xffffffff


	//   ....[22]....
        /*0108*/ 	.word	0xffffffff


	//   ....[23]....
        /*010c*/ 	.word	0xffffffff


	//----- nvinfo : EIATTR_COOP_GROUP_INSTR_OFFSETS
	.align		4
.L_446:
        /*0110*/ 	.byte	0x04, 0x28
        /*0112*/ 	.short	(.L_448 - .L_447)


	//   ....[0]....
.L_447:
        /*0114*/ 	.word	0x00006980


	//   ....[1]....
        /*0118*/ 	.word	0x000069a0


	//   ....[2]....
        /*011c*/ 	.word	0x00006fd0


	//   ....[3]....
        /*0120*/ 	.word	0x000070a0


	//   ....[4]....
        /*0124*/ 	.word	0x00007120


	//   ....[5]....
        /*0128*/ 	.word	0x00007220


	//   ....[6]....
        /*012c*/ 	.word	0x000076c0


	//   ....[7]....
        /*0130*/ 	.word	0x000077f0


	//   ....[8]....
        /*0134*/ 	.word	0x0000c9e0


	//   ....[9]....
        /*0138*/ 	.word	0x0000caf0


	//   ....[10]....
        /*013c*/ 	.word	0x0000cb30


	//   ....[11]....
        /*0140*/ 	.word	0x0000cb60


	//   ....[12]....
        /*0144*/ 	.word	0x0000cbb0


	//   ....[13]....
        /*0148*/ 	.word	0x0000cc00


	//   ....[14]....
        /*014c*/ 	.word	0x0000cc50


	//   ....[15]....
        /*0150*/ 	.word	0x0000cee0


	//   ....[16]....
        /*0154*/ 	.word	0x0000f310


	//   ....[17]....
        /*0158*/ 	.word	0x0000f370


	//   ....[18]....
        /*015c*/ 	.word	0x0000f380


	//   ....[19]....
        /*0160*/ 	.word	0x0000f390


	//   ....[20]....
        /*0164*/ 	.word	0x0000f3b0


	//   ....[21]....
        /*0168*/ 	.word	0x0000f3d0


	//   ....[22]....
        /*016c*/ 	.word	0x0000f400


	//   ....[23]....
        /*0170*/ 	.word	0x0000f410


	//----- nvinfo : EIATTR_EXIT_INSTR_OFFSETS
	.align		4
.L_448:
        /*0174*/ 	.byte	0x04, 0x1c
        /*0176*/ 	.short	(.L_450 - .L_449)


	//   ....[0]....
.L_449:
        /*0178*/ 	.word	0x000002f0


	//   ....[1]....
        /*017c*/ 	.word	0x00010400


	//   ....[2]....
        /*0180*/ 	.word	0x000104b0


	//   ....[3]....
        /*0184*/ 	.word	0x00010d80


	//   ....[4]....
        /*0188*/ 	.word	0x00010e00


	//----- nvinfo : EIATTR_CTAIDZ_USED
	.align		4
.L_450:
        /*018c*/ 	.byte	0x01, 0x04
	.zero		2


	//----- nvinfo : EIATTR_CRS_STACK_SIZE
	.align		4
        /*0190*/ 	.byte	0x04, 0x1e
        /*0192*/ 	.short	(.L_452 - .L_451)
.L_451:
        /*0194*/ 	.word	0x00000000
.L_452:


//--------------------- .nv.info._ZN5flash16flash_fwd_kernelI23Flash_fwd_kernel_traitsILi32ELi128ELi128ELi4ELb0ELb0EN7cutlass6half_tE19Flash_kernel_traitsILi32ELi128ELi128ELi4ES3_EELb1ELb0ELb1ELb0ELb0ELb1ELb0ELb0EEEvNS_16Flash_fwd_paramsE --------------------------
	.section	.nv.info._ZN5flash16flash_fwd_kernelI23Flash_fwd_kernel_traitsILi32ELi128ELi128ELi4ELb0ELb0EN7cutlass6half_tE19Flash_kernel_traitsILi32ELi128ELi128ELi4ES3_EELb1ELb0ELb1ELb0ELb0ELb1ELb0ELb0EEEvNS_16Flash_fwd_paramsE,"",@"SHT_CUDA_INFO"
	.sectionflags	@""
	.align	4


	//----- nvinfo : EIATTR_CUDA_API_VERSION
	.align		4
        /*0000*/ 	.byte	0x04, 0x37
        /*0002*/ 	.short	(.L_454 - .L_453)
.L_453:
        /*0004*/ 	.word	0x00000082


	//----- nvinfo : EIATTR_SW2861232_WAR
	.align		4
.L_454:
        /*0008*/ 	.byte	0x01, 0x35
	.zero		2


	//----- nvinfo : EIATTR_PARAM_CBANK
	.align		4
        /*000c*/ 	.byte	0x04, 0x0a
        /*000e*/ 	.short	(.L_456 - .L_455)
	.align		4
.L_455:
        /*0010*/ 	.word	index@(.nv.constant0._ZN5flash16flash_fwd_kernelI23Flash_fwd_kernel_traitsILi32ELi128ELi128ELi4ELb0ELb0EN7cutlass6half_tE19Flash_kernel_traitsILi32ELi128ELi128ELi4ES3_EELb1ELb0ELb1ELb0ELb0ELb1ELb0ELb0EEEvNS_16Flash_fwd_paramsE)
        /*0014*/ 	.short	0x0160
        /*0016*/ 	.short	0x01d0


	//----- nvinfo : EIATTR_CBANK_PARAM_SIZE
	.align		4
.L_456:
        /*0018*/ 	.byte	0x03, 0x19
        /*001a*/ 	.short	0x01d0


	//----- nvinfo : EIATTR_KPARAM_INFO
	.align		4
        /*001c*/ 	.byte	0x04, 0x17
        /*001e*/ 	.short	(.L_458 - .L_457)
.L_457:
        /*0020*/ 	.word	0x00000000
        /*0024*/ 	.short	0x0000
        /*0026*/ 	.short	0x0000
        /*0028*/ 	.byte	0x00, 0xf0, 0x41, 0x07


	//----- nvinfo : EIATTR_MAXREG_COUNT
	.align		4
.L_458:
        /*002c*/ 	.byte	0x03, 0x1b
        /*002e*/ 	.short	0x00ff


	//----- nvinfo : EIATTR_NUM_BARRIERS
	.align		4
        /*0030*/ 	.byte	0x02, 0x4c
        /*0032*/ 	.byte	0x01
	.zero		1


	//----- nvinfo : EIATTR_ANNOTATIONS
	.align		4
        /*0034*/ 	.byte	0x04, 0x55
        /*0036*/ 	.short	(.L_460 - .L_459)


	//   ....[0]....
.L_459:
        /* <DEDUP_REMOVED lines=58> */


	//----- nvinfo : EIATTR_MERCURY_ISA_VERSION
	.align		4
.L_460:
        /*03c0*/ 	.byte	0x03, 0x5f
        /*03c2*/ 	.short	0x0000


	//----- nvinfo : EIATTR_COOP_GROUP_MASK_REGIDS
	.align		4
        /*03c4*/ 	.byte	0x04, 0x29
        /*03c6*/ 	.short	(.L_462 - .L_461)


	//   ....[0]....
.L_461:
        /*03c8*/ 	.word	0xffffffff


	//   ....[1]....
        /*03cc*/ 	.word	0xffffffff


	//   ....[2]....
        /*03d0*/ 	.word	0xffffffff


	//   ....[3]....
        /*03d4*/ 	.word	0xffffffff


	//   ....[4]....
        /*03d8*/ 	.word	0xffffffff


	//   ....[5]....
        /*03dc*/ 	.word	0xffffffff


	//   ....[6]....
        /*03e0*/ 	.word	0xffffffff


	//   ....[7]....
        /*03e4*/ 	.word	0xffffffff


	//   ....[8]....
        /*03e8*/ 	.word	0xffffffff


	//   ....[9]....
        /*03ec*/ 	.word	0xffffffff


	//   ....[10]....
        /*03f0*/ 	.word	0xffffffff


	//   ....[11]....
        /*03f4*/ 	.word	0xffffffff


	//   ....[12]....
        /*03f8*/ 	.word	0xffffffff


	//   ....[13]....
        /*03fc*/ 	.word	0xffffffff


	//   ....[14]....
        /*0400*/ 	.word	0xffffffff


	//   ....[15]....
        /*0404*/ 	.word	0xffffffff


	//   ....[16]....
        /*0408*/ 	.word	0xffffffff


	//   ....[17]....
        /*040c*/ 	.word	0xffffffff


	//   ....[18]....
        /*0410*/ 	.word	0xffffffff


	//   ....[19]....
        /*0414*/ 	.word	0xffffffff


	//   ....[20]....
        /*0418*/ 	.word	0xffffffff


	//   ....[21]....
        /*041c*/ 	.word	0xffffffff


	//   ....[22]....
        /*0420*/ 	.word	0xffffffff


	//   ....[23]....
        /*0424*/ 	.word	0xffffffff


	//   ....[24]....
        /*0428*/ 	.word	0xffffffff


	//   ....[25]....
        /*042c*/ 	.word	0xffffffff


	//   ....[26]....
        /*0430*/ 	.word	0xffffffff


	//   ....[27]....
        /*0434*/ 	.word	0xffffffff


	//   ....[28]....
        /*0438*/ 	.word	0xffffffff


	//   ....[29]....
        /*043c*/ 	.word	0xffffffff


	//   ....[30]....
        /*0440*/ 	.word	0xffffffff


	//   ....[31]....
        /*0444*/ 	.word	0xffffffff


	//----- nvinfo : EIATTR_COOP_GROUP_INSTR_OFFSETS
	.align		4
.L_462:
        /*0448*/ 	.byte	0x04, 0x28
        /*044a*/ 	.short	(.L_464 - .L_463)


	//   ....[0]....
.L_463:
        /*044c*/ 	.word	0x000050a0


	//   ....[1]....
        /*0450*/ 	.word	0x00005160


	//   ....[2]....
        /*0454*/ 	.word	0x00005190


	//   ....[3]....
        /*0458*/ 	.word	0x00005240


	//   ....[4]....
        /*045c*/ 	.word	0x00005ce0


	//   ....[5]....
        /*0460*/ 	.word	0x00005d40


	//   ....[6]....
        /*0464*/ 	.word	0x00005e30


	//   ....[7]....
        /*0468*/ 	.word	0x00005ef0


	//   ....[8]....
        /*046c*/ 	.word	0x0000c850


	//   ....[9]....
        /*0470*/ 	.word	0x0000c980


	//   ....[10]....
        /*0474*/ 	.word	0x0000d000


	//   ....[11]....
        /*0478*/ 	.word	0x0000d050


	//   ....[12]....
        /*047c*/ 	.word	0x0000d0c0


	//   ....[13]....
        /*0480*/ 	.word	0x0000d160


	//   ....[14]....
        /*0484*/ 	.word	0x0000d1d0


	//   ....[15]....
        /*0488*/ 	.word	0x0000d260


	//   ....[16]....
        /*048c*/ 	.word	0x00014090


	//   ....[17]....
        /*0490*/ 	.word	0x000141d0


	//   ....[18]....
        /*0494*/ 	.word	0x00014280


	//   ....[19]....
        /*0498*/ 	.word	0x000143a0


	//   ....[20]....
        /*049c*/ 	.word	0x00014750


	//   ....[21]....
        /*04a0*/ 	.word	0x00014900


	//   ....[22]....
        /*04a4*/ 	.word	0x00014990


	//   ....[23]....
        /*04a8*/ 	.word	0x00014a80


	//   ....[24]....
        /*04ac*/ 	.word	0x00019320


	//   ....[25]....
        /*04b0*/ 	.word	0x00019330


	//   ....[26]....
        /*04b4*/ 	.word	0x00019450


	//   ....[27]....
        /*04b8*/ 	.word	0x00019480


	//   ....[28]....
        /*04bc*/ 	.word	0x000198d0


	//   ....[29]....
        /*04c0*/ 	.word	0x000198e0


	//   ....[30]....
        /*04c4*/ 	.word	0x00019900


	//   ....[31]....
        /*04c8*/ 	.word	0x00019930


	//----- nvinfo : EIATTR_EXIT_INSTR_OFFSETS
	.align		4
.L_464:
        /*04cc*/ 	.byte	0x04, 0x1c
        /*04ce*/ 	.short	(.L_466 - .L_465)


	//   ....[0]....
.L_465:
        /*04d0*/ 	.word	0x000006e0


	//   ....[1]....
        /*04d4*/ 	.word	0x00001170


	//   ....[2]....
        /*04d8*/ 	.word	0x000011f0


	//   ....[3]....
        /*04dc*/ 	.word	0x0001a580


	//   ....[4]....
        /*04e0*/ 	.word	0x0001a630


	//----- nvinfo : EIATTR_CTAIDZ_USED
	.align		4
.L_466:
        /*04e4*/ 	.byte	0x01, 0x04
	.zero		2


	//----- nvinfo : EIATTR_CRS_STACK_SIZE
	.align		4
        /*04e8*/ 	.byte	0x04, 0x1e
        /*04ea*/ 	.short	(.L_468 - .L_467)
.L_467:
        /*04ec*/ 	.word	0x00000000
.L_468:


//--------------------- .nv.info._ZN5flash16flash_fwd_kernelI23Flash_fwd_kernel_traitsILi32ELi128ELi128ELi4ELb0ELb0EN7cutlass6half_tE19Flash_kernel_traitsILi32ELi128ELi128ELi4ES3_EELb0ELb0ELb1ELb0ELb0ELb1ELb1ELb0EEEvNS_16Flash_fwd_paramsE --------------------------
	.section	.nv.info._ZN5flash16flash_fwd_kernelI23Flash_fwd_kernel_traitsILi32ELi128ELi128ELi4ELb0ELb0EN7cutlass6half_tE19Flash_kernel_traitsILi32ELi128ELi128ELi4ES3_EELb0ELb0ELb1ELb0ELb0ELb1ELb1ELb0EEEvNS_16Flash_fwd_paramsE,"",@"SHT_CUDA_INFO"
	.sectionflags	@""
	.align	4


	//----- nvinfo : EIATTR_CUDA_API_VERSION
	.align		4
        /*0000*/ 	.byte	0x04, 0x37
        /*0002*/ 	.short	(.L_470 - .L_469)
.L_469:
        /*0004*/ 	.word	0x00000082


	//----- nvinfo : EIATTR_SW2861232_WAR
	.align		4
.L_470:
        /*0008*/ 	.byte	0x01, 0x35
	.zero		2


	//----- nvinfo : EIATTR_PARAM_CBANK
	.align		4
        /*000c*/ 	.byte	0x04, 0x0a
        /*000e*/ 	.short	(.L_472 - .L_471)
	.align		4
.L_471:
        /*0010*/ 	.word	index@(.nv.constant0._ZN5flash16flash_fwd_kernelI23Flash_fwd_kernel_traitsILi32ELi128ELi128ELi4ELb0ELb0EN7cutlass6half_tE19Flash_kernel_traitsILi32ELi128ELi128ELi4ES3_EELb0ELb0ELb1ELb0ELb0ELb1ELb1ELb0EEEvNS_16Flash_fwd_paramsE)
        /*0014*/ 	.short	0x0160
        /*0016*/ 	.short	0x01d0


	//----- nvinfo : EIATTR_CBANK_PARAM_SIZE
	.align		4
.L_472:
        /*0018*/ 	.byte	0x03, 0x19
        /*001a*/ 	.short	0x01d0


	//----- nvinfo : EIATTR_KPARAM_INFO
	.align		4
        /*001c*/ 	.byte	0x04, 0x17
        /*001e*/ 	.short	(.L_474 - .L_473)
.L_473:
        /*0020*/ 	.word	0x00000000
        /*0024*/ 	.short	0x0000
        /*0026*/ 	.short	0x0000
        /*0028*/ 	.byte	0x00, 0xf0, 0x41, 0x07


	//----- nvinfo : EIATTR_MAXREG_COUNT
	.align		4
.L_474:
        /*002c*/ 	.byte	0x03, 0x1b
        /*002e*/ 	.short	0x00ff


	//----- nvinfo : EIATTR_NUM_BARRIERS
	.align		4
        /*0030*/ 	.byte	0x02, 0x4c
        /*0032*/ 	.byte	0x01
	.zero		1


	//----- nvinfo : EIATTR_ANNOTATIONS
	.align		4
        /*0034*/ 	.byte	0x04, 0x55
        /*0036*/ 	.short	(.L_476 - .L_475)


	//   ....[0]....
.L_475:
        /* <DEDUP_REMOVED lines=10> */


	//----- nvinfo : EIATTR_MERCURY_ISA_VERSION
	.align		4
.L_476:
        /*00c8*/ 	.byte	0x03, 0x5f
        /*00ca*/ 	.short	0x0000


	//----- nvinfo : EIATTR_COOP_GROUP_MASK_REGIDS
	.align		4
        /*00cc*/ 	.byte	0x04, 0x29
        /*00ce*/ 	.short	(.L_478 - .L_477)


	//   ....[0]....
.L_477:
        /*00d0*/ 	.word	0xffffffff


	//   ....[1]....
        /*00d4*/ 	.word	0xffffffff


	//   ....[2]....
        /*00d8*/ 	.word	0xffffffff


	//   ....[3]....
        /*00dc*/ 	.word	0xffffffff


	//   ....[4]....
        /*00e0*/ 	.word	0xffffffff


	//   ....[5]....
        /*00e4*/ 	.word	0xffffffff


	//   ....[6]....
        /*00e8*/ 	.word	0xffffffff


	//   ....[7]....
        /*00ec*/ 	.word	0xffffffff


	//   ....[8]....
        /*00f0*/ 	.word	0xffffffff


	//   ....[9]....
        /*00f4*/ 	.word	0xffffffff


	//   ....[10]....
        /*00f8*/ 	.word	0xffffffff


	//   ....[11]....
        /*00fc*/ 	.word	0xffffffff


	//   ....[12]....
        /*0100*/ 	.word	0xffffffff


	//   ....[13]....
        /*0104*/ 	.word	0xffffffff


	//   ....[14]....
        /*0108*/ 	.word	0xffffffff


	//   ....[15]....
        /*010c*/ 	.word	0xffffffff


	//   ....[16]....
        /*0110*/ 	.word	0xffffffff


	//   ....[17]....
        /*0114*/ 	.word	0xffffffff


	//   ....[18]....
        /*0118*/ 	.word	0xffffffff


	//   ....[19]....
        /*011c*/ 	.word	0xffffffff


	//   ....[20]....
        /*0120*/ 	.word	0xffffffff


	//   ....[21]....
        /*0124*/ 	.word	0xffffffff


	//   ....[22]....
        /*0128*/ 	.word	0xffffffff


	//   ....[23]....
        /*012c*/ 	.word	0xffffffff


	//   ....[24]....
        /*0130*/ 	.word	0xffffffff


	//   ....[25]....
        /*0134*/ 	.word	0xffffffff


	//   ....[26]....
        /*0138*/ 	.word	0xffffffff


	//   ....[27]....
        /*013c*/ 	.word	0xffffffff


	//   ....[28]....
        /*0140*/ 	.word	0xffffffff


	//   ....[29]....
        /*0144*/ 	.word	0xffffffff


	//   ....[30]....
        /*0148*/ 	.word	0xffffffff


	//   ....[31]....
        /*014c*/ 	.word	0xffffffff


	//----- nvinfo : EIATTR_COOP_GROUP_INSTR_OFFSETS
	.align		4
.L_478:
        /*0150*/ 	.byte	0x04, 0x28
        /*0152*/ 	.short	(.L_480 - .L_479)


	//   ....[0]....
.L_479:
        /*0154*/ 	.word	0x00005680


	//   ....[1]....
        /*0158*/ 	.word	0x000056a0


	//   ....[2]....
        /*015c*/ 	.word	0x00005cd0


	//   ....[3]....
        /*0160*/ 	.word	0x00005d30


	//   ....[4]....
        /*0164*/ 	.word	0x00006270


	//   ....[5]....
        /*0168*/ 	.word	0x00006310


	//   ....[6]....
        /*016c*/ 	.word	0x00006340


	//   ....[7]....
        /*0170*/ 	.word	0x00006390


	//   ....[8]....
        /*0174*/ 	.word	0x0000b410


	//   ....[9]....
        /*0178*/ 	.word	0x0000b440


	//   ....[10]....
        /*017c*/ 	.word	0x0000b9b0


	//   ....[11]....
        /*0180*/ 	.word	0x0000ba10


	//   ....[12]....
        /*0184*/ 	.word	0x0000bfb0


	//   ....[13]....
        /*0188*/ 	.word	0x0000c0e0


	//   ....[14]....
        /*018c*/ 	.word	0x0000c100


	//   ....[15]....
        /*0190*/ 	.word	0x0000c160


	//   ....[16]....
        /*0194*/ 	.word	0x00011800


	//   ....[17]....
        /*0198*/ 	.word	0x000119e0


	//   ....[18]....
        /*019c*/ 	.word	0x00011a40


	//   ....[19]....
        /*01a0*/ 	.word	0x00011ec0


	//   ....[20]....
        /*01a4*/ 	.word	0x00011fd0


	//   ....[21]....
        /*01a8*/ 	.word	0x000120f0


	//   ....[22]....
        /*01ac*/ 	.word	0x00012160


	//   ....[23]....
        /*01b0*/ 	.word	0x00012240


	//   ....[24]....
        /*01b4*/ 	.word	0x00014640


	//   ....[25]....
        /*01b8*/ 	.word	0x00014670


	//   ....[26]....
        /*01bc*/ 	.word	0x000146b0


	//   ....[27]....
        /*01c0*/ 	.word	0x000146f0


	//   ....[28]....
        /*01c4*/ 	.word	0x00014700


	//   ....[29]....
        /*01c8*/ 	.word	0x00014720


	//   ....[30]....
        /*01cc*/ 	.word	0x00014740


	//   ....[31]....
        /*01d0*/ 	.word	0x00014750


	//----- nvinfo : EIATTR_EXIT_INSTR_OFFSETS
	.align		4
.L_480:
        /*01d4*/ 	.byte	0x04, 0x1c
        /*01d6*/ 	.short	(.L_482 - .L_481)


	//   ....[0]....
.L_481:
        /*01d8*/ 	.word	0x000002e0


	//   ....[1]....
        /*01dc*/ 	.word	0x00000cc0


	//   ....[2]....
        /*01e0*/ 	.word	0x00000d40


	//   ....[3]....
        /*01e4*/ 	.word	0x000157b0


	//   ....[4]....
        /*01e8*/ 	.word	0x00015870


	//----- nvinfo : EIATTR_CTAIDZ_USED
	.align		4
.L_482:
        /*01ec*/ 	.byte	0x01, 0x04
	.zero		2


	//----- nvinfo : EIATTR_CRS_STACK_SIZE
	.align		4
        /*01f0*/ 	.byte	0x04, 0x1e
        /*01f2*/ 	.short	(.L_484 - .L_483)
.L_483:
        /*01f4*/ 	.word	0x00000000
.L_484:


//--------------------- .nv.info._ZN5flash16flash_fwd_kernelI23Flash_fwd_kernel_traitsILi32ELi128ELi128ELi4ELb0ELb0EN7cutlass6half_tE19Flash_kernel_traitsILi32ELi128ELi128ELi4ES3_EELb1ELb0ELb1ELb1ELb0ELb0ELb0ELb0EEEvNS_16Flash_fwd_paramsE --------------------------
	.section	.nv.info._ZN5flash16flash_fwd_kernelI23Flash_fwd_kernel_traitsILi32ELi128ELi128ELi4ELb0ELb0EN7cutlass6half_tE19Flash_kernel_traitsILi32ELi128ELi128ELi4ES3_EELb1ELb0ELb1ELb1ELb0ELb0ELb0ELb0EEEvNS_16Flash_fwd_paramsE,"",@"SHT_CUDA_INFO"
	.sectionflags	@""
	.align	4


	//----- nvinfo : EIATTR_CUDA_API_VERSION
	.align		4
        /*0000*/ 	.byte	0x04, 0x37
        /*0002*/ 	.short	(.L_486 - .L_485)
.L_485:
        /*0004*/ 	.word	0x00000082


	//----- nvinfo : EIATTR_SW2861232_WAR
	.align		4
.L_486:
        /*0008*/ 	.byte	0x01, 0x35
	.zero		2


	//----- nvinfo : EIATTR_PARAM_CBANK
	.align		4
        /*000c*/ 	.byte	0x04, 0x0a
        /*000e*/ 	.short	(.L_488 - .L_487)
	.align		4
.L_487:
        /*0010*/ 	.word	index@(.nv.constant0._ZN5flash16flash_fwd_kernelI23Flash_fwd_kernel_traitsILi32ELi128ELi128ELi4ELb0ELb0EN7cutlass6half_tE19Flash_kernel_traitsILi32ELi128ELi128ELi4ES3_EELb1ELb0ELb1ELb1ELb0ELb0ELb0ELb0EEEvNS_16Flash_fwd_paramsE)
        /*0014*/ 	.short	0x0160
        /*0016*/ 	.short	0x01d0


	//----- nvinfo : EIATTR_CBANK_PARAM_SIZE
	.align		4
.L_488:
        /*0018*/ 	.byte	0x03, 0x19
        /*001a*/ 	.short	0x01d0


	//----- nvinfo : EIATTR_KPARAM_INFO
	.align		4
        /*001c*/ 	.byte	0x04, 0x17
        /*001e*/ 	.short	(.L_490 - .L_489)
.L_489:
        /*0020*/ 	.word	0x00000000
        /*0024*/ 	.short	0x0000
        /*0026*/ 	.short	0x0000
        /*0028*/ 	.byte	0x00, 0xf0, 0x41, 0x07


	//----- nvinfo : EIATTR_MAXREG_COUNT
	.align		4
.L_490:
        /*002c*/ 	.byte	0x03, 0x1b
        /*002e*/ 	.short	0x00ff


	//----- nvinfo : EIATTR_NUM_BARRIERS
	.align		4
        /*0030*/ 	.byte	0x02, 0x4c
        /*0032*/ 	.byte	0x01
	.zero		1


	//----- nvinfo : EIATTR_ANNOTATIONS
	.align		4
        /*0034*/ 	.byte	0x04, 0x55
        /*0036*/ 	.short	(.L_492 - .L_491)


	//   ....[0]....
.L_491:
        /* <DEDUP_REMOVED lines=46> */


	//----- nvinfo : EIATTR_MERCURY_ISA_VERSION
	.align		4
.L_492:
        /*0300*/ 	.byte	0x03, 0x5f
        /*0302*/ 	.short	0x0000


	//----- nvinfo : EIATTR_COOP_GROUP_MASK_REGIDS
	.align		4
        /*0304*/ 	.byte	0x04, 0x29
        /*0306*/ 	.short	(.L_494 - .L_493)


	//   ....[0]....
.L_493:
        /*0308*/ 	.word	0xffffffff


	//   ....[1]....
        /*030c*/ 	.word	0xffffffff


	//   ....[2]....
        /*0310*/ 	.word	0xffffffff


	//   ....[3]....
        /*0314*/ 	.word	0xffffffff


	//   ....[4]....
        /*0318*/ 	.word	0xffffffff


	//   ....[5]....
        /*031c*/ 	.word	0xffffffff


	//   ....[6]....
        /*0320*/ 	.word	0xffffffff


	//   ....[7]....
        /*0324*/ 	.word	0xffffffff


	//   ....[8]....
        /*0328*/ 	.word	0xffffffff


	//   ....[9]....
        /*032c*/ 	.word	0xffffffff


	//   ....[10]....
        /*0330*/ 	.word	0xffffffff


	//   ....[11]....
        /*0334*/ 	.word	0xffffffff


	//   ....[12]....
        /*0338*/ 	.word	0xffffffff


	//   ....[13]....
        /*033c*/ 	.word	0xffffffff


	//   ....[14]....
        /*0340*/ 	.word	0xffffffff


	//   ....[15]....
        /*0344*/ 	.word	0xffffffff


	//   ....[16]....
        /*0348*/ 	.word	0xffffffff


	//   ....[17]....
        /*034c*/ 	.word	0xffffffff


	//   ....[18]....
        /*0350*/ 	.word	0xffffffff


	//   ....[19]....
        /*0354*/ 	.word	0xffffffff


	//   ....[20]....
        /*0358*/ 	.word	0xffffffff


	//   ....[21]....
        /*035c*/ 	.word	0xffffffff


	//   ....[22]....
        /*0360*/ 	.word	0xffffffff


	//   ....[23]....
        /*0364*/ 	.word	0xffffffff


	//   ....[24]....
        /*0368*/ 	.word	0xffffffff


	//   ....[25]....
        /*036c*/ 	.word	0xffffffff


	//   ....[26]....
        /*0370*/ 	.word	0xffffffff


	//   ....[27]....
        /*0374*/ 	.word	0xffffffff


	//   ....[28]....
        /*0378*/ 	.word	0xffffffff


	//   ....[29]....
        /*037c*/ 	.word	0xffffffff


	//   ....[30]....
        /*0380*/ 	.word	0xffffffff


	//   ....[31]....
        /*0384*/ 	.word	0xffffffff


	//----- nvinfo : EIATTR_COOP_GROUP_INSTR_OFFSETS
	.align		4
.L_494:
        /*0388*/ 	.byte	0x04, 0x28
        /*038a*/ 	.short	(.L_496 - .L_495)


	//   ....[0]....
.L_495:
        /*038c*/ 	.word	0x00007c50


	//   ....[1]....
        /*0390*/ 	.word	0x00007da0


	//   ....[2]....
        /*0394*/ 	.word	0x00007ed0


	//   ....[3]....
        /*0398*/ 	.word	0x00007fe0


	//   ....[4]....
        /*039c*/ 	.word	0x00008580


	//   ....[5]....
        /*03a0*/ 	.word	0x00008730


	//   ....[6]....
        /*03a4*/ 	.word	0x000087c0


	//   ....[7]....
        /*03a8*/ 	.word	0x000088e0


	//   ....[8]....
        /*03ac*/ 	.word	0x000114f0


	//   ....[9]....
        /*03b0*/ 	.word	0x00011620


	//   ....[10]....
        /*03b4*/ 	.word	0x00011ce0


	//   ....[11]....
        /*03b8*/ 	.word	0x00011d10


	//   ....[12]....
        /*03bc*/ 	.word	0x00011d80


	//   ....[13]....
        /*03c0*/ 	.word	0x00011e70


	//   ....[14]....
        /*03c4*/ 	.word	0x00011eb0


	//   ....[15]....
        /*03c8*/ 	.word	0x00011f00


	//   ....[16]....
        /*03cc*/ 	.word	0x0001b3c0


	//   ....[17]....
        /*03d0*/ 	.word	0x0001b480


	//   ....[18]....
        /*03d4*/ 	.word	0x0001b5e0


	//   ....[19]....
        /*03d8*/ 	.word	0x0001b650


	//   ....[20]....
        /*03dc*/ 	.word	0x0001b950


	//   ....[21]....
        /*03e0*/ 	.word	0x0001b9c0


	//   ....[22]....
        /*03e4*/ 	.word	0x0001bab0


	//   ....[23]....
        /*03e8*/ 	.word	0x0001bb20


	//   ....[24]....
        /*03ec*/ 	.word	0x00020440


	//   ....[25]....
        /*03f0*/ 	.word	0x00020450


	//   ....[26]....
        /*03f4*/ 	.word	0x000205a0


	//   ....[27]....
        /*03f8*/ 	.word	0x000208e0


	//   ....[28]....
        /*03fc*/ 	.word	0x000208f0


	//   ....[29]....
        /*0400*/ 	.word	0x00020910


	//   ....[30]....
        /*0404*/ 	.word	0x00020920


	//   ....[31]....
        /*0408*/ 	.word	0x00020950


	//----- nvinfo : EIATTR_EXIT_INSTR_OFFSETS
	.align		4
.L_496:
        /*040c*/ 	.byte	0x04, 0x1c
        /*040e*/ 	.short	(.L_498 - .L_497)


	//   ....[0]....
.L_497:
        /*0410*/ 	.word	0x000006e0


	//   ....[1]....
        /*0414*/ 	.word	0x000011a0


	//   ....[2]....
        /*0418*/ 	.word	0x00001220


	//   ....[3]....
        /*041c*/ 	.word	0x00021780


	//   ....[4]....
        /*0420*/ 	.word	0x00021840


	//----- nvinfo : EIATTR_CTAIDZ_USED
	.align		4
.L_498:
        /*0424*/ 	.byte	0x01, 0x04
	.zero		2


	//----- nvinfo : EIATTR_CRS_STACK_SIZE
	.align		4
        /*0428*/ 	.byte	0x04, 0x1e
        /*042a*/ 	.short	(.L_500 - .L_499)
.L_499:
        /*042c*/ 	.word	0x00000000
.L_500:


//--------------------- .nv.info._ZN5flash16flash_fwd_kernelI23Flash_fwd_kernel_traitsILi32ELi128ELi128ELi4ELb0ELb0EN7cutlass6half_tE19Flash_kernel_traitsILi32ELi128ELi128ELi4ES3_EELb1ELb0ELb1ELb0ELb0ELb0ELb0ELb1EEEvNS_16Flash_fwd_paramsE --------------------------
	.section	.nv.info._ZN5flash16flash_fwd_kernelI23Flash_fwd_kernel_traitsILi32ELi128ELi128ELi4ELb0ELb0EN7cutlass6half_tE19Flash_kernel_traitsILi32ELi128ELi128ELi4ES3_EELb1ELb0ELb1ELb0ELb0ELb0ELb0ELb1EEEvNS_16Flash_fwd_paramsE,"",@"SHT_CUDA_INFO"
	.sectionflags	@""
	.align	4


	//----- nvinfo : EIATTR_CUDA_API_VERSION
	.align		4
        /*0000*/ 	.byte	0x04, 0x37
        /*0002*/ 	.short	(.L_502 - .L_501)
.L_501:
        /*0004*/ 	.word	0x00000082


	//----- nvinfo : EIATTR_SW2861232_WAR
	.align		4
.L_502:
        /*0008*/ 	.byte	0x01, 0x35
	.zero		2


	//----- nvinfo : EIATTR_PARAM_CBANK
	.align		4
        /*000c*/ 	.byte	0x04, 0x0a
        /*000e*/ 	.short	(.L_504 - .L_503)
	.align		4
.L_503:
        /*0010*/ 	.word	index@(.nv.constant0._ZN5flash16flash_fwd_kernelI23Flash_fwd_kernel_traitsILi32ELi128ELi128ELi4ELb0ELb0EN7cutlass6half_tE19Flash_kernel_traitsILi32ELi128ELi128ELi4ES3_EELb1ELb0ELb1ELb0ELb0ELb0ELb0ELb1EEEvNS_16Flash_fwd_paramsE)
        /*0014*/ 	.short	0x0160
        /*0016*/ 	.short	0x01d0


	//----- nvinfo : EIATTR_CBANK_PARAM_SIZE
	.align		4
.L_504:
        /*0018*/ 	.byte	0x03, 0x19
        /*001a*/ 	.short	0x01d0


	//----- nvinfo : EIATTR_KPARAM_INFO
	.align		4
        /*001c*/ 	.byte	0x04, 0x17
        /*001e*/ 	.short	(.L_506 - .L_505)
.L_505:
        /*0020*/ 	.word	0x00000000
        /*0024*/ 	.short	0x0000
        /*0026*/ 	.short	0x0000
        /*0028*/ 	.byte	0x00, 0xf0, 0x41, 0x07


	//----- nvinfo : EIATTR_MAXREG_COUNT
	.align		4
.L_506:
        /*002c*/ 	.byte	0x03, 0x1b
        /*002e*/ 	.short	0x00ff


	//----- nvinfo : EIATTR_NUM_BARRIERS
	.align		4
        /*0030*/ 	.byte	0x02, 0x4c
        /*0032*/ 	.byte	0x01
	.zero		1


	//----- nvinfo : EIATTR_ANNOTATIONS
	.align		4
        /*0034*/ 	.byte	0x04, 0x55
        /*0036*/ 	.short	(.L_508 - .L_507)


	//   ....[0]....
.L_507:
        /* <DEDUP_REMOVED lines=432> */


	//----- nvinfo : EIATTR_MERCURY_ISA_VERSION
	.align		4
.L_508:
        /*1b20*/ 	.byte	0x03, 0x5f
        /*1b22*/ 	.short	0x0000


	//----- nvinfo : EIATTR_COOP_GROUP_MASK_REGIDS
	.align		4
        /*1b24*/ 	.byte	0x04, 0x29
        /*1b26*/ 	.short	(.L_510 - .L_509)


	//   ....[0]....
.L_509:
        /*1b28*/ 	.word	0xffffffff


	//   ....[1]....
        /*1b2c*/ 	.word	0xffffffff


	//   ....[2]....
        /*1b30*/ 	.word	0xffffffff


	//   ....[3]....
        /*1b34*/ 	.word	0xffffffff


	//   ....[4]....
        /*1b38*/ 	.word	0xffffffff


	//   ....[5]....
        /*1b3c*/ 	.word	0xffffffff


	//   ....[6]....
        /*1b40*/ 	.word	0xffffffff


	//   ....[7]....
        /*1b44*/ 	.word	0xffffffff


	//   ....[8]....
        /*1b48*/ 	.word	0xffffffff


	//   ....[9]....
        /*1b4c*/ 	.word	0xffffffff


	//   ....[10]....
        /*1b50*/ 	.word	0xffffffff


	//   ....[11]....
        /*1b54*/ 	.word	0xffffffff


	//   ....[12]....
        /*1b58*/ 	.word	0xffffffff


	//   ....[13]....
        /*1b5c*/ 	.word	0xffffffff


	//   ....[14]....
        /*1b60*/ 	.word	0xffffffff


	//   ....[15]....
        /*1b64*/ 	.word	0xffffffff


	//   ....[16]....
        /*1b68*/ 	.word	0xffffffff


	//   ....[17]....
        /*1b6c*/ 	.word	0xffffffff


	//   ....[18]....
        /*1b70*/ 	.word	0xffffffff


	//   ....[19]....
        /*1b74*/ 	.word	0xffffffff


	//   ....[20]....
        /*1b78*/ 	.word	0xffffffff


	//   ....[21]....
        /*1b7c*/ 	.word	0xffffffff


	//   ....[22]....
        /*1b80*/ 	.word	0xffffffff


	//   ....[23]....
        /*1b84*/ 	.word	0xffffffff


	//   ....[24]....
        /*1b88*/ 	.word	0xffffffff


	//   ....[25]....
        /*1b8c*/ 	.word	0xffffffff


	//   ....[26]....
        /*1b90*/ 	.word	0xffffffff


	//   ....[27]....
        /*1b94*/ 	.word	0xffffffff


	//   ....[28]....
        /*1b98*/ 	.word	0xffffffff


	//   ....[29]....
        /*1b9c*/ 	.word	0xffffffff


	//   ....[30]....
        /*1ba0*/ 	.word	0xffffffff


	//   ....[31]....
        /*1ba4*/ 	.word	0xffffffff


	//   ....[32]....
        /*1ba8*/ 	.word	0xffffffff


	//   ....[33]....
        /*1bac*/ 	.word	0xffffffff


	//   ....[34]....
        /*1bb0*/ 	.word	0xffffffff


	//   ....[35]....
        /*1bb4*/ 	.word	0xffffffff


	//   ....[36]....
        /*1bb8*/ 	.word	0xffffffff


	//   ....[37]....
        /*1bbc*/ 	.word	0xffffffff


	//   ....[38]....
        /*1bc0*/ 	.word	0xffffffff


	//   ....[39]....
        /*1bc4*/ 	.word	0xffffffff


	//----- nvinfo : EIATTR_COOP_GROUP_INSTR_OFFSETS
	.align		4
.L_510:
        /*1bc8*/ 	.byte	0x04, 0x28
        /*1bca*/ 	.short	(.L_512 - .L_511)


	//   ....[0]....
.L_511:
        /*1bcc*/ 	.word	0x00006090


	//   ....[1]....
        /*1bd0*/ 	.word	0x000060d0


	//   ....[2]....
        /*1bd4*/ 	.word	0x00006140


	//   ....[3]....
        /*1bd8*/ 	.word	0x00006150


	//   ....[4]....
        /*1bdc*/ 	.word	0x00006180


	//   ....[5]....
        /*1be0*/ 	.word	0x00006190


	//   ....[6]....
        /*1be4*/ 	.word	0x000061c0


	//   ....[7]....
        /*1be8*/ 	.word	0x000061d0


	//   ....[8]....
        /*1bec*/ 	.word	0x00013830


	//   ....[9]....
        /*1bf0*/ 	.word	0x000138b0


	//   ....[10]....
        /*1bf4*/ 	.word	0x00014060


	//   ....[11]....
        /*1bf8*/ 	.word	0x00014080


	//   ....[12]....
        /*1bfc*/ 	.word	0x000146f0


	//   ....[13]....
        /*1c00*/ 	.word	0x00014710


	//   ....[14]....
        /*1c04*/ 	.word	0x00014cd0


	//   ....[15]....
        /*1c08*/ 	.word	0x00014cf0


	//   ....[16]....
        /*1c0c*/ 	.word	0x00022600


	//   ....[17]....
        /*1c10*/ 	.word	0x00022700


	//   ....[18]....
        /*1c14*/ 	.word	0x00022b60


	//   ....[19]....
        /*1c18*/ 	.word	0x00022bd0


	//   ....[20]....
        /*1c1c*/ 	.word	0x00023230


	//   ....[21]....
        /*1c20*/ 	.word	0x00023250


	//   ....[22]....
        /*1c24*/ 	.word	0x000238b0


	//   ....[23]....
        /*1c28*/ 	.word	0x000238d0


	//   ....[24]....
        /*1c2c*/ 	.word	0x0002d780


	//   ....[25]....
        /*1c30*/ 	.word	0x0002d7f0


	//   ....[26]....
        /*1c34*/ 	.word	0x0002d810


	//   ....[27]....
        /*1c38*/ 	.word	0x0002d820


	//   ....[28]....
        /*1c3c*/ 	.word	0x0002d830


	//   ....[29]....
        /*1c40*/ 	.word	0x0002d860


	//   ....[30]....
        /*1c44*/ 	.word	0x0002d880


	//   ....[31]....
        /*1c48*/ 	.word	0x0002d890


	//   ....[32]....
        /*1c4c*/ 	.word	0x0002ecd0


	//   ....[33]....
        /*1c50*/ 	.word	0x0002ed20


	//   ....[34]....
        /*1c54*/ 	.word	0x0002ed70


	//   ....[35]....
        /*1c58*/ 	.word	0x0002edc0


	//   ....[36]....
        /*1c5c*/ 	.word	0x0002ee10


	//   ....[37]....
        /*1c60*/ 	.word	0x0002ee70


	//   ....[38]....
        /*1c64*/ 	.word	0x0002eec0


	//   ....[39]....
        /*1c68*/ 	.word	0x0002ef20


	//----- nvinfo : EIATTR_EXIT_INSTR_OFFSETS
	.align		4
.L_512:
        /*1c6c*/ 	.byte	0x04, 0x1c
        /*1c6e*/ 	.short	(.L_514 - .L_513)


	//   ....[0]....
.L_513:
        /*1c70*/ 	.word	0x00000080


	//----- nvinfo : EIATTR_CTAIDZ_USED
	.align		4
.L_514:
        /*1c74*/ 	.byte	0x01, 0x04
	.zero		2


	//----- nvinfo : EIATTR_CRS_STACK_SIZE
	.align		4
        /*1c78*/ 	.byte	0x04, 0x1e
        /*1c7a*/ 	.short	(.L_516 - .L_515)
.L_515:
        /*1c7c*/ 	.word	0x00000000
.L_516:


//--------------------- .nv.info._ZN5flash16flash_fwd_kernelI23Flash_fwd_kernel_traitsILi32ELi128ELi128ELi4ELb0ELb0EN7cutlass6half_tE19Flash_kernel_traitsILi32ELi128ELi128ELi4ES3_EELb0ELb0ELb1ELb0ELb0ELb0ELb1ELb0EEEvNS_16Flash_fwd_paramsE --------------------------
	.section	.nv.info._ZN5flash16flash_fwd_kernelI23Flash_fwd_kernel_traitsILi32ELi128ELi128ELi4ELb0ELb0EN7cutlass6half_tE19Flash_kernel_traitsILi32ELi128ELi128ELi4ES3_EELb0ELb0ELb1ELb0ELb0ELb0ELb1ELb0EEEvNS_16Flash_fwd_paramsE,"",@"SHT_CUDA_INFO"
	.sectionflags	@""
	.align	4


	//----- nvinfo : EIATTR_CUDA_API_VERSION
	.align		4
        /*0000*/ 	.byte	0x04, 0x37
        /*0002*/ 	.short	(.L_518 - .L_517)
.L_517:
        /*0004*/ 	.word	0x00000082


	//----- nvinfo : EIATTR_SW2861232_WAR
	.align		4
.L_518:
        /*0008*/ 	.byte	0x01, 0x35
	.zero		2


	//----- nvinfo : EIATTR_PARAM_CBANK
	.align		4
        /*000c*/ 	.byte	0x04, 0x0a
        /*000e*/ 	.short	(.L_520 - .L_519)
	.align		4
.L_519:
        /*0010*/ 	.word	index@(.nv.constant0._ZN5flash16flash_fwd_kernelI23Flash_fwd_kernel_traitsILi32ELi128ELi128ELi4ELb0ELb0EN7cutlass6half_tE19Flash_kernel_traitsILi32ELi128ELi128ELi4ES3_EELb0ELb0ELb1ELb0ELb0ELb0ELb1ELb0EEEvNS_16Flash_fwd_paramsE)
        /*0014*/ 	.short	0x0160
        /*0016*/ 	.short	0x01d0


	//----- nvinfo : EIATTR_CBANK_PARAM_SIZE
	.align		4
.L_520:
        /*0018*/ 	.byte	0x03, 0x19
        /*001a*/ 	.short	0x01d0


	//----- nvinfo : EIATTR_KPARAM_INFO
	.align		4
        /*001c*/ 	.byte	0x04, 0x17
        /*001e*/ 	.short	(.L_522 - .L_521)
.L_521:
        /*0020*/ 	.word	0x00000000
        /*0024*/ 	.short	0x0000
        /*0026*/ 	.short	0x0000
        /*0028*/ 	.byte	0x00, 0xf0, 0x41, 0x07


	//----- nvinfo : EIATTR_MAXREG_COUNT
	.align		4
.L_522:
        /*002c*/ 	.byte	0x03, 0x1b
        /*002e*/ 	.short	0x00ff


	//----- nvinfo : EIATTR_NUM_BARRIERS
	.align		4
        /*0030*/ 	.byte	0x02, 0x4c
        /*0032*/ 	.byte	0x01
	.zero		1


	//----- nvinfo : EIATTR_MERCURY_ISA_VERSION
	.align		4
        /*0034*/ 	.byte	0x03, 0x5f
        /*0036*/ 	.short	0x0000


	//----- nvinfo : EIATTR_COOP_GROUP_MASK_REGIDS
	.align		4
        /*0038*/ 	.byte	0x04, 0x29
        /*003a*/ 	.short	(.L_524 - .L_523)


	//   ....[0]....
.L_523:
        /*003c*/ 	.word	0xffffffff


	//   ....[1]....
        /*0040*/ 	.word	0xffffffff


	//   ....[2]....
        /*0044*/ 	.word	0xffffffff


	//   ....[3]....
        /*0048*/ 	.word	0xffffffff


	//   ....[4]....
        /*004c*/ 	.word	0xffffffff


	//   ....[5]....
        /*0050*/ 	.word	0xffffffff


	//   ....[6]....
        /*0054*/ 	.word	0xffffffff


	//   ....[7]....
        /*0058*/ 	.word	0xffffffff


	//   ....[8]....
        /*005c*/ 	.word	0xffffffff


	//   ....[9]....
        /*0060*/ 	.word	0xffffffff


	//   ....[10]....
        /*0064*/ 	.word	0xffffffff


	//   ....[11]....
        /*0068*/ 	.word	0xffffffff


	//   ....[12]....
        /*006c*/ 	.word	0xffffffff


	//   ....[13]....
        /*0070*/ 	.word	0xffffffff


	//   ....[14]....
        /*0074*/ 	.word	0xffffffff


	//   ....[15]....
        /*0078*/ 	.word	0xffffffff


	//   ....[16]....
        /*007c*/ 	.word	0xffffffff


	//   ....[17]....
        /*0080*/ 	.word	0xffffffff


	//   ....[18]....
        /*0084*/ 	.word	0xffffffff


	//   ....[19]....
        /*0088*/ 	.word	0xffffffff


	//   ....[20]....
        /*008c*/ 	.word	0xffffffff


	//   ....[21]....
        /*0090*/ 	.word	0xffffffff


	//   ....[22]....
        /*0094*/ 	.word	0xffffffff


	//   ....[23]....
        /*0098*/ 	.word	0xffffffff


	//   ....[24]....
        /*009c*/ 	.word	0xffffffff


	//   ....[25]....
        /*00a0*/ 	.word	0xffffffff


	//   ....[26]....
        /*00a4*/ 	.word	0xffffffff


	//   ....[27]....
        /*00a8*/ 	.word	0xffffffff


	//   ....[28]....
        /*00ac*/ 	.word	0xffffffff


	//   ....[29]....
        /*00b0*/ 	.word	0xffffffff


	//   ....[30]....
        /*00b4*/ 	.word	0xffffffff


	//   ....[31]....
        /*00b8*/ 	.word	0xffffffff


	//----- nvinfo : EIATTR_COOP_GROUP_INSTR_OFFSETS
	.align		4
.L_524:
        /*00bc*/ 	.byte	0x04, 0x28
        /*00be*/ 	.short	(.L_526 - .L_525)


	//   ....[0]....
.L_525:
        /*00c0*/ 	.word	0x00006390


	//   ....[1]....
        /*00c4*/ 	.word	0x000063b0


	//   ....[2]....
        /*00c8*/ 	.word	0x00006930


	//   ....[3]....
        /*00cc*/ 	.word	0x00006990


	//   ....[4]....
        /*00d0*/ 	.word	0x00006fd0


	//   ....[5]....
        /*00d4*/ 	.word	0x00007090


	//   ....[6]....
        /*00d8*/ 	.word	0x00007140


	//   ....[7]....
        /*00dc*/ 	.word	0x000071e0


	//   ....[8]....
        /*00e0*/ 	.word	0x0000c690


	//   ....[9]....
        /*00e4*/ 	.word	0x0000c6c0


	//   ....[10]....
        /*00e8*/ 	.word	0x0000c6d0


	//   ....[11]....
        /*00ec*/ 	.word	0x0000c7f0


	//   ....[12]....
        /*00f0*/ 	.word	0x0000ce30


	//   ....[13]....
        /*00f4*/ 	.word	0x0000cfb0


	//   ....[14]....
        /*00f8*/ 	.word	0x0000cfe0


	//   ....[15]....
        /*00fc*/ 	.word	0x0000d130


	//   ....[16]....
        /*0100*/ 	.word	0x00013000


	//   ....[17]....
        /*0104*/ 	.word	0x000130b0


	//   ....[18]....
        /*0108*/ 	.word	0x000130c0


	//   ....[19]....
        /*010c*/ 	.word	0x000130f0


	//   ....[20]....
        /*0110*/ 	.word	0x00013110


	//   ....[21]....
        /*0114*/ 	.word	0x00013230


	//   ....[22]....
        /*0118*/ 	.word	0x000132b0


	//   ....[23]....
        /*011c*/ 	.word	0x000133e0


	//   ....[24]....
        /*0120*/ 	.word	0x00015750


	//   ....[25]....
        /*0124*/ 	.word	0x00015790


	//   ....[26]....
        /*0128*/ 	.word	0x000157d0


	//   ....[27]....
        /*012c*/ 	.word	0x000158a0


	//   ....[28]....
        /*0130*/ 	.word	0x000158e0


	//   ....[29]....
        /*0134*/ 	.word	0x00015920


	//   ....[30]....
        /*0138*/ 	.word	0x00015950


	//   ....[31]....
        /*013c*/ 	.word	0x00015a10


	//----- nvinfo : EIATTR_EXIT_INSTR_OFFSETS
	.align		4
.L_526:
        /*0140*/ 	.byte	0x04, 0x1c
        /*0142*/ 	.short	(.L_528 - .L_527)


	//   ....[0]....
.L_527:
        /*0144*/ 	.word	0x000004c0


	//   ....[1]....
        /*0148*/ 	.word	0x00000fa0


	//   ....[2]....
        /*014c*/ 	.word	0x00001020


	//   ....[3]....
        /*0150*/ 	.word	0x00016a80


	//   ....[4]....
        /*0154*/ 	.word	0x00016b40


	//----- nvinfo : EIATTR_CTAIDZ_USED
	.align		4
.L_528:
        /*0158*/ 	.byte	0x01, 0x04
	.zero		2


	//----- nvinfo : EIATTR_CRS_STACK_SIZE
	.align		4
        /*015c*/ 	.byte	0x04, 0x1e
        /*015e*/ 	.short	(.L_530 - .L_529)
.L_529:
        /*0160*/ 	.word	0x00000000
.L_530:


//--------------------- .nv.info._ZN5flash16flash_fwd_kernelI23Flash_fwd_kernel_traitsILi32ELi128ELi128ELi4ELb0ELb0EN7cutlass6half_tE19Flash_kernel_traitsILi32ELi128ELi128ELi4ES3_EELb1ELb0ELb1ELb1ELb0ELb0ELb0ELb1EEEvNS_16Flash_fwd_paramsE --------------------------
	.section	.nv.info._ZN5flash16flash_fwd_kernelI23Flash_fwd_kernel_traitsILi32ELi128ELi128ELi4ELb0ELb0EN7cutlass6half_tE19Flash_kernel_traitsILi32ELi128ELi128ELi4ES3_EELb1ELb0ELb1ELb1ELb0ELb0ELb0ELb1EEEvNS_16Flash_fwd_paramsE,"",@"SHT_CUDA_INFO"
	.sectionflags	@""
	.align	4


	//----- nvinfo : EIATTR_CUDA_API_VERSION
	.align		4
        /*0000*/ 	.byte	0x04, 0x37
        /*0002*/ 	.short	(.L_532 - .L_531)
.L_531:
        /*0004*/ 	.word	0x00000082


	//----- nvinfo : EIATTR_SW2861232_WAR
	.align		4
.L_532:
        /*0008*/ 	.byte	0x01, 0x35
	.zero		2


	//----- nvinfo : EIATTR_PARAM_CBANK
	.align		4
        /*000c*/ 	.byte	0x04, 0x0a
        /*000e*/ 	.short	(.L_534 - .L_533)
	.align		4
.L_533:
        /*0010*/ 	.word	index@(.nv.constant0._ZN5flash16flash_fwd_kernelI23Flash_fwd_kernel_traitsILi32ELi128ELi128ELi4ELb0ELb0EN7cutlass6half_tE19Flash_kernel_traitsILi32ELi128ELi128ELi4ES3_EELb1ELb0ELb1ELb1ELb0ELb0ELb0ELb1EEEvNS_16Flash_fwd_paramsE)
        /*0014*/ 	.short	0x0160
        /*0016*/ 	.short	0x01d0


	//----- nvinfo : EIATTR_CBANK_PARAM_SIZE
	.align		4
.L_534:
        /*0018*/ 	.byte	0x03, 0x19
        /*001a*/ 	.short	0x01d0


	//----- nvinfo : EIATTR_KPARAM_INFO
	.align		4
        /*001c*/ 	.byte	0x04, 0x17
        /*001e*/ 	.short	(.L_536 - .L_535)
.L_535:
        /*0020*/ 	.word	0x00000000
        /*0024*/ 	.short	0x0000
        /*0026*/ 	.short	0x0000
        /*0028*/ 	.byte	0x00, 0xf0, 0x41, 0x07


	//----- nvinfo : EIATTR_MAXREG_COUNT
	.align		4
.L_536:
        /*002c*/ 	.byte	0x03, 0x1b
        /*002e*/ 	.short	0x00ff


	//----- nvinfo : EIATTR_NUM_BARRIERS
	.align		4
        /*0030*/ 	.byte	0x02, 0x4c
        /*0032*/ 	.byte	0x01
	.zero		1


	//----- nvinfo : EIATTR_ANNOTATIONS
	.align		4
        /*0034*/ 	.byte	0x04, 0x55
        /*0036*/ 	.short	(.L_538 - .L_537)


	//   ....[0]....
.L_537:
        /* <DEDUP_REMOVED lines=447> */


	//----- nvinfo : EIATTR_MERCURY_ISA_VERSION
	.align		4
.L_538:
        /*1c10*/ 	.byte	0x03, 0x5f
        /*1c12*/ 	.short	0x0000


	//----- nvinfo : EIATTR_COOP_GROUP_MASK_REGIDS
	.align		4
        /*1c14*/ 	.byte	0x04, 0x29
        /*1c16*/ 	.short	(.L_540 - .L_539)


	//   ....[0]....
.L_539:
        /*1c18*/ 	.word	0xffffffff


	//   ....[1]....
        /*1c1c*/ 	.word	0xffffffff


	//   ....[2]....
        /*1c20*/ 	.word	0xffffffff


	//   ....[3]....
        /*1c24*/ 	.word	0xffffffff


	//   ....[4]....
        /*1c28*/ 	.word	0xffffffff


	//   ....[5]....
        /*1c2c*/ 	.word	0xffffffff


	//   ....[6]....
        /*1c30*/ 	.word	0xffffffff


	//   ....[7]....
        /*1c34*/ 	.word	0xffffffff


	//   ....[8]....
        /*1c38*/ 	.word	0xffffffff


	//   ....[9]....
        /*1c3c*/ 	.word	0xffffffff


	//   ....[10]....
        /*1c40*/ 	.word	0xffffffff


	//   ....[11]....
        /*1c44*/ 	.word	0xffffffff


	//   ....[12]....
        /*1c48*/ 	.word	0xffffffff


	//   ....[13]....
        /*1c4c*/ 	.word	0xffffffff


	//   ....[14]....
        /*1c50*/ 	.word	0xffffffff


	//   ....[15]....
        /*1c54*/ 	.word	0xffffffff


	//   ....[16]....
        /*1c58*/ 	.word	0xffffffff


	//   ....[17]....
        /*1c5c*/ 	.word	0xffffffff


	//   ....[18]....
        /*1c60*/ 	.word	0xffffffff


	//   ....[19]....
        /*1c64*/ 	.word	0xffffffff


	//   ....[20]....
        /*1c68*/ 	.word	0xffffffff


	//   ....[21]....
        /*1c6c*/ 	.word	0xffffffff


	//   ....[22]....
        /*1c70*/ 	.word	0xffffffff


	//   ....[23]....
        /*1c74*/ 	.word	0xffffffff


	//   ....[24]....
        /*1c78*/ 	.word	0xffffffff


	//   ....[25]....
        /*1c7c*/ 	.word	0xffffffff


	//   ....[26]....
        /*1c80*/ 	.word	0xffffffff


	//   ....[27]....
        /*1c84*/ 	.word	0xffffffff


	//   ....[28]....
        /*1c88*/ 	.word	0xffffffff


	//   ....[29]....
        /*1c8c*/ 	.word	0xffffffff


	//   ....[30]....
        /*1c90*/ 	.word	0xffffffff


	//   ....[31]....
        /*1c94*/ 	.word	0xffffffff


	//   ....[32]....
        /*1c98*/ 	.word	0xffffffff


	//   ....[33]....
        /*1c9c*/ 	.word	0xffffffff


	//   ....[34]....
        /*1ca0*/ 	.word	0xffffffff


	//   ....[35]....
        /*1ca4*/ 	.word	0xffffffff


	//   ....[36]....
        /*1ca8*/ 	.word	0xffffffff


	//   ....[37]....
        /*1cac*/ 	.word	0xffffffff


	//   ....[38]....
        /*1cb0*/ 	.word	0xffffffff


	//   ....[39]....
        /*1cb4*/ 	.word	0xffffffff


	//----- nvinfo : EIATTR_COOP_GROUP_INSTR_OFFSETS
	.align		4
.L_540:
        /*1cb8*/ 	.byte	0x04, 0x28
        /*1cba*/ 	.short	(.L_542 - .L_541)


	//   ....[0]....
.L_541:
        /*1cbc*/ 	.word	0x00008610


	//   ....[1]....
        /*1cc0*/ 	.word	0x00008640


	//   ....[2]....
        /*1cc4*/ 	.word	0x00008660


	//   ....[3]....
        /*1cc8*/ 	.word	0x00008680


	//   ....[4]....
        /*1ccc*/ 	.word	0x000086b0


	//   ....[5]....
        /*1cd0*/ 	.word	0x000086d0


	//   ....[6]....
        /*1cd4*/ 	.word	0x000086f0


	//   ....[7]....
        /*1cd8*/ 	.word	0x00008700


	//   ....[8]....
        /*1cdc*/ 	.word	0x00018390


	//   ....[9]....
        /*1ce0*/ 	.word	0x00018410


	//   ....[10]....
        /*1ce4*/ 	.word	0x00018c00


	//   ....[11]....
        /*1ce8*/ 	.word	0x00018c20


	//   ....[12]....
        /*1cec*/ 	.word	0x00019260


	//   ....[13]....
        /*1cf0*/ 	.word	0x00019280


	//   ....[14]....
        /*1cf4*/ 	.word	0x00019870


	//   ....[15]....
        /*1cf8*/ 	.word	0x00019890


	//   ....[16]....
        /*1cfc*/ 	.word	0x00029cf0


	//   ....[17]....
        /*1d00*/ 	.word	0x00029d90


	//   ....[18]....
        /*1d04*/ 	.word	0x0002a150


	//   ....[19]....
        /*1d08*/ 	.word	0x0002a190


	//   ....[20]....
        /*1d0c*/ 	.word	0x0002a8a0


	//   ....[21]....
        /*1d10*/ 	.word	0x0002a8c0


	//   ....[22]....
        /*1d14*/ 	.word	0x0002ad50


	//   ....[23]....
        /*1d18*/ 	.word	0x0002ada0


	//   ....[24]....
        /*1d1c*/ 	.word	0x00034de0


	//   ....[25]....
        /*1d20*/ 	.word	0x00034e50


	//   ....[26]....
        /*1d24*/ 	.word	0x00034e70


	//   ....[27]....
        /*1d28*/ 	.word	0x00034e80


	//   ....[28]....
        /*1d2c*/ 	.word	0x00034e90


	//   ....[29]....
        /*1d30*/ 	.word	0x00034ec0


	//   ....[30]....
        /*1d34*/ 	.word	0x00034ee0


	//   ....[31]....
        /*1d38*/ 	.word	0x00034ef0


	//   ....[32]....
        /*1d3c*/ 	.word	0x00036330


	//   ....[33]....
        /*1d40*/ 	.word	0x00036380


	//   ....[34]....
        /*1d44*/ 	.word	0x000363d0


	//   ....[35]....
        /*1d48*/ 	.word	0x00036420


	//   ....[36]....
        /*1d4c*/ 	.word	0x00036470


	//   ....[37]....
        /*1d50*/ 	.word	0x000364d0


	//   ....[38]....
        /*1d54*/ 	.word	0x00036520


	//   ....[39]....
        /*1d58*/ 	.word	0x00036580


	//----- nvinfo : EIATTR_EXIT_INSTR_OFFSETS
	.align		4
.L_542:
        /*1d5c*/ 	.byte	0x04, 0x1c
        /*1d5e*/ 	.short	(.L_544 - .L_543)


	//   ....[0]....
.L_543:
        /*1d60*/ 	.word	0x00000080


	//----- nvinfo : EIATTR_CTAIDZ_USED
	.align		4
.L_544:
        /*1d64*/ 	.byte	0x01, 0x04
	.zero		2


	//----- nvinfo : EIATTR_CRS_STACK_SIZE
	.align		4
        /*1d68*/ 	.byte	0x04, 0x1e
        /*1d6a*/ 	.short	(.L_546 - .L_545)
.L_545:
        /*1d6c*/ 	.word	0x00000000
.L_546:


//--------------------- .nv.info._ZN5flash16flash_fwd_kernelI23Flash_fwd_kernel_traitsILi32ELi128ELi128ELi4ELb0ELb0EN7cutlass6half_tE19Flash_kernel_traitsILi32ELi128ELi128ELi4ES3_EELb0ELb0ELb1ELb1ELb0ELb0ELb1ELb0EEEvNS_16Flash_fwd_paramsE --------------------------
	.section	.nv.info._ZN5flash16flash_fwd_kernelI23Flash_fwd_kernel_traitsILi32ELi128ELi128ELi4ELb0ELb0EN7cutlass6half_tE19Flash_kernel_traitsILi32ELi128ELi128ELi4ES3_EELb0ELb0ELb1ELb1ELb0ELb0ELb1ELb0EEEvNS_16Flash_fwd_paramsE,"",@"SHT_CUDA_INFO"
	.sectionflags	@""
	.align	4


	//----- nvinfo : EIATTR_CUDA_API_VERSION
	.align		4
        /*0000*/ 	.byte	0x04, 0x37
        /*0002*/ 	.short	(.L_548 - .L_547)
.L_547:
        /*0004*/ 	.word	0x00000082


	//----- nvinfo : EIATTR_SW2861232_WAR
	.align		4
.L_548:
        /*0008*/ 	.byte	0x01, 0x35
	.zero		2


	//----- nvinfo : EIATTR_PARAM_CBANK
	.align		4
        /*000c*/ 	.byte	0x04, 0x0a
        /*000e*/ 	.short	(.L_550 - .L_549)
	.align		4
.L_549:
        /*0010*/ 	.word	index@(.nv.constant0._ZN5flash16flash_fwd_kernelI23Flash_fwd_kernel_traitsILi32ELi128ELi128ELi4ELb0ELb0EN7cutlass6half_tE19Flash_kernel_traitsILi32ELi128ELi128ELi4ES3_EELb0ELb0ELb1ELb1ELb0ELb0ELb1ELb0EEEvNS_16Flash_fwd_paramsE)
        /*0014*/ 	.short	0x0160
        /*0016*/ 	.short	0x01d0


	//----- nvinfo : EIATTR_CBANK_PARAM_SIZE
	.align		4
.L_550:
        /*0018*/ 	.byte	0x03, 0x19
        /*001a*/ 	.short	0x01d0


	//----- nvinfo : EIATTR_KPARAM_INFO
	.align		4
        /*001c*/ 	.byte	0x04, 0x17
        /*001e*/ 	.short	(.L_552 - .L_551)
.L_551:
        /*0020*/ 	.word	0x00000000
        /*0024*/ 	.short	0x0000
        /*0026*/ 	.short	0x0000
        /*0028*/ 	.byte	0x00, 0xf0, 0x41, 0x07


	//----- nvinfo : EIATTR_MAXREG_COUNT
	.align		4
.L_552:
        /*002c*/ 	.byte	0x03, 0x1b
        /*002e*/ 	.short	0x00ff


	//----- nvinfo : EIATTR_NUM_BARRIERS
	.align		4
        /*0030*/ 	.byte	0x02, 0x4c
        /*0032*/ 	.byte	0x01
	.zero		1


	//----- nvinfo : EIATTR_ANNOTATIONS
	.align		4
        /*0034*/ 	.byte	0x04, 0x55
        /*0036*/ 	.short	(.L_554 - .L_553)


	//   ....[0]....
.L_553:
        /* <DEDUP_REMOVED lines=13> */


	//----- nvinfo : EIATTR_MERCURY_ISA_VERSION
	.align		4
.L_554:
        /*00f8*/ 	.byte	0x03, 0x5f
        /*00fa*/ 	.short	0x0000


	//----- nvinfo : EIATTR_COOP_GROUP_MASK_REGIDS
	.align		4
        /*00fc*/ 	.byte	0x04, 0x29
        /*00fe*/ 	.short	(.L_556 - .L_555)


	//   ....[0]....
.L_555:
        /*0100*/ 	.word	0xffffffff


	//   ....[1]....
        /*0104*/ 	.word	0xffffffff


	//   ....[2]....
        /*0108*/ 	.word	0xffffffff


	//   ....[3]....
        /*010c*/ 	.word	0xffffffff


	//   ....[4]....
        /*0110*/ 	.word	0xffffffff


	//   ....[5]....
        /*0114*/ 	.word	0xffffffff


	//   ....[6]....
        /*0118*/ 	.word	0xffffffff


	//   ....[7]....
        /*011c*/ 	.word	0xffffffff


	//   ....[8]....
        /*0120*/ 	.word	0xffffffff


	//   ....[9]....
        /*0124*/ 	.word	0xffffffff


	//   ....[10]....
        /*0128*/ 	.word	0xffffffff


	//   ....[11]....
        /*012c*/ 	.word	0xffffffff


	//   ....[12]....
        /*0130*/ 	.word	0xffffffff


	//   ....[13]....
        /*0134*/ 	.word	0xffffffff


	//   ....[14]....
        /*0138*/ 	.word	0xffffffff


	//   ....[15]....
        /*013c*/ 	.word	0xffffffff


	//   ....[16]....
        /*0140*/ 	.word	0xffffffff


	//   ....[17]....
        /*0144*/ 	.word	0xffffffff


	//   ....[18]....
        /*0148*/ 	.word	0xffffffff


	//   ....[19]....
        /*014c*/ 	.word	0xffffffff


	//   ....[20]....
        /*0150*/ 	.word	0xffffffff


	//   ....[21]....
        /*0154*/ 	.word	0xffffffff


	//   ....[22]....
        /*0158*/ 	.word	0xffffffff


	//   ....[23]....
        /*015c*/ 	.word	0xffffffff


	//   ....[24]....
        /*0160*/ 	.word	0xffffffff


	//   ....[25]....
        /*0164*/ 	.word	0xffffffff


	//   ....[26]....
        /*0168*/ 	.word	0xffffffff


	//   ....[27]....
        /*016c*/ 	.word	0xffffffff


	//   ....[28]....
        /*0170*/ 	.word	0xffffffff


	//   ....[29]....
        /*0174*/ 	.word	0xffffffff


	//   ....[30]....
        /*0178*/ 	.word	0xffffffff


	//   ....[31]....
        /*017c*/ 	.word	0xffffffff


	//----- nvinfo : EIATTR_COOP_GROUP_INSTR_OFFSETS
	.align		4
.L_556:
        /*0180*/ 	.byte	0x04, 0x28
        /*0182*/ 	.short	(.L_558 - .L_557)


	//   ....[0]....
.L_557:
        /*0184*/ 	.word	0x000086a0


	//   ....[1]....
        /*0188*/ 	.word	0x000086d0


	//   ....[2]....
        /*018c*/ 	.word	0x00008f70


	//   ....[3]....
        /*0190*/ 	.word	0x00008fc0


	//   ....[4]....
        /*0194*/ 	.word	0x00008ff0


	//   ....[5]....
        /*0198*/ 	.word	0x00009030


	//   ....[6]....
        /*019c*/ 	.word	0x00009060


	//   ....[7]....
        /*01a0*/ 	.word	0x00009080


	//   ....[8]....
        /*01a4*/ 	.word	0x00010cc0


	//   ....[9]....
        /*01a8*/ 	.word	0x00010d50


	//   ....[10]....
        /*01ac*/ 	.word	0x00011060


	//   ....[11]....
        /*01b0*/ 	.word	0x00011190


	//   ....[12]....
        /*01b4*/ 	.word	0x00011470


	//   ....[13]....
        /*01b8*/ 	.word	0x00011550


	//   ....[14]....
        /*01bc*/ 	.word	0x000116c0


	//   ....[15]....
        /*01c0*/ 	.word	0x00011800


	//   ....[16]....
        /*01c4*/ 	.word	0x00019250


	//   ....[17]....
        /*01c8*/ 	.word	0x00019380


	//   ....[18]....
        /*01cc*/ 	.word	0x00019530


	//   ....[19]....
        /*01d0*/ 	.word	0x00019710


	//   ....[20]....
        /*01d4*/ 	.word	0x00019a40


	//   ....[21]....
        /*01d8*/ 	.word	0x00019b60


	//   ....[22]....
        /*01dc*/ 	.word	0x00019bd0


	//   ....[23]....
        /*01e0*/ 	.word	0x00019d40


	//   ....[24]....
        /*01e4*/ 	.word	0x0001c030


	//   ....[25]....
        /*01e8*/ 	.word	0x0001c070


	//   ....[26]....
        /*01ec*/ 	.word	0x0001c0b0


	//   ....[27]....
        /*01f0*/ 	.word	0x0001c1b0


	//   ....[28]....
        /*01f4*/ 	.word	0x0001c1f0


	//   ....[29]....
        /*01f8*/ 	.word	0x0001c220


	//   ....[30]....
        /*01fc*/ 	.word	0x0001c250


	//   ....[31]....
        /*0200*/ 	.word	0x0001c370


	//----- nvinfo : EIATTR_EXIT_INSTR_OFFSETS
	.align		4
.L_558:
        /*0204*/ 	.byte	0x04, 0x1c
        /*0206*/ 	.short	(.L_560 - .L_559)


	//   ....[0]....
.L_559:
        /*0208*/ 	.word	0x000004e0


	//   ....[1]....
        /*020c*/ 	.word	0x00000fa0


	//   ....[2]....
        /*0210*/ 	.word	0x00001020


	//   ....[3]....
        /*0214*/ 	.word	0x0001d370


	//   ....[4]....
        /*0218*/ 	.word	0x0001d430


	//----- nvinfo : EIATTR_CTAIDZ_USED
	.align		4
.L_560:
        /*021c*/ 	.byte	0x01, 0x04
	.zero		2


	//----- nvinfo : EIATTR_CRS_STACK_SIZE
	.align		4
        /*0220*/ 	.byte	0x04, 0x1e
        /*0222*/ 	.short	(.L_562 - .L_561)
.L_561:
        /*0224*/ 	.word	0x00000000
.L_562:


//--------------------- .nv.callgraph             --------------------------
	.section	.nv.callgraph,"",@"SHT_CUDA_CALLGRAPH"
	.align	4
	.sectionentsize	8
	.align		4
        /*0000*/ 	.word	0x00000000
	.align		4
        /*0004*/ 	.word	0xffffffff
	.align		4
        /*0008*/ 	.word	0x00000000
	.align		4
        /*000c*/ 	.word	0xfffffffe
	.align		4
        /*0010*/ 	.word	0x00000000
	.align		4
        /*0014*/ 	.word	0xfffffffd
	.align		4
        /*0018*/ 	.word	0x00000000
	.align		4
        /*001c*/ 	.word	0xfffffffc


//--------------------- .nv.rel.action            --------------------------
	.section	.nv.rel.action,"",@"SHT_CUDA_RELOCINFO"
	.align	8
	.sectionentsize	8
        /*0000*/ 	.byte	0x73, 0x00, 0x00, 0x00, 0x00, 0x00, 0x00, 0x00, 0x00, 0x00, 0x00, 0x11, 0x25, 0x00, 0x05, 0x36


//--------------------- .nv.constant4             --------------------------
	.section	.nv.constant4,"a",@progbits
	.align	8
	.align		8
.nv.constant4:
        /*0000*/ 	.dword	_ZN65_INTERNAL_adb80482_29_flash_fwd_hdim32_fp16_sm80_cu_0106449f_28114cuda3std3__45__cpo5beginE
	.align		8
        /*0008*/ 	.dword	_ZN65_INTERNAL_adb80482_29_flash_fwd_hdim32_fp16_sm80_cu_0106449f_28114cuda3std3__45__cpo3endE
	.align		8
        /*0010*/ 	.dword	_ZN65_INTERNAL_adb80482_29_flash_fwd_hdim32_fp16_sm80_cu_0106449f_28114cuda3std3__45__cpo6cbeginE
	.align		8
        /*0018*/ 	.dword	_ZN65_INTERNAL_adb80482_29_flash_fwd_hdim32_fp16_sm80_cu_0106449f_28114cuda3std3__45__cpo4cendE
	.align		8
        /*0020*/ 	.dword	_ZN65_INTERNAL_adb80482_29_flash_fwd_hdim32_fp16_sm80_cu_0106449f_28114cuda3std3__467_GLOBAL__N__adb80482_29_flash_fwd_hdim32_fp16_sm80_cu_0106449f_28116ignoreE
	.align		8
        /*0028*/ 	.dword	_ZN65_INTERNAL_adb80482_29_flash_fwd_hdim32_fp16_sm80_cu_0106449f_28114cuda3std3__419piecewise_constructE
	.align		8
        /*0030*/ 	.dword	_ZN65_INTERNAL_adb80482_29_flash_fwd_hdim32_fp16_sm80_cu_0106449f_28114cuda3std3__48in_placeE
	.align		8
        /*0038*/ 	.dword	_ZN65_INTERNAL_adb80482_29_flash_fwd_hdim32_fp16_sm80_cu_0106449f_28114cuda3std6ranges3__45__cpo4swapE
	.align		8
        /*0040*/ 	.dword	_ZN65_INTERNAL_adb80482_29_flash_fwd_hdim32_fp16_sm80_cu_0106449f_28114cuda3std6ranges3__45__cpo9iter_moveE
	.align		8
        /*0048*/ 	.dword	_ZN65_INTERNAL_adb80482_29_flash_fwd_hdim32_fp16_sm80_cu_0106449f_28114cute7productE
	.align		8
        /*0050*/ 	.dword	_ZN65_INTERNAL_adb80482_29_flash_fwd_hdim32_fp16_sm80_cu_0106449f_28114cute1_E


//--------------------- .nv.constant0._ZN5flash16flash_fwd_kernelI23Flash_fwd_kernel_traitsILi32ELi128ELi128ELi4ELb0ELb0EN7cutlass6half_tE19Flash_kernel_traitsILi32ELi128ELi128ELi4ES3_EELb0ELb0ELb0ELb0ELb0ELb1ELb0ELb0EEEvNS_16Flash_fwd_paramsE --------------------------
	.section	.nv.constant0._ZN5flash16flash_fwd_kernelI23Flash_fwd_kernel_traitsILi32ELi128ELi128ELi4ELb0ELb0EN7cutlass6half_tE19Flash_kernel_traitsILi32ELi128ELi128ELi4ES3_EELb0ELb0ELb0ELb0ELb0ELb1ELb0ELb0EEEvNS_16Flash_fwd_paramsE,"a",@progbits
	.sectionflags	@""
	.align	4
.nv.constant0._ZN5flash16flash_fwd_kernelI23Flash_fwd_kernel_traitsILi32ELi128ELi128ELi4ELb0ELb0EN7cutlass6half_tE19Flash_kernel_traitsILi32ELi128ELi128ELi4ES3_EELb0ELb0ELb0ELb0ELb0ELb1ELb0ELb0EEEvNS_16Flash_fwd_paramsE:
	.zero		816


//--------------------- .nv.constant0._ZN5flash16flash_fwd_kernelI23Flash_fwd_kernel_traitsILi32ELi128ELi128ELi4ELb0ELb0EN7cutlass6half_tE19Flash_kernel_traitsILi32ELi128ELi128ELi4ES3_EELb0ELb0ELb0ELb0ELb1ELb1ELb0ELb0EEEvNS_16Flash_fwd_paramsE --------------------------
	.section	.nv.constant0._ZN5flash16flash_fwd_kernelI23Flash_fwd_kernel_traitsILi32ELi128ELi128ELi4ELb0ELb0EN7cutlass6half_tE19Flash_kernel_traitsILi32ELi128ELi128ELi4ES3_EELb0ELb0ELb0ELb0ELb1ELb1ELb0ELb0EEEvNS_16Flash_fwd_paramsE,"a",@progbits
	.sectionflags	@""
	.align	4
.nv.constant0._ZN5flash16flash_fwd_kernelI23Flash_fwd_kernel_traitsILi32ELi128ELi128ELi4ELb0ELb0EN7cutlass6half_tE19Flash_kernel_traitsILi32ELi128ELi128ELi4ES3_EELb0ELb0ELb0ELb0ELb1ELb1ELb0ELb0EEEvNS_16Flash_fwd_paramsE:
	.zero		816


//--------------------- .nv.constant0._ZN5flash16flash_fwd_kernelI23Flash_fwd_kernel_traitsILi32ELi128ELi128ELi4ELb0ELb0EN7cutlass6half_tE19Flash_kernel_traitsILi32ELi128ELi128ELi4ES3_EELb0ELb0ELb0ELb0ELb0ELb0ELb0ELb0EEEvNS_16Flash_fwd_paramsE --------------------------
	.section	.nv.constant0._ZN5flash16flash_fwd_kernelI23Flash_fwd_kernel_traitsILi32ELi128ELi128ELi4ELb0ELb0EN7cutlass6half_tE19Flash_kernel_traitsILi32ELi128ELi128ELi4ES3_EELb0ELb0ELb0ELb0ELb0ELb0ELb0ELb0EEEvNS_16Flash_fwd_paramsE,"a",@progbits
	.sectionflags	@""
	.align	4
.nv.constant0._ZN5flash16flash_fwd_kernelI23Flash_fwd_kernel_traitsILi32ELi128ELi128ELi4ELb0ELb0EN7cutlass6half_tE19Flash_kernel_traitsILi32ELi128ELi128ELi4ES3_EELb0ELb0ELb0ELb0ELb0ELb0ELb0ELb0EEEvNS_16Flash_fwd_paramsE:
	.zero		816


//--------------------- .nv.constant0._ZN5flash16flash_fwd_kernelI23Flash_fwd_kernel_traitsILi32ELi128ELi128ELi4ELb0ELb0EN7cutlass6half_tE19Flash_kernel_traitsILi32ELi128ELi128ELi4ES3_EELb0ELb0ELb0ELb1ELb0ELb0ELb0ELb0EEEvNS_16Flash_fwd_paramsE --------------------------
	.section	.nv.constant0._ZN5flash16flash_fwd_kernelI23Flash_fwd_kernel_traitsILi32ELi128ELi128ELi4ELb0ELb0EN7cutlass6half_tE19Flash_kernel_traitsILi32ELi128ELi128ELi4ES3_EELb0ELb0ELb0ELb1ELb0ELb0ELb0ELb0EEEvNS_16Flash_fwd_paramsE,"a",@progbits
	.sectionflags	@""
	.align	4
.nv.constant0._ZN5flash16flash_fwd_kernelI23Flash_fwd_kernel_traitsILi32ELi128ELi128ELi4ELb0ELb0EN7cutlass6half_tE19Flash_kernel_traitsILi32ELi128ELi128ELi4ES3_EELb0ELb0ELb0ELb1ELb0ELb0ELb0ELb0EEEvNS_16Flash_fwd_paramsE:
	.zero		816


//--------------------- .nv.constant0._ZN5flash16flash_fwd_kernelI23Flash_fwd_kernel_traitsILi32ELi128ELi128ELi4ELb0ELb0EN7cutlass6half_tE19Flash_kernel_traitsILi32ELi128ELi128ELi4ES3_EELb0ELb0ELb1ELb0ELb0ELb1ELb0ELb0EEEvNS_16Flash_fwd_paramsE --------------------------
	.section	.nv.constant0._ZN5flash16flash_fwd_kernelI23Flash_fwd_kernel_traitsILi32ELi128ELi128ELi4ELb0ELb0EN7cutlass6half_tE19Flash_kernel_traitsILi32ELi128ELi128ELi4ES3_EELb0ELb0ELb1ELb0ELb0ELb1ELb0ELb0EEEvNS_16Flash_fwd_paramsE,"a",@progbits
	.sectionflags	@""
	.align	4
.nv.constant0._ZN5flash16flash_fwd_kernelI23Flash_fwd_kernel_traitsILi32ELi128ELi128ELi4ELb0ELb0EN7cutlass6half_tE19Flash_kernel_traitsILi32ELi128ELi128ELi4ES3_EELb0ELb0ELb1ELb0ELb0ELb1ELb0ELb0EEEvNS_16Flash_fwd_paramsE:
	.zero		816


//--------------------- .nv.constant0._ZN5flash16flash_fwd_kernelI23Flash_fwd_kernel_traitsILi32ELi128ELi128ELi4ELb0ELb0EN7cutlass6half_tE19Flash_kernel_traitsILi32ELi128ELi128ELi4ES3_EELb0ELb0ELb1ELb0ELb0ELb0ELb0ELb0EEEvNS_16Flash_fwd_paramsE --------------------------
	.section	.nv.constant0._ZN5flash16flash_fwd_kernelI23Flash_fwd_kernel_traitsILi32ELi128ELi128ELi4ELb0ELb0EN7cutlass6half_tE19Flash_kernel_traitsILi32ELi128ELi128ELi4ES3_EELb0ELb0ELb1ELb0ELb0ELb0ELb0ELb0EEEvNS_16Flash_fwd_paramsE,"a",@progbits
	.sectionflags	@""
	.align	4
.nv.constant0._ZN5flash16flash_fwd_kernelI23Flash_fwd_kernel_traitsILi32ELi128ELi128ELi4ELb0ELb0EN7cutlass6half_tE19Flash_kernel_traitsILi32ELi128ELi128ELi4ES3_EELb0ELb0ELb1ELb0ELb0ELb0ELb0ELb0EEEvNS_16Flash_fwd_paramsE:
	.zero		816


//--------------------- .nv.constant0._ZN5flash16flash_fwd_kernelI23Flash_fwd_kernel_traitsILi32ELi128ELi128ELi4ELb0ELb0EN7cutlass6half_tE19Flash_kernel_traitsILi32ELi128ELi128ELi4ES3_EELb0ELb0ELb1ELb1ELb0ELb0ELb0ELb0EEEvNS_16Flash_fwd_paramsE --------------------------
	.section	.nv.constant0._ZN5flash16flash_fwd_kernelI23Flash_fwd_kernel_traitsILi32ELi128ELi128ELi4ELb0ELb0EN7cutlass6half_tE19Flash_kernel_traitsILi32ELi128ELi128ELi4ES3_EELb0ELb0ELb1ELb1ELb0ELb0ELb0ELb0EEEvNS_16Flash_fwd_paramsE,"a",@progbits
	.sectionflags	@""
	.align	4
.nv.constant0._ZN5flash16flash_fwd_kernelI23Flash_fwd_kernel_traitsILi32ELi128ELi128ELi4ELb0ELb0EN7cutlass6half_tE19Flash_kernel_traitsILi32ELi128ELi128ELi4ES3_EELb0ELb0ELb1ELb1ELb0ELb0ELb0ELb0EEEvNS_16Flash_fwd_paramsE:
	.zero		816


//--------------------- .nv.constant0._ZN5flash16flash_fwd_kernelI23Flash_fwd_kernel_traitsILi32ELi128ELi128ELi4ELb0ELb0EN7cutlass6half_tE19Flash_kernel_traitsILi32ELi128ELi128ELi4ES3_EELb1ELb0ELb0ELb0ELb0ELb1ELb0ELb0EEEvNS_16Flash_fwd_paramsE --------------------------
	.section	.nv.constant0._ZN5flash16flash_fwd_kernelI23Flash_fwd_kernel_traitsILi32ELi128ELi128ELi4ELb0ELb0EN7cutlass6half_tE19Flash_kernel_traitsILi32ELi128ELi128ELi4ES3_EELb1ELb0ELb0ELb0ELb0ELb1ELb0ELb0EEEvNS_16Flash_fwd_paramsE,"a",@progbits
	.sectionflags	@""
	.align	4
.nv.constant0._ZN5flash16flash_fwd_kernelI23Flash_fwd_kernel_traitsILi32ELi128ELi128ELi4ELb0ELb0EN7cutlass6half_tE19Flash_kernel_traitsILi32ELi128ELi128ELi4ES3_EELb1ELb0ELb0ELb0ELb0ELb1ELb0ELb0EEEvNS_16Flash_fwd_paramsE:
	.zero		816


//--------------------- .nv.constant0._ZN5flash16flash_fwd_kernelI23Flash_fwd_kernel_traitsILi32ELi128ELi128ELi4ELb0ELb0EN7cutlass6half_tE19Flash_kernel_traitsILi32ELi128ELi128ELi4ES3_EELb0ELb0ELb0ELb0ELb0ELb1ELb1ELb0EEEvNS_16Flash_fwd_paramsE --------------------------
	.section	.nv.constant0._ZN5flash16flash_fwd_kernelI23Flash_fwd_kernel_traitsILi32ELi128ELi128ELi4ELb0ELb0EN7cutlass6half_tE19Flash_kernel_traitsILi32ELi128ELi128ELi4ES3_EELb0ELb0ELb0ELb0ELb0ELb1ELb1ELb0EEEvNS_16Flash_fwd_paramsE,"a",@progbits
	.sectionflags	@""
	.align	4
.nv.constant0._ZN5flash16flash_fwd_kernelI23Flash_fwd_kernel_traitsILi32ELi128ELi128ELi4ELb0ELb0EN7cutlass6half_tE19Flash_kernel_traitsILi32ELi128ELi128ELi4ES3_EELb0ELb0ELb0ELb0ELb0ELb1ELb1ELb0EEEvNS_16Flash_fwd_paramsE:
	.zero		816


//--------------------- .nv.constant0._ZN5flash16flash_fwd_kernelI23Flash_fwd_kernel_traitsILi32ELi128ELi128ELi4ELb0ELb0EN7cutlass6half_tE19Flash_kernel_traitsILi32ELi128ELi128ELi4ES3_EELb1ELb0ELb0ELb0ELb0ELb0ELb0ELb0EEEvNS_16Flash_fwd_paramsE --------------------------
	.section	.nv.constant0._ZN5flash16flash_fwd_kernelI23Flash_fwd_kernel_traitsILi32ELi128ELi128ELi4ELb0ELb0EN7cutlass6half_tE19Flash_kernel_traitsILi32ELi128ELi128ELi4ES3_EELb1ELb0ELb0ELb0ELb0ELb0ELb0ELb0EEEvNS_16Flash_fwd_paramsE,"a",@progbits
	.sectionflags	@""
	.align	4
.nv.constant0._ZN5flash16flash_fwd_kernelI23Flash_fwd_kernel_traitsILi32ELi128ELi128ELi4ELb0ELb0EN7cutlass6half_tE19Flash_kernel_traitsILi32ELi128ELi128ELi4ES3_EELb1ELb0ELb0ELb0ELb0ELb0ELb0ELb0EEEvNS_16Flash_fwd_paramsE:
	.zero		816


//--------------------- .nv.constant0._ZN5flash16flash_fwd_kernelI23Flash_fwd_kernel_traitsILi32ELi128ELi128ELi4ELb0ELb0EN7cutlass6half_tE19Flash_kernel_traitsILi32ELi128ELi128ELi4ES3_EELb1ELb0ELb1ELb0ELb0ELb0ELb0ELb0EEEvNS_16Flash_fwd_paramsE --------------------------
	.section	.nv.constant0._ZN5flash16flash_fwd_kernelI23Flash_fwd_kernel_traitsILi32ELi128ELi128ELi4ELb0ELb0EN7cutlass6half_tE19Flash_kernel_traitsILi32ELi128ELi128ELi4ES3_EELb1ELb0ELb1ELb0ELb0ELb0ELb0ELb0EEEvNS_16Flash_fwd_paramsE,"a",@progbits
	.sectionflags	@""
	.align	4
.nv.constant0._ZN5flash16flash_fwd_kernelI23Flash_fwd_kernel_traitsILi32ELi128ELi128ELi4ELb0ELb0EN7cutlass6half_tE19Flash_kernel_traitsILi32ELi128ELi128ELi4ES3_EELb1ELb0ELb1ELb0ELb0ELb0ELb0ELb0EEEvNS_16Flash_fwd_paramsE:
	.zero		816


//--------------------- .nv.constant0._ZN5flash16flash_fwd_kernelI23Flash_fwd_kernel_traitsILi32ELi128ELi128ELi4ELb0ELb0EN7cutlass6half_tE19Flash_kernel_traitsILi32ELi128ELi128ELi4ES3_EELb1ELb0ELb0ELb0ELb1ELb1ELb0ELb0EEEvNS_16Flash_fwd_paramsE --------------------------
	.section	.nv.constant0._ZN5flash16flash_fwd_kernelI23Flash_fwd_kernel_traitsILi32ELi128ELi128ELi4ELb0ELb0EN7cutlass6half_tE19Flash_kernel_traitsILi32ELi128ELi128ELi4ES3_EELb1ELb0ELb0ELb0ELb1ELb1ELb0ELb0EEEvNS_16Flash_fwd_paramsE,"a",@progbits
	.sectionflags	@""
	.align	4
.nv.constant0._ZN5flash16flash_fwd_kernelI23Flash_fwd_kernel_traitsILi32ELi128ELi128ELi4ELb0ELb0EN7cutlass6half_tE19Flash_kernel_traitsILi32ELi128ELi128ELi4ES3_EELb1ELb0ELb0ELb0ELb1ELb1ELb0ELb0EEEvNS_16Flash_fwd_paramsE:
	.zero		816


//--------------------- .nv.constant0._ZN5flash16flash_fwd_kernelI23Flash_fwd_kernel_traitsILi32ELi128ELi128ELi4ELb0ELb0EN7cutlass6half_tE19Flash_kernel_traitsILi32ELi128ELi128ELi4ES3_EELb0ELb0ELb0ELb0ELb1ELb1ELb1ELb0EEEvNS_16Flash_fwd_paramsE --------------------------
	.section	.nv.constant0._ZN5flash16flash_fwd_kernelI23Flash_fwd_kernel_traitsILi32ELi128ELi128ELi4ELb0ELb0EN7cutlass6half_tE19Flash_kernel_traitsILi32ELi128ELi128ELi4ES3_EELb0ELb0ELb0ELb0ELb1ELb1ELb1ELb0EEEvNS_16Flash_fwd_paramsE,"a",@progbits
	.sectionflags	@""
	.align	4
.nv.constant0._ZN5flash16flash_fwd_kernelI23Flash_fwd_kernel_traitsILi32ELi128ELi128ELi4ELb0ELb0EN7cutlass6half_tE19Flash_kernel_traitsILi32ELi128ELi128ELi4ES3_EELb0ELb0ELb0ELb0ELb1ELb1ELb1ELb0EEEvNS_16Flash_fwd_paramsE:
	.zero		816


//--------------------- .nv.constant0._ZN5flash16flash_fwd_kernelI23Flash_fwd_kernel_traitsILi32ELi128ELi128ELi4ELb0ELb0EN7cutlass6half_tE19Flash_kernel_traitsILi32ELi128ELi128ELi4ES3_EELb1ELb0ELb0ELb1ELb0ELb0ELb0ELb0EEEvNS_16Flash_fwd_paramsE --------------------------
	.section	.nv.constant0._ZN5flash16flash_fwd_kernelI23Flash_fwd_kernel_traitsILi32ELi128ELi128ELi4ELb0ELb0EN7cutlass6half_tE19Flash_kernel_traitsILi32ELi128ELi128ELi4ES3_EELb1ELb0ELb0ELb1ELb0ELb0ELb0ELb0EEEvNS_16Flash_fwd_paramsE,"a",@progbits
	.sectionflags	@""
	.align	4
.nv.constant0._ZN5flash16flash_fwd_kernelI23Flash_fwd_kernel_traitsILi32ELi128ELi128ELi4ELb0ELb0EN7cutlass6half_tE19Flash_kernel_traitsILi32ELi128ELi128ELi4ES3_EELb1ELb0ELb0ELb1ELb0ELb0ELb0ELb0EEEvNS_16Flash_fwd_paramsE:
	.zero		816


//--------------------- .nv.constant0._ZN5flash16flash_fwd_kernelI23Flash_fwd_kernel_traitsILi32ELi128ELi128ELi4ELb0ELb0EN7cutlass6half_tE19Flash_kernel_traitsILi32ELi128ELi128ELi4ES3_EELb1ELb0ELb0ELb0ELb0ELb0ELb0ELb1EEEvNS_16Flash_fwd_paramsE --------------------------
	.section	.nv.constant0._ZN5flash16flash_fwd_kernelI23Flash_fwd_kernel_traitsILi32ELi128ELi128ELi4ELb0ELb0EN7cutlass6half_tE19Flash_kernel_traitsILi32ELi128ELi128ELi4ES3_EELb1ELb0ELb0ELb0ELb0ELb0ELb0ELb1EEEvNS_16Flash_fwd_paramsE,"a",@progbits
	.sectionflags	@""
	.align	4
.nv.constant0._ZN5flash16flash_fwd_kernelI23Flash_fwd_kernel_traitsILi32ELi128ELi128ELi4ELb0ELb0EN7cutlass6half_tE19Flash_kernel_traitsILi32ELi128ELi128ELi4ES3_EELb1ELb0ELb0ELb0ELb0ELb0ELb0ELb1EEEvNS_16Flash_fwd_paramsE:
	.zero		816


//--------------------- .nv.constant0._ZN5flash16flash_fwd_kernelI23Flash_fwd_kernel_traitsILi32ELi128ELi128ELi4ELb0ELb0EN7cutlass6half_tE19Flash_kernel_traitsILi32ELi128ELi128ELi4ES3_EELb0ELb0ELb0ELb0ELb0ELb0ELb1ELb0EEEvNS_16Flash_fwd_paramsE --------------------------
	.section	.nv.constant0._ZN5flash16flash_fwd_kernelI23Flash_fwd_kernel_traitsILi32ELi128ELi128ELi4ELb0ELb0EN7cutlass6half_tE19Flash_kernel_traitsILi32ELi128ELi128ELi4ES3_EELb0ELb0ELb0ELb0ELb0ELb0ELb1ELb0EEEvNS_16Flash_fwd_paramsE,"a",@progbits
	.sectionflags	@""
	.align	4
.nv.constant0._ZN5flash16flash_fwd_kernelI23Flash_fwd_kernel_traitsILi32ELi128ELi128ELi4ELb0ELb0EN7cutlass6half_tE19Flash_kernel_traitsILi32ELi128ELi128ELi4ES3_EELb0ELb0ELb0ELb0ELb0ELb0ELb1ELb0EEEvNS_16Flash_fwd_paramsE:
	.zero		816


//--------------------- .nv.constant0._ZN5flash16flash_fwd_kernelI23Flash_fwd_kernel_traitsILi32ELi128ELi128ELi4ELb0ELb0EN7cutlass6half_tE19Flash_kernel_traitsILi32ELi128ELi128ELi4ES3_EELb1ELb0ELb0ELb1ELb0ELb0ELb0ELb1EEEvNS_16Flash_fwd_paramsE --------------------------
	.section	.nv.constant0._ZN5flash16flash_fwd_kernelI23Flash_fwd_kernel_traitsILi32ELi128ELi128ELi4ELb0ELb0EN7cutlass6half_tE19Flash_kernel_traitsILi32ELi128ELi128ELi4ES3_EELb1ELb0ELb0ELb1ELb0ELb0ELb0ELb1EEEvNS_16Flash_fwd_paramsE,"a",@progbits
	.sectionflags	@""
	.align	4
.nv.constant0._ZN5flash16flash_fwd_kernelI23Flash_fwd_kernel_traitsILi32ELi128ELi128ELi4ELb0ELb0EN7cutlass6half_tE19Flash_kernel_traitsILi32ELi128ELi128ELi4ES3_EELb1ELb0ELb0ELb1ELb0ELb0ELb0ELb1EEEvNS_16Flash_fwd_paramsE:
	.zero		816


//--------------------- .nv.constant0._ZN5flash16flash_fwd_kernelI23Flash_fwd_kernel_traitsILi32ELi128ELi128ELi4ELb0ELb0EN7cutlass6half_tE19Flash_kernel_traitsILi32ELi128ELi128ELi4ES3_EELb0ELb0ELb0ELb1ELb0ELb0ELb1ELb0EEEvNS_16Flash_fwd_paramsE --------------------------
	.section	.nv.constant0._ZN5flash16flash_fwd_kernelI23Flash_fwd_kernel_traitsILi32ELi128ELi128ELi4ELb0ELb0EN7cutlass6half_tE19Flash_kernel_traitsILi32ELi128ELi128ELi4ES3_EELb0ELb0ELb0ELb1ELb0ELb0ELb1ELb0EEEvNS_16Flash_fwd_paramsE,"a",@progbits
	.sectionflags	@""
	.align	4
.nv.constant0._ZN5flash16flash_fwd_kernelI23Flash_fwd_kernel_traitsILi32ELi128ELi128ELi4ELb0ELb0EN7cutlass6half_tE19Flash_kernel_traitsILi32ELi128ELi128ELi4ES3_EELb0ELb0ELb0ELb1ELb0ELb0ELb1ELb0EEEvNS_16Flash_fwd_paramsE:
	.zero		816


//--------------------- .nv.constant0._ZN5flash16flash_fwd_kernelI23Flash_fwd_kernel_traitsILi32ELi128ELi128ELi4ELb0ELb0EN7cutlass6half_tE19Flash_kernel_traitsILi32ELi128ELi128ELi4ES3_EELb1ELb0ELb1ELb0ELb0ELb1ELb0ELb0EEEvNS_16Flash_fwd_paramsE --------------------------
	.section	.nv.constant0._ZN5flash16flash_fwd_kernelI23Flash_fwd_kernel_traitsILi32ELi128ELi128ELi4ELb0ELb0EN7cutlass6half_tE19Flash_kernel_traitsILi32ELi128ELi128ELi4ES3_EELb1ELb0ELb1ELb0ELb0ELb1ELb0ELb0EEEvNS_16Flash_fwd_paramsE,"a",@progbits
	.sectionflags	@""
	.align	4
.nv.constant0._ZN5flash16flash_fwd_kernelI23Flash_fwd_kernel_traitsILi32ELi128ELi128ELi4ELb0ELb0EN7cutlass6half_tE19Flash_kernel_traitsILi32ELi128ELi128ELi4ES3_EELb1ELb0ELb1ELb0ELb0ELb1ELb0ELb0EEEvNS_16Flash_fwd_paramsE:
	.zero		816


//--------------------- .nv.constant0._ZN5flash16flash_fwd_kernelI23Flash_fwd_kernel_traitsILi32ELi128ELi128ELi4ELb0ELb0EN7cutlass6half_tE19Flash_kernel_traitsILi32ELi128ELi128ELi4ES3_EELb0ELb0ELb1ELb0ELb0ELb1ELb1ELb0EEEvNS_16Flash_fwd_paramsE --------------------------
	.section	.nv.constant0._ZN5flash16flash_fwd_kernelI23Flash_fwd_kernel_traitsILi32ELi128ELi128ELi4ELb0ELb0EN7cutlass6half_tE19Flash_kernel_traitsILi32ELi128ELi128ELi4ES3_EELb0ELb0ELb1ELb0ELb0ELb1ELb1ELb0EEEvNS_16Flash_fwd_paramsE,"a",@progbits
	.sectionflags	@""
	.align	4
.nv.constant0._ZN5flash16flash_fwd_kernelI23Flash_fwd_kernel_traitsILi32ELi128ELi128ELi4ELb0ELb0EN7cutlass6half_tE19Flash_kernel_traitsILi32ELi128ELi128ELi4ES3_EELb0ELb0ELb1ELb0ELb0ELb1ELb1ELb0EEEvNS_16Flash_fwd_paramsE:
	.zero		816


//--------------------- .nv.constant0._ZN5flash16flash_fwd_kernelI23Flash_fwd_kernel_traitsILi32ELi128ELi128ELi4ELb0ELb0EN7cutlass6half_tE19Flash_kernel_traitsILi32ELi128ELi128ELi4ES3_EELb1ELb0ELb1ELb1ELb0ELb0ELb0ELb0EEEvNS_16Flash_fwd_paramsE --------------------------
	.section	.nv.constant0._ZN5flash16flash_fwd_kernelI23Flash_fwd_kernel_traitsILi32ELi128ELi128ELi4ELb0ELb0EN7cutlass6half_tE19Flash_kernel_traitsILi32ELi128ELi128ELi4ES3_EELb1ELb0ELb1ELb1ELb0ELb0ELb0ELb0EEEvNS_16Flash_fwd_paramsE,"a",@progbits
	.sectionflags	@""
	.align	4
.nv.constant0._ZN5flash16flash_fwd_kernelI23Flash_fwd_kernel_traitsILi32ELi128ELi128ELi4ELb0ELb0EN7cutlass6half_tE19Flash_kernel_traitsILi32ELi128ELi128ELi4ES3_EELb1ELb0ELb1ELb1ELb0ELb0ELb0ELb0EEEvNS_16Flash_fwd_paramsE:
	.zero		816


//--------------------- .nv.constant0._ZN5flash16flash_fwd_kernelI23Flash_fwd_kernel_traitsILi32ELi128ELi128ELi4ELb0ELb0EN7cutlass6half_tE19Flash_kernel_traitsILi32ELi128ELi128ELi4ES3_EELb1ELb0ELb1ELb0ELb0ELb0ELb0ELb1EEEvNS_16Flash_fwd_paramsE --------------------------
	.section	.nv.constant0._ZN5flash16flash_fwd_kernelI23Flash_fwd_kernel_traitsILi32ELi128ELi128ELi4ELb0ELb0EN7cutlass6half_tE19Flash_kernel_traitsILi32ELi128ELi128ELi4ES3_EELb1ELb0ELb1ELb0ELb0ELb0ELb0ELb1EEEvNS_16Flash_fwd_paramsE,"a",@progbits
	.sectionflags	@""
	.align	4
.nv.constant0._ZN5flash16flash_fwd_kernelI23Flash_fwd_kernel_traitsILi32ELi128ELi128ELi4ELb0ELb0EN7cutlass6half_tE19Flash_kernel_traitsILi32ELi128ELi128ELi4ES3_EELb1ELb0ELb1ELb0ELb0ELb0ELb0ELb1EEEvNS_16Flash_fwd_paramsE:
	.zero		816


//--------------------- .nv.constant0._ZN5flash16flash_fwd_kernelI23Flash_fwd_kernel_traitsILi32ELi128ELi128ELi4ELb0ELb0EN7cutlass6half_tE19Flash_kernel_traitsILi32ELi128ELi128ELi4ES3_EELb0ELb0ELb1ELb0ELb0ELb0ELb1ELb0EEEvNS_16Flash_fwd_paramsE --------------------------
	.section	.nv.constant0._ZN5flash16flash_fwd_kernelI23Flash_fwd_kernel_traitsILi32ELi128ELi128ELi4ELb0ELb0EN7cutlass6half_tE19Flash_kernel_traitsILi32ELi128ELi128ELi4ES3_EELb0ELb0ELb1ELb0ELb0ELb0ELb1ELb0EEEvNS_16Flash_fwd_paramsE,"a",@progbits
	.sectionflags	@""
	.align	4
.nv.constant0._ZN5flash16flash_fwd_kernelI23Flash_fwd_kernel_traitsILi32ELi128ELi128ELi4ELb0ELb0EN7cutlass6half_tE19Flash_kernel_traitsILi32ELi128ELi128ELi4ES3_EELb0ELb0ELb1ELb0ELb0ELb0ELb1ELb0EEEvNS_16Flash_fwd_paramsE:
	.zero		816


//--------------------- .nv.constant0._ZN5flash16flash_fwd_kernelI23Flash_fwd_kernel_traitsILi32ELi128ELi128ELi4ELb0ELb0EN7cutlass6half_tE19Flash_kernel_traitsILi32ELi128ELi128ELi4ES3_EELb1ELb0ELb1ELb1ELb0ELb0ELb0ELb1EEEvNS_16Flash_fwd_paramsE --------------------------
	.section	.nv.constant0._ZN5flash16flash_fwd_kernelI23Flash_fwd_kernel_traitsILi32ELi128ELi128ELi4ELb0ELb0EN7cutlass6half_tE19Flash_kernel_traitsILi32ELi128ELi128ELi4ES3_EELb1ELb0ELb1ELb1ELb0ELb0ELb0ELb1EEEvNS_16Flash_fwd_paramsE,"a",@progbits
	.sectionflags	@""
	.align	4
.nv.constant0._ZN5flash16flash_fwd_kernelI23Flash_fwd_kernel_traitsILi32ELi128ELi128ELi4ELb0ELb0EN7cutlass6half_tE19Flash_kernel_traitsILi32ELi128ELi128ELi4ES3_EELb1ELb0ELb1ELb1ELb0ELb0ELb0ELb1EEEvNS_16Flash_fwd_paramsE:
	.zero		816


//--------------------- .nv.constant0._ZN5flash16flash_fwd_kernelI23Flash_fwd_kernel_traitsILi32ELi128ELi128ELi4ELb0ELb0EN7cutlass6half_tE19Flash_kernel_traitsILi32ELi128ELi128ELi4ES3_EELb0ELb0ELb1ELb1ELb0ELb0ELb1ELb0EEEvNS_16Flash_fwd_paramsE --------------------------
	.section	.nv.constant0._ZN5flash16flash_fwd_kernelI23Flash_fwd_kernel_traitsILi32ELi128ELi128ELi4ELb0ELb0EN7cutlass6half_tE19Flash_kernel_traitsILi32ELi128ELi128ELi4ES3_EELb0ELb0ELb1ELb1ELb0ELb0ELb1ELb0EEEvNS_16Flash_fwd_paramsE,"a",@progbits
	.sectionflags	@""
	.align	4
.nv.constant0._ZN5flash16flash_fwd_kernelI23Flash_fwd_kernel_traitsILi32ELi128ELi128ELi4ELb0ELb0EN7cutlass6half_tE19Flash_kernel_traitsILi32ELi128ELi128ELi4ES3_EELb0ELb0ELb1ELb1ELb0ELb0ELb1ELb0EEEvNS_16Flash_fwd_paramsE:
	.zero		816


//--------------------- .text._ZN5flash16flash_fwd_kernelI23Flash_fwd_kernel_traitsILi32ELi128ELi128ELi4ELb0ELb0EN7cutlass6half_tE19Flash_kernel_traitsILi32ELi128ELi128ELi4ES3_EELb0ELb0ELb0ELb0ELb0ELb1ELb0ELb0EEEvNS_16Flash_fwd_paramsE --------------------------
	.section	.text._ZN5flash16flash_fwd_kernelI23Flash_fwd_kernel_traitsILi32ELi128ELi128ELi4ELb0ELb0EN7cutlass6half_tE19Flash_kernel_traitsILi32ELi128ELi128ELi4ES3_EELb0ELb0ELb0ELb0ELb0ELb1ELb0ELb0EEEvNS_16Flash_fwd_paramsE,"ax",@progbits
	.sectioninfo	@"SHI_REGISTERS=255"
	.align	128
        .global         _ZN5flash16flash_fwd_kernelI23Flash_fwd_kernel_traitsILi32ELi128ELi128ELi4ELb0ELb0EN7cutlass6half_tE19Flash_kernel_traitsILi32ELi128ELi128ELi4ES3_EELb0ELb0ELb0ELb0ELb0ELb1ELb0ELb0EEEvNS_16Flash_fwd_paramsE
        .type           _ZN5flash16flash_fwd_kernelI23Flash_fwd_kernel_traitsILi32ELi128ELi128ELi4ELb0ELb0EN7cutlass6half_tE19Flash_kernel_traitsILi32ELi128ELi128ELi4ES3_EELb0ELb0ELb0ELb0ELb0ELb1ELb0ELb0EEEvNS_16Flash_fwd_paramsE,@function
        .size           _ZN5flash16flash_fwd_kernelI23Flash_fwd_kernel_traitsILi32ELi128ELi128ELi4ELb0ELb0EN7cutlass6half_tE19Flash_kernel_traitsILi32ELi128ELi128ELi4ES3_EELb0ELb0ELb0ELb0ELb0ELb1ELb0ELb0EEEvNS_16Flash_fwd_paramsE,(.L_x_1124 - _ZN5flash16flash_fwd_kernelI23Flash_fwd_kernel_traitsILi32ELi128ELi128ELi4ELb0ELb0EN7cutlass6half_tE19Flash_kernel_traitsILi32ELi128ELi128ELi4ES3_EELb0ELb0ELb0ELb0ELb0ELb1ELb0ELb0EEEvNS_16Flash_fwd_paramsE)
        .other          _ZN5flash16flash_fwd_kernelI23Flash_fwd_kernel_traitsILi32ELi128ELi128ELi4ELb0ELb0EN7cutlass6half_tE19Flash_kernel_traitsILi32ELi128ELi128ELi4ES3_EELb0ELb0ELb0ELb0ELb0ELb1ELb0ELb0EEEvNS_16Flash_fwd_paramsE,@"STO_CUDA_ENTRY STV_DEFAULT"
_ZN5flash16flash_fwd_kernelI23Flash_fwd_kernel_traitsILi32ELi128ELi128ELi4ELb0ELb0EN7cutlass6half_tE19Flash_kernel_traitsILi32ELi128ELi128ELi4ES3_EELb0ELb0ELb0ELb0ELb0ELb1ELb0ELb0EEEvNS_16Flash_fwd_paramsE:
.text._ZN5flash16flash_fwd_kernelI23Flash_fwd_kernel_traitsILi32ELi128ELi128ELi4ELb0ELb0EN7cutlass6half_tE19Flash_kernel_traitsILi32ELi128ELi128ELi4ES3_EELb0ELb0ELb0ELb0ELb0ELb1ELb0ELb0EEEvNS_16Flash_fwd_paramsE:
[----:B------:R-:W-:Y:S02]  /*0000*/  MOV R1, c[0x0][0x28] ;  /* 0x00000a0000017a02 */ /* 0x000fe40000000f00 */
[----:B------:R-:W1:Y:S01]  /*0010*/  LDC.U8 R0, c[0x0][0x312] ;  /* 0x0000c480ff007b82 */ /* 0x000e620000000000 */
[----:B------:R-:W2:Y:S01]  /*0020*/  S2R R12, SR_CTAID.Y ;  /* 0x00000000000c7919 */ /* 0x000ea20000002600 */
[----:B------:R-:W-:Y:S01]  /*0030*/  ISETP.NE.U32.AND P2, PT, RZ, c[0x0][0x240], PT ;  /* 0x00009000ff007a0c */ /* 0x000fe20003f45070 */
[----:B------:R-:W-:Y:S01]  /*0040*/  IMAD.MOV.U32 R7, RZ, RZ, 0x4 ;  /* 0x00000004ff077424 */ /* 0x000fe200078e00ff */
[----:B------:R-:W-:Y:S01]  /*0050*/  ISETP.EQ.U32.AND P1, PT, RZ, c[0x0][0x248], PT ;  /* 0x00009200ff007a0c */ /* 0x000fe20003f22070 */
[----:B------:R-:W-:Y:S01]  /*0060*/  IMAD.MOV.U32 R252, RZ, RZ, -0x1 ;  /* 0xfffffffffffc7424 */ /* 0x000fe200078e00ff */
[----:B------:R-:W-:Y:S01]  /*0070*/  ISETP.NE.AND.EX P2, PT, RZ, c[0x0][0x244], PT, P2 ;  /* 0x00009100ff007a0c */ /* 0x000fe20003f45320 */
[----:B------:R-:W-:Y:S01]  /*0080*/  ULDC.64 UR8, c[0x0][0x118] ;  /* 0x0000460000087ab9 */ /* 0x000fe20000000a00 */
[----:B------:R-:W-:Y:S01]  /*0090*/  IMAD.MOV.U32 R8, RZ, RZ, -0x1 ;  /* 0xffffffffff087424 */ /* 0x000fe200078e00ff */
[----:B------:R-:W-:Y:S02]  /*00a0*/  ISETP.NE.U32.AND P0, PT, RZ, c[0x0][0x250], PT ;  /* 0x00009400ff007a0c */ /* 0x000fe40003f05070 */
[----:B------:R-:W-:-:S02]  /*00b0*/  IADD3 R1, R1, -0x30, RZ ;  /* 0xffffffd001017810 */ /* 0x000fc40007ffe0ff */
[----:B------:R-:W-:Y:S02]  /*00c0*/  ISETP.NE.AND.EX P0, PT, RZ, c[0x0][0x254], PT, P0 ;  /* 0x00009500ff007a0c */ /* 0x000fe40003f05300 */
[----:B-1----:R-:W-:Y:S01]  /*00d0*/  ISETP.NE.AND P3, PT, R0, RZ, PT ;  /* 0x000000ff0000720c */ /* 0x002fe20003f65270 */
[----:B--2---:R-:W-:-:S03]  /*00e0*/  IMAD.WIDE R2, R12, R7, c[0x0][0x240] ;  /* 0x000090000c027625 */ /* 0x004fc600078e0207 */
[----:B------:R-:W-:Y:S01]  /*00f0*/  ISETP.EQ.OR.EX P1, PT, RZ, c[0x0][0x24c], !P3, P1 ;  /* 0x00009300ff007a0c */ /* 0x000fe20005f22710 */
[----:B------:R-:W-:Y:S01]  /*0100*/  IMAD.WIDE R4, R12, R7, c[0x0][0x248] ;  /* 0x000092000c047625 */ /* 0x000fe200078e0207 */
[----:B------:R1:W2:Y:S04]  /*0110*/  @P2 LDG.E R252, [R2.64] ;  /* 0x0000000802fc2981 */ /* 0x0002a8000c1e1900 */
[----:B------:R1:W2:Y:S01]  /*0120*/  @P2 LDG.E R0, [R2.64+0x4] ;  /* 0x0000040802002981 */ /* 0x0002a2000c1e1900 */
[----:B------:R-:W-:-:S06]  /*0130*/  IMAD.MOV.U32 R6, RZ, RZ, RZ ;  /* 0x000000ffff067224 */ /* 0x000fcc00078e00ff */
[----:B------:R3:W5:Y:S04]  /*0140*/  @!P1 LDG.E R8, [R4.64] ;  /* 0x0000000804089981 */ /* 0x000768000c1e1900 */
[----:B------:R-:W4:Y:S04]  /*0150*/  S2R R18, SR_CTAID.X ;  /* 0x0000000000127919 */ /* 0x000f280000002500 */
[----:B------:R-:W2:Y:S04]  /*0160*/  S2R R14, SR_CTAID.Z ;  /* 0x00000000000e7919 */ /* 0x000ea80000002700 */
[----:B------:R-:W2:Y:S01]  /*0170*/  S2R R168, SR_TID.X ;  /* 0x0000000000a87919 */ /* 0x000ea20000002100 */
[----:B-1----:R-:W-:-:S05]  /*0180*/  @P0 IMAD.WIDE R2, R12, R7, c[0x0][0x250] ;  /* 0x000094000c020625 */ /* 0x002fca00078e0207 */
[----:B------:R3:W5:Y:S01]  /*0190*/  @P0 LDG.E R6, [R2.64] ;  /* 0x0000000802060981 */ /* 0x000762000c1e1900 */
[----:B------:R-:W-:-:S04]  /*01a0*/  ISETP.NE.U32.AND P0, PT, RZ, c[0x0][0x248], PT ;  /* 0x00009200ff007a0c */ /* 0x000fc80003f05070 */
[----:B------:R-:W-:Y:S01]  /*01b0*/  ISETP.NE.AND.EX P0, PT, RZ, c[0x0][0x24c], PT, P0 ;  /* 0x00009300ff007a0c */ /* 0x000fe20003f05300 */
[----:B--2---:R-:W-:Y:S02]  /*01c0*/  @P2 IMAD.IADD R15, R0, 0x1, -R252 ;  /* 0x00000001000f2824 */ /* 0x004fe400078e0afc */
[----:B------:R-:W-:-:S10]  /*01d0*/  @!P2 IMAD.MOV.U32 R15, RZ, RZ, c[0x0][0x214] ;  /* 0x00008500ff0fa624 */ /* 0x000fd400078e00ff */
[----:B------:R-:W-:Y:S05]  /*01e0*/  @!P0 BRA `(.L_x_0) ;  /* 0x0000004000008947 */ /* 0x000fea0003800000 */
[----:B---34-:R-:W2:Y:S02]  /*01f0*/  @P3 LDG.E R0, [R4.64+0x4] ;  /* 0x0000040804003981 */ /* 0x018ea4000c1e1900 */
[----:B--2--5:R-:W-:-:S06]  /*0200*/  @P3 IADD3 R0, R0, -R8, RZ ;  /* 0x8000000800003210 */ /* 0x024fcc0007ffe0ff */
[----:B------:R1:W5:Y:S01]  /*0210*/  @!P3 LDG.E R0, [R4.64] ;  /* 0x000000080400b981 */ /* 0x000362000c1e1900 */
[----:B------:R-:W-:Y:S05]  /*0220*/  BRA `(.L_x_1) ;  /* 0x0000001000007947 */ /* 0x000fea0003800000 */
.L_x_0:
[----:B---34-:R-:W-:Y:S02]  /*0230*/  MOV R0, c[0x0][0x218] ;  /* 0x0000860000007a02 */ /* 0x018fe40000000f00 */
.L_x_1:
[----:B------:R-:W-:-:S04]  /*0240*/  ISETP.NE.U32.AND P2, PT, RZ, c[0x0][0x258], PT ;  /* 0x00009600ff007a0c */ /* 0x000fc80003f45070 */
[----:B------:R-:W-:-:S13]  /*0250*/  ISETP.NE.AND.EX P2, PT, RZ, c[0x0][0x25c], PT, P2 ;  /* 0x00009700ff007a0c */ /* 0x000fda0003f45320 */
[----:B------:R-:W-:-:S06]  /*0260*/  @P2 IMAD.WIDE R2, R12, R7, c[0x0][0x258] ;  /* 0x000096000c022625 */ /* 0x000fcc00078e0207 */
[----:B------:R-:W2:Y:S01]  /*0270*/  @P2 LDG.E R3, [R2.64] ;  /* 0x0000000802032981 */ /* 0x000ea2000c1e1900 */
[----:B------:R-:W-:Y:S01]  /*0280*/  IMAD.SHL.U32 R13, R18, 0x80, RZ ;  /* 0x00000080120d7824 */ /* 0x000fe200078e00ff */
[----:B------:R-:W-:-:S04]  /*0290*/  @!P2 ISETP.NE.U32.AND P1, PT, RZ, c[0x0][0x268], PT ;  /* 0x00009a00ff00aa0c */ /* 0x000fc80003f25070 */
[----:B------:R-:W-:Y:S02]  /*02a0*/  ISETP.GT.AND P0, PT, R15, R13, PT ;  /* 0x0000000d0f00720c */ /* 0x000fe40003f04270 */
[----:B------:R-:W-:-:S04]  /*02b0*/  @!P2 ISETP.NE.AND.EX P1, PT, RZ, c[0x0][0x26c], PT, P1 ;  /* 0x00009b00ff00aa0c */ /* 0x000fc80003f25310 */
[----:B------:R-:W-:Y:S01]  /*02c0*/  @!P2 SEL R2, RZ, c[0x0][0x21c], !P1 ;  /* 0x00008700ff02aa07 */ /* 0x000fe20004800000 */
[----:B--2--5:R-:W-:-:S03]  /*02d0*/  @P2 IMAD.IADD R20, R3, 0x1, -R6 ;  /* 0x0000000103142824 */ /* 0x024fc600078e0a06 */
[----:B------:R-:W-:-:S03]  /*02e0*/  @!P2 IADD3 R20, R2, R0, -R6 ;  /* 0x000000000214a210 */ /* 0x000fc60007ffe806 */
[----:B------:R-:W-:Y:S05]  /*02f0*/  @!P0 EXIT ;  /* 0x000000000000894d */ /* 0x000fea0003800000 */
[C---:B------:R-:W-:Y:S02]  /*0300*/  ISETP.GE.AND P0, PT, R20.reuse, 0x1, PT ;  /* 0x000000011400780c */ /* 0x040fe40003f06270 */
[----:B------:R-:W-:-:S04]  /*0310*/  IADD3 R0, R20, 0x7f, RZ ;  /* 0x0000007f14007810 */ /* 0x000fc80007ffe0ff */
[----:B------:R-:W-:-:S04]  /*0320*/  SHF.R.S32.HI R2, RZ, 0x1f, R0 ;  /* 0x0000001fff027819 */ /* 0x000fc80000011400 */
[----:B------:R-:W-:-:S03]  /*0330*/  LEA.HI R217, R2, R0, RZ, 0x7 ;  /* 0x0000000002d97211 */ /* 0x000fc600078f38ff */
[----:B------:R-:W-:Y:S05]  /*0340*/  @!P0 BRA `(.L_x_2) ;  /* 0x00009d4000008947 */ /* 0x000fea0003800000 */
[----:B------:R-:W-:Y:S02]  /*0350*/  ISETP.NE.AND P1, PT, R252, -0x1, PT ;  /* 0xfffffffffc00780c */ /* 0x000fe40003f25270 */
[----:B------:R-:W-:-:S11]  /*0360*/  ISETP.NE.AND P0, PT, R8, -0x1, PT ;  /* 0xffffffff0800780c */ /* 0x000fd60003f05270 */
[----:B-1----:R-:W-:Y:S01]  /*0370*/  @!P1 SHF.R.S32.HI R4, RZ, 0x1f, R12 ;  /* 0x0000001fff049819 */ /* 0x002fe2000001140c */
[----:B------:R-:W-:Y:S01]  /*0380*/  @P1 IMAD.WIDE.U32 R2, R252, c[0x0][0x190], RZ ;  /* 0x00006400fc021a25 */ /* 0x000fe200078e00ff */
[----:B------:R-:W-:-:S03]  /*0390*/  @P0 IADD3 R0, R6, R8, RZ ;  /* 0x0000000806000210 */ /* 0x000fc60007ffe0ff */
[----:B------:R-:W-:Y:S01]  /*03a0*/  @!P1 IMAD R7, R4, c[0x0][0x178], RZ ;  /* 0x00005e0004079a24 */ /* 0x000fe200078e02ff */
[----:B------:R-:W-:Y:S01]  /*03b0*/  @P1 MOV R9, R2 ;  /* 0x0000000200091202 */ /* 0x000fe20000000f00 */
[----:B------:R-:W-:Y:S02]  /*03c0*/  @P1 IMAD R10, R252, c[0x0][0x194], R3 ;  /* 0x00006500fc0a1a24 */ /* 0x000fe400078e0203 */
[----:B------:R-:W-:-:S04]  /*03d0*/  @P0 IMAD.WIDE.U32 R2, R0, c[0x0][0x198], RZ ;  /* 0x0000660000020a25 */ /* 0x000fc800078e00ff */
[----:B------:R-:W-:Y:S01]  /*03e0*/  @!P1 IMAD.WIDE.U32 R4, R12, c[0x0][0x178], RZ ;  /* 0x00005e000c049a25 */ /* 0x000fe200078e00ff */
[----:B------:R-:W-:-:S03]  /*03f0*/  @P0 MOV R22, R2 ;  /* 0x0000000200160202 */ /* 0x000fc60000000f00 */
[----:B------:R-:W-:Y:S01]  /*0400*/  @!P1 IMAD R7, R12, c[0x0][0x17c], R7 ;  /* 0x00005f000c079a24 */ /* 0x000fe200078e0207 */
[----:B------:R-:W-:Y:S01]  /*0410*/  @!P1 MOV R9, R4 ;  /* 0x0000000400099202 */ /* 0x000fe20000000f00 */
[----:B------:R-:W-:-:S03]  /*0420*/  @P0 IMAD R11, R0, c[0x0][0x19c], R3 ;  /* 0x00006700000b0a24 */ /* 0x000fc600078e0203 */
[----:B------:R-:W-:Y:S01]  /*0430*/  @!P1 IADD3 R10, R5, R7, RZ ;  /* 0x00000007050a9210 */ /* 0x000fe20007ffe0ff */
[----:B------:R-:W-:Y:S05]  /*0440*/  @P0 BRA `(.L_x_3) ;  /* 0x000000b000000947 */ /* 0x000fea0003800000 */
[----:B------:R-:W-:Y:S01]  /*0450*/  SHF.R.S32.HI R0, RZ, 0x1f, R6 ;  /* 0x0000001fff007819 */ /* 0x000fe20000011406 */
[----:B------:R-:W-:Y:S01]  /*0460*/  IMAD.WIDE.U32 R2, R6, c[0x0][0x198], RZ ;  /* 0x0000660006027a25 */ /* 0x000fe200078e00ff */
[----:B------:R-:W-:-:S03]  /*0470*/  SHF.R.S32.HI R4, RZ, 0x1f, R12 ;  /* 0x0000001fff047819 */ /* 0x000fc6000001140c */
[----:B------:R-:W-:Y:S02]  /*0480*/  IMAD R0, R0, c[0x0][0x198], RZ ;  /* 0x0000660000007a24 */ /* 0x000fe400078e02ff */
[----:B------:R-:W-:Y:S02]  /*0490*/  IMAD R4, R4, c[0x0][0x180], RZ ;  /* 0x0000600004047a24 */ /* 0x000fe400078e02ff */
[----:B------:R-:W-:-:S05]  /*04a0*/  IMAD R0, R6, c[0x0][0x19c], R0 ;  /* 0x0000670006007a24 */ /* 0x000fca00078e0200 */
[----:B------:R-:W-:Y:S01]  /*04b0*/  IADD3 R3, R3, R0, RZ ;  /* 0x0000000003037210 */ /* 0x000fe20007ffe0ff */
[----:B------:R-:W-:-:S04]  /*04c0*/  IMAD R0, R12, c[0x0][0x184], R4 ;  /* 0x000061000c007a24 */ /* 0x000fc800078e0204 */
[----:B------:R-:W-:-:S05]  /*04d0*/  IMAD.WIDE.U32 R2, R12, c[0x0][0x180], R2 ;  /* 0x000060000c027a25 */ /* 0x000fca00078e0002 */
[----:B------:R-:W-:Y:S02]  /*04e0*/  IADD3 R11, R3, R0, RZ ;  /* 0x00000000030b7210 */ /* 0x000fe40007ffe0ff */
[----:B------:R-:W-:Y:S02]  /*04f0*/  MOV R22, R2 ;  /* 0x0000000200167202 */ /* 0x000fe40000000f00 */
.L_x_3:
[----:B------:R-:W-:Y:S02]  /*0500*/  IABS R4, c[0x0][0x1c8] ;  /* 0x0000720000047a13 */ /* 0x000fe40000000000 */
[----:B------:R-:W-:Y:S02]  /*0510*/  IABS R5, R14 ;  /* 0x0000000e00057213 */ /* 0x000fe40000000000 */
[----:B------:R-:W1:Y:S08]  /*0520*/  I2F.RP R2, R4 ;  /* 0x0000000400027306 */ /* 0x000e700000209400 */
[----:B-1----:R-:W1:Y:S02]  /*0530*/  MUFU.RCP R2, R2 ;  /* 0x0000000200027308 */ /* 0x002e640000001000 */
[----:B-1----:R-:W-:-:S06]  /*0540*/  IADD3 R2, R2, 0xffffffe, RZ ;  /* 0x0ffffffe02027810 */ /* 0x002fcc0007ffe0ff */
[----:B------:R-:W1:Y:S02]  /*0550*/  F2I.FTZ.U32.TRUNC.NTZ R3, R2 ;  /* 0x0000000200037305 */ /* 0x000e64000021f000 */
[----:B-1----:R-:W-:Y:S02]  /*0560*/  IMAD.MOV R0, RZ, RZ, -R3 ;  /* 0x000000ffff007224 */ /* 0x002fe400078e0a03 */
[----:B------:R-:W-:Y:S02]  /*0570*/  IMAD.MOV.U32 R2, RZ, RZ, RZ ;  /* 0x000000ffff027224 */ /* 0x000fe400078e00ff */
[----:B------:R-:W-:-:S04]  /*0580*/  IMAD R0, R0, R4, RZ ;  /* 0x0000000400007224 */ /* 0x000fc800078e02ff */
[----:B------:R-:W-:-:S04]  /*0590*/  IMAD.HI.U32 R0, R3, R0, R2 ;  /* 0x0000000003007227 */ /* 0x000fc800078e0002 */
[----:B------:R-:W-:Y:S01]  /*05a0*/  IMAD.MOV.U32 R3, RZ, RZ, R5 ;  /* 0x000000ffff037224 */ /* 0x000fe200078e0005 */
[----:B------:R-:W-:-:S03]  /*05b0*/  SHF.R.S32.HI R5, RZ, 0x1f, R14 ;  /* 0x0000001fff057819 */ /* 0x000fc6000001140e */
[----:B------:R-:W-:-:S05]  /*05c0*/  IMAD.HI.U32 R0, R0, R3, RZ ;  /* 0x0000000300007227 */ /* 0x000fca00078e00ff */
[----:B------:R-:W-:-:S05]  /*05d0*/  IADD3 R2, -R0, RZ, RZ ;  /* 0x000000ff00027210 */ /* 0x000fca0007ffe1ff */
[----:B------:R-:W-:-:S05]  /*05e0*/  IMAD R2, R4, R2, R3 ;  /* 0x0000000204027224 */ /* 0x000fca00078e0203 */
[----:B------:R-:W-:-:S13]  /*05f0*/  ISETP.GT.U32.AND P2, PT, R4, R2, PT ;  /* 0x000000020400720c */ /* 0x000fda0003f44070 */
[----:B------:R-:W-:Y:S01]  /*0600*/  @!P2 IMAD.IADD R2, R2, 0x1, -R4 ;  /* 0x000000010202a824 */ /* 0x000fe200078e0a04 */
[----:B------:R-:W-:Y:S02]  /*0610*/  @!P2 IADD3 R0, R0, 0x1, RZ ;  /* 0x000000010000a810 */ /* 0x000fe40007ffe0ff */
[----:B------:R-:W-:Y:S02]  /*0620*/  ISETP.NE.AND P2, PT, RZ, c[0x0][0x1c8], PT ;  /* 0x00007200ff007a0c */ /* 0x000fe40003f45270 */
[----:B------:R-:W-:Y:S01]  /*0630*/  ISETP.GE.U32.AND P3, PT, R2, R4, PT ;  /* 0x000000040200720c */ /* 0x000fe20003f66070 */
[----:B------:R-:W-:Y:S01]  /*0640*/  @P0 IMAD.IADD R4, R6, 0x1, R8 ;  /* 0x0000000106040824 */ /* 0x000fe200078e0208 */
[----:B------:R-:W-:-:S04]  /*0650*/  LOP3.LUT R2, R14, c[0x0][0x1c8], RZ, 0x3c, !PT ;  /* 0x000072000e027a12 */ /* 0x000fc800078e3cff */
[----:B------:R-:W-:Y:S01]  /*0660*/  ISETP.GE.AND P1, PT, R2, RZ, PT ;  /* 0x000000ff0200720c */ /* 0x000fe20003f26270 */
[----:B------:R-:W-:-:S04]  /*0670*/  @P0 IMAD.WIDE.U32 R2, R4, c[0x0][0x1a0], RZ ;  /* 0x0000680004020a25 */ /* 0x000fc800078e00ff */
[----:B------:R-:W-:Y:S01]  /*0680*/  @P0 IMAD R25, R4, c[0x0][0x1a4], R3 ;  /* 0x0000690004190a24 */ /* 0x000fe200078e0203 */
[----:B------:R-:W-:Y:S02]  /*0690*/  @P0 MOV R21, R2 ;  /* 0x0000000200150202 */ /* 0x000fe40000000f00 */
[----:B------:R-:W-:-:S04]  /*06a0*/  @P3 IADD3 R0, R0, 0x1, RZ ;  /* 0x0000000100003810 */ /* 0x000fc80007ffe0ff */
[----:B------:R-:W-:-:S05]  /*06b0*/  MOV R17, R0 ;  /* 0x0000000000117202 */ /* 0x000fca0000000f00 */
[----:B------:R-:W-:Y:S01]  /*06c0*/  @!P1 IMAD.MOV R17, RZ, RZ, -R17 ;  /* 0x000000ffff119224 */ /* 0x000fe200078e0a11 */
[----:B------:R-:W-:Y:S01]  /*06d0*/  @!P2 LOP3.LUT R17, RZ, c[0x0][0x1c8], RZ, 0x33, !PT ;  /* 0x00007200ff11aa12 */ /* 0x000fe200078e33ff */
        /* <DEDUP_REMOVED lines=12> */
.L_x_4:
[----:B------:R-:W-:Y:S01]  /*07a0*/  SHF.R.S32.HI R29, RZ, 0x1f, R168 ;  /* 0x0000001fff1d7819 */ /* 0x000fe200000114a8 */
[----:B------:R-:W-:Y:S02]  /*07b0*/  IMAD.IADD R4, R15, 0x1, -R13 ;  /* 0x000000010f047824 */ /* 0x000fe400078e0a0d */
[----:B------:R-:W-:Y:S01]  /*07c0*/  IMAD R6, R5, c[0x0][0x1a8], RZ ;  /* 0x00006a0005067a24 */ /* 0x000fe200078e02ff */
[CC--:B------:R-:W-:Y:S01]  /*07d0*/  LEA.HI R16, R29.reuse, R168.reuse, RZ, 0x2 ;  /* 0x000000a81d107211 */ /* 0x0c0fe200078f10ff */
[----:B------:R-:W-:Y:S01]  /*07e0*/  IMAD.MOV.U32 R206, RZ, RZ, c[0x0][0x198] ;  /* 0x00006600ffce7624 */ /* 0x000fe200078e00ff */
[CC--:B------:R-:W-:Y:S01]  /*07f0*/  LEA.HI R28, R29.reuse, R168.reuse, RZ, 0x3 ;  /* 0x000000a81d1c7211 */ /* 0x0c0fe200078f18ff */
[----:B------:R-:W-:Y:S01]  /*0800*/  IMAD R6, R14, c[0x0][0x1ac], R6 ;  /* 0x00006b000e067a24 */ /* 0x000fe200078e0206 */
[----:B------:R-:W-:Y:S01]  /*0810*/  LOP3.LUT R0, R16, 0xfffffffc, RZ, 0xc0, !PT ;  /* 0xfffffffc10007812 */ /* 0x000fe200078ec0ff */
[----:B------:R-:W-:Y:S01]  /*0820*/  IMAD.MOV.U32 R205, RZ, RZ, 0x7 ;  /* 0x00000007ffcd7424 */ /* 0x000fe200078e00ff */
[----:B------:R-:W-:Y:S01]  /*0830*/  SHF.R.S32.HI R27, RZ, 0x3, R28 ;  /* 0x00000003ff1b7819 */ /* 0x000fe2000001141c */
[----:B------:R-:W-:Y:S01]  /*0840*/  IMAD.SHL.U32 R220, R206, 0x80, RZ ;  /* 0x00000080cedc7824 */ /* 0x000fe200078e00ff */
[----:B------:R-:W-:Y:S01]  /*0850*/  SHF.R.S32.HI R34, RZ, 0x2, R16 ;  /* 0x00000002ff227819 */ /* 0x000fe20000011410 */
[----:B------:R-:W-:Y:S01]  /*0860*/  IMAD.IADD R0, R168, 0x1, -R0 ;  /* 0x00000001a8007824 */ /* 0x000fe200078e0a00 */
[----:B------:R-:W-:Y:S01]  /*0870*/  LEA.HI R143, R29, R168, RZ, 0x5 ;  /* 0x000000a81d8f7211 */ /* 0x000fe200078f28ff */
[----:B------:R-:W-:Y:S01]  /*0880*/  IMAD.SHL.U32 R2, R27, 0x40, RZ ;  /* 0x000000401b027824 */ /* 0x000fe200078e00ff */
[----:B------:R-:W-:Y:S01]  /*0890*/  IADD3 R33, R34, 0x20, RZ ;  /* 0x0000002022217810 */ /* 0x000fe20007ffe0ff */
[----:B------:R-:W-:Y:S01]  /*08a0*/  IMAD.SHL.U32 R36, R0, 0x8, RZ ;  /* 0x0000000800247824 */ /* 0x000fe200078e00ff */
[----:B------:R-:W-:Y:S01]  /*08b0*/  IADD3 R32, R34, 0x40, RZ ;  /* 0x0000004022207810 */ /* 0x000fe20007ffe0ff */
[----:B------:R-:W-:Y:S01]  /*08c0*/  IMAD.MOV.U32 R219, RZ, RZ, c[0x0][0x19c] ;  /* 0x00006700ffdb7624 */ /* 0x000fe200078e00ff */
[----:B------:R-:W-:-:S02]  /*08d0*/  LOP3.LUT R0, R2, 0xc0, RZ, 0xc0, !PT ;  /* 0x000000c002007812 */ /* 0x000fc400078ec0ff */
[-C--:B------:R-:W-:Y:S02]  /*08e0*/  ISETP.GE.AND P4, PT, R33, R4.reuse, PT ;  /* 0x000000042100720c */ /* 0x080fe40003f86270 */
[----:B------:R-:W-:Y:S02]  /*08f0*/  LOP3.LUT R2, R0, 0x18, R36, 0xf8, !PT ;  /* 0x0000001800027812 */ /* 0x000fe400078ef824 */
[----:B------:R-:W-:Y:S02]  /*0900*/  SHF.R.U32.HI R0, RZ, 0x3, R0 ;  /* 0x00000003ff007819 */ /* 0x000fe40000011600 */
[----:B------:R-:W-:Y:S02]  /*0910*/  ISETP.GE.AND P1, PT, R32, R4, PT ;  /* 0x000000042000720c */ /* 0x000fe40003f26270 */
[----:B------:R-:W-:Y:S02]  /*0920*/  LOP3.LUT R26, R2, R0, RZ, 0x3c, !PT ;  /* 0x00000000021a7212 */ /* 0x000fe400078e3cff */
[----:B------:R-:W-:-:S02]  /*0930*/  SHF.R.S32.HI R35, RZ, 0x1f, R34 ;  /* 0x0000001fff237819 */ /* 0x000fc40000011422 */
[----:B------:R-:W-:Y:S02]  /*0940*/  IADD3 R2, P0, R36, R9, RZ ;  /* 0x0000000924027210 */ /* 0x000fe40007f1e0ff */
[----:B------:R-:W-:Y:S01]  /*0950*/  SHF.R.S32.HI R37, RZ, 0x1f, R36 ;  /* 0x0000001fff257819 */ /* 0x000fe20000011424 */
[----:B------:R-:W-:Y:S01]  /*0960*/  STL.64 [R1], R34 ;  /* 0x0000002201007387 */ /* 0x000fe20000100a00 */
[----:B------:R-:W-:Y:S01]  /*0970*/  IADD3 R31, R34, 0x60, RZ ;  /* 0x00000060221f7810 */ /* 0x000fe20007ffe0ff */
[----:B------:R-:W-:Y:S01]  /*0980*/  IMAD.WIDE R38, R18, 0x80, R34 ;  /* 0x0000008012267825 */ /* 0x000fe200078e0222 */
[-C--:B------:R-:W-:Y:S01]  /*0990*/  ISETP.GE.AND P2, PT, R34, R4.reuse, PT ;  /* 0x000000042200720c */ /* 0x080fe20003f46270 */
[----:B------:R1:W-:Y:S01]  /*09a0*/  STL [R1+0x10], R4 ;  /* 0x0000100401007387 */ /* 0x0003e20000100800 */
[----:B------:R-:W-:Y:S01]  /*09b0*/  SHF.R.S32.HI R30, RZ, 0x5, R143 ;  /* 0x00000005ff1e7819 */ /* 0x000fe2000001148f */
[----:B------:R-:W-:Y:S01]  /*09c0*/  IMAD.X R3, R37, 0x1, R10, P0 ;  /* 0x0000000125037824 */ /* 0x000fe200000e060a */
[----:B------:R-:W-:Y:S01]  /*09d0*/  ISETP.GE.AND P0, PT, R31, R4, PT ;  /* 0x000000041f00720c */ /* 0x000fe20003f06270 */
[----:B------:R-:W-:Y:S01]  /*09e0*/  IMAD R0, R35, c[0x0][0x198], RZ ;  /* 0x0000660023007a24 */ /* 0x000fe200078e02ff */
[----:B------:R-:W-:Y:S01]  /*09f0*/  @!P1 IADD3 R12, P5, R38, 0x40, RZ ;  /* 0x00000040260c9810 */ /* 0x000fe20007fbe0ff */
[----:B------:R-:W-:Y:S01]  /*0a00*/  IMAD.WIDE.U32 R2, R14, c[0x0][0x1a8], R2 ;  /* 0x00006a000e027a25 */ /* 0x000fe200078e0002 */
[----:B------:R-:W-:Y:S01]  /*0a10*/  @!P4 IADD3 R14, P6, R38, 0x20, RZ ;  /* 0x00000020260ec810 */ /* 0x000fe20007fde0ff */
[----:B------:R-:W-:Y:S01]  /*0a20*/  STL.64 [R1+0x8], R38 ;  /* 0x0000082601007387 */ /* 0x000fe20000100a00 */
[----:B------:R-:W-:Y:S01]  /*0a30*/  SHF.L.U64.HI R205, R206, R205, c[0x0][0x19c] ;  /* 0x00006700cecd7619 */ /* 0x000fe200000102cd */
[----:B------:R-:W-:-:S02]  /*0a40*/  IMAD R0, R34, c[0x0][0x19c], R0 ;  /* 0x0000670022007a24 */ /* 0x000fc400078e0200 */
[----:B------:R-:W-:Y:S01]  /*0a50*/  IMAD.IADD R3, R3, 0x1, R6 ;  /* 0x0000000103037824 */ /* 0x000fe200078e0206 */
[----:B------:R-:W-:Y:S01]  /*0a60*/  STL [R1+0x20], R33 ;  /* 0x0000202101007387 */ /* 0x000fe20000100800 */
[--C-:B------:R-:W-:Y:S02]  /*0a70*/  @!P4 IMAD.MOV.U32 R6, RZ, RZ, R2.reuse ;  /* 0x000000ffff06c224 */ /* 0x100fe400078e0002 */
[--C-:B------:R-:W-:Y:S01]  /*0a80*/  @!P4 IMAD.MOV.U32 R7, RZ, RZ, R3.reuse ;  /* 0x000000ffff07c224 */ /* 0x100fe200078e0003 */
[----:B------:R-:W-:Y:S01]  /*0a90*/  STL [R1+0x24], R32 ;  /* 0x0000242001007387 */ /* 0x000fe20000100800 */
[----:B------:R-:W-:Y:S02]  /*0aa0*/  @!P0 IMAD.MOV.U32 R8, RZ, RZ, R2 ;  /* 0x000000ffff088224 */ /* 0x000fe400078e0002 */
[----:B------:R-:W-:Y:S01]  /*0ab0*/  @!P0 IMAD.MOV.U32 R9, RZ, RZ, R3 ;  /* 0x000000ffff098224 */ /* 0x000fe200078e0003 */
[----:B------:R2:W-:Y:S01]  /*0ac0*/  STL [R1+0x28], R31 ;  /* 0x0000281f01007387 */ /* 0x0005e20000100800 */
[----:B-1----:R-:W-:-:S03]  /*0ad0*/  IMAD.WIDE.U32 R4, R34, c[0x0][0x198], R36 ;  /* 0x0000660022047a25 */ /* 0x002fc600078e0024 */
[----:B------:R-:W-:Y:S02]  /*0ae0*/  STL.64 [R1+0x18], R36 ;  /* 0x0000182401007387 */ /* 0x000fe40000100a00 */
[----:B------:R-:W-:Y:S01]  /*0af0*/  IADD3 R22, P3, R22, R4, RZ ;  /* 0x0000000416167210 */ /* 0x000fe20007f7e0ff */
[----:B------:R-:W-:-:S03]  /*0b00*/  @!P4 IMAD.X R4, RZ, RZ, R39, P6 ;  /* 0x000000ffff04c224 */ /* 0x000fc600030e0627 */
[----:B------:R-:W-:Y:S01]  /*0b10*/  IADD3.X R23, R11, R5, R0, P3, !PT ;  /* 0x000000050b177210 */ /* 0x000fe20001ffe400 */
[----:B------:R-:W-:Y:S01]  /*0b20*/  @!P1 IMAD.X R0, RZ, RZ, R39, P5 ;  /* 0x000000ffff009224 */ /* 0x000fe200028e0627 */
[----:B------:R-:W-:Y:S01]  /*0b30*/  @!P0 IADD3 R10, P3, R38, 0x60, RZ ;  /* 0x00000060260a8810 */ /* 0x000fe20007f7e0ff */
[----:B------:R-:W-:Y:S02]  /*0b40*/  @!P4 IMAD R13, R4, c[0x0][0x190], RZ ;  /* 0x00006400040dca24 */ /* 0x000fe400078e02ff */
[----:B------:R-:W-:Y:S02]  /*0b50*/  @!P1 IMAD R0, R0, c[0x0][0x190], RZ ;  /* 0x0000640000009a24 */ /* 0x000fe400078e02ff */
[----:B------:R-:W-:Y:S02]  /*0b60*/  @!P1 IMAD.MOV.U32 R4, RZ, RZ, R2 ;  /* 0x000000ffff049224 */ /* 0x000fe400078e0002 */
[----:B------:R-:W-:Y:S02]  /*0b70*/  @!P1 IMAD.MOV.U32 R5, RZ, RZ, R3 ;  /* 0x000000ffff059224 */ /* 0x000fe400078e0003 */
[----:B------:R-:W-:-:S02]  /*0b80*/  @!P4 IMAD R18, R14, c[0x0][0x194], R13 ;  /* 0x000065000e12ca24 */ /* 0x000fc400078e020d */
[C---:B------:R-:W-:Y:S02]  /*0b90*/  @!P1 IMAD R24, R12.reuse, c[0x0][0x194], R0 ;  /* 0x000065000c189a24 */ /* 0x040fe400078e0200 */
[----:B------:R-:W-:Y:S01]  /*0ba0*/  @!P1 IMAD.WIDE.U32 R12, R12, c[0x0][0x190], R4 ;  /* 0x000064000c0c9a25 */ /* 0x000fe200078e0004 */
[----:B------:R-:W-:-:S03]  /*0bb0*/  LEA.HI R4, R16, R34, RZ, 0x1 ;  /* 0x0000002210047211 */ /* 0x000fc600078f08ff */
[----:B------:R-:W-:Y:S01]  /*0bc0*/  @!P2 IMAD R0, R39, c[0x0][0x190], RZ ;  /* 0x000064002700aa24 */ /* 0x000fe200078e02ff */
[----:B------:R-:W-:Y:S01]  /*0bd0*/  LOP3.LUT R4, R4, 0x7fffffe, RZ, 0xc0, !PT ;  /* 0x07fffffe04047812 */ /* 0x000fe200078ec0ff */
[----:B------:R-:W-:Y:S02]  /*0be0*/  @!P0 IMAD.X R11, RZ, RZ, R39, P3 ;  /* 0x000000ffff0b8224 */ /* 0x000fe400018e0627 */
[C---:B------:R-:W-:Y:S02]  /*0bf0*/  @!P2 IMAD R0, R38.reuse, c[0x0][0x194], R0 ;  /* 0x000065002600aa24 */ /* 0x040fe400078e0200 */
[----:B------:R-:W-:-:S04]  /*0c00*/  @!P2 IMAD.WIDE.U32 R2, R38, c[0x0][0x190], R2 ;  /* 0x000064002602aa25 */ /* 0x000fc800078e0002 */
[----:B------:R-:W-:Y:S01]  /*0c10*/  @!P4 IMAD.WIDE.U32 R14, R14, c[0x0][0x190], R6 ;  /* 0x000064000e0eca25 */ /* 0x000fe200078e0006 */
[----:B------:R-:W-:-:S03]  /*0c20*/  @!P2 LEA R6, P5, R2, c[0x0][0x160], 0x1 ;  /* 0x000058000206aa11 */ /* 0x000fc600078a08ff */
[----:B------:R-:W-:Y:S02]  /*0c30*/  @!P0 IMAD R11, R11, c[0x0][0x190], RZ ;  /* 0x000064000b0b8a24 */ /* 0x000fe400078e02ff */
[----:B------:R-:W-:Y:S02]  /*0c40*/  @!P2 IMAD.IADD R0, R3, 0x1, R0 ;  /* 0x000000010300a824 */ /* 0x000fe400078e0200 */
[----:B------:R-:W-:Y:S02]  /*0c50*/  @!P4 IMAD.IADD R3, R15, 0x1, R18 ;  /* 0x000000010f03c824 */ /* 0x000fe400078e0212 */
[----:B------:R-:W-:Y:S01]  /*0c60*/  @!P0 IMAD R19, R10, c[0x0][0x194], R11 ;  /* 0x000065000a138a24 */ /* 0x000fe200078e020b */
[----:B------:R-:W-:Y:S01]  /*0c70*/  @!P2 LEA.HI.X R7, R2, c[0x0][0x164], R0, 0x1, P5 ;  /* 0x000059000207aa11 */ /* 0x000fe200028f0c00 */
[----:B------:R-:W-:Y:S01]  /*0c80*/  @!P0 IMAD.WIDE.U32 R8, R10, c[0x0][0x190], R8 ;  /* 0x000064000a088a25 */ /* 0x000fe200078e0008 */
[----:B------:R-:W-:-:S03]  /*0c90*/  @!P4 LEA R10, P3, R14, c[0x0][0x160], 0x1 ;  /* 0x000058000e0aca11 */ /* 0x000fc600078608ff */
[----:B------:R-:W-:Y:S01]  /*0ca0*/  IMAD.IADD R15, R34, 0x1, -R4 ;  /* 0x00000001220f7824 */ /* 0x000fe200078e0a04 */
[----:B------:R-:W-:Y:S01]  /*0cb0*/  @!P4 LEA.HI.X R11, R14, c[0x0][0x164], R3, 0x1, P3 ;  /* 0x000059000e0bca11 */ /* 0x000fe200018f0c03 */
[----:B------:R-:W-:Y:S01]  /*0cc0*/  IMAD R16, R35, c[0x0][0x1a0], RZ ;  /* 0x0000680023107a24 */ /* 0x000fe200078e02ff */
[----:B------:R-:W-:Y:S01]  /*0cd0*/  @!P0 LEA R14, P5, R8, c[0x0][0x160], 0x1 ;  /* 0x00005800080e8a11 */ /* 0x000fe200078a08ff */
[----:B------:R-:W-:-:S04]  /*0ce0*/  IMAD.WIDE.U32 R4, R34, c[0x0][0x1a0], R36 ;  /* 0x0000680022047a25 */ /* 0x000fc800078e0024 */
[----:B------:R-:W-:Y:S01]  /*0cf0*/  IMAD R0, R34, c[0x0][0x1a4], R16 ;  /* 0x0000690022007a24 */ /* 0x000fe200078e0210 */
[----:B------:R-:W-:Y:S01]  /*0d00*/  IADD3 R18, P3, R21, R4, RZ ;  /* 0x0000000415127210 */ /* 0x000fe20007f7e0ff */
[----:B------:R-:W-:Y:S01]  /*0d10*/  @!P1 IMAD.IADD R2, R13, 0x1, R24 ;  /* 0x000000010d029824 */ /* 0x000fe200078e0218 */
[----:B------:R-:W-:Y:S01]  /*0d20*/  @!P1 LEA R4, P6, R12, c[0x0][0x160], 0x1 ;  /* 0x000058000c049a11 */ /* 0x000fe200078c08ff */
[----:B------:R-:W-:Y:S01]  /*0d30*/  IMAD R15, R30, 0x8, R15 ;  /* 0x000000081e0f7824 */ /* 0x000fe200078e020f */
[----:B------:R-:W-:Y:S01]  /*0d40*/  LEA.HI.SX32 R21, R217, 0xffffffff, 0x19 ;  /* 0xffffffffd9157811 */ /* 0x000fe200078fcaff */
[----:B------:R-:W-:Y:S01]  /*0d50*/  @!P0 IMAD.IADD R3, R9, 0x1, R19 ;  /* 0x0000000109038824 */ /* 0x000fe200078e0213 */
[----:B------:R-:W-:Y:S01]  /*0d60*/  IADD3.X R19, R25, R5, R0, P3, !PT ;  /* 0x0000000519137210 */ /* 0x000fe20001ffe400 */
[----:B------:R-:W-:Y:S01]  /*0d70*/  IMAD.U32 R9, R15, 0x20, R26 ;  /* 0x000000200f097824 */ /* 0x000fe200078e001a */
[----:B------:R-:W-:Y:S01]  /*0d80*/  @!P1 LEA.HI.X R5, R12, c[0x0][0x164], R2, 0x1, P6 ;  /* 0x000059000c059a11 */ /* 0x000fe200030f0c02 */
[----:B------:R-:W-:Y:S01]  /*0d90*/  IMAD.WIDE.U32 R250, R17, c[0x0][0x1b0], R22 ;  /* 0x00006c0011fa7a25 */ /* 0x000fe200078e0016 */
[----:B------:R-:W-:-:S02]  /*0da0*/  SHF.R.S32.HI R12, RZ, 0x1f, R17 ;  /* 0x0000001fff0c7819 */ /* 0x000fc40000011411 */
[----:B------:R-:W-:Y:S01]  /*0db0*/  SHF.R.S32.HI R13, RZ, 0x1f, R21 ;  /* 0x0000001fff0d7819 */ /* 0x000fe20000011415 */
[----:B------:R-:W-:Y:S01]  /*0dc0*/  IMAD.SHL.U32 R218, R9, 0x2, RZ ;  /* 0x0000000209da7824 */ /* 0x000fe200078e00ff */
[----:B------:R-:W-:Y:S01]  /*0dd0*/  @!P0 LEA.HI.X R15, R8, c[0x0][0x164], R3, 0x1, P5 ;  /* 0x00005900080f8a11 */ /* 0x000fe200028f0c03 */
[----:B------:R-:W-:Y:S02]  /*0de0*/  IMAD R9, R21, -0x80, R20 ;  /* 0xffffff8015097824 */ /* 0x000fe400078e0214 */
[----:B------:R-:W-:Y:S01]  /*0df0*/  IMAD R0, R12, c[0x0][0x1b0], RZ ;  /* 0x00006c000c007a24 */ /* 0x000fe200078e02ff */
[----:B------:R-:W-:Y:S01]  /*0e00*/  @!PT LDS RZ, [RZ] ;  /* 0x00000000fffff984 */ /* 0x000fe20000000800 */
[----:B------:R-:W-:Y:S01]  /*0e10*/  @!PT LDS RZ, [RZ] ;  /* 0x00000000fffff984 */ /* 0x000fe20000000800 */
[----:B------:R-:W-:Y:S01]  /*0e20*/  @!PT LDS RZ, [RZ] ;  /* 0x00000000fffff984 */ /* 0x000fe20000000800 */
[----:B------:R1:W-:Y:S01]  /*0e30*/  @!P2 LDGSTS.E.BYPASS.LTC128B.128 [R218], [R6.64] ;  /* 0x0000000006daafae */ /* 0x0003e2000b901d48 */
[----:B------:R-:W-:Y:S01]  /*0e40*/  IMAD R2, R205, R21, RZ ;  /* 0x00000015cd027224 */ /* 0x000fe200078e02ff */
[-C--:B------:R-:W-:Y:S01]  /*0e50*/  ISETP.GE.AND P2, PT, R33, R9.reuse, PT ;  /* 0x000000092100720c */ /* 0x080fe20003f46270 */
[----:B------:R-:W-:Y:S01]  /*0e60*/  IMAD R0, R17, c[0x0][0x1b4], R0 ;  /* 0x00006d0011007a24 */ /* 0x000fe200078e0200 */
[-C--:B------:R-:W-:Y:S01]  /*0e70*/  ISETP.GE.AND P6, PT, R32, R9.reuse, PT ;  /* 0x000000092000720c */ /* 0x080fe20003fc6270 */
[----:B------:R-:W-:Y:S01]  /*0e80*/  IMAD.MOV.U32 R246, RZ, RZ, R250 ;  /* 0x000000fffff67224 */ /* 0x000fe200078e00fa */
[----:B------:R-:W-:Y:S01]  /*0e90*/  ISETP.GE.AND P3, PT, R34, R9, PT ;  /* 0x000000092200720c */ /* 0x000fe20003f66270 */
[----:B------:R-:W-:Y:S01]  /*0ea0*/  IMAD.IADD R247, R251, 0x1, R0 ;  /* 0x00000001fbf77824 */ /* 0x000fe200078e0200 */
[----:B------:R3:W-:Y:S01]  /*0eb0*/  @!P4 LDGSTS.E.BYPASS.LTC128B.128 [R218+0x800], [R10.64] ;  /* 0x008000000adacfae */ /* 0x0007e2000b901d48 */
[----:B------:R-:W-:-:S02]  /*0ec0*/  IMAD R0, R13, R220, R2 ;  /* 0x000000dc0d007224 */ /* 0x000fc400078e0202 */
[----:B------:R-:W-:Y:S01]  /*0ed0*/  IMAD.WIDE.U32 R2, R21, R220, R246 ;  /* 0x000000dc15027225 */ /* 0x000fe200078e00f6 */
[----:B------:R4:W-:Y:S03]  /*0ee0*/  @!P1 LDGSTS.E.BYPASS.LTC128B.128 [R218+0x1000], [R4.64] ;  /* 0x0100000004da9fae */ /* 0x0009e6000b901d48 */
[----:B------:R-:W-:Y:S01]  /*0ef0*/  IMAD.IADD R3, R3, 0x1, R0 ;  /* 0x0000000103037824 */ /* 0x000fe200078e0200 */
[----:B------:R-:W-:Y:S01]  /*0f00*/  @!P2 LEA R0, P1, R206, R2, 0x5 ;  /* 0x00000002ce00a211 */ /* 0x000fe200078228ff */
[----:B------:R5:W-:Y:S01]  /*0f10*/  @!P0 LDGSTS.E.BYPASS.LTC128B.128 [R218+0x1800], [R14.64] ;  /* 0x018000000eda8fae */ /* 0x000be2000b901d48 */
[----:B------:R-:W-:-:S04]  /*0f20*/  IMAD.WIDE.U32 R248, R17, c[0x0][0x1b8], R18 ;  /* 0x00006e0011f87a25 */ /* 0x000fc800078e0012 */
[----:B------:R-:W-:-:S04]  /*0f30*/  IMAD.MOV.U32 R26, RZ, RZ, c[0x0][0x1a0] ;  /* 0x00006800ff1a7624 */ /* 0x000fc800078e00ff */
[----:B------:R-:W-:Y:S01]  /*0f40*/  IMAD.WIDE.U32 R24, R26, 0x40, RZ ;  /* 0x000000401a187825 */ /* 0x000fe200078e00ff */
[----:B-1----:R-:W-:-:S03]  /*0f50*/  @!P3 LEA R6, P5, R2, c[0x0][0x168], 0x1 ;  /* 0x00005a000206ba11 */ /* 0x002fc600078a08ff */
[----:B------:R-:W-:Y:S02]  /*0f60*/  IMAD.SHL.U32 R7, R219, 0x40, RZ ;  /* 0x00000040db077824 */ /* 0x000fe400078e00ff */
[C---:B---3--:R-:W-:Y:S01]  /*0f70*/  IMAD.WIDE.U32 R10, R206.reuse, 0x40, RZ ;  /* 0x00000040ce0a7825 */ /* 0x048fe200078e00ff */
[----:B----4-:R-:W-:-:S04]  /*0f80*/  @!P2 LEA.HI.X R5, R206, R3, R219, 0x5, P1 ;  /* 0x00000003ce05a211 */ /* 0x010fc800008f2cdb */
[----:B------:R-:W-:Y:S02]  /*0f90*/  @!P6 IADD3 R8, P4, R2, R10, RZ ;  /* 0x0000000a0208e210 */ /* 0x000fe40007f9e0ff */
[----:B------:R-:W-:Y:S02]  /*0fa0*/  @!P2 LEA R4, P1, R0, c[0x0][0x168], 0x1 ;  /* 0x00005a000004aa11 */ /* 0x000fe400078208ff */
[----:B------:R-:W-:Y:S02]  /*0fb0*/  @!P6 IADD3.X R10, R3, R11, R7, P4, !PT ;  /* 0x0000000b030ae210 */ /* 0x000fe400027fe407 */
[----:B------:R-:W-:Y:S02]  /*0fc0*/  @!P3 LEA.HI.X R7, R2, c[0x0][0x16c], R3, 0x1, P5 ;  /* 0x00005b000207ba11 */ /* 0x000fe400028f0c03 */
[----:B------:R-:W-:Y:S02]  /*0fd0*/  ISETP.GE.AND P5, PT, R31, R9, PT ;  /* 0x000000091f00720c */ /* 0x000fe40003fa6270 */
[----:B------:R-:W-:Y:S01]  /*0fe0*/  @!P2 LEA.HI.X R5, R0, c[0x0][0x16c], R5, 0x1, P1 ;  /* 0x00005b000005aa11 */ /* 0x000fe200008f0c05 */
[----:B------:R-:W-:Y:S01]  /*0ff0*/  IMAD R0, R12, c[0x0][0x1b8], RZ ;  /* 0x00006e000c007a24 */ /* 0x000fe200078e02ff */
[----:B------:R1:W-:Y:S01]  /*1000*/  @!P3 LDGSTS.E.BYPASS.LTC128B.128 [R218+0x2000], [R6.64] ;  /* 0x0200000006dabfae */ /* 0x0003e2000b901d48 */
[----:B------:R-:W-:-:S02]  /*1010*/  @!P6 LEA R22, P0, R8, c[0x0][0x168], 0x1 ;  /* 0x00005a000816ea11 */ /* 0x000fc400078008ff */
[----:B------:R-:W-:Y:S01]  /*1020*/  LEA.HI R12, R29, R168, RZ, 0x4 ;  /* 0x000000a81d0c7211 */ /* 0x000fe200078f20ff */
[----:B------:R3:W-:Y:S01]  /*1030*/  @!P2 LDGSTS.E.BYPASS.LTC128B.128 [R218+0x2800], [R4.64] ;  /* 0x0280000004daafae */ /* 0x0007e2000b901d48 */
[----:B------:R-:W-:Y:S02]  /*1040*/  @!P6 LEA.HI.X R23, R8, c[0x0][0x16c], R10, 0x1, P0 ;  /* 0x00005b000817ea11 */ /* 0x000fe400000f0c0a */
[----:B------:R-:W-:Y:S02]  /*1050*/  SHF.R.S32.HI R10, RZ, 0x4, R12 ;  /* 0x00000004ff0a7819 */ /* 0x000fe4000001140c */
[----:B------:R-:W-:Y:S01]  /*1060*/  @!P5 IMAD.WIDE.U32 R2, R206, 0x60, R2 ;  /* 0x00000060ce02d825 */ /* 0x000fe200078e0002 */
[-C--:B------:R-:W-:Y:S01]  /*1070*/  ISETP.GE.AND P3, PT, R33, R9.reuse, PT ;  /* 0x000000092100720c */ /* 0x080fe20003f66270 */
[----:B------:R4:W-:Y:S01]  /*1080*/  @!P6 LDGSTS.E.BYPASS.LTC128B.128 [R218+0x3000], [R22.64] ;  /* 0x0300000016daefae */ /* 0x0009e2000b901d48 */
[----:B------:R-:W-:Y:S02]  /*1090*/  ISETP.GE.AND P4, PT, R34, R9, PT ;  /* 0x000000092200720c */ /* 0x000fe40003f86270 */
[----:B-----5:R-:W-:-:S02]  /*10a0*/  @!P5 LEA R14, P0, R2, c[0x0][0x168], 0x1 ;  /* 0x00005a00020eda11 */ /* 0x020fc400078008ff */
[-C--:B------:R-:W-:Y:S02]  /*10b0*/  ISETP.GE.AND P2, PT, R32, R9.reuse, PT ;  /* 0x000000092000720c */ /* 0x080fe40003f46270 */
[----:B------:R-:W-:Y:S01]  /*10c0*/  ISETP.GE.AND P1, PT, R31, R9, PT ;  /* 0x000000091f00720c */ /* 0x000fe20003f26270 */
[----:B------:R-:W-:-:S04]  /*10d0*/  IMAD.WIDE.U32 R8, R21, c[0x0][0x1a0], RZ ;  /* 0x0000680015087a25 */ /* 0x000fc800078e00ff */
[----:B--2---:R-:W-:Y:S02]  /*10e0*/  IMAD.MOV.U32 R31, RZ, RZ, c[0x0][0x1a4] ;  /* 0x00006900ff1f7624 */ /* 0x004fe400078e00ff */
[----:B-1----:R-:W-:Y:S01]  /*10f0*/  IMAD R7, R17, c[0x0][0x1bc], R0 ;  /* 0x00006f0011077a24 */ /* 0x002fe200078e0200 */
[----:B------:R-:W-:Y:S01]  /*1100*/  LOP3.LUT R0, R28, 0xfffffff8, RZ, 0xc0, !PT ;  /* 0xfffffff81c007812 */ /* 0x000fe200078ec0ff */
[----:B------:R-:W-:Y:S02]  /*1110*/  IMAD R6, R13, c[0x0][0x1a0], RZ ;  /* 0x000068000d067a24 */ /* 0x000fe400078e02ff */
[----:B---3--:R-:W-:Y:S02]  /*1120*/  @!P5 IMAD R5, R219, 0x60, RZ ;  /* 0x00000060db05d824 */ /* 0x008fe400078e02ff */
[----:B------:R-:W-:Y:S02]  /*1130*/  IMAD.IADD R4, R168, 0x1, -R0 ;  /* 0x00000001a8047824 */ /* 0x000fe400078e0a00 */
[----:B------:R-:W-:Y:S01]  /*1140*/  @!P5 IMAD.IADD R0, R3, 0x1, R5 ;  /* 0x000000010300d824 */ /* 0x000fe200078e0205 */
[----:B------:R-:W-:Y:S01]  /*1150*/  LEA.HI R5, R12, R10, RZ, 0x1 ;  /* 0x0000000a0c057211 */ /* 0x000fe200078f08ff */
[----:B------:R-:W-:Y:S01]  /*1160*/  IMAD R6, R21, c[0x0][0x1a4], R6 ;  /* 0x0000690015067a24 */ /* 0x000fe200078e0206 */
[----:B------:R-:W-:Y:S01]  /*1170*/  LEA.HI R3, R4, R4, RZ, 0x1 ;  /* 0x0000000404037211 */ /* 0x000fe200078f08ff */
[----:B------:R-:W-:Y:S01]  /*1180*/  IMAD.IADD R245, R249, 0x1, R7 ;  /* 0x00000001f9f57824 */ /* 0x000fe200078e0207 */
[----:B------:R-:W-:Y:S01]  /*1190*/  @!P5 LEA.HI.X R15, R2, c[0x0][0x16c], R0, 0x1, P0 ;  /* 0x00005b00020fda11 */ /* 0x000fe200000f0c00 */
[----:B------:R-:W-:Y:S01]  /*11a0*/  IMAD.IADD R6, R9, 0x1, R6 ;  /* 0x0000000109067824 */ /* 0x000fe200078e0206 */
[----:B------:R-:W-:Y:S01]  /*11b0*/  LOP3.LUT R0, R3, 0x3fffffe, RZ, 0xc0, !PT ;  /* 0x03fffffe03007812 */ /* 0x000fe200078ec0ff */
[----:B------:R-:W-:Y:S01]  /*11c0*/  IMAD.SHL.U32 R7, R27, 0x8, RZ ;  /* 0x000000081b077824 */ /* 0x000fe200078e00ff */
[----:B------:R-:W-:Y:S01]  /*11d0*/  SHF.R.S32.HI R19, RZ, 0x1, R3 ;  /* 0x00000001ff137819 */ /* 0x000fe20000011403 */
[----:B------:R1:W-:Y:S01]  /*11e0*/  @!P5 LDGSTS.E.BYPASS.LTC128B.128 [R218+0x3800], [R14.64] ;  /* 0x038000000edadfae */ /* 0x0003e2000b901d48 */
[----:B------:R-:W-:Y:S01]  /*11f0*/  LOP3.LUT R5, R5, 0xfffffffe, RZ, 0xc0, !PT ;  /* 0xfffffffe05057812 */ /* 0x000fe200078ec0ff */
[----:B------:R-:W-:Y:S01]  /*1200*/  IMAD.IADD R11, R4, 0x1, -R0 ;  /* 0x00000001040b7824 */ /* 0x000fe200078e0a00 */
[----:B------:R-:W-:Y:S01]  /*1210*/  LOP3.LUT R0, R12, 0xfffffff0, RZ, 0xc0, !PT ;  /* 0xfffffff00c007812 */ /* 0x000fe200078ec0ff */
[----:B------:R-:W-:Y:S01]  /*1220*/  IMAD.SHL.U32 R4, R19, 0x40, RZ ;  /* 0x0000004013047824 */ /* 0x000fe200078e00ff */
[----:B------:R-:W-:Y:S01]  /*1230*/  LEA R2, P0, R8, R248, 0x7 ;  /* 0x000000f808027211 */ /* 0x000fe200078038ff */
[----:B------:R-:W-:Y:S01]  /*1240*/  IMAD.IADD R10, R10, 0x1, -R5 ;  /* 0x000000010a0a7824 */ /* 0x000fe200078e0a05 */
[----:B------:R-:W0:Y:S01]  /*1250*/  LDGDEPBAR ;  /* 0x00000000000079af */ /* 0x000e220000000000 */
[----:B------:R-:W-:Y:S01]  /*1260*/  IMAD.IADD R0, R168, 0x1, -R0 ;  /* 0x00000001a8007824 */ /* 0x000fe200078e0a00 */
[----:B------:R-:W-:Y:S01]  /*1270*/  LOP3.LUT R4, R4, 0xc0, RZ, 0xc0, !PT ;  /* 0x000000c004047812 */ /* 0x000fe200078ec0ff */
[----:B------:R-:W-:Y:S01]  /*1280*/  IMAD.SHL.U32 R17, R31, 0x40, RZ ;  /* 0x000000401f117824 */ /* 0x000fe200078e00ff */
[----:B------:R-:W-:-:S02]  /*1290*/  LEA.HI.X R3, R8, R245, R6, 0x7, P0 ;  /* 0x000000f508037211 */ /* 0x000fc400000f3c06 */
[----:B------:R-:W-:Y:S02]  /*12a0*/  @!P3 LEA R5, P0, R26, R2, 0x5 ;  /* 0x000000021a05b211 */ /* 0x000fe400078028ff */
[----:B------:R-:W-:Y:S02]  /*12b0*/  LOP3.LUT R7, R4, 0x8, R7, 0xf8, !PT ;  /* 0x0000000804077812 */ /* 0x000fe400078ef807 */
[----:B------:R-:W-:Y:S02]  /*12c0*/  SHF.R.U32.HI R6, RZ, 0x3, R4 ;  /* 0x00000003ff067819 */ /* 0x000fe40000011604 */
[----:B------:R-:W-:Y:S02]  /*12d0*/  LEA.HI R4, R0, R0, RZ, 0x1 ;  /* 0x0000000000047211 */ /* 0x000fe400078f08ff */
[----:B------:R-:W-:Y:S02]  /*12e0*/  @!P3 LEA.HI.X R8, R26, R3, R31, 0x5, P0 ;  /* 0x000000031a08b211 */ /* 0x000fe400000f2c1f */
[----:B------:R-:W-:-:S02]  /*12f0*/  @!P3 LEA R12, P0, R5, c[0x0][0x170], 0x1 ;  /* 0x00005c00050cba11 */ /* 0x000fc400078008ff */
[----:B------:R-:W-:Y:S02]  /*1300*/  LOP3.LUT R9, R7, R6, RZ, 0x3c, !PT ;  /* 0x0000000607097212 */ /* 0x000fe400078e3cff */
[--C-:B------:R-:W-:Y:S02]  /*1310*/  SHF.R.S32.HI R6, RZ, 0x1, R4.reuse ;  /* 0x00000001ff067819 */ /* 0x100fe40000011404 */
[----:B------:R-:W-:Y:S02]  /*1320*/  SHF.R.S32.HI R7, RZ, 0x1f, R4 ;  /* 0x0000001fff077819 */ /* 0x000fe40000011404 */
[----:B------:R-:W-:Y:S01]  /*1330*/  @!P3 LEA.HI.X R13, R5, c[0x0][0x174], R8, 0x1, P0 ;  /* 0x00005d00050dba11 */ /* 0x000fe200000f0c08 */
[----:B------:R-:W-:-:S04]  /*1340*/  DEPBAR.LE SB0, 0x0 ;  /* 0x000080000000791a */ /* 0x000fc80000000000 */
[----:B------:R-:W-:Y:S01]  /*1350*/  LEA.HI R5, R7, R6, RZ, 0x2 ;  /* 0x0000000607057211 */ /* 0x000fe200078f10ff */
[----:B------:R-:W-:Y:S01]  /*1360*/  BAR.SYNC.DEFER_BLOCKING 0x0 ;  /* 0x0000000000007b1d */ /* 0x000fe20000010000 */
[----:B------:R-:W-:Y:S01]  /*1370*/  LOP3.LUT R7, R4, 0x7fffffe, RZ, 0xc0, !PT ;  /* 0x07fffffe04077812 */ /* 0x000fe200078ec0ff */
[----:B------:R-:W-:Y:S01]  /*1380*/  IMAD R4, R10, 0x8, R11 ;  /* 0x000000080a047824 */ /* 0x000fe200078e020b */
[----:B------:R-:W-:Y:S01]  /*1390*/  LOP3.LUT R5, R5, 0xfffffffc, RZ, 0xc0, !PT ;  /* 0xfffffffc05057812 */ /* 0x000fe200078ec0ff */
[----:B------:R-:W-:Y:S01]  /*13a0*/  @!P1 IMAD R8, R31, 0x60, RZ ;  /* 0x000000601f089824 */ /* 0x000fe200078e02ff */
[----:B------:R-:W-:Y:S01]  /*13b0*/  SHF.R.S32.HI R16, RZ, 0x1f, R0 ;  /* 0x0000001fff107819 */ /* 0x000fe20000011400 */
[----:B------:R-:W-:Y:S01]  /*13c0*/  IMAD.IADD R142, R0, 0x1, -R7 ;  /* 0x00000001008e7824 */ /* 0x000fe200078e0a07 */
[----:B------:R-:W-:Y:S01]  /*13d0*/  @!P2 IADD3 R11, P0, R2, R24, RZ ;  /* 0x00000018020ba210 */ /* 0x000fe20007f1e0ff */
[----:B------:R-:W-:Y:S01]  /*13e0*/  IMAD.IADD R18, R6, 0x1, -R5 ;  /* 0x0000000106127824 */ /* 0x000fe200078e0a05 */
[----:B------:R-:W-:Y:S01]  /*13f0*/  LEA.HI R16, R16, R0, RZ, 0x3 ;  /* 0x0000000010107211 */ /* 0x000fe200078f18ff */
[----:B------:R-:W-:Y:S01]  /*1400*/  IMAD.U32 R0, R4, 0x20, R9 ;  /* 0x0000002004007824 */ /* 0x000fe200078e0009 */
[----:B------:R-:W-:Y:S01]  /*1410*/  @!P2 IADD3.X R17, R3, R25, R17, P0, !PT ;  /* 0x000000190311a210 */ /* 0x000fe200007fe411 */
[----:B------:R-:W-:Y:S01]  /*1420*/  IMAD.SHL.U32 R4, R18, 0x40, RZ ;  /* 0x0000004012047824 */ /* 0x000fe200078e00ff */
[----:B------:R-:W-:Y:S01]  /*1430*/  @!P4 LEA R6, P0, R2, c[0x0][0x170], 0x1 ;  /* 0x00005c000206ca11 */ /* 0x000fe200078008ff */
[----:B------:R-:W-:-:S02]  /*1440*/  IMAD.SHL.U32 R5, R10, 0x8, RZ ;  /* 0x000000080a057824 */ /* 0x000fc400078e00ff */
[----:B------:R-:W-:Y:S01]  /*1450*/  IMAD.SHL.U32 R10, R16, 0x20, RZ ;  /* 0x00000020100a7824 */ /* 0x000fe200078e00ff */
[----:B------:R-:W-:Y:S01]  /*1460*/  LOP3.LUT R4, R4, 0xc0, RZ, 0xc0, !PT ;  /* 0x000000c004047812 */ /* 0x000fe200078ec0ff */
[----:B------:R-:W-:Y:S01]  /*1470*/  IMAD.SHL.U32 R204, R0, 0x2, RZ ;  /* 0x0000000200cc7824 */ /* 0x000fe200078e00ff */
[--C-:B------:R-:W-:Y:S01]  /*1480*/  @!P4 LEA.HI.X R7, R2, c[0x0][0x174], R3.reuse, 0x1, P0 ;  /* 0x00005d000207ca11 */ /* 0x100fe200000f0c03 */
[----:B------:R-:W-:Y:S01]  /*1490*/  @!P1 IMAD.WIDE.U32 R2, R26, 0x60, R2 ;  /* 0x000000601a029825 */ /* 0x000fe200078e0002 */
[----:B------:R-:W-:Y:S02]  /*14a0*/  LOP3.LUT R9, R4, 0x8, R5, 0xf8, !PT ;  /* 0x0000000804097812 */ /* 0x000fe400078ef805 */
[----:B------:R-:W-:Y:S01]  /*14b0*/  SHF.R.U32.HI R5, RZ, 0x3, R4 ;  /* 0x00000003ff057819 */ /* 0x000fe20000011604 */
[----:B------:R-:W-:Y:S01]  /*14c0*/  @!P1 IMAD.IADD R3, R3, 0x1, R8 ;  /* 0x0000000103039824 */ /* 0x000fe200078e0208 */
[----:B------:R-:W-:Y:S01]  /*14d0*/  @!P1 LEA R8, P0, R2, c[0x0][0x170], 0x1 ;  /* 0x00005c0002089a11 */ /* 0x000fe200078008ff */
[----:B------:R-:W-:Y:S01]  /*14e0*/  @P4 STS [R218+0x4000], RZ ;  /* 0x004000ffda004388 */ /* 0x000fe20000000800 */
[----:B------:R-:W-:Y:S01]  /*14f0*/  LOP3.LUT R140, R10, 0xffffff00, RZ, 0xc0, !PT ;  /* 0xffffff000a8c7812 */ /* 0x000fe200078ec0ff */
[----:B------:R-:W-:Y:S01]  /*1500*/  IMAD.MOV.U32 R0, RZ, RZ, 0x10 ;  /* 0x00000010ff007424 */ /* 0x000fe200078e00ff */
[----:B------:R-:W-:Y:S01]  /*1510*/  LOP3.LUT R141, R9, R5, RZ, 0x3c, !PT ;  /* 0x00000005098d7212 */ /* 0x000fe200078e3cff */
[----:B------:R-:W-:Y:S01]  /*1520*/  @P4 STS [R218+0x4004], RZ ;  /* 0x004004ffda004388 */ /* 0x000fe20000000800 */
[----:B------:R-:W-:Y:S01]  /*1530*/  @!P1 LEA.HI.X R9, R2, c[0x0][0x174], R3, 0x1, P0 ;  /* 0x00005d0002099a11 */ /* 0x000fe200000f0c03 */
[----:B------:R-:W-:Y:S01]  /*1540*/  IMAD R2, R30, 0x200, R140 ;  /* 0x000002001e027824 */ /* 0x000fe200078e028c */
[----:B------:R-:W-:Y:S01]  /*1550*/  @!P2 LEA R4, P5, R11, c[0x0][0x170], 0x1 ;  /* 0x00005c000b04aa11 */ /* 0x000fe200078a08ff */
[----:B------:R-:W-:Y:S01]  /*1560*/  @P4 STS.64 [R218+0x4008], RZ ;  /* 0x004008ffda004388 */ /* 0x000fe20000000a00 */
[----:B------:R-:W-:Y:S01]  /*1570*/  LOP3.LUT P0, RZ, R19, 0x2, RZ, 0xc0, !PT ;  /* 0x0000000213ff7812 */ /* 0x000fe2000780c0ff */
[----:B------:R-:W-:Y:S01]  /*1580*/  IMAD R2, R142, 0x20, R2 ;  /* 0x000000208e027824 */ /* 0x000fe200078e0202 */
[----:B------:R-:W-:Y:S01]  /*1590*/  @!P2 LEA.HI.X R5, R11, c[0x0][0x174], R17, 0x1, P5 ;  /* 0x00005d000b05aa11 */ /* 0x000fe200028f0c11 */
[----:B------:R-:W-:Y:S01]  /*15a0*/  @!PT LDS RZ, [RZ] ;  /* 0x00000000fffff984 */ /* 0x000fe20000000800 */
[----:B------:R-:W-:Y:S01]  /*15b0*/  @!PT LDS RZ, [RZ] ;  /* 0x00000000fffff984 */ /* 0x000fe20000000800 */
[----:B------:R-:W-:Y:S01]  /*15c0*/  @!PT LDS RZ, [RZ] ;  /* 0x00000000fffff984 */ /* 0x000fe20000000800 */
[----:B------:R2:W-:Y:S01]  /*15d0*/  @!P4 LDGSTS.E.BYPASS.LTC128B.128 [R218+0x4000], [R6.64] ;  /* 0x0400000006dacfae */ /* 0x0005e2000b901d48 */
[----:B------:R-:W-:Y:S01]  /*15e0*/  IADD3 R209, R204, 0x2020, RZ ;  /* 0x00002020ccd17810 */ /* 0x000fe20007ffe0ff */
[----:B------:R-:W-:Y:S01]  /*15f0*/  IMAD.IADD R2, R141, 0x1, R2 ;  /* 0x000000018d027824 */ /* 0x000fe200078e0202 */
[----:B------:R-:W-:Y:S01]  /*1600*/  LOP3.LUT R3, R143, 0xffffffe0, RZ, 0xc0, !PT ;  /* 0xffffffe08f037812 */ /* 0x000fe200078ec0ff */
[----:B------:R-:W-:Y:S02]  /*1610*/  @P3 STS.128 [R218+0x4800], RZ ;  /* 0x004800ffda003388 */ /* 0x000fe40000000c00 */
[----:B------:R-:W-:Y:S01]  /*1620*/  IMAD.SHL.U32 R207, R2, 0x2, RZ ;  /* 0x0000000202cf7824 */ /* 0x000fe200078e00ff */
[----:B------:R-:W-:Y:S01]  /*1630*/  IADD3 R2, R204, 0x2000, RZ ;  /* 0x00002000cc027810 */ /* 0x000fe20007ffe0ff */
[----:B------:R-:W-:Y:S01]  /*1640*/  @!PT LDS RZ, [RZ] ;  /* 0x00000000fffff984 */ /* 0x000fe20000000800 */
[----:B------:R-:W-:Y:S01]  /*1650*/  @!PT LDS RZ, [RZ] ;  /* 0x00000000fffff984 */ /* 0x000fe20000000800 */
[----:B------:R-:W-:Y:S01]  /*1660*/  @!PT LDS RZ, [RZ] ;  /* 0x00000000fffff984 */ /* 0x000fe20000000800 */
[----:B------:R1:W-:Y:S01]  /*1670*/  @!P3 LDGSTS.E.BYPASS.LTC128B.128 [R218+0x4800], [R12.64] ;  /* 0x048000000cdabfae */ /* 0x0003e2000b901d48 */
[----:B------:R-:W-:-:S02]  /*1680*/  IMAD.IADD R3, R168, 0x1, -R3 ;  /* 0x00000001a8037824 */ /* 0x000fc400078e0a03 */
[----:B------:R-:W-:Y:S01]  /*1690*/  @P0 IADD3 R209, R2, -0x20, RZ ;  /* 0xffffffe002d10810 */ /* 0x000fe20007ffe0ff */
[----:B------:R-:W-:Y:S01]  /*16a0*/  @P2 STS.128 [R218+0x5000], RZ ;  /* 0x005000ffda002388 */ /* 0x000fe20000000c00 */
[----:B------:R-:W-:Y:S02]  /*16b0*/  IMAD.SHL.U32 R2, R168, 0x2, RZ ;  /* 0x00000002a8027824 */ /* 0x000fe400078e00ff */
[C---:B------:R-:W-:Y:S01]  /*16c0*/  IADD3 R216, R209.reuse, 0x400, RZ ;  /* 0x00000400d1d87810 */ /* 0x040fe20007ffe0ff */
[----:B------:R-:W-:Y:S01]  /*16d0*/  @!PT LDS RZ, [RZ] ;  /* 0x00000000fffff984 */ /* 0x000fe20000000800 */
[----:B------:R-:W-:Y:S01]  /*16e0*/  @!PT LDS RZ, [RZ] ;  /* 0x00000000fffff984 */ /* 0x000fe20000000800 */
[----:B------:R-:W-:Y:S01]  /*16f0*/  @!PT LDS RZ, [RZ] ;  /* 0x00000000fffff984 */ /* 0x000fe20000000800 */
[----:B------:R2:W-:Y:S01]  /*1700*/  @!P2 LDGSTS.E.BYPASS.LTC128B.128 [R218+0x5000], [R4.64] ;  /* 0x0500000004daafae */ /* 0x0005e2000b901d48 */
[C---:B------:R-:W-:Y:S02]  /*1710*/  IADD3 R215, R209.reuse, 0x800, RZ ;  /* 0x00000800d1d77810 */ /* 0x040fe40007ffe0ff */
[----:B------:R-:W-:Y:S01]  /*1720*/  LOP3.LUT R2, R2, 0x6, RZ, 0xc0, !PT ;  /* 0x0000000602027812 */ /* 0x000fe200078ec0ff */
[----:B------:R-:W-:Y:S01]  /*1730*/  @P1 STS.128 [R218+0x5800], RZ ;  /* 0x005800ffda001388 */ /* 0x000fe20000000c00 */
[----:B------:R-:W-:-:S02]  /*1740*/  IADD3 R214, R209, 0xc00, RZ ;  /* 0x00000c00d1d67810 */ /* 0x000fc40007ffe0ff */
[----:B------:R-:W-:Y:S01]  /*1750*/  IADD3 R213, R209, 0x1000, RZ ;  /* 0x00001000d1d57810 */ /* 0x000fe20007ffe0ff */
[----:B------:R-:W-:Y:S01]  /*1760*/  @!PT LDS RZ, [RZ] ;  /* 0x00000000fffff984 */ /* 0x000fe20000000800 */
[----:B------:R-:W-:Y:S01]  /*1770*/  @!PT LDS RZ, [RZ] ;  /* 0x00000000fffff984 */ /* 0x000fe20000000800 */
[----:B------:R-:W-:Y:S01]  /*1780*/  @!PT LDS RZ, [RZ] ;  /* 0x00000000fffff984 */ /* 0x000fe20000000800 */
[----:B------:R3:W-:Y:S01]  /*1790*/  @!P1 LDGSTS.E.BYPASS.LTC128B.128 [R218+0x5800], [R8.64] ;  /* 0x0580000008da9fae */ /* 0x0007e2000b901d48 */
[----:B------:R-:W-:Y:S01]  /*17a0*/  LOP3.LUT P1, RZ, R18, 0x2, RZ, 0xc0, !PT ;  /* 0x0000000212ff7812 */ /* 0x000fe2000782c0ff */
[----:B------:R-:W-:Y:S01]  /*17b0*/  IMAD R2, R21, 0x80, R2 ;  /* 0x0000008015027824 */ /* 0x000fe200078e0202 */
[----:B------:R-:W-:Y:S01]  /*17c0*/  IADD3 R212, R209, 0x1400, RZ ;  /* 0x00001400d1d47810 */ /* 0x000fe20007ffe0ff */
[----:B------:R-:W-:Y:S01]  /*17d0*/  LDSM.16.M88.4 R32, [R204+0x2400] ;  /* 0x00240000cc20783b */ /* 0x000fe20000000200 */
[----:B------:R-:W-:Y:S02]  /*17e0*/  SEL R0, R0, 0xfffffff0, !P1 ;  /* 0xfffffff000007807 */ /* 0x000fe40004800000 */
[CC--:B------:R-:W-:Y:S01]  /*17f0*/  ISETP.GE.AND P5, PT, R2.reuse, R20.reuse, PT ;  /* 0x000000140200720c */ /* 0x0c0fe20003fa6270 */
[----:B------:R-:W-:Y:S01]  /*1800*/  LDSM.16.M88.4 R28, [R204+0x2800] ;  /* 0x00280000cc1c783b */ /* 0x000fe20000000200 */
[----:B----4-:R-:W-:Y:S01]  /*1810*/  IADD3 R23, R2, 0x9, RZ ;  /* 0x0000000902177810 */ /* 0x010fe20007ffe0ff */
[----:B------:R-:W-:Y:S01]  /*1820*/  IMAD R208, R0, 0x2, R207 ;  /* 0x0000000200d07824 */ /* 0x000fe200078e02cf */
[----:B------:R-:W-:Y:S01]  /*1830*/  IADD3 R22, R2, 0x10, RZ ;  /* 0x0000001002167810 */ /* 0x000fe20007ffe0ff */
[----:B-1----:R-:W-:Y:S01]  /*1840*/  LDSM.16.M88.4 R12, [R204+0x2000] ;  /* 0x00200000cc0c783b */ /* 0x002fe20000000200 */
[----:B------:R-:W-:-:S02]  /*1850*/  ISETP.GE.AND P2, PT, R23, R20, PT ;  /* 0x000000141700720c */ /* 0x000fc40003f46270 */
[-C--:B------:R-:W-:Y:S01]  /*1860*/  ISETP.GE.AND P0, PT, R22, R20.reuse, PT ;  /* 0x000000141600720c */ /* 0x080fe20003f06270 */
[----:B------:R-:W-:Y:S01]  /*1870*/  LDSM.16.M88.4 R24, [R204+0x2c00] ;  /* 0x002c0000cc18783b */ /* 0x000fe20000000200 */
[C---:B------:R-:W-:Y:S02]  /*1880*/  IADD3 R21, R2.reuse, 0x11, RZ ;  /* 0x0000001102157810 */ /* 0x040fe40007ffe0ff */
[----:B------:R-:W-:Y:S01]  /*1890*/  IADD3 R211, R209, 0x1800, RZ ;  /* 0x00001800d1d37810 */ /* 0x000fe20007ffe0ff */
[----:B--2---:R-:W1:Y:S01]  /*18a0*/  LDSM.16.M88.4 R4, [R207+0x1000] ;  /* 0x00100000cf04783b */ /* 0x004e620000000200 */
[----:B------:R-:W-:Y:S02]  /*18b0*/  ISETP.GE.AND P1, PT, R21, R20, PT ;  /* 0x000000141500720c */ /* 0x000fe40003f26270 */
[----:B------:R-:W-:Y:S01]  /*18c0*/  IADD3 R210, R209, 0x1c00, RZ ;  /* 0x00001c00d1d27810 */ /* 0x000fe20007ffe0ff */
[----:B------:R-:W-:Y:S04]  /*18d0*/  LDSM.16.M88.4 R36, [R204+0x3000] ;  /* 0x00300000cc24783b */ /* 0x000fe80000000200 */
[----:B---3--:R-:W2:Y:S04]  /*18e0*/  LDSM.16.M88.4 R8, [R207] ;  /* 0x00000000cf08783b */ /* 0x008ea80000000200 */
[----:B------:R-:W3:Y:S04]  /*18f0*/  LDSM.16.M88.4 R40, [R204+0x3400] ;  /* 0x00340000cc28783b */ /* 0x000ee80000000200 */
[----:B------:R-:W4:Y:S04]  /*1900*/  LDSM.16.M88.4 R52, [R204+0x3800] ;  /* 0x00380000cc34783b */ /* 0x000f280000000200 */
[----:B------:R-:W5:Y:S04]  /*1910*/  LDSM.16.M88.4 R48, [R204+0x3c00] ;  /* 0x003c0000cc30783b */ /* 0x000f680000000200 */
[----:B------:R-:W-:Y:S04]  /*1920*/  LDSM.16.M88.4 R16, [R208] ;  /* 0x00000000d010783b */ /* 0x000fe80000000200 */
[----:B------:R-:W3:Y:S04]  /*1930*/  LDSM.16.M88.4 R44, [R209] ;  /* 0x00000000d12c783b */ /* 0x000ee80000000200 */
[----:B------:R-:W-:Y:S04]  /*1940*/  LDSM.16.M88.4 R72, [R209+0x1400] ;  /* 0x00140000d148783b */ /* 0x000fe80000000200 */
[----:B------:R-:W-:Y:S01]  /*1950*/  LDSM.16.M88.4 R60, [R209+0x800] ;  /* 0x00080000d13c783b */ /* 0x000fe20000000200 */
[-C--:B-1----:R-:W-:Y:S03]  /*1960*/  HMMA.16816.F32 R84, R4, R12.reuse, RZ ;  /* 0x0000000c0454723c */ /* 0x082fe600000018ff */
[----:B------:R-:W-:Y:S04]  /*1970*/  LDSM.16.M88.4 R56, [R209+0x400] ;  /* 0x00040000d138783b */ /* 0x000fe80000000200 */
[----:B------:R-:W-:Y:S01]  /*1980*/  LDSM.16.M88.4 R64, [R209+0xc00] ;  /* 0x000c0000d140783b */ /* 0x000fe20000000200 */
[----:B--2---:R-:W-:Y:S03]  /*1990*/  HMMA.16816.F32 R80, R8, R12, RZ ;  /* 0x0000000c0850723c */ /* 0x004fe600000018ff */
[----:B------:R-:W-:Y:S04]  /*19a0*/  LDSM.16.M88.4 R68, [R209+0x1000] ;  /* 0x00100000d144783b */ /* 0x000fe80000000200 */
[----:B------:R1:W-:Y:S01]  /*19b0*/  STL [R1+0x2c], R3 ;  /* 0x00002c0301007387 */ /* 0x0003e20000100800 */
[-C--:B------:R-:W-:Y:S03]  /*19c0*/  HMMA.16816.F32 R108, R4, R14.reuse, RZ ;  /* 0x0000000e046c723c */ /* 0x080fe600000018ff */
[----:B------:R-:W0:Y:S05]  /*19d0*/  LDGDEPBAR ;  /* 0x00000000000079af */ /* 0x000e2a0000000000 */
[----:B------:R-:W-:Y:S01]  /*19e0*/  HMMA.16816.F32 R112, R8, R14, RZ ;  /* 0x0000000e0870723c */ /* 0x000fe200000018ff */
[----:B------:R-:W2:Y:S07]  /*19f0*/  LDSM.16.M88.4 R12, [R208+0x1000] ;  /* 0x00100000d00c783b */ /* 0x000eae0000000200 */
[----:B------:R-:W-:Y:S01]  /*1a00*/  HMMA.16816.F32 R88, R4, R32, RZ ;  /* 0x000000200458723c */ /* 0x000fe200000018ff */
[----:B-1----:R-:W-:-:S07]  /*1a10*/  IADD3 R3, R2, 0x18, RZ ;  /* 0x0000001802037810 */ /* 0x002fce0007ffe0ff */
[----:B------:R-:W-:Y:S01]  /*1a20*/  HMMA.16816.F32 R92, R4, R28, RZ ;  /* 0x0000001c045c723c */ /* 0x000fe200000018ff */
[----:B------:R-:W-:Y:S02]  /*1a30*/  ISETP.GE.AND P3, PT, R3, R20, PT ;  /* 0x000000140300720c */ /* 0x000fe40003f66270 */
[----:B------:R-:W-:-:S05]  /*1a40*/  IADD3 R3, R2, 0x19, RZ ;  /* 0x0000001902037810 */ /* 0x000fca0007ffe0ff */
[C---:B------:R-:W-:Y:S08]  /*1a50*/  HMMA.16816.F32 R104, R4.reuse, R24, RZ ;  /* 0x000000180468723c */ /* 0x040ff000000018ff */
[C---:B------:R-:W-:Y:S08]  /*1a60*/  HMMA.16816.F32 R100, R4.reuse, R36, RZ ;  /* 0x000000240464723c */ /* 0x040ff000000018ff */
[C---:B---3--:R-:W-:Y:S08]  /*1a70*/  HMMA.16816.F32 R96, R4.reuse, R40, RZ ;  /* 0x000000280460723c */ /* 0x048ff000000018ff */
[C---:B----4-:R-:W-:Y:S08]  /*1a80*/  HMMA.16816.F32 R148, R4.reuse, R52, RZ ;  /* 0x000000340494723c */ /* 0x050ff000000018ff */
[C---:B-----5:R-:W-:Y:S08]  /*1a90*/  HMMA.16816.F32 R192, R4.reuse, R48, RZ ;  /* 0x0000003004c0723c */ /* 0x060ff000000018ff */
[C---:B------:R-:W-:Y:S08]  /*1aa0*/  HMMA.16816.F32 R124, R4.reuse, R34, RZ ;  /* 0x00000022047c723c */ /* 0x040ff000000018ff */
[C---:B------:R-:W-:Y:S08]  /*1ab0*/  HMMA.16816.F32 R132, R4.reuse, R30, RZ ;  /* 0x0000001e0484723c */ /* 0x040ff000000018ff */
[C---:B------:R-:W-:Y:S08]  /*1ac0*/  HMMA.16816.F32 R152, R4.reuse, R26, RZ ;  /* 0x0000001a0498723c */ /* 0x040ff000000018ff */
[C---:B------:R-:W-:Y:S08]  /*1ad0*/  HMMA.16816.F32 R160, R4.reuse, R38, RZ ;  /* 0x0000002604a0723c */ /* 0x040ff000000018ff */
[C---:B------:R-:W-:Y:S08]  /*1ae0*/  HMMA.16816.F32 R180, R4.reuse, R42, RZ ;  /* 0x0000002a04b4723c */ /* 0x040ff000000018ff */
[C---:B------:R-:W-:Y:S08]  /*1af0*/  HMMA.16816.F32 R196, R4.reuse, R54, RZ ;  /* 0x0000003604c4723c */ /* 0x040ff000000018ff */
[----:B------:R-:W-:Y:S08]  /*1b00*/  HMMA.16816.F32 R200, R4, R50, RZ ;  /* 0x0000003204c8723c */ /* 0x000ff000000018ff */
[C---:B------:R-:W-:Y:S08]  /*1b10*/  HMMA.16816.F32 R4, R8.reuse, R40, RZ ;  /* 0x000000280804723c */ /* 0x040ff000000018ff */
        /* <DEDUP_REMOVED lines=8> */
[----:B------:R-:W-:Y:S08]  /*1ba0*/  HMMA.16816.F32 R164, R8, R42, RZ ;  /* 0x0000002a08a4723c */ /* 0x000ff000000018ff */
[-C--:B------:R-:W-:Y:S08]  /*1bb0*/  HMMA.16816.F32 R40, R16, R44.reuse, R80 ;  /* 0x0000002c1028723c */ /* 0x080ff00000001850 */
[----:B--2---:R-:W-:Y:S08]  /*1bc0*/  HMMA.16816.F32 R36, R12, R44, R84 ;  /* 0x0000002c0c24723c */ /* 0x004ff00000001854 */
[----:B------:R-:W-:Y:S07]  /*1bd0*/  HMMA.16816.F32 R136, R16, R72, R4 ;  /* 0x000000481088723c */ /* 0x000fee0000001804 */
[C---:B------:R-:W-:Y:S01]  /*1be0*/  IADD3 R5, R2.reuse, 0x1, RZ ;  /* 0x0000000102057810 */ /* 0x040fe20007ffe0ff */
[----:B------:R-:W-:Y:S01]  /*1bf0*/  HMMA.16816.F32 R120, R8, R52, RZ ;  /* 0x000000340878723c */ /* 0x000fe200000018ff */
[----:B------:R-:W-:-:S02]  /*1c00*/  IADD3 R4, R2, 0x8, RZ ;  /* 0x0000000802047810 */ /* 0x000fc40007ffe0ff */
[-C--:B------:R-:W-:Y:S02]  /*1c10*/  ISETP.GE.AND P4, PT, R5, R20.reuse, PT ;  /* 0x000000140500720c */ /* 0x080fe40003f86270 */
[----:B------:R-:W-:Y:S02]  /*1c20*/  ISETP.GE.AND P6, PT, R4, R20, PT ;  /* 0x000000140400720c */ /* 0x000fe40003fc6270 */
[----:B------:R-:W-:Y:S01]  /*1c30*/  FSEL R87, R40, -INF , !P5 ;  /* 0xff80000028577808 */ /* 0x000fe20006800000 */
[----:B------:R-:W-:Y:S01]  /*1c40*/  HMMA.16816.F32 R184, R8, R54, RZ ;  /* 0x0000003608b8723c */ /* 0x000fe200000018ff */
[----:B------:R-:W-:Y:S02]  /*1c50*/  FSEL R169, R38, -INF , !P5 ;  /* 0xff80000026a97808 */ /* 0x000fe40006800000 */
[----:B------:R-:W-:Y:S02]  /*1c60*/  FSEL R143, R36, -INF , !P5 ;  /* 0xff800000248f7808 */ /* 0x000fe40006800000 */
[----:B------:R-:W-:-:S02]  /*1c70*/  FSEL R170, R39, -INF , !P4 ;  /* 0xff80000027aa7808 */ /* 0x000fc40006000000 */
[----:B------:R-:W-:Y:S01]  /*1c80*/  FSEL R86, R41, -INF , !P4 ;  /* 0xff80000029567808 */ /* 0x000fe20006000000 */
[C---:B------:R-:W-:Y:S08]  /*1c90*/  HMMA.16816.F32 R172, R8.reuse, R48, RZ ;  /* 0x0000003008ac723c */ /* 0x040ff000000018ff */
[----:B------:R-:W-:Y:S08]  /*1ca0*/  HMMA.16816.F32 R188, R8, R50, RZ ;  /* 0x0000003208bc723c */ /* 0x000ff000000018ff */
[-C--:B------:R-:W-:Y:S08]  /*1cb0*/  HMMA.16816.F32 R8, R12, R46.reuse, R108 ;  /* 0x0000002e0c08723c */ /* 0x080ff0000000186c */
[C---:B------:R-:W-:Y:S07]  /*1cc0*/  HMMA.16816.F32 R4, R16.reuse, R46, R112 ;  /* 0x0000002e1004723c */ /* 0x040fee0000001870 */
[----:B------:R-:W-:Y:S01]  /*1cd0*/  FSEL R115, R43, -INF , !P4 ;  /* 0xff8000002b737808 */ /* 0x000fe20006000000 */
[C---:B------:R-:W-:Y:S01]  /*1ce0*/  HMMA.16816.F32 R80, R16.reuse, R60, R32 ;  /* 0x0000003c1050723c */ /* 0x040fe20000001820 */
[----:B------:R-:W1:Y:S07]  /*1cf0*/  LDSM.16.M88.4 R32, [R209+0x1800] ;  /* 0x00180000d120783b */ /* 0x000e6e0000000200 */
[----:B------:R-:W-:Y:S01]  /*1d00*/  HMMA.16816.F32 R76, R16, R56, R76 ;  /* 0x00000038104c723c */ /* 0x000fe2000000184c */
[----:B------:R-:W-:-:S02]  /*1d10*/  FSEL R176, R10, -INF , !P6 ;  /* 0xff8000000ab07808 */ /* 0x000fc40007000000 */
[----:B------:R-:W-:Y:S02]  /*1d20*/  FSEL R168, R8, -INF , !P6 ;  /* 0xff80000008a87808 */ /* 0x000fe40007000000 */
[----:B------:R-:W-:-:S03]  /*1d30*/  FSEL R171, R11, -INF , !P2 ;  /* 0xff8000000bab7808 */ /* 0x000fc60005000000 */
[----:B------:R-:W-:Y:S01]  /*1d40*/  HMMA.16816.F32 R48, R12, R56, R88 ;  /* 0x000000380c30723c */ /* 0x000fe20000001858 */
[----:B------:R-:W-:Y:S02]  /*1d50*/  FSEL R85, R4, -INF , !P6 ;  /* 0xff80000004557808 */ /* 0x000fe40007000000 */
[----:B------:R-:W-:-:S05]  /*1d60*/  FSEL R84, R5, -INF , !P2 ;  /* 0xff80000005547808 */ /* 0x000fca0005000000 */
[----:B------:R-:W-:Y:S08]  /*1d70*/  HMMA.16816.F32 R88, R16, R64, R28 ;  /* 0x000000401058723c */ /* 0x000ff0000000181c */
[----:B------:R-:W-:Y:S01]  /*1d80*/  HMMA.16816.F32 R28, R12, R58, R124 ;  /* 0x0000003a0c1c723c */ /* 0x000fe2000000187c */
[----:B------:R-:W-:Y:S02]  /*1d90*/  FSEL R114, R79, -INF , !P1 ;  /* 0xff8000004f727808 */ /* 0x000fe40004800000 */
[----:B------:R-:W-:-:S04]  /*1da0*/  FSEL R77, R77, -INF , !P1 ;  /* 0xff8000004d4d7808 */ /* 0x000fc80004800000 */
[----:B------:R-:W-:Y:S01]  /*1db0*/  FSEL R124, R42, -INF , !P5 ;  /* 0xff8000002a7c7808 */ /* 0x000fe20006800000 */
[----:B------:R-:W-:Y:S01]  /*1dc0*/  HMMA.16816.F32 R52, R12, R60, R92 ;  /* 0x0000003c0c34723c */ /* 0x000fe2000000185c */
[-C--:B------:R-:W-:Y:S02]  /*1dd0*/  ISETP.GE.AND P5, PT, R3, R20.reuse, PT ;  /* 0x000000140300720c */ /* 0x080fe40003fa6270 */
[C---:B------:R-:W-:Y:S02]  /*1de0*/  IADD3 R3, R2.reuse, 0x20, RZ ;  /* 0x0000002002037810 */ /* 0x040fe40007ffe0ff */
[----:B------:R-:W-:Y:S02]  /*1df0*/  FSEL R127, R37, -INF , !P4 ;  /* 0xff800000257f7808 */ /* 0x000fe40006000000 */
[----:B------:R-:W-:Y:S01]  /*1e00*/  ISETP.GE.AND P4, PT, R3, R20, PT ;  /* 0x000000140300720c */ /* 0x000fe20003f86270 */
[----:B------:R-:W-:Y:S01]  /*1e10*/  HMMA.16816.F32 R92, R16, R68, R24 ;  /* 0x00000044105c723c */ /* 0x000fe20000001818 */
[----:B------:R-:W-:-:S02]  /*1e20*/  IADD3 R3, R2, 0x21, RZ ;  /* 0x0000002102037810 */ /* 0x000fc40007ffe0ff */
[----:B------:R-:W-:Y:S02]  /*1e30*/  FSEL R126, R9, -INF , !P2 ;  /* 0xff800000097e7808 */ /* 0x000fe40005000000 */
[----:B------:R-:W-:Y:S02]  /*1e40*/  FSEL R125, R49, -INF , !P1 ;  /* 0xff800000317d7808 */ /* 0x000fe40004800000 */
[----:B------:R-:W-:Y:S01]  /*1e50*/  FSEL R111, R82, -INF , !P4 ;  /* 0xff800000526f7808 */ /* 0x000fe20006000000 */
[----:B------:R-:W-:Y:S07]  /*1e60*/  HMMA.16816.F32 R24, R16, R58, R116 ;  /* 0x0000003a1018723c */ /* 0x000fee0000001874 */
[----:B------:R-:W-:Y:S01]  /*1e70*/  FSEL R118, R6, -INF , !P6 ;  /* 0xff80000006767808 */ /* 0x000fe20007000000 */
[----:B------:R-:W-:Y:S01]  /*1e80*/  HMMA.16816.F32 R8, R12, R62, R132 ;  /* 0x0000003e0c08723c */ /* 0x000fe20000001884 */
[----:B------:R-:W-:-:S02]  /*1e90*/  ISETP.GE.AND P6, PT, R3, R20, PT ;  /* 0x000000140300720c */ /* 0x000fc40003fc6270 */
[C---:B------:R-:W-:Y:S02]  /*1ea0*/  IADD3 R3, R2.reuse, 0x28, RZ ;  /* 0x0000002802037810 */ /* 0x040fe40007ffe0ff */
[----:B------:R-:W-:Y:S02]  /*1eb0*/  FSEL R117, R7, -INF , !P2 ;  /* 0xff80000007757808 */ /* 0x000fe40005000000 */
[----:B------:R-:W-:Y:S01]  /*1ec0*/  ISETP.GE.AND P2, PT, R3, R20, PT ;  /* 0x000000140300720c */ /* 0x000fe20003f46270 */
[----:B------:R-:W-:Y:S01]  /*1ed0*/  HMMA.16816.F32 R4, R16, R62, R128 ;  /* 0x0000003e1004723c */ /* 0x000fe20000001880 */
[----:B------:R-:W-:Y:S02]  /*1ee0*/  IADD3 R3, R2, 0x29, RZ ;  /* 0x0000002902037810 */ /* 0x000fe40007ffe0ff */
[----:B------:R-:W-:Y:S02]  /*1ef0*/  FSEL R116, R78, -INF , !P0 ;  /* 0xff8000004e747808 */ /* 0x000fe40004000000 */
[----:B------:R-:W-:-:S02]  /*1f00*/  FSEL R133, R50, -INF , !P0 ;  /* 0xff80000032857808 */ /* 0x000fc40004000000 */
[----:B------:R-:W-:Y:S01]  /*1f10*/  FSEL R132, R48, -INF , !P0 ;  /* 0xff80000030847808 */ /* 0x000fe20004000000 */
[----:B-1----:R-:W-:Y:S01]  /*1f20*/  HMMA.16816.F32 R60, R16, R32, R120 ;  /* 0x00000020103c723c */ /* 0x002fe20000001878 */
[----:B------:R-:W-:Y:S02]  /*1f30*/  FSEL R78, R76, -INF , !P0 ;  /* 0xff8000004c4e7808 */ /* 0x000fe40004000000 */
[-C--:B------:R-:W-:Y:S02]  /*1f40*/  ISETP.GE.AND P0, PT, R3, R20.reuse, PT ;  /* 0x000000140300720c */ /* 0x080fe40003f06270 */
[----:B------:R-:W-:Y:S02]  /*1f50*/  IADD3 R3, R2, 0x30, RZ ;  /* 0x0000003002037810 */ /* 0x000fe40007ffe0ff */
[----:B------:R-:W-:Y:S01]  /*1f60*/  FSEL R128, R51, -INF , !P1 ;  /* 0xff80000033807808 */ /* 0x000fe20004800000 */
[----:B------:R-:W-:Y:S01]  /*1f70*/  HMMA.16816.F32 R96, R12, R72, R96 ;  /* 0x000000480c60723c */ /* 0x000fe20000001860 */
[----:B------:R-:W-:-:S02]  /*1f80*/  ISETP.GE.AND P1, PT, R3, R20, PT ;  /* 0x000000140300720c */ /* 0x000fc40003f26270 */
[----:B------:R-:W-:Y:S02]  /*1f90*/  IADD3 R3, R2, 0x31, RZ ;  /* 0x0000003102037810 */ /* 0x000fe40007ffe0ff */
[----:B------:R-:W-:Y:S02]  /*1fa0*/  FSEL R130, R30, -INF , !P3 ;  /* 0xff8000001e827808 */ /* 0x000fe40005800000 */
[----:B------:R-:W-:Y:S01]  /*1fb0*/  FSEL R120, R28, -INF , !P3 ;  /* 0xff8000001c787808 */ /* 0x000fe20005800000 */
[----:B------:R-:W-:Y:S01]  /*1fc0*/  HMMA.16816.F32 R104, R12, R64, R104 ;  /* 0x000000400c68723c */ /* 0x000fe20000001868 */
[----:B------:R-:W-:Y:S02]  /*1fd0*/  FSEL R113, R26, -INF , !P3 ;  /* 0xff8000001a717808 */ /* 0x000fe40005800000 */
[----:B------:R-:W-:Y:S02]  /*1fe0*/  FSEL R76, R24, -INF , !P3 ;  /* 0xff800000184c7808 */ /* 0x000fe40005800000 */
[----:B------:R-:W-:-:S02]  /*1ff0*/  ISETP.GE.AND P3, PT, R3, R20, PT ;  /* 0x000000140300720c */ /* 0x000fc40003f66270 */
[----:B------:R-:W-:Y:S01]  /*2000*/  IADD3 R3, R2, 0x38, RZ ;  /* 0x0000003802037810 */ /* 0x000fe20007ffe0ff */
[C---:B------:R-:W-:Y:S01]  /*2010*/  HMMA.16816.F32 R100, R12.reuse, R68, R100 ;  /* 0x000000440c64723c */ /* 0x040fe20000001864 */
[----:B------:R-:W-:Y:S02]  /*2020*/  FSEL R129, R31, -INF , !P5 ;  /* 0xff8000001f817808 */ /* 0x000fe40006800000 */
[----:B------:R-:W-:Y:S02]  /*2030*/  FSEL R119, R29, -INF , !P5 ;  /* 0xff8000001d777808 */ /* 0x000fe40006800000 */
[----:B------:R-:W-:Y:S02]  /*2040*/  FSEL R112, R27, -INF , !P5 ;  /* 0xff8000001b707808 */ /* 0x000fe40006800000 */
        /* <DEDUP_REMOVED lines=8> */
[----:B------:R-:W-:Y:S02]  /*20d0*/  ISETP.GE.AND P4, PT, R3, R20, PT ;  /* 0x000000140300720c */ /* 0x000fe40003f86270 */
[----:B------:R-:W-:-:S02]  /*20e0*/  IADD3 R3, R2, 0x40, RZ ;  /* 0x0000004002037810 */ /* 0x000fc40007ffe0ff */
[----:B------:R-:W-:Y:S01]  /*20f0*/  FSEL R148, R55, -INF , !P6 ;  /* 0xff80000037947808 */ /* 0x000fe20007000000 */
[----:B------:R-:W-:Y:S01]  /*2100*/  HMMA.16816.F32 R28, R16, R66, R144 ;  /* 0x00000042101c723c */ /* 0x000fe20000001890 */
[----:B------:R-:W-:Y:S02]  /*2110*/  FSEL R131, R53, -INF , !P6 ;  /* 0xff80000035837808 */ /* 0x000fe40007000000 */
[----:B------:R-:W-:Y:S02]  /*2120*/  FSEL R110, R83, -INF , !P6 ;  /* 0xff800000536e7808 */ /* 0x000fe40007000000 */
[----:B------:R-:W-:Y:S02]  /*2130*/  FSEL R69, R81, -INF , !P6 ;  /* 0xff80000051457808 */ /* 0x000fe40007000000 */
[----:B------:R-:W-:Y:S01]  /*2140*/  ISETP.GE.AND P6, PT, R3, R20, PT ;  /* 0x000000140300720c */ /* 0x000fe20003fc6270 */
[----:B------:R-:W-:Y:S01]  /*2150*/  HMMA.16816.F32 R24, R12, R70, R160 ;  /* 0x000000460c18723c */ /* 0x000fe200000018a0 */
[----:B------:R-:W-:-:S02]  /*2160*/  IADD3 R3, R2, 0x41, RZ ;  /* 0x0000004102037810 */ /* 0x000fc40007ffe0ff */
[----:B------:R-:W-:Y:S02]  /*2170*/  FSEL R149, R10, -INF , !P2 ;  /* 0xff8000000a957808 */ /* 0x000fe40005000000 */
[----:B------:R-:W-:Y:S02]  /*2180*/  FSEL R123, R8, -INF , !P2 ;  /* 0xff800000087b7808 */ /* 0x000fe40005000000 */
[----:B------:R-:W-:Y:S01]  /*2190*/  FSEL R109, R6, -INF , !P2 ;  /* 0xff800000066d7808 */ /* 0x000fe20005000000 */
[----:B------:R-:W-:Y:S01]  /*21a0*/  HMMA.16816.F32 R40, R12, R74, R180 ;  /* 0x0000004a0c28723c */ /* 0x000fe200000018b4 */
[----:B------:R-:W-:Y:S02]  /*21b0*/  FSEL R68, R4, -INF , !P2 ;  /* 0xff80000004447808 */ /* 0x000fe40005000000 */
[----:B------:R-:W-:Y:S02]  /*21c0*/  ISETP.GE.AND P2, PT, R3, R20, PT ;  /* 0x000000140300720c */ /* 0x000fe40003f46270 */
[----:B------:R-:W-:-:S02]  /*21d0*/  FSEL R108, R7, -INF , !P0 ;  /* 0xff800000076c7808 */ /* 0x000fc40004000000 */
[----:B------:R-:W-:Y:S02]  /*21e0*/  FSEL R59, R5, -INF , !P0 ;  /* 0xff800000053b7808 */ /* 0x000fe40004000000 */
[----:B------:R-:W-:Y:S01]  /*21f0*/  IADD3 R3, R2, 0x48, RZ ;  /* 0x0000004802037810 */ /* 0x000fe20007ffe0ff */
[----:B------:R-:W1:Y:S01]  /*2200*/  LDSM.16.M88.4 R4, [R209+0x1c00] ;  /* 0x001c0000d104783b */ /* 0x000e620000000200 */
[----:B------:R-:W-:Y:S01]  /*2210*/  FSEL R135, R11, -INF , !P0 ;  /* 0xff8000000b877808 */ /* 0x000fe20004000000 */
[----:B------:R-:W-:-:S04]  /*2220*/  DEPBAR.LE SB0, 0x0 ;  /* 0x000080000000791a */ /* 0x000fc80000000000 */
[----:B------:R-:W-:Y:S02]  /*2230*/  FSEL R121, R9, -INF , !P0 ;  /* 0xff80000009797808 */ /* 0x000fe40004000000 */
[----:B------:R-:W-:Y:S01]  /*2240*/  ISETP.GE.AND P0, PT, R3, R20, PT ;  /* 0x000000140300720c */ /* 0x000fe20003f06270 */
[----:B------:R-:W-:Y:S01]  /*2250*/  HMMA.16816.F32 R8, R16, R70, R156 ;  /* 0x000000461008723c */ /* 0x000fe2000000189c */
[----:B------:R-:W-:Y:S02]  /*2260*/  IADD3 R3, R2, 0x49, RZ ;  /* 0x0000004902037810 */ /* 0x000fe40007ffe0ff */
[----:B------:R-:W-:Y:S02]  /*2270*/  FSEL R83, R90, -INF , !P1 ;  /* 0xff8000005a537808 */ /* 0x000fe40004800000 */
[----:B------:R-:W-:Y:S02]  /*2280*/  FSEL R106, R106, -INF , !P1 ;  /* 0xff8000006a6a7808 */ /* 0x000fe40004800000 */
[----:B------:R-:W-:-:S02]  /*2290*/  FSEL R104, R104, -INF , !P1 ;  /* 0xff80000068687808 */ /* 0x000fc40004800000 */
[----:B------:R-:W-:Y:S02]  /*22a0*/  FSEL R64, R88, -INF , !P1 ;  /* 0xff80000058407808 */ /* 0x000fe40004800000 */
[----:B------:R-:W-:Y:S02]  /*22b0*/  ISETP.GE.AND P1, PT, R3, R20, PT ;  /* 0x000000140300720c */ /* 0x000fe40003f26270 */
        /* <DEDUP_REMOVED lines=9> */
[----:B------:R-:W-:Y:S01]  /*2350*/  FSEL R81, R30, -INF , !P5 ;  /* 0xff8000001e517808 */ /* 0x000fe20006800000 */
[----:B-1----:R-:W-:Y:S01]  /*2360*/  HMMA.16816.F32 R44, R16, R4, R172 ;  /* 0x00000004102c723c */ /* 0x002fe200000018ac */
[----:B------:R-:W-:-:S02]  /*2370*/  FSEL R58, R28, -INF , !P5 ;  /* 0xff8000001c3a7808 */ /* 0x000fc40006800000 */
[----:B------:R-:W-:Y:S02]  /*2380*/  ISETP.GE.AND P5, PT, R3, R20, PT ;  /* 0x000000140300720c */ /* 0x000fe40003fa6270 */
[----:B------:R-:W-:Y:S02]  /*2390*/  IADD3 R3, R2, 0x58, RZ ;  /* 0x0000005802037810 */ /* 0x000fe40007ffe0ff */
[----:B------:R-:W-:Y:S02]  /*23a0*/  FSEL R145, R39, -INF , !P4 ;  /* 0xff80000027917808 */ /* 0x000fe40006000000 */
[----:B------:R-:W-:Y:S02]  /*23b0*/  FSEL R90, R37, -INF , !P4 ;  /* 0xff800000255a7808 */ /* 0x000fe40006000000 */
[----:B------:R-:W-:Y:S01]  /*23c0*/  FSEL R80, R31, -INF , !P4 ;  /* 0xff8000001f507808 */ /* 0x000fe20006000000 */
[----:B------:R-:W-:Y:S01]  /*23d0*/  HMMA.16816.F32 R36, R16, R74, R164 ;  /* 0x0000004a1024723c */ /* 0x000fe200000018a4 */
[----:B------:R-:W-:-:S02]  /*23e0*/  FSEL R55, R29, -INF , !P4 ;  /* 0xff8000001d377808 */ /* 0x000fc40006000000 */
[----:B------:R-:W-:Y:S02]  /*23f0*/  ISETP.GE.AND P4, PT, R3, R20, PT ;  /* 0x000000140300720c */ /* 0x000fe40003f86270 */
[----:B------:R-:W-:Y:S02]  /*2400*/  IADD3 R3, R2, 0x59, RZ ;  /* 0x0000005902037810 */ /* 0x000fe40007ffe0ff */
[----:B------:R-:W-:Y:S01]  /*2410*/  FSEL R79, R94, -INF , !P6 ;  /* 0xff8000005e4f7808 */ /* 0x000fe20007000000 */
[----:B------:R-:W-:Y:S01]  /*2420*/  HMMA.16816.F32 R28, R12, R34, R196 ;  /* 0x000000220c1c723c */ /* 0x000fe200000018c4 */
[----:B------:R-:W-:Y:S02]  /*2430*/  FSEL R146, R102, -INF , !P6 ;  /* 0xff80000066927808 */ /* 0x000fe40007000000 */
[----:B------:R-:W-:Y:S02]  /*2440*/  FSEL R100, R100, -INF , !P6 ;  /* 0xff80000064647808 */ /* 0x000fe40007000000 */
[----:B------:R-:W-:-:S02]  /*2450*/  FSEL R57, R92, -INF , !P6 ;  /* 0xff8000005c397808 */ /* 0x000fc40007000000 */
[----:B------:R-:W-:Y:S02]  /*2460*/  ISETP.GE.AND P6, PT, R3, R20, PT ;  /* 0x000000140300720c */ /* 0x000fe40003fc6270 */
[----:B------:R-:W-:Y:S02]  /*2470*/  IADD3 R3, R2, 0x60, RZ ;  /* 0x0000006002037810 */ /* 0x000fe40007ffe0ff */
[----:B------:R-:W-:Y:S02]  /*2480*/  FSEL R103, R103, -INF , !P2 ;  /* 0xff80000067677808 */ /* 0x000fe40005000000 */
        /* <DEDUP_REMOVED lines=10> */
[----:B------:R-:W-:Y:S02]  /*2530*/  FSEL R152, R27, -INF , !P1 ;  /* 0xff8000001b987808 */ /* 0x000fe40004800000 */
[----:B------:R-:W-:Y:S02]  /*2540*/  FSEL R93, R25, -INF , !P1 ;  /* 0xff800000195d7808 */ /* 0x000fe40004800000 */
[----:B------:R-:W-:Y:S01]  /*2550*/  IADD3 R3, R2, 0x70, RZ ;  /* 0x0000007002037810 */ /* 0x000fe20007ffe0ff */
[----:B------:R-:W-:Y:S01]  /*2560*/  HMMA.16816.F32 R24, R12, R4, R192 ;  /* 0x000000040c18723c */ /* 0x000fe200000018c0 */
[----:B------:R-:W-:Y:S02]  /*2570*/  FSEL R70, R11, -INF , !P1 ;  /* 0xff8000000b467808 */ /* 0x000fe40004800000 */
[----:B------:R-:W-:-:S02]  /*2580*/  FSEL R52, R9, -INF , !P1 ;  /* 0xff80000009347808 */ /* 0x000fc40004800000 */
[-C--:B------:R-:W-:Y:S02]  /*2590*/  ISETP.GE.AND P1, PT, R3, R20.reuse, PT ;  /* 0x000000140300720c */ /* 0x080fe40003f26270 */
[----:B------:R-:W-:Y:S01]  /*25a0*/  IADD3 R3, R2, 0x71, RZ ;  /* 0x0000007102037810 */ /* 0x000fe20007ffe0ff */
[----:B------:R-:W-:Y:S01]  /*25b0*/  HMMA.16816.F32 R12, R12, R6, R200 ;  /* 0x000000060c0c723c */ /* 0x000fe200000018c8 */
        /* <DEDUP_REMOVED lines=13> */
[----:B------:R-:W-:Y:S02]  /*2690*/  FSEL R166, R51, -INF , !P0 ;  /* 0xff80000033a67808 */ /* 0x000fe40004000000 */
[----:B------:R-:W-:Y:S02]  /*26a0*/  FSEL R155, R49, -INF , !P0 ;  /* 0xff800000319b7808 */ /* 0x000fe40004000000 */
[----:B------:R-:W-:Y:S02]  /*26b0*/  FSEL R95, R63, -INF , !P0 ;  /* 0xff8000003f5f7808 */ /* 0x000fe40004000000 */
[----:B------:R-:W-:Y:S02]  /*26c0*/  FSEL R21, R61, -INF , !P0 ;  /* 0xff8000003d157808 */ /* 0x000fe40004000000 */
[----:B------:R-:W-:Y:S02]  /*26d0*/  IADD3 R3, R2, 0x69, RZ ;  /* 0x0000006902037810 */ /* 0x000fe40007ffe0ff */
[----:B------:R-:W-:-:S02]  /*26e0*/  ISETP.GE.AND P0, PT, R20, 0x81, PT ;  /* 0x000000811400780c */ /* 0x000fc40003f06270 */
[----:B------:R-:W-:Y:S02]  /*26f0*/  FSEL R157, R42, -INF , !P4 ;  /* 0xff8000002a9d7808 */ /* 0x000fe40006000000 */
[----:B------:R-:W-:Y:S02]  /*2700*/  FSEL R99, R40, -INF , !P4 ;  /* 0xff80000028637808 */ /* 0x000fe40006000000 */
[----:B------:R-:W-:Y:S02]  /*2710*/  FSEL R75, R38, -INF , !P4 ;  /* 0xff800000264b7808 */ /* 0x000fe40006000000 */
[----:B------:R-:W-:Y:S02]  /*2720*/  FSEL R32, R36, -INF , !P4 ;  /* 0xff80000024207808 */ /* 0x000fe40006000000 */
[----:B------:R-:W-:Y:S02]  /*2730*/  ISETP.GE.AND P4, PT, R3, R20, PT ;  /* 0x000000140300720c */ /* 0x000fe40003f86270 */
[----:B------:R-:W-:-:S02]  /*2740*/  IADD3 R3, R2, 0x78, RZ ;  /* 0x0000007802037810 */ /* 0x000fc40007ffe0ff */
[----:B------:R-:W-:Y:S02]  /*2750*/  IADD3 R2, R2, 0x79, RZ ;  /* 0x0000007902027810 */ /* 0x000fe40007ffe0ff */
[----:B------:R-:W-:Y:S02]  /*2760*/  FSEL R89, R62, -INF , !P2 ;  /* 0xff8000003e597808 */ /* 0x000fe40005000000 */
[----:B------:R-:W-:Y:S02]  /*2770*/  FSEL R167, R50, -INF , !P2 ;  /* 0xff80000032a77808 */ /* 0x000fe40005000000 */
[----:B------:R-:W-:Y:S02]  /*2780*/  FSEL R156, R48, -INF , !P2 ;  /* 0xff800000309c7808 */ /* 0x000fe40005000000 */
[----:B------:R-:W-:Y:S02]  /*2790*/  FSEL R23, R60, -INF , !P2 ;  /* 0xff8000003c177808 */ /* 0x000fe40005000000 */
[----:B------:R-:W-:-:S02]  /*27a0*/  FSEL R184, R46, -INF , !P1 ;  /* 0xff8000002eb87808 */ /* 0x000fc40004800000 */
[----:B------:R-:W-:Y:S02]  /*27b0*/  FSEL R180, R26, -INF , !P1 ;  /* 0xff8000001ab47808 */ /* 0x000fe40004800000 */
[----:B------:R-:W-:Y:S02]  /*27c0*/  FSEL R175, R24, -INF , !P1 ;  /* 0xff80000018af7808 */ /* 0x000fe40004800000 */
[----:B------:R-:W-:Y:S02]  /*27d0*/  FSEL R22, R44, -INF , !P1 ;  /* 0xff8000002c167808 */ /* 0x000fe40004800000 */
[-C--:B------:R-:W-:Y:S01]  /*27e0*/  ISETP.GE.AND P2, PT, R3, R20.reuse, PT ;  /* 0x000000140300720c */ /* 0x080fe20003f46270 */
[----:B------:R-:W-:Y:S01]  /*27f0*/  IMAD R3, R142, 0x20, R140 ;  /* 0x000000208e037824 */ /* 0x000fe200078e028c */
[----:B------:R-:W-:Y:S02]  /*2800*/  ISETP.GE.AND P1, PT, R2, R20, PT ;  /* 0x000000140200720c */ /* 0x000fe40003f26270 */
[----:B------:R-:W-:Y:S01]  /*2810*/  FSEL R172, R12, -INF , !P2 ;  /* 0xff8000000cac7808 */ /* 0x000fe20005000000 */
[----:B------:R-:W-:Y:S01]  /*2820*/  IMAD.IADD R2, R141, 0x1, R3 ;  /* 0x000000018d027824 */ /* 0x000fe200078e0203 */
[----:B------:R-:W-:-:S02]  /*2830*/  FSEL R173, R13, -INF , !P1 ;  /* 0xff8000000dad7808 */ /* 0x000fc40004800000 */
[----:B------:R-:W-:Y:S02]  /*2840*/  FSEL R179, R27, -INF , !P3 ;  /* 0xff8000001bb37808 */ /* 0x000fe40005800000 */
        /* <DEDUP_REMOVED lines=20> */
[----:B------:R-:W-:Y:S01]  /*2990*/  FSEL R17, R17, -INF , !P1 ;  /* 0xff80000011117808 */ /* 0x000fe20004800000 */
[----:B------:R-:W-:Y:S06]  /*29a0*/  BAR.SYNC.DEFER_BLOCKING 0x0 ;  /* 0x0000000000007b1d */ /* 0x000fec0000010000 */
[----:B------:R-:W-:Y:S05]  /*29b0*/  @!P0 BRA `(.L_x_5) ;  /* 0x0000018000008947 */ /* 0x000fea0003800000 */
[----:B------:R-:W-:Y:S01]  /*29c0*/  LEA.HI.SX32 R4, R217, 0xfffffffe, 0x19 ;  /* 0xfffffffed9047811 */ /* 0x000fe200078fcaff */
[C---:B------:R-:W-:Y:S01]  /*29d0*/  IMAD.SHL.U32 R10, R206.reuse, 0x40, RZ ;  /* 0x00000040ce0a7824 */ /* 0x040fe200078e00ff */
[----:B------:R-:W-:-:S02]  /*29e0*/  SHF.L.U64.HI R11, R206, 0x6, R219 ;  /* 0x00000006ce0b7819 */ /* 0x000fc400000102db */
[----:B------:R-:W-:Y:S01]  /*29f0*/  SHF.R.S32.HI R6, RZ, 0x1f, R4 ;  /* 0x0000001fff067819 */ /* 0x000fe20000011404 */
[----:B------:R-:W-:Y:S02]  /*2a00*/  IMAD R3, R205, R4, RZ ;  /* 0x00000004cd037224 */ /* 0x000fe400078e02ff */
[----:B------:R-:W-:-:S04]  /*2a10*/  IMAD.WIDE.U32 R4, R4, R220, R246 ;  /* 0x000000dc04047225 */ /* 0x000fc800078e00f6 */
[----:B------:R-:W-:Y:S01]  /*2a20*/  IMAD R3, R6, R220, R3 ;  /* 0x000000dc06037224 */ /* 0x000fe200078e0203 */
[----:B------:R-:W-:-:S03]  /*2a30*/  LEA R8, P2, R4, c[0x0][0x168], 0x1 ;  /* 0x00005a0004087a11 */ /* 0x000fc600078408ff */
[----:B------:R-:W-:Y:S01]  /*2a40*/  IMAD.IADD R3, R5, 0x1, R3 ;  /* 0x0000000105037824 */ /* 0x000fe200078e0203 */
[----:B------:R-:W-:-:S04]  /*2a50*/  IADD3 R6, P1, R10, R8, RZ ;  /* 0x000000080a067210 */ /* 0x000fc80007f3e0ff */
[----:B------:R-:W-:Y:S02]  /*2a60*/  LEA.HI.X R9, R4, c[0x0][0x16c], R3, 0x1, P2 ;  /* 0x00005b0004097a11 */ /* 0x000fe400010f0c03 */
[----:B------:R-:W-:-:S03]  /*2a70*/  IADD3 R4, P2, R6, R10, RZ ;  /* 0x0000000a06047210 */ /* 0x000fc60007f5e0ff */
[----:B------:R-:W-:Y:S01]  /*2a80*/  IMAD.X R7, R11, 0x1, R9, P1 ;  /* 0x000000010b077824 */ /* 0x000fe200008e0609 */
[----:B------:R-:W-:Y:S01]  /*2a90*/  IADD3 R10, P1, R4, R10, RZ ;  /* 0x0000000a040a7210 */ /* 0x000fe20007f3e0ff */
[----:B------:R-:W-:Y:S01]  /*2aa0*/  @!PT LDS RZ, [RZ] ;  /* 0x00000000fffff984 */ /* 0x000fe20000000800 */
[----:B------:R-:W-:Y:S01]  /*2ab0*/  @!PT LDS RZ, [RZ] ;  /* 0x00000000fffff984 */ /* 0x000fe20000000800 */
[----:B------:R-:W-:Y:S01]  /*2ac0*/  @!PT LDS RZ, [RZ] ;  /* 0x00000000fffff984 */ /* 0x000fe20000000800 */
[----:B------:R1:W-:Y:S02]  /*2ad0*/  LDGSTS.E.BYPASS.LTC128B.128 [R218+0x2000], [R8.64] ;  /* 0x0200000008da7fae */ /* 0x0003e4000b901d48 */
[--C-:B------:R-:W-:Y:S02]  /*2ae0*/  IMAD.X R5, R7, 0x1, R11.reuse, P2 ;  /* 0x0000000107057824 */ /* 0x100fe400010e060b */
[----:B------:R1:W-:Y:S02]  /*2af0*/  LDGSTS.E.BYPASS.LTC128B.128 [R218+0x2800], [R6.64] ;  /* 0x0280000006da7fae */ /* 0x0003e4000b901d48 */
[----:B------:R-:W-:Y:S02]  /*2b00*/  IMAD.X R11, R5, 0x1, R11, P1 ;  /* 0x00000001050b7824 */ /* 0x000fe400008e060b */
[----:B------:R1:W-:Y:S04]  /*2b10*/  LDGSTS.E.BYPASS.LTC128B.128 [R218+0x3000], [R4.64] ;  /* 0x0300000004da7fae */ /* 0x0003e8000b901d48 */
[----:B------:R1:W-:Y:S04]  /*2b20*/  LDGSTS.E.BYPASS.LTC128B.128 [R218+0x3800], [R10.64] ;  /* 0x038000000ada7fae */ /* 0x0003e8000b901d48 */
[----:B------:R-:W0:Y:S02]  /*2b30*/  LDGDEPBAR ;  /* 0x00000000000079af */ /* 0x000e240000000000 */
.L_x_5:
[----:B------:R-:W-:Y:S02]  /*2b40*/  FMNMX.FTZ R138, R87, R86, !PT ;  /* 0x00000056578a7209 */ /* 0x000fe40007810000 */
[----:B------:R-:W-:-:S02]  /*2b50*/  FMNMX.FTZ R137, R124, R115, !PT ;  /* 0x000000737c897209 */ /* 0x000fc40007810000 */
[----:B------:R-:W-:Y:S02]  /*2b60*/  FMNMX.FTZ R138, R85, R138, !PT ;  /* 0x0000008a558a7209 */ /* 0x000fe40007810000 */
[----:B------:R-:W-:Y:S02]  /*2b70*/  FMNMX.FTZ R137, R118, R137, !PT ;  /* 0x0000008976897209 */ /* 0x000fe40007810000 */
[----:B------:R-:W-:Y:S02]  /*2b80*/  FMNMX.FTZ R138, R84, R138, !PT ;  /* 0x0000008a548a7209 */ /* 0x000fe40007810000 */
[----:B------:R-:W-:Y:S02]  /*2b90*/  FMNMX.FTZ R137, R117, R137, !PT ;  /* 0x0000008975897209 */ /* 0x000fe40007810000 */
        /* <DEDUP_REMOVED lines=56> */
[----:B------:R-:W-:Y:S01]  /*2f20*/  SHF.L.U32 R205, R2, 0x1, RZ ;  /* 0x0000000102cd7819 */ /* 0x000fe200000006ff */
[----:B------:R-:W2:Y:S03]  /*2f30*/  SHFL.BFLY PT, R3, R138, 0x2, 0x1f ;  /* 0x0c401f008a037f89 */ /* 0x000ea600000e0000 */
[----:B------:R-:W-:Y:S01]  /*2f40*/  LEA R206, R0, R205, 0x1 ;  /* 0x000000cd00ce7211 */ /* 0x000fe200078e08ff */
[----:B-1----:R-:W1:Y:S04]  /*2f50*/  SHFL.BFLY PT, R6, R137, 0x2, 0x1f ;  /* 0x0c401f0089067f89 */ /* 0x002e6800000e0000 */
[----:B------:R-:W-:Y:S04]  /*2f60*/  LDSM.16.MT88.4 R28, [R205+0x4400] ;  /* 0x00440000cd1c783b */ /* 0x000fe80000004200 */
[----:B------:R-:W-:Y:S01]  /*2f70*/  LDSM.16.MT88.4 R24, [R206+0x4400] ;  /* 0x00440000ce18783b */ /* 0x000fe20000004200 */
[----:B--2---:R-:W-:-:S02]  /*2f80*/  FMNMX.FTZ R138, R138, R3, !PT ;  /* 0x000000038a8a7209 */ /* 0x004fc40007810000 */
[----:B-1----:R-:W-:-:S03]  /*2f90*/  FMNMX.FTZ R137, R137, R6, !PT ;  /* 0x0000000689897209 */ /* 0x002fc60007810000 */
[----:B------:R-:W1:Y:S01]  /*2fa0*/  SHFL.BFLY PT, R3, R138, 0x1, 0x1f ;  /* 0x0c201f008a037f89 */ /* 0x000e6200000e0000 */
[----:B------:R-:W-:-:S03]  /*2fb0*/  FMNMX.FTZ R6, R169, R170, !PT ;  /* 0x000000aaa9067209 */ /* 0x000fc60007810000 */
[----:B------:R-:W2:Y:S01]  /*2fc0*/  SHFL.BFLY PT, R8, R137, 0x1, 0x1f ;  /* 0x0c201f0089087f89 */ /* 0x000ea200000e0000 */
[----:B-1----:R-:W-:-:S04]  /*2fd0*/  FMNMX.FTZ R138, R138, R3, !PT ;  /* 0x000000038a8a7209 */ /* 0x002fc80007810000 */
[C---:B------:R-:W-:Y:S01]  /*2fe0*/  FSETP.NEU.FTZ.AND P1, PT, R138.reuse, -INF , PT ;  /* 0xff8000008a00780b */ /* 0x040fe20003f3d000 */
[----:B------:R-:W-:Y:S01]  /*2ff0*/  FMUL.FTZ R3, R138, c[0x0][0x23c] ;  /* 0x00008f008a037a20 */ /* 0x000fe20000410000 */
[----:B--2---:R-:W-:-:S04]  /*3000*/  FMNMX.FTZ R137, R137, R8, !PT ;  /* 0x0000000889897209 */ /* 0x004fc80007810000 */
[----:B------:R-:W-:Y:S02]  /*3010*/  FSEL R3, R3, RZ, P1 ;  /* 0x000000ff03037208 */ /* 0x000fe40000800000 */
[----:B------:R-:W-:-:S03]  /*3020*/  FSETP.NEU.FTZ.AND P1, PT, R137, -INF , PT ;  /* 0xff8000008900780b */ /* 0x000fc60003f3d000 */
[--C-:B------:R-:W-:Y:S02]  /*3030*/  FFMA.FTZ R4, R87, c[0x0][0x23c], -R3.reuse ;  /* 0x00008f0057047a23 */ /* 0x100fe40000010803 */
[--C-:B------:R-:W-:Y:S02]  /*3040*/  FFMA.FTZ R5, R12, c[0x0][0x23c], -R3.reuse ;  /* 0x00008f000c057a23 */ /* 0x100fe40000010803 */
[----:B------:R1:W-:Y:S08]  /*3050*/  MUFU.EX2 R225, R4 ;  /* 0x0000000400e17308 */ /* 0x0003f00000000800 */
[----:B------:R2:W-:Y:S01]  /*3060*/  MUFU.EX2 R61, R5 ;  /* 0x00000005003d7308 */ /* 0x0005e20000000800 */
[----:B-1----:R-:W-:-:S07]  /*3070*/  FFMA.FTZ R4, R86, c[0x0][0x23c], -R3 ;  /* 0x00008f0056047a23 */ /* 0x002fce0000010803 */
[----:B------:R1:W3:Y:S01]  /*3080*/  MUFU.EX2 R221, R4 ;  /* 0x0000000400dd7308 */ /* 0x0002e20000000800 */
[----:B--2---:R-:W-:-:S07]  /*3090*/  FFMA.FTZ R5, R13, c[0x0][0x23c], -R3 ;  /* 0x00008f000d057a23 */ /* 0x004fce0000010803 */
[----:B------:R2:W-:Y:S01]  /*30a0*/  MUFU.EX2 R62, R5 ;  /* 0x00000005003e7308 */ /* 0x0005e20000000800 */
[----:B-1----:R-:W-:Y:S01]  /*30b0*/  FFMA.FTZ R4, R85, c[0x0][0x23c], -R3 ;  /* 0x00008f0055047a23 */ /* 0x002fe20000010803 */
[----:B---3--:R-:W-:-:S06]  /*30c0*/  F2FP.PACK_AB R12, R221, R225 ;  /* 0x000000e1dd0c723e */ /* 0x008fcc00000000ff */
[----:B------:R1:W-:Y:S01]  /*30d0*/  MUFU.EX2 R226, R4 ;  /* 0x0000000400e27308 */ /* 0x0003e20000000800 */
[----:B--2---:R-:W-:-:S07]  /*30e0*/  FFMA.FTZ R5, R22, c[0x0][0x23c], -R3 ;  /* 0x00008f0016057a23 */ /* 0x004fce0000010803 */
[----:B------:R2:W-:Y:S01]  /*30f0*/  MUFU.EX2 R63, R5 ;  /* 0x00000005003f7308 */ /* 0x0005e20000000800 */
[----:B-1----:R-:W-:-:S07]  /*3100*/  FFMA.FTZ R4, R84, c[0x0][0x23c], -R3 ;  /* 0x00008f0054047a23 */ /* 0x002fce0000010803 */
[----:B------:R1:W-:Y:S01]  /*3110*/  MUFU.EX2 R227, R4 ;  /* 0x0000000400e37308 */ /* 0x0003e20000000800 */
[----:B--2---:R-:W-:-:S07]  /*3120*/  FFMA.FTZ R5, R45, c[0x0][0x23c], -R3 ;  /* 0x00008f002d057a23 */ /* 0x004fce0000010803 */
[----:B------:R2:W-:Y:S01]  /*3130*/  MUFU.EX2 R48, R5 ;  /* 0x0000000500307308 */ /* 0x0005e20000000800 */
[----:B-1----:R-:W-:-:S07]  /*3140*/  FFMA.FTZ R4, R78, c[0x0][0x23c], -R3 ;  /* 0x00008f004e047a23 */ /* 0x002fce0000010803 */
[----:B------:R1:W-:Y:S01]  /*3150*/  MUFU.EX2 R228, R4 ;  /* 0x0000000400e47308 */ /* 0x0003e20000000800 */
[----:B--2---:R-:W-:Y:S01]  /*3160*/  FMNMX.FTZ R5, R176, R6, !PT ;  /* 0x00000006b0057209 */ /* 0x004fe20007810000 */
[----:B-1----:R-:W-:-:S06]  /*3170*/  FFMA.FTZ R4, R77, c[0x0][0x23c], -R3 ;  /* 0x00008f004d047a23 */ /* 0x002fcc0000010803 */
[----:B------:R1:W-:Y:S02]  /*3180*/  MUFU.EX2 R229, R4 ;  /* 0x0000000400e57308 */ /* 0x0003e40000000800 */
        /* <DEDUP_REMOVED lines=38> */
[----:B-1----:R-:W-:Y:S02]  /*33f0*/  FFMA.FTZ R4, R21, c[0x0][0x23c], -R3 ;  /* 0x00008f0015047a23 */ /* 0x002fe40000010803 */
[----:B------:R-:W-:Y:S04]  /*3400*/  LDSM.16.MT88.4 R20, [R205+0x4000] ;  /* 0x00400000cd14783b */ /* 0x000fe80000004200 */
[----:B------:R1:W-:Y:S02]  /*3410*/  MUFU.EX2 R60, R4 ;  /* 0x00000004003c7308 */ /* 0x0003e40000000800 */
[----:B-1----:R-:W-:-:S04]  /*3420*/  FMNMX.FTZ R4, R143, R127, !PT ;  /* 0x0000007f8f047209 */ /* 0x002fc80007810000 */
[----:B------:R-:W-:-:S04]  /*3430*/  FMNMX.FTZ R4, R168, R4, !PT ;  /* 0x00000004a8047209 */ /* 0x000fc80007810000 */
[----:B------:R-:W-:-:S04]  /*3440*/  FMNMX.FTZ R4, R126, R4, !PT ;  /* 0x000000047e047209 */ /* 0x000fc80007810000 */
[----:B------:R-:W-:-:S04]  /*3450*/  FMNMX.FTZ R4, R132, R4, !PT ;  /* 0x0000000484047209 */ /* 0x000fc80007810000 */
[----:B------:R-:W-:-:S04]  /*3460*/  FMNMX.FTZ R4, R125, R4, !PT ;  /* 0x000000047d047209 */ /* 0x000fc80007810000 */
[----:B------:R-:W-:-:S04]  /*3470*/  FMNMX.FTZ R4, R120, R4, !PT ;  /* 0x0000000478047209 */ /* 0x000fc80007810000 */
[----:B------:R-:W-:Y:S01]  /*3480*/  FMNMX.FTZ R7, R119, R4, !PT ;  /* 0x0000000477077209 */ /* 0x000fe20007810000 */
[--C-:B------:R-:W-:Y:S02]  /*3490*/  FFMA.FTZ R4, R16, c[0x0][0x23c], -R3.reuse ;  /* 0x00008f0010047a23 */ /* 0x100fe40000010803 */
[----:B------:R-:W-:Y:S01]  /*34a0*/  FFMA.FTZ R3, R17, c[0x0][0x23c], -R3 ;  /* 0x00008f0011037a23 */ /* 0x000fe20000010803 */
[----:B------:R-:W-:Y:S01]  /*34b0*/  FMNMX.FTZ R6, R122, R7, !PT ;  /* 0x000000077a067209 */ /* 0x000fe20007810000 */
[----:B------:R1:W-:Y:S01]  /*34c0*/  MUFU.EX2 R14, R4 ;  /* 0x00000004000e7308 */ /* 0x0003e20000000800 */
[----:B------:R-:W-:Y:S01]  /*34d0*/  FMNMX.FTZ R7, R171, R5, !PT ;  /* 0x00000005ab077209 */ /* 0x000fe20007810000 */
[----:B------:R-:W-:Y:S01]  /*34e0*/  LDSM.16.MT88.4 R16, [R206+0x4000] ;  /* 0x00400000ce10783b */ /* 0x000fe20000004200 */
[----:B------:R-:W-:Y:S01]  /*34f0*/  FMNMX.FTZ R5, R131, R6, !PT ;  /* 0x0000000683057209 */ /* 0x000fe20007810000 */
[----:B------:R-:W-:-:S03]  /*3500*/  FMUL.FTZ R6, R137, c[0x0][0x23c] ;  /* 0x00008f0089067a20 */ /* 0x000fc60000410000 */
[----:B------:R-:W-:Y:S01]  /*3510*/  FMNMX.FTZ R5, R123, R5, !PT ;  /* 0x000000057b057209 */ /* 0x000fe20007810000 */
[----:B------:R2:W-:Y:S01]  /*3520*/  MUFU.EX2 R9, R3 ;  /* 0x0000000300097308 */ /* 0x0005e20000000800 */
[----:B------:R-:W-:Y:S02]  /*3530*/  FSEL R6, R6, RZ, P1 ;  /* 0x000000ff06067208 */ /* 0x000fe40000800000 */
[----:B------:R-:W-:-:S03]  /*3540*/  FMNMX.FTZ R136, R121, R5, !PT ;  /* 0x0000000579887209 */ /* 0x000fc60007810000 */
[----:B------:R-:W-:Y:S01]  /*3550*/  FFMA.FTZ R2, R182, c[0x0][0x23c], -R6 ;  /* 0x00008f00b6027a23 */ /* 0x000fe20000010806 */
[----:B------:R-:W-:Y:S02]  /*3560*/  FMNMX.FTZ R136, R104, R136, !PT ;  /* 0x0000008868887209 */ /* 0x000fe40007810000 */
[----:B-1----:R-:W-:Y:S02]  /*3570*/  FMNMX.FTZ R4, R133, R7, !PT ;  /* 0x0000000785047209 */ /* 0x002fe40007810000 */
[----:B------:R-:W-:-:S04]  /*3580*/  FMNMX.FTZ R136, R105, R136, !PT ;  /* 0x0000008869887209 */ /* 0x000fc80007810000 */
[----:B------:R-:W-:Y:S02]  /*3590*/  FMNMX.FTZ R136, R91, R136, !PT ;  /* 0x000000885b887209 */ /* 0x000fe40007810000 */
[----:B--2---:R-:W-:Y:S01]  /*35a0*/  FMNMX.FTZ R3, R128, R4, !PT ;  /* 0x0000000480037209 */ /* 0x004fe20007810000 */
[----:B------:R-:W-:Y:S01]  /*35b0*/  FFMA.FTZ R4, R124, c[0x0][0x23c], -R6 ;  /* 0x00008f007c047a23 */ /* 0x000fe20000010806 */
[----:B------:R-:W-:Y:S02]  /*35c0*/  FMNMX.FTZ R136, R90, R136, !PT ;  /* 0x000000885a887209 */ /* 0x000fe40007810000 */
[----:B------:R-:W-:Y:S01]  /*35d0*/  FMNMX.FTZ R3, R130, R3, !PT ;  /* 0x0000000382037209 */ /* 0x000fe20007810000 */
[----:B------:R1:W-:Y:S01]  /*35e0*/  MUFU.EX2 R187, R4 ;  /* 0x0000000400bb7308 */ /* 0x0003e20000000800 */
[----:B------:R-:W-:Y:S02]  /*35f0*/  FMNMX.FTZ R136, R100, R136, !PT ;  /* 0x0000008864887209 */ /* 0x000fe40007810000 */
[----:B------:R-:W-:-:S02]  /*3600*/  FMNMX.FTZ R3, R129, R3, !PT ;  /* 0x0000000381037209 */ /* 0x000fc40007810000 */
[----:B------:R-:W-:Y:S02]  /*3610*/  FMNMX.FTZ R136, R101, R136, !PT ;  /* 0x0000008865887209 */ /* 0x000fe40007810000 */
[----:B------:R-:W-:Y:S02]  /*3620*/  FMNMX.FTZ R3, R134, R3, !PT ;  /* 0x0000000386037209 */ /* 0x000fe40007810000 */
[----:B------:R-:W-:Y:S02]  /*3630*/  FMNMX.FTZ R136, R94, R136, !PT ;  /* 0x000000885e887209 */ /* 0x000fe40007810000 */
[----:B------:R-:W-:Y:S02]  /*3640*/  FMNMX.FTZ R3, R148, R3, !PT ;  /* 0x0000000394037209 */ /* 0x000fe40007810000 */
[----:B------:R-:W-:Y:S02]  /*3650*/  FMNMX.FTZ R136, R93, R136, !PT ;  /* 0x000000885d887209 */ /* 0x000fe40007810000 */
[----:B------:R-:W-:Y:S01]  /*3660*/  FMNMX.FTZ R3, R149, R3, !PT ;  /* 0x0000000395037209 */ /* 0x000fe20007810000 */
[----:B-1----:R-:W-:Y:S01]  /*3670*/  FFMA.FTZ R4, R115, c[0x0][0x23c], -R6 ;  /* 0x00008f0073047a23 */ /* 0x002fe20000010806 */
[----:B------:R-:W-:-:S02]  /*3680*/  FMNMX.FTZ R136, R98, R136, !PT ;  /* 0x0000008862887209 */ /* 0x000fc40007810000 */
[----:B------:R-:W-:Y:S01]  /*3690*/  FMNMX.FTZ R3, R135, R3, !PT ;  /* 0x0000000387037209 */ /* 0x000fe20007810000 */
[----:B------:R1:W2:Y:S01]  /*36a0*/  MUFU.EX2 R185, R4 ;  /* 0x0000000400b97308 */ /* 0x0002a20000000800 */
[----:B------:R-:W-:Y:S02]  /*36b0*/  FMNMX.FTZ R136, R147, R136, !PT ;  /* 0x0000008893887209 */ /* 0x000fe40007810000 */
[----:B------:R-:W-:Y:S02]  /*36c0*/  FMNMX.FTZ R3, R106, R3, !PT ;  /* 0x000000036a037209 */ /* 0x000fe40007810000 */
[----:B------:R-:W-:Y:S02]  /*36d0*/  FMNMX.FTZ R136, R99, R136, !PT ;  /* 0x0000008863887209 */ /* 0x000fe40007810000 */
[----:B------:R-:W-:Y:S02]  /*36e0*/  FMNMX.FTZ R3, R144, R3, !PT ;  /* 0x0000000390037209 */ /* 0x000fe40007810000 */
[----:B------:R-:W-:-:S02]  /*36f0*/  FMNMX.FTZ R136, R92, R136, !PT ;  /* 0x000000885c887209 */ /* 0x000fc40007810000 */
[----:B------:R-:W-:Y:S02]  /*3700*/  FMNMX.FTZ R3, R107, R3, !PT ;  /* 0x000000036b037209 */ /* 0x000fe40007810000 */
[----:B------:R-:W-:Y:S02]  /*3710*/  FMNMX.FTZ R136, R156, R136, !PT ;  /* 0x000000889c887209 */ /* 0x000fe40007810000 */
[----:B------:R-:W-:Y:S01]  /*3720*/  FMNMX.FTZ R3, R145, R3, !PT ;  /* 0x0000000391037209 */ /* 0x000fe20007810000 */
[----:B-1----:R-:W-:Y:S01]  /*3730*/  FFMA.FTZ R4, R118, c[0x0][0x23c], -R6 ;  /* 0x00008f0076047a23 */ /* 0x002fe20000010806 */
[----:B------:R-:W-:Y:S02]  /*3740*/  FMNMX.FTZ R136, R155, R136, !PT ;  /* 0x000000889b887209 */ /* 0x000fe40007810000 */
[----:B------:R-:W-:Y:S01]  /*3750*/  FMNMX.FTZ R3, R146, R3, !PT ;  /* 0x0000000392037209 */ /* 0x000fe20007810000 */
[----:B------:R1:W-:Y:S01]  /*3760*/  MUFU.EX2 R186, R4 ;  /* 0x0000000400ba7308 */ /* 0x0003e20000000800 */
[----:B------:R-:W-:-:S02]  /*3770*/  FMNMX.FTZ R136, R139, R136, !PT ;  /* 0x000000888b887209 */ /* 0x000fc40007810000 */
[----:B------:R-:W-:Y:S02]  /*3780*/  FMNMX.FTZ R3, R103, R3, !PT ;  /* 0x0000000367037209 */ /* 0x000fe40007810000 */
[----:B------:R-:W-:Y:S02]  /*3790*/  FMNMX.FTZ R136, R153, R136, !PT ;  /* 0x0000008899887209 */ /* 0x000fe40007810000 */
[----:B------:R-:W-:Y:S02]  /*37a0*/  FMNMX.FTZ R3, R102, R3, !PT ;  /* 0x0000000366037209 */ /* 0x000fe40007810000 */
[----:B------:R-:W-:Y:S02]  /*37b0*/  FMNMX.FTZ R136, R175, R136, !PT ;  /* 0x00000088af887209 */ /* 0x000fe40007810000 */
[----:B------:R-:W-:Y:S02]  /*37c0*/  FMNMX.FTZ R3, R152, R3, !PT ;  /* 0x0000000398037209 */ /* 0x000fe40007810000 */
[----:B------:R-:W-:-:S02]  /*37d0*/  FMNMX.FTZ R136, R174, R136, !PT ;  /* 0x00000088ae887209 */ /* 0x000fc40007810000 */
[----:B------:R-:W-:Y:S01]  /*37e0*/  FMNMX.FTZ R3, R154, R3, !PT ;  /* 0x000000039a037209 */ /* 0x000fe20007810000 */
[----:B-1----:R-:W-:Y:S01]  /*37f0*/  FFMA.FTZ R4, R117, c[0x0][0x23c], -R6 ;  /* 0x00008f0075047a23 */ /* 0x002fe20000010806 */
[----:B------:R-:W-:Y:S02]  /*3800*/  FMNMX.FTZ R136, R172, R136, !PT ;  /* 0x00000088ac887209 */ /* 0x000fe40007810000 */
[----:B------:R-:W-:Y:S01]  /*3810*/  FMNMX.FTZ R3, R158, R3, !PT ;  /* 0x000000039e037209 */ /* 0x000fe20007810000 */
[----:B------:R1:W3:Y:S01]  /*3820*/  MUFU.EX2 R189, R4 ;  /* 0x0000000400bd7308 */ /* 0x0002e20000000800 */
[----:B------:R-:W-:Y:S02]  /*3830*/  FMNMX.FTZ R136, R173, R136, !PT ;  /* 0x00000088ad887209 */ /* 0x000fe40007810000 */
[----:B------:R-:W-:Y:S02]  /*3840*/  FMNMX.FTZ R3, R157, R3, !PT ;  /* 0x000000039d037209 */ /* 0x000fe40007810000 */
[----:B--2---:R-:W-:Y:S01]  /*3850*/  F2FP.PACK_AB R13, R185, R187 ;  /* 0x000000bbb90d723e */ /* 0x004fe200000000ff */
[----:B------:R-:W2:Y:S01]  /*3860*/  SHFL.BFLY PT, R7, R136, 0x2, 0x1f ;  /* 0x0c401f0088077f89 */ /* 0x000ea200000e0000 */
[----:B------:R-:W-:-:S04]  /*3870*/  FMNMX.FTZ R3, R97, R3, !PT ;  /* 0x0000000361037209 */ /* 0x000fc80007810000 */
[----:B------:R-:W-:Y:S01]  /*3880*/  FMNMX.FTZ R3, R167, R3, !PT ;  /* 0x00000003a7037209 */ /* 0x000fe20007810000 */
[----:B-1----:R-:W-:Y:S01]  /*3890*/  FFMA.FTZ R4, R116, c[0x0][0x23c], -R6 ;  /* 0x00008f0074047a23 */ /* 0x002fe20000010806 */
[----:B---3--:R-:W-:-:S03]  /*38a0*/  F2FP.PACK_AB R15, R189, R186 ;  /* 0x000000babd0f723e */ /* 0x008fc600000000ff */
[----:B------:R1:W-:Y:S01]  /*38b0*/  MUFU.EX2 R192, R4 ;  /* 0x0000000400c07308 */ /* 0x0003e20000000800 */
[----:B--2---:R-:W-:-:S05]  /*38c0*/  FMNMX.FTZ R136, R136, R7, !PT ;  /* 0x0000000788887209 */ /* 0x004fca0007810000 */
[----:B------:R-:W2:Y:S01]  /*38d0*/  SHFL.BFLY PT, R7, R136, 0x1, 0x1f ;  /* 0x0c201f0088077f89 */ /* 0x000ea200000e0000 */
[----:B-1----:R-:W-:-:S04]  /*38e0*/  FFMA.FTZ R4, R114, c[0x0][0x23c], -R6 ;  /* 0x00008f0072047a23 */ /* 0x002fc80000010806 */
[----:B------:R1:W-:Y:S02]  /*38f0*/  MUFU.EX2 R188, R4 ;  /* 0x0000000400bc7308 */ /* 0x0003e40000000800 */
[----:B-1----:R-:W-:Y:S01]  /*3900*/  FFMA.FTZ R4, R113, c[0x0][0x23c], -R6 ;  /* 0x00008f0071047a23 */ /* 0x002fe20000010806 */
[----:B--2---:R-:W-:-:S05]  /*3910*/  FMNMX.FTZ R136, R136, R7, !PT ;  /* 0x0000000788887209 */ /* 0x004fca0007810000 */
[----:B------:R1:W-:Y:S01]  /*3920*/  MUFU.EX2 R191, R4 ;  /* 0x0000000400bf7308 */ /* 0x0003e20000000800 */
[----:B------:R-:W-:Y:S01]  /*3930*/  FSETP.NEU.FTZ.AND P1, PT, R136, -INF , PT ;  /* 0xff8000008800780b */ /* 0x000fe20003f3d000 */
[----:B-1----:R-:W-:-:S06]  /*3940*/  FFMA.FTZ R4, R112, c[0x0][0x23c], -R6 ;  /* 0x00008f0070047a23 */ /* 0x002fcc0000010806 */
[----:B------:R1:W-:Y:S02]  /*3950*/  MUFU.EX2 R199, R4 ;  /* 0x0000000400c77308 */ /* 0x0003e40000000800 */
[----:B-1----:R-:W-:-:S06]  /*3960*/  FFMA.FTZ R4, R111, c[0x0][0x23c], -R6 ;  /* 0x00008f006f047a23 */ /* 0x002fcc0000010806 */
[----:B------:R1:W-:Y:S02]  /*3970*/  MUFU.EX2 R190, R4 ;  /* 0x0000000400be7308 */ /* 0x0003e40000000800 */
[----:B-1----:R-:W-:-:S06]  /*3980*/  FFMA.FTZ R4, R110, c[0x0][0x23c], -R6 ;  /* 0x00008f006e047a23 */ /* 0x002fcc0000010806 */
[----:B------:R1:W-:Y:S02]  /*3990*/  MUFU.EX2 R198, R4 ;  /* 0x0000000400c67308 */ /* 0x0003e40000000800 */
[----:B-1----:R-:W-:Y:S01]  /*39a0*/  FMNMX.FTZ R4, R166, R3, !PT ;  /* 0x00000003a6047209 */ /* 0x002fe20007810000 */
[----:B------:R-:W-:-:S03]  /*39b0*/  FFMA.FTZ R3, R109, c[0x0][0x23c], -R6 ;  /* 0x00008f006d037a23 */ /* 0x000fc60000010806 */
[----:B------:R-:W-:Y:S02]  /*39c0*/  FMNMX.FTZ R4, R159, R4, !PT ;  /* 0x000000049f047209 */ /* 0x000fe40007810000 */
[----:B------:R1:W-:Y:S02]  /*39d0*/  MUFU.EX2 R195, R3 ;  /* 0x0000000300c37308 */ /* 0x0003e40000000800 */
[----:B-1----:R-:W-:Y:S01]  /*39e0*/  FMNMX.FTZ R3, R165, R4, !PT ;  /* 0x00000004a5037209 */ /* 0x002fe20007810000 */
[----:B------:R-:W-:-:S03]  /*39f0*/  FFMA.FTZ R4, R108, c[0x0][0x23c], -R6 ;  /* 0x00008f006c047a23 */ /* 0x000fc60000010806 */
[----:B------:R-:W-:Y:S02]  /*3a00*/  FMNMX.FTZ R3, R180, R3, !PT ;  /* 0x00000003b4037209 */ /* 0x000fe40007810000 */
[----:B------:R1:W-:Y:S02]  /*3a10*/  MUFU.EX2 R194, R4 ;  /* 0x0000000400c27308 */ /* 0x0003e40000000800 */
[----:B------:R-:W-:-:S04]  /*3a20*/  FMNMX.FTZ R3, R179, R3, !PT ;  /* 0x00000003b3037209 */ /* 0x000fc80007810000 */
[----:B------:R-:W-:-:S04]  /*3a30*/  FMNMX.FTZ R3, R178, R3, !PT ;  /* 0x00000003b2037209 */ /* 0x000fc80007810000 */
[----:B------:R-:W-:Y:S01]  /*3a40*/  FMNMX.FTZ R3, R177, R3, !PT ;  /* 0x00000003b1037209 */ /* 0x000fe20007810000 */
[----:B-1----:R-:W-:-:S04]  /*3a50*/  FFMA.FTZ R4, R83, c[0x0][0x23c], -R6 ;  /* 0x00008f0053047a23 */ /* 0x002fc80000010806 */
[----:B------:R-:W1:Y:S01]  /*3a60*/  SHFL.BFLY PT, R5, R3, 0x2, 0x1f ;  /* 0x0c401f0003057f89 */ /* 0x000e6200000e0000 */
[----:B------:R2:W-:Y:S02]  /*3a70*/  MUFU.EX2 R193, R4 ;  /* 0x0000000400c17308 */ /* 0x0005e40000000800 */
[----:B--2---:R-:W-:-:S06]  /*3a80*/  FFMA.FTZ R4, R82, c[0x0][0x23c], -R6 ;  /* 0x00008f0052047a23 */ /* 0x004fcc0000010806 */
[----:B------:R2:W-:Y:S01]  /*3a90*/  MUFU.EX2 R197, R4 ;  /* 0x0000000400c57308 */ /* 0x0005e20000000800 */
[----:B-1----:R-:W-:Y:S01]  /*3aa0*/  FMNMX.FTZ R3, R3, R5, !PT ;  /* 0x0000000503037209 */ /* 0x002fe20007810000 */
[----:B------:R-:W-:-:S04]  /*3ab0*/  FMUL.FTZ R5, R136, c[0x0][0x23c] ;  /* 0x00008f0088057a20 */ /* 0x000fc80000410000 */
[----:B------:R-:W1:Y:S01]  /*3ac0*/  SHFL.BFLY PT, R8, R3, 0x1, 0x1f ;  /* 0x0c201f0003087f89 */ /* 0x000e6200000e0000 */
[----:B------:R-:W-:-:S05]  /*3ad0*/  FSEL R5, R5, RZ, P1 ;  /* 0x000000ff05057208 */ /* 0x000fca0000800000 */
[--C-:B------:R-:W-:Y:S02]  /*3ae0*/  FFMA.FTZ R7, R168, c[0x0][0x23c], -R5.reuse ;  /* 0x00008f00a8077a23 */ /* 0x100fe40000010805 */
[----:B--2---:R-:W-:Y:S02]  /*3af0*/  FFMA.FTZ R4, R81, c[0x0][0x23c], -R6 ;  /* 0x00008f0051047a23 */ /* 0x004fe40000010806 */
[----:B------:R2:W-:Y:S08]  /*3b00*/  MUFU.EX2 R116, R7 ;  /* 0x0000000700747308 */ /* 0x0005f00000000800 */
[----:B------:R3:W-:Y:S01]  /*3b10*/  MUFU.EX2 R196, R4 ;  /* 0x0000000400c47308 */ /* 0x0007e20000000800 */
[----:B-1----:R-:W-:Y:S01]  /*3b20*/  FMNMX.FTZ R3, R3, R8, !PT ;  /* 0x0000000803037209 */ /* 0x002fe20007810000 */
[----:B--2---:R-:W-:-:S03]  /*3b30*/  FFMA.FTZ R7, R126, c[0x0][0x23c], -R5 ;  /* 0x00008f007e077a23 */ /* 0x004fc60000010805 */
[----:B------:R-:W-:Y:S01]  /*3b40*/  FSETP.NEU.FTZ.AND P1, PT, R3, -INF , PT ;  /* 0xff8000000300780b */ /* 0x000fe20003f3d000 */
[----:B---3--:R-:W-:-:S04]  /*3b50*/  FFMA.FTZ R4, R80, c[0x0][0x23c], -R6 ;  /* 0x00008f0050047a23 */ /* 0x008fc80000010806 */
        /* <DEDUP_REMOVED lines=16> */
[----:B------:R-:W1:Y:S08]  /*3c60*/  MUFU.EX2 R127, R7 ;  /* 0x00000007007f7308 */ /* 0x000e700000000800 */
[----:B------:R2:W3:Y:S01]  /*3c70*/  MUFU.EX2 R114, R4 ;  /* 0x0000000400727308 */ /* 0x0004e20000000800 */
[----:B-1----:R-:W-:Y:S01]  /*3c80*/  F2FP.PACK_AB R10, R127, R116 ;  /* 0x000000747f0a723e */ /* 0x002fe200000000ff */
[----:B--2---:R-:W-:Y:S01]  /*3c90*/  FMUL.FTZ R4, R3, c[0x0][0x23c] ;  /* 0x00008f0003047a20 */ /* 0x004fe20000410000 */
[----:B---3--:R-:W-:-:S04]  /*3ca0*/  F2FP.PACK_AB R8, R114, R117 ;  /* 0x000000757208723e */ /* 0x008fc800000000ff */
[----:B------:R-:W-:-:S05]  /*3cb0*/  FSEL R4, R4, RZ, P1 ;  /* 0x000000ff04047208 */ /* 0x000fca0000800000 */
[--C-:B------:R-:W-:Y:S02]  /*3cc0*/  FFMA.FTZ R0, R170, c[0x0][0x23c], -R4.reuse ;  /* 0x00008f00aa007a23 */ /* 0x100fe40000010804 */
[--C-:B------:R-:W-:Y:S02]  /*3cd0*/  FFMA.FTZ R7, R169, c[0x0][0x23c], -R4.reuse ;  /* 0x00008f00a9077a23 */ /* 0x100fe40000010804 */
[----:B------:R1:W-:Y:S08]  /*3ce0*/  MUFU.EX2 R86, R0 ;  /* 0x0000000000567308 */ /* 0x0003f00000000800 */
[----:B------:R-:W2:Y:S01]  /*3cf0*/  MUFU.EX2 R108, R7 ;  /* 0x00000007006c7308 */ /* 0x000ea20000000800 */
[----:B-1----:R-:W-:Y:S01]  /*3d00*/  FFMA.FTZ R0, R176, c[0x0][0x23c], -R4 ;  /* 0x00008f00b0007a23 */ /* 0x002fe20000010804 */
[----:B------:R-:W-:-:S06]  /*3d10*/  MOV R176, R9 ;  /* 0x0000000900b07202 */ /* 0x000fcc0000000f00 */
[----:B------:R1:W-:Y:S01]  /*3d20*/  MUFU.EX2 R87, R0 ;  /* 0x0000000000577308 */ /* 0x0003e20000000800 */
[----:B--2---:R-:W-:Y:S01]  /*3d30*/  F2FP.PACK_AB R9, R86, R108 ;  /* 0x0000006c5609723e */ /* 0x004fe200000000ff */
[----:B------:R-:W-:Y:S02]  /*3d40*/  FADD.FTZ R7, R225, R221 ;  /* 0x000000dde1077221 */ /* 0x000fe40000010000 */
[----:B-1----:R-:W-:-:S04]  /*3d50*/  FFMA.FTZ R0, R171, c[0x0][0x23c], -R4 ;  /* 0x00008f00ab007a23 */ /* 0x002fc80000010804 */
[----:B------:R1:W2:Y:S02]  /*3d60*/  MUFU.EX2 R124, R0 ;  /* 0x00000000007c7308 */ /* 0x0002a40000000800 */
[----:B-1----:R-:W-:Y:S01]  /*3d70*/  FFMA.FTZ R0, R132, c[0x0][0x23c], -R5 ;  /* 0x00008f0084007a23 */ /* 0x002fe20000010805 */
[----:B--2---:R-:W-:-:S05]  /*3d80*/  F2FP.PACK_AB R11, R124, R87 ;  /* 0x000000577c0b723e */ /* 0x004fca00000000ff */
[----:B------:R1:W-:Y:S02]  /*3d90*/  MUFU.EX2 R126, R0 ;  /* 0x00000000007e7308 */ /* 0x0003e40000000800 */
[C---:B------:R-:W-:Y:S08]  /*3da0*/  HMMA.16816.F32 R44, R8.reuse, R20, RZ ;  /* 0x00000014082c723c */ /* 0x040ff000000018ff */
[----:B------:R-:W-:Y:S01]  /*3db0*/  HMMA.16816.F32 R36, R8, R16, RZ ;  /* 0x000000100824723c */ /* 0x000fe200000018ff */
[----:B-1----:R-:W-:-:S04]  /*3dc0*/  FFMA.FTZ R0, R125, c[0x0][0x23c], -R5 ;  /* 0x00008f007d007a23 */ /* 0x002fc80000010805 */
[----:B------:R1:W2:Y:S03]  /*3dd0*/  MUFU.EX2 R125, R0 ;  /* 0x00000000007d7308 */ /* 0x0002a60000000800 */
[C---:B------:R-:W-:Y:S08]  /*3de0*/  HMMA.16816.F32 R40, R8.reuse, R22, RZ ;  /* 0x000000160828723c */ /* 0x040ff000000018ff */
[----:B------:R-:W-:Y:S01]  /*3df0*/  HMMA.16816.F32 R32, R8, R18, RZ ;  /* 0x000000120820723c */ /* 0x000fe200000018ff */
[----:B-1----:R-:W-:-:S06]  /*3e00*/  FFMA.FTZ R0, R120, c[0x0][0x23c], -R5 ;  /* 0x00008f0078007a23 */ /* 0x002fcc0000010805 */
[----:B--2---:R-:W-:Y:S01]  /*3e10*/  F2FP.PACK_AB R8, R125, R126 ;  /* 0x0000007e7d08723e */ /* 0x004fe200000000ff */
[----:B------:R1:W-:Y:S02]  /*3e20*/  MUFU.EX2 R120, R0 ;  /* 0x0000000000787308 */ /* 0x0003e40000000800 */
[----:B-1----:R-:W-:-:S06]  /*3e30*/  FFMA.FTZ R0, R119, c[0x0][0x23c], -R5 ;  /* 0x00008f0077007a23 */ /* 0x002fcc0000010805 */
[----:B------:R1:W2:Y:S02]  /*3e40*/  MUFU.EX2 R132, R0 ;  /* 0x0000000000847308 */ /* 0x0002a40000000800 */
[----:B-1----:R-:W-:Y:S01]  /*3e50*/  FFMA.FTZ R0, R133, c[0x0][0x23c], -R4 ;  /* 0x00008f0085007a23 */ /* 0x002fe20000010804 */
[----:B------:R-:W-:Y:S02]  /*3e60*/  MOV R133, R14 ;  /* 0x0000000e00857202 */ /* 0x000fe40000000f00 */
[----:B------:R-:W-:-:S03]  /*3e70*/  F2FP.PACK_AB R14, R227, R226 ;  /* 0x000000e2e30e723e */ /* 0x000fc600000000ff */
[----:B------:R1:W-:Y:S01]  /*3e80*/  MUFU.EX2 R113, R0 ;  /* 0x0000000000717308 */ /* 0x0003e20000000800 */
[----:B--2---:R-:W-:Y:S02]  /*3e90*/  F2FP.PACK_AB R10, R132, R120 ;  /* 0x00000078840a723e */ /* 0x004fe400000000ff */
[----:B------:R-:W-:Y:S01]  /*3ea0*/  F2FP.PACK_AB R170, R176, R133 ;  /* 0x00000085b0aa723e */ /* 0x000fe200000000ff */
[C---:B------:R-:W-:Y:S08]  /*3eb0*/  HMMA.16816.F32 R56, R12.reuse, R16, RZ ;  /* 0x000000100c38723c */ /* 0x040ff000000018ff */
[----:B------:R-:W-:Y:S01]  /*3ec0*/  HMMA.16816.F32 R52, R12, R18, RZ ;  /* 0x000000120c34723c */ /* 0x000fe200000018ff */
[----:B------:R-:W2:Y:S01]  /*3ed0*/  LDSM.16.MT88.4 R16, [R206+0x4800] ;  /* 0x00480000ce10783b */ /* 0x000ea20000004200 */
[----:B-1----:R-:W-:-:S04]  /*3ee0*/  FFMA.FTZ R0, R128, c[0x0][0x23c], -R4 ;  /* 0x00008f0080007a23 */ /* 0x002fc80000010804 */
[----:B------:R1:W3:Y:S02]  /*3ef0*/  MUFU.EX2 R119, R0 ;  /* 0x0000000000777308 */ /* 0x0002e40000000800 */
[----:B------:R-:W-:Y:S01]  /*3f00*/  HMMA.16816.F32 R64, R12, R22, RZ ;  /* 0x000000160c40723c */ /* 0x000fe200000018ff */
[----:B-1----:R-:W-:Y:S01]  /*3f10*/  FFMA.FTZ R0, R130, c[0x0][0x23c], -R4 ;  /* 0x00008f0082007a23 */ /* 0x002fe20000010804 */
[----:B------:R-:W-:-:S06]  /*3f20*/  MOV R130, R48 ;  /* 0x0000003000827202 */ /* 0x000fcc0000000f00 */
[----:B------:R-:W-:Y:S01]  /*3f30*/  HMMA.16816.F32 R48, R12, R20, RZ ;  /* 0x000000140c30723c */ /* 0x000fe200000018ff */
[----:B------:R1:W-:Y:S01]  /*3f40*/  MUFU.EX2 R115, R0 ;  /* 0x0000000000737308 */ /* 0x0003e20000000800 */
[----:B---3--:R-:W-:Y:S01]  /*3f50*/  F2FP.PACK_AB R9, R119, R113 ;  /* 0x000000717709723e */ /* 0x008fe200000000ff */
[----:B------:R-:W3:Y:S01]  /*3f60*/  LDSM.16.MT88.4 R12, [R205+0x4800] ;  /* 0x00480000cd0c783b */ /* 0x000ee20000004200 */
[----:B-1----:R-:W-:Y:S01]  /*3f70*/  FFMA.FTZ R0, R129, c[0x0][0x23c], -R4 ;  /* 0x00008f0081007a23 */ /* 0x002fe20000010804 */
[----:B------:R-:W-:-:S04]  /*3f80*/  MOV R129, R63 ;  /* 0x0000003f00817202 */ /* 0x000fc80000000f00 */
[----:B------:R1:W4:Y:S01]  /*3f90*/  MUFU.EX2 R118, R0 ;  /* 0x0000000000767308 */ /* 0x0003220000000800 */
[----:B------:R-:W-:Y:S01]  /*3fa0*/  F2FP.PACK_AB R168, R130, R129 ;  /* 0x0000008182a8723e */ /* 0x000fe200000000ff */
[----:B-1----:R-:W-:Y:S01]  /*3fb0*/  FFMA.FTZ R0, R75, c[0x0][0x23c], -R6 ;  /* 0x00008f004b007a23 */ /* 0x002fe20000010806 */
[----:B----4-:R-:W-:-:S05]  /*3fc0*/  F2FP.PACK_AB R11, R118, R115 ;  /* 0x00000073760b723e */ /* 0x010fca00000000ff */
[----:B------:R1:W-:Y:S02]  /*3fd0*/  MUFU.EX2 R128, R0 ;  /* 0x0000000000807308 */ /* 0x0003e40000000800 */
[C---:B------:R-:W-:Y:S08]  /*3fe0*/  HMMA.16816.F32 R140, R8.reuse, R28, R44 ;  /* 0x0000001c088c723c */ /* 0x040ff0000000182c */
[----:B------:R-:W-:Y:S01]  /*3ff0*/  HMMA.16816.F32 R20, R8, R30, R40 ;  /* 0x0000001e0814723c */ /* 0x000fe20000001828 */
[----:B-1----:R-:W-:Y:S01]  /*4000*/  FFMA.FTZ R0, R122, c[0x0][0x23c], -R5 ;  /* 0x00008f007a007a23 */ /* 0x002fe20000010805 */
[----:B------:R-:W-:-:S03]  /*4010*/  MOV R122, R62 ;  /* 0x0000003e007a7202 */ /* 0x000fc60000000f00 */
[----:B------:R1:W-:Y:S03]  /*4020*/  MUFU.EX2 R111, R0 ;  /* 0x00000000006f7308 */ /* 0x0003e60000000800 */
[----:B------:R-:W-:Y:S01]  /*4030*/  HMMA.16816.F32 R32, R8, R26, R32 ;  /* 0x0000001a0820723c */ /* 0x000fe20000001820 */
[----:B-1----:R-:W-:Y:S01]  /*4040*/  FFMA.FTZ R0, R131, c[0x0][0x23c], -R5 ;  /* 0x00008f0083007a23 */ /* 0x002fe20000010805 */
[----:B------:R-:W-:-:S03]  /*4050*/  MOV R131, R61 ;  /* 0x0000003d00837202 */ /* 0x000fc60000000f00 */
[----:B------:R1:W4:Y:S02]  /*4060*/  MUFU.EX2 R112, R0 ;  /* 0x0000000000707308 */ /* 0x0003240000000800 */
[----:B-1----:R-:W-:Y:S01]  /*4070*/  FFMA.FTZ R0, R123, c[0x0][0x23c], -R5 ;  /* 0x00008f007b007a23 */ /* 0x002fe20000010805 */
[----:B------:R-:W-:Y:S02]  /*4080*/  MOV R123, R60 ;  /* 0x0000003c007b7202 */ /* 0x000fe40000000f00 */
[----:B------:R-:W-:Y:S03]  /*4090*/  HMMA.16816.F32 R60, R8, R24, R36 ;  /* 0x00000018083c723c */ /* 0x000fe60000001824 */
[----:B------:R1:W-:Y:S04]  /*40a0*/  MUFU.EX2 R110, R0 ;  /* 0x00000000006e7308 */ /* 0x0003e80000000800 */
[----:B------:R-:W-:-:S02]  /*40b0*/  F2FP.PACK_AB R8, R229, R228 ;  /* 0x000000e4e508723e */ /* 0x000fc400000000ff */
[----:B------:R-:W-:Y:S02]  /*40c0*/  F2FP.PACK_AB R9, R188, R192 ;  /* 0x000000c0bc09723e */ /* 0x000fe400000000ff */
[----:B------:R-:W-:Y:S02]  /*40d0*/  F2FP.PACK_AB R10, R230, R231 ;  /* 0x000000e7e60a723e */ /* 0x000fe400000000ff */
[----:B------:R-:W-:Y:S01]  /*40e0*/  F2FP.PACK_AB R11, R199, R191 ;  /* 0x000000bfc70b723e */ /* 0x000fe200000000ff */
[----:B-1----:R-:W-:Y:S01]  /*40f0*/  FFMA.FTZ R0, R121, c[0x0][0x23c], -R5 ;  /* 0x00008f0079007a23 */ /* 0x002fe20000010805 */
[----:B------:R-:W-:-:S05]  /*4100*/  MOV R121, R161 ;  /* 0x000000a100797202 */ /* 0x000fca0000000f00 */
[C---:B------:R-:W-:Y:S01]  /*4110*/  HMMA.16816.F32 R56, R8.reuse, R24, R56 ;  /* 0x000000180838723c */ /* 0x040fe20000001838 */
[----:B------:R1:W5:Y:S07]  /*4120*/  MUFU.EX2 R109, R0 ;  /* 0x00000000006d7308 */ /* 0x00036e0000000800 */
[C---:B------:R-:W-:Y:S01]  /*4130*/  HMMA.16816.F32 R36, R8.reuse, R26, R52 ;  /* 0x0000001a0824723c */ /* 0x040fe20000001834 */
[----:B------:R-:W2:Y:S07]  /*4140*/  LDSM.16.MT88.4 R24, [R206+0x4c00] ;  /* 0x004c0000ce18783b */ /* 0x000eae0000004200 */
[----:B------:R-:W-:Y:S01]  /*4150*/  HMMA.16816.F32 R44, R8, R28, R48 ;  /* 0x0000001c082c723c */ /* 0x000fe20000001830 */
[----:B-1----:R-:W-:Y:S01]  /*4160*/  FFMA.FTZ R0, R134, c[0x0][0x23c], -R4 ;  /* 0x00008f0086007a23 */ /* 0x002fe20000010804 */
[----:B------:R-:W-:-:S03]  /*4170*/  MOV R134, R160 ;  /* 0x000000a000867202 */ /* 0x000fc60000000f00 */
[----:B------:R1:W-:Y:S03]  /*4180*/  MUFU.EX2 R83, R0 ;  /* 0x0000000000537308 */ /* 0x0003e60000000800 */
[----:B------:R-:W-:Y:S07]  /*4190*/  HMMA.16816.F32 R40, R8, R30, R64 ;  /* 0x0000001e0828723c */ /* 0x000fee0000001840 */
[----:B----4-:R-:W-:-:S02]  /*41a0*/  F2FP.PACK_AB R8, R112, R111 ;  /* 0x0000006f7008723e */ /* 0x010fc400000000ff */
[----:B-----5:R-:W-:Y:S01]  /*41b0*/  F2FP.PACK_AB R10, R109, R110 ;  /* 0x0000006e6d0a723e */ /* 0x020fe200000000ff */
[----:B-1----:R-:W-:-:S04]  /*41c0*/  FFMA.FTZ R0, R148, c[0x0][0x23c], -R4 ;  /* 0x00008f0094007a23 */ /* 0x002fc80000010804 */
[----:B------:R1:W4:Y:S02]  /*41d0*/  MUFU.EX2 R85, R0 ;  /* 0x0000000000557308 */ /* 0x0003240000000800 */
[----:B-1----:R-:W-:Y:S01]  /*41e0*/  FFMA.FTZ R0, R149, c[0x0][0x23c], -R4 ;  /* 0x00008f0095007a23 */ /* 0x002fe20000010804 */
[----:B----4-:R-:W-:-:S05]  /*41f0*/  F2FP.PACK_AB R9, R85, R83 ;  /* 0x000000535509723e */ /* 0x010fca00000000ff */
[----:B------:R1:W-:Y:S02]  /*4200*/  MUFU.EX2 R84, R0 ;  /* 0x0000000000547308 */ /* 0x0003e40000000800 */
[----:B-1----:R-:W-:Y:S01]  /*4210*/  FFMA.FTZ R0, R135, c[0x0][0x23c], -R4 ;  /* 0x00008f0087007a23 */ /* 0x002fe20000010804 */
[----:B------:R-:W-:-:S05]  /*4220*/  MOV R135, R151 ;  /* 0x0000009700877202 */ /* 0x000fca0000000f00 */
[----:B------:R1:W4:Y:S02]  /*4230*/  MUFU.EX2 R82, R0 ;  /* 0x0000000000527308 */ /* 0x0003240000000800 */
[----:B-1----:R-:W-:Y:S01]  /*4240*/  FFMA.FTZ R0, R88, c[0x0][0x23c], -R6 ;  /* 0x00008f0058007a23 */ /* 0x002fe20000010806 */
[----:B----4-:R-:W-:-:S05]  /*4250*/  F2FP.PACK_AB R11, R82, R84 ;  /* 0x00000054520b723e */ /* 0x010fca00000000ff */
[----:B------:R1:W-:Y:S02]  /*4260*/  MUFU.EX2 R88, R0 ;  /* 0x0000000000587308 */ /* 0x0003e40000000800 */
[C---:B--2---:R-:W-:Y:S08]  /*4270*/  HMMA.16816.F32 R60, R8.reuse, R16, R60 ;  /* 0x00000010083c723c */ /* 0x044ff0000000183c */
[----:B---3--:R-:W-:Y:S01]  /*4280*/  HMMA.16816.F32 R140, R8, R12, R140 ;  /* 0x0000000c088c723c */ /* 0x008fe2000000188c */
[----:B-1----:R-:W-:Y:S01]  /*4290*/  FFMA.FTZ R0, R104, c[0x0][0x23c], -R5 ;  /* 0x00008f0068007a23 */ /* 0x002fe20000010805 */
[----:B------:R-:W-:-:S03]  /*42a0*/  MOV R104, R150 ;  /* 0x0000009600687202 */ /* 0x000fc60000000f00 */
[----:B------:R1:W-:Y:S03]  /*42b0*/  MUFU.EX2 R81, R0 ;  /* 0x0000000000517308 */ /* 0x0003e60000000800 */
[C---:B------:R-:W-:Y:S01]  /*42c0*/  HMMA.16816.F32 R148, R8.reuse, R14, R20 ;  /* 0x0000000e0894723c */ /* 0x040fe20000001814 */
[----:B------:R-:W2:Y:S07]  /*42d0*/  LDSM.16.MT88.4 R20, [R205+0x4c00] ;  /* 0x004c0000cd14783b */ /* 0x000eae0000004200 */
[----:B------:R-:W-:Y:S01]  /*42e0*/  HMMA.16816.F32 R28, R8, R18, R32 ;  /* 0x00000012081c723c */ /* 0x000fe20000001820 */
[----:B-1----:R-:W-:-:S06]  /*42f0*/  FFMA.FTZ R0, R105, c[0x0][0x23c], -R5 ;  /* 0x00008f0069007a23 */ /* 0x002fcc0000010805 */
[----:B------:R-:W-:Y:S02]  /*4300*/  F2FP.PACK_AB R8, R244, R232 ;  /* 0x000000e8f408723e */ /* 0x000fe400000000ff */
[----:B------:R-:W-:Y:S01]  /*4310*/  F2FP.PACK_AB R9, R198, R190 ;  /* 0x000000bec609723e */ /* 0x000fe200000000ff */
[----:B------:R1:W3:Y:S01]  /*4320*/  MUFU.EX2 R80, R0 ;  /* 0x0000000000507308 */ /* 0x0002e20000000800 */
[----:B------:R-:W-:Y:S02]  /*4330*/  F2FP.PACK_AB R10, R242, R243 ;  /* 0x000000f3f20a723e */ /* 0x000fe400000000ff */
[----:B------:R-:W-:-:S07]  /*4340*/  F2FP.PACK_AB R11, R194, R195 ;  /* 0x000000c3c20b723e */ /* 0x000fce00000000ff */
[----:B------:R-:W-:Y:S01]  /*4350*/  HMMA.16816.F32 R44, R8, R12, R44 ;  /* 0x0000000c082c723c */ /* 0x000fe2000000182c */
[----:B-1----:R-:W-:-:S07]  /*4360*/  FFMA.FTZ R0, R91, c[0x0][0x23c], -R5 ;  /* 0x00008f005b007a23 */ /* 0x002fce0000010805 */
[C---:B------:R-:W-:Y:S01]  /*4370*/  HMMA.16816.F32 R40, R8.reuse, R14, R40 ;  /* 0x0000000e0828723c */ /* 0x040fe20000001828 */
[----:B------:R-:W1:Y:S01]  /*4380*/  LDSM.16.MT88.4 R12, [R205+0x5000] ;  /* 0x00500000cd0c783b */ /* 0x000e620000004200 */
[----:B------:R4:W-:Y:S06]  /*4390*/  MUFU.EX2 R79, R0 ;  /* 0x00000000004f7308 */ /* 0x0009ec0000000800 */
[C---:B------:R-:W-:Y:S08]  /*43a0*/  HMMA.16816.F32 R32, R8.reuse, R16, R56 ;  /* 0x000000100820723c */ /* 0x040ff00000001838 */
[----:B------:R-:W-:Y:S01]  /*43b0*/  HMMA.16816.F32 R36, R8, R18, R36 ;  /* 0x000000120824723c */ /* 0x000fe20000001824 */
[----:B------:R-:W5:Y:S01]  /*43c0*/  LDSM.16.MT88.4 R16, [R206+0x5000] ;  /* 0x00500000ce10783b */ /* 0x000f620000004200 */
[----:B----4-:R-:W-:-:S04]  /*43d0*/  FFMA.FTZ R0, R90, c[0x0][0x23c], -R5 ;  /* 0x00008f005a007a23 */ /* 0x010fc80000010805 */
[----:B------:R4:W2:Y:S01]  /*43e0*/  MUFU.EX2 R78, R0 ;  /* 0x00000000004e7308 */ /* 0x0008a20000000800 */
[----:B---3--:R-:W-:Y:S01]  /*43f0*/  F2FP.PACK_AB R8, R80, R81 ;  /* 0x000000515008723e */ /* 0x008fe200000000ff */
[----:B----4-:R-:W-:Y:S01]  /*4400*/  FFMA.FTZ R0, R106, c[0x0][0x23c], -R4 ;  /* 0x00008f006a007a23 */ /* 0x010fe20000010804 */
[----:B--2---:R-:W-:-:S05]  /*4410*/  F2FP.PACK_AB R10, R78, R79 ;  /* 0x0000004f4e0a723e */ /* 0x004fca00000000ff */
[----:B------:R2:W-:Y:S02]  /*4420*/  MUFU.EX2 R75, R0 ;  /* 0x00000000004b7308 */ /* 0x0005e40000000800 */
[----:B--2---:R-:W-:-:S06]  /*4430*/  FFMA.FTZ R0, R144, c[0x0][0x23c], -R4 ;  /* 0x00008f0090007a23 */ /* 0x004fcc0000010804 */
[----:B------:R2:W3:Y:S02]  /*4440*/  MUFU.EX2 R76, R0 ;  /* 0x00000000004c7308 */ /* 0x0004e40000000800 */
[----:B--2---:R-:W-:Y:S01]  /*4450*/  FFMA.FTZ R0, R107, c[0x0][0x23c], -R4 ;  /* 0x00008f006b007a23 */ /* 0x004fe20000010804 */
[----:B---3--:R-:W-:-:S05]  /*4460*/  F2FP.PACK_AB R9, R76, R75 ;  /* 0x0000004b4c09723e */ /* 0x008fca00000000ff */
[----:B------:R2:W-:Y:S02]  /*4470*/  MUFU.EX2 R74, R0 ;  /* 0x00000000004a7308 */ /* 0x0005e40000000800 */
[----:B--2---:R-:W-:-:S06]  /*4480*/  FFMA.FTZ R0, R145, c[0x0][0x23c], -R4 ;  /* 0x00008f0091007a23 */ /* 0x004fcc0000010804 */
[----:B------:R2:W3:Y:S02]  /*4490*/  MUFU.EX2 R73, R0 ;  /* 0x0000000000497308 */ /* 0x0004e40000000800 */
[----:B--2---:R-:W-:Y:S01]  /*44a0*/  FFMA.FTZ R0, R89, c[0x0][0x23c], -R6 ;  /* 0x00008f0059007a23 */ /* 0x004fe20000010806 */
[----:B---3--:R-:W-:-:S05]  /*44b0*/  F2FP.PACK_AB R11, R73, R74 ;  /* 0x0000004a490b723e */ /* 0x008fca00000000ff */
[----:B------:R2:W-:Y:S02]  /*44c0*/  MUFU.EX2 R77, R0 ;  /* 0x00000000004d7308 */ /* 0x0005e40000000800 */
[C---:B------:R-:W-:Y:S08]  /*44d0*/  HMMA.16816.F32 R160, R8.reuse, R24, R60 ;  /* 0x0000001808a0723c */ /* 0x040ff0000000183c */
[----:B------:R-:W-:Y:S01]  /*44e0*/  HMMA.16816.F32 R140, R8, R20, R140 ;  /* 0x00000014088c723c */ /* 0x000fe2000000188c */
[----:B--2---:R-:W-:-:S04]  /*44f0*/  FFMA.FTZ R0, R100, c[0x0][0x23c], -R5 ;  /* 0x00008f0064007a23 */ /* 0x004fc80000010805 */
[----:B------:R2:W-:Y:S03]  /*4500*/  MUFU.EX2 R72, R0 ;  /* 0x0000000000487308 */ /* 0x0005e60000000800 */
[C---:B------:R-:W-:Y:S08]  /*4510*/  HMMA.16816.F32 R148, R8.reuse, R22, R148 ;  /* 0x000000160894723c */ /* 0x040ff00000001894 */
[----:B------:R-:W-:Y:S01]  /*4520*/  HMMA.16816.F32 R28, R8, R26, R28 ;  /* 0x0000001a081c723c */ /* 0x000fe2000000181c */
[----:B--2---:R-:W-:-:S06]  /*4530*/  FFMA.FTZ R0, R101, c[0x0][0x23c], -R5 ;  /* 0x00008f0065007a23 */ /* 0x004fcc0000010805 */
[----:B------:R-:W-:Y:S02]  /*4540*/  F2FP.PACK_AB R8, R240, R241 ;  /* 0x000000f1f008723e */ /* 0x000fe400000000ff */
[----:B------:R-:W-:Y:S01]  /*4550*/  F2FP.PACK_AB R9, R197, R193 ;  /* 0x000000c1c509723e */ /* 0x000fe200000000ff */
[----:B------:R2:W3:Y:S01]  /*4560*/  MUFU.EX2 R71, R0 ;  /* 0x0000000000477308 */ /* 0x0004e20000000800 */
[----:B------:R-:W-:Y:S02]  /*4570*/  F2FP.PACK_AB R10, R238, R239 ;  /* 0x000000efee0a723e */ /* 0x000fe400000000ff */
[----:B------:R-:W-:-:S07]  /*4580*/  F2FP.PACK_AB R11, R200, R196 ;  /* 0x000000c4c80b723e */ /* 0x000fce00000000ff */
[----:B------:R-:W-:Y:S01]  /*4590*/  HMMA.16816.F32 R44, R8, R20, R44 ;  /* 0x00000014082c723c */ /* 0x000fe2000000182c */
[----:B--2---:R-:W-:-:S07]  /*45a0*/  FFMA.FTZ R0, R94, c[0x0][0x23c], -R5 ;  /* 0x00008f005e007a23 */ /* 0x004fce0000010805 */
[C---:B------:R-:W-:Y:S01]  /*45b0*/  HMMA.16816.F32 R48, R8.reuse, R22, R40 ;  /* 0x000000160830723c */ /* 0x040fe20000001828 */
[----:B------:R-:W2:Y:S01]  /*45c0*/  LDSM.16.MT88.4 R20, [R205+0x5400] ;  /* 0x00540000cd14783b */ /* 0x000ea20000004200 */
[----:B------:R4:W-:Y:S06]  /*45d0*/  MUFU.EX2 R70, R0 ;  /* 0x0000000000467308 */ /* 0x0009ec0000000800 */
[C---:B------:R-:W-:Y:S08]  /*45e0*/  HMMA.16816.F32 R40, R8.reuse, R24, R32 ;  /* 0x000000180828723c */ /* 0x040ff00000001820 */
[----:B------:R-:W-:Y:S01]  /*45f0*/  HMMA.16816.F32 R36, R8, R26, R36 ;  /* 0x0000001a0824723c */ /* 0x000fe20000001824 */
[----:B------:R-:W1:Y:S01]  /*4600*/  LDSM.16.MT88.4 R24, [R206+0x5400] ;  /* 0x00540000ce18783b */ /* 0x000e620000004200 */
[----:B----4-:R-:W-:-:S04]  /*4610*/  FFMA.FTZ R0, R93, c[0x0][0x23c], -R5 ;  /* 0x00008f005d007a23 */ /* 0x010fc80000010805 */
[----:B------:R4:W4:Y:S01]  /*4620*/  MUFU.EX2 R69, R0 ;  /* 0x0000000000457308 */ /* 0x0009220000000800 */
[----:B---3--:R-:W-:Y:S01]  /*4630*/  F2FP.PACK_AB R8, R71, R72 ;  /* 0x000000484708723e */ /* 0x008fe200000000ff */
[----:B----4-:R-:W-:Y:S01]  /*4640*/  FFMA.FTZ R0, R146, c[0x0][0x23c], -R4 ;  /* 0x00008f0092007a23 */ /* 0x010fe20000010804 */
[----:B------:R-:W-:-:S05]  /*4650*/  F2FP.PACK_AB R10, R69, R70 ;  /* 0x00000046450a723e */ /* 0x000fca00000000ff */
[----:B------:R3:W-:Y:S02]  /*4660*/  MUFU.EX2 R66, R0 ;  /* 0x0000000000427308 */ /* 0x0007e40000000800 */
[----:B---3--:R-:W-:-:S06]  /*4670*/  FFMA.FTZ R0, R103, c[0x0][0x23c], -R4 ;  /* 0x00008f0067007a23 */ /* 0x008fcc0000010804 */
[----:B------:R3:W4:Y:S02]  /*4680*/  MUFU.EX2 R67, R0 ;  /* 0x0000000000437308 */ /* 0x0007240000000800 */
[----:B---3--:R-:W-:Y:S01]  /*4690*/  FFMA.FTZ R0, R102, c[0x0][0x23c], -R4 ;  /* 0x00008f0066007a23 */ /* 0x008fe20000010804 */
[----:B----4-:R-:W-:-:S05]  /*46a0*/  F2FP.PACK_AB R9, R67, R66 ;  /* 0x000000424309723e */ /* 0x010fca00000000ff */
[----:B------:R3:W-:Y:S02]  /*46b0*/  MUFU.EX2 R65, R0 ;  /* 0x0000000000417308 */ /* 0x0007e40000000800 */
[----:B---3--:R-:W-:-:S06]  /*46c0*/  FFMA.FTZ R0, R152, c[0x0][0x23c], -R4 ;  /* 0x00008f0098007a23 */ /* 0x008fcc0000010804 */
[----:B------:R3:W4:Y:S02]  /*46d0*/  MUFU.EX2 R64, R0 ;  /* 0x0000000000407308 */ /* 0x0007240000000800 */
[----:B---3--:R-:W-:Y:S01]  /*46e0*/  FFMA.FTZ R0, R95, c[0x0][0x23c], -R6 ;  /* 0x00008f005f007a23 */ /* 0x008fe20000010806 */
[----:B----4-:R-:W-:-:S05]  /*46f0*/  F2FP.PACK_AB R11, R64, R65 ;  /* 0x00000041400b723e */ /* 0x010fca00000000ff */
[----:B------:R3:W-:Y:S02]  /*4700*/  MUFU.EX2 R68, R0 ;  /* 0x0000000000447308 */ /* 0x0007e40000000800 */
[C---:B-1----:R-:W-:Y:S08]  /*4710*/  HMMA.16816.F32 R140, R8.reuse, R12, R140 ;  /* 0x0000000c088c723c */ /* 0x042ff0000000188c */
[----:B------:R-:W-:Y:S01]  /*4720*/  HMMA.16816.F32 R148, R8, R14, R148 ;  /* 0x0000000e0894723c */ /* 0x000fe20000001894 */
[----:B---3--:R-:W-:-:S04]  /*4730*/  FFMA.FTZ R0, R98, c[0x0][0x23c], -R5 ;  /* 0x00008f0062007a23 */ /* 0x008fc80000010805 */
[----:B------:R1:W-:Y:S03]  /*4740*/  MUFU.EX2 R63, R0 ;  /* 0x00000000003f7308 */ /* 0x0003e60000000800 */
[C---:B-----5:R-:W-:Y:S08]  /*4750*/  HMMA.16816.F32 R160, R8.reuse, R16, R160 ;  /* 0x0000001008a0723c */ /* 0x060ff000000018a0 */
        /* <DEDUP_REMOVED lines=46> */
[----:B------:R2:W-:Y:S07]  /*4a40*/  MUFU.EX2 R52, R0 ;  /* 0x0000000000347308 */ /* 0x0005ee0000000800 */
[C---:B------:R-:W-:Y:S08]  /*4a50*/  HMMA.16816.F32 R144, R8.reuse, R20, R144 ;  /* 0x000000140890723c */ /* 0x040ff00000001890 */
[----:B------:R-:W-:Y:S01]  /*4a60*/  HMMA.16816.F32 R44, R8, R22, R44 ;  /* 0x00000016082c723c */ /* 0x000fe2000000182c */
[----:B------:R-:W-:Y:S01]  /*4a70*/  LDSM.16.MT88.4 R20, [R206+0x5c00] ;  /* 0x005c0000ce14783b */ /* 0x000fe20000004200 */
[----:B--2---:R-:W-:-:S03]  /*4a80*/  FFMA.FTZ R0, R153, c[0x0][0x23c], -R5 ;  /* 0x00008f0099007a23 */ /* 0x004fc60000010805 */
[----:B------:R-:W2:Y:S01]  /*4a90*/  LDSM.16.MT88.4 R152, [R205+0x5c00] ;  /* 0x005c0000cd98783b */ /* 0x000ea20000004200 */
[----:B------:R4:W1:Y:S01]  /*4aa0*/  MUFU.EX2 R51, R0 ;  /* 0x0000000000337308 */ /* 0x0008620000000800 */
[----:B---3--:R-:W-:Y:S01]  /*4ab0*/  F2FP.PACK_AB R8, R53, R54 ;  /* 0x000000363508723e */ /* 0x008fe200000000ff */
[----:B----4-:R-:W-:Y:S01]  /*4ac0*/  FFMA.FTZ R0, R167, c[0x0][0x23c], -R4 ;  /* 0x00008f00a7007a23 */ /* 0x010fe20000010804 */
[----:B-1----:R-:W-:-:S05]  /*4ad0*/  F2FP.PACK_AB R10, R51, R52 ;  /* 0x00000034330a723e */ /* 0x002fca00000000ff */
[----:B------:R1:W-:Y:S02]  /*4ae0*/  MUFU.EX2 R49, R0 ;  /* 0x0000000000317308 */ /* 0x0003e40000000800 */
[----:B-1----:R-:W-:-:S06]  /*4af0*/  FFMA.FTZ R0, R166, c[0x0][0x23c], -R4 ;  /* 0x00008f00a6007a23 */ /* 0x002fcc0000010804 */
[----:B------:R1:W3:Y:S02]  /*4b00*/  MUFU.EX2 R50, R0 ;  /* 0x0000000000327308 */ /* 0x0002e40000000800 */
[----:B-1----:R-:W-:Y:S01]  /*4b10*/  FFMA.FTZ R0, R159, c[0x0][0x23c], -R4 ;  /* 0x00008f009f007a23 */ /* 0x002fe20000010804 */
[----:B---3--:R-:W-:-:S05]  /*4b20*/  F2FP.PACK_AB R9, R50, R49 ;  /* 0x000000313209723e */ /* 0x008fca00000000ff */
[----:B------:R1:W-:Y:S02]  /*4b30*/  MUFU.EX2 R48, R0 ;  /* 0x0000000000307308 */ /* 0x0003e40000000800 */
[----:B-1----:R-:W-:-:S06]  /*4b40*/  FFMA.FTZ R0, R165, c[0x0][0x23c], -R4 ;  /* 0x00008f00a5007a23 */ /* 0x002fcc0000010804 */
[----:B------:R1:W3:Y:S02]  /*4b50*/  MUFU.EX2 R39, R0 ;  /* 0x0000000000277308 */ /* 0x0002e40000000800 */
[----:B-1----:R-:W-:Y:S01]  /*4b60*/  FFMA.FTZ R0, R164, c[0x0][0x23c], -R6 ;  /* 0x00008f00a4007a23 */ /* 0x002fe20000010806 */
[----:B---3--:R-:W-:-:S05]  /*4b70*/  F2FP.PACK_AB R11, R39, R48 ;  /* 0x00000030270b723e */ /* 0x008fca00000000ff */
[----:B------:R1:W3:Y:S02]  /*4b80*/  MUFU.EX2 R38, R0 ;  /* 0x0000000000267308 */ /* 0x0002e40000000800 */
[C---:B------:R-:W-:Y:S08]  /*4b90*/  HMMA.16816.F32 R140, R8.reuse, R12, R140 ;  /* 0x0000000c088c723c */ /* 0x040ff0000000188c */
[----:B------:R-:W-:Y:S01]  /*4ba0*/  HMMA.16816.F32 R148, R8, R14, R148 ;  /* 0x0000000e0894723c */ /* 0x000fe20000001894 */
[----:B-1----:R-:W-:-:S04]  /*4bb0*/  FFMA.FTZ R0, R175, c[0x0][0x23c], -R5 ;  /* 0x00008f00af007a23 */ /* 0x002fc80000010805 */
[----:B------:R1:W-:Y:S03]  /*4bc0*/  MUFU.EX2 R37, R0 ;  /* 0x0000000000257308 */ /* 0x0003e60000000800 */
[C---:B-----5:R-:W-:Y:S08]  /*4bd0*/  HMMA.16816.F32 R160, R8.reuse, R16, R160 ;  /* 0x0000001008a0723c */ /* 0x060ff000000018a0 */
[----:B------:R-:W-:Y:S01]  /*4be0*/  HMMA.16816.F32 R32, R8, R18, R32 ;  /* 0x000000120820723c */ /* 0x000fe20000001820 */
[----:B-1----:R-:W-:-:S06]  /*4bf0*/  FFMA.FTZ R0, R174, c[0x0][0x23c], -R5 ;  /* 0x00008f00ae007a23 */ /* 0x002fcc0000010805 */
[----:B------:R-:W-:Y:S02]  /*4c00*/  F2FP.PACK_AB R8, R123, R121 ;  /* 0x000000797b08723e */ /* 0x000fe400000000ff */
[----:B------:R-:W-:Y:S01]  /*4c10*/  F2FP.PACK_AB R9, R68, R77 ;  /* 0x0000004d4409723e */ /* 0x000fe200000000ff */
[----:B------:R1:W4:Y:S01]  /*4c20*/  MUFU.EX2 R36, R0 ;  /* 0x0000000000247308 */ /* 0x0003220000000800 */
[----:B------:R-:W-:Y:S02]  /*4c30*/  F2FP.PACK_AB R10, R122, R131 ;  /* 0x000000837a0a723e */ /* 0x000fe400000000ff */
[----:B---3--:R-:W-:-:S07]  /*4c40*/  F2FP.PACK_AB R11, R38, R56 ;  /* 0x00000038260b723e */ /* 0x008fce00000000ff */
[----:B------:R-:W-:Y:S01]  /*4c50*/  HMMA.16816.F32 R40, R8, R16, R40 ;  /* 0x000000100828723c */ /* 0x000fe20000001828 */
[----:B-1----:R-:W-:Y:S01]  /*4c60*/  FFMA.FTZ R0, R172, c[0x0][0x23c], -R5 ;  /* 0x00008f00ac007a23 */ /* 0x002fe20000010805 */
[----:B----4-:R-:W-:-:S06]  /*4c70*/  F2FP.PACK_AB R164, R36, R37 ;  /* 0x0000002524a4723e */ /* 0x010fcc00000000ff */
[C---:B------:R-:W-:Y:S01]  /*4c80*/  HMMA.16816.F32 R144, R8.reuse, R12, R144 ;  /* 0x0000000c0890723c */ /* 0x040fe20000001890 */
[----:B------:R1:W-:Y:S07]  /*4c90*/  MUFU.EX2 R31, R0 ;  /* 0x00000000001f7308 */ /* 0x0003ee0000000800 */
[C---:B------:R-:W-:Y:S08]  /*4ca0*/  HMMA.16816.F32 R12, R8.reuse, R14, R44 ;  /* 0x0000000e080c723c */ /* 0x040ff0000000182c */
[----:B------:R-:W-:Y:S01]  /*4cb0*/  HMMA.16816.F32 R24, R8, R18, R24 ;  /* 0x000000120818723c */ /* 0x000fe20000001818 */
[----:B------:R3:W-:Y:S01]  /*4cc0*/  MUFU.EX2 R9, R2 ;  /* 0x0000000200097308 */ /* 0x0007e20000000800 */
[----:B-1----:R-:W-:-:S02]  /*4cd0*/  FFMA.FTZ R0, R173, c[0x0][0x23c], -R5 ;  /* 0x00008f00ad007a23 */ /* 0x002fc40000010805 */
[----:B------:R-:W-:-:S04]  /*4ce0*/  FADD.FTZ R5, R187, R185 ;  /* 0x000000b9bb057221 */ /* 0x000fc80000010000 */
[----:B------:R-:W-:Y:S01]  /*4cf0*/  FADD.FTZ R5, R186, R5 ;  /* 0x00000005ba057221 */ /* 0x000fe20000010000 */
[----:B------:R1:W4:Y:S01]  /*4d00*/  MUFU.EX2 R220, R0 ;  /* 0x0000000000dc7308 */ /* 0x0003220000000800 */
[----:B---3--:R-:W-:Y:S02]  /*4d10*/  FADD.FTZ R2, R108, R86 ;  /* 0x000000566c027221 */ /* 0x008fe40000010000 */
[----:B-1----:R-:W-:Y:S01]  /*4d20*/  FFMA.FTZ R0, R180, c[0x0][0x23c], -R4 ;  /* 0x00008f00b4007a23 */ /* 0x002fe20000010804 */
[----:B----4-:R-:W-:-:S04]  /*4d30*/  F2FP.PACK_AB R166, R220, R31 ;  /* 0x0000001fdca6723e */ /* 0x010fc800000000ff */
[----:B------:R1:W-:Y:S02]  /*4d40*/  MUFU.EX2 R29, R0 ;  /* 0x00000000001d7308 */ /* 0x0003e40000000800 */
[----:B-1----:R-:W-:-:S06]  /*4d50*/  FFMA.FTZ R0, R179, c[0x0][0x23c], -R4 ;  /* 0x00008f00b3007a23 */ /* 0x002fcc0000010804 */
[----:B------:R1:W3:Y:S02]  /*4d60*/  MUFU.EX2 R30, R0 ;  /* 0x00000000001e7308 */ /* 0x0002e40000000800 */
[----:B-1----:R-:W-:Y:S01]  /*4d70*/  FFMA.FTZ R0, R178, c[0x0][0x23c], -R4 ;  /* 0x00008f00b2007a23 */ /* 0x002fe20000010804 */
[----:B---3--:R-:W-:-:S05]  /*4d80*/  F2FP.PACK_AB R165, R30, R29 ;  /* 0x0000001d1ea5723e */ /* 0x008fca00000000ff */
[----:B------:R1:W-:Y:S02]  /*4d90*/  MUFU.EX2 R28, R0 ;  /* 0x00000000001c7308 */ /* 0x0003e40000000800 */
[----:B-1----:R-:W-:Y:S02]  /*4da0*/  FFMA.FTZ R0, R177, c[0x0][0x23c], -R4 ;  /* 0x00008f00b1007a23 */ /* 0x002fe40000010804 */
[----:B------:R-:W-:-:S04]  /*4db0*/  FADD.FTZ R4, R117, R114 ;  /* 0x0000007275047221 */ /* 0x000fc80000010000 */
[----:B------:R1:W3:Y:S01]  /*4dc0*/  MUFU.EX2 R222, R0 ;  /* 0x0000000000de7308 */ /* 0x0002e20000000800 */
[----:B------:R-:W-:Y:S02]  /*4dd0*/  FADD.FTZ R4, R116, R4 ;  /* 0x0000000474047221 */ /* 0x000fe40000010000 */
[----:B-1----:R-:W-:Y:S01]  /*4de0*/  FFMA.FTZ R0, R184, c[0x0][0x23c], -R6 ;  /* 0x00008f00b8007a23 */ /* 0x002fe20000010806 */
[----:B---3--:R-:W-:-:S04]  /*4df0*/  F2FP.PACK_AB R167, R222, R28 ;  /* 0x0000001cdea7723e */ /* 0x008fc800000000ff */
[----:B------:R1:W-:Y:S03]  /*4e00*/  MUFU.EX2 R16, R0 ;  /* 0x0000000000107308 */ /* 0x0003e60000000800 */
[C---:B--2---:R-:W-:Y:S08]  /*4e10*/  HMMA.16816.F32 R140, R164.reuse, R152, R140 ;  /* 0x00000098a48c723c */ /* 0x044ff0000000188c */
[----:B------:R-:W-:Y:S01]  /*4e20*/  HMMA.16816.F32 R148, R164, R154, R148 ;  /* 0x0000009aa494723c */ /* 0x000fe20000001894 */
[----:B-1----:R-:W-:-:S02]  /*4e30*/  FFMA.FTZ R0, R183, c[0x0][0x23c], -R6 ;  /* 0x00008f00b7007a23 */ /* 0x002fc40000010806 */
[----:B------:R-:W-:Y:S02]  /*4e40*/  FFMA.FTZ R6, R181, c[0x0][0x23c], -R6 ;  /* 0x00008f00b5067a23 */ /* 0x000fe40000010806 */
[----:B------:R1:W2:Y:S03]  /*4e50*/  MUFU.EX2 R10, R0 ;  /* 0x00000000000a7308 */ /* 0x0002a60000000800 */
[C---:B------:R-:W-:Y:S05]  /*4e60*/  HMMA.16816.F32 R160, R164.reuse, R20, R160 ;  /* 0x00000014a4a0723c */ /* 0x040fea00000018a0 */
[----:B------:R3:W4:Y:S03]  /*4e70*/  MUFU.EX2 R221, R6 ;  /* 0x0000000600dd7308 */ /* 0x0007260000000800 */
[----:B------:R-:W-:Y:S01]  /*4e80*/  HMMA.16816.F32 R164, R164, R22, R32 ;  /* 0x00000016a4a4723c */ /* 0x000fe20000001820 */
[----:B-1----:R-:W-:Y:S01]  /*4e90*/  FADD.FTZ R0, R226, R7 ;  /* 0x00000007e2007221 */ /* 0x002fe20000010000 */
[----:B--2---:R-:W-:Y:S01]  /*4ea0*/  F2FP.PACK_AB R169, R10, R16 ;  /* 0x000000100aa9723e */ /* 0x004fe200000000ff */
[----:B------:R-:W-:-:S04]  /*4eb0*/  FADD.FTZ R7, R127, R4 ;  /* 0x000000047f077221 */ /* 0x000fc80000010000 */
[----:B------:R-:W-:Y:S02]  /*4ec0*/  FADD.FTZ R7, R126, R7 ;  /* 0x000000077e077221 */ /* 0x000fe40000010000 */
[----:B---3--:R-:W-:Y:S01]  /*4ed0*/  FADD.FTZ R6, R87, R2 ;  /* 0x0000000257067221 */ /* 0x008fe20000010000 */
[----:B----4-:R-:W-:Y:S01]  /*4ee0*/  F2FP.PACK_AB R171, R221, R9 ;  /* 0x00000009ddab723e */ /* 0x010fe200000000ff */
[----:B------:R-:W-:Y:S02]  /*4ef0*/  FADD.FTZ R2, R227, R0 ;  /* 0x00000000e3027221 */ /* 0x000fe40000010000 */
[----:B------:R-:W-:Y:S02]  /*4f00*/  FADD.FTZ R0, R189, R5 ;  /* 0x00000005bd007221 */ /* 0x000fe40000010000 */
[----:B------:R-:W-:Y:S02]  /*4f10*/  FADD.FTZ R4, R124, R6 ;  /* 0x000000067c047221 */ /* 0x000fe40000010000 */
[----:B------:R-:W-:Y:S01]  /*4f20*/  FADD.FTZ R2, R228, R2 ;  /* 0x00000002e4027221 */ /* 0x000fe20000010000 */
[----:B------:R-:W-:Y:S01]  /*4f30*/  HMMA.16816.F32 R144, R168, R152, R144 ;  /* 0x00000098a890723c */ /* 0x000fe20000001890 */
[----:B------:R-:W-:-:S02]  /*4f40*/  FADD.FTZ R0, R192, R0 ;  /* 0x00000000c0007221 */ /* 0x000fc40000010000 */
[----:B------:R-:W-:Y:S02]  /*4f50*/  FADD.FTZ R6, R113, R4 ;  /* 0x0000000471067221 */ /* 0x000fe40000010000 */
[----:B------:R-:W-:Y:S02]  /*4f60*/  FADD.FTZ R4, R229, R2 ;  /* 0x00000002e5047221 */ /* 0x000fe40000010000 */
[----:B------:R-:W-:Y:S01]  /*4f70*/  FADD.FTZ R5, R188, R0 ;  /* 0x00000000bc057221 */ /* 0x000fe20000010000 */
[----:B------:R-:W-:Y:S01]  /*4f80*/  HMMA.16816.F32 R152, R168, R154, R12 ;  /* 0x0000009aa898723c */ /* 0x000fe2000000180c */
[----:B------:R-:W-:Y:S02]  /*4f90*/  FADD.FTZ R2, R125, R7 ;  /* 0x000000077d027221 */ /* 0x000fe40000010000 */
[----:B------:R-:W-:Y:S02]  /*4fa0*/  FADD.FTZ R0, R119, R6 ;  /* 0x0000000677007221 */ /* 0x000fe40000010000 */
[----:B------:R-:W-:-:S02]  /*4fb0*/  FADD.FTZ R4, R231, R4 ;  /* 0x00000004e7047221 */ /* 0x000fc40000010000 */
[----:B------:R-:W-:Y:S01]  /*4fc0*/  FADD.FTZ R5, R191, R5 ;  /* 0x00000005bf057221 */ /* 0x000fe20000010000 */
[C---:B------:R-:W-:Y:S01]  /*4fd0*/  HMMA.16816.F32 R156, R168.reuse, R20, R40 ;  /* 0x00000014a89c723c */ /* 0x040fe20000001828 */
        /* <DEDUP_REMOVED lines=8> */
[----:B------:R-:W-:Y:S02]  /*5060*/  FADD.FTZ R7, R190, R4 ;  /* 0x00000004be077221 */ /* 0x000fe40000010000 */
[----:B------:R-:W-:Y:S02]  /*5070*/  FADD.FTZ R6, R111, R2 ;  /* 0x000000026f067221 */ /* 0x000fe40000010000 */
[----:B------:R-:W-:Y:S02]  /*5080*/  FADD.FTZ R5, R83, R0 ;  /* 0x0000000053057221 */ /* 0x000fe40000010000 */
        /* <DEDUP_REMOVED lines=91> */
[----:B------:R-:W-:Y:S01]  /*5640*/  FADD.FTZ R222, R222, R0 ;  /* 0x00000000dede7221 */ /* 0x000fe20000010000 */
[----:B------:R-:W-:Y:S05]  /*5650*/  @!P0 BRA `(.L_x_6) ;  /* 0x0000378000008947 */ /* 0x000fea0003800000 */
[----:B------:R-:W-:Y:S01]  /*5660*/  IMAD.MOV.U32 R133, RZ, RZ, c[0x0][0x1a4] ;  /* 0x00006900ff857624 */ /* 0x000fe200078e00ff */
[----:B------:R-:W-:Y:S01]  /*5670*/  LEA.HI.SX32 R217, R217, 0xfffffffe, 0x19 ;  /* 0xfffffffed9d97811 */ /* 0x000fe200078fcaff */
[----:B------:R-:W-:Y:S01]  /*5680*/  IMAD.MOV.U32 R176, RZ, RZ, c[0x0][0x1a0] ;  /* 0x00006800ffb07624 */ /* 0x000fe200078e00ff */
[----:B------:R-:W-:Y:S01]  /*5690*/  MOV R135, R3 ;  /* 0x0000000300877202 */ /* 0x000fe20000000f00 */
[----:B------:R-:W-:Y:S02]  /*56a0*/  IMAD.MOV.U32 R132, RZ, RZ, R138 ;  /* 0x000000ffff847224 */ /* 0x000fe400078e008a */
[----:B------:R-:W-:Y:S01]  /*56b0*/  IMAD.MOV.U32 R134, RZ, RZ, R136 ;  /* 0x000000ffff867224 */ /* 0x000fe200078e0088 */
[----:B------:R-:W-:Y:S02]  /*56c0*/  SHF.L.U64.HI R0, R176, 0x6, R133 ;  /* 0x00000006b0007819 */ /* 0x000fe40000010285 */
[----:B------:R-:W-:Y:S01]  /*56d0*/  MOV R133, R137 ;  /* 0x0000008900857202 */ /* 0x000fe20000000f00 */
[----:B------:R-:W-:Y:S05]  /*56e0*/  BRA `(.L_x_7) ;  /* 0x000001c000007947 */ /* 0x000fea0003800000 */
.L_x_9:
[----:B------:R-:W-:Y:S01]  /*56f0*/  IADD3 R0, R217, -0x1, RZ ;  /* 0xffffffffd9007810 */ /* 0x000fe20007ffe0ff */
[----:B------:R-:W-:Y:S02]  /*5700*/  ULDC.64 UR4, c[0x0][0x198] ;  /* 0x0000660000047ab9 */ /* 0x000fe40000000a00 */
[----:B------:R-:W-:Y:S01]  /*5710*/  USHF.L.U32 UR6, UR4, 0x6, URZ ;  /* 0x0000000604067899 */ /* 0x000fe2000800063f */
[----:B------:R-:W-:Y:S01]  /*5720*/  SHF.R.S32.HI R136, RZ, 0x1f, R0 ;  /* 0x0000001fff887819 */ /* 0x000fe20000011400 */
[----:B------:R-:W-:Y:S01]  /*5730*/  IMAD.WIDE.U32 R2, R0, c[0x0][0x198], RZ ;  /* 0x0000660000027a25 */ /* 0x000fe200078e00ff */
[----:B------:R-:W-:Y:S03]  /*5740*/  USHF.L.U64.HI UR5, UR4, 0x6, UR5 ;  /* 0x0000000604057899 */ /* 0x000fe60008010205 */
[----:B------:R-:W-:Y:S04]  /*5750*/  IMAD R136, R136, c[0x0][0x198], RZ ;  /* 0x0000660088887a24 */ /* 0x000fe800078e02ff */
[----:B------:R-:W-:Y:S01]  /*5760*/  IMAD R136, R0, c[0x0][0x19c], R136 ;  /* 0x0000670000887a24 */ /* 0x000fe200078e0288 */
[----:B------:R-:W-:Y:S03]  /*5770*/  LEA R0, P1, R2, R250, 0x7 ;  /* 0x000000fa02007211 */ /* 0x000fe600078238ff */
[----:B------:R-:W-:Y:S01]  /*5780*/  IMAD.IADD R136, R3, 0x1, R136 ;  /* 0x0000000103887824 */ /* 0x000fe200078e0288 */
[----:B------:R-:W-:Y:S04]  /*5790*/  LEA R138, P2, R0, c[0x0][0x168], 0x1 ;  /* 0x00005a00008a7a11 */ /* 0x000fe800078408ff */
[----:B------:R-:W-:Y:S02]  /*57a0*/  LEA.HI.X R2, R2, R247, R136, 0x7, P1 ;  /* 0x000000f702027211 */ /* 0x000fe400008f3c88 */
[----:B------:R-:W-:Y:S02]  /*57b0*/  IADD3 R136, P1, R138, UR6, RZ ;  /* 0x000000068a887c10 */ /* 0x000fe4000ff3e0ff */
[----:B------:R-:W-:Y:S02]  /*57c0*/  LEA.HI.X R139, R0, c[0x0][0x16c], R2, 0x1, P2 ;  /* 0x00005b00008b7a11 */ /* 0x000fe400010f0c02 */
[----:B------:R-:W-:Y:S02]  /*57d0*/  IADD3 R2, P2, R136, UR6, RZ ;  /* 0x0000000688027c10 */ /* 0x000fe4000ff5e0ff */
[----:B------:R-:W-:Y:S01]  /*57e0*/  IADD3.X R137, R139, UR5, RZ, P1, !PT ;  /* 0x000000058b897c10 */ /* 0x000fe20008ffe4ff */
[----:B------:R-:W-:Y:S01]  /*57f0*/  @!PT LDS RZ, [RZ] ;  /* 0x00000000fffff984 */ /* 0x000fe20000000800 */
[----:B------:R-:W-:Y:S01]  /*5800*/  @!PT LDS RZ, [RZ] ;  /* 0x00000000fffff984 */ /* 0x000fe20000000800 */
[----:B------:R-:W-:Y:S01]  /*5810*/  @!PT LDS RZ, [RZ] ;  /* 0x00000000fffff984 */ /* 0x000fe20000000800 */
[----:B------:R1:W-:Y:S01]  /*5820*/  LDGSTS.E.BYPASS.LTC128B.128 [R218+0x2000], [R138.64] ;  /* 0x020000008ada7fae */ /* 0x0003e2000b901d48 */
[----:B------:R-:W-:Y:S02]  /*5830*/  IADD3 R172, P1, R2, UR6, RZ ;  /* 0x0000000602ac7c10 */ /* 0x000fe4000ff3e0ff */
[----:B------:R-:W-:Y:S01]  /*5840*/  IADD3.X R3, R137, UR5, RZ, P2, !PT ;  /* 0x0000000589037c10 */ /* 0x000fe200097fe4ff */
[----:B------:R1:W-:Y:S03]  /*5850*/  LDGSTS.E.BYPASS.LTC128B.128 [R218+0x2800], [R136.64] ;  /* 0x0280000088da7fae */ /* 0x0003e6000b901d48 */
[----:B------:R-:W-:Y:S01]  /*5860*/  IADD3.X R173, R3, UR5, RZ, P1, !PT ;  /* 0x0000000503ad7c10 */ /* 0x000fe20008ffe4ff */
[----:B------:R1:W-:Y:S04]  /*5870*/  LDGSTS.E.BYPASS.LTC128B.128 [R218+0x3000], [R2.64] ;  /* 0x0300000002da7fae */ /* 0x0003e8000b901d48 */
[----:B------:R1:W-:Y:S04]  /*5880*/  LDGSTS.E.BYPASS.LTC128B.128 [R218+0x3800], [R172.64] ;  /* 0x03800000acda7fae */ /* 0x0003e8000b901d48 */
[----:B------:R-:W0:Y:S01]  /*5890*/  LDGDEPBAR ;  /* 0x00000000000079af */ /* 0x000e220000000000 */
[----:B------:R-:W-:-:S05]  /*58a0*/  BRA `(.L_x_8) ;  /* 0x0000075000007947 */ /* 0x000fca0003800000 */
.L_x_7:
[----:B------:R-:W-:Y:S01]  /*58b0*/  SHF.R.S32.HI R0, RZ, 0x1f, R217 ;  /* 0x0000001fff007819 */ /* 0x000fe200000114d9 */
[----:B------:R-:W-:Y:S04]  /*58c0*/  DEPBAR.LE SB0, 0x0 ;  /* 0x000080000000791a */ /* 0x000fe80000000000 */
[----:B------:R-:W-:Y:S01]  /*58d0*/  BAR.SYNC.DEFER_BLOCKING 0x0 ;  /* 0x0000000000007b1d */ /* 0x000fe20000010000 */
[----:B------:R-:W-:Y:S02]  /*58e0*/  IMAD R0, R0, c[0x0][0x1a0], RZ ;  /* 0x0000680000007a24 */ /* 0x000fe400078e02ff */
[C---:B------:R-:W-:Y:S04]  /*58f0*/  IMAD.WIDE.U32 R2, R217.reuse, c[0x0][0x1a0], RZ ;  /* 0x00006800d9027a25 */ /* 0x040fe800078e00ff */
[----:B------:R-:W-:Y:S01]  /*5900*/  IMAD R4, R217, c[0x0][0x1a4], R0 ;  /* 0x00006900d9047a24 */ /* 0x000fe200078e0200 */
[----:B------:R-:W-:Y:S01]  /*5910*/  LEA R0, P0, R2, R248, 0x7 ;  /* 0x000000f802007211 */ /* 0x000fe200078038ff */
[----:B------:R-:W-:Y:S02]  /*5920*/  IMAD.MOV.U32 R9, RZ, RZ, c[0x0][0x1a0] ;  /* 0x00006800ff097624 */ /* 0x000fe400078e00ff */
[----:B------:R-:W-:Y:S01]  /*5930*/  IMAD.IADD R4, R3, 0x1, R4 ;  /* 0x0000000103047824 */ /* 0x000fe200078e0204 */
[----:B------:R-:W-:Y:S01]  /*5940*/  LEA R6, P1, R0, c[0x0][0x170], 0x1 ;  /* 0x00005c0000067a11 */ /* 0x000fe200078208ff */
[C---:B------:R-:W-:Y:S02]  /*5950*/  IMAD.SHL.U32 R8, R9.reuse, 0x40, RZ ;  /* 0x0000004009087824 */ /* 0x040fe400078e00ff */
[----:B------:R-:W-:Y:S01]  /*5960*/  IMAD.MOV.U32 R10, RZ, RZ, c[0x0][0x1a4] ;  /* 0x00006900ff0a7624 */ /* 0x000fe200078e00ff */
[----:B------:R-:W-:Y:S02]  /*5970*/  LEA.HI.X R2, R2, R245, R4, 0x7, P0 ;  /* 0x000000f502027211 */ /* 0x000fe400000f3c04 */
[-C--:B------:R-:W-:Y:S02]  /*5980*/  IADD3 R4, P0, R6, R8.reuse, RZ ;  /* 0x0000000806047210 */ /* 0x080fe40007f1e0ff */
[----:B------:R-:W-:Y:S02]  /*5990*/  LEA.HI.X R7, R0, c[0x0][0x174], R2, 0x1, P1 ;  /* 0x00005d0000077a11 */ /* 0x000fe400008f0c02 */
[----:B------:R-:W-:Y:S02]  /*59a0*/  SHF.L.U64.HI R10, R9, 0x6, R10 ;  /* 0x00000006090a7819 */ /* 0x000fe4000001020a */
[-C--:B------:R-:W-:Y:S01]  /*59b0*/  IADD3 R2, P1, R4, R8.reuse, RZ ;  /* 0x0000000804027210 */ /* 0x080fe20007f3e0ff */
[----:B------:R-:W-:Y:S01]  /*59c0*/  @!PT LDS RZ, [RZ] ;  /* 0x00000000fffff984 */ /* 0x000fe20000000800 */
[----:B------:R-:W-:Y:S01]  /*59d0*/  @!PT LDS RZ, [RZ] ;  /* 0x00000000fffff984 */ /* 0x000fe20000000800 */
[----:B------:R-:W-:Y:S01]  /*59e0*/  @!PT LDS RZ, [RZ] ;  /* 0x00000000fffff984 */ /* 0x000fe20000000800 */
[----:B------:R1:W-:Y:S02]  /*59f0*/  LDGSTS.E.BYPASS.LTC128B.128 [R218+0x4000], [R6.64] ;  /* 0x0400000006da7fae */ /* 0x0003e4000b901d48 */
[--C-:B------:R-:W-:Y:S01]  /*5a00*/  IMAD.X R5, R7, 0x1, R10.reuse, P0 ;  /* 0x0000000107057824 */ /* 0x100fe200000e060a */
[----:B------:R-:W-:Y:S03]  /*5a10*/  IADD3 R8, P0, R2, R8, RZ ;  /* 0x0000000802087210 */ /* 0x000fe60007f1e0ff */
[--C-:B------:R-:W-:Y:S02]  /*5a20*/  IMAD.X R3, R5, 0x1, R10.reuse, P1 ;  /* 0x0000000105037824 */ /* 0x100fe400008e060a */
[----:B------:R1:W-:Y:S02]  /*5a30*/  LDGSTS.E.BYPASS.LTC128B.128 [R218+0x4800], [R4.64] ;  /* 0x0480000004da7fae */ /* 0x0003e4000b901d48 */
[----:B------:R-:W-:Y:S01]  /*5a40*/  IMAD.X R9, R3, 0x1, R10, P0 ;  /* 0x0000000103097824 */ /* 0x000fe200000e060a */
[----:B------:R-:W-:Y:S05]  /*5a50*/  ISETP.GT.AND P0, PT, R217, RZ, PT ;  /* 0x000000ffd900720c */ /* 0x000fea0003f04270 */
[----:B------:R2:W-:Y:S08]  /*5a60*/  LDGSTS.E.BYPASS.LTC128B.128 [R218+0x5000], [R2.64] ;  /* 0x0500000002da7fae */ /* 0x0005f0000b901d48 */
[----:B------:R3:W-:Y:S08]  /*5a70*/  LDGSTS.E.BYPASS.LTC128B.128 [R218+0x5800], [R8.64] ;  /* 0x0580000008da7fae */ /* 0x0007f0000b901d48 */
[----:B------:R-:W-:Y:S08]  /*5a80*/  LDSM.16.M88.4 R128, [R207] ;  /* 0x00000000cf80783b */ /* 0x000ff00000000200 */
[----:B------:R-:W1:Y:S08]  /*5a90*/  LDSM.16.M88.4 R16, [R204+0x2000] ;  /* 0x00200000cc10783b */ /* 0x000e700000000200 */
[----:B------:R-:W3:Y:S08]  /*5aa0*/  LDSM.16.M88.4 R124, [R207+0x1000] ;  /* 0x00100000cf7c783b */ /* 0x000ef00000000200 */
[----:B------:R-:W4:Y:S08]  /*5ab0*/  LDSM.16.M88.4 R32, [R204+0x2400] ;  /* 0x00240000cc20783b */ /* 0x000f300000000200 */
[----:B------:R-:W0:Y:S08]  /*5ac0*/  LDGDEPBAR ;  /* 0x00000000000079af */ /* 0x000e300000000000 */
[----:B------:R-:W5:Y:S01]  /*5ad0*/  LDSM.16.M88.4 R48, [R204+0x2800] ;  /* 0x00280000cc30783b */ /* 0x000f620000000200 */
[-C--:B-1----:R-:W-:Y:S07]  /*5ae0*/  HMMA.16816.F32 R4, R128, R16.reuse, RZ ;  /* 0x000000108004723c */ /* 0x082fee00000018ff */
[----:B------:R-:W1:Y:S01]  /*5af0*/  LDSM.16.M88.4 R64, [R204+0x2c00] ;  /* 0x002c0000cc40783b */ /* 0x000e620000000200 */
[C---:B---3--:R-:W-:Y:S07]  /*5b00*/  HMMA.16816.F32 R8, R124.reuse, R16, RZ ;  /* 0x000000107c08723c */ /* 0x048fee00000018ff */
[----:B------:R-:W3:Y:S01]  /*5b10*/  LDSM.16.M88.4 R80, [R204+0x3000] ;  /* 0x00300000cc50783b */ /* 0x000ee20000000200 */
[-C--:B------:R-:W-:Y:S07]  /*5b20*/  HMMA.16816.F32 R12, R124, R18.reuse, RZ ;  /* 0x000000127c0c723c */ /* 0x080fee00000018ff */
[----:B------:R-:W1:Y:S01]  /*5b30*/  LDSM.16.M88.4 R96, [R204+0x3400] ;  /* 0x00340000cc60783b */ /* 0x000e620000000200 */
[C---:B------:R-:W-:Y:S07]  /*5b40*/  HMMA.16816.F32 R16, R128.reuse, R18, RZ ;  /* 0x000000128010723c */ /* 0x040fee00000018ff */
[----:B------:R-:W1:Y:S01]  /*5b50*/  LDSM.16.M88.4 R112, [R204+0x3800] ;  /* 0x00380000cc70783b */ /* 0x000e620000000200 */
[-C--:B----4-:R-:W-:Y:S07]  /*5b60*/  HMMA.16816.F32 R20, R128, R32.reuse, RZ ;  /* 0x000000208014723c */ /* 0x090fee00000018ff */
[----:B------:R-:W4:Y:S01]  /*5b70*/  LDSM.16.M88.4 R136, [R204+0x3c00] ;  /* 0x003c0000cc88783b */ /* 0x000f220000000200 */
[C---:B------:R-:W-:Y:S07]  /*5b80*/  HMMA.16816.F32 R24, R124.reuse, R32, RZ ;  /* 0x000000207c18723c */ /* 0x040fee00000018ff */
[----:B------:R-:W-:Y:S01]  /*5b90*/  LDSM.16.M88.4 R172, [R208] ;  /* 0x00000000d0ac783b */ /* 0x000fe20000000200 */
[-C--:B------:R-:W-:Y:S07]  /*5ba0*/  HMMA.16816.F32 R28, R124, R34.reuse, RZ ;  /* 0x000000227c1c723c */ /* 0x080fee00000018ff */
[----:B------:R-:W1:Y:S01]  /*5bb0*/  LDSM.16.M88.4 R176, [R209] ;  /* 0x00000000d1b0783b */ /* 0x000e620000000200 */
[C---:B------:R-:W-:Y:S07]  /*5bc0*/  HMMA.16816.F32 R32, R128.reuse, R34, RZ ;  /* 0x000000228020723c */ /* 0x040fee00000018ff */
[----:B------:R-:W2:Y:S01]  /*5bd0*/  LDSM.16.M88.4 R180, [R208+0x1000] ;  /* 0x00100000d0b4783b */ /* 0x000ea20000000200 */
[-C--:B-----5:R-:W-:Y:S07]  /*5be0*/  HMMA.16816.F32 R36, R128, R48.reuse, RZ ;  /* 0x000000308024723c */ /* 0x0a0fee00000018ff */
[----:B------:R-:W5:Y:S01]  /*5bf0*/  LDSM.16.M88.4 R184, [R216] ;  /* 0x00000000d8b8783b */ /* 0x000f620000000200 */
[C---:B------:R-:W-:Y:S07]  /*5c00*/  HMMA.16816.F32 R40, R124.reuse, R48, RZ ;  /* 0x000000307c28723c */ /* 0x040fee00000018ff */
[----:B------:R-:W2:Y:S01]  /*5c10*/  LDSM.16.M88.4 R188, [R215] ;  /* 0x00000000d7bc783b */ /* 0x000ea20000000200 */
[-C--:B------:R-:W-:Y:S07]  /*5c20*/  HMMA.16816.F32 R44, R124, R50.reuse, RZ ;  /* 0x000000327c2c723c */ /* 0x080fee00000018ff */
[----:B------:R-:W2:Y:S01]  /*5c30*/  LDSM.16.M88.4 R192, [R214] ;  /* 0x00000000d6c0783b */ /* 0x000ea20000000200 */
[C---:B------:R-:W-:Y:S07]  /*5c40*/  HMMA.16816.F32 R48, R128.reuse, R50, RZ ;  /* 0x000000328030723c */ /* 0x040fee00000018ff */
[----:B------:R-:W2:Y:S01]  /*5c50*/  LDSM.16.M88.4 R196, [R213] ;  /* 0x00000000d5c4783b */ /* 0x000ea20000000200 */
[-C--:B-1----:R-:W-:Y:S07]  /*5c60*/  HMMA.16816.F32 R52, R128, R64.reuse, RZ ;  /* 0x000000408034723c */ /* 0x082fee00000018ff */
[----:B------:R-:W-:Y:S01]  /*5c70*/  LDSM.16.M88.4 R200, [R211] ;  /* 0x00000000d3c8783b */ /* 0x000fe20000000200 */
[C---:B------:R-:W-:Y:S08]  /*5c80*/  HMMA.16816.F32 R56, R124.reuse, R64, RZ ;  /* 0x000000407c38723c */ /* 0x040ff000000018ff */
[-C--:B------:R-:W-:Y:S08]  /*5c90*/  HMMA.16816.F32 R60, R124, R66.reuse, RZ ;  /* 0x000000427c3c723c */ /* 0x080ff000000018ff */
[C---:B------:R-:W-:Y:S08]  /*5ca0*/  HMMA.16816.F32 R64, R128.reuse, R66, RZ ;  /* 0x000000428040723c */ /* 0x040ff000000018ff */
[-C--:B---3--:R-:W-:Y:S08]  /*5cb0*/  HMMA.16816.F32 R68, R128, R80.reuse, RZ ;  /* 0x000000508044723c */ /* 0x088ff000000018ff */
[C---:B------:R-:W-:Y:S08]  /*5cc0*/  HMMA.16816.F32 R72, R124.reuse, R80, RZ ;  /* 0x000000507c48723c */ /* 0x040ff000000018ff */
[-C--:B------:R-:W-:Y:S08]  /*5cd0*/  HMMA.16816.F32 R76, R124, R82.reuse, RZ ;  /* 0x000000527c4c723c */ /* 0x080ff000000018ff */
        /* <DEDUP_REMOVED lines=9> */
[-C--:B----4-:R-:W-:Y:S08]  /*5d70*/  HMMA.16816.F32 R116, R128, R136.reuse, RZ ;  /* 0x000000888074723c */ /* 0x090ff000000018ff */
[C---:B------:R-:W-:Y:S08]  /*5d80*/  HMMA.16816.F32 R120, R124.reuse, R136, RZ ;  /* 0x000000887c78723c */ /* 0x040ff000000018ff */
[-C--:B------:R-:W-:Y:S08]  /*5d90*/  HMMA.16816.F32 R124, R124, R138.reuse, RZ ;  /* 0x0000008a7c7c723c */ /* 0x080ff000000018ff */
[----:B------:R-:W-:Y:S01]  /*5da0*/  HMMA.16816.F32 R128, R128, R138, RZ ;  /* 0x0000008a8080723c */ /* 0x000fe200000018ff */
[----:B------:R-:W1:Y:S07]  /*5db0*/  LDSM.16.M88.4 R136, [R212] ;  /* 0x00000000d488783b */ /* 0x000e6e0000000200 */
[-C--:B------:R-:W-:Y:S08]  /*5dc0*/  HMMA.16816.F32 R4, R172, R176.reuse, R4 ;  /* 0x000000b0ac04723c */ /* 0x080ff00000001804 */
[C---:B--2---:R-:W-:Y:S08]  /*5dd0*/  HMMA.16816.F32 R8, R180.reuse, R176, R8 ;  /* 0x000000b0b408723c */ /* 0x044ff00000001808 */
[-C--:B------:R-:W-:Y:S08]  /*5de0*/  HMMA.16816.F32 R12, R180, R178.reuse, R12 ;  /* 0x000000b2b40c723c */ /* 0x080ff0000000180c */
[C---:B------:R-:W-:Y:S01]  /*5df0*/  HMMA.16816.F32 R16, R172.reuse, R178, R16 ;  /* 0x000000b2ac10723c */ /* 0x040fe20000001810 */
[----:B------:R-:W2:Y:S01]  /*5e00*/  LDSM.16.M88.4 R176, [R210] ;  /* 0x00000000d2b0783b */ /* 0x000ea20000000200 */
[----:B------:R-:W-:Y:S06]  /*5e10*/  DEPBAR.LE SB0, 0x0 ;  /* 0x000080000000791a */ /* 0x000fec0000000000 */
[-C--:B-----5:R-:W-:Y:S01]  /*5e20*/  HMMA.16816.F32 R20, R172, R184.reuse, R20 ;  /* 0x000000b8ac14723c */ /* 0x0a0fe20000001814 */
[----:B------:R-:W-:Y:S07]  /*5e30*/  BAR.SYNC.DEFER_BLOCKING 0x0 ;  /* 0x0000000000007b1d */ /* 0x000fee0000010000 */
[C---:B------:R-:W-:Y:S08]  /*5e40*/  HMMA.16816.F32 R24, R180.reuse, R184, R24 ;  /* 0x000000b8b418723c */ /* 0x040ff00000001818 */
[-C--:B------:R-:W-:Y:S08]  /*5e50*/  HMMA.16816.F32 R28, R180, R186.reuse, R28 ;  /* 0x000000bab41c723c */ /* 0x080ff0000000181c */
        /* <DEDUP_REMOVED lines=13> */
[-C--:B-1----:R-:W-:Y:S08]  /*5f30*/  HMMA.16816.F32 R84, R172, R136.reuse, R84 ;  /* 0x00000088ac54723c */ /* 0x082ff00000001854 */
[C---:B------:R-:W-:Y:S08]  /*5f40*/  HMMA.16816.F32 R88, R180.reuse, R136, R88 ;  /* 0x00000088b458723c */ /* 0x040ff00000001858 */
[-C--:B------:R-:W-:Y:S08]  /*5f50*/  HMMA.16816.F32 R92, R180, R138.reuse, R92 ;  /* 0x0000008ab45c723c */ /* 0x080ff0000000185c */
[C---:B------:R-:W-:Y:S08]  /*5f60*/  HMMA.16816.F32 R96, R172.reuse, R138, R96 ;  /* 0x0000008aac60723c */ /* 0x040ff00000001860 */
[-C--:B------:R-:W-:Y:S08]  /*5f70*/  HMMA.16816.F32 R100, R172, R200.reuse, R100 ;  /* 0x000000c8ac64723c */ /* 0x080ff00000001864 */
[C---:B------:R-:W-:Y:S08]  /*5f80*/  HMMA.16816.F32 R104, R180.reuse, R200, R104 ;  /* 0x000000c8b468723c */ /* 0x040ff00000001868 */
[-C--:B------:R-:W-:Y:S08]  /*5f90*/  HMMA.16816.F32 R108, R180, R202.reuse, R108 ;  /* 0x000000cab46c723c */ /* 0x080ff0000000186c */
[C---:B------:R-:W-:Y:S08]  /*5fa0*/  HMMA.16816.F32 R112, R172.reuse, R202, R112 ;  /* 0x000000caac70723c */ /* 0x040ff00000001870 */
[-C--:B--2---:R-:W-:Y:S08]  /*5fb0*/  HMMA.16816.F32 R116, R172, R176.reuse, R116 ;  /* 0x000000b0ac74723c */ /* 0x084ff00000001874 */
[C---:B------:R-:W-:Y:S08]  /*5fc0*/  HMMA.16816.F32 R120, R180.reuse, R176, R120 ;  /* 0x000000b0b478723c */ /* 0x040ff00000001878 */
[-C--:B------:R-:W-:Y:S08]  /*5fd0*/  HMMA.16816.F32 R124, R180, R178.reuse, R124 ;  /* 0x000000b2b47c723c */ /* 0x080ff0000000187c */
[----:B------:R-:W-:Y:S01]  /*5fe0*/  HMMA.16816.F32 R128, R172, R178, R128 ;  /* 0x000000b2ac80723c */ /* 0x000fe20000001880 */
[----:B------:R-:W-:-:S07]  /*5ff0*/  @P0 BRA `(.L_x_9) ;  /* 0xfffff6f000000947 */ /* 0x000fce000383ffff */
.L_x_8:
[----:B------:R-:W-:Y:S02]  /*6000*/  FMNMX.FTZ R0, R4, R132, !PT ;  /* 0x0000008404007209 */ /* 0x000fe40007810000 */
[----:B------:R-:W-:Y:S02]  /*6010*/  IADD3 R217, R217, -0x1, RZ ;  /* 0xffffffffd9d97810 */ /* 0x000fe40007ffe0ff */
[----:B-1----:R-:W-:Y:S02]  /*6020*/  FMNMX.FTZ R2, R5, R0, !PT ;  /* 0x0000000005027209 */ /* 0x002fe40007810000 */
[----:B------:R-:W-:Y:S02]  /*6030*/  FMNMX.FTZ R0, R6, R133, !PT ;  /* 0x0000008506007209 */ /* 0x000fe40007810000 */
        /* <DEDUP_REMOVED lines=117> */
[----:B------:R-:W-:Y:S01]  /*6790*/  FMNMX.FTZ R138, R116, R138, !PT ;  /* 0x0000008a748a7209 */ /* 0x000fe20007810000 */
[----:B------:R-:W-:Y:S01]  /*67a0*/  SHFL.BFLY PT, R2, R0, 0x2, 0x1f ;  /* 0x0c401f0000027f89 */ /* 0x000fe200000e0000 */
[----:B------:R-:W-:Y:S02]  /*67b0*/  FMNMX.FTZ R3, R118, R3, !PT ;  /* 0x0000000376037209 */ /* 0x000fe40007810000 */
[----:B------:R-:W-:Y:S02]  /*67c0*/  FMNMX.FTZ R138, R117, R138, !PT ;  /* 0x0000008a758a7209 */ /* 0x000fe40007810000 */
[----:B------:R-:W-:Y:S02]  /*67d0*/  FMNMX.FTZ R3, R119, R3, !PT ;  /* 0x0000000377037209 */ /* 0x000fe40007810000 */
[----:B------:R-:W-:Y:S01]  /*67e0*/  FMNMX.FTZ R138, R128, R138, !PT ;  /* 0x0000008a808a7209 */ /* 0x000fe20007810000 */
[----:B------:R-:W-:Y:S01]  /*67f0*/  SHFL.BFLY PT, R139, R136, 0x2, 0x1f ;  /* 0x0c401f00888b7f89 */ /* 0x000fe200000e0000 */
[----:B------:R-:W-:Y:S02]  /*6800*/  FMNMX.FTZ R3, R130, R3, !PT ;  /* 0x0000000382037209 */ /* 0x000fe40007810000 */
[----:B------:R-:W-:Y:S02]  /*6810*/  FMNMX.FTZ R138, R129, R138, !PT ;  /* 0x0000008a818a7209 */ /* 0x000fe40007810000 */
[----:B------:R-:W-:Y:S03]  /*6820*/  FMNMX.FTZ R3, R131, R3, !PT ;  /* 0x0000000383037209 */ /* 0x000fe60007810000 */
[----:B------:R-:W-:Y:S08]  /*6830*/  SHFL.BFLY PT, R172, R138, 0x2, 0x1f ;  /* 0x0c401f008aac7f89 */ /* 0x000ff000000e0000 */
[----:B------:R-:W1:Y:S02]  /*6840*/  SHFL.BFLY PT, R137, R3, 0x2, 0x1f ;  /* 0x0c401f0003897f89 */ /* 0x000e6400000e0000 */
[----:B-1----:R-:W-:Y:S02]  /*6850*/  FMNMX.FTZ R137, R3, R137, !PT ;  /* 0x0000008903897209 */ /* 0x002fe40007810000 */
[----:B------:R-:W-:Y:S02]  /*6860*/  FMNMX.FTZ R2, R0, R2, !PT ;  /* 0x0000000200027209 */ /* 0x000fe40007810000 */
[----:B------:R-:W-:Y:S02]  /*6870*/  FMNMX.FTZ R138, R138, R172, !PT ;  /* 0x000000ac8a8a7209 */ /* 0x000fe40007810000 */
[----:B------:R-:W1:Y:S01]  /*6880*/  SHFL.BFLY PT, R173, R137, 0x1, 0x1f ;  /* 0x0c201f0089ad7f89 */ /* 0x000e6200000e0000 */
[----:B------:R-:W-:Y:S07]  /*6890*/  FMNMX.FTZ R136, R136, R139, !PT ;  /* 0x0000008b88887209 */ /* 0x000fee0007810000 */
[----:B------:R-:W2:Y:S08]  /*68a0*/  SHFL.BFLY PT, R172, R138, 0x1, 0x1f ;  /* 0x0c201f008aac7f89 */ /* 0x000eb000000e0000 */
[----:B------:R-:W3:Y:S01]  /*68b0*/  SHFL.BFLY PT, R139, R136, 0x1, 0x1f ;  /* 0x0c201f00888b7f89 */ /* 0x000ee200000e0000 */
[----:B-1----:R-:W-:Y:S07]  /*68c0*/  FMNMX.FTZ R137, R137, R173, !PT ;  /* 0x000000ad89897209 */ /* 0x002fee0007810000 */
[----:B------:R-:W1:Y:S01]  /*68d0*/  SHFL.BFLY PT, R3, R2, 0x1, 0x1f ;  /* 0x0c201f0002037f89 */ /* 0x000e6200000e0000 */
[----:B--2---:R-:W-:Y:S04]  /*68e0*/  FMNMX.FTZ R138, R138, R172, !PT ;  /* 0x000000ac8a8a7209 */ /* 0x004fe80007810000 */
[C---:B------:R-:W-:Y:S01]  /*68f0*/  FSETP.NEU.FTZ.AND P1, PT, R138.reuse, -INF , PT ;  /* 0xff8000008a00780b */ /* 0x040fe20003f3d000 */
[----:B------:R-:W-:Y:S01]  /*6900*/  FADD.FTZ R0, -R138, R132 ;  /* 0x000000848a007221 */ /* 0x000fe20000010100 */
[----:B---3--:R-:W-:Y:S03]  /*6910*/  FMNMX.FTZ R136, R136, R139, !PT ;  /* 0x0000008b88887209 */ /* 0x008fe60007810000 */
[----:B------:R-:W-:Y:S02]  /*6920*/  FMUL.FTZ R0, R0, c[0x0][0x23c] ;  /* 0x00008f0000007a20 */ /* 0x000fe40000410000 */
[----:B------:R-:W-:Y:S02]  /*6930*/  FMUL.FTZ R139, R137, c[0x0][0x23c] ;  /* 0x00008f00898b7a20 */ /* 0x000fe40000410000 */
[----:B------:R2:W3:Y:S01]  /*6940*/  MUFU.EX2 R132, R0 ;  /* 0x0000000000847308 */ /* 0x0004e20000000800 */
[----:B-1----:R-:W-:Y:S05]  /*6950*/  FMNMX.FTZ R3, R2, R3, !PT ;  /* 0x0000000302037209 */ /* 0x002fea0007810000 */
[----:B------:R-:W-:Y:S02]  /*6960*/  FMUL.FTZ R172, R3, c[0x0][0x23c] ;  /* 0x00008f0003ac7a20 */ /* 0x000fe40000410000 */
[C---:B--2---:R-:W-:Y:S04]  /*6970*/  FADD.FTZ R0, -R137.reuse, R133 ;  /* 0x0000008589007221 */ /* 0x044fe80000010100 */
[----:B------:R-:W-:Y:S04]  /*6980*/  FMUL.FTZ R0, R0, c[0x0][0x23c] ;  /* 0x00008f0000007a20 */ /* 0x000fe80000410000 */
[----:B------:R1:W2:Y:S02]  /*6990*/  MUFU.EX2 R133, R0 ;  /* 0x0000000000857308 */ /* 0x0002a40000000800 */
[----:B-1----:R-:W-:Y:S02]  /*69a0*/  FADD.FTZ R0, -R136, R134 ;  /* 0x0000008688007221 */ /* 0x002fe40000010100 */
[----:B------:R-:W-:Y:S02]  /*69b0*/  FMUL.FTZ R134, R138, c[0x0][0x23c] ;  /* 0x00008f008a867a20 */ /* 0x000fe40000410000 */
[----:B------:R-:W-:Y:S03]  /*69c0*/  FMUL.FTZ R0, R0, c[0x0][0x23c] ;  /* 0x00008f0000007a20 */ /* 0x000fe60000410000 */
[----:B------:R-:W-:Y:S01]  /*69d0*/  FSEL R134, R134, RZ, P1 ;  /* 0x000000ff86867208 */ /* 0x000fe20000800000 */
[----:B------:R1:W-:Y:S01]  /*69e0*/  MUFU.EX2 R2, R0 ;  /* 0x0000000000027308 */ /* 0x0003e20000000800 */
[----:B------:R-:W-:Y:S03]  /*69f0*/  FSETP.NEU.FTZ.AND P1, PT, R137, -INF , PT ;  /* 0xff8000008900780b */ /* 0x000fe60003f3d000 */
[--C-:B------:R-:W-:Y:S01]  /*6a00*/  FFMA.FTZ R20, R20, c[0x0][0x23c], -R134.reuse ;  /* 0x00008f0014147a23 */ /* 0x100fe20000010886 */
[----:B------:R-:W-:Y:S01]  /*6a10*/  FSEL R139, R139, RZ, P1 ;  /* 0x000000ff8b8b7208 */ /* 0x000fe20000800000 */
[--C-:B------:R-:W-:Y:S01]  /*6a20*/  FFMA.FTZ R21, R21, c[0x0][0x23c], -R134.reuse ;  /* 0x00008f0015157a23 */ /* 0x100fe20000010886 */
[----:B------:R-:W-:Y:S01]  /*6a30*/  FSETP.NEU.FTZ.AND P1, PT, R136, -INF , PT ;  /* 0xff8000008800780b */ /* 0x000fe20003f3d000 */
[--C-:B------:R-:W-:Y:S02]  /*6a40*/  FFMA.FTZ R48, R48, c[0x0][0x23c], -R134.reuse ;  /* 0x00008f0030307a23 */ /* 0x100fe40000010886 */
[----:B------:R-:W-:Y:S01]  /*6a50*/  MUFU.EX2 R190, R20 ;  /* 0x0000001400be7308 */ /* 0x000fe20000000800 */
[--C-:B------:R-:W-:Y:S02]  /*6a60*/  FFMA.FTZ R22, R22, c[0x0][0x23c], -R139.reuse ;  /* 0x00008f0016167a23 */ /* 0x100fe4000001088b */
[--C-:B------:R-:W-:Y:S02]  /*6a70*/  FFMA.FTZ R23, R23, c[0x0][0x23c], -R139.reuse ;  /* 0x00008f0017177a23 */ /* 0x100fe4000001088b */
[--C-:B------:R-:W-:Y:S02]  /*6a80*/  FFMA.FTZ R49, R49, c[0x0][0x23c], -R134.reuse ;  /* 0x00008f0031317a23 */ /* 0x100fe40000010886 */
[--C-:B------:R-:W-:Y:S02]  /*6a90*/  FFMA.FTZ R50, R50, c[0x0][0x23c], -R139.reuse ;  /* 0x00008f0032327a23 */ /* 0x100fe4000001088b */
[--C-:B------:R-:W-:Y:S01]  /*6aa0*/  FFMA.FTZ R51, R51, c[0x0][0x23c], -R139.reuse ;  /* 0x00008f0033337a23 */ /* 0x100fe2000001088b */
        /* <DEDUP_REMOVED lines=12> */
[----:B------:R4:W-:Y:S01]  /*6b70*/  MUFU.EX2 R189, R23 ;  /* 0x0000001700bd7308 */ /* 0x0009e20000000800 */
[--C-:B------:R-:W-:Y:S02]  /*6b80*/  FFMA.FTZ R102, R102, c[0x0][0x23c], -R139.reuse ;  /* 0x00008f0066667a23 */ /* 0x100fe4000001088b */
[--C-:B------:R-:W-:Y:S02]  /*6b90*/  FFMA.FTZ R103, R103, c[0x0][0x23c], -R139.reuse ;  /* 0x00008f0067677a23 */ /* 0x100fe4000001088b */
[--C-:B------:R-:W-:Y:S02]  /*6ba0*/  FFMA.FTZ R112, R112, c[0x0][0x23c], -R134.reuse ;  /* 0x00008f0070707a23 */ /* 0x100fe40000010886 */
[--C-:B------:R-:W-:Y:S02]  /*6bb0*/  FFMA.FTZ R113, R113, c[0x0][0x23c], -R134.reuse ;  /* 0x00008f0071717a23 */ /* 0x100fe40000010886 */
[--C-:B------:R-:W-:Y:S01]  /*6bc0*/  FFMA.FTZ R114, R114, c[0x0][0x23c], -R139.reuse ;  /* 0x00008f0072727a23 */ /* 0x100fe2000001088b */
[----:B------:R3:W-:Y:S01]  /*6bd0*/  MUFU.EX2 R202, R16 ;  /* 0x0000001000ca7308 */ /* 0x0007e20000000800 */
[----:B------:R-:W-:Y:S02]  /*6be0*/  FFMA.FTZ R115, R115, c[0x0][0x23c], -R139 ;  /* 0x00008f0073737a23 */ /* 0x000fe4000001088b */
[----:B-1----:R-:W-:Y:S02]  /*6bf0*/  FADD.FTZ R0, -R3, R135 ;  /* 0x0000008703007221 */ /* 0x002fe40000010100 */
[----:B------:R-:W-:Y:S02]  /*6c00*/  FMUL.FTZ R135, R136, c[0x0][0x23c] ;  /* 0x00008f0088877a20 */ /* 0x000fe40000410000 */
[--C-:B------:R-:W-:Y:S02]  /*6c10*/  FFMA.FTZ R4, R4, c[0x0][0x23c], -R134.reuse ;  /* 0x00008f0004047a23 */ /* 0x100fe40000010886 */
[----:B------:R-:W-:Y:S01]  /*6c20*/  FFMA.FTZ R5, R5, c[0x0][0x23c], -R134 ;  /* 0x00008f0005057a23 */ /* 0x000fe20000010886 */
[----:B------:R1:W-:Y:S01]  /*6c30*/  MUFU.EX2 R235, R17 ;  /* 0x0000001100eb7308 */ /* 0x0003e20000000800 */
[----:B------:R-:W-:Y:S01]  /*6c40*/  FSEL R135, R135, RZ, P1 ;  /* 0x000000ff87877208 */ /* 0x000fe20000800000 */
[--C-:B------:R-:W-:Y:S01]  /*6c50*/  FFMA.FTZ R6, R6, c[0x0][0x23c], -R139.reuse ;  /* 0x00008f0006067a23 */ /* 0x100fe2000001088b */
[----:B------:R-:W-:Y:S01]  /*6c60*/  FSETP.NEU.FTZ.AND P1, PT, R3, -INF , PT ;  /* 0xff8000000300780b */ /* 0x000fe20003f3d000 */
[----:B----4-:R-:W4:Y:S01]  /*6c70*/  LDSM.16.MT88.4 R20, [R205+0x4000] ;  /* 0x00400000cd14783b */ /* 0x010f220000004200 */
[----:B------:R-:W-:Y:S02]  /*6c80*/  FFMA.FTZ R7, R7, c[0x0][0x23c], -R139 ;  /* 0x00008f0007077a23 */ /* 0x000fe4000001088b */
[--C-:B------:R-:W-:Y:S01]  /*6c90*/  FFMA.FTZ R40, R40, c[0x0][0x23c], -R135.reuse ;  /* 0x00008f0028287a23 */ /* 0x100fe20000010887 */
[----:B------:R-:W-:Y:S01]  /*6ca0*/  FSEL R172, R172, RZ, P1 ;  /* 0x000000ffacac7208 */ /* 0x000fe20000800000 */
[--C-:B------:R-:W-:Y:S01]  /*6cb0*/  FFMA.FTZ R41, R41, c[0x0][0x23c], -R135.reuse ;  /* 0x00008f0029297a23 */ /* 0x100fe20000010887 */
[----:B------:R5:W-:Y:S01]  /*6cc0*/  MUFU.EX2 R174, R4 ;  /* 0x0000000400ae7308 */ /* 0x000be20000000800 */
[--C-:B------:R-:W-:Y:S02]  /*6cd0*/  FFMA.FTZ R44, R44, c[0x0][0x23c], -R135.reuse ;  /* 0x00008f002c2c7a23 */ /* 0x100fe40000010887 */
[--C-:B------:R-:W-:Y:S02]  /*6ce0*/  FFMA.FTZ R42, R42, c[0x0][0x23c], -R172.reuse ;  /* 0x00008f002a2a7a23 */ /* 0x100fe400000108ac */
[--C-:B------:R-:W-:Y:S02]  /*6cf0*/  FFMA.FTZ R43, R43, c[0x0][0x23c], -R172.reuse ;  /* 0x00008f002b2b7a23 */ /* 0x100fe400000108ac */
[----:B------:R-:W-:Y:S02]  /*6d00*/  FFMA.FTZ R45, R45, c[0x0][0x23c], -R135 ;  /* 0x00008f002d2d7a23 */ /* 0x000fe40000010887 */
[--C-:B------:R-:W-:Y:S01]  /*6d10*/  FFMA.FTZ R46, R46, c[0x0][0x23c], -R172.reuse ;  /* 0x00008f002e2e7a23 */ /* 0x100fe200000108ac */
[----:B------:R2:W2:Y:S01]  /*6d20*/  MUFU.EX2 R225, R5 ;  /* 0x0000000500e17308 */ /* 0x0004a20000000800 */
[--C-:B------:R-:W-:Y:S02]  /*6d30*/  FFMA.FTZ R47, R47, c[0x0][0x23c], -R172.reuse ;  /* 0x00008f002f2f7a23 */ /* 0x100fe400000108ac */
[C---:B---3--:R-:W-:Y:S02]  /*6d40*/  FMUL.FTZ R16, R132.reuse, R152 ;  /* 0x0000009884107220 */ /* 0x048fe40000410000 */
[----:B-1----:R-:W-:Y:S02]  /*6d50*/  FMUL.FTZ R17, R132, R153 ;  /* 0x0000009984117220 */ /* 0x002fe40000410000 */
[--C-:B------:R-:W-:Y:S02]  /*6d60*/  FFMA.FTZ R15, R15, c[0x0][0x23c], -R172.reuse ;  /* 0x00008f000f0f7a23 */ /* 0x100fe400000108ac */
[----:B------:R-:W-:Y:S01]  /*6d70*/  FFMA.FTZ R26, R26, c[0x0][0x23c], -R172 ;  /* 0x00008f001a1a7a23 */ /* 0x000fe200000108ac */
[----:B------:R1:W-:Y:S01]  /*6d80*/  MUFU.EX2 R175, R6 ;  /* 0x0000000600af7308 */ /* 0x0003e20000000800 */
[--C-:B------:R-:W-:Y:S02]  /*6d90*/  FFMA.FTZ R36, R36, c[0x0][0x23c], -R134.reuse ;  /* 0x00008f0024247a23 */ /* 0x100fe40000010886 */
[----:B------:R-:W-:Y:S02]  /*6da0*/  FFMA.FTZ R37, R37, c[0x0][0x23c], -R134 ;  /* 0x00008f0025257a23 */ /* 0x000fe40000010886 */
[----:B-----5:R-:W-:Y:S02]  /*6db0*/  FMUL.FTZ R4, R132, R144 ;  /* 0x0000009084047220 */ /* 0x020fe40000410000 */
[--C-:B------:R-:W-:Y:S02]  /*6dc0*/  FFMA.FTZ R38, R38, c[0x0][0x23c], -R139.reuse ;  /* 0x00008f0026267a23 */ /* 0x100fe4000001088b */
[----:B------:R-:W-:Y:S01]  /*6dd0*/  FFMA.FTZ R39, R39, c[0x0][0x23c], -R139 ;  /* 0x00008f0027277a23 */ /* 0x000fe2000001088b */
[----:B------:R3:W5:Y:S01]  /*6de0*/  MUFU.EX2 R201, R7 ;  /* 0x0000000700c97308 */ /* 0x0007620000000800 */
[--C-:B------:R-:W-:Y:S02]  /*6df0*/  FFMA.FTZ R8, R8, c[0x0][0x23c], -R135.reuse ;  /* 0x00008f0008087a23 */ /* 0x100fe40000010887 */
[--C-:B------:R-:W-:Y:S02]  /*6e00*/  FFMA.FTZ R9, R9, c[0x0][0x23c], -R135.reuse ;  /* 0x00008f0009097a23 */ /* 0x100fe40000010887 */
[----:B--2---:R-:W-:Y:S02]  /*6e10*/  FMUL.FTZ R5, R132, R145 ;  /* 0x0000009184057220 */ /* 0x004fe40000410000 */
[--C-:B------:R-:W-:Y:S02]  /*6e20*/  FFMA.FTZ R10, R10, c[0x0][0x23c], -R172.reuse ;  /* 0x00008f000a0a7a23 */ /* 0x100fe400000108ac */
[--C-:B------:R-:W-:Y:S01]  /*6e30*/  FFMA.FTZ R11, R11, c[0x0][0x23c], -R172.reuse ;  /* 0x00008f000b0b7a23 */ /* 0x100fe200000108ac */
[----:B------:R2:W-:Y:S01]  /*6e40*/  MUFU.EX2 R197, R18 ;  /* 0x0000001200c57308 */ /* 0x0005e20000000800 */
[--C-:B------:R-:W-:Y:S02]  /*6e50*/  FFMA.FTZ R12, R12, c[0x0][0x23c], -R135.reuse ;  /* 0x00008f000c0c7a23 */ /* 0x100fe40000010887 */
[----:B------:R-:W-:Y:S02]  /*6e60*/  FFMA.FTZ R13, R13, c[0x0][0x23c], -R135 ;  /* 0x00008f000d0d7a23 */ /* 0x000fe40000010887 */
[----:B-1----:R-:W-:Y:S02]  /*6e70*/  FMUL.FTZ R6, R133, R146 ;  /* 0x0000009285067220 */ /* 0x002fe40000410000 */
[----:B------:R-:W-:Y:S02]  /*6e80*/  FFMA.FTZ R14, R14, c[0x0][0x23c], -R172 ;  /* 0x00008f000e0e7a23 */ /* 0x000fe400000108ac */
[--C-:B------:R-:W-:Y:S01]  /*6e90*/  FFMA.FTZ R32, R32, c[0x0][0x23c], -R134.reuse ;  /* 0x00008f0020207a23 */ /* 0x100fe20000010886 */
[----:B------:R1:W1:Y:S01]  /*6ea0*/  MUFU.EX2 R228, R19 ;  /* 0x0000001300e47308 */ /* 0x0002620000000800 */
[----:B------:R-:W-:Y:S02]  /*6eb0*/  FFMA.FTZ R33, R33, c[0x0][0x23c], -R134 ;  /* 0x00008f0021217a23 */ /* 0x000fe40000010886 */
[--C-:B------:R-:W-:Y:S02]  /*6ec0*/  FFMA.FTZ R34, R34, c[0x0][0x23c], -R139.reuse ;  /* 0x00008f0022227a23 */ /* 0x100fe4000001088b */
[----:B---3--:R-:W-:Y:S02]  /*6ed0*/  FMUL.FTZ R7, R133, R147 ;  /* 0x0000009385077220 */ /* 0x008fe40000410000 */
[----:B------:R-:W-:Y:S02]  /*6ee0*/  FFMA.FTZ R35, R35, c[0x0][0x23c], -R139 ;  /* 0x00008f0023237a23 */ /* 0x000fe4000001088b */
[--C-:B------:R-:W-:Y:S01]  /*6ef0*/  FFMA.FTZ R24, R24, c[0x0][0x23c], -R135.reuse ;  /* 0x00008f0018187a23 */ /* 0x100fe20000010887 */
[----:B------:R3:W-:Y:S01]  /*6f00*/  MUFU.EX2 R223, R36 ;  /* 0x0000002400df7308 */ /* 0x0007e20000000800 */
[--C-:B------:R-:W-:Y:S02]  /*6f10*/  FFMA.FTZ R25, R25, c[0x0][0x23c], -R135.reuse ;  /* 0x00008f0019197a23 */ /* 0x100fe40000010887 */
[--C-:B------:R-:W-:Y:S02]  /*6f20*/  FFMA.FTZ R27, R27, c[0x0][0x23c], -R172.reuse ;  /* 0x00008f001b1b7a23 */ /* 0x100fe400000108ac */
[----:B--2---:R-:W-:Y:S02]  /*6f30*/  FMUL.FTZ R18, R133, R154 ;  /* 0x0000009a85127220 */ /* 0x004fe40000410000 */
[--C-:B------:R-:W-:Y:S02]  /*6f40*/  FFMA.FTZ R28, R28, c[0x0][0x23c], -R135.reuse ;  /* 0x00008f001c1c7a23 */ /* 0x100fe40000010887 */
[----:B------:R-:W-:Y:S01]  /*6f50*/  FFMA.FTZ R29, R29, c[0x0][0x23c], -R135 ;  /* 0x00008f001d1d7a23 */ /* 0x000fe20000010887 */
[----:B------:R5:W-:Y:S01]  /*6f60*/  MUFU.EX2 R238, R37 ;  /* 0x0000002500ee7308 */ /* 0x000be20000000800 */
[--C-:B------:R-:W-:Y:S02]  /*6f70*/  FFMA.FTZ R30, R30, c[0x0][0x23c], -R172.reuse ;  /* 0x00008f001e1e7a23 */ /* 0x100fe400000108ac */
[----:B------:R-:W-:Y:S02]  /*6f80*/  FFMA.FTZ R31, R31, c[0x0][0x23c], -R172 ;  /* 0x00008f001f1f7a23 */ /* 0x000fe400000108ac */
[----:B-1----:R-:W-:Y:S02]  /*6f90*/  FMUL.FTZ R19, R133, R155 ;  /* 0x0000009b85137220 */ /* 0x002fe40000410000 */
[----:B------:R-:W-:Y:S01]  /*6fa0*/  LDSM.16.MT88.4 R152, [R205+0x5c00] ;  /* 0x005c0000cd98783b */ /* 0x000fe20000004200 */
[--C-:B------:R-:W-:Y:S02]  /*6fb0*/  FFMA.FTZ R65, R65, c[0x0][0x23c], -R134.reuse ;  /* 0x00008f0041417a23 */ /* 0x100fe40000010886 */
[----:B------:R1:W-:Y:S01]  /*6fc0*/  MUFU.EX2 R200, R38 ;  /* 0x0000002600c87308 */ /* 0x0003e20000000800 */
[--C-:B------:R-:W-:Y:S02]  /*6fd0*/  FFMA.FTZ R66, R66, c[0x0][0x23c], -R139.reuse ;  /* 0x00008f0042427a23 */ /* 0x100fe4000001088b */
[----:B------:R-:W-:Y:S01]  /*6fe0*/  FFMA.FTZ R67, R67, c[0x0][0x23c], -R139 ;  /* 0x00008f0043437a23 */ /* 0x000fe2000001088b */
[----:B---3--:R-:W-:Y:S01]  /*6ff0*/  F2FP.PACK_AB R36, R225, R174 ;  /* 0x000000aee124723e */ /* 0x008fe200000000ff */
[----:B------:R-:W-:Y:S02]  /*7000*/  FFMA.FTZ R64, R64, c[0x0][0x23c], -R134 ;  /* 0x00008f0040407a23 */ /* 0x000fe40000010886 */
[--C-:B------:R-:W-:Y:S02]  /*7010*/  FFMA.FTZ R57, R57, c[0x0][0x23c], -R135.reuse ;  /* 0x00008f0039397a23 */ /* 0x100fe40000010887 */
[--C-:B------:R-:W-:Y:S01]  /*7020*/  FFMA.FTZ R58, R58, c[0x0][0x23c], -R172.reuse ;  /* 0x00008f003a3a7a23 */ /* 0x100fe200000108ac */
[----:B------:R2:W-:Y:S01]  /*7030*/  MUFU.EX2 R232, R39 ;  /* 0x0000002700e87308 */ /* 0x0005e20000000800 */
[--C-:B------:R-:W-:Y:S02]  /*7040*/  FFMA.FTZ R59, R59, c[0x0][0x23c], -R172.reuse ;  /* 0x00008f003b3b7a23 */ /* 0x100fe400000108ac */
[--C-:B------:R-:W-:Y:S01]  /*7050*/  FFMA.FTZ R60, R60, c[0x0][0x23c], -R135.reuse ;  /* 0x00008f003c3c7a23 */ /* 0x100fe20000010887 */
[----:B-----5:R-:W-:Y:S01]  /*7060*/  F2FP.PACK_AB R37, R201, R175 ;  /* 0x000000afc925723e */ /* 0x020fe200000000ff */
[--C-:B------:R-:W-:Y:S02]  /*7070*/  FFMA.FTZ R61, R61, c[0x0][0x23c], -R135.reuse ;  /* 0x00008f003d3d7a23 */ /* 0x100fe40000010887 */
[--C-:B------:R-:W-:Y:S02]  /*7080*/  FFMA.FTZ R62, R62, c[0x0][0x23c], -R172.reuse ;  /* 0x00008f003e3e7a23 */ /* 0x100fe400000108ac */
[----:B------:R-:W-:Y:S01]  /*7090*/  FFMA.FTZ R63, R63, c[0x0][0x23c], -R172 ;  /* 0x00008f003f3f7a23 */ /* 0x000fe200000108ac */
[----:B------:R-:W-:Y:S01]  /*70a0*/  MUFU.EX2 R183, R40 ;  /* 0x0000002800b77308 */ /* 0x000fe20000000800 */
[----:B------:R-:W-:Y:S02]  /*70b0*/  FFMA.FTZ R56, R56, c[0x0][0x23c], -R135 ;  /* 0x00008f0038387a23 */ /* 0x000fe40000010887 */
[--C-:B------:R-:W-:Y:S01]  /*70c0*/  FFMA.FTZ R68, R68, c[0x0][0x23c], -R134.reuse ;  /* 0x00008f0044447a23 */ /* 0x100fe20000010886 */
[----:B-1----:R-:W-:Y:S01]  /*70d0*/  F2FP.PACK_AB R38, R235, R202 ;  /* 0x000000caeb26723e */ /* 0x002fe200000000ff */
[--C-:B------:R-:W-:Y:S02]  /*70e0*/  FFMA.FTZ R69, R69, c[0x0][0x23c], -R134.reuse ;  /* 0x00008f0045457a23 */ /* 0x100fe40000010886 */
[--C-:B------:R-:W-:Y:S02]  /*70f0*/  FFMA.FTZ R70, R70, c[0x0][0x23c], -R139.reuse ;  /* 0x00008f0046467a23 */ /* 0x100fe4000001088b */
[--C-:B------:R-:W-:Y:S01]  /*7100*/  FFMA.FTZ R71, R71, c[0x0][0x23c], -R139.reuse ;  /* 0x00008f0047477a23 */ /* 0x100fe2000001088b */
[----:B------:R-:W-:Y:S01]  /*7110*/  MUFU.EX2 R195, R41 ;  /* 0x0000002900c37308 */ /* 0x000fe20000000800 */
[--C-:B------:R-:W-:Y:S02]  /*7120*/  FFMA.FTZ R80, R80, c[0x0][0x23c], -R134.reuse ;  /* 0x00008f0050507a23 */ /* 0x100fe40000010886 */
[----:B------:R-:W-:Y:S01]  /*7130*/  FFMA.FTZ R81, R81, c[0x0][0x23c], -R134 ;  /* 0x00008f0051517a23 */ /* 0x000fe20000010886 */
[----:B--2---:R-:W-:Y:S01]  /*7140*/  F2FP.PACK_AB R39, R228, R197 ;  /* 0x000000c5e427723e */ /* 0x004fe200000000ff */
[--C-:B------:R-:W-:Y:S02]  /*7150*/  FFMA.FTZ R82, R82, c[0x0][0x23c], -R139.reuse ;  /* 0x00008f0052527a23 */ /* 0x100fe4000001088b */
[----:B------:R-:W-:Y:S02]  /*7160*/  FFMA.FTZ R83, R83, c[0x0][0x23c], -R139 ;  /* 0x00008f0053537a23 */ /* 0x000fe4000001088b */
[--C-:B------:R-:W-:Y:S01]  /*7170*/  FFMA.FTZ R72, R72, c[0x0][0x23c], -R135.reuse ;  /* 0x00008f0048487a23 */ /* 0x100fe20000010887 */
[----:B------:R-:W-:Y:S01]  /*7180*/  MUFU.EX2 R186, R42 ;  /* 0x0000002a00ba7308 */ /* 0x000fe20000000800 */
[-C--:B----4-:R-:W-:Y:S05]  /*7190*/  HMMA.16816.F32 R4, R36, R20.reuse, R4 ;  /* 0x000000142404723c */ /* 0x090fea0000001804 */
[--C-:B------:R-:W-:Y:S02]  /*71a0*/  FFMA.FTZ R73, R73, c[0x0][0x23c], -R135.reuse ;  /* 0x00008f0049497a23 */ /* 0x100fe40000010887 */
[--C-:B------:R-:W-:Y:S02]  /*71b0*/  FFMA.FTZ R74, R74, c[0x0][0x23c], -R172.reuse ;  /* 0x00008f004a4a7a23 */ /* 0x100fe400000108ac */
[----:B------:R1:W-:Y:S03]  /*71c0*/  MUFU.EX2 R191, R43 ;  /* 0x0000002b00bf7308 */ /* 0x0003e60000000800 */
[--C-:B------:R-:W-:Y:S02]  /*71d0*/  FFMA.FTZ R75, R75, c[0x0][0x23c], -R172.reuse ;  /* 0x00008f004b4b7a23 */ /* 0x100fe400000108ac */
[--C-:B------:R-:W-:Y:S02]  /*71e0*/  FFMA.FTZ R76, R76, c[0x0][0x23c], -R135.reuse ;  /* 0x00008f004c4c7a23 */ /* 0x100fe40000010887 */
[----:B------:R-:W-:Y:S02]  /*71f0*/  FFMA.FTZ R77, R77, c[0x0][0x23c], -R135 ;  /* 0x00008f004d4d7a23 */ /* 0x000fe40000010887 */
[--C-:B------:R-:W-:Y:S01]  /*7200*/  FFMA.FTZ R78, R78, c[0x0][0x23c], -R172.reuse ;  /* 0x00008f004e4e7a23 */ /* 0x100fe200000108ac */
[----:B------:R2:W-:Y:S01]  /*7210*/  MUFU.EX2 R173, R8 ;  /* 0x0000000800ad7308 */ /* 0x0005e20000000800 */
[----:B------:R-:W-:Y:S02]  /*7220*/  FFMA.FTZ R79, R79, c[0x0][0x23c], -R172 ;  /* 0x00008f004f4f7a23 */ /* 0x000fe400000108ac */
[--C-:B------:R-:W-:Y:S02]  /*7230*/  FFMA.FTZ R84, R84, c[0x0][0x23c], -R134.reuse ;  /* 0x00008f0054547a23 */ /* 0x100fe40000010886 */
[--C-:B------:R-:W-:Y:S02]  /*7240*/  FFMA.FTZ R85, R85, c[0x0][0x23c], -R134.reuse ;  /* 0x00008f0055557a23 */ /* 0x100fe40000010886 */
[--C-:B------:R-:W-:Y:S02]  /*7250*/  FFMA.FTZ R86, R86, c[0x0][0x23c], -R139.reuse ;  /* 0x00008f0056567a23 */ /* 0x100fe4000001088b */
[--C-:B------:R-:W-:Y:S01]  /*7260*/  FFMA.FTZ R87, R87, c[0x0][0x23c], -R139.reuse ;  /* 0x00008f0057577a23 */ /* 0x100fe2000001088b */
[----:B------:R3:W-:Y:S01]  /*7270*/  MUFU.EX2 R181, R9 ;  /* 0x0000000900b57308 */ /* 0x0007e20000000800 */
[--C-:B------:R-:W-:Y:S02]  /*7280*/  FFMA.FTZ R96, R96, c[0x0][0x23c], -R134.reuse ;  /* 0x00008f0060607a23 */ /* 0x100fe40000010886 */
[----:B------:R-:W-:Y:S01]  /*7290*/  FFMA.FTZ R97, R97, c[0x0][0x23c], -R134 ;  /* 0x00008f0061617a23 */ /* 0x000fe20000010886 */
[----:B-1----:R-:W1:Y:S01]  /*72a0*/  LDSM.16.MT88.4 R40, [R206+0x4000] ;  /* 0x00400000ce28783b */ /* 0x002e620000004200 */
[--C-:B------:R-:W-:Y:S02]  /*72b0*/  FFMA.FTZ R98, R98, c[0x0][0x23c], -R139.reuse ;  /* 0x00008f0062627a23 */ /* 0x100fe4000001088b */
[----:B------:R-:W-:Y:S02]  /*72c0*/  FFMA.FTZ R99, R99, c[0x0][0x23c], -R139 ;  /* 0x00008f0063637a23 */ /* 0x000fe4000001088b */
[--C-:B------:R-:W-:Y:S01]  /*72d0*/  FFMA.FTZ R88, R88, c[0x0][0x23c], -R135.reuse ;  /* 0x00008f0058587a23 */ /* 0x100fe20000010887 */
[----:B------:R-:W-:Y:S01]  /*72e0*/  MUFU.EX2 R177, R10 ;  /* 0x0000000a00b17308 */ /* 0x000fe20000000800 */
[--C-:B------:R-:W-:Y:S02]  /*72f0*/  FFMA.FTZ R89, R89, c[0x0][0x23c], -R135.reuse ;  /* 0x00008f0059597a23 */ /* 0x100fe40000010887 */
[--C-:B------:R-:W-:Y:S02]  /*7300*/  FFMA.FTZ R90, R90, c[0x0][0x23c], -R172.reuse ;  /* 0x00008f005a5a7a23 */ /* 0x100fe400000108ac */
[----:B--2---:R-:W-:Y:S02]  /*7310*/  FMUL.FTZ R8, R2, R140 ;  /* 0x0000008c02087220 */ /* 0x004fe40000410000 */
[--C-:B------:R-:W-:Y:S02]  /*7320*/  FFMA.FTZ R91, R91, c[0x0][0x23c], -R172.reuse ;  /* 0x00008f005b5b7a23 */ /* 0x100fe400000108ac */
[--C-:B------:R-:W-:Y:S01]  /*7330*/  FFMA.FTZ R92, R92, c[0x0][0x23c], -R135.reuse ;  /* 0x00008f005c5c7a23 */ /* 0x100fe20000010887 */
[----:B------:R-:W-:Y:S01]  /*7340*/  MUFU.EX2 R179, R11 ;  /* 0x0000000b00b37308 */ /* 0x000fe20000000800 */
[--C-:B------:R-:W-:Y:S02]  /*7350*/  FFMA.FTZ R93, R93, c[0x0][0x23c], -R135.reuse ;  /* 0x00008f005d5d7a23 */ /* 0x100fe40000010887 */
[--C-:B------:R-:W-:Y:S02]  /*7360*/  FFMA.FTZ R94, R94, c[0x0][0x23c], -R172.reuse ;  /* 0x00008f005e5e7a23 */ /* 0x100fe400000108ac */
[----:B---3--:R-:W-:Y:S02]  /*7370*/  FMUL.FTZ R9, R2, R141 ;  /* 0x0000008d02097220 */ /* 0x008fe40000410000 */
[--C-:B------:R-:W-:Y:S02]  /*7380*/  FFMA.FTZ R95, R95, c[0x0][0x23c], -R172.reuse ;  /* 0x00008f005f5f7a23 */ /* 0x100fe400000108ac */
[----:B------:R-:W-:Y:S01]  /*7390*/  FMUL.FTZ R0, R0, c[0x0][0x23c] ;  /* 0x00008f0000007a20 */ /* 0x000fe20000410000 */
[----:B------:R2:W-:Y:S01]  /*73a0*/  MUFU.EX2 R184, R12 ;  /* 0x0000000c00b87308 */ /* 0x0005e20000000800 */
[--C-:B------:R-:W-:Y:S02]  /*73b0*/  FFMA.FTZ R104, R104, c[0x0][0x23c], -R135.reuse ;  /* 0x00008f0068687a23 */ /* 0x100fe40000010887 */
[--C-:B------:R-:W-:Y:S02]  /*73c0*/  FFMA.FTZ R105, R105, c[0x0][0x23c], -R135.reuse ;  /* 0x00008f0069697a23 */ /* 0x100fe40000010887 */
[--C-:B------:R-:W-:Y:S02]  /*73d0*/  FFMA.FTZ R106, R106, c[0x0][0x23c], -R172.reuse ;  /* 0x00008f006a6a7a23 */ /* 0x100fe400000108ac */
[--C-:B------:R-:W-:Y:S02]  /*73e0*/  FFMA.FTZ R107, R107, c[0x0][0x23c], -R172.reuse ;  /* 0x00008f006b6b7a23 */ /* 0x100fe400000108ac */
[--C-:B------:R-:W-:Y:S01]  /*73f0*/  FFMA.FTZ R108, R108, c[0x0][0x23c], -R135.reuse ;  /* 0x00008f006c6c7a23 */ /* 0x100fe20000010887 */
[----:B------:R-:W3:Y:S01]  /*7400*/  MUFU.EX2 R0, R0 ;  /* 0x0000000000007308 */ /* 0x000ee20000000800 */
[----:B------:R-:W-:Y:S02]  /*7410*/  FFMA.FTZ R109, R109, c[0x0][0x23c], -R135 ;  /* 0x00008f006d6d7a23 */ /* 0x000fe40000010887 */
[--C-:B------:R-:W-:Y:S02]  /*7420*/  FFMA.FTZ R110, R110, c[0x0][0x23c], -R172.reuse ;  /* 0x00008f006e6e7a23 */ /* 0x100fe400000108ac */
[----:B------:R-:W-:Y:S02]  /*7430*/  FFMA.FTZ R111, R111, c[0x0][0x23c], -R172 ;  /* 0x00008f006f6f7a23 */ /* 0x000fe400000108ac */
[--C-:B------:R-:W-:Y:S02]  /*7440*/  FFMA.FTZ R116, R116, c[0x0][0x23c], -R134.reuse ;  /* 0x00008f0074747a23 */ /* 0x100fe40000010886 */
[--C-:B------:R-:W-:Y:S01]  /*7450*/  FFMA.FTZ R117, R117, c[0x0][0x23c], -R134.reuse ;  /* 0x00008f0075757a23 */ /* 0x100fe20000010886 */
[----:B------:R4:W5:Y:S01]  /*7460*/  MUFU.EX2 R188, R13 ;  /* 0x0000000d00bc7308 */ /* 0x0009620000000800 */
[--C-:B------:R-:W-:Y:S02]  /*7470*/  FFMA.FTZ R128, R128, c[0x0][0x23c], -R134.reuse ;  /* 0x00008f0080807a23 */ /* 0x100fe40000010886 */
[----:B------:R-:W-:Y:S02]  /*7480*/  FFMA.FTZ R134, R129, c[0x0][0x23c], -R134 ;  /* 0x00008f0081867a23 */ /* 0x000fe40000010886 */
[----:B--2---:R-:W-:Y:S02]  /*7490*/  FMUL.FTZ R12, R2, R148 ;  /* 0x00000094020c7220 */ /* 0x004fe40000410000 */
[--C-:B------:R-:W-:Y:S02]  /*74a0*/  FFMA.FTZ R118, R118, c[0x0][0x23c], -R139.reuse ;  /* 0x00008f0076767a23 */ /* 0x100fe4000001088b */
[--C-:B------:R-:W-:Y:S01]  /*74b0*/  FFMA.FTZ R119, R119, c[0x0][0x23c], -R139.reuse ;  /* 0x00008f0077777a23 */ /* 0x100fe2000001088b */
[----:B------:R2:W-:Y:S01]  /*74c0*/  MUFU.EX2 R180, R14 ;  /* 0x0000000e00b47308 */ /* 0x0005e20000000800 */
[--C-:B------:R-:W-:Y:S02]  /*74d0*/  FFMA.FTZ R130, R130, c[0x0][0x23c], -R139.reuse ;  /* 0x00008f0082827a23 */ /* 0x100fe4000001088b */
[----:B------:R-:W-:Y:S02]  /*74e0*/  FFMA.FTZ R139, R131, c[0x0][0x23c], -R139 ;  /* 0x00008f00838b7a23 */ /* 0x000fe4000001088b */
[C---:B---3--:R-:W-:Y:S02]  /*74f0*/  FMUL.FTZ R10, R0.reuse, R142 ;  /* 0x0000008e000a7220 */ /* 0x048fe40000410000 */
[----:B------:R-:W-:Y:S02]  /*7500*/  FMUL.FTZ R11, R0, R143 ;  /* 0x0000008f000b7220 */ /* 0x000fe40000410000 */
[--C-:B------:R-:W-:Y:S01]  /*7510*/  FFMA.FTZ R120, R120, c[0x0][0x23c], -R135.reuse ;  /* 0x00008f0078787a23 */ /* 0x100fe20000010887 */
[----:B------:R3:W1:Y:S01]  /*7520*/  MUFU.EX2 R182, R15 ;  /* 0x0000000f00b67308 */ /* 0x0006620000000800 */
[--C-:B------:R-:W-:Y:S02]  /*7530*/  FFMA.FTZ R121, R121, c[0x0][0x23c], -R135.reuse ;  /* 0x00008f0079797a23 */ /* 0x100fe40000010887 */
[--C-:B------:R-:W-:Y:S02]  /*7540*/  FFMA.FTZ R124, R124, c[0x0][0x23c], -R135.reuse ;  /* 0x00008f007c7c7a23 */ /* 0x100fe40000010887 */
[----:B----4-:R-:W-:Y:S02]  /*7550*/  FMUL.FTZ R13, R2, R149 ;  /* 0x00000095020d7220 */ /* 0x010fe40000410000 */
[----:B------:R-:W-:Y:S02]  /*7560*/  FFMA.FTZ R135, R125, c[0x0][0x23c], -R135 ;  /* 0x00008f007d877a23 */ /* 0x000fe40000010887 */
[--C-:B------:R-:W-:Y:S01]  /*7570*/  FFMA.FTZ R122, R122, c[0x0][0x23c], -R172.reuse ;  /* 0x00008f007a7a7a23 */ /* 0x100fe200000108ac */
[----:B------:R4:W-:Y:S01]  /*7580*/  MUFU.EX2 R240, R32 ;  /* 0x0000002000f07308 */ /* 0x0009e20000000800 */
[--C-:B------:R-:W-:Y:S02]  /*7590*/  FFMA.FTZ R123, R123, c[0x0][0x23c], -R172.reuse ;  /* 0x00008f007b7b7a23 */ /* 0x100fe400000108ac */
[--C-:B------:R-:W-:Y:S02]  /*75a0*/  FFMA.FTZ R126, R126, c[0x0][0x23c], -R172.reuse ;  /* 0x00008f007e7e7a23 */ /* 0x100fe400000108ac */
[C---:B--2---:R-:W-:Y:S02]  /*75b0*/  FMUL.FTZ R14, R0.reuse, R150 ;  /* 0x00000096000e7220 */ /* 0x044fe40000410000 */
[----:B------:R-:W-:Y:S03]  /*75c0*/  FFMA.FTZ R172, R127, c[0x0][0x23c], -R172 ;  /* 0x00008f007fac7a23 */ /* 0x000fe600000108ac */
[----:B------:R2:W-:Y:S01]  /*75d0*/  MUFU.EX2 R242, R33 ;  /* 0x0000002100f27308 */ /* 0x0005e20000000800 */
[----:B---3--:R-:W-:Y:S09]  /*75e0*/  FMUL.FTZ R15, R0, R151 ;  /* 0x00000097000f7220 */ /* 0x008ff20000410000 */
[----:B------:R5:W-:Y:S01]  /*75f0*/  MUFU.EX2 R239, R34 ;  /* 0x0000002200ef7308 */ /* 0x000be20000000800 */
[----:B----4-:R-:W-:Y:S09]  /*7600*/  F2FP.PACK_AB R32, R181, R173 ;  /* 0x000000adb520723e */ /* 0x010ff200000000ff */
[----:B------:R1:W-:Y:S01]  /*7610*/  MUFU.EX2 R243, R35 ;  /* 0x0000002300f37308 */ /* 0x0003e20000000800 */
[----:B--2---:R-:W-:Y:S09]  /*7620*/  F2FP.PACK_AB R33, R179, R177 ;  /* 0x000000b1b321723e */ /* 0x004ff200000000ff */
[----:B------:R2:W-:Y:S01]  /*7630*/  MUFU.EX2 R178, R24 ;  /* 0x0000001800b27308 */ /* 0x0005e20000000800 */
[----:B-----5:R-:W-:Y:S09]  /*7640*/  F2FP.PACK_AB R34, R188, R184 ;  /* 0x000000b8bc22723e */ /* 0x020ff200000000ff */
[----:B------:R3:W4:Y:S01]  /*7650*/  MUFU.EX2 R192, R25 ;  /* 0x0000001900c07308 */ /* 0x0007220000000800 */
[----:B-1----:R-:W-:Y:S09]  /*7660*/  F2FP.PACK_AB R35, R182, R180 ;  /* 0x000000b4b623723e */ /* 0x002ff200000000ff */
[----:B------:R1:W-:Y:S01]  /*7670*/  MUFU.EX2 R176, R26 ;  /* 0x0000001a00b07308 */ /* 0x0003e20000000800 */
[C---:B------:R-:W-:Y:S04]  /*7680*/  HMMA.16816.F32 R8, R32.reuse, R20, R8 ;  /* 0x000000142008723c */ /* 0x040fe80000001808 */
[----:B--2---:R-:W-:Y:S03]  /*7690*/  FMUL.FTZ R24, R2, R160 ;  /* 0x000000a002187220 */ /* 0x004fe60000410000 */
[C---:B------:R-:W-:Y:S01]  /*76a0*/  FMUL.FTZ R20, R132.reuse, R156 ;  /* 0x0000009c84147220 */ /* 0x040fe20000410000 */
[-C--:B------:R-:W-:Y:S01]  /*76b0*/  HMMA.16816.F32 R12, R32, R22.reuse, R12 ;  /* 0x00000016200c723c */ /* 0x080fe2000000180c */
[----:B------:R2:W5:Y:S03]  /*76c0*/  MUFU.EX2 R187, R27 ;  /* 0x0000001b00bb7308 */ /* 0x0005660000000800 */
[----:B------:R-:W-:Y:S02]  /*76d0*/  FMUL.FTZ R21, R132, R157 ;  /* 0x0000009d84157220 */ /* 0x000fe40000410000 */
[----:B---3--:R-:W-:Y:S02]  /*76e0*/  FMUL.FTZ R25, R2, R161 ;  /* 0x000000a102197220 */ /* 0x008fe40000410000 */
[C---:B------:R-:W-:Y:S03]  /*76f0*/  HMMA.16816.F32 R16, R36.reuse, R22, R16 ;  /* 0x000000162410723c */ /* 0x040fe60000001810 */
[----:B------:R-:W-:Y:S04]  /*7700*/  MUFU.EX2 R198, R44 ;  /* 0x0000002c00c67308 */ /* 0x000fe80000000800 */
[C---:B------:R-:W-:Y:S02]  /*7710*/  FMUL.FTZ R22, R133.reuse, R158 ;  /* 0x0000009e85167220 */ /* 0x040fe40000410000 */
[----:B------:R-:W-:Y:S03]  /*7720*/  FMUL.FTZ R23, R133, R159 ;  /* 0x0000009f85177220 */ /* 0x000fe60000410000 */
[C---:B-1----:R-:W-:Y:S01]  /*7730*/  FMUL.FTZ R26, R0.reuse, R162 ;  /* 0x000000a2001a7220 */ /* 0x042fe20000410000 */
[----:B------:R-:W-:Y:S03]  /*7740*/  MUFU.EX2 R226, R45 ;  /* 0x0000002d00e27308 */ /* 0x000fe60000000800 */
[-C--:B------:R-:W-:Y:S03]  /*7750*/  HMMA.16816.F32 R20, R36, R40.reuse, R20 ;  /* 0x000000282414723c */ /* 0x080fe60000001814 */
[----:B--2---:R-:W-:Y:S04]  /*7760*/  FMUL.FTZ R27, R0, R163 ;  /* 0x000000a3001b7220 */ /* 0x004fe80000410000 */
[----:B------:R-:W-:Y:S03]  /*7770*/  MUFU.EX2 R194, R46 ;  /* 0x0000002e00c27308 */ /* 0x000fe60000000800 */
[C---:B------:R-:W-:Y:S07]  /*7780*/  HMMA.16816.F32 R24, R32.reuse, R40, R24 ;  /* 0x000000282018723c */ /* 0x040fee0000001818 */
[----:B------:R1:W-:Y:S01]  /*7790*/  MUFU.EX2 R230, R47 ;  /* 0x0000002f00e67308 */ /* 0x0003e20000000800 */
[----:B----4-:R-:W-:Y:S04]  /*77a0*/  F2FP.PACK_AB R40, R192, R178 ;  /* 0x000000b2c028723e */ /* 0x010fe800000000ff */
[----:B-----5:R-:W-:Y:S05]  /*77b0*/  F2FP.PACK_AB R41, R187, R176 ;  /* 0x000000b0bb29723e */ /* 0x020fea00000000ff */
[----:B------:R2:W-:Y:S10]  /*77c0*/  MUFU.EX2 R199, R28 ;  /* 0x0000001c00c77308 */ /* 0x0005f40000000800 */
[----:B------:R3:W4:Y:S01]  /*77d0*/  MUFU.EX2 R231, R29 ;  /* 0x0000001d00e77308 */ /* 0x0007220000000800 */
[----:B-1----:R-:W1:Y:S09]  /*77e0*/  LDSM.16.MT88.4 R44, [R205+0x4400] ;  /* 0x00440000cd2c783b */ /* 0x002e720000004200 */
[----:B------:R5:W-:Y:S01]  /*77f0*/  MUFU.EX2 R196, R30 ;  /* 0x0000001e00c47308 */ /* 0x000be20000000800 */
[C---:B--2---:R-:W-:Y:S09]  /*7800*/  FMUL.FTZ R28, R2.reuse, R164 ;  /* 0x000000a4021c7220 */ /* 0x044ff20000410000 */
[----:B------:R2:W1:Y:S01]  /*7810*/  MUFU.EX2 R224, R31 ;  /* 0x0000001f00e07308 */ /* 0x0004620000000800 */
[----:B---3--:R-:W-:Y:S09]  /*7820*/  FMUL.FTZ R29, R2, R165 ;  /* 0x000000a5021d7220 */ /* 0x008ff20000410000 */
[----:B------:R-:W-:Y:S01]  /*7830*/  MUFU.EX2 R234, R48 ;  /* 0x0000003000ea7308 */ /* 0x000fe20000000800 */
[C---:B-----5:R-:W-:Y:S09]  /*7840*/  FMUL.FTZ R30, R0.reuse, R166 ;  /* 0x000000a6001e7220 */ /* 0x060ff20000410000 */
[----:B------:R-:W3:Y:S01]  /*7850*/  MUFU.EX2 R244, R49 ;  /* 0x0000003100f47308 */ /* 0x000ee20000000800 */
[C---:B--2---:R-:W-:Y:S02]  /*7860*/  FMUL.FTZ R31, R0.reuse, R167 ;  /* 0x000000a7001f7220 */ /* 0x044fe40000410000 */
[----:B------:R-:W-:Y:S07]  /*7870*/  FFMA.FTZ R0, R0, R222, R177 ;  /* 0x000000de00007223 */ /* 0x000fee00000100b1 */
[----:B------:R-:W-:Y:S01]  /*7880*/  MUFU.EX2 R227, R50 ;  /* 0x0000003200e37308 */ /* 0x000fe20000000800 */
[-C--:B------:R-:W-:Y:S03]  /*7890*/  HMMA.16816.F32 R28, R32, R42.reuse, R28 ;  /* 0x0000002a201c723c */ /* 0x080fe6000000181c */
[----:B------:R-:W-:Y:S04]  /*78a0*/  FADD.FTZ R0, R179, R0 ;  /* 0x00000000b3007221 */ /* 0x000fe80000010000 */
[----:B------:R-:W-:Y:S02]  /*78b0*/  FADD.FTZ R0, R180, R0 ;  /* 0x00000000b4007221 */ /* 0x000fe40000010000 */
[----:B------:R2:W5:Y:S03]  /*78c0*/  MUFU.EX2 R241, R51 ;  /* 0x0000003300f17308 */ /* 0x0005660000000800 */
[C---:B------:R-:W-:Y:S02]  /*78d0*/  FMUL.FTZ R32, R132.reuse, R168 ;  /* 0x000000a884207220 */ /* 0x040fe40000410000 */
[C---:B------:R-:W-:Y:S02]  /*78e0*/  FMUL.FTZ R33, R132.reuse, R169 ;  /* 0x000000a984217220 */ /* 0x040fe40000410000 */
[C---:B------:R-:W-:Y:S02]  /*78f0*/  FMUL.FTZ R34, R133.reuse, R170 ;  /* 0x000000aa85227220 */ /* 0x040fe40000410000 */
[----:B------:R-:W-:Y:S01]  /*7900*/  FMUL.FTZ R35, R133, R171 ;  /* 0x000000ab85237220 */ /* 0x000fe20000410000 */
[----:B------:R-:W-:Y:S01]  /*7910*/  MUFU.EX2 R229, R52 ;  /* 0x0000003400e57308 */ /* 0x000fe20000000800 */
[----:B------:R-:W-:Y:S05]  /*7920*/  FFMA.FTZ R132, R132, R219, R174 ;  /* 0x000000db84847223 */ /* 0x000fea00000100ae */
[----:B------:R-:W-:Y:S04]  /*7930*/  HMMA.16816.F32 R32, R36, R42, R32 ;  /* 0x0000002a2420723c */ /* 0x000fe80000001820 */
[----:B------:R-:W-:Y:S03]  /*7940*/  MUFU.EX2 R233, R53 ;  /* 0x0000003500e97308 */ /* 0x000fe60000000800 */
[----:B------:R-:W-:Y:S01]  /*7950*/  F2FP.PACK_AB R36, R193, R190 ;  /* 0x000000bec124723e */ /* 0x000fe200000000ff */
[----:B--2---:R-:W2:Y:S01]  /*7960*/  LDSM.16.MT88.4 R48, [R206+0x4400] ;  /* 0x00440000ce30783b */ /* 0x004ea20000004200 */
[----:B------:R-:W-:Y:S03]  /*7970*/  F2FP.PACK_AB R37, R189, R185 ;  /* 0x000000b9bd25723e */ /* 0x000fe600000000ff */
[----:B------:R-:W-:Y:S02]  /*7980*/  F2FP.PACK_AB R38, R242, R240 ;  /* 0x000000f0f226723e */ /* 0x000fe400000000ff */
[----:B------:R-:W-:Y:S01]  /*7990*/  MUFU.EX2 R203, R54 ;  /* 0x0000003600cb7308 */ /* 0x000fe20000000800 */
[----:B------:R-:W-:Y:S02]  /*79a0*/  F2FP.PACK_AB R39, R243, R239 ;  /* 0x000000eff327723e */ /* 0x000fe400000000ff */
[----:B----4-:R-:W-:Y:S02]  /*79b0*/  F2FP.PACK_AB R42, R231, R199 ;  /* 0x000000c7e72a723e */ /* 0x010fe400000000ff */
[----:B-1----:R-:W-:Y:S03]  /*79c0*/  F2FP.PACK_AB R43, R224, R196 ;  /* 0x000000c4e02b723e */ /* 0x002fe600000000ff */
[-C--:B------:R-:W-:Y:S02]  /*79d0*/  HMMA.16816.F32 R4, R36, R44.reuse, R4 ;  /* 0x0000002c2404723c */ /* 0x080fe40000001804 */
[----:B------:R1:W-:Y:S06]  /*79e0*/  MUFU.EX2 R236, R55 ;  /* 0x0000003700ec7308 */ /* 0x0003ec0000000800 */
[C---:B------:R-:W-:Y:S04]  /*79f0*/  HMMA.16816.F32 R8, R40.reuse, R44, R8 ;  /* 0x0000002c2808723c */ /* 0x040fe80000001808 */
[----:B------:R-:W-:Y:S04]  /*7a00*/  MUFU.EX2 R237, R64 ;  /* 0x0000004000ed7308 */ /* 0x000fe80000000800 */
[-C--:B------:R-:W-:Y:S06]  /*7a10*/  HMMA.16816.F32 R12, R40, R46.reuse, R12 ;  /* 0x0000002e280c723c */ /* 0x080fec000000180c */
[----:B------:R-:W-:Y:S02]  /*7a20*/  MUFU.EX2 R65, R65 ;  /* 0x0000004100417308 */ /* 0x000fe40000000800 */
[C---:B------:R-:W-:Y:S01]  /*7a30*/  HMMA.16816.F32 R16, R36.reuse, R46, R16 ;  /* 0x0000002e2410723c */ /* 0x040fe20000001810 */
[----:B------:R-:W-:Y:S07]  /*7a40*/  LDSM.16.MT88.4 R44, [R206+0x4800] ;  /* 0x00480000ce2c783b */ /* 0x000fee0000004200 */
[----:B------:R-:W-:Y:S01]  /*7a50*/  MUFU.EX2 R66, R66 ;  /* 0x0000004200427308 */ /* 0x000fe20000000800 */
[----:B-1----:R-:W1:Y:S01]  /*7a60*/  LDSM.16.MT88.4 R52, [R205+0x4800] ;  /* 0x00480000cd34783b */ /* 0x002e620000004200 */
[-C--:B--2---:R-:W-:Y:S08]  /*7a70*/  HMMA.16816.F32 R20, R36, R48.reuse, R20 ;  /* 0x000000302414723c */ /* 0x084ff00000001814 */
[----:B------:R-:W-:Y:S01]  /*7a80*/  MUFU.EX2 R67, R67 ;  /* 0x0000004300437308 */ /* 0x000fe20000000800 */
[C---:B------:R-:W-:Y:S08]  /*7a90*/  HMMA.16816.F32 R24, R40.reuse, R48, R24 ;  /* 0x000000302818723c */ /* 0x040ff00000001818 */
[-C--:B------:R-:W-:Y:S01]  /*7aa0*/  HMMA.16816.F32 R28, R40, R50.reuse, R28 ;  /* 0x00000032281c723c */ /* 0x080fe2000000181c */
[----:B------:R-:W-:Y:S06]  /*7ab0*/  MUFU.EX2 R64, R56 ;  /* 0x0000003800407308 */ /* 0x000fec0000000800 */
[----:B------:R-:W-:Y:S01]  /*7ac0*/  F2FP.PACK_AB R40, R195, R183 ;  /* 0x000000b7c328723e */ /* 0x000fe200000000ff */
[----:B------:R-:W-:Y:S01]  /*7ad0*/  HMMA.16816.F32 R32, R36, R50, R32 ;  /* 0x000000322420723c */ /* 0x000fe20000001820 */
[----:B------:R-:W2:Y:S02]  /*7ae0*/  LDSM.16.MT88.4 R48, [R205+0x4c00] ;  /* 0x004c0000cd30783b */ /* 0x000ea40000004200 */
[----:B------:R-:W4:Y:S01]  /*7af0*/  MUFU.EX2 R57, R57 ;  /* 0x0000003900397308 */ /* 0x000f220000000800 */
[----:B------:R-:W-:Y:S02]  /*7b00*/  F2FP.PACK_AB R41, R191, R186 ;  /* 0x000000babf29723e */ /* 0x000fe400000000ff */
[----:B------:R-:W-:Y:S02]  /*7b10*/  F2FP.PACK_AB R42, R226, R198 ;  /* 0x000000c6e22a723e */ /* 0x000fe400000000ff */
[----:B------:R-:W-:Y:S04]  /*7b20*/  F2FP.PACK_AB R36, R238, R223 ;  /* 0x000000dfee24723e */ /* 0x000fe800000000ff */
[----:B------:R-:W-:Y:S01]  /*7b30*/  F2FP.PACK_AB R37, R232, R200 ;  /* 0x000000c8e825723e */ /* 0x000fe200000000ff */
[----:B------:R-:W-:Y:S01]  /*7b40*/  MUFU.EX2 R58, R58 ;  /* 0x0000003a003a7308 */ /* 0x000fe20000000800 */
[----:B---3--:R-:W-:Y:S02]  /*7b50*/  F2FP.PACK_AB R38, R244, R234 ;  /* 0x000000eaf426723e */ /* 0x008fe400000000ff */
[----:B-----5:R-:W-:Y:S02]  /*7b60*/  F2FP.PACK_AB R39, R241, R227 ;  /* 0x000000e3f127723e */ /* 0x020fe400000000ff */
[----:B------:R-:W-:Y:S05]  /*7b70*/  F2FP.PACK_AB R43, R230, R194 ;  /* 0x000000c2e62b723e */ /* 0x000fea00000000ff */
[----:B------:R-:W3:Y:S01]  /*7b80*/  MUFU.EX2 R59, R59 ;  /* 0x0000003b003b7308 */ /* 0x000ee20000000800 */
[-C--:B-1----:R-:W-:Y:S08]  /*7b90*/  HMMA.16816.F32 R4, R36, R52.reuse, R4 ;  /* 0x000000342404723c */ /* 0x082ff00000001804 */
[C---:B------:R-:W-:Y:S01]  /*7ba0*/  HMMA.16816.F32 R8, R40.reuse, R52, R8 ;  /* 0x000000342808723c */ /* 0x040fe20000001808 */
[----:B------:R-:W-:Y:S07]  /*7bb0*/  MUFU.EX2 R60, R60 ;  /* 0x0000003c003c7308 */ /* 0x000fee0000000800 */
[-C--:B------:R-:W-:Y:S03]  /*7bc0*/  HMMA.16816.F32 R12, R40, R54.reuse, R12 ;  /* 0x00000036280c723c */ /* 0x080fe6000000180c */
[----:B------:R-:W1:Y:S05]  /*7bd0*/  MUFU.EX2 R61, R61 ;  /* 0x0000003d003d7308 */ /* 0x000e6a0000000800 */
[C---:B------:R-:W-:Y:S01]  /*7be0*/  HMMA.16816.F32 R16, R36.reuse, R54, R16 ;  /* 0x000000362410723c */ /* 0x040fe20000001810 */
[----:B------:R-:W5:Y:S04]  /*7bf0*/  LDSM.16.MT88.4 R52, [R206+0x4c00] ;  /* 0x004c0000ce34783b */ /* 0x000f680000004200 */
[----:B------:R-:W-:Y:S03]  /*7c00*/  MUFU.EX2 R62, R62 ;  /* 0x0000003e003e7308 */ /* 0x000fe60000000800 */
[-C--:B------:R-:W-:Y:S07]  /*7c10*/  HMMA.16816.F32 R20, R36, R44.reuse, R20 ;  /* 0x0000002c2414723c */ /* 0x080fee0000001814 */
[----:B------:R-:W2:Y:S01]  /*7c20*/  MUFU.EX2 R63, R63 ;  /* 0x0000003f003f7308 */ /* 0x000ea20000000800 */
[C---:B------:R-:W-:Y:S08]  /*7c30*/  HMMA.16816.F32 R24, R40.reuse, R44, R24 ;  /* 0x0000002c2818723c */ /* 0x040ff00000001818 */
[-C--:B------:R-:W-:Y:S01]  /*7c40*/  HMMA.16816.F32 R28, R40, R46.reuse, R28 ;  /* 0x0000002e281c723c */ /* 0x080fe2000000181c */
[----:B------:R-:W-:Y:S06]  /*7c50*/  MUFU.EX2 R68, R68 ;  /* 0x0000004400447308 */ /* 0x000fec0000000800 */
[----:B----4-:R-:W-:Y:S01]  /*7c60*/  F2FP.PACK_AB R40, R57, R64 ;  /* 0x000000403928723e */ /* 0x010fe200000000ff */
[----:B------:R-:W-:Y:S01]  /*7c70*/  HMMA.16816.F32 R32, R36, R46, R32 ;  /* 0x0000002e2420723c */ /* 0x000fe20000001820 */
[----:B------:R-:W4:Y:S02]  /*7c80*/  LDSM.16.MT88.4 R44, [R205+0x5000] ;  /* 0x00500000cd2c783b */ /* 0x000f240000004200 */
[----:B------:R-:W4:Y:S01]  /*7c90*/  MUFU.EX2 R69, R69 ;  /* 0x0000004500457308 */ /* 0x000f220000000800 */
[----:B---3--:R-:W-:Y:S02]  /*7ca0*/  F2FP.PACK_AB R41, R59, R58 ;  /* 0x0000003a3b29723e */ /* 0x008fe400000000ff */
[----:B-1----:R-:W-:Y:S02]  /*7cb0*/  F2FP.PACK_AB R42, R61, R60 ;  /* 0x0000003c3d2a723e */ /* 0x002fe400000000ff */
[----:B------:R-:W-:Y:S04]  /*7cc0*/  F2FP.PACK_AB R36, R233, R229 ;  /* 0x000000e5e924723e */ /* 0x000fe800000000ff */
[----:B------:R-:W-:Y:S01]  /*7cd0*/  F2FP.PACK_AB R37, R236, R203 ;  /* 0x000000cbec25723e */ /* 0x000fe200000000ff */
[----:B------:R-:W-:Y:S01]  /*7ce0*/  MUFU.EX2 R70, R70 ;  /* 0x0000004600467308 */ /* 0x000fe20000000800 */
[----:B------:R-:W-:Y:S02]  /*7cf0*/  F2FP.PACK_AB R38, R65, R237 ;  /* 0x000000ed4126723e */ /* 0x000fe400000000ff */
[----:B------:R-:W-:Y:S02]  /*7d00*/  F2FP.PACK_AB R39, R67, R66 ;  /* 0x000000424327723e */ /* 0x000fe400000000ff */
[----:B--2---:R-:W-:Y:S05]  /*7d10*/  F2FP.PACK_AB R43, R63, R62 ;  /* 0x0000003e3f2b723e */ /* 0x004fea00000000ff */
[----:B------:R-:W1:Y:S01]  /*7d20*/  MUFU.EX2 R71, R71 ;  /* 0x0000004700477308 */ /* 0x000e620000000800 */
[-C--:B------:R-:W-:Y:S08]  /*7d30*/  HMMA.16816.F32 R4, R36, R48.reuse, R4 ;  /* 0x000000302404723c */ /* 0x080ff00000001804 */
[C---:B------:R-:W-:Y:S01]  /*7d40*/  HMMA.16816.F32 R8, R40.reuse, R48, R8 ;  /* 0x000000302808723c */ /* 0x040fe20000001808 */
[----:B------:R-:W-:Y:S07]  /*7d50*/  MUFU.EX2 R80, R80 ;  /* 0x0000005000507308 */ /* 0x000fee0000000800 */
[-C--:B------:R-:W-:Y:S03]  /*7d60*/  HMMA.16816.F32 R12, R40, R50.reuse, R12 ;  /* 0x00000032280c723c */ /* 0x080fe6000000180c */
[----:B------:R-:W2:Y:S05]  /*7d70*/  MUFU.EX2 R81, R81 ;  /* 0x0000005100517308 */ /* 0x000eaa0000000800 */
[C---:B------:R-:W-:Y:S01]  /*7d80*/  HMMA.16816.F32 R16, R36.reuse, R50, R16 ;  /* 0x000000322410723c */ /* 0x040fe20000001810 */
[----:B------:R-:W3:Y:S04]  /*7d90*/  LDSM.16.MT88.4 R48, [R206+0x5000] ;  /* 0x00500000ce30783b */ /* 0x000ee80000004200 */
[----:B------:R-:W-:Y:S03]  /*7da0*/  MUFU.EX2 R82, R82 ;  /* 0x0000005200527308 */ /* 0x000fe60000000800 */
[-C--:B-----5:R-:W-:Y:S07]  /*7db0*/  HMMA.16816.F32 R20, R36, R52.reuse, R20 ;  /* 0x000000342414723c */ /* 0x0a0fee0000001814 */
[----:B------:R-:W5:Y:S01]  /*7dc0*/  MUFU.EX2 R83, R83 ;  /* 0x0000005300537308 */ /* 0x000f620000000800 */
[C---:B------:R-:W-:Y:S08]  /*7dd0*/  HMMA.16816.F32 R24, R40.reuse, R52, R24 ;  /* 0x000000342818723c */ /* 0x040ff00000001818 */
[-C--:B------:R-:W-:Y:S01]  /*7de0*/  HMMA.16816.F32 R28, R40, R54.reuse, R28 ;  /* 0x00000036281c723c */ /* 0x080fe2000000181c */
[----:B------:R-:W-:Y:S07]  /*7df0*/  MUFU.EX2 R72, R72 ;  /* 0x0000004800487308 */ /* 0x000fee0000000800 */
[----:B------:R-:W-:Y:S01]  /*7e00*/  HMMA.16816.F32 R32, R36, R54, R32 ;  /* 0x000000362420723c */ /* 0x000fe20000001820 */
[----:B------:R-:W-:Y:S02]  /*7e10*/  LDSM.16.MT88.4 R52, [R206+0x5400] ;  /* 0x00540000ce34783b */ /* 0x000fe40000004200 */
[----:B------:R-:W3:Y:S04]  /*7e20*/  MUFU.EX2 R73, R73 ;  /* 0x0000004900497308 */ /* 0x000ee80000000800 */
[----:B----4-:R-:W-:Y:S02]  /*7e30*/  F2FP.PACK_AB R36, R69, R68 ;  /* 0x000000444524723e */ /* 0x010fe400000000ff */
[----:B-1----:R-:W-:Y:S03]  /*7e40*/  F2FP.PACK_AB R37, R71, R70 ;  /* 0x000000464725723e */ /* 0x002fe600000000ff */
[----:B--2---:R-:W-:Y:S01]  /*7e50*/  F2FP.PACK_AB R38, R81, R80 ;  /* 0x000000505126723e */ /* 0x004fe200000000ff */
[----:B------:R-:W-:Y:S01]  /*7e60*/  MUFU.EX2 R74, R74 ;  /* 0x0000004a004a7308 */ /* 0x000fe20000000800 */
[----:B-----5:R-:W-:Y:S07]  /*7e70*/  F2FP.PACK_AB R39, R83, R82 ;  /* 0x000000525327723e */ /* 0x020fee00000000ff */
[-C--:B------:R-:W-:Y:S02]  /*7e80*/  HMMA.16816.F32 R4, R36, R44.reuse, R4 ;  /* 0x0000002c2404723c */ /* 0x080fe40000001804 */
[----:B------:R-:W1:Y:S01]  /*7e90*/  MUFU.EX2 R75, R75 ;  /* 0x0000004b004b7308 */ /* 0x000e620000000800 */
[----:B---3--:R-:W-:Y:S09]  /*7ea0*/  F2FP.PACK_AB R40, R73, R72 ;  /* 0x000000484928723e */ /* 0x008ff200000000ff */
[----:B------:R-:W-:Y:S10]  /*7eb0*/  MUFU.EX2 R76, R76 ;  /* 0x0000004c004c7308 */ /* 0x000ff40000000800 */
[----:B------:R-:W2:Y:S01]  /*7ec0*/  MUFU.EX2 R77, R77 ;  /* 0x0000004d004d7308 */ /* 0x000ea20000000800 */
[----:B-1----:R-:W-:Y:S09]  /*7ed0*/  F2FP.PACK_AB R41, R75, R74 ;  /* 0x0000004a4b29723e */ /* 0x002ff200000000ff */
[----:B------:R-:W-:Y:S10]  /*7ee0*/  MUFU.EX2 R78, R78 ;  /* 0x0000004e004e7308 */ /* 0x000ff40000000800 */
[----:B------:R-:W1:Y:S01]  /*7ef0*/  MUFU.EX2 R79, R79 ;  /* 0x0000004f004f7308 */ /* 0x000e620000000800 */
[----:B--2---:R-:W-:Y:S09]  /*7f00*/  F2FP.PACK_AB R42, R77, R76 ;  /* 0x0000004c4d2a723e */ /* 0x004ff200000000ff */
[----:B------:R-:W-:Y:S10]  /*7f10*/  MUFU.EX2 R84, R84 ;  /* 0x0000005400547308 */ /* 0x000ff40000000800 */
[----:B------:R-:W2:Y:S01]  /*7f20*/  MUFU.EX2 R85, R85 ;  /* 0x0000005500557308 */ /* 0x000ea20000000800 */
[----:B-1----:R-:W-:Y:S09]  /*7f30*/  F2FP.PACK_AB R43, R79, R78 ;  /* 0x0000004e4f2b723e */ /* 0x002ff200000000ff */
[----:B------:R-:W-:Y:S01]  /*7f40*/  MUFU.EX2 R86, R86 ;  /* 0x0000005600567308 */ /* 0x000fe20000000800 */
[C---:B------:R-:W-:Y:S08]  /*7f50*/  HMMA.16816.F32 R8, R40.reuse, R44, R8 ;  /* 0x0000002c2808723c */ /* 0x040ff00000001808 */
[-C--:B------:R-:W-:Y:S01]  /*7f60*/  HMMA.16816.F32 R12, R40, R46.reuse, R12 ;  /* 0x0000002e280c723c */ /* 0x080fe2000000180c */
[----:B------:R-:W1:Y:S07]  /*7f70*/  MUFU.EX2 R87, R87 ;  /* 0x0000005700577308 */ /* 0x000e6e0000000800 */
[C---:B------:R-:W-:Y:S01]  /*7f80*/  HMMA.16816.F32 R16, R36.reuse, R46, R16 ;  /* 0x0000002e2410723c */ /* 0x040fe20000001810 */
[----:B------:R-:W3:Y:S02]  /*7f90*/  LDSM.16.MT88.4 R44, [R205+0x5400] ;  /* 0x00540000cd2c783b */ /* 0x000ee40000004200 */
[----:B------:R-:W-:Y:S05]  /*7fa0*/  MUFU.EX2 R96, R96 ;  /* 0x0000006000607308 */ /* 0x000fea0000000800 */
[-C--:B------:R-:W-:Y:S05]  /*7fb0*/  HMMA.16816.F32 R20, R36, R48.reuse, R20 ;  /* 0x000000302414723c */ /* 0x080fea0000001814 */
[----:B------:R-:W4:Y:S03]  /*7fc0*/  MUFU.EX2 R97, R97 ;  /* 0x0000006100617308 */ /* 0x000f260000000800 */
[C---:B------:R-:W-:Y:S07]  /*7fd0*/  HMMA.16816.F32 R24, R40.reuse, R48, R24 ;  /* 0x000000302818723c */ /* 0x040fee0000001818 */
[----:B------:R-:W-:Y:S01]  /*7fe0*/  MUFU.EX2 R98, R98 ;  /* 0x0000006200627308 */ /* 0x000fe20000000800 */
[-C--:B------:R-:W-:Y:S04]  /*7ff0*/  HMMA.16816.F32 R28, R40, R50.reuse, R28 ;  /* 0x00000032281c723c */ /* 0x080fe8000000181c */
[----:B------:R-:W-:Y:S02]  /*8000*/  FFMA.FTZ R48, R2, R220, R173 ;  /* 0x000000dc02307223 */ /* 0x000fe400000100ad */
[----:B------:R-:W-:Y:S01]  /*8010*/  FFMA.FTZ R49, R133, R221, R175 ;  /* 0x000000dd85317223 */ /* 0x000fe200000100af */
[----:B------:R-:W-:Y:S01]  /*8020*/  MOV R133, R137 ;  /* 0x0000008900857202 */ /* 0x000fe20000000f00 */
[----:B------:R-:W-:Y:S01]  /*8030*/  HMMA.16816.F32 R32, R36, R50, R32 ;  /* 0x000000322420723c */ /* 0x000fe20000001820 */
[----:B------:R-:W5:Y:S03]  /*8040*/  MUFU.EX2 R99, R99 ;  /* 0x0000006300637308 */ /* 0x000f660000000800 */
[----:B------:R-:W-:Y:S02]  /*8050*/  FADD.FTZ R48, R181, R48 ;  /* 0x00000030b5307221 */ /* 0x000fe40000010000 */
[----:B------:R-:W-:Y:S01]  /*8060*/  FADD.FTZ R49, R201, R49 ;  /* 0x00000031c9317221 */ /* 0x000fe20000010000 */
[----:B--2---:R-:W-:Y:S01]  /*8070*/  F2FP.PACK_AB R36, R85, R84 ;  /* 0x000000545524723e */ /* 0x004fe200000000ff */
[----:B------:R-:W-:Y:S01]  /*8080*/  FADD.FTZ R2, R225, R132 ;  /* 0x00000084e1027221 */ /* 0x000fe20000010000 */
[----:B-1----:R-:W-:Y:S02]  /*8090*/  F2FP.PACK_AB R37, R87, R86 ;  /* 0x000000565725723e */ /* 0x002fe400000000ff */
[----:B------:R-:W-:Y:S01]  /*80a0*/  MUFU.EX2 R88, R88 ;  /* 0x0000005800587308 */ /* 0x000fe20000000800 */
[----:B----4-:R-:W-:Y:S01]  /*80b0*/  F2FP.PACK_AB R38, R97, R96 ;  /* 0x000000606126723e */ /* 0x010fe200000000ff */
[----:B------:R-:W-:Y:S01]  /*80c0*/  FADD.FTZ R49, R197, R49 ;  /* 0x00000031c5317221 */ /* 0x000fe20000010000 */
[----:B------:R-:W-:Y:S01]  /*80d0*/  MOV R132, R138 ;  /* 0x0000008a00847202 */ /* 0x000fe20000000f00 */
[----:B------:R-:W-:Y:S02]  /*80e0*/  FADD.FTZ R2, R202, R2 ;  /* 0x00000002ca027221 */ /* 0x000fe40000010000 */
[----:B------:R-:W-:Y:S02]  /*80f0*/  FADD.FTZ R49, R228, R49 ;  /* 0x00000031e4317221 */ /* 0x000fe40000010000 */
[----:B------:R-:W-:Y:S02]  /*8100*/  FADD.FTZ R2, R235, R2 ;  /* 0x00000002eb027221 */ /* 0x000fe40000010000 */
[----:B------:R-:W1:Y:S02]  /*8110*/  MUFU.EX2 R89, R89 ;  /* 0x0000005900597308 */ /* 0x000e640000000800 */
[----:B------:R-:W-:Y:S01]  /*8120*/  FADD.FTZ R2, R190, R2 ;  /* 0x00000002be027221 */ /* 0x000fe20000010000 */
[----:B-----5:R-:W-:Y:S03]  /*8130*/  F2FP.PACK_AB R39, R99, R98 ;  /* 0x000000626327723e */ /* 0x020fe600000000ff */
[----:B------:R-:W-:Y:S04]  /*8140*/  FADD.FTZ R56, R193, R2 ;  /* 0x00000002c1387221 */ /* 0x000fe80000010000 */
[----:B------:R-:W-:Y:S01]  /*8150*/  MUFU.EX2 R90, R90 ;  /* 0x0000005a005a7308 */ /* 0x000fe20000000800 */
[-C--:B---3--:R-:W-:Y:S09]  /*8160*/  HMMA.16816.F32 R4, R36, R44.reuse, R4 ;  /* 0x0000002c2404723c */ /* 0x088ff20000001804 */
[----:B------:R-:W2:Y:S03]  /*8170*/  MUFU.EX2 R91, R91 ;  /* 0x0000005b005b7308 */ /* 0x000ea60000000800 */
[----:B-1----:R-:W-:Y:S07]  /*8180*/  F2FP.PACK_AB R40, R89, R88 ;  /* 0x000000585928723e */ /* 0x002fee00000000ff */
[----:B------:R-:W-:Y:S10]  /*8190*/  MUFU.EX2 R92, R92 ;  /* 0x0000005c005c7308 */ /* 0x000ff40000000800 */
[----:B------:R-:W1:Y:S01]  /*81a0*/  MUFU.EX2 R93, R93 ;  /* 0x0000005d005d7308 */ /* 0x000e620000000800 */
[----:B--2---:R-:W-:Y:S09]  /*81b0*/  F2FP.PACK_AB R41, R91, R90 ;  /* 0x0000005a5b29723e */ /* 0x004ff200000000ff */
[----:B------:R-:W-:Y:S10]  /*81c0*/  MUFU.EX2 R94, R94 ;  /* 0x0000005e005e7308 */ /* 0x000ff40000000800 */
[----:B------:R-:W2:Y:S01]  /*81d0*/  MUFU.EX2 R95, R95 ;  /* 0x0000005f005f7308 */ /* 0x000ea20000000800 */
[----:B-1----:R-:W-:Y:S09]  /*81e0*/  F2FP.PACK_AB R42, R93, R92 ;  /* 0x0000005c5d2a723e */ /* 0x002ff200000000ff */
[----:B------:R-:W-:Y:S10]  /*81f0*/  MUFU.EX2 R100, R100 ;  /* 0x0000006400647308 */ /* 0x000ff40000000800 */
[----:B------:R-:W1:Y:S01]  /*8200*/  MUFU.EX2 R101, R101 ;  /* 0x0000006500657308 */ /* 0x000e620000000800 */
[----:B--2---:R-:W-:Y:S09]  /*8210*/  F2FP.PACK_AB R43, R95, R94 ;  /* 0x0000005e5f2b723e */ /* 0x004ff200000000ff */
[----:B------:R-:W-:Y:S01]  /*8220*/  MUFU.EX2 R102, R102 ;  /* 0x0000006600667308 */ /* 0x000fe20000000800 */
[C---:B------:R-:W-:Y:S08]  /*8230*/  HMMA.16816.F32 R8, R40.reuse, R44, R8 ;  /* 0x0000002c2808723c */ /* 0x040ff00000001808 */
[-C--:B------:R-:W-:Y:S01]  /*8240*/  HMMA.16816.F32 R12, R40, R46.reuse, R12 ;  /* 0x0000002e280c723c */ /* 0x080fe2000000180c */
[----:B------:R-:W2:Y:S07]  /*8250*/  MUFU.EX2 R103, R103 ;  /* 0x0000006700677308 */ /* 0x000eae0000000800 */
        /* <DEDUP_REMOVED lines=8> */
[----:B------:R-:W-:Y:S02]  /*82e0*/  FADD.FTZ R52, R184, R48 ;  /* 0x00000030b8347221 */ /* 0x000fe40000010000 */
[----:B------:R-:W-:Y:S02]  /*82f0*/  FADD.FTZ R48, R182, R0 ;  /* 0x00000000b6307221 */ /* 0x000fe40000010000 */
[----:B------:R-:W-:Y:S01]  /*8300*/  FADD.FTZ R0, R185, R49 ;  /* 0x00000031b9007221 */ /* 0x000fe20000010000 */
[----:B------:R-:W5:Y:S01]  /*8310*/  MUFU.EX2 R115, R115 ;  /* 0x0000007300737308 */ /* 0x000f620000000800 */
[----:B------:R-:W-:Y:S04]  /*8320*/  HMMA.16816.F32 R32, R36, R54, R32 ;  /* 0x000000362420723c */ /* 0x000fe80000001820 */
[----:B------:R-:W-:Y:S02]  /*8330*/  FADD.FTZ R40, R176, R48 ;  /* 0x00000030b0287221 */ /* 0x000fe40000010000 */
[----:B------:R-:W3:Y:S01]  /*8340*/  LDSM.16.MT88.4 R48, [R206+0x5800] ;  /* 0x00580000ce30783b */ /* 0x000ee20000004200 */
[----:B-1----:R-:W-:Y:S01]  /*8350*/  F2FP.PACK_AB R36, R101, R100 ;  /* 0x000000646524723e */ /* 0x002fe200000000ff */
[----:B------:R-:W-:Y:S01]  /*8360*/  FADD.FTZ R2, R187, R40 ;  /* 0x00000028bb027221 */ /* 0x000fe20000010000 */
[----:B------:R-:W-:Y:S03]  /*8370*/  MUFU.EX2 R104, R104 ;  /* 0x0000006800687308 */ /* 0x000fe60000000800 */
[----:B--2---:R-:W-:Y:S01]  /*8380*/  F2FP.PACK_AB R37, R103, R102 ;  /* 0x000000666725723e */ /* 0x004fe200000000ff */
[----:B------:R-:W-:Y:S01]  /*8390*/  FADD.FTZ R52, R188, R52 ;  /* 0x00000034bc347221 */ /* 0x000fe20000010000 */
[----:B----4-:R-:W-:Y:S01]  /*83a0*/  F2FP.PACK_AB R38, R113, R112 ;  /* 0x000000707126723e */ /* 0x010fe200000000ff */
[----:B------:R-:W-:Y:S02]  /*83b0*/  FADD.FTZ R53, R189, R0 ;  /* 0x00000000bd357221 */ /* 0x000fe40000010000 */
[----:B------:R-:W-:Y:S02]  /*83c0*/  FADD.FTZ R52, R178, R52 ;  /* 0x00000034b2347221 */ /* 0x000fe40000010000 */
[----:B------:R-:W1:Y:S01]  /*83d0*/  MUFU.EX2 R105, R105 ;  /* 0x0000006900697308 */ /* 0x000e620000000800 */
[----:B------:R-:W-:Y:S02]  /*83e0*/  FADD.FTZ R0, R240, R56 ;  /* 0x00000038f0007221 */ /* 0x000fe40000010000 */
[----:B------:R-:W-:Y:S01]  /*83f0*/  FADD.FTZ R52, R192, R52 ;  /* 0x00000034c0347221 */ /* 0x000fe20000010000 */
[----:B-----5:R-:W-:Y:S01]  /*8400*/  F2FP.PACK_AB R39, R115, R114 ;  /* 0x000000727327723e */ /* 0x020fe200000000ff */
[----:B------:R-:W-:Y:S02]  /*8410*/  FADD.FTZ R54, R239, R53 ;  /* 0x00000035ef367221 */ /* 0x000fe40000010000 */
[----:B------:R-:W-:Y:S02]  /*8420*/  FADD.FTZ R53, R199, R52 ;  /* 0x00000034c7357221 */ /* 0x000fe40000010000 */
[----:B------:R-:W-:Y:S01]  /*8430*/  FADD.FTZ R52, R196, R2 ;  /* 0x00000002c4347221 */ /* 0x000fe20000010000 */
[----:B------:R-:W-:Y:S01]  /*8440*/  MUFU.EX2 R106, R106 ;  /* 0x0000006a006a7308 */ /* 0x000fe20000000800 */
[-C--:B---3--:R-:W-:Y:S03]  /*8450*/  HMMA.16816.F32 R4, R36, R44.reuse, R4 ;  /* 0x0000002c2404723c */ /* 0x088fe60000001804 */
[----:B------:R-:W-:Y:S02]  /*8460*/  FADD.FTZ R55, R242, R0 ;  /* 0x00000000f2377221 */ /* 0x000fe40000010000 */
[----:B------:R-:W-:Y:S02]  /*8470*/  FADD.FTZ R2, R243, R54 ;  /* 0x00000036f3027221 */ /* 0x000fe40000010000 */
[----:B------:R-:W-:Y:S02]  /*8480*/  FADD.FTZ R0, R231, R53 ;  /* 0x00000035e7007221 */ /* 0x000fe40000010000 */
[----:B------:R-:W2:Y:S03]  /*8490*/  MUFU.EX2 R107, R107 ;  /* 0x0000006b006b7308 */ /* 0x000ea60000000800 */
[----:B------:R-:W-:Y:S01]  /*84a0*/  FADD.FTZ R2, R200, R2 ;  /* 0x00000002c8027221 */ /* 0x000fe20000010000 */
[----:B-1----:R-:W-:Y:S03]  /*84b0*/  F2FP.PACK_AB R40, R105, R104 ;  /* 0x000000686928723e */ /* 0x002fe600000000ff */
[----:B------:R-:W-:Y:S03]  /*84c0*/  FADD.FTZ R2, R232, R2 ;  /* 0x00000002e8027221 */ /* 0x000fe60000010000 */
        /* <DEDUP_REMOVED lines=10> */
[C---:B------:R-:W-:Y:S07]  /*8570*/  HMMA.16816.F32 R8, R40.reuse, R44, R8 ;  /* 0x0000002c2808723c */ /* 0x040fee0000001808 */
[----:B------:R-:W-:Y:S01]  /*8580*/  FADD.FTZ R44, R224, R52 ;  /* 0x00000034e02c7221 */ /* 0x000fe20000010000 */
[-C--:B------:R-:W-:Y:S01]  /*8590*/  HMMA.16816.F32 R12, R40, R46.reuse, R12 ;  /* 0x0000002e280c723c */ /* 0x080fe2000000180c */
[----:B------:R-:W2:Y:S03]  /*85a0*/  MUFU.EX2 R119, R119 ;  /* 0x0000007700777308 */ /* 0x000ea60000000800 */
[----:B------:R-:W-:Y:S01]  /*85b0*/  FADD.FTZ R45, R223, R55 ;  /* 0x00000037df2d7221 */ /* 0x000fe20000010000 */
[----:B-1----:R-:W-:Y:S01]  /*85c0*/  F2FP.PACK_AB R168, R117, R116 ;  /* 0x0000007475a8723e */ /* 0x002fe200000000ff */
[----:B------:R-:W-:Y:S02]  /*85d0*/  FADD.FTZ R52, R183, R0 ;  /* 0x00000000b7347221 */ /* 0x000fe40000010000 */
[----:B------:R-:W-:Y:S01]  /*85e0*/  FADD.FTZ R0, R186, R44 ;  /* 0x0000002cba007221 */ /* 0x000fe20000010000 */
[C---:B------:R-:W-:Y:S02]  /*85f0*/  HMMA.16816.F32 R16, R36.reuse, R46, R16 ;  /* 0x0000002e2410723c */ /* 0x040fe40000001810 */
[----:B------:R-:W-:Y:S02]  /*8600*/  MUFU.EX2 R128, R128 ;  /* 0x0000008000807308 */ /* 0x000fe40000000800 */
[----:B------:R-:W-:Y:S02]  /*8610*/  FADD.FTZ R44, R238, R45 ;  /* 0x0000002dee2c7221 */ /* 0x000fe40000010000 */
[----:B------:R-:W-:Y:S02]  /*8620*/  FADD.FTZ R52, R195, R52 ;  /* 0x00000034c3347221 */ /* 0x000fe40000010000 */
[----:B------:R-:W-:Y:S01]  /*8630*/  FADD.FTZ R45, R191, R0 ;  /* 0x00000000bf2d7221 */ /* 0x000fe20000010000 */
[-C--:B------:R-:W-:Y:S03]  /*8640*/  HMMA.16816.F32 R20, R36, R48.reuse, R20 ;  /* 0x000000302414723c */ /* 0x080fe60000001814 */
[----:B------:R-:W-:Y:S01]  /*8650*/  FADD.FTZ R53, R234, R44 ;  /* 0x0000002cea357221 */ /* 0x000fe20000010000 */
[----:B------:R-:W1:Y:S01]  /*8660*/  MUFU.EX2 R134, R134 ;  /* 0x0000008600867308 */ /* 0x000e620000000800 */
[----:B------:R-:W-:Y:S02]  /*8670*/  FADD.FTZ R44, R227, R2 ;  /* 0x00000002e32c7221 */ /* 0x000fe40000010000 */
[----:B------:R-:W-:Y:S01]  /*8680*/  FADD.FTZ R0, R198, R52 ;  /* 0x00000034c6007221 */ /* 0x000fe20000010000 */
[C---:B------:R-:W-:Y:S04]  /*8690*/  HMMA.16816.F32 R24, R40.reuse, R48, R24 ;  /* 0x000000302818723c */ /* 0x040fe80000001818 */
[----:B------:R-:W-:Y:S01]  /*86a0*/  FADD.FTZ R2, R194, R45 ;  /* 0x0000002dc2027221 */ /* 0x000fe20000010000 */
[----:B--2---:R-:W-:Y:S01]  /*86b0*/  F2FP.PACK_AB R169, R119, R118 ;  /* 0x0000007677a9723e */ /* 0x004fe200000000ff */
[----:B------:R-:W-:Y:S01]  /*86c0*/  FADD.FTZ R45, R244, R53 ;  /* 0x00000035f42d7221 */ /* 0x000fe20000010000 */
[----:B------:R-:W-:Y:S01]  /*86d0*/  MUFU.EX2 R130, R130 ;  /* 0x0000008200827308 */ /* 0x000fe20000000800 */
[----:B------:R-:W-:Y:S01]  /*86e0*/  FADD.FTZ R46, R241, R44 ;  /* 0x0000002cf12e7221 */ /* 0x000fe20000010000 */
[-C--:B------:R-:W-:Y:S03]  /*86f0*/  HMMA.16816.F32 R28, R40, R50.reuse, R28 ;  /* 0x00000032281c723c */ /* 0x080fe6000000181c */
[----:B------:R-:W-:Y:S02]  /*8700*/  FADD.FTZ R44, R226, R0 ;  /* 0x00000000e22c7221 */ /* 0x000fe40000010000 */
[----:B------:R-:W-:Y:S02]  /*8710*/  FADD.FTZ R0, R230, R2 ;  /* 0x00000002e6007221 */ /* 0x000fe40000010000 */
[----:B------:R-:W-:Y:S01]  /*8720*/  FADD.FTZ R2, R229, R45 ;  /* 0x0000002de5027221 */ /* 0x000fe20000010000 */
[----:B------:R-:W-:Y:S01]  /*8730*/  HMMA.16816.F32 R32, R36, R50, R32 ;  /* 0x000000322420723c */ /* 0x000fe20000001820 */
[----:B------:R-:W2:Y:S01]  /*8740*/  LDSM.16.MT88.4 R36, [R206+0x5c00] ;  /* 0x005c0000ce24783b */ /* 0x000ea20000004200 */
[----:B------:R-:W3:Y:S02]  /*8750*/  MUFU.EX2 R139, R139 ;  /* 0x0000008b008b7308 */ /* 0x000ee40000000800 */
[----:B------:R-:W-:Y:S01]  /*8760*/  FADD.FTZ R46, R203, R46 ;  /* 0x0000002ecb2e7221 */ /* 0x000fe20000010000 */
[----:B-1----:R-:W-:Y:S01]  /*8770*/  F2FP.PACK_AB R170, R134, R128 ;  /* 0x0000008086aa723e */ /* 0x002fe200000000ff */
[----:B------:R-:W-:Y:S02]  /*8780*/  FADD.FTZ R45, R64, R44 ;  /* 0x0000002c402d7221 */ /* 0x000fe40000010000 */
[----:B------:R-:W-:Y:S04]  /*8790*/  FADD.FTZ R44, R58, R0 ;  /* 0x000000003a2c7221 */ /* 0x000fe80000010000 */
[----:B------:R-:W-:Y:S01]  /*87a0*/  FADD.FTZ R47, R233, R2 ;  /* 0x00000002e92f7221 */ /* 0x000fe20000010000 */
[----:B------:R-:W-:Y:S01]  /*87b0*/  MUFU.EX2 R120, R120 ;  /* 0x0000007800787308 */ /* 0x000fe20000000800 */
[----:B------:R-:W-:Y:S02]  /*87c0*/  FADD.FTZ R2, R236, R46 ;  /* 0x0000002eec027221 */ /* 0x000fe40000010000 */
[----:B------:R-:W-:Y:S02]  /*87d0*/  FADD.FTZ R0, R57, R45 ;  /* 0x0000002d39007221 */ /* 0x000fe40000010000 */
[----:B------:R-:W-:Y:S02]  /*87e0*/  FADD.FTZ R44, R59, R44 ;  /* 0x0000002c3b2c7221 */ /* 0x000fe40000010000 */
[----:B------:R-:W-:Y:S02]  /*87f0*/  FADD.FTZ R46, R237, R47 ;  /* 0x0000002fed2e7221 */ /* 0x000fe40000010000 */
[----:B------:R-:W-:Y:S01]  /*8800*/  FADD.FTZ R2, R66, R2 ;  /* 0x0000000242027221 */ /* 0x000fe20000010000 */
[----:B------:R-:W1:Y:S01]  /*8810*/  MUFU.EX2 R121, R121 ;  /* 0x0000007900797308 */ /* 0x000e620000000800 */
[----:B------:R-:W-:Y:S02]  /*8820*/  FADD.FTZ R45, R60, R0 ;  /* 0x000000003c2d7221 */ /* 0x000fe40000010000 */
[----:B------:R-:W-:Y:S01]  /*8830*/  FADD.FTZ R0, R62, R44 ;  /* 0x0000002c3e007221 */ /* 0x000fe20000010000 */
[----:B---3--:R-:W-:Y:S01]  /*8840*/  F2FP.PACK_AB R171, R139, R130 ;  /* 0x000000828bab723e */ /* 0x008fe200000000ff */
[----:B------:R-:W-:Y:S02]  /*8850*/  FADD.FTZ R40, R65, R46 ;  /* 0x0000002e41287221 */ /* 0x000fe40000010000 */
[----:B------:R-:W-:Y:S02]  /*8860*/  FADD.FTZ R2, R67, R2 ;  /* 0x0000000243027221 */ /* 0x000fe40000010000 */
[----:B------:R-:W-:Y:S01]  /*8870*/  FADD.FTZ R45, R61, R45 ;  /* 0x0000002d3d2d7221 */ /* 0x000fe20000010000 */
[----:B------:R-:W-:Y:S01]  /*8880*/  MUFU.EX2 R122, R122 ;  /* 0x0000007a007a7308 */ /* 0x000fe20000000800 */
[----:B------:R-:W-:Y:S01]  /*8890*/  FADD.FTZ R41, R63, R0 ;  /* 0x000000003f297221 */ /* 0x000fe20000010000 */
[-C--:B------:R-:W-:Y:S05]  /*88a0*/  HMMA.16816.F32 R144, R168, R152.reuse, R4 ;  /* 0x00000098a890723c */ /* 0x080fea0000001804 */
[----:B------:R-:W-:Y:S02]  /*88b0*/  FADD.FTZ R42, R68, R40 ;  /* 0x00000028442a7221 */ /* 0x000fe40000010000 */
[----:B------:R-:W-:Y:S01]  /*88c0*/  FADD.FTZ R2, R70, R2 ;  /* 0x0000000246027221 */ /* 0x000fe20000010000 */
[----:B------:R-:W3:Y:S01]  /*88d0*/  MUFU.EX2 R123, R123 ;  /* 0x0000007b007b7308 */ /* 0x000ee20000000800 */
[----:B------:R-:W-:Y:S03]  /*88e0*/  FADD.FTZ R0, R72, R45 ;  /* 0x0000002d48007221 */ /* 0x000fe60000010000 */
[----:B------:R-:W-:Y:S01]  /*88f0*/  FADD.FTZ R40, R74, R41 ;  /* 0x000000294a287221 */ /* 0x000fe20000010000 */
[----:B-1----:R-:W-:Y:S01]  /*8900*/  F2FP.PACK_AB R164, R121, R120 ;  /* 0x0000007879a4723e */ /* 0x002fe200000000ff */
[----:B------:R-:W-:Y:S02]  /*8910*/  FADD.FTZ R41, R69, R42 ;  /* 0x0000002a45297221 */ /* 0x000fe40000010000 */
[----:B------:R-:W-:Y:S02]  /*8920*/  FADD.FTZ R2, R71, R2 ;  /* 0x0000000247027221 */ /* 0x000fe40000010000 */
        /* <DEDUP_REMOVED lines=20> */
[----:B------:R-:W3:Y:S01]  /*8a70*/  MUFU.EX2 R172, R172 ;  /* 0x000000ac00ac7308 */ /* 0x000ee20000000800 */
[----:B------:R-:W-:Y:S02]  /*8a80*/  FADD.FTZ R2, R89, R2 ;  /* 0x0000000259027221 */ /* 0x000fe40000010000 */
[----:B------:R-:W-:Y:S01]  /*8a90*/  FADD.FTZ R0, R91, R0 ;  /* 0x000000005b007221 */ /* 0x000fe20000010000 */
[----:B-1----:R-:W-:Y:S01]  /*8aa0*/  F2FP.PACK_AB R166, R135, R124 ;  /* 0x0000007c87a6723e */ /* 0x002fe200000000ff */
[----:B------:R-:W-:Y:S02]  /*8ab0*/  FADD.FTZ R2, R92, R2 ;  /* 0x000000025c027221 */ /* 0x000fe40000010000 */
[----:B------:R-:W-:Y:S02]  /*8ac0*/  FADD.FTZ R0, R94, R0 ;  /* 0x000000005e007221 */ /* 0x000fe40000010000 */
[----:B------:R-:W-:Y:S01]  /*8ad0*/  FADD.FTZ R6, R93, R2 ;  /* 0x000000025d067221 */ /* 0x000fe20000010000 */
[----:B---3--:R-:W-:Y:S07]  /*8ae0*/  F2FP.PACK_AB R167, R172, R126 ;  /* 0x0000007eaca7723e */ /* 0x008fee00000000ff */
[C---:B------:R-:W-:Y:S07]  /*8af0*/  HMMA.16816.F32 R140, R164.reuse, R152, R8 ;  /* 0x00000098a48c723c */ /* 0x040fee0000001808 */
[----:B------:R-:W-:Y:S01]  /*8b00*/  FADD.FTZ R8, R96, R4 ;  /* 0x0000000460087221 */ /* 0x000fe20000010000 */
[-C--:B------:R-:W-:Y:S04]  /*8b10*/  HMMA.16816.F32 R148, R164, R154.reuse, R12 ;  /* 0x0000009aa494723c */ /* 0x080fe8000000180c */
[----:B------:R-:W-:Y:S02]  /*8b20*/  FADD.FTZ R4, R98, R5 ;  /* 0x0000000562047221 */ /* 0x000fe40000010000 */
[----:B------:R-:W-:Y:S02]  /*8b30*/  FADD.FTZ R8, R97, R8 ;  /* 0x0000000861087221 */ /* 0x000fe40000010000 */
[----:B------:R-:W-:Y:S01]  /*8b40*/  FADD.FTZ R7, R99, R4 ;  /* 0x0000000463077221 */ /* 0x000fe20000010000 */
[C---:B------:R-:W-:Y:S04]  /*8b50*/  HMMA.16816.F32 R152, R168.reuse, R154, R16 ;  /* 0x0000009aa898723c */ /* 0x040fe80000001810 */
[----:B------:R-:W-:Y:S02]  /*8b60*/  FADD.FTZ R5, R95, R0 ;  /* 0x000000005f057221 */ /* 0x000fe40000010000 */
[----:B------:R-:W-:Y:S02]  /*8b70*/  FADD.FTZ R4, R100, R8 ;  /* 0x0000000864047221 */ /* 0x000fe40000010000 */
[----:B------:R-:W-:Y:S01]  /*8b80*/  FADD.FTZ R2, R102, R7 ;  /* 0x0000000766027221 */ /* 0x000fe20000010000 */
[-C--:B--2---:R-:W-:Y:S03]  /*8b90*/  HMMA.16816.F32 R156, R168, R36.reuse, R20 ;  /* 0x00000024a89c723c */ /* 0x084fe60000001814 */
[----:B------:R-:W-:Y:S02]  /*8ba0*/  FADD.FTZ R0, R104, R6 ;  /* 0x0000000668007221 */ /* 0x000fe40000010000 */
[----:B------:R-:W-:Y:S02]  /*8bb0*/  FADD.FTZ R5, R106, R5 ;  /* 0x000000056a057221 */ /* 0x000fe40000010000 */
[----:B------:R-:W-:Y:S01]  /*8bc0*/  FADD.FTZ R4, R101, R4 ;  /* 0x0000000465047221 */ /* 0x000fe20000010000 */
[C---:B------:R-:W-:Y:S04]  /*8bd0*/  HMMA.16816.F32 R160, R164.reuse, R36, R24 ;  /* 0x00000024a4a0723c */ /* 0x040fe80000001818 */
[----:B------:R-:W-:Y:S02]  /*8be0*/  FADD.FTZ R2, R103, R2 ;  /* 0x0000000267027221 */ /* 0x000fe40000010000 */
[----:B------:R-:W-:Y:S02]  /*8bf0*/  FADD.FTZ R6, R105, R0 ;  /* 0x0000000069067221 */ /* 0x000fe40000010000 */
[----:B------:R-:W-:Y:S01]  /*8c00*/  FADD.FTZ R0, R107, R5 ;  /* 0x000000056b007221 */ /* 0x000fe20000010000 */
[-C--:B------:R-:W-:Y:S03]  /*8c10*/  HMMA.16816.F32 R164, R164, R38.reuse, R28 ;  /* 0x00000026a4a4723c */ /* 0x080fe6000000181c */
[----:B------:R-:W-:Y:S02]  /*8c20*/  FADD.FTZ R4, R112, R4 ;  /* 0x0000000470047221 */ /* 0x000fe40000010000 */
[----:B------:R-:W-:Y:S02]  /*8c30*/  FADD.FTZ R2, R114, R2 ;  /* 0x0000000272027221 */ /* 0x000fe40000010000 */
[----:B------:R-:W-:Y:S01]  /*8c40*/  FADD.FTZ R5, R108, R6 ;  /* 0x000000066c057221 */ /* 0x000fe20000010000 */
[----:B------:R-:W-:Y:S04]  /*8c50*/  HMMA.16816.F32 R168, R168, R38, R32 ;  /* 0x00000026a8a8723c */ /* 0x000fe80000001820 */
[----:B------:R-:W-:Y:S02]  /*8c60*/  FADD.FTZ R0, R110, R0 ;  /* 0x000000006e007221 */ /* 0x000fe40000010000 */
[----:B------:R-:W-:Y:S02]  /*8c70*/  FADD.FTZ R4, R113, R4 ;  /* 0x0000000471047221 */ /* 0x000fe40000010000 */
[----:B------:R-:W-:Y:S04]  /*8c80*/  FADD.FTZ R7, R115, R2 ;  /* 0x0000000273077221 */ /* 0x000fe80000010000 */
[----:B------:R-:W-:Y:S02]  /*8c90*/  FADD.FTZ R2, R109, R5 ;  /* 0x000000056d027221 */ /* 0x000fe40000010000 */
        /* <DEDUP_REMOVED lines=13> */
[----:B------:R-:W-:Y:S01]  /*8d70*/  FADD.FTZ R219, R134, R6 ;  /* 0x0000000686db7221 */ /* 0x000fe20000010000 */
[----:B------:R-:W-:Y:S01]  /*8d80*/  MOV R134, R136 ;  /* 0x0000008800867202 */ /* 0x000fe20000000f00 */
[----:B------:R-:W-:Y:S02]  /*8d90*/  FADD.FTZ R221, R139, R5 ;  /* 0x000000058bdd7221 */ /* 0x000fe40000010000 */
[----:B------:R-:W-:Y:S01]  /*8da0*/  FADD.FTZ R220, R135, R2 ;  /* 0x0000000287dc7221 */ /* 0x000fe20000010000 */
[----:B------:R-:W-:Y:S01]  /*8db0*/  MOV R135, R3 ;  /* 0x0000000300877202 */ /* 0x000fe20000000f00 */
[----:B------:R-:W-:Y:S01]  /*8dc0*/  FADD.FTZ R222, R172, R0 ;  /* 0x00000000acde7221 */ /* 0x000fe20000010000 */
[----:B------:R-:W-:-:S05]  /*8dd0*/  @P0 BRA `(.L_x_7) ;  /* 0xffffcad000000947 */ /* 0x000fca000383ffff */
.L_x_6:
[----:B------:R-:W2:Y:S04]  /*8de0*/  LDL R44, [R1+0x2c] ;  /* 0x00002c00012c7983 */ /* 0x000ea80000100800 */
[----:B------:R1:W5:Y:S01]  /*8df0*/  LDL R43, [R1+0x10] ;  /* 0x00001000012b7983 */ /* 0x0003620000100800 */
[----:B------:R-:W-:Y:S01]  /*8e00*/  ISETP.NE.AND P0, PT, R252, -0x1, PT ;  /* 0xfffffffffc00780c */ /* 0x000fe20003f05270 */
[----:B------:R-:W-:Y:S01]  /*8e10*/  IMAD.MOV.U32 R13, RZ, RZ, -0x10 ;  /* 0xfffffff0ff0d7424 */ /* 0x000fe200078e00ff */
[----:B------:R-:W3:Y:S01]  /*8e20*/  LDC.U8 R28, c[0x0][0x329] ;  /* 0x0000ca40ff1c7b82 */ /* 0x000ee20000000000 */
[----:B------:R-:W4:Y:S01]  /*8e30*/  SHFL.BFLY PT, R2, R219, 0x2, 0x1f ;  /* 0x0c401f00db027f89 */ /* 0x000f2200000e0000 */
[----:B------:R-:W-:Y:S03]  /*8e40*/  BSSY B0, `(.L_x_10) ;  /* 0x00000df000007945 */ /* 0x000fe60003800000 */
[----:B------:R-:W1:Y:S03]  /*8e50*/  SHFL.BFLY PT, R4, R220, 0x2, 0x1f ;  /* 0x0c401f00dc047f89 */ /* 0x000e6600000e0000 */
[----:B------:R-:W1:Y:S01]  /*8e60*/  LDC.U8 R27, c[0x0][0x328] ;  /* 0x0000ca00ff1b7b82 */ /* 0x000e620000000000 */
[----:B------:R-:W1:Y:S04]  /*8e70*/  SHFL.BFLY PT, R0, R221, 0x2, 0x1f ;  /* 0x0c401f00dd007f89 */ /* 0x000e6800000e0000 */
[----:B------:R-:W1:Y:S04]  /*8e80*/  SHFL.BFLY PT, R5, R222, 0x2, 0x1f ;  /* 0x0c401f00de057f89 */ /* 0x000e6800000e0000 */
[----:B------:R-:W1:Y:S04]  /*8e90*/  S2R R10, SR_TID.X ;  /* 0x00000000000a7919 */ /* 0x000e680000002100 */
[----:B------:R-:W1:Y:S01]  /*8ea0*/  S2R R42, SR_CTAID.Y ;  /* 0x00000000002a7919 */ /* 0x000e620000002600 */
[----:B---3--:R-:W-:Y:S01]  /*8eb0*/  ISETP.NE.AND P1, PT, R28, RZ, PT ;  /* 0x000000ff1c00720c */ /* 0x008fe20003f25270 */
[----:B----4-:R-:W-:-:S02]  /*8ec0*/  FADD.FTZ R2, R2, R219 ;  /* 0x000000db02027221 */ /* 0x010fc40000010000 */
[----:B-1----:R-:W-:-:S03]  /*8ed0*/  FADD.FTZ R4, R4, R220 ;  /* 0x000000dc04047221 */ /* 0x002fc60000010000 */
[----:B------:R-:W1:Y:S01]  /*8ee0*/  SHFL.BFLY PT, R8, R2, 0x1, 0x1f ;  /* 0x0c201f0002087f89 */ /* 0x000e6200000e0000 */
[----:B------:R-:W-:-:S03]  /*8ef0*/  FADD.FTZ R0, R0, R221 ;  /* 0x000000dd00007221 */ /* 0x000fc60000010000 */
[----:B------:R-:W3:Y:S01]  /*8f00*/  SHFL.BFLY PT, R6, R4, 0x1, 0x1f ;  /* 0x0c201f0004067f89 */ /* 0x000ee200000e0000 */
[----:B------:R-:W-:-:S03]  /*8f10*/  FADD.FTZ R5, R5, R222 ;  /* 0x000000de05057221 */ /* 0x000fc60000010000 */
[----:B------:R-:W4:Y:S01]  /*8f20*/  SHFL.BFLY PT, R7, R0, 0x1, 0x1f ;  /* 0x0c201f0000077f89 */ /* 0x000f2200000e0000 */
[----:B------:R-:W-:-:S03]  /*8f30*/  SHF.R.S32.HI R22, RZ, 0x1f, R10 ;  /* 0x0000001fff167819 */ /* 0x000fc6000001140a */
[----:B------:R-:W4:Y:S01]  /*8f40*/  SHFL.BFLY PT, R9, R5, 0x1, 0x1f ;  /* 0x0c201f0005097f89 */ /* 0x000f2200000e0000 */
[----:B-1----:R-:W-:Y:S01]  /*8f50*/  FADD.FTZ R23, R2, R8 ;  /* 0x0000000802177221 */ /* 0x002fe20000010000 */
[----:B------:R-:W-:Y:S02]  /*8f60*/  MOV R2, 0x3f800000 ;  /* 0x3f80000000027802 */ /* 0x000fe40000000f00 */
[-C--:B------:R-:W-:Y:S01]  /*8f70*/  LEA.HI R8, R22, R10.reuse, RZ, 0x2 ;  /* 0x0000000a16087211 */ /* 0x080fe200078f10ff */
[----:B---3--:R-:W-:Y:S01]  /*8f80*/  FADD.FTZ R24, R4, R6 ;  /* 0x0000000604187221 */ /* 0x008fe20000010000 */
[----:B------:R-:W-:Y:S01]  /*8f90*/  FSETP.NE.FTZ.AND P6, PT, R23, RZ, PT ;  /* 0x000000ff1700720b */ /* 0x000fe20003fd5000 */
[----:B------:R-:W-:Y:S01]  /*8fa0*/  IMAD.MOV.U32 R4, RZ, RZ, 0x3f800000 ;  /* 0x3f800000ff047424 */ /* 0x000fe200078e00ff */
[----:B------:R-:W-:Y:S01]  /*8fb0*/  LOP3.LUT R12, R8, 0xfffffffc, RZ, 0xc0, !PT ;  /* 0xfffffffc080c7812 */ /* 0x000fe200078ec0ff */
[----:B----4-:R-:W-:Y:S01]  /*8fc0*/  FADD.FTZ R25, R0, R7 ;  /* 0x0000000700197221 */ /* 0x010fe20000010000 */
[----:B------:R-:W-:Y:S01]  /*8fd0*/  FSETP.NE.FTZ.AND P4, PT, R24, RZ, PT ;  /* 0x000000ff1800720b */ /* 0x000fe20003f95000 */
[----:B------:R-:W-:Y:S01]  /*8fe0*/  @P0 IMAD.WIDE.U32 R6, R252, c[0x0][0x1e8], RZ ;  /* 0x00007a00fc060a25 */ /* 0x000fe200078e00ff */
[----:B------:R-:W-:-:S02]  /*8ff0*/  LEA.HI R22, R22, R10, RZ, 0x5 ;  /* 0x0000000a16167211 */ /* 0x000fc400078f28ff */
[----:B------:R-:W-:Y:S01]  /*9000*/  FSETP.NE.FTZ.AND P5, PT, R25, RZ, PT ;  /* 0x000000ff1900720b */ /* 0x000fe20003fb5000 */
[----:B------:R-:W-:Y:S01]  /*9010*/  FADD.FTZ R26, R5, R9 ;  /* 0x00000009051a7221 */ /* 0x000fe20000010000 */
[----:B------:R-:W-:Y:S01]  /*9020*/  @P0 MOV R40, R6 ;  /* 0x0000000600280202 */ /* 0x000fe20000000f00 */
[----:B------:R-:W-:Y:S01]  /*9030*/  IMAD.MOV.U32 R0, RZ, RZ, 0x3f800000 ;  /* 0x3f800000ff007424 */ /* 0x000fe200078e00ff */
[----:B------:R-:W-:Y:S01]  /*9040*/  SHF.R.S32.HI R6, RZ, 0x2, R8 ;  /* 0x00000002ff067819 */ /* 0x000fe20000011408 */
[----:B------:R-:W1:Y:S01]  /*9050*/  @P6 MUFU.RCP R2, R23 ;  /* 0x0000001700026308 */ /* 0x000e620000001000 */
[----:B------:R-:W-:Y:S01]  /*9060*/  FSETP.NE.FTZ.AND P3, PT, R26, RZ, PT ;  /* 0x000000ff1a00720b */ /* 0x000fe20003f75000 */
[----:B------:R-:W-:Y:S01]  /*9070*/  IMAD.MOV.U32 R5, RZ, RZ, 0x3f800000 ;  /* 0x3f800000ff057424 */ /* 0x000fe200078e00ff */
[----:B------:R-:W-:Y:S01]  /*9080*/  IADD3 R12, -R12, R10, RZ ;  /* 0x0000000a0c0c7210 */ /* 0x000fe20007ffe1ff */
[----:B------:R-:W-:Y:S01]  /*9090*/  @P0 IMAD R41, R252, c[0x0][0x1ec], R7 ;  /* 0x00007b00fc290a24 */ /* 0x000fe200078e0207 */
[----:B------:R-:W-:-:S03]  /*90a0*/  SHF.R.S32.HI R22, RZ, 0x5, R22 ;  /* 0x00000005ff167819 */ /* 0x000fc60000011416 */
[----:B------:R-:W3:Y:S01]  /*90b0*/  @P4 MUFU.RCP R0, R24 ;  /* 0x0000001800004308 */ /* 0x000ee20000001000 */
[----:B-1----:R-:W-:-:S07]  /*90c0*/  FMUL.FTZ R144, R2, R144 ;  /* 0x0000009002907220 */ /* 0x002fce0000410000 */
[----:B------:R-:W1:Y:S01]  /*90d0*/  @P5 MUFU.RCP R4, R25 ;  /* 0x0000001900045308 */ /* 0x000e620000001000 */
[C---:B------:R-:W-:Y:S02]  /*90e0*/  FMUL.FTZ R21, R2.reuse, R145 ;  /* 0x0000009102157220 */ /* 0x040fe40000410000 */
[C---:B------:R-:W-:Y:S02]  /*90f0*/  FMUL.FTZ R152, R2.reuse, R152 ;  /* 0x0000009802987220 */ /* 0x040fe40000410000 */
[C---:B------:R-:W-:Y:S01]  /*9100*/  FMUL.FTZ R17, R2.reuse, R153 ;  /* 0x0000009902117220 */ /* 0x040fe20000410000 */
[----:B------:R-:W-:Y:S01]  /*9110*/  F2FP.PACK_AB R21, R21, R144 ;  /* 0x000000901515723e */ /* 0x000fe200000000ff */
[C---:B------:R-:W-:Y:S01]  /*9120*/  FMUL.FTZ R156, R2.reuse, R156 ;  /* 0x0000009c029c7220 */ /* 0x040fe20000410000 */
[----:B------:R-:W4:Y:S01]  /*9130*/  @P3 MUFU.RCP R5, R26 ;  /* 0x0000001a00053308 */ /* 0x000f220000001000 */
[C---:B------:R-:W-:Y:S01]  /*9140*/  FMUL.FTZ R14, R2.reuse, R157 ;  /* 0x0000009d020e7220 */ /* 0x040fe20000410000 */
[----:B------:R-:W-:Y:S01]  /*9150*/  F2FP.PACK_AB R17, R17, R152 ;  /* 0x000000981111723e */ /* 0x000fe200000000ff */
[----:B------:R-:W-:-:S02]  /*9160*/  FMUL.FTZ R168, R2, R168 ;  /* 0x000000a802a87220 */ /* 0x000fc40000410000 */
[----:B------:R-:W-:Y:S01]  /*9170*/  FMUL.FTZ R169, R2, R169 ;  /* 0x000000a902a97220 */ /* 0x000fe20000410000 */
[----:B------:R-:W-:Y:S01]  /*9180*/  SHF.R.S32.HI R2, RZ, 0x1f, R6 ;  /* 0x0000001fff027819 */ /* 0x000fe20000011406 */
[----:B---3--:R-:W-:Y:S01]  /*9190*/  FMUL.FTZ R140, R0, R140 ;  /* 0x0000008c008c7220 */ /* 0x008fe20000410000 */
[----:B------:R-:W-:Y:S01]  /*91a0*/  F2FP.PACK_AB R14, R14, R156 ;  /* 0x0000009c0e0e723e */ /* 0x000fe200000000ff */
[----:B------:R-:W-:Y:S01]  /*91b0*/  FMUL.FTZ R19, R0, R141 ;  /* 0x0000008d00137220 */ /* 0x000fe20000410000 */
[----:B------:R-:W-:Y:S01]  /*91c0*/  LEA.HI R2, R2, R6, RZ, 0x3 ;  /* 0x0000000602027211 */ /* 0x000fe200078f18ff */
[C---:B------:R-:W-:Y:S01]  /*91d0*/  FMUL.FTZ R148, R0.reuse, R148 ;  /* 0x0000009400947220 */ /* 0x040fe20000410000 */
[----:B------:R-:W-:Y:S01]  /*91e0*/  F2FP.PACK_AB R8, R169, R168 ;  /* 0x000000a8a908723e */ /* 0x000fe200000000ff */
[----:B------:R-:W-:Y:S01]  /*91f0*/  FMUL.FTZ R18, R0, R149 ;  /* 0x0000009500127220 */ /* 0x000fe20000410000 */
[----:B------:R-:W-:Y:S01]  /*9200*/  LOP3.LUT R2, R2, 0xfffffff8, RZ, 0xc0, !PT ;  /* 0xfffffff802027812 */ /* 0x000fe200078ec0ff */
[C---:B------:R-:W-:Y:S01]  /*9210*/  FMUL.FTZ R160, R0.reuse, R160 ;  /* 0x000000a000a07220 */ /* 0x040fe20000410000 */
[----:B------:R-:W-:Y:S01]  /*9220*/  F2FP.PACK_AB R19, R19, R140 ;  /* 0x0000008c1313723e */ /* 0x000fe200000000ff */
[----:B------:R-:W-:Y:S01]  /*9230*/  FMUL.FTZ R10, R0, R161 ;  /* 0x000000a1000a7220 */ /* 0x000fe20000410000 */
[----:B------:R-:W-:Y:S01]  /*9240*/  IADD3 R2, R6, -R2, RZ ;  /* 0x8000000206027210 */ /* 0x000fe20007ffe0ff */
[----:B------:R-:W-:Y:S01]  /*9250*/  FMUL.FTZ R164, R0, R164 ;  /* 0x000000a400a47220 */ /* 0x000fe20000410000 */
[----:B------:R-:W-:Y:S01]  /*9260*/  F2FP.PACK_AB R18, R18, R148 ;  /* 0x000000941212723e */ /* 0x000fe200000000ff */
[----:B------:R-:W-:Y:S01]  /*9270*/  FMUL.FTZ R165, R0, R165 ;  /* 0x000000a500a57220 */ /* 0x000fe20000410000 */
[----:B------:R-:W-:Y:S01]  /*9280*/  LEA.HI R0, R2, R2, RZ, 0x1 ;  /* 0x0000000202007211 */ /* 0x000fe200078f08ff */
[----:B-1----:R-:W-:Y:S01]  /*9290*/  FMUL.FTZ R146, R4, R146 ;  /* 0x0000009204927220 */ /* 0x002fe20000410000 */
[----:B------:R-:W-:Y:S01]  /*92a0*/  F2FP.PACK_AB R10, R10, R160 ;  /* 0x000000a00a0a723e */ /* 0x000fe200000000ff */
[----:B------:R-:W-:-:S02]  /*92b0*/  FMUL.FTZ R20, R4, R147 ;  /* 0x0000009304147220 */ /* 0x000fc40000410000 */
[C---:B------:R-:W-:Y:S02]  /*92c0*/  FMUL.FTZ R154, R4.reuse, R154 ;  /* 0x0000009a049a7220 */ /* 0x040fe40000410000 */
[----:B------:R-:W-:Y:S01]  /*92d0*/  FMUL.FTZ R16, R4, R155 ;  /* 0x0000009b04107220 */ /* 0x000fe20000410000 */
[----:B------:R-:W-:Y:S01]  /*92e0*/  F2FP.PACK_AB R20, R20, R146 ;  /* 0x000000921414723e */ /* 0x000fe200000000ff */
[C---:B------:R-:W-:Y:S02]  /*92f0*/  FMUL.FTZ R158, R4.reuse, R158 ;  /* 0x0000009e049e7220 */ /* 0x040fe40000410000 */
[----:B------:R-:W-:Y:S01]  /*9300*/  FMUL.FTZ R11, R4, R159 ;  /* 0x0000009f040b7220 */ /* 0x000fe20000410000 */
[----:B------:R-:W-:Y:S01]  /*9310*/  F2FP.PACK_AB R16, R16, R154 ;  /* 0x0000009a1010723e */ /* 0x000fe200000000ff */
[C---:B------:R-:W-:Y:S02]  /*9320*/  FMUL.FTZ R170, R4.reuse, R170 ;  /* 0x000000aa04aa7220 */ /* 0x040fe40000410000 */
[----:B------:R-:W-:Y:S01]  /*9330*/  FMUL.FTZ R7, R4, R171 ;  /* 0x000000ab04077220 */ /* 0x000fe20000410000 */
[----:B------:R-:W-:Y:S01]  /*9340*/  LOP3.LUT R4, R0, 0x3fffffe, RZ, 0xc0, !PT ;  /* 0x03fffffe00047812 */ /* 0x000fe200078ec0ff */
[C---:B----4-:R-:W-:Y:S01]  /*9350*/  FMUL.FTZ R143, R5.reuse, R143 ;  /* 0x0000008f058f7220 */ /* 0x050fe20000410000 */
[----:B------:R-:W-:Y:S01]  /*9360*/  SHF.R.S32.HI R0, RZ, 0x1, R0 ;  /* 0x00000001ff007819 */ /* 0x000fe20000011400 */
[----:B------:R-:W-:Y:S01]  /*9370*/  FMUL.FTZ R142, R5, R142 ;  /* 0x0000008e058e7220 */ /* 0x000fe20000410000 */
[----:B------:R-:W-:Y:S01]  /*9380*/  F2FP.PACK_AB R11, R11, R158 ;  /* 0x0000009e0b0b723e */ /* 0x000fe200000000ff */
[C---:B------:R-:W-:Y:S01]  /*9390*/  FMUL.FTZ R151, R5.reuse, R151 ;  /* 0x0000009705977220 */ /* 0x040fe20000410000 */
[----:B------:R-:W-:Y:S01]  /*93a0*/  LOP3.LUT R6, R0, 0x1, RZ, 0xc0, !PT ;  /* 0x0000000100067812 */ /* 0x000fe200078ec0ff */
[----:B------:R-:W-:Y:S01]  /*93b0*/  FMUL.FTZ R15, R5, R150 ;  /* 0x00000096050f7220 */ /* 0x000fe20000410000 */
[----:B------:R-:W-:Y:S01]  /*93c0*/  F2FP.PACK_AB R142, R143, R142 ;  /* 0x0000008e8f8e723e */ /* 0x000fe200000000ff */
[C---:B------:R-:W-:Y:S01]  /*93d0*/  FMUL.FTZ R163, R5.reuse, R163 ;  /* 0x000000a305a37220 */ /* 0x040fe20000410000 */
[----:B------:R-:W-:Y:S01]  /*93e0*/  ISETP.NE.U32.AND P2, PT, R6, 0x1, PT ;  /* 0x000000010600780c */ /* 0x000fe20003f45070 */
[----:B------:R-:W-:Y:S01]  /*93f0*/  FMUL.FTZ R9, R5, R162 ;  /* 0x000000a205097220 */ /* 0x000fe20000410000 */
[----:B------:R-:W-:Y:S01]  /*9400*/  F2FP.PACK_AB R15, R151, R15 ;  /* 0x0000000f970f723e */ /* 0x000fe200000000ff */
[----:B------:R-:W-:Y:S01]  /*9410*/  FMUL.FTZ R167, R5, R167 ;  /* 0x000000a705a77220 */ /* 0x000fe20000410000 */
[----:B------:R-:W-:Y:S01]  /*9420*/  SEL R13, R13, 0x10, !P2 ;  /* 0x000000100d0d7807 */ /* 0x000fe20005000000 */
[----:B------:R-:W-:Y:S01]  /*9430*/  FMUL.FTZ R166, R5, R166 ;  /* 0x000000a605a67220 */ /* 0x000fe20000410000 */
[----:B------:R-:W-:Y:S01]  /*9440*/  LOP3.LUT P2, RZ, R0, 0x2, RZ, 0xc0, !PT ;  /* 0x0000000200ff7812 */ /* 0x000fe2000784c0ff */
[----:B------:R-:W-:Y:S01]  /*9450*/  IMAD.IADD R4, R2, 0x1, -R4 ;  /* 0x0000000102047824 */ /* 0x000fe200078e0a04 */
[----:B------:R-:W-:Y:S01]  /*9460*/  LEA R2, R22, R12, 0x8 ;  /* 0x0000000c16027211 */ /* 0x000fe200078e40ff */
[----:B------:R-:W-:Y:S01]  /*9470*/  IMAD.SHL.U32 R5, R0, 0x40, RZ ;  /* 0x0000004000057824 */ /* 0x000fe200078e00ff */
[----:B------:R-:W-:-:S02]  /*9480*/  F2FP.PACK_AB R7, R7, R170 ;  /* 0x000000aa0707723e */ /* 0x000fc400000000ff */
[----:B------:R-:W-:Y:S02]  /*9490*/  LEA R4, R4, R2, 0x4 ;  /* 0x0000000204047211 */ /* 0x000fe400078e20ff */
[----:B------:R-:W-:Y:S02]  /*94a0*/  LOP3.LUT R2, R5, 0xc0, RZ, 0xc0, !PT ;  /* 0x000000c005027812 */ /* 0x000fe400078ec0ff */
[----:B------:R-:W-:Y:S02]  /*94b0*/  F2FP.PACK_AB R9, R163, R9 ;  /* 0x00000009a309723e */ /* 0x000fe400000000ff */
[----:B------:R-:W-:Y:S02]  /*94c0*/  LEA.HI R2, R2, R2, RZ, 0x1d ;  /* 0x0000000202027211 */ /* 0x000fe400078fe8ff */
[----:B------:R-:W-:Y:S02]  /*94d0*/  F2FP.PACK_AB R6, R165, R164 ;  /* 0x000000a4a506723e */ /* 0x000fe400000000ff */
[----:B------:R-:W-:-:S02]  /*94e0*/  LEA R0, R4, R2, 0x1 ;  /* 0x0000000204007211 */ /* 0x000fc400078e08ff */
[----:B------:R-:W-:Y:S02]  /*94f0*/  F2FP.PACK_AB R5, R167, R166 ;  /* 0x000000a6a705723e */ /* 0x000fe400000000ff */
[----:B------:R-:W-:Y:S01]  /*9500*/  @P1 MOV R12, c[0x0][0x210] ;  /* 0x00008400000c1a02 */ /* 0x000fe20000000f00 */
[----:B------:R-:W-:-:S04]  /*9510*/  IMAD.SHL.U32 R0, R0, 0x2, RZ ;  /* 0x0000000200007824 */ /* 0x000fc800078e00ff */
[----:B------:R-:W-:Y:S01]  /*9520*/  @P1 IMAD R12, R12, c[0x0][0x214], RZ ;  /* 0x000085000c0c1a24 */ /* 0x000fe200078e02ff */
[C---:B------:R-:W-:Y:S01]  /*9530*/  IADD3 R4, R0.reuse, R13, RZ ;  /* 0x0000000d00047210 */ /* 0x040fe20007ffe0ff */
[----:B------:R-:W-:Y:S01]  /*9540*/  STS [R0], R21 ;  /* 0x0000001500007388 */ /* 0x000fe20000000800 */
[C---:B------:R-:W-:Y:S02]  /*9550*/  IADD3 R2, R0.reuse, 0x20, RZ ;  /* 0x0000002000027810 */ /* 0x040fe40007ffe0ff */
[----:B------:R-:W-:Y:S01]  /*9560*/  @P2 IADD3 R2, R0, -0x20, RZ ;  /* 0xffffffe000022810 */ /* 0x000fe20007ffe0ff */
[----:B------:R-:W-:Y:S01]  /*9570*/  STS [R0+0x200], R20 ;  /* 0x0002001400007388 */ /* 0x000fe20000000800 */
[----:B------:R-:W-:Y:S01]  /*9580*/  ISETP.NE.AND P2, PT, R27, RZ, PT ;  /* 0x000000ff1b00720c */ /* 0x000fe20003f45270 */
[----:B------:R-:W-:Y:S02]  /*9590*/  @!P1 IMAD.MOV.U32 R27, RZ, RZ, c[0x0][0x214] ;  /* 0x00008500ff1b9624 */ /* 0x000fe400078e00ff */
[----:B------:R1:W-:Y:S03]  /*95a0*/  STS [R4], R17 ;  /* 0x0000001104007388 */ /* 0x0003e60000000800 */
[----:B------:R-:W-:Y:S01]  /*95b0*/  @!P1 SEL R12, R27, c[0x0][0x234], !P2 ;  /* 0x00008d001b0c9a07 */ /* 0x000fe20005000000 */
[----:B------:R3:W-:Y:S01]  /*95c0*/  STS [R4+0x200], R16 ;  /* 0x0002001004007388 */ /* 0x0007e20000000800 */
[----:B------:R-:W-:-:S03]  /*95d0*/  ISETP.NE.OR P2, PT, R28, RZ, !P2 ;  /* 0x000000ff1c00720c */ /* 0x000fc60005745670 */
[----:B------:R4:W-:Y:S04]  /*95e0*/  STS [R0+0x1000], R19 ;  /* 0x0010001300007388 */ /* 0x0009e80000000800 */
[----:B------:R4:W-:Y:S04]  /*95f0*/  STS [R0+0x1200], R142 ;  /* 0x0012008e00007388 */ /* 0x0009e80000000800 */
[----:B------:R4:W-:Y:S04]  /*9600*/  STS [R4+0x1000], R18 ;  /* 0x0010001204007388 */ /* 0x0009e80000000800 */
[----:B------:R4:W-:Y:S04]  /*9610*/  STS [R4+0x1200], R15 ;  /* 0x0012000f04007388 */ /* 0x0009e80000000800 */
[----:B------:R4:W-:Y:S01]  /*9620*/  STS [R2], R14 ;  /* 0x0000000e02007388 */ /* 0x0009e20000000800 */
[----:B-1----:R-:W-:-:S03]  /*9630*/  MOV R17, 0x7f800000 ;  /* 0x7f80000000117802 */ /* 0x002fc60000000f00 */
[----:B------:R-:W-:Y:S01]  /*9640*/  STS [R2+0x200], R11 ;  /* 0x0002000b02007388 */ /* 0x000fe20000000800 */
[----:B---3--:R-:W-:-:S03]  /*9650*/  MOV R16, 0x7f800000 ;  /* 0x7f80000000107802 */ /* 0x008fc60000000f00 */
[----:B----4-:R-:W1:Y:S01]  /*9660*/  S2R R19, SR_CTAID.Z ;  /* 0x0000000000137919 */ /* 0x010e620000002700 */
[----:B------:R-:W-:Y:S02]  /*9670*/  IMAD.IADD R0, R13, 0x1, R2 ;  /* 0x000000010d007824 */ /* 0x000fe400078e0202 */
[----:B------:R-:W-:Y:S01]  /*9680*/  @P4 MUFU.LG2 R13, R24 ;  /* 0x00000018000d4308 */ /* 0x000fe20000000c00 */
[----:B------:R-:W-:Y:S02]  /*9690*/  MOV R18, 0x7f800000 ;  /* 0x7f80000000127802 */ /* 0x000fe40000000f00 */
[----:B------:R-:W-:Y:S01]  /*96a0*/  STS [R0], R8 ;  /* 0x0000000800007388 */ /* 0x000fe20000000800 */
[----:B------:R-:W-:-:S03]  /*96b0*/  @!P2 IMAD R4, R42, c[0x0][0x214], RZ ;  /* 0x000085002a04aa24 */ /* 0x000fc600078e02ff */
[----:B------:R3:W-:Y:S01]  /*96c0*/  STS [R0+0x200], R7 ;  /* 0x0002000700007388 */ /* 0x0007e20000000800 */
[----:B------:R-:W-:Y:S01]  /*96d0*/  IMAD.MOV.U32 R15, RZ, RZ, 0x7f800000 ;  /* 0x7f800000ff0f7424 */ /* 0x000fe200078e00ff */
[----:B------:R-:W-:Y:S02]  /*96e0*/  @P5 MUFU.LG2 R14, R25 ;  /* 0x00000019000e5308 */ /* 0x000fe40000000c00 */
[----:B------:R4:W-:Y:S04]  /*96f0*/  STS [R2+0x1000], R10 ;  /* 0x0010000a02007388 */ /* 0x0009e80000000800 */
[----:B------:R1:W-:Y:S04]  /*9700*/  STS [R2+0x1200], R9 ;  /* 0x0012000902007388 */ /* 0x0003e80000000800 */
[----:B------:R1:W-:Y:S04]  /*9710*/  STS [R0+0x1000], R6 ;  /* 0x0010000600007388 */ /* 0x0003e80000000800 */
[----:B------:R1:W-:Y:S04]  /*9720*/  STS [R0+0x1200], R5 ;  /* 0x0012000500007388 */ /* 0x0003e80000000800 */
[----:B------:R-:W-:Y:S06]  /*9730*/  BAR.SYNC.DEFER_BLOCKING 0x0 ;  /* 0x0000000000007b1d */ /* 0x000fec0000010000 */
[----:B---3--:R-:W3:Y:S01]  /*9740*/  @P6 MUFU.LG2 R7, R23 ;  /* 0x0000001700076308 */ /* 0x008ee20000000c00 */
[----:B----4-:R-:W-:Y:S01]  /*9750*/  @!P0 IMAD.WIDE.U32 R10, R42, c[0x0][0x1e0], RZ ;  /* 0x000078002a0a8a25 */ /* 0x010fe200078e00ff */
[----:B-1----:R-:W1:Y:S01]  /*9760*/  S2R R9, SR_CTAID.X ;  /* 0x0000000000097919 */ /* 0x002e620000002500 */
[----:B------:R-:W-:-:S02]  /*9770*/  @!P2 SEL R2, R4, R252, !P0 ;  /* 0x000000fc0402a207 */ /* 0x000fc40004000000 */
[----:B------:R-:W-:Y:S01]  /*9780*/  @!P0 SHF.R.S32.HI R4, RZ, 0x1f, R42 ;  /* 0x0000001fff048819 */ /* 0x000fe2000001142a */
[----:B------:R-:W-:Y:S01]  /*9790*/  @P1 IMAD.MOV.U32 R6, RZ, RZ, c[0x0][0x210] ;  /* 0x00008400ff061624 */ /* 0x000fe200078e00ff */
[----:B------:R-:W-:Y:S02]  /*97a0*/  @!P0 MOV R40, R10 ;  /* 0x0000000a00288202 */ /* 0x000fe40000000f00 */
[----:B------:R-:W4:Y:S01]  /*97b0*/  @P3 MUFU.LG2 R10, R26 ;  /* 0x0000001a000a3308 */ /* 0x000f220000000c00 */
[----:B------:R-:W-:Y:S01]  /*97c0*/  @P1 MOV R0, 0x1 ;  /* 0x0000000100001802 */ /* 0x000fe20000000f00 */
[----:B------:R-:W-:Y:S01]  /*97d0*/  @!P1 IMAD R0, R12, c[0x0][0x1c0], RZ ;  /* 0x000070000c009a24 */ /* 0x000fe200078e02ff */
[----:B------:R-:W-:Y:S01]  /*97e0*/  @!P1 MOV R6, 0x1 ;  /* 0x0000000100069802 */ /* 0x000fe20000000f00 */
[----:B------:R4:W4:Y:S01]  /*97f0*/  LDS.128 R28, [R218] ;  /* 0x00000000da1c7984 */ /* 0x0009220000000c00 */
[----:B------:R-:W-:Y:S02]  /*9800*/  @!P0 IMAD R4, R4, c[0x0][0x1e0], RZ ;  /* 0x0000780004048a24 */ /* 0x000fe400078e02ff */
[C---:B------:R-:W-:Y:S01]  /*9810*/  IMAD R0, R42.reuse, R0, RZ ;  /* 0x000000002a007224 */ /* 0x040fe200078e02ff */
[----:B------:R4:W4:Y:S01]  /*9820*/  LDS.128 R32, [R218+0x800] ;  /* 0x00080000da207984 */ /* 0x0009220000000c00 */
[----:B------:R-:W-:-:S02]  /*9830*/  @!P0 IMAD R8, R42, c[0x0][0x1e4], R4 ;  /* 0x000079002a088a24 */ /* 0x000fc400078e0204 */
[----:B------:R-:W-:Y:S01]  /*9840*/  CS2R R4, SRZ ;  /* 0x0000000000047805 */ /* 0x000fe2000001ff00 */
[----:B------:R4:W4:Y:S01]  /*9850*/  LDS.128 R36, [R218+0x1000] ;  /* 0x00100000da247984 */ /* 0x0009220000000c00 */
[----:B------:R-:W-:Y:S01]  /*9860*/  @!P2 SHF.R.S32.HI R5, RZ, 0x1f, R2 ;  /* 0x0000001fff05a819 */ /* 0x000fe20000011402 */
[----:B---3--:R-:W-:Y:S01]  /*9870*/  @P6 FMUL.FTZ R7, R7, 0.69314718246459960938 ;  /* 0x3f31721807076820 */ /* 0x008fe20000410000 */
[----:B------:R-:W-:Y:S01]  /*9880*/  SEL R0, R0, RZ, P2 ;  /* 0x000000ff00007207 */ /* 0x000fe20001000000 */
[----:B------:R-:W3:Y:S01]  /*9890*/  LDS.128 R216, [R218+0x1800] ;  /* 0x00180000dad87984 */ /* 0x000ee20000000c00 */
[----:B------:R-:W-:Y:S01]  /*98a0*/  @!P2 MOV R4, R2 ;  /* 0x000000020004a202 */ /* 0x000fe20000000f00 */
[----:B-1----:R-:W-:Y:S02]  /*98b0*/  IMAD R2, R9, R6, RZ ;  /* 0x0000000609027224 */ /* 0x002fe400078e02ff */
[----:B------:R-:W-:Y:S01]  /*98c0*/  IMAD R0, R19, R12, R0 ;  /* 0x0000000c13007224 */ /* 0x000fe200078e0200 */
[----:B--2---:R-:W-:Y:S01]  /*98d0*/  LOP3.LUT P2, RZ, R44, 0x3, RZ, 0xc0, !PT ;  /* 0x000000032cff7812 */ /* 0x004fe2000784c0ff */
[----:B------:R-:W-:Y:S01]  /*98e0*/  @!P0 IMAD.IADD R41, R11, 0x1, R8 ;  /* 0x000000010b298824 */ /* 0x000fe200078e0208 */
[----:B------:R-:W-:Y:S01]  /*98f0*/  SHF.L.U32 R9, R2, 0x7, RZ ;  /* 0x0000000702097819 */ /* 0x000fe200000006ff */
[----:B----4-:R-:W-:-:S02]  /*9900*/  @P3 FMUL.FTZ R2, R10, 0.69314718246459960938 ;  /* 0x3f3172180a023820 */ /* 0x010fc40000410000 */
[----:B------:R-:W-:Y:S01]  /*9910*/  @P6 FFMA.FTZ R18, R138, c[0x0][0x238], R7 ;  /* 0x00008e008a126a23 */ /* 0x000fe20000010007 */
[--C-:B------:R-:W-:Y:S01]  /*9920*/  IADD3 R10, P1, P0, R9, R4, R0.reuse ;  /* 0x00000004090a7210 */ /* 0x100fe2000783e000 */
[----:B------:R-:W-:Y:S01]  /*9930*/  @P5 FMUL.FTZ R8, R14, 0.69314718246459960938 ;  /* 0x3f3172180e085820 */ /* 0x000fe20000410000 */
[----:B------:R-:W-:Y:S01]  /*9940*/  SHF.R.S32.HI R4, RZ, 0x1f, R9 ;  /* 0x0000001fff047819 */ /* 0x000fe20000011409 */
[----:B------:R-:W-:Y:S01]  /*9950*/  @P4 FMUL.FTZ R7, R13, 0.69314718246459960938 ;  /* 0x3f3172180d074820 */ /* 0x000fe20000410000 */
[----:B------:R-:W-:Y:S01]  /*9960*/  SHF.R.S32.HI R0, RZ, 0x1f, R0 ;  /* 0x0000001fff007819 */ /* 0x000fe20000011400 */
[----:B------:R-:W-:Y:S02]  /*9970*/  @P5 FFMA.FTZ R17, R137, c[0x0][0x238], R8 ;  /* 0x00008e0089115a23 */ /* 0x000fe40000010008 */
[----:B------:R-:W-:Y:S01]  /*9980*/  @P4 FFMA.FTZ R15, R136, c[0x0][0x238], R7 ;  /* 0x00008e00880f4a23 */ /* 0x000fe20000010007 */
[----:B------:R-:W-:Y:S01]  /*9990*/  IADD3.X R11, R4, R5, R0, P1, P0 ;  /* 0x00000005040b7210 */ /* 0x000fe20000fe0400 */
[----:B------:R-:W-:Y:S01]  /*99a0*/  @P3 FFMA.FTZ R16, R3, c[0x0][0x238], R2 ;  /* 0x00008e0003103a23 */ /* 0x000fe20000010002 */
[----:B------:R-:W-:Y:S05]  /*99b0*/  @P2 BRA `(.L_x_11) ;  /* 0x0000027000002947 */ /* 0x000fea0003800000 */
[----:B------:R-:W-:Y:S02]  /*99c0*/  SHF.R.S32.HI R0, RZ, 0x1f, R22 ;  /* 0x0000001fff007819 */ /* 0x000fe40000011416 */
[----:B------:R-:W-:-:S02]  /*99d0*/  SHF.R.S32.HI R3, RZ, 0x1f, R44 ;  /* 0x0000001fff037819 */ /* 0x000fc4000001142c */
[----:B------:R-:W-:Y:S02]  /*99e0*/  LEA.HI R2, R0, R22, RZ, 0x2 ;  /* 0x0000001600027211 */ /* 0x000fe400078f10ff */
[----:B------:R-:W-:Y:S02]  /*99f0*/  LEA.HI R0, R3, R44, RZ, 0x2 ;  /* 0x0000002c03007211 */ /* 0x000fe400078f10ff */
[----:B------:R-:W-:Y:S02]  /*9a00*/  LOP3.LUT R2, R2, 0xffffffc, RZ, 0xc0, !PT ;  /* 0x0ffffffc02027812 */ /* 0x000fe400078ec0ff */
[----:B------:R-:W-:-:S03]  /*9a10*/  SHF.R.S32.HI R0, RZ, 0x2, R0 ;  /* 0x00000002ff007819 */ /* 0x000fc60000011400 */
[----:B------:R-:W-:-:S04]  /*9a20*/  IMAD.IADD R2, R22, 0x1, -R2 ;  /* 0x0000000116027824 */ /* 0x000fc800078e0a02 */
[----:B------:R-:W-:-:S05]  /*9a30*/  IMAD R0, R2, 0x10, R0 ;  /* 0x0000001002007824 */ /* 0x000fca00078e0200 */
[CC--:B-----5:R-:W-:Y:S02]  /*9a40*/  ISETP.GE.AND P6, PT, R0.reuse, R43.reuse, PT ;  /* 0x0000002b0000720c */ /* 0x0e0fe40003fc6270 */
[C---:B------:R-:W-:Y:S02]  /*9a50*/  IADD3 R3, R0.reuse, 0x8, RZ ;  /* 0x0000000800037810 */ /* 0x040fe40007ffe0ff */
[C---:B------:R-:W-:Y:S02]  /*9a60*/  IADD3 R2, R0.reuse, 0x40, RZ ;  /* 0x0000004000027810 */ /* 0x040fe40007ffe0ff */
[----:B------:R-:W-:Y:S02]  /*9a70*/  IADD3 R4, R0, 0x48, RZ ;  /* 0x0000004800047810 */ /* 0x000fe40007ffe0ff */
[-C--:B------:R-:W-:Y:S02]  /*9a80*/  ISETP.GE.AND P5, PT, R3, R43.reuse, PT ;  /* 0x0000002b0300720c */ /* 0x080fe40003fa6270 */
[----:B------:R-:W-:-:S02]  /*9a90*/  ISETP.GE.AND P4, PT, R2, R43, PT ;  /* 0x0000002b0200720c */ /* 0x000fc40003f86270 */
[----:B------:R-:W-:Y:S01]  /*9aa0*/  ISETP.GE.AND P3, PT, R4, R43, PT ;  /* 0x0000002b0400720c */ /* 0x000fe20003f66270 */
[----:B------:R-:W-:-:S05]  /*9ab0*/  @!P6 IMAD R0, R0, R6, RZ ;  /* 0x000000060000e224 */ /* 0x000fca00078e02ff */
[----:B------:R-:W-:-:S03]  /*9ac0*/  @!P6 IADD3 R5, P0, R0, R10, RZ ;  /* 0x0000000a0005e210 */ /* 0x000fc60007f1e0ff */
[-C--:B------:R-:W-:Y:S01]  /*9ad0*/  @!P5 IMAD R3, R3, R6.reuse, RZ ;  /* 0x000000060303d224 */ /* 0x080fe200078e02ff */
[-C--:B------:R-:W-:Y:S01]  /*9ae0*/  @!P6 LEA.HI.X.SX32 R7, R0, R11.reuse, 0x1, P0 ;  /* 0x0000000b0007e211 */ /* 0x080fe200000f0eff */
[-C--:B------:R-:W-:Y:S01]  /*9af0*/  @!P4 IMAD R12, R2, R6.reuse, RZ ;  /* 0x00000006020cc224 */ /* 0x080fe200078e02ff */
[----:B------:R-:W-:Y:S01]  /*9b00*/  @!P6 LEA R8, P0, R5, c[0x0][0x200], 0x2 ;  /* 0x000080000508ea11 */ /* 0x000fe200078010ff */
[----:B------:R-:W-:Y:S01]  /*9b10*/  @!P3 IMAD R2, R4, R6, RZ ;  /* 0x000000060402b224 */ /* 0x000fe200078e02ff */
[-C--:B------:R-:W-:Y:S02]  /*9b20*/  @!P5 IADD3 R0, P2, R3, R10.reuse, RZ ;  /* 0x0000000a0300d210 */ /* 0x080fe40007f5e0ff */
[----:B------:R-:W-:Y:S02]  /*9b30*/  @!P6 LEA.HI.X R9, R5, c[0x0][0x204], R7, 0x2, P0 ;  /* 0x000081000509ea11 */ /* 0x000fe400000f1407 */
[-C--:B------:R-:W-:Y:S02]  /*9b40*/  @!P4 IADD3 R5, P1, R12, R10.reuse, RZ ;  /* 0x0000000a0c05c210 */ /* 0x080fe40007f3e0ff */
[----:B------:R-:W-:Y:S01]  /*9b50*/  @!P3 IADD3 R10, P0, R2, R10, RZ ;  /* 0x0000000a020ab210 */ /* 0x000fe20007f1e0ff */
[----:B------:R1:W-:Y:S01]  /*9b60*/  @!P6 STG.E [R8.64], R18 ;  /* 0x000000120800e986 */ /* 0x0003e2000c101908 */
[----:B------:R-:W-:-:S02]  /*9b70*/  @!P5 LEA.HI.X.SX32 R3, R3, R11, 0x1, P2 ;  /* 0x0000000b0303d211 */ /* 0x000fc400010f0eff */
[----:B------:R-:W-:Y:S02]  /*9b80*/  @!P5 LEA R6, P2, R0, c[0x0][0x200], 0x2 ;  /* 0x000080000006da11 */ /* 0x000fe400078410ff */
[-C--:B------:R-:W-:Y:S02]  /*9b90*/  @!P4 LEA.HI.X.SX32 R12, R12, R11.reuse, 0x1, P1 ;  /* 0x0000000b0c0cc211 */ /* 0x080fe400008f0eff */
[----:B------:R-:W-:Y:S02]  /*9ba0*/  @!P3 LEA.HI.X.SX32 R11, R2, R11, 0x1, P0 ;  /* 0x0000000b020bb211 */ /* 0x000fe400000f0eff */
[----:B------:R-:W-:Y:S02]  /*9bb0*/  @!P4 LEA R4, P1, R5, c[0x0][0x200], 0x2 ;  /* 0x000080000504ca11 */ /* 0x000fe400078210ff */
[----:B------:R-:W-:Y:S02]  /*9bc0*/  @!P3 LEA R2, P0, R10, c[0x0][0x200], 0x2 ;  /* 0x000080000a02ba11 */ /* 0x000fe400078010ff */
[----:B------:R-:W-:-:S02]  /*9bd0*/  @!P5 LEA.HI.X R7, R0, c[0x0][0x204], R3, 0x2, P2 ;  /* 0x000081000007da11 */ /* 0x000fc400010f1403 */
[----:B------:R-:W-:Y:S02]  /*9be0*/  @!P4 LEA.HI.X R5, R5, c[0x0][0x204], R12, 0x2, P1 ;  /* 0x000081000505ca11 */ /* 0x000fe400008f140c */
[----:B------:R-:W-:Y:S01]  /*9bf0*/  @!P3 LEA.HI.X R3, R10, c[0x0][0x204], R11, 0x2, P0 ;  /* 0x000081000a03ba11 */ /* 0x000fe200000f140b */
[----:B------:R1:W-:Y:S04]  /*9c00*/  @!P5 STG.E [R6.64], R17 ;  /* 0x000000110600d986 */ /* 0x0003e8000c101908 */
[----:B------:R1:W-:Y:S04]  /*9c10*/  @!P4 STG.E [R4.64], R15 ;  /* 0x0000000f0400c986 */ /* 0x0003e8000c101908 */
[----:B------:R1:W-:Y:S02]  /*9c20*/  @!P3 STG.E [R2.64], R16 ;  /* 0x000000100200b986 */ /* 0x0003e4000c101908 */
.L_x_11:
[----:B------:R-:W-:Y:S05]  /*9c30*/  BSYNC B0 ;  /* 0x0000000000007941 */ /* 0x000fea0003800000 */
.L_x_10:
[----:B-1----:R-:W2:Y:S04]  /*9c40*/  LDL.LU.64 R8, [R1+0x18] ;  /* 0x0000180001087983 */ /* 0x002ea80000300a00 */
[----:B------:R-:W4:Y:S04]  /*9c50*/  LDL.LU.64 R4, [R1] ;  /* 0x0000000001047983 */ /* 0x000f280000300a00 */
[----:B------:R1:W5:Y:S01]  /*9c60*/  LDL.64 R10, [R1+0x8] ;  /* 0x00000800010a7983 */ /* 0x0003620000100a00 */
[----:B------:R-:W-:Y:S01]  /*9c70*/  SHF.R.S32.HI R0, RZ, 0x1f, R19 ;  /* 0x0000001fff007819 */ /* 0x000fe20000011413 */
[----:B------:R-:W-:Y:S04]  /*9c80*/  BSSY B0, `(.L_x_12) ;  /* 0x0000011000007945 */ /* 0x000fe80003800000 */
[----:B------:R-:W-:-:S04]  /*9c90*/  IMAD R0, R0, c[0x0][0x1f0], RZ ;  /* 0x00007c0000007a24 */ /* 0x000fc800078e02ff */
[----:B------:R-:W-:Y:S01]  /*9ca0*/  IMAD R0, R19, c[0x0][0x1f4], R0 ;  /* 0x00007d0013007a24 */ /* 0x000fe200078e0200 */
[----:B--2---:R-:W-:-:S04]  /*9cb0*/  IADD3 R2, P0, R8, R40, RZ ;  /* 0x0000002808027210 */ /* 0x004fc80007f1e0ff */
[----:B------:R-:W-:Y:S02]  /*9cc0*/  IADD3.X R3, R9, R41, RZ, P0, !PT ;  /* 0x0000002909037210 */ /* 0x000fe400007fe4ff */
[----:B----45:R-:W-:-:S03]  /*9cd0*/  ISETP.GE.AND P0, PT, R4, R43, PT ;  /* 0x0000002b0400720c */ /* 0x030fc60003f06270 */
[----:B------:R-:W-:-:S05]  /*9ce0*/  IMAD.WIDE.U32 R8, R19, c[0x0][0x1f0], R2 ;  /* 0x00007c0013087a25 */ /* 0x000fca00078e0002 */
[----:B------:R-:W-:-:S05]  /*9cf0*/  IADD3 R7, R9, R0, RZ ;  /* 0x0000000009077210 */ /* 0x000fca0007ffe0ff */
[----:B------:R-:W-:Y:S05]  /*9d00*/  @P0 BRA `(.L_x_13) ;  /* 0x0000008000000947 */ /* 0x000fea0003800000 */
[----:B-1----:R-:W-:Y:S01]  /*9d10*/  MOV R6, R8 ;  /* 0x0000000800067202 */ /* 0x002fe20000000f00 */
[----:B------:R-:W-:-:S04]  /*9d20*/  IMAD R0, R11, c[0x0][0x1e8], RZ ;  /* 0x00007a000b007a24 */ /* 0x000fc800078e02ff */
[----:B------:R-:W-:-:S04]  /*9d30*/  IMAD.WIDE.U32 R2, R10, c[0x0][0x1e8], R6 ;  /* 0x00007a000a027a25 */ /* 0x000fc800078e0006 */
[----:B------:R-:W-:Y:S01]  /*9d40*/  IMAD R0, R10, c[0x0][0x1ec], R0 ;  /* 0x00007b000a007a24 */ /* 0x000fe200078e0200 */
[----:B------:R-:W-:-:S04]  /*9d50*/  LEA R4, P0, R2, c[0x0][0x1d0], 0x1 ;  /* 0x0000740002047a11 */ /* 0x000fc800078008ff */
[----:B------:R-:W-:-:S04]  /*9d60*/  IADD3 R0, R3, R0, RZ ;  /* 0x0000000003007210 */ /* 0x000fc80007ffe0ff */
[----:B------:R-:W-:-:S05]  /*9d70*/  LEA.HI.X R5, R2, c[0x0][0x1d4], R0, 0x1, P0 ;  /* 0x0000750002057a11 */ /* 0x000fca00000f0c00 */
[----:B------:R1:W-:Y:S02]  /*9d80*/  STG.E.128 [R4.64], R28 ;  /* 0x0000001c04007986 */ /* 0x0003e4000c101d08 */
.L_x_13:
[----:B-1----:R-:W-:Y:S05]  /*9d90*/  BSYNC B0 ;  /* 0x0000000000007941 */ /* 0x002fea0003800000 */
.L_x_12:
[----:B------:R-:W2:Y:S01]  /*9da0*/  LDL.LU R0, [R1+0x20] ;  /* 0x0000200001007983 */ /* 0x000ea20000300800 */
[----:B------:R-:W-:Y:S01]  /*9db0*/  BSSY B0, `(.L_x_14) ;  /* 0x000000e000007945 */ /* 0x000fe20003800000 */
[----:B--2---:R-:W-:-:S13]  /*9dc0*/  ISETP.GE.AND P0, PT, R0, R43, PT ;  /* 0x0000002b0000720c */ /* 0x004fda0003f06270 */
[----:B------:R-:W-:Y:S05]  /*9dd0*/  @P0 BRA `(.L_x_15) ;  /* 0x000000b000000947 */ /* 0x000fea0003800000 */
[----:B------:R-:W-:Y:S01]  /*9de0*/  IADD3 R4, P0, R10, 0x20, RZ ;  /* 0x000000200a047810 */ /* 0x000fe20007f1e0ff */
[----:B------:R-:W-:Y:S01]  /*9df0*/  IMAD.MOV.U32 R2, RZ, RZ, R8 ;  /* 0x000000ffff027224 */ /* 0x000fe200078e0008 */
[----:B------:R-:W-:-:S03]  /*9e00*/  MOV R3, R7 ;  /* 0x0000000700037202 */ /* 0x000fc60000000f00 */
[----:B------:R-:W-:Y:S02]  /*9e10*/  IMAD.X R0, RZ, RZ, R11, P0 ;  /* 0x000000ffff007224 */ /* 0x000fe400000e060b */
[----:B------:R-:W-:-:S04]  /*9e20*/  IMAD.WIDE.U32 R2, R4, c[0x0][0x1e8], R2 ;  /* 0x00007a0004027a25 */ /* 0x000fc800078e0002 */
[----:B------:R-:W-:-:S04]  /*9e30*/  IMAD R0, R0, c[0x0][0x1e8], RZ ;  /* 0x00007a0000007a24 */ /* 0x000fc800078e02ff */
[----:B------:R-:W-:Y:S01]  /*9e40*/  IMAD R0, R4, c[0x0][0x1ec], R0 ;  /* 0x00007b0004007a24 */ /* 0x000fe200078e0200 */
[----:B------:R-:W-:-:S04]  /*9e50*/  LEA R4, P0, R2, c[0x0][0x1d0], 0x1 ;  /* 0x0000740002047a11 */ /* 0x000fc800078008ff */
[----:B------:R-:W-:-:S04]  /*9e60*/  IADD3 R0, R3, R0, RZ ;  /* 0x0000000003007210 */ /* 0x000fc80007ffe0ff */
[----:B------:R-:W-:-:S05]  /*9e70*/  LEA.HI.X R5, R2, c[0x0][0x1d4], R0, 0x1, P0 ;  /* 0x0000750002057a11 */ /* 0x000fca00000f0c00 */
[----:B------:R1:W-:Y:S02]  /*9e80*/  STG.E.128 [R4.64], R32 ;  /* 0x0000002004007986 */ /* 0x0003e4000c101d08 */
.L_x_15:
[----:B------:R-:W-:Y:S05]  /*9e90*/  BSYNC B0 ;  /* 0x0000000000007941 */ /* 0x000fea0003800000 */
.L_x_14:
[----:B------:R-:W2:Y:S01]  /*9ea0*/  LDL.LU R0, [R1+0x24] ;  /* 0x0000240001007983 */ /* 0x000ea20000300800 */
[----:B------:R-:W-:Y:S01]  /*9eb0*/  BSSY B0, `(.L_x_16) ;  /* 0x000000e000007945 */ /* 0x000fe20003800000 */
[----:B--2---:R-:W-:-:S13]  /*9ec0*/  ISETP.GE.AND P0, PT, R0, R43, PT ;  /* 0x0000002b0000720c */ /* 0x004fda0003f06270 */
[----:B------:R-:W-:Y:S05]  /*9ed0*/  @P0 BRA `(.L_x_17) ;  /* 0x000000b000000947 */ /* 0x000fea0003800000 */
[----:B-1----:R-:W-:Y:S01]  /*9ee0*/  IADD3 R4, P0, R10, 0x40, RZ ;  /* 0x000000400a047810 */ /* 0x002fe20007f1e0ff */
        /* <DEDUP_REMOVED lines=10> */
.L_x_17:
[----:B------:R-:W-:Y:S05]  /*9f90*/  BSYNC B0 ;  /* 0x0000000000007941 */ /* 0x000fea0003800000 */
.L_x_16:
[----:B------:R-:W2:Y:S02]  /*9fa0*/  LDL.LU R0, [R1+0x28] ;  /* 0x0000280001007983 */ /* 0x000ea40000300800 */
[----:B--2---:R-:W-:-:S13]  /*9fb0*/  ISETP.GE.AND P0, PT, R0, R43, PT ;  /* 0x0000002b0000720c */ /* 0x004fda0003f06270 */
[----:B------:R-:W-:Y:S05]  /*9fc0*/  @P0 EXIT ;  /* 0x000000000000094d */ /* 0x000fea0003800000 */
[----:B------:R-:W-:Y:S01]  /*9fd0*/  IADD3 R6, P0, R10, 0x60, RZ ;  /* 0x000000600a067810 */ /* 0x000fe20007f1e0ff */
[----:B------:R-:W-:Y:S01]  /*9fe0*/  IMAD.MOV.U32 R2, RZ, RZ, R8 ;  /* 0x000000ffff027224 */ /* 0x000fe200078e0008 */
[----:B------:R-:W-:-:S03]  /*9ff0*/  MOV R3, R7 ;  /* 0x0000000700037202 */ /* 0x000fc60000000f00 */
[----:B------:R-:W-:Y:S02]  /*a000*/  IMAD.X R0, RZ, RZ, R11, P0 ;  /* 0x000000ffff007224 */ /* 0x000fe400000e060b */
[----:B-1----:R-:W-:-:S04]  /*a010*/  IMAD.WIDE.U32 R4, R6, c[0x0][0x1e8], R2 ;  /* 0x00007a0006047a25 */ /* 0x002fc800078e0002 */
[----:B------:R-:W-:Y:S01]  /*a020*/  IMAD R0, R0, c[0x0][0x1e8], RZ ;  /* 0x00007a0000007a24 */ /* 0x000fe200078e02ff */
[----:B------:R-:W-:-:S03]  /*a030*/  LEA R2, P0, R4, c[0x0][0x1d0], 0x1 ;  /* 0x0000740004027a11 */ /* 0x000fc600078008ff */
[----:B------:R-:W-:-:S05]  /*a040*/  IMAD R0, R6, c[0x0][0x1ec], R0 ;  /* 0x00007b0006007a24 */ /* 0x000fca00078e0200 */
[----:B------:R-:W-:-:S04]  /*a050*/  IADD3 R0, R5, R0, RZ ;  /* 0x0000000005007210 */ /* 0x000fc80007ffe0ff */
[----:B------:R-:W-:-:S05]  /*a060*/  LEA.HI.X R3, R4, c[0x0][0x1d4], R0, 0x1, P0 ;  /* 0x0000750004037a11 */ /* 0x000fca00000f0c00 */
[----:B---3--:R-:W-:Y:S01]  /*a070*/  STG.E.128 [R2.64], R216 ;  /* 0x000000d802007986 */ /* 0x008fe2000c101d08 */
[----:B------:R-:W-:Y:S05]  /*a080*/  EXIT ;  /* 0x000000000000794d */ /* 0x000fea0003800000 */
.L_x_2:
[----:B-1----:R-:W1:Y:S01]  /*a090*/  LDC.U8 R4, c[0x0][0x329] ;  /* 0x0000ca40ff047b82 */ /* 0x002e620000000000 */
[----:B------:R-:W-:Y:S01]  /*a0a0*/  ISETP.NE.AND P4, PT, R252, -0x1, PT ;  /* 0xfffffffffc00780c */ /* 0x000fe20003f85270 */
[----:B------:R-:W-:Y:S01]  /*a0b0*/  IMAD.IADD R15, R15, 0x1, -R13 ;  /* 0x000000010f0f7824 */ /* 0x000fe200078e0a0d */
[----:B------:R-:W-:Y:S01]  /*a0c0*/  SHF.R.S32.HI R10, RZ, 0x1f, R168 ;  /* 0x0000001fff0a7819 */ /* 0x000fe200000114a8 */
[----:B------:R-:W-:Y:S03]  /*a0d0*/  BSSY B0, `(.L_x_18) ;  /* 0x000003a000007945 */ /* 0x000fe60003800000 */
[----:B------:R-:W-:Y:S01]  /*a0e0*/  LEA.HI R10, R10, R168, RZ, 0x2 ;  /* 0x000000a80a0a7211 */ /* 0x000fe200078f10ff */
[----:B------:R-:W2:Y:S06]  /*a0f0*/  LDC.U8 R0, c[0x0][0x328] ;  /* 0x0000ca00ff007b82 */ /* 0x000eac0000000000 */
[----:B------:R-:W-:-:S04]  /*a100*/  @P4 IMAD.WIDE.U32 R2, R252, c[0x0][0x1e8], RZ ;  /* 0x00007a00fc024a25 */ /* 0x000fc800078e00ff */
[----:B------:R-:W-:Y:S02]  /*a110*/  @P4 IMAD R5, R252, c[0x0][0x1ec], R3 ;  /* 0x00007b00fc054a24 */ /* 0x000fe400078e0203 */
[----:B------:R-:W-:Y:S01]  /*a120*/  @!P4 IMAD.WIDE.U32 R6, R12, c[0x0][0x1e0], RZ ;  /* 0x000078000c06ca25 */ /* 0x000fe200078e00ff */
[----:B-1----:R-:W-:-:S04]  /*a130*/  ISETP.NE.AND P1, PT, R4, RZ, PT ;  /* 0x000000ff0400720c */ /* 0x002fc80003f25270 */
[----:B------:R-:W-:Y:S02]  /*a140*/  @!P4 MOV R2, R6 ;  /* 0x000000060002c202 */ /* 0x000fe40000000f00 */
[----:B--2---:R-:W-:Y:S02]  /*a150*/  ISETP.NE.AND P3, PT, R0, RZ, PT ;  /* 0x000000ff0000720c */ /* 0x004fe40003f65270 */
[----:B------:R-:W-:Y:S02]  /*a160*/  @!P4 SHF.R.S32.HI R0, RZ, 0x1f, R12 ;  /* 0x0000001fff00c819 */ /* 0x000fe4000001140c */
[----:B------:R-:W-:-:S03]  /*a170*/  ISETP.NE.OR P2, PT, R4, RZ, !P3 ;  /* 0x000000ff0400720c */ /* 0x000fc60005f45670 */
[----:B------:R-:W-:Y:S01]  /*a180*/  @P1 IMAD.MOV.U32 R9, RZ, RZ, c[0x0][0x210] ;  /* 0x00008400ff091624 */ /* 0x000fe200078e00ff */
[----:B------:R-:W-:Y:S01]  /*a190*/  LOP3.LUT R4, R10, 0x1ffffffc, RZ, 0xc0, !PT ;  /* 0x1ffffffc0a047812 */ /* 0x000fe200078ec0ff */
[----:B------:R-:W-:Y:S01]  /*a1a0*/  @!P4 IMAD R3, R0, c[0x0][0x1e0], RZ ;  /* 0x000078000003ca24 */ /* 0x000fe200078e02ff */
[----:B------:R-:W-:Y:S01]  /*a1b0*/  ISETP.NE.OR P0, PT, R252, -0x1, P2 ;  /* 0xfffffffffc00780c */ /* 0x000fe20001705670 */
[----:B------:R-:W-:Y:S02]  /*a1c0*/  @!P1 IMAD.MOV.U32 R8, RZ, RZ, c[0x0][0x214] ;  /* 0x00008500ff089624 */ /* 0x000fe400078e00ff */
[----:B------:R-:W-:Y:S02]  /*a1d0*/  IMAD.IADD R0, R168, 0x1, -R4 ;  /* 0x00000001a8007824 */ /* 0x000fe400078e0a04 */
[----:B------:R-:W-:Y:S01]  /*a1e0*/  @P1 IMAD R9, R9, c[0x0][0x214], RZ ;  /* 0x0000850009091a24 */ /* 0x000fe200078e02ff */
[----:B------:R-:W-:Y:S01]  /*a1f0*/  @!P1 SEL R9, R8, c[0x0][0x234], !P3 ;  /* 0x00008d0008099a07 */ /* 0x000fe20005800000 */
[----:B------:R-:W-:-:S02]  /*a200*/  @!P4 IMAD R3, R12, c[0x0][0x1e4], R3 ;  /* 0x000079000c03ca24 */ /* 0x000fc400078e0203 */
[----:B------:R-:W-:Y:S02]  /*a210*/  IMAD.SHL.U32 R0, R0, 0x8, RZ ;  /* 0x0000000800007824 */ /* 0x000fe400078e00ff */
[----:B------:R-:W-:Y:S01]  /*a220*/  @P1 IMAD.MOV.U32 R4, RZ, RZ, 0x1 ;  /* 0x00000001ff041424 */ /* 0x000fe200078e00ff */
[----:B------:R-:W-:Y:S01]  /*a230*/  @!P4 IADD3 R5, R7, R3, RZ ;  /* 0x000000030705c210 */ /* 0x000fe20007ffe0ff */
[----:B------:R-:W-:Y:S01]  /*a240*/  @!P1 IMAD R4, R9, c[0x0][0x1c0], RZ ;  /* 0x0000700009049a24 */ /* 0x000fe200078e02ff */
[----:B------:R-:W-:Y:S01]  /*a250*/  IADD3 R2, P3, R0, R2, RZ ;  /* 0x0000000200027210 */ /* 0x000fe20007f7e0ff */
[----:B------:R-:W-:Y:S01]  /*a260*/  @!P0 IMAD R252, R12, c[0x0][0x214], RZ ;  /* 0x000085000cfc8a24 */ /* 0x000fe200078e02ff */
[----:B------:R-:W-:Y:S01]  /*a270*/  CS2R R6, SRZ ;  /* 0x0000000000067805 */ /* 0x000fe2000001ff00 */
[----:B------:R-:W-:Y:S01]  /*a280*/  @P1 IMAD.MOV.U32 R17, RZ, RZ, c[0x0][0x210] ;  /* 0x00008400ff111624 */ /* 0x000fe200078e00ff */
[----:B------:R-:W-:Y:S01]  /*a290*/  LEA.HI.X.SX32 R3, R0, R5, 0x1, P3 ;  /* 0x0000000500037211 */ /* 0x000fe200018f0eff */
[----:B------:R-:W-:Y:S01]  /*a2a0*/  IMAD R0, R12, R4, RZ ;  /* 0x000000040c007224 */ /* 0x000fe200078e02ff */
[----:B------:R-:W-:Y:S01]  /*a2b0*/  SHF.R.S32.HI R4, RZ, 0x2, R10 ;  /* 0x00000002ff047819 */ /* 0x000fe2000001140a */
[----:B------:R-:W-:Y:S01]  /*a2c0*/  @!P2 IMAD.MOV.U32 R6, RZ, RZ, R252 ;  /* 0x000000ffff06a224 */ /* 0x000fe200078e00fc */
[----:B------:R-:W-:Y:S01]  /*a2d0*/  @!P1 MOV R17, 0x1 ;  /* 0x0000000100119802 */ /* 0x000fe20000000f00 */
[----:B------:R-:W-:Y:S01]  /*a2e0*/  IMAD.WIDE.U32 R10, R14, c[0x0][0x1f0], R2 ;  /* 0x00007c000e0a7a25 */ /* 0x000fe200078e0002 */
[----:B------:R-:W-:-:S02]  /*a2f0*/  SEL R0, R0, RZ, P2 ;  /* 0x000000ff00007207 */ /* 0x000fc40001000000 */
[----:B------:R-:W-:Y:S01]  /*a300*/  @!P2 SHF.R.S32.HI R7, RZ, 0x1f, R252 ;  /* 0x0000001fff07a819 */ /* 0x000fe200000114fc */
[----:B------:R-:W-:Y:S01]  /*a310*/  IMAD R8, R13, R17, RZ ;  /* 0x000000110d087224 */ /* 0x000fe200078e02ff */
[----:B------:R-:W-:Y:S01]  /*a320*/  ISETP.GE.AND P2, PT, R4, R15, PT ;  /* 0x0000000f0400720c */ /* 0x000fe20003f46270 */
[----:B------:R-:W-:Y:S01]  /*a330*/  IMAD R0, R14, R9, R0 ;  /* 0x000000090e007224 */ /* 0x000fe200078e0200 */
[----:B------:R-:W-:Y:S02]  /*a340*/  SHF.R.S32.HI R5, RZ, 0x1f, R14 ;  /* 0x0000001fff057819 */ /* 0x000fe4000001140e */
[----:B------:R-:W-:Y:S02]  /*a350*/  SHF.R.S32.HI R9, RZ, 0x1f, R8 ;  /* 0x0000001fff097819 */ /* 0x000fe40000011408 */
[----:B------:R-:W-:Y:S01]  /*a360*/  IADD3 R19, P1, P0, R8, R6, R0 ;  /* 0x0000000608137210 */ /* 0x000fe2000783e000 */
[----:B------:R-:W-:Y:S01]  /*a370*/  IMAD R12, R5, c[0x0][0x1f0], RZ ;  /* 0x00007c00050c7a24 */ /* 0x000fe200078e02ff */
[----:B------:R-:W-:-:S02]  /*a380*/  SHF.R.S32.HI R5, RZ, 0x1f, R4 ;  /* 0x0000001fff057819 */ /* 0x000fc40000011404 */
[----:B------:R-:W-:Y:S01]  /*a390*/  SHF.R.S32.HI R0, RZ, 0x1f, R0 ;  /* 0x0000001fff007819 */ /* 0x000fe20000011400 */
[----:B------:R-:W-:Y:S02]  /*a3a0*/  IMAD R12, R14, c[0x0][0x1f4], R12 ;  /* 0x00007d000e0c7a24 */ /* 0x000fe400078e020c */
[----:B------:R-:W-:Y:S01]  /*a3b0*/  IMAD.WIDE R2, R18, 0x80, R4 ;  /* 0x0000008012027825 */ /* 0x000fe200078e0204 */
[----:B------:R-:W-:Y:S02]  /*a3c0*/  IADD3.X R18, R9, R7, R0, P1, P0 ;  /* 0x0000000709127210 */ /* 0x000fe40000fe0400 */
[----:B------:R-:W-:Y:S01]  /*a3d0*/  IADD3 R7, R12, R11, RZ ;  /* 0x0000000b0c077210 */ /* 0x000fe20007ffe0ff */
[----:B------:R-:W-:Y:S05]  /*a3e0*/  @P2 BRA `(.L_x_19) ;  /* 0x0000008000002947 */ /* 0x000fea0003800000 */
[----:B------:R-:W-:Y:S01]  /*a3f0*/  MOV R6, R10 ;  /* 0x0000000a00067202 */ /* 0x000fe20000000f00 */
[----:B------:R-:W-:-:S04]  /*a400*/  IMAD R0, R3, c[0x0][0x1e8], RZ ;  /* 0x00007a0003007a24 */ /* 0x000fc800078e02ff */
[----:B------:R-:W-:-:S04]  /*a410*/  IMAD.WIDE.U32 R8, R2, c[0x0][0x1e8], R6 ;  /* 0x00007a0002087a25 */ /* 0x000fc800078e0006 */
[----:B------:R-:W-:Y:S01]  /*a420*/  IMAD R0, R2, c[0x0][0x1ec], R0 ;  /* 0x00007b0002007a24 */ /* 0x000fe200078e0200 */
[----:B------:R-:W-:-:S04]  /*a430*/  LEA R12, P0, R8, c[0x0][0x1d0], 0x1 ;  /* 0x00007400080c7a11 */ /* 0x000fc800078008ff */
[----:B------:R-:W-:-:S04]  /*a440*/  IADD3 R0, R0, R9, RZ ;  /* 0x0000000900007210 */ /* 0x000fc80007ffe0ff */
[----:B------:R-:W-:-:S05]  /*a450*/  LEA.HI.X R13, R8, c[0x0][0x1d4], R0, 0x1, P0 ;  /* 0x00007500080d7a11 */ /* 0x000fca00000f0c00 */
[----:B------:R1:W-:Y:S02]  /*a460*/  STG.E.128 [R12.64], RZ ;  /* 0x000000ff0c007986 */ /* 0x0003e4000c101d08 */
.L_x_19:
[----:B------:R-:W-:Y:S05]  /*a470*/  BSYNC B0 ;  /* 0x0000000000007941 */ /* 0x000fea0003800000 */
.L_x_18:
[----:B------:R-:W-:Y:S01]  /*a480*/  IADD3 R16, R4, 0x20, RZ ;  /* 0x0000002004107810 */ /* 0x000fe20007ffe0ff */
[----:B------:R-:W-:Y:S03]  /*a490*/  BSSY B0, `(.L_x_20) ;  /* 0x000000e000007945 */ /* 0x000fe60003800000 */
[----:B------:R-:W-:-:S13]  /*a4a0*/  ISETP.GE.AND P0, PT, R16, R15, PT ;  /* 0x0000000f1000720c */ /* 0x000fda0003f06270 */
[----:B------:R-:W-:Y:S05]  /*a4b0*/  @P0 BRA `(.L_x_21) ;  /* 0x000000b000000947 */ /* 0x000fea0003800000 */
[----:B------:R-:W-:Y:S02]  /*a4c0*/  IADD3 R0, P0, R2, 0x20, RZ ;  /* 0x0000002002007810 */ /* 0x000fe40007f1e0ff */
[----:B------:R-:W-:-:S03]  /*a4d0*/  MOV R9, R7 ;  /* 0x0000000700097202 */ /* 0x000fc60000000f00 */
[----:B------:R-:W-:-:S04]  /*a4e0*/  IMAD.X R8, RZ, RZ, R3, P0 ;  /* 0x000000ffff087224 */ /* 0x000fc800000e0603 */
[----:B-1----:R-:W-:Y:S02]  /*a4f0*/  IMAD R12, R8, c[0x0][0x1e8], RZ ;  /* 0x00007a00080c7a24 */ /* 0x002fe400078e02ff */
[----:B------:R-:W-:-:S04]  /*a500*/  IMAD.MOV.U32 R8, RZ, RZ, R10 ;  /* 0x000000ffff087224 */ /* 0x000fc800078e000a */
[----:B------:R-:W-:-:S04]  /*a510*/  IMAD.WIDE.U32 R8, R0, c[0x0][0x1e8], R8 ;  /* 0x00007a0000087a25 */ /* 0x000fc800078e0008 */
[----:B------:R-:W-:Y:S01]  /*a520*/  IMAD R0, R0, c[0x0][0x1ec], R12 ;  /* 0x00007b0000007a24 */ /* 0x000fe200078e020c */
[----:B------:R-:W-:-:S04]  /*a530*/  LEA R12, P0, R8, c[0x0][0x1d0], 0x1 ;  /* 0x00007400080c7a11 */ /* 0x000fc800078008ff */
[----:B------:R-:W-:-:S04]  /*a540*/  IADD3 R0, R0, R9, RZ ;  /* 0x0000000900007210 */ /* 0x000fc80007ffe0ff */
[----:B------:R-:W-:-:S05]  /*a550*/  LEA.HI.X R13, R8, c[0x0][0x1d4], R0, 0x1, P0 ;  /* 0x00007500080d7a11 */ /* 0x000fca00000f0c00 */
[----:B------:R1:W-:Y:S02]  /*a560*/  STG.E.128 [R12.64], RZ ;  /* 0x000000ff0c007986 */ /* 0x0003e4000c101d08 */
.L_x_21:
[----:B------:R-:W-:Y:S05]  /*a570*/  BSYNC B0 ;  /* 0x0000000000007941 */ /* 0x000fea0003800000 */
.L_x_20:
        /* <DEDUP_REMOVED lines=15> */
.L_x_23:
[----:B------:R-:W-:Y:S05]  /*a670*/  BSYNC B0 ;  /* 0x0000000000007941 */ /* 0x000fea0003800000 */
.L_x_22:
[----:B-1----:R-:W-:Y:S01]  /*a680*/  IADD3 R12, R4, 0x60, RZ ;  /* 0x00000060040c7810 */ /* 0x002fe20007ffe0ff */
[----:B------:R-:W-:Y:S03]  /*a690*/  BSSY B0, `(.L_x_24) ;  /* 0x000000d000007945 */ /* 0x000fe60003800000 */
[----:B------:R-:W-:-:S13]  /*a6a0*/  ISETP.GE.AND P0, PT, R12, R15, PT ;  /* 0x0000000f0c00720c */ /* 0x000fda0003f06270 */
[----:B------:R-:W-:Y:S05]  /*a6b0*/  @P0 BRA `(.L_x_25) ;  /* 0x000000a000000947 */ /* 0x000fea0003800000 */
[----:B------:R-:W-:Y:S02]  /*a6c0*/  IADD3 R0, P0, R2, 0x60, RZ ;  /* 0x0000006002007810 */ /* 0x000fe40007f1e0ff */
[----:B------:R-:W-:Y:S02]  /*a6d0*/  MOV R6, R10 ;  /* 0x0000000a00067202 */ /* 0x000fe40000000f00 */
[----:B------:R-:W-:-:S03]  /*a6e0*/  IADD3.X R2, RZ, R3, RZ, P0, !PT ;  /* 0x00000003ff027210 */ /* 0x000fc600007fe4ff */
[----:B------:R-:W-:-:S04]  /*a6f0*/  IMAD.WIDE.U32 R6, R0, c[0x0][0x1e8], R6 ;  /* 0x00007a0000067a25 */ /* 0x000fc800078e0006 */
[----:B------:R-:W-:-:S04]  /*a700*/  IMAD R2, R2, c[0x0][0x1e8], RZ ;  /* 0x00007a0002027a24 */ /* 0x000fc800078e02ff */
[----:B------:R-:W-:Y:S01]  /*a710*/  IMAD R0, R0, c[0x0][0x1ec], R2 ;  /* 0x00007b0000007a24 */ /* 0x000fe200078e0202 */
[----:B------:R-:W-:-:S04]  /*a720*/  LEA R2, P0, R6, c[0x0][0x1d0], 0x1 ;  /* 0x0000740006027a11 */ /* 0x000fc800078008ff */
[----:B------:R-:W-:-:S04]  /*a730*/  IADD3 R0, R0, R7, RZ ;  /* 0x0000000700007210 */ /* 0x000fc80007ffe0ff */
[----:B------:R-:W-:-:S05]  /*a740*/  LEA.HI.X R3, R6, c[0x0][0x1d4], R0, 0x1, P0 ;  /* 0x0000750006037a11 */ /* 0x000fca00000f0c00 */
[----:B------:R1:W-:Y:S02]  /*a750*/  STG.E.128 [R2.64], RZ ;  /* 0x000000ff02007986 */ /* 0x0003e4000c101d08 */
.L_x_25:
[----:B------:R-:W-:Y:S05]  /*a760*/  BSYNC B0 ;  /* 0x0000000000007941 */ /* 0x000fea0003800000 */
.L_x_24:
[----:B------:R-:W-:-:S04]  /*a770*/  LOP3.LUT P6, RZ, R168, 0x3, RZ, 0xc0, !PT ;  /* 0x00000003a8ff7812 */ /* 0x000fc800078cc0ff */
[-C--:B------:R-:W-:Y:S02]  /*a780*/  ISETP.GE.OR P5, PT, R4, R15.reuse, P6 ;  /* 0x0000000f0400720c */ /* 0x080fe400037a6670 */
[-C--:B------:R-:W-:Y:S02]  /*a790*/  ISETP.GE.OR P4, PT, R16, R15.reuse, P6 ;  /* 0x0000000f1000720c */ /* 0x080fe40003786670 */
[-C--:B------:R-:W-:Y:S02]  /*a7a0*/  ISETP.GE.OR P3, PT, R14, R15.reuse, P6 ;  /* 0x0000000f0e00720c */ /* 0x080fe40003766670 */
[----:B------:R-:W-:-:S07]  /*a7b0*/  ISETP.GE.OR P6, PT, R12, R15, P6 ;  /* 0x0000000f0c00720c */ /* 0x000fce00037c6670 */
[-C--:B------:R-:W-:Y:S02]  /*a7c0*/  @!P5 IMAD R4, R4, R17.reuse, RZ ;  /* 0x000000110404d224 */ /* 0x080fe400078e02ff */
[-C--:B-1----:R-:W-:Y:S02]  /*a7d0*/  @!P4 IMAD R2, R16, R17.reuse, RZ ;  /* 0x000000111002c224 */ /* 0x082fe400078e02ff */
[----:B------:R-:W-:Y:S01]  /*a7e0*/  @!P3 IMAD R3, R14, R17, RZ ;  /* 0x000000110e03b224 */ /* 0x000fe200078e02ff */
[-C--:B------:R-:W-:Y:S02]  /*a7f0*/  @!P5 IADD3 R0, P0, R4, R19.reuse, RZ ;  /* 0x000000130400d210 */ /* 0x080fe40007f1e0ff */
[----:B------:R-:W-:Y:S02]  /*a800*/  @!P4 IADD3 R5, P1, R2, R19, RZ ;  /* 0x000000130205c210 */ /* 0x000fe40007f3e0ff */
[----:B------:R-:W-:Y:S02]  /*a810*/  @!P5 LEA.HI.X.SX32 R4, R4, R18, 0x1, P0 ;  /* 0x000000120404d211 */ /* 0x000fe400000f0eff */
[----:B------:R-:W-:-:S02]  /*a820*/  @!P5 LEA R6, P2, R0, c[0x0][0x200], 0x2 ;  /* 0x000080000006da11 */ /* 0x000fc400078410ff */
[----:B------:R-:W-:Y:S02]  /*a830*/  @!P3 IADD3 R8, P0, R3, R19, RZ ;  /* 0x000000130308b210 */ /* 0x000fe40007f1e0ff */
[-C--:B------:R-:W-:Y:S02]  /*a840*/  @!P4 LEA.HI.X.SX32 R9, R2, R18.reuse, 0x1, P1 ;  /* 0x000000120209c211 */ /* 0x080fe400008f0eff */
[----:B------:R-:W-:Y:S01]  /*a850*/  @!P5 LEA.HI.X R7, R0, c[0x0][0x204], R4, 0x2, P2 ;  /* 0x000081000007da11 */ /* 0x000fe200010f1404 */
[----:B------:R-:W-:Y:S01]  /*a860*/  @!P3 IMAD.MOV.U32 R0, RZ, RZ, 0x7f800000 ;  /* 0x7f800000ff00b424 */ /* 0x000fe200078e00ff */
[----:B------:R-:W-:Y:S02]  /*a870*/  @!P4 LEA R4, P1, R5, c[0x0][0x200], 0x2 ;  /* 0x000080000504ca11 */ /* 0x000fe400078210ff */
[----:B------:R-:W-:Y:S02]  /*a880*/  @!P3 LEA.HI.X.SX32 R3, R3, R18, 0x1, P0 ;  /* 0x000000120303b211 */ /* 0x000fe400000f0eff */
[----:B------:R-:W-:-:S02]  /*a890*/  @!P3 LEA R2, P0, R8, c[0x0][0x200], 0x2 ;  /* 0x000080000802ba11 */ /* 0x000fc400078010ff */
[----:B------:R-:W-:Y:S01]  /*a8a0*/  @!P4 LEA.HI.X R5, R5, c[0x0][0x204], R9, 0x2, P1 ;  /* 0x000081000505ca11 */ /* 0x000fe200008f1409 */
[----:B------:R-:W-:Y:S01]  /*a8b0*/  @!P5 IMAD.MOV.U32 R9, RZ, RZ, 0x7f800000 ;  /* 0x7f800000ff09d424 */ /* 0x000fe200078e00ff */
[----:B------:R-:W-:Y:S01]  /*a8c0*/  @!P3 LEA.HI.X R3, R8, c[0x0][0x204], R3, 0x2, P0 ;  /* 0x000081000803ba11 */ /* 0x000fe200000f1403 */
[----:B------:R-:W-:-:S03]  /*a8d0*/  @!P4 IMAD.MOV.U32 R8, RZ, RZ, 0x7f800000 ;  /* 0x7f800000ff08c424 */ /* 0x000fc600078e00ff */
[----:B------:R1:W-:Y:S04]  /*a8e0*/  @!P5 STG.E [R6.64], R9 ;  /* 0x000000090600d986 */ /* 0x0003e8000c101908 */
[----:B------:R1:W-:Y:S04]  /*a8f0*/  @!P4 STG.E [R4.64], R8 ;  /* 0x000000080400c986 */ /* 0x0003e8000c101908 */
[----:B------:R1:W-:Y:S01]  /*a900*/  @!P3 STG.E [R2.64], R0 ;  /* 0x000000000200b986 */ /* 0x0003e2000c101908 */
[----:B------:R-:W-:Y:S05]  /*a910*/  @P6 EXIT ;  /* 0x000000000000694d */ /* 0x000fea0003800000 */
[----:B-1----:R-:W-:-:S05]  /*a920*/  IMAD R0, R12, R17, RZ ;  /* 0x000000110c007224 */ /* 0x002fca00078e02ff */
[----:B------:R-:W-:-:S04]  /*a930*/  IADD3 R3, P0, R0, R19, RZ ;  /* 0x0000001300037210 */ /* 0x000fc80007f1e0ff */
[----:B------:R-:W-:Y:S02]  /*a940*/  LEA.HI.X.SX32 R0, R0, R18, 0x1, P0 ;  /* 0x0000001200007211 */ /* 0x000fe400000f0eff */
[----:B------:R-:W-:-:S04]  /*a950*/  LEA R2, P0, R3, c[0x0][0x200], 0x2 ;  /* 0x0000800003027a11 */ /* 0x000fc800078010ff */
[----:B------:R-:W-:Y:S01]  /*a960*/  LEA.HI.X R3, R3, c[0x0][0x204], R0, 0x2, P0 ;  /* 0x0000810003037a11 */ /* 0x000fe200000f1400 */
[----:B------:R-:W-:-:S05]  /*a970*/  IMAD.MOV.U32 R0, RZ, RZ, 0x7f800000 ;  /* 0x7f800000ff007424 */ /* 0x000fca00078e00ff */
[----:B------:R-:W-:Y:S01]  /*a980*/  STG.E [R2.64], R0 ;  /* 0x0000000002007986 */ /* 0x000fe2000c101908 */
[----:B------:R-:W-:Y:S05]  /*a990*/  EXIT ;  /* 0x000000000000794d */ /* 0x000fea0003800000 */
.L_x_26:
[----:B------:R-:W-:-:S00]  /*a9a0*/  BRA `(.L_x_26) ;  /* 0xfffffff000007947 */ /* 0x000fc0000383ffff */
[----:B------:R-:W-:-:S00]  /*a9b0*/  NOP ;  /* 0x0000000000007918 */ /* 0x000fc00000000000 */
        /* <DEDUP_REMOVED lines=12> */
.L_x_1124:


//--------------------- .text._ZN5flash16flash_fwd_kernelI23Flash_fwd_kernel_traitsILi32ELi128ELi128ELi4ELb0ELb0EN7cutlass6half_tE19Flash_kernel_traitsILi32ELi128ELi128ELi4ES3_EELb0ELb0ELb0ELb0ELb1ELb1ELb0ELb0EEEvNS_16Flash_fwd_paramsE --------------------------
	.section	.text._ZN5flash16flash_fwd_kernelI23Flash_fwd_kernel_traitsILi32ELi128ELi128ELi4ELb0ELb0EN7cutlass6half_tE19Flash_kernel_traitsILi32ELi128ELi128ELi4ES3_EELb0ELb0ELb0ELb0ELb1ELb1ELb0ELb0EEEvNS_16Flash_fwd_paramsE,"ax",@progbits
	.sectioninfo	@"SHI_REGISTERS=255"
	.align	128
        .global         _ZN5flash16flash_fwd_kernelI23Flash_fwd_kernel_traitsILi32ELi128ELi128ELi4ELb0ELb0EN7cutlass6half_tE19Flash_kernel_traitsILi32ELi128ELi128ELi4ES3_EELb0ELb0ELb0ELb0ELb1ELb1ELb0ELb0EEEvNS_16Flash_fwd_paramsE
        .type           _ZN5flash16flash_fwd_kernelI23Flash_fwd_kernel_traitsILi32ELi128ELi128ELi4ELb0ELb0EN7cutlass6half_tE19Flash_kernel_traitsILi32ELi128ELi128ELi4ES3_EELb0ELb0ELb0ELb0ELb1ELb1ELb0ELb0EEEvNS_16Flash_fwd_paramsE,@function
        .size           _ZN5flash16flash_fwd_kernelI23Flash_fwd_kernel_traitsILi32ELi128ELi128ELi4ELb0ELb0EN7cutlass6half_tE19Flash_kernel_traitsILi32ELi128ELi128ELi4ES3_EELb0ELb0ELb0ELb0ELb1ELb1ELb0ELb0EEEvNS_16Flash_fwd_paramsE,(.L_x_1125 - _ZN5flash16flash_fwd_kernelI23Flash_fwd_kernel_traitsILi32ELi128ELi128ELi4ELb0ELb0EN7cutlass6half_tE19Flash_kernel_traitsILi32ELi128ELi128ELi4ES3_EELb0ELb0ELb0ELb0ELb1ELb1ELb0ELb0EEEvNS_16Flash_fwd_paramsE)
        .other          _ZN5flash16flash_fwd_kernelI23Flash_fwd_kernel_traitsILi32ELi128ELi128ELi4ELb0ELb0EN7cutlass6half_tE19Flash_kernel_traitsILi32ELi128ELi128ELi4ES3_EELb0ELb0ELb0ELb0ELb1ELb1ELb0ELb0EEEvNS_16Flash_fwd_paramsE,@"STO_CUDA_ENTRY STV_DEFAULT"
_ZN5flash16flash_fwd_kernelI23Flash_fwd_kernel_traitsILi32ELi128ELi128ELi4ELb0ELb0EN7cutlass6half_tE19Flash_kernel_traitsILi32ELi128ELi128ELi4ES3_EELb0ELb0ELb0ELb0ELb1ELb1ELb0ELb0EEEvNS_16Flash_fwd_paramsE:
.text._ZN5flash16flash_fwd_kernelI23Flash_fwd_kernel_traitsILi32ELi128ELi128ELi4ELb0ELb0EN7cutlass6half_tE19Flash_kernel_traitsILi32ELi128ELi128ELi4ES3_EELb0ELb0ELb0ELb0ELb1ELb1ELb0ELb0EEEvNS_16Flash_fwd_paramsE:
[----:B------:R-:W-:Y:S02]  /*0000*/  MOV R1, c[0x0][0x28] ;  /* 0x00000a0000017a02 */ /* 0x000fe40000000f00 */
[----:B------:R-:W1:Y:S01]  /*0010*/  S2R R29, SR_CTAID.Y ;  /* 0x00000000001d7919 */ /* 0x000e620000002600 */
[----:B------:R-:W-:Y:S01]  /*0020*/  ISETP.NE.U32.AND P2, PT, RZ, c[0x0][0x258], PT ;  /* 0x00009600ff007a0c */ /* 0x000fe20003f45070 */
[----:B------:R-:W-:Y:S01]  /*0030*/  IMAD.MOV.U32 R6, RZ, RZ, RZ ;  /* 0x000000ffff067224 */ /* 0x000fe200078e00ff */
[----:B------:R-:W-:Y:S01]  /*0040*/  ISETP.NE.U32.AND P0, PT, RZ, c[0x0][0x250], PT ;  /* 0x00009400ff007a0c */ /* 0x000fe20003f05070 */
[----:B------:R-:W-:Y:S01]  /*0050*/  ULDC.64 UR10, c[0x0][0x118] ;  /* 0x00004600000a7ab9 */ /* 0x000fe20000000a00 */
[----:B------:R-:W-:Y:S02]  /*0060*/  ISETP.NE.AND.EX P2, PT, RZ, c[0x0][0x25c], PT, P2 ;  /* 0x00009700ff007a0c */ /* 0x000fe40003f45320 */
[----:B------:R-:W-:-:S11]  /*0070*/  ISETP.NE.AND.EX P0, PT, RZ, c[0x0][0x254], PT, P0 ;  /* 0x00009500ff007a0c */ /* 0x000fd60003f05300 */
[----:B------:R-:W-:Y:S02]  /*0080*/  @P2 IMAD.MOV.U32 R2, RZ, RZ, 0x4 ;  /* 0x00000004ff022424 */ /* 0x000fe400078e00ff */
[----:B------:R-:W-:Y:S02]  /*0090*/  @P0 IMAD.MOV.U32 R0, RZ, RZ, 0x4 ;  /* 0x00000004ff000424 */ /* 0x000fe400078e00ff */
[----:B-1----:R-:W-:-:S04]  /*00a0*/  @P2 IMAD.WIDE R2, R29, R2, c[0x0][0x258] ;  /* 0x000096001d022625 */ /* 0x002fc800078e0202 */
[----:B------:R-:W-:Y:S02]  /*00b0*/  @P0 IMAD.WIDE R4, R29, R0, c[0x0][0x250] ;  /* 0x000094001d040625 */ /* 0x000fe400078e0200 */
[----:B------:R-:W2:Y:S04]  /*00c0*/  @P2 LDG.E R2, [R2.64] ;  /* 0x0000000a02022981 */ /* 0x000ea8000c1e1900 */
[----:B------:R-:W2:Y:S04]  /*00d0*/  @P0 LDG.E R6, [R4.64] ;  /* 0x0000000a04060981 */ /* 0x000ea8000c1e1900 */
[----:B------:R-:W1:Y:S01]  /*00e0*/  S2R R18, SR_CTAID.X ;  /* 0x0000000000127919 */ /* 0x000e620000002500 */
[----:B------:R-:W-:-:S04]  /*00f0*/  @!P2 ISETP.NE.U32.AND P1, PT, RZ, c[0x0][0x268], PT ;  /* 0x00009a00ff00aa0c */ /* 0x000fc80003f25070 */
[----:B------:R-:W-:Y:S01]  /*0100*/  @!P2 ISETP.NE.AND.EX P1, PT, RZ, c[0x0][0x26c], PT, P1 ;  /* 0x00009b00ff00aa0c */ /* 0x000fe20003f25310 */
[----:B-1----:R-:W-:-:S05]  /*0110*/  IMAD.SHL.U32 R0, R18, 0x80, RZ ;  /* 0x0000008012007824 */ /* 0x002fca00078e00ff */
[----:B------:R-:W-:Y:S02]  /*0120*/  ISETP.GE.AND P0, PT, R0, c[0x0][0x214], PT ;  /* 0x0000850000007a0c */ /* 0x000fe40003f06270 */
[----:B------:R-:W-:Y:S01]  /*0130*/  @!P2 SEL R0, RZ, c[0x0][0x21c], !P1 ;  /* 0x00008700ff00aa07 */ /* 0x000fe20004800000 */
[----:B--2---:R-:W-:-:S03]  /*0140*/  @P2 IMAD.IADD R82, R2, 0x1, -R6 ;  /* 0x0000000102522824 */ /* 0x004fc600078e0a06 */
[----:B------:R-:W-:-:S07]  /*0150*/  @!P2 IADD3 R82, R0, c[0x0][0x218], -R6 ;  /* 0x000086000052aa10 */ /* 0x000fce0007ffe806 */
[----:B------:R-:W-:Y:S05]  /*0160*/  @P0 EXIT ;  /* 0x000000000000094d */ /* 0x000fea0003800000 */
[----:B------:R-:W1:Y:S01]  /*0170*/  S2R R196, SR_TID.X ;  /* 0x0000000000c47919 */ /* 0x000e620000002100 */
[----:B------:R-:W-:Y:S01]  /*0180*/  IABS R0, c[0x0][0x1c8] ;  /* 0x0000720000007a13 */ /* 0x000fe20000000000 */
[----:B------:R-:W-:Y:S01]  /*0190*/  ULDC.64 UR4, c[0x0][0x190] ;  /* 0x0000640000047ab9 */ /* 0x000fe20000000a00 */
[----:B------:R-:W-:Y:S01]  /*01a0*/  SHF.R.S32.HI R28, RZ, 0x1f, R29 ;  /* 0x0000001fff1c7819 */ /* 0x000fe2000001141d */
[----:B------:R-:W2:Y:S01]  /*01b0*/  S2R R30, SR_CTAID.Z ;  /* 0x00000000001e7919 */ /* 0x000ea20000002700 */
[----:B------:R-:W-:Y:S01]  /*01c0*/  USHF.L.U32 UR13, UR4, 0x6, URZ ;  /* 0x00000006040d7899 */ /* 0x000fe2000800063f */
[----:B------:R-:W-:Y:S01]  /*01d0*/  IMAD.MOV.U32 R27, RZ, RZ, R0 ;  /* 0x000000ffff1b7224 */ /* 0x000fe200078e0000 */
[----:B------:R-:W-:Y:S01]  /*01e0*/  IADD3 R0, R82, 0x7f, RZ ;  /* 0x0000007f52007810 */ /* 0x000fe20007ffe0ff */
[----:B------:R-:W-:Y:S01]  /*01f0*/  IMAD R15, R28, c[0x0][0x178], RZ ;  /* 0x00005e001c0f7a24 */ /* 0x000fe200078e02ff */
[----:B------:R-:W-:Y:S01]  /*0200*/  UMOV UR6, 0x6 ;  /* 0x0000000600067882 */ /* 0x000fe20000000000 */
[----:B------:R-:W3:Y:S01]  /*0210*/  I2F.RP R7, R27 ;  /* 0x0000001b00077306 */ /* 0x000ee20000209400 */
[----:B------:R-:W-:Y:S01]  /*0220*/  SHF.R.S32.HI R4, RZ, 0x1f, R0 ;  /* 0x0000001fff047819 */ /* 0x000fe20000011400 */
[----:B------:R-:W-:Y:S01]  /*0230*/  IMAD R15, R29, c[0x0][0x17c], R15 ;  /* 0x00005f001d0f7a24 */ /* 0x000fe200078e020f */
[----:B------:R-:W-:-:S02]  /*0240*/  USHF.L.U64.HI UR12, UR4, UR6, UR5 ;  /* 0x00000006040c7299 */ /* 0x000fc40008010205 */
[----:B------:R-:W-:Y:S01]  /*0250*/  LEA.HI R217, R4, R0, RZ, 0x7 ;  /* 0x0000000004d97211 */ /* 0x000fe200078f38ff */
[----:B------:R-:W-:Y:S02]  /*0260*/  UMOV UR7, 0x7 ;  /* 0x0000000700077882 */ /* 0x000fe40000000000 */
[----:B------:R-:W-:Y:S02]  /*0270*/  ULDC.64 UR4, c[0x0][0x198] ;  /* 0x0000660000047ab9 */ /* 0x000fe40000000a00 */
[----:B------:R-:W-:Y:S02]  /*0280*/  USHF.L.U64.HI UR7, UR4, UR7, UR5 ;  /* 0x0000000704077299 */ /* 0x000fe40008010205 */
[----:B------:R-:W-:Y:S01]  /*0290*/  USHF.L.U32 UR8, UR4, 0x7, URZ ;  /* 0x0000000704087899 */ /* 0x000fe2000800063f */
[----:B-1----:R-:W-:Y:S01]  /*02a0*/  SHF.R.S32.HI R12, RZ, 0x1f, R196 ;  /* 0x0000001fff0c7819 */ /* 0x002fe200000114c4 */
[----:B------:R-:W-:Y:S01]  /*02b0*/  USHF.L.U32 UR9, UR4, 0x6, URZ ;  /* 0x0000000604097899 */ /* 0x000fe2000800063f */
[----:B---3--:R-:W1:Y:S02]  /*02c0*/  MUFU.RCP R7, R7 ;  /* 0x0000000700077308 */ /* 0x008e640000001000 */
[----:B------:R-:W-:-:S02]  /*02d0*/  LEA.HI R8, R12, R196, RZ, 0x2 ;  /* 0x000000c40c087211 */ /* 0x000fc400078f10ff */
[----:B--2---:R-:W-:Y:S02]  /*02e0*/  LOP3.LUT R10, R30, c[0x0][0x1c8], RZ, 0x3c, !PT ;  /* 0x000072001e0a7a12 */ /* 0x004fe400078e3cff */
[----:B------:R-:W-:Y:S02]  /*02f0*/  SHF.R.S32.HI R2, RZ, 0x2, R8 ;  /* 0x00000002ff027819 */ /* 0x000fe40000011408 */
[----:B------:R-:W-:Y:S02]  /*0300*/  LEA.HI R23, R12, R196, RZ, 0x3 ;  /* 0x000000c40c177211 */ /* 0x000fe400078f18ff */
[----:B------:R-:W-:Y:S02]  /*0310*/  LEA.HI R5, R8, R2, RZ, 0x1 ;  /* 0x0000000208057211 */ /* 0x000fe400078f08ff */
[----:B------:R-:W-:Y:S02]  /*0320*/  SHF.R.S32.HI R3, RZ, 0x1f, R2 ;  /* 0x0000001fff037819 */ /* 0x000fe40000011402 */
[----:B------:R-:W-:-:S02]  /*0330*/  LOP3.LUT R0, R5, 0x7fffffe, RZ, 0xc0, !PT ;  /* 0x07fffffe05007812 */ /* 0x000fc400078ec0ff */
[----:B------:R-:W-:Y:S01]  /*0340*/  IADD3 R9, P0, R2, R6, RZ ;  /* 0x0000000602097210 */ /* 0x000fe20007f1e0ff */
[----:B------:R-:W-:Y:S01]  /*0350*/  IMAD.WIDE R18, R18, 0x80, R2 ;  /* 0x0000008012127825 */ /* 0x000fe200078e0202 */
[----:B------:R-:W-:Y:S02]  /*0360*/  ISETP.GE.AND P1, PT, R10, RZ, PT ;  /* 0x000000ff0a00720c */ /* 0x000fe40003f26270 */
[----:B------:R-:W-:Y:S01]  /*0370*/  LEA.HI.X.SX32 R10, R6, R3, 0x1, P0 ;  /* 0x00000003060a7211 */ /* 0x000fe200000f0eff */
[----:B------:R-:W-:Y:S01]  /*0380*/  IMAD.IADD R17, R2, 0x1, -R0 ;  /* 0x0000000102117824 */ /* 0x000fe200078e0a00 */
[----:B------:R-:W-:Y:S02]  /*0390*/  LOP3.LUT R0, R8, 0xfffffffc, RZ, 0xc0, !PT ;  /* 0xfffffffc08007812 */ /* 0x000fe400078ec0ff */
[----:B------:R-:W-:Y:S02]  /*03a0*/  SHF.R.S32.HI R3, RZ, 0x3, R23 ;  /* 0x00000003ff037819 */ /* 0x000fe40000011417 */
[----:B------:R-:W-:Y:S01]  /*03b0*/  LEA.HI R11, R12, R196, RZ, 0x4 ;  /* 0x000000c40c0b7211 */ /* 0x000fe200078f20ff */
[----:B------:R-:W-:Y:S01]  /*03c0*/  IMAD.IADD R0, R196, 0x1, -R0 ;  /* 0x00000001c4007824 */ /* 0x000fe200078e0a00 */
[----:B-1----:R-:W-:Y:S01]  /*03d0*/  IADD3 R4, R7, 0xffffffe, RZ ;  /* 0x0ffffffe07047810 */ /* 0x002fe20007ffe0ff */
[----:B------:R-:W-:Y:S01]  /*03e0*/  IMAD.SHL.U32 R3, R3, 0x40, RZ ;  /* 0x0000004003037824 */ /* 0x000fe200078e00ff */
[----:B------:R-:W-:Y:S01]  /*03f0*/  SHF.R.S32.HI R8, RZ, 0x4, R11 ;  /* 0x00000004ff087819 */ /* 0x000fe2000001140b */
[----:B------:R-:W-:Y:S01]  /*0400*/  IMAD.SHL.U32 R2, R0, 0x8, RZ ;  /* 0x0000000800027824 */ /* 0x000fe200078e00ff */
[----:B------:R1:W2:Y:S01]  /*0410*/  F2I.FTZ.U32.TRUNC.NTZ R5, R4 ;  /* 0x0000000400057305 */ /* 0x0002a2000021f000 */
[----:B------:R-:W-:-:S02]  /*0420*/  IABS R21, R30 ;  /* 0x0000001e00157213 */ /* 0x000fc40000000000 */
[----:B------:R-:W-:Y:S02]  /*0430*/  LEA.HI R6, R11, R8, RZ, 0x1 ;  /* 0x000000080b067211 */ /* 0x000fe400078f08ff */
[----:B------:R-:W-:Y:S02]  /*0440*/  LOP3.LUT R0, R3, 0xc0, RZ, 0xc0, !PT ;  /* 0x000000c003007812 */ /* 0x000fe400078ec0ff */
[----:B------:R-:W-:Y:S02]  /*0450*/  LOP3.LUT R3, R6, 0xfffffffe, RZ, 0xc0, !PT ;  /* 0xfffffffe06037812 */ /* 0x000fe400078ec0ff */
[----:B------:R-:W-:Y:S02]  /*0460*/  LOP3.LUT R7, R0, 0x18, R2, 0xf8, !PT ;  /* 0x0000001800077812 */ /* 0x000fe400078ef802 */
[----:B------:R-:W-:Y:S01]  /*0470*/  SHF.R.U32.HI R6, RZ, 0x3, R0 ;  /* 0x00000003ff067819 */ /* 0x000fe20000011600 */
[----:B------:R-:W-:Y:S01]  /*0480*/  IMAD.IADD R20, R8, 0x1, -R3 ;  /* 0x0000000108147824 */ /* 0x000fe200078e0a03 */
[----:B------:R-:W-:-:S02]  /*0490*/  LEA.HI R197, R12, R196, RZ, 0x5 ;  /* 0x000000c40cc57211 */ /* 0x000fc400078f28ff */
[----:B------:R-:W-:Y:S02]  /*04a0*/  LOP3.LUT R16, R7, R6, RZ, 0x3c, !PT ;  /* 0x0000000607107212 */ /* 0x000fe400078e3cff */
[----:B-1----:R-:W-:Y:S02]  /*04b0*/  LOP3.LUT R4, R11, 0xfffffff0, RZ, 0xc0, !PT ;  /* 0xfffffff00b047812 */ /* 0x002fe400078ec0ff */
[----:B------:R-:W-:Y:S02]  /*04c0*/  LOP3.LUT R11, R23, 0xfffffff8, RZ, 0xc0, !PT ;  /* 0xfffffff8170b7812 */ /* 0x000fe400078ec0ff */
[----:B------:R-:W-:Y:S01]  /*04d0*/  SHF.R.S32.HI R26, RZ, 0x5, R197 ;  /* 0x00000005ff1a7819 */ /* 0x000fe200000114c5 */
[C---:B------:R-:W-:Y:S02]  /*04e0*/  IMAD.IADD R0, R196.reuse, 0x1, -R4 ;  /* 0x00000001c4007824 */ /* 0x040fe400078e0a04 */
[----:B------:R-:W-:Y:S02]  /*04f0*/  IMAD.IADD R3, R196, 0x1, -R11 ;  /* 0x00000001c4037824 */ /* 0x000fe400078e0a0b */
[----:B--2---:R-:W-:Y:S01]  /*0500*/  IMAD.MOV R4, RZ, RZ, -R5 ;  /* 0x000000ffff047224 */ /* 0x004fe200078e0a05 */
[----:B------:R-:W-:-:S02]  /*0510*/  LEA.HI R6, R0, R0, RZ, 0x1 ;  /* 0x0000000000067211 */ /* 0x000fc400078f08ff */
[----:B------:R-:W-:Y:S02]  /*0520*/  LEA.HI R13, R3, R3, RZ, 0x1 ;  /* 0x00000003030d7211 */ /* 0x000fe400078f08ff */
[----:B------:R-:W-:Y:S02]  /*0530*/  LOP3.LUT R8, R6, 0x7fffffe, RZ, 0xc0, !PT ;  /* 0x07fffffe06087812 */ /* 0x000fe400078ec0ff */
[----:B------:R-:W-:Y:S02]  /*0540*/  SHF.R.S32.HI R11, RZ, 0x1f, R0 ;  /* 0x0000001fff0b7819 */ /* 0x000fe40000011400 */
[----:B------:R-:W-:Y:S01]  /*0550*/  LOP3.LUT R7, R13, 0x3fffffe, RZ, 0xc0, !PT ;  /* 0x03fffffe0d077812 */ /* 0x000fe200078ec0ff */
[----:B------:R-:W-:Y:S01]  /*0560*/  IMAD.IADD R83, R0, 0x1, -R8 ;  /* 0x0000000100537824 */ /* 0x000fe200078e0a08 */
[----:B------:R-:W-:Y:S01]  /*0570*/  LEA.HI R25, R11, R0, RZ, 0x3 ;  /* 0x000000000b197211 */ /* 0x000fe200078f18ff */
[----:B------:R-:W-:Y:S01]  /*0580*/  IMAD R0, R4, R27, RZ ;  /* 0x0000001b04007224 */ /* 0x000fe200078e02ff */
[----:B------:R-:W-:Y:S01]  /*0590*/  SHF.R.S32.HI R11, RZ, 0x1, R6 ;  /* 0x00000001ff0b7819 */ /* 0x000fe20000011406 */
[----:B------:R-:W-:-:S02]  /*05a0*/  IMAD.MOV.U32 R4, RZ, RZ, RZ ;  /* 0x000000ffff047224 */ /* 0x000fc400078e00ff */
[----:B------:R-:W-:Y:S01]  /*05b0*/  IMAD.IADD R24, R3, 0x1, -R7 ;  /* 0x0000000103187824 */ /* 0x000fe200078e0a07 */
[----:B------:R-:W-:Y:S01]  /*05c0*/  SHF.R.S32.HI R3, RZ, 0x1f, R2 ;  /* 0x0000001fff037819 */ /* 0x000fe20000011402 */
[----:B------:R-:W-:Y:S01]  /*05d0*/  IMAD.HI.U32 R7, R5, R0, R4 ;  /* 0x0000000005077227 */ /* 0x000fe200078e0004 */
[----:B------:R-:W-:-:S03]  /*05e0*/  SHF.R.S32.HI R0, RZ, 0x1f, R6 ;  /* 0x0000001fff007819 */ /* 0x000fc60000011406 */
[----:B------:R-:W-:Y:S01]  /*05f0*/  IMAD R5, R10, c[0x0][0x198], RZ ;  /* 0x000066000a057a24 */ /* 0x000fe200078e02ff */
[----:B------:R-:W-:Y:S01]  /*0600*/  LEA.HI R0, R0, R11, RZ, 0x2 ;  /* 0x0000000b00007211 */ /* 0x000fe200078f10ff */
[----:B------:R-:W-:-:S03]  /*0610*/  IMAD.HI.U32 R12, R7, R21, RZ ;  /* 0x00000015070c7227 */ /* 0x000fc600078e00ff */
[----:B------:R-:W-:Y:S01]  /*0620*/  LOP3.LUT R0, R0, 0xfffffffc, RZ, 0xc0, !PT ;  /* 0xfffffffc00007812 */ /* 0x000fe200078ec0ff */
[----:B------:R-:W-:Y:S02]  /*0630*/  IMAD R4, R10, c[0x0][0x1a0], RZ ;  /* 0x000068000a047a24 */ /* 0x000fe400078e02ff */
[----:B------:R-:W-:Y:S02]  /*0640*/  IMAD.MOV R10, RZ, RZ, -R12 ;  /* 0x000000ffff0a7224 */ /* 0x000fe400078e0a0c */
[----:B------:R-:W-:Y:S01]  /*0650*/  IMAD.IADD R22, R11, 0x1, -R0 ;  /* 0x000000010b167824 */ /* 0x000fe200078e0a00 */
[----:B------:R-:W-:Y:S01]  /*0660*/  SHF.R.S32.HI R11, RZ, 0x1f, R30 ;  /* 0x0000001fff0b7819 */ /* 0x000fe2000001141e */
[----:B------:R-:W-:Y:S01]  /*0670*/  IMAD R10, R27, R10, R21 ;  /* 0x0000000a1b0a7224 */ /* 0x000fe200078e0215 */
[----:B------:R-:W-:Y:S01]  /*0680*/  SHF.R.S32.HI R21, RZ, 0x1, R13 ;  /* 0x00000001ff157819 */ /* 0x000fe2000001140d */
[C---:B------:R-:W-:Y:S02]  /*0690*/  IMAD R14, R9.reuse, c[0x0][0x19c], R5 ;  /* 0x00006700090e7a24 */ /* 0x040fe400078e0205 */
[----:B------:R-:W-:Y:S01]  /*06a0*/  IMAD R4, R9, c[0x0][0x1a4], R4 ;  /* 0x0000690009047a24 */ /* 0x000fe200078e0204 */
[----:B------:R-:W-:Y:S01]  /*06b0*/  ISETP.GT.U32.AND P2, PT, R27, R10, PT ;  /* 0x0000000a1b00720c */ /* 0x000fe20003f44070 */
[----:B------:R-:W-:-:S04]  /*06c0*/  IMAD.WIDE.U32 R6, R9, c[0x0][0x198], R2 ;  /* 0x0000660009067a25 */ /* 0x000fc800078e0002 */
[----:B------:R-:W-:Y:S02]  /*06d0*/  IMAD.SHL.U32 R0, R21, 0x40, RZ ;  /* 0x0000004015007824 */ /* 0x000fe400078e00ff */
[----:B------:R-:W-:Y:S02]  /*06e0*/  IMAD R5, R26, 0x8, R17 ;  /* 0x000000081a057824 */ /* 0x000fe400078e0211 */
[----:B------:R-:W-:Y:S01]  /*06f0*/  IMAD.WIDE.U32 R8, R9, c[0x0][0x1a0], R2 ;  /* 0x0000680009087a25 */ /* 0x000fe200078e0002 */
[----:B------:R-:W-:-:S03]  /*0700*/  LOP3.LUT R0, R0, 0xc0, RZ, 0xc0, !PT ;  /* 0x000000c000007812 */ /* 0x000fc600078ec0ff */
[----:B------:R-:W-:Y:S01]  /*0710*/  IMAD.WIDE.U32 R2, R29, c[0x0][0x178], R2 ;  /* 0x00005e001d027a25 */ /* 0x000fe200078e0002 */
[----:B------:R-:W-:-:S03]  /*0720*/  @!P2 IADD3 R12, R12, 0x1, RZ ;  /* 0x000000010c0ca810 */ /* 0x000fc60007ffe0ff */
[----:B------:R-:W-:Y:S02]  /*0730*/  IMAD.U32 R16, R5, 0x20, R16 ;  /* 0x0000002005107824 */ /* 0x000fe400078e0010 */
[----:B------:R-:W-:Y:S02]  /*0740*/  IMAD.IADD R5, R3, 0x1, R15 ;  /* 0x0000000103057824 */ /* 0x000fe400078e020f */
[----:B------:R-:W-:Y:S01]  /*0750*/  @!P2 IMAD.IADD R10, R10, 0x1, -R27 ;  /* 0x000000010a0aa824 */ /* 0x000fe200078e0a1b */
[----:B------:R-:W-:Y:S01]  /*0760*/  ISETP.NE.AND P2, PT, RZ, c[0x0][0x1c8], PT ;  /* 0x00007200ff007a0c */ /* 0x000fe20003f45270 */
[----:B------:R-:W-:Y:S02]  /*0770*/  IMAD.IADD R3, R7, 0x1, R14 ;  /* 0x0000000107037824 */ /* 0x000fe400078e020e */
[----:B------:R-:W-:Y:S01]  /*0780*/  IMAD R14, R11, c[0x0][0x1a8], RZ ;  /* 0x00006a000b0e7a24 */ /* 0x000fe200078e02ff */
[----:B------:R-:W-:Y:S01]  /*0790*/  LOP3.LUT R11, R0, 0x8, R23, 0xf8, !PT ;  /* 0x00000008000b7812 */ /* 0x000fe200078ef817 */
[----:B------:R-:W-:Y:S01]  /*07a0*/  IMAD.IADD R9, R9, 0x1, R4 ;  /* 0x0000000109097824 */ /* 0x000fe200078e0204 */
[----:B------:R-:W-:Y:S01]  /*07b0*/  SHF.R.U32.HI R0, RZ, 0x3, R0 ;  /* 0x00000003ff007819 */ /* 0x000fe20000011600 */
[----:B------:R-:W-:Y:S01]  /*07c0*/  IMAD.MOV.U32 R4, RZ, RZ, R2 ;  /* 0x000000ffff047224 */ /* 0x000fe200078e0002 */
[----:B------:R-:W-:Y:S01]  /*07d0*/  ISETP.GE.U32.AND P0, PT, R10, R27, PT ;  /* 0x0000001b0a00720c */ /* 0x000fe20003f06070 */
[----:B------:R-:W-:Y:S01]  /*07e0*/  IMAD.MOV.U32 R2, RZ, RZ, R6 ;  /* 0x000000ffff027224 */ /* 0x000fe200078e0006 */
[----:B------:R-:W-:Y:S01]  /*07f0*/  LOP3.LUT R15, R11, R0, RZ, 0x3c, !PT ;  /* 0x000000000b0f7212 */ /* 0x000fe200078e3cff */
[----:B------:R-:W-:-:S02]  /*0800*/  IMAD R14, R30, c[0x0][0x1ac], R14 ;  /* 0x00006b001e0e7a24 */ /* 0x000fc400078e020e */
[----:B------:R-:W-:-:S04]  /*0810*/  IMAD.WIDE.U32 R6, R30, c[0x0][0x1a8], R4 ;  /* 0x00006a001e067a25 */ /* 0x000fc800078e0004 */
[C---:B------:R-:W-:Y:S02]  /*0820*/  IMAD R13, R28.reuse, c[0x0][0x180], RZ ;  /* 0x000060001c0d7a24 */ /* 0x040fe400078e02ff */
[----:B------:R-:W-:Y:S02]  /*0830*/  IMAD R0, R28, c[0x0][0x188], RZ ;  /* 0x000062001c007a24 */ /* 0x000fe400078e02ff */
[----:B------:R-:W-:Y:S01]  /*0840*/  IMAD.WIDE.U32 R4, R29, c[0x0][0x180], R2 ;  /* 0x000060001d047a25 */ /* 0x000fe200078e0002 */
[----:B------:R-:W-:-:S03]  /*0850*/  @P0 IADD3 R12, R12, 0x1, RZ ;  /* 0x000000010c0c0810 */ /* 0x000fc60007ffe0ff */
[----:B------:R-:W-:Y:S02]  /*0860*/  IMAD.IADD R3, R7, 0x1, R14 ;  /* 0x0000000107037824 */ /* 0x000fe400078e020e */
[C---:B------:R-:W-:Y:S02]  /*0870*/  IMAD R13, R29.reuse, c[0x0][0x184], R13 ;  /* 0x000061001d0d7a24 */ /* 0x040fe400078e020d */
[----:B------:R-:W-:Y:S02]  /*0880*/  IMAD R7, R29, c[0x0][0x18c], R0 ;  /* 0x000063001d077a24 */ /* 0x000fe400078e0200 */
[----:B------:R-:W-:Y:S02]  /*0890*/  IMAD R0, R19, c[0x0][0x190], RZ ;  /* 0x0000640013007a24 */ /* 0x000fe400078e02ff */
[----:B------:R-:W-:Y:S02]  /*08a0*/  IMAD.MOV.U32 R2, RZ, RZ, R6 ;  /* 0x000000ffff027224 */ /* 0x000fe400078e0006 */
[----:B------:R-:W-:-:S02]  /*08b0*/  IMAD.IADD R11, R5, 0x1, R13 ;  /* 0x00000001050b7824 */ /* 0x000fc400078e020d */
[----:B------:R-:W-:Y:S02]  /*08c0*/  IMAD.MOV.U32 R10, RZ, RZ, R4 ;  /* 0x000000ffff0a7224 */ /* 0x000fe400078e0004 */
[C---:B------:R-:W-:Y:S02]  /*08d0*/  IMAD R0, R18.reuse, c[0x0][0x194], R0 ;  /* 0x0000650012007a24 */ /* 0x040fe400078e0200 */
[----:B------:R-:W-:-:S04]  /*08e0*/  IMAD.WIDE.U32 R4, R18, c[0x0][0x190], R2 ;  /* 0x0000640012047a25 */ /* 0x000fc800078e0002 */
[----:B------:R-:W-:Y:S01]  /*08f0*/  IMAD.IADD R3, R5, 0x1, R0 ;  /* 0x0000000105037824 */ /* 0x000fe200078e0200 */
[C---:B------:R-:W-:Y:S01]  /*0900*/  LEA R2, P0, R4.reuse, c[0x0][0x160], 0x1 ;  /* 0x0000580004027a11 */ /* 0x040fe200078008ff */
[----:B------:R-:W-:Y:S01]  /*0910*/  IMAD.MOV.U32 R0, RZ, RZ, R12 ;  /* 0x000000ffff007224 */ /* 0x000fe200078e000c */
[----:B------:R-:W-:Y:S01]  /*0920*/  LEA.HI.SX32 R12, R217, 0xffffffff, 0x19 ;  /* 0xffffffffd90c7811 */ /* 0x000fe200078fcaff */
[----:B------:R-:W-:Y:S01]  /*0930*/  IMAD.WIDE.U32 R8, R29, c[0x0][0x188], R8 ;  /* 0x000062001d087a25 */ /* 0x000fe200078e0008 */
[----:B------:R-:W-:-:S03]  /*0940*/  LEA.HI.X R3, R4, c[0x0][0x164], R3, 0x1, P0 ;  /* 0x0000590004037a11 */ /* 0x000fc600000f0c03 */
[----:B------:R-:W-:Y:S01]  /*0950*/  @!P1 IMAD.MOV R0, RZ, RZ, -R0 ;  /* 0x000000ffff009224 */ /* 0x000fe200078e0a00 */
[----:B------:R-:W-:Y:S01]  /*0960*/  @!P2 LOP3.LUT R0, RZ, c[0x0][0x1c8], RZ, 0x33, !PT ;  /* 0x00007200ff00aa12 */ /* 0x000fe200078e33ff */
[----:B------:R-:W-:Y:S02]  /*0970*/  IMAD.IADD R7, R9, 0x1, R7 ;  /* 0x0000000109077824 */ /* 0x000fe400078e0207 */
[----:B------:R-:W-:Y:S01]  /*0980*/  IMAD.SHL.U32 R218, R16, 0x2, RZ ;  /* 0x0000000210da7824 */ /* 0x000fe200078e00ff */
[----:B------:R-:W-:Y:S01]  /*0990*/  SHF.R.S32.HI R9, RZ, 0x1f, R0 ;  /* 0x0000001fff097819 */ /* 0x000fe20000011400 */
[----:B------:R-:W-:Y:S02]  /*09a0*/  IMAD.MOV.U32 R6, RZ, RZ, R8 ;  /* 0x000000ffff067224 */ /* 0x000fe400078e0008 */
[----:B------:R-:W-:Y:S01]  /*09b0*/  IMAD.WIDE.U32 R248, R0, c[0x0][0x1b0], R10 ;  /* 0x00006c0000f87a25 */ /* 0x000fe200078e000a */
[----:B------:R1:W-:Y:S01]  /*09c0*/  LDGSTS.E.BYPASS.LTC128B.128 [R218], [R2.64] ;  /* 0x0000000002da7fae */ /* 0x0003e2000b901d4a */
[----:B------:R-:W-:-:S02]  /*09d0*/  SHF.R.S32.HI R11, RZ, 0x1f, R12 ;  /* 0x0000001fff0b7819 */ /* 0x000fc4000001140c */
[----:B------:R-:W-:Y:S02]  /*09e0*/  IMAD R8, R9, c[0x0][0x1b0], RZ ;  /* 0x00006c0009087a24 */ /* 0x000fe400078e02ff */
[----:B------:R-:W-:Y:S02]  /*09f0*/  IMAD R10, R12, UR7, RZ ;  /* 0x000000070c0a7c24 */ /* 0x000fe4000f8e02ff */
[----:B------:R-:W-:Y:S02]  /*0a00*/  IMAD R8, R0, c[0x0][0x1b4], R8 ;  /* 0x00006d0000087a24 */ /* 0x000fe400078e0208 */
[----:B------:R-:W-:Y:S02]  /*0a10*/  IMAD.MOV.U32 R244, RZ, RZ, R248 ;  /* 0x000000fffff47224 */ /* 0x000fe400078e00f8 */
[----:B------:R-:W-:Y:S02]  /*0a20*/  IMAD.IADD R245, R249, 0x1, R8 ;  /* 0x00000001f9f57824 */ /* 0x000fe400078e0208 */
[----:B------:R-:W-:-:S02]  /*0a30*/  IMAD R8, R11, UR8, R10 ;  /* 0x000000080b087c24 */ /* 0x000fc4000f8e020a */
[----:B------:R-:W-:Y:S02]  /*0a40*/  IMAD R10, R11, c[0x0][0x1a0], RZ ;  /* 0x000068000b0a7a24 */ /* 0x000fe400078e02ff */
[----:B------:R-:W-:Y:S02]  /*0a50*/  IMAD R9, R9, c[0x0][0x1b8], RZ ;  /* 0x00006e0009097a24 */ /* 0x000fe400078e02ff */
[C---:B------:R-:W-:Y:S02]  /*0a60*/  IMAD R13, R12.reuse, c[0x0][0x1a4], R10 ;  /* 0x000069000c0d7a24 */ /* 0x040fe400078e020a */
[----:B------:R-:W-:-:S04]  /*0a70*/  IMAD.WIDE.U32 R10, R12, c[0x0][0x1a0], RZ ;  /* 0x000068000c0a7a25 */ /* 0x000fc800078e00ff */
[----:B------:R-:W-:Y:S01]  /*0a80*/  IMAD.WIDE.U32 R246, R0, c[0x0][0x1b8], R6 ;  /* 0x00006e0000f67a25 */ /* 0x000fe200078e0006 */
[----:B-1----:R-:W-:-:S04]  /*0a90*/  IADD3 R2, P0, R2, UR13, RZ ;  /* 0x0000000d02027c10 */ /* 0x002fc8000ff1e0ff */
[----:B------:R-:W-:Y:S02]  /*0aa0*/  IADD3.X R3, R3, UR12, RZ, P0, !PT ;  /* 0x0000000c03037c10 */ /* 0x000fe400087fe4ff */
[----:B------:R-:W-:-:S03]  /*0ab0*/  IADD3 R4, P0, R2, UR13, RZ ;  /* 0x0000000d02047c10 */ /* 0x000fc6000ff1e0ff */
[----:B------:R1:W-:Y:S01]  /*0ac0*/  LDGSTS.E.BYPASS.LTC128B.128 [R218+0x800], [R2.64] ;  /* 0x0080000002da7fae */ /* 0x0003e2000b901d4a */
[----:B------:R-:W-:-:S05]  /*0ad0*/  IADD3.X R5, R3, UR12, RZ, P0, !PT ;  /* 0x0000000c03057c10 */ /* 0x000fca00087fe4ff */
[----:B------:R2:W-:Y:S01]  /*0ae0*/  LDGSTS.E.BYPASS.LTC128B.128 [R218+0x1000], [R4.64] ;  /* 0x0100000004da7fae */ /* 0x0005e2000b901d4a */
[----:B-1----:R-:W-:-:S04]  /*0af0*/  IMAD.WIDE.U32 R2, R12, UR8, R244 ;  /* 0x000000080c027c25 */ /* 0x002fc8000f8e00f4 */
[----:B------:R-:W-:Y:S01]  /*0b00*/  IMAD.IADD R3, R3, 0x1, R8 ;  /* 0x0000000103037824 */ /* 0x000fe200078e0208 */
[----:B------:R-:W-:Y:S01]  /*0b10*/  LEA R8, P0, R2, c[0x0][0x168], 0x1 ;  /* 0x00005a0002087a11 */ /* 0x000fe200078008ff */
[----:B------:R-:W-:-:S03]  /*0b20*/  IMAD R12, R0, c[0x0][0x1bc], R9 ;  /* 0x00006f00000c7a24 */ /* 0x000fc600078e0209 */
[----:B------:R-:W-:Y:S01]  /*0b30*/  LEA.HI.X R9, R2, c[0x0][0x16c], R3, 0x1, P0 ;  /* 0x00005b0002097a11 */ /* 0x000fe200000f0c03 */
[----:B------:R-:W-:Y:S01]  /*0b40*/  IMAD.IADD R3, R11, 0x1, R13 ;  /* 0x000000010b037824 */ /* 0x000fe200078e020d */
[----:B------:R-:W-:Y:S01]  /*0b50*/  IADD3 R6, P0, R4, UR13, RZ ;  /* 0x0000000d04067c10 */ /* 0x000fe2000ff1e0ff */
[----:B------:R-:W-:Y:S01]  /*0b60*/  USHF.L.U64.HI UR13, UR4, UR6, UR5 ;  /* 0x00000006040d7299 */ /* 0x000fe20008010205 */
[----:B--2---:R-:W-:Y:S01]  /*0b70*/  IADD3 R4, P1, R8, UR9, RZ ;  /* 0x0000000908047c10 */ /* 0x004fe2000ff3e0ff */
[----:B------:R-:W-:Y:S01]  /*0b80*/  IMAD.IADD R250, R247, 0x1, R12 ;  /* 0x00000001f7fa7824 */ /* 0x000fe200078e020c */
[----:B------:R-:W-:Y:S01]  /*0b90*/  IADD3.X R7, R5, UR12, RZ, P0, !PT ;  /* 0x0000000c05077c10 */ /* 0x000fe200087fe4ff */
[----:B------:R-:W-:Y:S01]  /*0ba0*/  ULDC.64 UR4, c[0x0][0x1a0] ;  /* 0x0000680000047ab9 */ /* 0x000fe20000000a00 */
[----:B------:R-:W-:Y:S01]  /*0bb0*/  LEA R0, P0, R10, R246, 0x7 ;  /* 0x000000f60a007211 */ /* 0x000fe200078038ff */
[----:B------:R-:W-:Y:S01]  /*0bc0*/  USHF.L.U32 UR12, UR4, 0x6, URZ ;  /* 0x00000006040c7899 */ /* 0x000fe2000800063f */
[----:B------:R-:W-:Y:S01]  /*0bd0*/  IADD3.X R5, R9, UR13, RZ, P1, !PT ;  /* 0x0000000d09057c10 */ /* 0x000fe20008ffe4ff */
[----:B------:R1:W-:Y:S01]  /*0be0*/  LDGSTS.E.BYPASS.LTC128B.128 [R218+0x1800], [R6.64] ;  /* 0x0180000006da7fae */ /* 0x0003e2000b901d4a */
[----:B------:R-:W-:Y:S01]  /*0bf0*/  IADD3 R2, P1, R4, UR9, RZ ;  /* 0x0000000904027c10 */ /* 0x000fe2000ff3e0ff */
[----:B------:R-:W-:Y:S01]  /*0c00*/  USHF.L.U64.HI UR5, UR4, UR6, UR5 ;  /* 0x0000000604057299 */ /* 0x000fe20008010205 */
[----:B------:R-:W-:Y:S01]  /*0c10*/  LEA.HI.X R10, R10, R250, R3, 0x7, P0 ;  /* 0x000000fa0a0a7211 */ /* 0x000fe200000f3c03 */
[----:B------:R2:W-:Y:S01]  /*0c20*/  LDGSTS.E.BYPASS.LTC128B.128 [R218+0x2000], [R8.64] ;  /* 0x0200000008da7fae */ /* 0x0005e2000b901d4a */
[----:B------:R-:W-:-:S03]  /*0c30*/  IADD3.X R3, R5, UR13, RZ, P1, !PT ;  /* 0x0000000d05037c10 */ /* 0x000fc60008ffe4ff */
[----:B------:R3:W-:Y:S04]  /*0c40*/  LDGSTS.E.BYPASS.LTC128B.128 [R218+0x2800], [R4.64] ;  /* 0x0280000004da7fae */ /* 0x0007e8000b901d4a */
[----:B------:R4:W-:Y:S01]  /*0c50*/  LDGSTS.E.BYPASS.LTC128B.128 [R218+0x3000], [R2.64] ;  /* 0x0300000002da7fae */ /* 0x0009e2000b901d4a */
[----:B-1----:R-:W-:-:S04]  /*0c60*/  IADD3 R6, P0, R2, UR9, RZ ;  /* 0x0000000902067c10 */ /* 0x002fc8000ff1e0ff */
[----:B------:R-:W-:Y:S01]  /*0c70*/  IADD3.X R7, R3, UR13, RZ, P0, !PT ;  /* 0x0000000d03077c10 */ /* 0x000fe200087fe4ff */
[C---:B--2---:R-:W-:Y:S02]  /*0c80*/  IMAD R8, R20.reuse, 0x8, R24 ;  /* 0x0000000814087824 */ /* 0x044fe400078e0218 */
[----:B---3--:R-:W-:Y:S02]  /*0c90*/  IMAD.SHL.U32 R4, R25, 0x20, RZ ;  /* 0x0000002019047824 */ /* 0x008fe400078e00ff */
[----:B------:R1:W-:Y:S01]  /*0ca0*/  LDGSTS.E.BYPASS.LTC128B.128 [R218+0x3800], [R6.64] ;  /* 0x0380000006da7fae */ /* 0x0003e2000b901d4a */
[----:B------:R-:W-:Y:S01]  /*0cb0*/  IMAD.SHL.U32 R5, R20, 0x8, RZ ;  /* 0x0000000814057824 */ /* 0x000fe200078e00ff */
[----:B----4-:R-:W-:Y:S02]  /*0cc0*/  LEA R2, P0, R0, c[0x0][0x170], 0x1 ;  /* 0x00005c0000027a11 */ /* 0x010fe400078008ff */
[----:B------:R-:W0:Y:S01]  /*0cd0*/  LDGDEPBAR ;  /* 0x00000000000079af */ /* 0x000e220000000000 */
[----:B------:R-:W-:-:S02]  /*0ce0*/  LOP3.LUT R81, R4, 0xffffff00, RZ, 0xc0, !PT ;  /* 0xffffff0004517812 */ /* 0x000fc400078ec0ff */
[----:B------:R-:W-:Y:S01]  /*0cf0*/  LEA.HI.X R3, R0, c[0x0][0x174], R10, 0x1, P0 ;  /* 0x00005d0000037a11 */ /* 0x000fe200000f0c0a */
[----:B------:R-:W-:Y:S01]  /*0d00*/  IMAD.SHL.U32 R0, R22, 0x40, RZ ;  /* 0x0000004016007824 */ /* 0x000fe200078e00ff */
[----:B------:R-:W-:-:S04]  /*0d10*/  IADD3 R4, P0, R2, UR12, RZ ;  /* 0x0000000c02047c10 */ /* 0x000fc8000ff1e0ff */
[----:B------:R-:W-:-:S04]  /*0d20*/  LOP3.LUT R0, R0, 0xc0, RZ, 0xc0, !PT ;  /* 0x000000c000007812 */ /* 0x000fc800078ec0ff */
[----:B-1----:R-:W-:Y:S01]  /*0d30*/  LOP3.LUT R7, R0, 0x8, R5, 0xf8, !PT ;  /* 0x0000000800077812 */ /* 0x002fe200078ef805 */
[----:B------:R-:W-:-:S04]  /*0d40*/  DEPBAR.LE SB0, 0x0 ;  /* 0x000080000000791a */ /* 0x000fc80000000000 */
[----:B------:R-:W-:Y:S01]  /*0d50*/  BAR.SYNC.DEFER_BLOCKING 0x0 ;  /* 0x0000000000007b1d */ /* 0x000fe20000010000 */
[----:B------:R-:W-:Y:S01]  /*0d60*/  SHF.R.U32.HI R6, RZ, 0x3, R0 ;  /* 0x00000003ff067819 */ /* 0x000fe20000011600 */
[----:B------:R-:W-:Y:S02]  /*0d70*/  IMAD R5, R26, 0x200, R81 ;  /* 0x000002001a057824 */ /* 0x000fe400078e0251 */
[----:B------:R-:W-:Y:S01]  /*0d80*/  IMAD.U32 R0, R8, 0x20, R15 ;  /* 0x0000002008007824 */ /* 0x000fe200078e000f */
[----:B------:R-:W-:Y:S01]  /*0d90*/  LOP3.LUT R80, R7, R6, RZ, 0x3c, !PT ;  /* 0x0000000607507212 */ /* 0x000fe200078e3cff */
[----:B------:R-:W-:Y:S01]  /*0da0*/  IMAD R9, R83, 0x20, R5 ;  /* 0x0000002053097824 */ /* 0x000fe200078e0205 */
[----:B------:R-:W-:Y:S02]  /*0db0*/  IADD3 R6, P1, R4, UR12, RZ ;  /* 0x0000000c04067c10 */ /* 0x000fe4000ff3e0ff */
[----:B------:R-:W-:Y:S02]  /*0dc0*/  IADD3.X R5, R3, UR5, RZ, P0, !PT ;  /* 0x0000000503057c10 */ /* 0x000fe400087fe4ff */
[----:B------:R-:W-:-:S02]  /*0dd0*/  IADD3 R8, P0, R6, UR12, RZ ;  /* 0x0000000c06087c10 */ /* 0x000fc4000ff1e0ff */
[----:B------:R-:W-:Y:S02]  /*0de0*/  IADD3.X R7, R5, UR5, RZ, P1, !PT ;  /* 0x0000000505077c10 */ /* 0x000fe40008ffe4ff */
[----:B------:R-:W-:Y:S02]  /*0df0*/  LEA R206, R0, 0x2000, 0x1 ;  /* 0x0000200000ce7811 */ /* 0x000fe400078e08ff */
[----:B------:R-:W-:Y:S02]  /*0e00*/  LOP3.LUT P1, RZ, R22, 0x2, RZ, 0xc0, !PT ;  /* 0x0000000216ff7812 */ /* 0x000fe4000782c0ff */
[----:B------:R-:W-:Y:S01]  /*0e10*/  IADD3 R209, R206, 0x20, RZ ;  /* 0x00000020ced17810 */ /* 0x000fe20007ffe0ff */
[----:B------:R-:W-:Y:S01]  /*0e20*/  @!PT LDS RZ, [RZ] ;  /* 0x00000000fffff984 */ /* 0x000fe20000000800 */
[----:B------:R-:W-:Y:S01]  /*0e30*/  @!PT LDS RZ, [RZ] ;  /* 0x00000000fffff984 */ /* 0x000fe20000000800 */
[----:B------:R-:W-:Y:S01]  /*0e40*/  @!PT LDS RZ, [RZ] ;  /* 0x00000000fffff984 */ /* 0x000fe20000000800 */
[----:B------:R1:W-:Y:S04]  /*0e50*/  LDGSTS.E.BYPASS.LTC128B.128 [R218+0x4000], [R2.64] ;  /* 0x0400000002da7fae */ /* 0x0003e8000b901d4a */
[----:B------:R2:W-:Y:S04]  /*0e60*/  LDGSTS.E.BYPASS.LTC128B.128 [R218+0x4800], [R4.64] ;  /* 0x0480000004da7fae */ /* 0x0005e8000b901d4a */
[----:B------:R2:W-:Y:S01]  /*0e70*/  LDGSTS.E.BYPASS.LTC128B.128 [R218+0x5000], [R6.64] ;  /* 0x0500000006da7fae */ /* 0x0005e2000b901d4a */
[----:B-1----:R-:W-:Y:S01]  /*0e80*/  IMAD.IADD R2, R80, 0x1, R9 ;  /* 0x0000000150027824 */ /* 0x002fe200078e0209 */
[----:B------:R-:W-:Y:S01]  /*0e90*/  IADD3.X R9, R7, UR5, RZ, P0, !PT ;  /* 0x0000000507097c10 */ /* 0x000fe200087fe4ff */
[----:B------:R-:W-:Y:S01]  /*0ea0*/  IMAD.SHL.U32 R3, R0, 0x2, RZ ;  /* 0x0000000200037824 */ /* 0x000fe200078e00ff */
[----:B------:R-:W-:Y:S01]  /*0eb0*/  LOP3.LUT P0, RZ, R21, 0x2, RZ, 0xc0, !PT ;  /* 0x0000000215ff7812 */ /* 0x000fe2000780c0ff */
[----:B------:R-:W-:Y:S01]  /*0ec0*/  IMAD.SHL.U32 R207, R2, 0x2, RZ ;  /* 0x0000000202cf7824 */ /* 0x000fe200078e00ff */
[----:B------:R-:W-:Y:S01]  /*0ed0*/  LOP3.LUT R2, R197, 0xffffffe0, RZ, 0xc0, !PT ;  /* 0xffffffe0c5027812 */ /* 0x000fe200078ec0ff */
[----:B------:R1:W-:Y:S01]  /*0ee0*/  LDGSTS.E.BYPASS.LTC128B.128 [R218+0x5800], [R8.64] ;  /* 0x0580000008da7fae */ /* 0x0003e2000b901d4a */
[----:B------:R-:W-:-:S03]  /*0ef0*/  IMAD.MOV.U32 R0, RZ, RZ, 0x20 ;  /* 0x00000020ff007424 */ /* 0x000fc600078e00ff */
[----:B------:R-:W-:Y:S01]  /*0f00*/  LDSM.16.M88.4 R16, [R207] ;  /* 0x00000000cf10783b */ /* 0x000fe20000000200 */
[----:B------:R-:W-:Y:S01]  /*0f10*/  IMAD.IADD R251, R196, 0x1, -R2 ;  /* 0x00000001c4fb7824 */ /* 0x000fe200078e0a02 */
[----:B------:R-:W-:Y:S02]  /*0f20*/  SEL R0, R0, 0xffffffe0, !P1 ;  /* 0xffffffe000007807 */ /* 0x000fe40004800000 */
[----:B--2---:R-:W2:Y:S02]  /*0f30*/  LDSM.16.M88.4 R4, [R3+0x2000] ;  /* 0x002000000304783b */ /* 0x004ea40000000200 */
[----:B------:R-:W-:Y:S01]  /*0f40*/  @P0 IADD3 R209, R206, -0x20, RZ ;  /* 0xffffffe0ced10810 */ /* 0x000fe20007ffe0ff */
[----:B------:R-:W-:Y:S01]  /*0f50*/  IMAD.IADD R208, R207, 0x1, R0 ;  /* 0x00000001cfd07824 */ /* 0x000fe200078e0200 */
[----:B------:R-:W3:Y:S01]  /*0f60*/  LDSM.16.M88.4 R12, [R207+0x1000] ;  /* 0x00100000cf0c783b */ /* 0x000ee20000000200 */
[----:B------:R-:W-:Y:S02]  /*0f70*/  ISETP.GE.AND P0, PT, R82, 0x81, PT ;  /* 0x000000815200780c */ /* 0x000fe40003f06270 */
[C---:B------:R-:W-:Y:S01]  /*0f80*/  IADD3 R216, R209.reuse, 0x400, RZ ;  /* 0x00000400d1d87810 */ /* 0x040fe20007ffe0ff */
[----:B------:R-:W4:Y:S01]  /*0f90*/  LDSM.16.M88.4 R72, [R3+0x2400] ;  /* 0x002400000348783b */ /* 0x000f220000000200 */
[----:B------:R-:W-:-:S02]  /*0fa0*/  IADD3 R215, R209, 0x800, RZ ;  /* 0x00000800d1d77810 */ /* 0x000fc40007ffe0ff */
[C---:B------:R-:W-:Y:S01]  /*0fb0*/  IADD3 R214, R209.reuse, 0xc00, RZ ;  /* 0x00000c00d1d67810 */ /* 0x040fe20007ffe0ff */
[----:B------:R-:W5:Y:S01]  /*0fc0*/  LDSM.16.M88.4 R68, [R3+0x2800] ;  /* 0x002800000344783b */ /* 0x000f620000000200 */
[C---:B------:R-:W-:Y:S02]  /*0fd0*/  IADD3 R213, R209.reuse, 0x1000, RZ ;  /* 0x00001000d1d57810 */ /* 0x040fe40007ffe0ff */
[C---:B------:R-:W-:Y:S01]  /*0fe0*/  IADD3 R212, R209.reuse, 0x1400, RZ ;  /* 0x00001400d1d47810 */ /* 0x040fe20007ffe0ff */
[----:B------:R-:W1:Y:S01]  /*0ff0*/  LDSM.16.M88.4 R64, [R3+0x2c00] ;  /* 0x002c00000340783b */ /* 0x000e620000000200 */
[C---:B------:R-:W-:Y:S02]  /*1000*/  IADD3 R211, R209.reuse, 0x1800, RZ ;  /* 0x00001800d1d37810 */ /* 0x040fe40007ffe0ff */
[----:B------:R-:W-:Y:S01]  /*1010*/  IADD3 R210, R209, 0x1c00, RZ ;  /* 0x00001c00d1d27810 */ /* 0x000fe20007ffe0ff */
[----:B------:R-:W1:Y:S04]  /*1020*/  LDSM.16.M88.4 R60, [R3+0x3000] ;  /* 0x00300000033c783b */ /* 0x000e680000000200 */
[----:B------:R-:W1:Y:S04]  /*1030*/  LDSM.16.M88.4 R56, [R3+0x3400] ;  /* 0x003400000338783b */ /* 0x000e680000000200 */
[----:B------:R-:W1:Y:S04]  /*1040*/  LDSM.16.M88.4 R52, [R3+0x3800] ;  /* 0x003800000334783b */ /* 0x000e680000000200 */
[----:B------:R4:W5:Y:S04]  /*1050*/  LDSM.16.M88.4 R76, [R3+0x3c00] ;  /* 0x003c0000034c783b */ /* 0x0009680000000200 */
[----:B------:R-:W-:Y:S01]  /*1060*/  LDSM.16.M88.4 R24, [R209+0x1800] ;  /* 0x00180000d118783b */ /* 0x000fe20000000200 */
[-C--:B--2---:R-:W-:Y:S03]  /*1070*/  HMMA.16816.F32 R152, R16, R4.reuse, RZ ;  /* 0x000000041098723c */ /* 0x084fe600000018ff */
[----:B------:R-:W-:Y:S04]  /*1080*/  LDSM.16.M88.4 R48, [R209] ;  /* 0x00000000d130783b */ /* 0x000fe80000000200 */
[----:B------:R-:W-:Y:S01]  /*1090*/  LDSM.16.M88.4 R44, [R209+0x400] ;  /* 0x00040000d12c783b */ /* 0x000fe20000000200 */
[C---:B---3--:R-:W-:Y:S03]  /*10a0*/  HMMA.16816.F32 R148, R12.reuse, R4, RZ ;  /* 0x000000040c94723c */ /* 0x048fe600000018ff */
[----:B------:R-:W-:Y:S04]  /*10b0*/  LDSM.16.M88.4 R40, [R209+0x800] ;  /* 0x00080000d128783b */ /* 0x000fe80000000200 */
[----:B------:R-:W-:Y:S01]  /*10c0*/  LDSM.16.M88.4 R36, [R209+0xc00] ;  /* 0x000c0000d124783b */ /* 0x000fe20000000200 */
[----:B----4-:R-:W-:Y:S01]  /*10d0*/  IMAD R3, R83, 0x20, R81 ;  /* 0x0000002053037824 */ /* 0x010fe200078e0251 */
[----:B------:R-:W-:Y:S02]  /*10e0*/  HMMA.16816.F32 R144, R12, R6, RZ ;  /* 0x000000060c90723c */ /* 0x000fe400000018ff */
[----:B------:R-:W-:Y:S01]  /*10f0*/  LDSM.16.M88.4 R32, [R209+0x1000] ;  /* 0x00100000d120783b */ /* 0x000fe20000000200 */
[----:B------:R-:W-:-:S03]  /*1100*/  IMAD.IADD R2, R80, 0x1, R3 ;  /* 0x0000000150027824 */ /* 0x000fc600078e0203 */
[----:B------:R-:W-:Y:S02]  /*1110*/  LDSM.16.M88.4 R20, [R209+0x1c00] ;  /* 0x001c0000d114783b */ /* 0x000fe40000000200 */
[----:B------:R-:W-:Y:S02]  /*1120*/  HMMA.16816.F32 R180, R16, R6, RZ ;  /* 0x0000000610b4723c */ /* 0x000fe400000018ff */
[----:B------:R-:W2:Y:S04]  /*1130*/  LDSM.16.M88.4 R4, [R208+0x1000] ;  /* 0x00100000d004783b */ /* 0x000ea80000000200 */
[----:B-1----:R-:W1:Y:S02]  /*1140*/  LDSM.16.M88.4 R8, [R208] ;  /* 0x00000000d008783b */ /* 0x002e640000000200 */
[C---:B------:R-:W-:Y:S02]  /*1150*/  HMMA.16816.F32 R140, R12.reuse, R72, RZ ;  /* 0x000000480c8c723c */ /* 0x040fe400000018ff */
[----:B------:R-:W3:Y:S04]  /*1160*/  LDSM.16.M88.4 R28, [R209+0x1400] ;  /* 0x00140000d11c783b */ /* 0x000ee80000000200 */
[----:B------:R-:W0:Y:S02]  /*1170*/  LDGDEPBAR ;  /* 0x00000000000079af */ /* 0x000e240000000000 */
[----:B------:R-:W-:Y:S08]  /*1180*/  HMMA.16816.F32 R116, R12, R74, RZ ;  /* 0x0000004a0c74723c */ /* 0x000ff000000018ff */
[C---:B------:R-:W-:Y:S08]  /*1190*/  HMMA.16816.F32 R84, R16.reuse, R72, RZ ;  /* 0x000000481054723c */ /* 0x040ff000000018ff */
[----:B------:R-:W-:Y:S01]  /*11a0*/  HMMA.16816.F32 R176, R16, R74, RZ ;  /* 0x0000004a10b0723c */ /* 0x000fe200000018ff */
[----:B------:R-:W-:-:S07]  /*11b0*/  DEPBAR.LE SB0, 0x0 ;  /* 0x000080000000791a */ /* 0x000fce0000000000 */
[C---:B-----5:R-:W-:Y:S08]  /*11c0*/  HMMA.16816.F32 R136, R12.reuse, R68, RZ ;  /* 0x000000440c88723c */ /* 0x060ff000000018ff */
[----:B------:R-:W-:Y:S08]  /*11d0*/  HMMA.16816.F32 R112, R12, R70, RZ ;  /* 0x000000460c70723c */ /* 0x000ff000000018ff */
[C---:B------:R-:W-:Y:S08]  /*11e0*/  HMMA.16816.F32 R72, R16.reuse, R68, RZ ;  /* 0x000000441048723c */ /* 0x040ff000000018ff */
        /* <DEDUP_REMOVED lines=18> */
[C---:B------:R-:W-:Y:S08]  /*1310*/  HMMA.16816.F32 R156, R16.reuse, R54, RZ ;  /* 0x00000036109c723c */ /* 0x040ff000000018ff */
[C---:B------:R-:W-:Y:S08]  /*1320*/  HMMA.16816.F32 R12, R16.reuse, R76, RZ ;  /* 0x0000004c100c723c */ /* 0x040ff000000018ff */
[----:B------:R-:W-:Y:S08]  /*1330*/  HMMA.16816.F32 R52, R16, R78, RZ ;  /* 0x0000004e1034723c */ /* 0x000ff000000018ff */
[C---:B--2---:R-:W-:Y:S08]  /*1340*/  HMMA.16816.F32 R188, R4.reuse, R24, R120 ;  /* 0x0000001804bc723c */ /* 0x044ff00000001878 */
[C---:B------:R-:W-:Y:S08]  /*1350*/  HMMA.16816.F32 R148, R4.reuse, R48, R148 ;  /* 0x000000300494723c */ /* 0x040ff00000001894 */
        /* <DEDUP_REMOVED lines=11> */
[----:B------:R-:W-:Y:S08]  /*1410*/  HMMA.16816.F32 R192, R4, R22, R88 ;  /* 0x0000001604c0723c */ /* 0x000ff00000001858 */
[C---:B-1----:R-:W-:Y:S08]  /*1420*/  HMMA.16816.F32 R16, R8.reuse, R48, R152 ;  /* 0x000000300810723c */ /* 0x042ff00000001898 */
[C---:B------:R-:W-:Y:S08]  /*1430*/  HMMA.16816.F32 R84, R8.reuse, R44, R84 ;  /* 0x0000002c0854723c */ /* 0x040ff00000001854 */
[C---:B------:R-:W-:Y:S08]  /*1440*/  HMMA.16816.F32 R72, R8.reuse, R40, R72 ;  /* 0x000000280848723c */ /* 0x040ff00000001848 */
[C---:B------:R-:W-:Y:S08]  /*1450*/  HMMA.16816.F32 R68, R8.reuse, R36, R68 ;  /* 0x000000240844723c */ /* 0x040ff00000001844 */
[----:B------:R-:W-:Y:S08]  /*1460*/  HMMA.16816.F32 R64, R8, R32, R64 ;  /* 0x000000200840723c */ /* 0x000ff00000001840 */
[C---:B---3--:R-:W-:Y:S08]  /*1470*/  HMMA.16816.F32 R124, R4.reuse, R28, R124 ;  /* 0x0000001c047c723c */ /* 0x048ff0000000187c */
[----:B------:R-:W-:Y:S08]  /*1480*/  HMMA.16816.F32 R100, R4, R30, R100 ;  /* 0x0000001e0464723c */ /* 0x000ff00000001864 */
        /* <DEDUP_REMOVED lines=10> */
[----:B------:R-:W-:Y:S01]  /*1530*/  HMMA.16816.F32 R92, R8, R22, R52 ;  /* 0x00000016085c723c */ /* 0x000fe20000001834 */
[----:B------:R-:W-:Y:S06]  /*1540*/  BAR.SYNC.DEFER_BLOCKING 0x0 ;  /* 0x0000000000007b1d */ /* 0x000fec0000010000 */
[----:B------:R-:W-:Y:S05]  /*1550*/  @!P0 BRA `(.L_x_27) ;  /* 0x0000016000008947 */ /* 0x000fea0003800000 */
[----:B------:R-:W-:-:S04]  /*1560*/  LEA.HI.SX32 R3, R217, 0xfffffffe, 0x19 ;  /* 0xfffffffed9037811 */ /* 0x000fc800078fcaff */
[----:B------:R-:W-:Y:S01]  /*1570*/  SHF.R.S32.HI R7, RZ, 0x1f, R3 ;  /* 0x0000001fff077819 */ /* 0x000fe20000011403 */
[C---:B------:R-:W-:Y:S02]  /*1580*/  IMAD R6, R3.reuse, UR7, RZ ;  /* 0x0000000703067c24 */ /* 0x040fe4000f8e02ff */
[----:B------:R-:W-:-:S04]  /*1590*/  IMAD.WIDE.U32 R4, R3, UR8, R244 ;  /* 0x0000000803047c25 */ /* 0x000fc8000f8e00f4 */
[----:B------:R-:W-:Y:S01]  /*15a0*/  IMAD R3, R7, UR8, R6 ;  /* 0x0000000807037c24 */ /* 0x000fe2000f8e0206 */
[----:B------:R-:W-:-:S03]  /*15b0*/  LEA R8, P2, R4, c[0x0][0x168], 0x1 ;  /* 0x00005a0004087a11 */ /* 0x000fc600078408ff */
[----:B------:R-:W-:Y:S01]  /*15c0*/  IMAD.IADD R3, R5, 0x1, R3 ;  /* 0x0000000105037824 */ /* 0x000fe200078e0203 */
[----:B------:R-:W-:-:S04]  /*15d0*/  IADD3 R6, P1, R8, UR9, RZ ;  /* 0x0000000908067c10 */ /* 0x000fc8000ff3e0ff */
        /* <DEDUP_REMOVED lines=13> */
[----:B------:R-:W0:Y:S02]  /*16b0*/  LDGDEPBAR ;  /* 0x00000000000079af */ /* 0x000e240000000000 */
.L_x_27:
[----:B------:R-:W-:Y:S02]  /*16c0*/  FMNMX.FTZ R3, R16, R17, !PT ;  /* 0x0000001110037209 */ /* 0x000fe40007810000 */
[----:B------:R-:W-:-:S02]  /*16d0*/  SHF.L.U32 R204, R2, 0x1, RZ ;  /* 0x0000000102cc7819 */ /* 0x000fc400000006ff */
[----:B------:R-:W-:Y:S02]  /*16e0*/  FMNMX.FTZ R3, R48, R3, !PT ;  /* 0x0000000330037209 */ /* 0x000fe40007810000 */
[----:B------:R-:W-:Y:S01]  /*16f0*/  IADD3 R205, R0, R204, RZ ;  /* 0x000000cc00cd7210 */ /* 0x000fe20007ffe0ff */
[----:B------:R-:W-:Y:S01]  /*1700*/  LDSM.16.MT88.4 R20, [R204+0x4000] ;  /* 0x00400000cc14783b */ /* 0x000fe20000004200 */
[----:B------:R-:W-:-:S03]  /*1710*/  FMNMX.FTZ R3, R49, R3, !PT ;  /* 0x0000000331037209 */ /* 0x000fc60007810000 */
[----:B------:R-:W-:Y:S01]  /*1720*/  LDSM.16.MT88.4 R28, [R204+0x4400] ;  /* 0x00440000cc1c783b */ /* 0x000fe20000004200 */
[----:B------:R-:W-:-:S03]  /*1730*/  FMNMX.FTZ R3, R84, R3, !PT ;  /* 0x0000000354037209 */ /* 0x000fc60007810000 */
[----:B------:R-:W-:Y:S01]  /*1740*/  LDSM.16.MT88.4 R24, [R205+0x4400] ;  /* 0x00440000cd18783b */ /* 0x000fe20000004200 */
[----:B------:R-:W-:-:S04]  /*1750*/  FMNMX.FTZ R3, R85, R3, !PT ;  /* 0x0000000355037209 */ /* 0x000fc80007810000 */
        /* <DEDUP_REMOVED lines=25> */
[----:B------:R-:W-:-:S05]  /*18f0*/  FMNMX.FTZ R3, R93, R3, !PT ;  /* 0x000000035d037209 */ /* 0x000fca0007810000 */
[----:B-1----:R-:W1:Y:S02]  /*1900*/  SHFL.BFLY PT, R4, R3, 0x2, 0x1f ;  /* 0x0c401f0003047f89 */ /* 0x002e6400000e0000 */
[----:B-1----:R-:W-:-:S05]  /*1910*/  FMNMX.FTZ R3, R3, R4, !PT ;  /* 0x0000000403037209 */ /* 0x002fca0007810000 */
[----:B------:R-:W1:Y:S02]  /*1920*/  SHFL.BFLY PT, R4, R3, 0x1, 0x1f ;  /* 0x0c201f0003047f89 */ /* 0x000e6400000e0000 */
[----:B-1----:R-:W-:-:S04]  /*1930*/  FMNMX.FTZ R138, R3, R4, !PT ;  /* 0x00000004038a7209 */ /* 0x002fc80007810000 */
[C---:B------:R-:W-:Y:S01]  /*1940*/  FSETP.NEU.FTZ.AND P1, PT, R138.reuse, -INF , PT ;  /* 0xff8000008a00780b */ /* 0x040fe20003f3d000 */
[----:B------:R-:W-:-:S05]  /*1950*/  FMUL.FTZ R3, R138, c[0x0][0x23c] ;  /* 0x00008f008a037a20 */ /* 0x000fca0000410000 */
[----:B------:R-:W-:-:S05]  /*1960*/  FSEL R3, R3, RZ, P1 ;  /* 0x000000ff03037208 */ /* 0x000fca0000800000 */
[--C-:B------:R-:W-:Y:S02]  /*1970*/  FFMA.FTZ R4, R16, c[0x0][0x23c], -R3.reuse ;  /* 0x00008f0010047a23 */ /* 0x100fe40000010803 */
[--C-:B------:R-:W-:Y:S02]  /*1980*/  FFMA.FTZ R5, R44, c[0x0][0x23c], -R3.reuse ;  /* 0x00008f002c057a23 */ /* 0x100fe40000010803 */
[----:B------:R1:W-:Y:S01]  /*1990*/  MUFU.EX2 R237, R4 ;  /* 0x0000000400ed7308 */ /* 0x0003e20000000800 */
[----:B------:R-:W-:-:S07]  /*19a0*/  FFMA.FTZ R6, R96, c[0x0][0x23c], -R3 ;  /* 0x00008f0060067a23 */ /* 0x000fce0000010803 */
        /* <DEDUP_REMOVED lines=18> */
[----:B------:R2:W-:Y:S08]  /*1ad0*/  MUFU.EX2 R239, R4 ;  /* 0x0000000400ef7308 */ /* 0x0005f00000000800 */
[----:B------:R3:W-:Y:S01]  /*1ae0*/  MUFU.EX2 R153, R5 ;  /* 0x0000000500997308 */ /* 0x0007e20000000800 */
[--C-:B-1----:R-:W-:Y:S02]  /*1af0*/  FFMA.FTZ R6, R97, c[0x0][0x23c], -R3.reuse ;  /* 0x00008f0061067a23 */ /* 0x102fe40000010803 */
[----:B--2---:R-:W-:-:S05]  /*1b00*/  FFMA.FTZ R4, R85, c[0x0][0x23c], -R3 ;  /* 0x00008f0055047a23 */ /* 0x004fca0000010803 */
[----:B------:R-:W-:Y:S01]  /*1b10*/  MUFU.EX2 R85, R6 ;  /* 0x0000000600557308 */ /* 0x000fe20000000800 */
[----:B---3--:R-:W-:-:S07]  /*1b20*/  FFMA.FTZ R5, R41, c[0x0][0x23c], -R3 ;  /* 0x00008f0029057a23 */ /* 0x008fce0000010803 */
[----:B------:R1:W-:Y:S08]  /*1b30*/  MUFU.EX2 R240, R4 ;  /* 0x0000000400f07308 */ /* 0x0003f00000000800 */
[----:B------:R2:W-:Y:S01]  /*1b40*/  MUFU.EX2 R154, R5 ;  /* 0x00000005009a7308 */ /* 0x0005e20000000800 */
[----:B-1----:R-:W-:-:S04]  /*1b50*/  FMNMX.FTZ R4, R18, R19, !PT ;  /* 0x0000001312047209 */ /* 0x002fc80007810000 */
[----:B------:R-:W-:-:S04]  /*1b60*/  FMNMX.FTZ R4, R50, R4, !PT ;  /* 0x0000000432047209 */ /* 0x000fc80007810000 */
[----:B------:R-:W-:Y:S01]  /*1b70*/  FMNMX.FTZ R4, R51, R4, !PT ;  /* 0x0000000433047209 */ /* 0x000fe20007810000 */
[----:B--2---:R-:W-:-:S03]  /*1b80*/  FFMA.FTZ R5, R68, c[0x0][0x23c], -R3 ;  /* 0x00008f0044057a23 */ /* 0x004fc60000010803 */
[----:B------:R-:W-:Y:S01]  /*1b90*/  FMNMX.FTZ R4, R86, R4, !PT ;  /* 0x0000000456047209 */ /* 0x000fe20007810000 */
[----:B------:R1:W-:Y:S03]  /*1ba0*/  MUFU.EX2 R155, R5 ;  /* 0x00000005009b7308 */ /* 0x0003e60000000800 */
[----:B------:R-:W-:-:S04]  /*1bb0*/  FMNMX.FTZ R4, R87, R4, !PT ;  /* 0x0000000457047209 */ /* 0x000fc80007810000 */
[----:B------:R-:W-:-:S04]  /*1bc0*/  FMNMX.FTZ R4, R46, R4, !PT ;  /* 0x000000042e047209 */ /* 0x000fc80007810000 */
[----:B------:R-:W-:-:S04]  /*1bd0*/  FMNMX.FTZ R4, R47, R4, !PT ;  /* 0x000000042f047209 */ /* 0x000fc80007810000 */
[----:B------:R-:W-:Y:S01]  /*1be0*/  FMNMX.FTZ R4, R74, R4, !PT ;  /* 0x000000044a047209 */ /* 0x000fe20007810000 */
[----:B-1----:R-:W-:-:S03]  /*1bf0*/  FFMA.FTZ R5, R69, c[0x0][0x23c], -R3 ;  /* 0x00008f0045057a23 */ /* 0x002fc60000010803 */
        /* <DEDUP_REMOVED lines=31> */
[----:B------:R-:W-:-:S05]  /*1df0*/  FMNMX.FTZ R4, R95, R4, !PT ;  /* 0x000000045f047209 */ /* 0x000fca0007810000 */
[----:B------:R-:W2:Y:S01]  /*1e00*/  SHFL.BFLY PT, R7, R4, 0x2, 0x1f ;  /* 0x0c401f0004077f89 */ /* 0x000ea200000e0000 */
[----:B-1----:R-:W-:-:S04]  /*1e10*/  FFMA.FTZ R5, R32, c[0x0][0x23c], -R3 ;  /* 0x00008f0020057a23 */ /* 0x002fc80000010803 */
[----:B------:R1:W-:Y:S02]  /*1e20*/  MUFU.EX2 R81, R5 ;  /* 0x0000000500517308 */ /* 0x0003e40000000800 */
[--C-:B-1----:R-:W-:Y:S01]  /*1e30*/  FFMA.FTZ R5, R33, c[0x0][0x23c], -R3.reuse ;  /* 0x00008f0021057a23 */ /* 0x102fe20000010803 */
[----:B--2---:R-:W-:Y:S01]  /*1e40*/  FMNMX.FTZ R7, R4, R7, !PT ;  /* 0x0000000704077209 */ /* 0x004fe20007810000 */
[----:B------:R-:W-:-:S04]  /*1e50*/  FFMA.FTZ R4, R156, c[0x0][0x23c], -R3 ;  /* 0x00008f009c047a23 */ /* 0x000fc80000010803 */
[----:B------:R1:W-:Y:S01]  /*1e60*/  MUFU.EX2 R83, R5 ;  /* 0x0000000500537308 */ /* 0x0003e20000000800 */
[----:B------:R-:W2:Y:S07]  /*1e70*/  SHFL.BFLY PT, R8, R7, 0x1, 0x1f ;  /* 0x0c201f0007087f89 */ /* 0x000eae00000e0000 */
[----:B------:R-:W-:Y:S01]  /*1e80*/  MUFU.EX2 R221, R4 ;  /* 0x0000000400dd7308 */ /* 0x000fe20000000800 */
[----:B-1----:R-:W-:-:S07]  /*1e90*/  FFMA.FTZ R5, R60, c[0x0][0x23c], -R3 ;  /* 0x00008f003c057a23 */ /* 0x002fce0000010803 */
[----:B------:R1:W-:Y:S01]  /*1ea0*/  MUFU.EX2 R82, R5 ;  /* 0x0000000500527308 */ /* 0x0003e20000000800 */
[----:B--2---:R-:W-:-:S04]  /*1eb0*/  FMNMX.FTZ R137, R7, R8, !PT ;  /* 0x0000000807897209 */ /* 0x004fc80007810000 */
[----:B------:R-:W-:Y:S01]  /*1ec0*/  FSETP.NEU.FTZ.AND P1, PT, R137, -INF , PT ;  /* 0xff8000008900780b */ /* 0x000fe20003f3d000 */
[----:B-1----:R-:W-:-:S04]  /*1ed0*/  FFMA.FTZ R5, R61, c[0x0][0x23c], -R3 ;  /* 0x00008f003d057a23 */ /* 0x002fc80000010803 */
        /* <DEDUP_REMOVED lines=9> */
[----:B-1----:R-:W-:-:S04]  /*1f70*/  FMNMX.FTZ R5, R148, R149, !PT ;  /* 0x0000009594057209 */ /* 0x002fc80007810000 */
[----:B------:R-:W-:-:S04]  /*1f80*/  FMNMX.FTZ R5, R144, R5, !PT ;  /* 0x0000000590057209 */ /* 0x000fc80007810000 */
[----:B------:R-:W-:Y:S01]  /*1f90*/  FMNMX.FTZ R4, R145, R5, !PT ;  /* 0x0000000591047209 */ /* 0x000fe20007810000 */
[----:B------:R-:W-:-:S03]  /*1fa0*/  FFMA.FTZ R5, R157, c[0x0][0x23c], -R3 ;  /* 0x00008f009d057a23 */ /* 0x000fc60000010803 */
[----:B------:R-:W-:Y:S01]  /*1fb0*/  FMNMX.FTZ R4, R140, R4, !PT ;  /* 0x000000048c047209 */ /* 0x000fe20007810000 */
[----:B------:R1:W-:Y:S03]  /*1fc0*/  MUFU.EX2 R222, R5 ;  /* 0x0000000500de7308 */ /* 0x0003e60000000800 */
[----:B-1----:R-:W-:Y:S02]  /*1fd0*/  FMNMX.FTZ R5, R141, R4, !PT ;  /* 0x000000048d057209 */ /* 0x002fe40007810000 */
        /* <DEDUP_REMOVED lines=9> */
[--C-:B------:R-:W-:Y:S01]  /*2070*/  FFMA.FTZ R4, R92, c[0x0][0x23c], -R3.reuse ;  /* 0x00008f005c047a23 */ /* 0x100fe20000010803 */
[----:B------:R-:W-:Y:S01]  /*2080*/  FMNMX.FTZ R6, R112, R6, !PT ;  /* 0x0000000670067209 */ /* 0x000fe20007810000 */
[----:B------:R-:W-:Y:S01]  /*2090*/  FFMA.FTZ R3, R93, c[0x0][0x23c], -R3 ;  /* 0x00008f005d037a23 */ /* 0x000fe20000010803 */
[----:B------:R-:W-:Y:S01]  /*20a0*/  FMNMX.FTZ R7, R118, R5, !PT ;  /* 0x0000000576077209 */ /* 0x000fe20007810000 */
[----:B------:R1:W-:Y:S01]  /*20b0*/  MUFU.EX2 R72, R4 ;  /* 0x0000000400487308 */ /* 0x0003e20000000800 */
[----:B------:R-:W-:Y:S01]  /*20c0*/  FMNMX.FTZ R5, R113, R6, !PT ;  /* 0x0000000671057209 */ /* 0x000fe20007810000 */
[----:B------:R-:W-:-:S03]  /*20d0*/  FMUL.FTZ R6, R137, c[0x0][0x23c] ;  /* 0x00008f0089067a20 */ /* 0x000fc60000410000 */
[----:B------:R-:W-:Y:S02]  /*20e0*/  FMNMX.FTZ R5, R132, R5, !PT ;  /* 0x0000000584057209 */ /* 0x000fe40007810000 */
[----:B------:R-:W-:Y:S01]  /*20f0*/  FSEL R6, R6, RZ, P1 ;  /* 0x000000ff06067208 */ /* 0x000fe20000800000 */
[----:B------:R2:W-:Y:S01]  /*2100*/  MUFU.EX2 R252, R3 ;  /* 0x0000000300fc7308 */ /* 0x0005e20000000800 */
[----:B------:R-:W-:-:S04]  /*2110*/  FMNMX.FTZ R5, R133, R5, !PT ;  /* 0x0000000585057209 */ /* 0x000fc80007810000 */
[----:B------:R-:W-:Y:S02]  /*2120*/  FMNMX.FTZ R5, R108, R5, !PT ;  /* 0x000000056c057209 */ /* 0x000fe40007810000 */
[----:B-1----:R-:W-:Y:S01]  /*2130*/  FMNMX.FTZ R4, R119, R7, !PT ;  /* 0x0000000777047209 */ /* 0x002fe20007810000 */
[----:B------:R-:W-:Y:S01]  /*2140*/  FFMA.FTZ R7, R75, c[0x0][0x23c], -R6 ;  /* 0x00008f004b077a23 */ /* 0x000fe20000010806 */
[----:B------:R-:W-:-:S03]  /*2150*/  FMNMX.FTZ R5, R109, R5, !PT ;  /* 0x000000056d057209 */ /* 0x000fc60007810000 */
[----:B------:R-:W-:Y:S01]  /*2160*/  MUFU.EX2 R224, R7 ;  /* 0x0000000700e07308 */ /* 0x000fe20000000800 */
        /* <DEDUP_REMOVED lines=15> */
[----:B------:R-:W-:Y:S01]  /*2260*/  FMNMX.FTZ R5, R100, R5, !PT ;  /* 0x0000000564057209 */ /* 0x000fe20007810000 */
[----:B------:R-:W1:Y:S01]  /*2270*/  LDSM.16.MT88.4 R16, [R205+0x4000] ;  /* 0x00400000cd10783b */ /* 0x000e620000004200 */
[----:B------:R-:W-:Y:S01]  /*2280*/  FMNMX.FTZ R3, R110, R3, !PT ;  /* 0x000000036e037209 */ /* 0x000fe20007810000 */
[----:B------:R2:W3:Y:S01]  /*2290*/  MUFU.EX2 R169, R4 ;  /* 0x0000000400a97308 */ /* 0x0004e20000000800 */
        /* <DEDUP_REMOVED lines=8> */
[----:B--2---:R-:W-:Y:S01]  /*2320*/  FFMA.FTZ R4, R50, c[0x0][0x23c], -R6 ;  /* 0x00008f0032047a23 */ /* 0x004fe20000010806 */
[----:B------:R-:W-:Y:S02]  /*2330*/  FMNMX.FTZ R5, R121, R5, !PT ;  /* 0x0000000579057209 */ /* 0x000fe40007810000 */
[----:B------:R-:W-:Y:S01]  /*2340*/  FMNMX.FTZ R3, R107, R3, !PT ;  /* 0x000000036b037209 */ /* 0x000fe20007810000 */
[----:B------:R2:W-:Y:S01]  /*2350*/  MUFU.EX2 R219, R4 ;  /* 0x0000000400db7308 */ /* 0x0005e20000000800 */
[----:B------:R-:W-:Y:S02]  /*2360*/  FMNMX.FTZ R5, R200, R5, !PT ;  /* 0x00000005c8057209 */ /* 0x000fe40007810000 */
[----:B------:R-:W-:Y:S02]  /*2370*/  FMNMX.FTZ R3, R126, R3, !PT ;  /* 0x000000037e037209 */ /* 0x000fe40007810000 */
[----:B------:R-:W-:-:S02]  /*2380*/  FMNMX.FTZ R5, R201, R5, !PT ;  /* 0x00000005c9057209 */ /* 0x000fc40007810000 */
[----:B------:R-:W-:Y:S02]  /*2390*/  FMNMX.FTZ R3, R127, R3, !PT ;  /* 0x000000037f037209 */ /* 0x000fe40007810000 */
[----:B------:R-:W-:Y:S02]  /*23a0*/  FMNMX.FTZ R5, R192, R5, !PT ;  /* 0x00000005c0057209 */ /* 0x000fe40007810000 */
[----:B------:R-:W-:Y:S02]  /*23b0*/  FMNMX.FTZ R3, R102, R3, !PT ;  /* 0x0000000366037209 */ /* 0x000fe40007810000 */
[----:B---3--:R-:W-:Y:S02]  /*23c0*/  F2FP.PACK_AB R13, R169, R170 ;  /* 0x000000aaa90d723e */ /* 0x008fe400000000ff */
[----:B------:R-:W-:Y:S01]  /*23d0*/  FMNMX.FTZ R3, R103, R3, !PT ;  /* 0x0000000367037209 */ /* 0x000fe20007810000 */
[----:B--2---:R-:W-:-:S03]  /*23e0*/  FFMA.FTZ R4, R51, c[0x0][0x23c], -R6 ;  /* 0x00008f0033047a23 */ /* 0x004fc60000010806 */
[----:B------:R-:W-:Y:S01]  /*23f0*/  FMNMX.FTZ R3, R190, R3, !PT ;  /* 0x00000003be037209 */ /* 0x000fe20007810000 */
[----:B------:R2:W3:Y:S03]  /*2400*/  MUFU.EX2 R196, R4 ;  /* 0x0000000400c47308 */ /* 0x0004e60000000800 */
[----:B------:R-:W-:Y:S01]  /*2410*/  FMNMX.FTZ R3, R191, R3, !PT ;  /* 0x00000003bf037209 */ /* 0x000fe20007810000 */
[----:B--2---:R-:W-:Y:S01]  /*2420*/  FFMA.FTZ R4, R86, c[0x0][0x23c], -R6 ;  /* 0x00008f0056047a23 */ /* 0x004fe20000010806 */
[----:B---3--:R-:W-:-:S03]  /*2430*/  F2FP.PACK_AB R15, R196, R219 ;  /* 0x000000dbc40f723e */ /* 0x008fc600000000ff */
[----:B------:R2:W-:Y:S04]  /*2440*/  MUFU.EX2 R199, R4 ;  /* 0x0000000400c77308 */ /* 0x0005e80000000800 */
[C---:B------:R-:W-:Y:S08]  /*2450*/  HMMA.16816.F32 R52, R12.reuse, R20, RZ ;  /* 0x000000140c34723c */ /* 0x040ff000000018ff */
[----:B------:R-:W-:Y:S01]  /*2460*/  HMMA.16816.F32 R56, R12, R22, RZ ;  /* 0x000000160c38723c */ /* 0x000fe200000018ff */
[----:B--2---:R-:W-:-:S04]  /*2470*/  FFMA.FTZ R4, R87, c[0x0][0x23c], -R6 ;  /* 0x00008f0057047a23 */ /* 0x004fc80000010806 */
[----:B------:R2:W-:Y:S03]  /*2480*/  MUFU.EX2 R183, R4 ;  /* 0x0000000400b77308 */ /* 0x0005e60000000800 */
[----:B-1----:R-:W-:Y:S01]  /*2490*/  HMMA.16816.F32 R48, R12, R18, RZ ;  /* 0x000000120c30723c */ /* 0x002fe200000018ff */
[----:B--2---:R-:W-:-:S04]  /*24a0*/  FFMA.FTZ R4, R46, c[0x0][0x23c], -R6 ;  /* 0x00008f002e047a23 */ /* 0x004fc80000010806 */
[----:B------:R1:W-:Y:S02]  /*24b0*/  MUFU.EX2 R198, R4 ;  /* 0x0000000400c67308 */ /* 0x0003e40000000800 */
[----:B-1----:R-:W-:-:S06]  /*24c0*/  FFMA.FTZ R4, R47, c[0x0][0x23c], -R6 ;  /* 0x00008f002f047a23 */ /* 0x002fcc0000010806 */
[----:B------:R1:W-:Y:S02]  /*24d0*/  MUFU.EX2 R223, R4 ;  /* 0x0000000400df7308 */ /* 0x0003e40000000800 */
[----:B-1----:R-:W-:-:S06]  /*24e0*/  FFMA.FTZ R4, R74, c[0x0][0x23c], -R6 ;  /* 0x00008f004a047a23 */ /* 0x002fcc0000010806 */
[----:B------:R1:W-:Y:S02]  /*24f0*/  MUFU.EX2 R197, R4 ;  /* 0x0000000400c57308 */ /* 0x0003e40000000800 */
[----:B-1----:R-:W-:Y:S02]  /*2500*/  FMNMX.FTZ R4, R122, R3, !PT ;  /* 0x000000037a047209 */ /* 0x002fe40007810000 */
[----:B------:R-:W-:Y:S01]  /*2510*/  FMNMX.FTZ R3, R193, R5, !PT ;  /* 0x00000005c1037209 */ /* 0x000fe20007810000 */
[----:B------:R-:W-:Y:S01]  /*2520*/  FFMA.FTZ R5, R42, c[0x0][0x23c], -R6 ;  /* 0x00008f002a057a23 */ /* 0x000fe20000010806 */
[----:B------:R-:W-:-:S03]  /*2530*/  FMNMX.FTZ R4, R123, R4, !PT ;  /* 0x000000047b047209 */ /* 0x000fc60007810000 */
[----:B------:R-:W1:Y:S01]  /*2540*/  SHFL.BFLY PT, R8, R3, 0x2, 0x1f ;  /* 0x0c401f0003087f89 */ /* 0x000e6200000e0000 */
[----:B------:R-:W-:Y:S01]  /*2550*/  FMNMX.FTZ R4, R202, R4, !PT ;  /* 0x00000004ca047209 */ /* 0x000fe20007810000 */
[----:B------:R2:W-:Y:S03]  /*2560*/  MUFU.EX2 R226, R5 ;  /* 0x0000000500e27308 */ /* 0x0005e60000000800 */
[----:B------:R-:W-:-:S04]  /*2570*/  FMNMX.FTZ R4, R203, R4, !PT ;  /* 0x00000004cb047209 */ /* 0x000fc80007810000 */
[----:B------:R-:W-:-:S04]  /*2580*/  FMNMX.FTZ R4, R194, R4, !PT ;  /* 0x00000004c2047209 */ /* 0x000fc80007810000 */
[----:B------:R-:W-:Y:S01]  /*2590*/  FMNMX.FTZ R4, R195, R4, !PT ;  /* 0x00000004c3047209 */ /* 0x000fe20007810000 */
[----:B--2---:R-:W-:-:S04]  /*25a0*/  FFMA.FTZ R5, R43, c[0x0][0x23c], -R6 ;  /* 0x00008f002b057a23 */ /* 0x004fc80000010806 */
[----:B------:R-:W2:Y:S01]  /*25b0*/  SHFL.BFLY PT, R7, R4, 0x2, 0x1f ;  /* 0x0c401f0004077f89 */ /* 0x000ea200000e0000 */
[----:B------:R3:W-:Y:S01]  /*25c0*/  MUFU.EX2 R225, R5 ;  /* 0x0000000500e17308 */ /* 0x0007e20000000800 */
[----:B-1----:R-:W-:-:S05]  /*25d0*/  FMNMX.FTZ R3, R3, R8, !PT ;  /* 0x0000000803037209 */ /* 0x002fca0007810000 */
[----:B------:R-:W1:Y:S01]  /*25e0*/  SHFL.BFLY PT, R8, R3, 0x1, 0x1f ;  /* 0x0c201f0003087f89 */ /* 0x000e6200000e0000 */
[----:B---3--:R-:W-:-:S04]  /*25f0*/  FFMA.FTZ R5, R70, c[0x0][0x23c], -R6 ;  /* 0x00008f0046057a23 */ /* 0x008fc80000010806 */
[----:B------:R3:W-:Y:S01]  /*2600*/  MUFU.EX2 R228, R5 ;  /* 0x0000000500e47308 */ /* 0x0007e20000000800 */
[----:B--2---:R-:W-:-:S05]  /*2610*/  FMNMX.FTZ R4, R4, R7, !PT ;  /* 0x0000000704047209 */ /* 0x004fca0007810000 */
[----:B------:R-:W2:Y:S01]  /*2620*/  SHFL.BFLY PT, R7, R4, 0x1, 0x1f ;  /* 0x0c201f0004077f89 */ /* 0x000ea200000e0000 */
[----:B-1----:R-:W-:-:S04]  /*2630*/  FMNMX.FTZ R136, R3, R8, !PT ;  /* 0x0000000803887209 */ /* 0x002fc80007810000 */
[C---:B------:R-:W-:Y:S01]  /*2640*/  FSETP.NEU.FTZ.AND P1, PT, R136.reuse, -INF , PT ;  /* 0xff8000008800780b */ /* 0x040fe20003f3d000 */
[--C-:B---3--:R-:W-:Y:S02]  /*2650*/  FFMA.FTZ R5, R71, c[0x0][0x23c], -R6.reuse ;  /* 0x00008f0047057a23 */ /* 0x108fe40000010806 */
[----:B------:R-:W-:Y:S02]  /*2660*/  FMUL.FTZ R3, R136, c[0x0][0x23c] ;  /* 0x00008f0088037a20 */ /* 0x000fe40000410000 */
        /* <DEDUP_REMOVED lines=13> */
[----:B-1----:R-:W-:Y:S01]  /*2740*/  FSEL R5, R3, RZ, P1 ;  /* 0x000000ff03057208 */ /* 0x002fe20000800000 */
[----:B------:R-:W-:-:S05]  /*2750*/  FFMA.FTZ R3, R62, c[0x0][0x23c], -R6 ;  /* 0x00008f003e037a23 */ /* 0x000fca0000010806 */
[----:B------:R1:W-:Y:S02]  /*2760*/  MUFU.EX2 R235, R3 ;  /* 0x0000000300eb7308 */ /* 0x0003e40000000800 */
[----:B-1----:R-:W-:-:S06]  /*2770*/  FFMA.FTZ R3, R148, c[0x0][0x23c], -R5 ;  /* 0x00008f0094037a23 */ /* 0x002fcc0000010805 */
[----:B------:R2:W-:Y:S02]  /*2780*/  MUFU.EX2 R168, R3 ;  /* 0x0000000300a87308 */ /* 0x0005e40000000800 */
[----:B--2---:R-:W-:Y:S01]  /*2790*/  FMNMX.FTZ R3, R4, R7, !PT ;  /* 0x0000000704037209 */ /* 0x004fe20007810000 */
[--C-:B------:R-:W-:Y:S02]  /*27a0*/  FFMA.FTZ R4, R149, c[0x0][0x23c], -R5.reuse ;  /* 0x00008f0095047a23 */ /* 0x100fe40000010805 */
[----:B------:R-:W-:Y:S01]  /*27b0*/  FFMA.FTZ R7, R144, c[0x0][0x23c], -R5 ;  /* 0x00008f0090077a23 */ /* 0x000fe20000010805 */
[C---:B------:R-:W-:Y:S02]  /*27c0*/  FSETP.NEU.FTZ.AND P1, PT, R3.reuse, -INF , PT ;  /* 0xff8000000300780b */ /* 0x040fe40003f3d000 */
[----:B------:R1:W2:Y:S08]  /*27d0*/  MUFU.EX2 R157, R4 ;  /* 0x00000004009d7308 */ /* 0x0002b00000000800 */
[----:B------:R3:W-:Y:S01]  /*27e0*/  MUFU.EX2 R176, R7 ;  /* 0x0000000700b07308 */ /* 0x0007e20000000800 */
[----:B-1----:R-:W-:Y:S01]  /*27f0*/  FMUL.FTZ R4, R3, c[0x0][0x23c] ;  /* 0x00008f0003047a20 */ /* 0x002fe20000410000 */
[----:B--2---:R-:W-:-:S04]  /*2800*/  F2FP.PACK_AB R8, R157, R168 ;  /* 0x000000a89d08723e */ /* 0x004fc800000000ff */
[----:B------:R-:W-:Y:S01]  /*2810*/  FSEL R4, R4, RZ, P1 ;  /* 0x000000ff04047208 */ /* 0x000fe20000800000 */
[----:B---3--:R-:W-:-:S04]  /*2820*/  FFMA.FTZ R7, R145, c[0x0][0x23c], -R5 ;  /* 0x00008f0091077a23 */ /* 0x008fc80000010805 */
[--C-:B------:R-:W-:Y:S01]  /*2830*/  FFMA.FTZ R0, R146, c[0x0][0x23c], -R4.reuse ;  /* 0x00008f0092007a23 */ /* 0x100fe20000010804 */
[----:B------:R1:W2:Y:S01]  /*2840*/  MUFU.EX2 R177, R7 ;  /* 0x0000000700b17308 */ /* 0x0002a20000000800 */
[----:B------:R-:W-:-:S07]  /*2850*/  FFMA.FTZ R2, R151, c[0x0][0x23c], -R4 ;  /* 0x00008f0097027a23 */ /* 0x000fce0000010804 */
[----:B------:R3:W-:Y:S01]  /*2860*/  MUFU.EX2 R156, R0 ;  /* 0x00000000009c7308 */ /* 0x0007e20000000800 */
[----:B-1----:R-:W-:Y:S01]  /*2870*/  FFMA.FTZ R7, R150, c[0x0][0x23c], -R4 ;  /* 0x00008f0096077a23 */ /* 0x002fe20000010804 */
[----:B--2---:R-:W-:-:S06]  /*2880*/  F2FP.PACK_AB R10, R177, R176 ;  /* 0x000000b0b10a723e */ /* 0x004fcc00000000ff */
[----:B------:R-:W-:Y:S01]  /*2890*/  MUFU.EX2 R97, R7 ;  /* 0x0000000700617308 */ /* 0x000fe20000000800 */
[----:B---3--:R-:W-:-:S07]  /*28a0*/  FFMA.FTZ R0, R147, c[0x0][0x23c], -R4 ;  /* 0x00008f0093007a23 */ /* 0x008fce0000010804 */
[----:B------:R1:W2:Y:S08]  /*28b0*/  MUFU.EX2 R174, R0 ;  /* 0x0000000000ae7308 */ /* 0x0002b00000000800 */
[----:B------:R-:W3:Y:S01]  /*28c0*/  MUFU.EX2 R7, R2 ;  /* 0x0000000200077308 */ /* 0x000ee20000000800 */
[----:B-1----:R-:W-:Y:S01]  /*28d0*/  FFMA.FTZ R0, R140, c[0x0][0x23c], -R5 ;  /* 0x00008f008c007a23 */ /* 0x002fe20000010805 */
[----:B--2---:R-:W-:-:S06]  /*28e0*/  F2FP.PACK_AB R11, R174, R156 ;  /* 0x0000009cae0b723e */ /* 0x004fcc00000000ff */
[----:B------:R1:W-:Y:S01]  /*28f0*/  MUFU.EX2 R175, R0 ;  /* 0x0000000000af7308 */ /* 0x0003e20000000800 */
[----:B---3--:R-:W-:Y:S01]  /*2900*/  F2FP.PACK_AB R9, R7, R97 ;  /* 0x000000610709723e */ /* 0x008fe200000000ff */
[----:B------:R-:W-:Y:S01]  /*2910*/  FFMA.FTZ R2, R187, c[0x0][0x23c], -R4 ;  /* 0x00008f00bb027a23 */ /* 0x000fe20000010804 */
[----:B------:R-:W-:-:S05]  /*2920*/  MOV R187, R222 ;  /* 0x000000de00bb7202 */ /* 0x000fca0000000f00 */
[----:B------:R2:W-:Y:S01]  /*2930*/  MUFU.EX2 R96, R2 ;  /* 0x0000000200607308 */ /* 0x0005e20000000800 */
[----:B------:R-:W-:Y:S01]  /*2940*/  HMMA.16816.F32 R44, R8, R20, RZ ;  /* 0x00000014082c723c */ /* 0x000fe200000018ff */
[----:B-1----:R-:W-:-:S07]  /*2950*/  FFMA.FTZ R0, R141, c[0x0][0x23c], -R5 ;  /* 0x00008f008d007a23 */ /* 0x002fce0000010805 */
[----:B------:R-:W-:Y:S01]  /*2960*/  HMMA.16816.F32 R36, R8, R16, RZ ;  /* 0x000000100824723c */ /* 0x000fe200000018ff */
[----:B------:R1:W3:Y:S01]  /*2970*/  MUFU.EX2 R178, R0 ;  /* 0x0000000000b27308 */ /* 0x0002e20000000800 */
[----:B--2---:R-:W-:-:S06]  /*2980*/  FADD.FTZ R2, R170, R169 ;  /* 0x000000a9aa027221 */ /* 0x004fcc0000010000 */
[----:B------:R-:W-:Y:S01]  /*2990*/  HMMA.16816.F32 R40, R8, R22, RZ ;  /* 0x000000160828723c */ /* 0x000fe200000018ff */
[----:B------:R-:W-:-:S07]  /*29a0*/  FADD.FTZ R2, R219, R2 ;  /* 0x00000002db027221 */ /* 0x000fce0000010000 */
[----:B------:R-:W-:Y:S01]  /*29b0*/  HMMA.16816.F32 R32, R8, R18, RZ ;  /* 0x000000120820723c */ /* 0x000fe200000018ff */
[----:B-1----:R-:W-:-:S04]  /*29c0*/  FFMA.FTZ R0, R116, c[0x0][0x23c], -R5 ;  /* 0x00008f0074007a23 */ /* 0x002fc80000010805 */
[----:B------:R1:W-:Y:S02]  /*29d0*/  MUFU.EX2 R179, R0 ;  /* 0x0000000000b37308 */ /* 0x0003e40000000800 */
[----:B---3--:R-:W-:Y:S01]  /*29e0*/  F2FP.PACK_AB R8, R178, R175 ;  /* 0x000000afb208723e */ /* 0x008fe200000000ff */
[----:B------:R-:W-:Y:S01]  /*29f0*/  HMMA.16816.F32 R20, R12, R16, RZ ;  /* 0x000000100c14723c */ /* 0x000fe200000018ff */
[----:B------:R-:W-:Y:S04]  /*2a00*/  LDSM.16.MT88.4 R16, [R205+0x4800] ;  /* 0x00480000cd10783b */ /* 0x000fe80000004200 */
[----:B------:R-:W2:Y:S01]  /*2a10*/  LDSM.16.MT88.4 R12, [R204+0x4800] ;  /* 0x00480000cc0c783b */ /* 0x000ea20000004200 */
[----:B-1----:R-:W-:-:S04]  /*2a20*/  FFMA.FTZ R0, R117, c[0x0][0x23c], -R5 ;  /* 0x00008f0075007a23 */ /* 0x002fc80000010805 */
        /* <DEDUP_REMOVED lines=14> */
[C---:B------:R-:W-:Y:S08]  /*2b10*/  HMMA.16816.F32 R44, R8.reuse, R28, R44 ;  /* 0x0000001c082c723c */ /* 0x040ff0000000182c */
[----:B------:R-:W-:Y:S01]  /*2b20*/  HMMA.16816.F32 R36, R8, R24, R36 ;  /* 0x000000180824723c */ /* 0x000fe20000001824 */
[----:B-1----:R-:W-:-:S04]  /*2b30*/  FFMA.FTZ R0, R78, c[0x0][0x23c], -R6 ;  /* 0x00008f004e007a23 */ /* 0x002fc80000010806 */
[----:B------:R1:W-:Y:S03]  /*2b40*/  MUFU.EX2 R181, R0 ;  /* 0x0000000000b57308 */ /* 0x0003e60000000800 */
[C---:B------:R-:W-:Y:S08]  /*2b50*/  HMMA.16816.F32 R40, R8.reuse, R30, R40 ;  /* 0x0000001e0828723c */ /* 0x040ff00000001828 */
[----:B------:R-:W-:Y:S01]  /*2b60*/  HMMA.16816.F32 R32, R8, R26, R32 ;  /* 0x0000001a0820723c */ /* 0x000fe20000001820 */
[----:B-1----:R-:W-:-:S06]  /*2b70*/  FFMA.FTZ R0, R184, c[0x0][0x23c], -R5 ;  /* 0x00008f00b8007a23 */ /* 0x002fcc0000010805 */
[----:B------:R-:W-:Y:S02]  /*2b80*/  F2FP.PACK_AB R8, R240, R239 ;  /* 0x000000eff008723e */ /* 0x000fe400000000ff */
[----:B------:R-:W-:Y:S01]  /*2b90*/  F2FP.PACK_AB R9, R183, R199 ;  /* 0x000000c7b709723e */ /* 0x000fe200000000ff */
[----:B------:R1:W-:Y:S01]  /*2ba0*/  MUFU.EX2 R117, R0 ;  /* 0x0000000000757308 */ /* 0x0003e20000000800 */
[----:B------:R-:W-:Y:S02]  /*2bb0*/  F2FP.PACK_AB R10, R241, R242 ;  /* 0x000000f2f10a723e */ /* 0x000fe400000000ff */
[----:B------:R-:W-:Y:S02]  /*2bc0*/  F2FP.PACK_AB R11, R223, R198 ;  /* 0x000000c6df0b723e */ /* 0x000fe400000000ff */
[----:B------:R-:W-:-:S04]  /*2bd0*/  MOV R184, R72 ;  /* 0x0000004800b87202 */ /* 0x000fc80000000f00 */
[----:B------:R-:W-:Y:S01]  /*2be0*/  F2FP.PACK_AB R170, R252, R184 ;  /* 0x000000b8fcaa723e */ /* 0x000fe200000000ff */
[----:B------:R-:W-:Y:S01]  /*2bf0*/  HMMA.16816.F32 R60, R8, R24, R20 ;  /* 0x00000018083c723c */ /* 0x000fe20000001814 */
[----:B-1----:R-:W-:Y:S01]  /*2c00*/  FFMA.FTZ R0, R185, c[0x0][0x23c], -R5 ;  /* 0x00008f00b9007a23 */ /* 0x002fe20000010805 */
[----:B------:R-:W-:-:S06]  /*2c10*/  MOV R185, R85 ;  /* 0x0000005500b97202 */ /* 0x000fcc0000000f00 */
[C---:B------:R-:W-:Y:S01]  /*2c20*/  HMMA.16816.F32 R20, R8.reuse, R30, R56 ;  /* 0x0000001e0814723c */ /* 0x040fe20000001838 */
[----:B------:R1:W3:Y:S07]  /*2c30*/  MUFU.EX2 R118, R0 ;  /* 0x0000000000767308 */ /* 0x0002ee0000000800 */
[C---:B------:R-:W-:Y:S08]  /*2c40*/  HMMA.16816.F32 R52, R8.reuse, R28, R52 ;  /* 0x0000001c0834723c */ /* 0x040ff00000001834 */
[----:B------:R-:W-:Y:S01]  /*2c50*/  HMMA.16816.F32 R28, R8, R26, R48 ;  /* 0x0000001a081c723c */ /* 0x000fe20000001830 */
[----:B------:R-:W4:Y:S01]  /*2c60*/  LDSM.16.MT88.4 R24, [R204+0x4c00] ;  /* 0x004c0000cc18783b */ /* 0x000f220000004200 */
[----:B-1----:R-:W-:-:S04]  /*2c70*/  FFMA.FTZ R0, R112, c[0x0][0x23c], -R5 ;  /* 0x00008f0070007a23 */ /* 0x002fc80000010805 */
[----:B------:R1:W-:Y:S01]  /*2c80*/  MUFU.EX2 R116, R0 ;  /* 0x0000000000747308 */ /* 0x0003e20000000800 */
[----:B---3--:R-:W-:Y:S01]  /*2c90*/  F2FP.PACK_AB R8, R118, R117 ;  /* 0x000000757608723e */ /* 0x008fe200000000ff */
[----:B-1----:R-:W-:-:S06]  /*2ca0*/  FFMA.FTZ R0, R113, c[0x0][0x23c], -R5 ;  /* 0x00008f0071007a23 */ /* 0x002fcc0000010805 */
[----:B------:R1:W3:Y:S02]  /*2cb0*/  MUFU.EX2 R112, R0 ;  /* 0x0000000000707308 */ /* 0x0002e40000000800 */
[----:B-1----:R-:W-:Y:S01]  /*2cc0*/  FFMA.FTZ R0, R186, c[0x0][0x23c], -R4 ;  /* 0x00008f00ba007a23 */ /* 0x002fe20000010804 */
[----:B------:R-:W-:Y:S02]  /*2cd0*/  MOV R186, R84 ;  /* 0x0000005400ba7202 */ /* 0x000fe40000000f00 */
[----:B---3--:R-:W-:-:S03]  /*2ce0*/  F2FP.PACK_AB R10, R112, R116 ;  /* 0x00000074700a723e */ /* 0x008fc600000000ff */
[----:B------:R1:W3:Y:S02]  /*2cf0*/  MUFU.EX2 R92, R0 ;  /* 0x00000000005c7308 */ /* 0x0002e40000000800 */
[----:B-1----:R-:W-:Y:S01]  /*2d00*/  FFMA.FTZ R0, R114, c[0x0][0x23c], -R4 ;  /* 0x00008f0072007a23 */ /* 0x002fe20000010804 */
[----:B---3--:R-:W-:Y:S02]  /*2d10*/  F2FP.PACK_AB R9, R96, R92 ;  /* 0x0000005c6009723e */ /* 0x008fe400000000ff */
[----:B------:R-:W-:-:S03]  /*2d20*/  MOV R114, R221 ;  /* 0x000000dd00727202 */ /* 0x000fc60000000f00 */
[----:B------:R1:W-:Y:S02]  /*2d30*/  MUFU.EX2 R93, R0 ;  /* 0x00000000005d7308 */ /* 0x0003e40000000800 */
[----:B-1----:R-:W-:Y:S01]  /*2d40*/  FFMA.FTZ R0, R115, c[0x0][0x23c], -R4 ;  /* 0x00008f0073007a23 */ /* 0x002fe20000010804 */
[----:B------:R-:W-:-:S05]  /*2d50*/  MOV R115, R163 ;  /* 0x000000a300737202 */ /* 0x000fca0000000f00 */
[----:B------:R1:W3:Y:S02]  /*2d60*/  MUFU.EX2 R89, R0 ;  /* 0x0000000000597308 */ /* 0x0002e40000000800 */
[----:B-1----:R-:W-:Y:S01]  /*2d70*/  FFMA.FTZ R0, R79, c[0x0][0x23c], -R6 ;  /* 0x00008f004f007a23 */ /* 0x002fe20000010806 */
[----:B---3--:R-:W-:-:S05]  /*2d80*/  F2FP.PACK_AB R11, R89, R93 ;  /* 0x0000005d590b723e */ /* 0x008fca00000000ff */
[----:B------:R1:W-:Y:S02]  /*2d90*/  MUFU.EX2 R113, R0 ;  /* 0x0000000000717308 */ /* 0x0003e40000000800 */
[C---:B--2---:R-:W-:Y:S08]  /*2da0*/  HMMA.16816.F32 R44, R8.reuse, R12, R44 ;  /* 0x0000000c082c723c */ /* 0x044ff0000000182c */
[----:B------:R-:W-:Y:S01]  /*2db0*/  HMMA.16816.F32 R32, R8, R18, R32 ;  /* 0x000000120820723c */ /* 0x000fe20000001820 */
[----:B-1----:R-:W-:Y:S01]  /*2dc0*/  FFMA.FTZ R0, R132, c[0x0][0x23c], -R5 ;  /* 0x00008f0084007a23 */ /* 0x002fe20000010805 */
[----:B------:R-:W-:-:S03]  /*2dd0*/  MOV R132, R162 ;  /* 0x000000a200847202 */ /* 0x000fc60000000f00 */
[----:B------:R1:W-:Y:S02]  /*2de0*/  MUFU.EX2 R88, R0 ;  /* 0x0000000000587308 */ /* 0x0003e40000000800 */
[----:B-1----:R-:W-:Y:S01]  /*2df0*/  FFMA.FTZ R0, R133, c[0x0][0x23c], -R5 ;  /* 0x00008f0085007a23 */ /* 0x002fe20000010805 */
[----:B------:R-:W-:-:S05]  /*2e00*/  MOV R133, R161 ;  /* 0x000000a100857202 */ /* 0x000fca0000000f00 */
[----:B------:R1:W2:Y:S02]  /*2e10*/  MUFU.EX2 R87, R0 ;  /* 0x0000000000577308 */ /* 0x0002a40000000800 */
[--C-:B-1----:R-:W-:Y:S01]  /*2e20*/  FFMA.FTZ R0, R108, c[0x0][0x23c], -R5.reuse ;  /* 0x00008f006c007a23 */ /* 0x102fe20000010805 */
[----:B------:R-:W-:Y:S02]  /*2e30*/  MOV R108, R160 ;  /* 0x000000a0006c7202 */ /* 0x000fe40000000f00 */
[C---:B------:R-:W-:Y:S03]  /*2e40*/  HMMA.16816.F32 R160, R8.reuse, R16, R36 ;  /* 0x0000001008a0723c */ /* 0x040fe60000001824 */
[----:B------:R1:W-:Y:S05]  /*2e50*/  MUFU.EX2 R86, R0 ;  /* 0x0000000000567308 */ /* 0x0003ea0000000800 */
[----:B------:R-:W-:Y:S07]  /*2e60*/  HMMA.16816.F32 R36, R8, R14, R40 ;  /* 0x0000000e0824723c */ /* 0x000fee0000001828 */
[----:B------:R-:W-:Y:S01]  /*2e70*/  F2FP.PACK_AB R8, R152, R243 ;  /* 0x000000f39808723e */ /* 0x000fe200000000ff */
[----:B-1----:R-:W-:Y:S01]  /*2e80*/  FFMA.FTZ R0, R109, c[0x0][0x23c], -R5 ;  /* 0x00008f006d007a23 */ /* 0x002fe20000010805 */
[----:B------:R-:W-:-:S02]  /*2e90*/  F2FP.PACK_AB R9, R224, R197 ;  /* 0x000000c5e009723e */ /* 0x000fc400000000ff */
[----:B------:R-:W-:Y:S01]  /*2ea0*/  F2FP.PACK_AB R10, R154, R153 ;  /* 0x000000999a0a723e */ /* 0x000fe200000000ff */
[----:B------:R1:W3:Y:S01]  /*2eb0*/  MUFU.EX2 R85, R0 ;  /* 0x0000000000557308 */ /* 0x0002e20000000800 */
[----:B------:R-:W-:Y:S02]  /*2ec0*/  F2FP.PACK_AB R11, R225, R226 ;  /* 0x000000e2e10b723e */ /* 0x000fe400000000ff */
[----:B------:R-:W-:-:S05]  /*2ed0*/  MOV R109, R220 ;  /* 0x000000dc006d7202 */ /* 0x000fca0000000f00 */
[----:B------:R-:W-:Y:S01]  /*2ee0*/  HMMA.16816.F32 R48, R8, R14, R20 ;  /* 0x0000000e0830723c */ /* 0x000fe20000001814 */
[----:B------:R-:W5:Y:S01]  /*2ef0*/  LDSM.16.MT88.4 R20, [R205+0x4c00] ;  /* 0x004c0000cd14783b */ /* 0x000f620000004200 */
[----:B-1----:R-:W-:Y:S01]  /*2f00*/  FFMA.FTZ R0, R134, c[0x0][0x23c], -R4 ;  /* 0x00008f0086007a23 */ /* 0x002fe20000010804 */
[----:B------:R-:W-:-:S05]  /*2f10*/  MOV R134, R82 ;  /* 0x0000005200867202 */ /* 0x000fca0000000f00 */
[C---:B------:R-:W-:Y:S01]  /*2f20*/  HMMA.16816.F32 R52, R8.reuse, R12, R52 ;  /* 0x0000000c0834723c */ /* 0x040fe20000001834 */
[----:B------:R-:W1:Y:S01]  /*2f30*/  LDSM.16.MT88.4 R12, [R204+0x5000] ;  /* 0x00500000cc0c783b */ /* 0x000e620000004200 */
[----:B------:R2:W-:Y:S06]  /*2f40*/  MUFU.EX2 R82, R0 ;  /* 0x0000000000527308 */ /* 0x0005ec0000000800 */
[C---:B------:R-:W-:Y:S08]  /*2f50*/  HMMA.16816.F32 R56, R8.reuse, R16, R60 ;  /* 0x000000100838723c */ /* 0x040ff0000000183c */
[----:B------:R-:W-:Y:S01]  /*2f60*/  HMMA.16816.F32 R28, R8, R18, R28 ;  /* 0x00000012081c723c */ /* 0x000fe2000000181c */
[----:B------:R-:W1:Y:S01]  /*2f70*/  LDSM.16.MT88.4 R16, [R205+0x5000] ;  /* 0x00500000cd10783b */ /* 0x000e620000004200 */
[----:B--2---:R-:W-:Y:S01]  /*2f80*/  FFMA.FTZ R0, R135, c[0x0][0x23c], -R4 ;  /* 0x00008f0087007a23 */ /* 0x004fe20000010804 */
[----:B------:R-:W-:-:S03]  /*2f90*/  MOV R135, R83 ;  /* 0x0000005300877202 */ /* 0x000fc60000000f00 */
[----:B------:R2:W2:Y:S01]  /*2fa0*/  MUFU.EX2 R83, R0 ;  /* 0x0000000000537308 */ /* 0x0004a20000000800 */
[----:B------:R-:W-:Y:S02]  /*2fb0*/  F2FP.PACK_AB R8, R87, R88 ;  /* 0x000000585708723e */ /* 0x000fe400000000ff */
[----:B---3--:R-:W-:Y:S01]  /*2fc0*/  F2FP.PACK_AB R10, R85, R86 ;  /* 0x00000056550a723e */ /* 0x008fe200000000ff */
[--C-:B--2---:R-:W-:Y:S01]  /*2fd0*/  FFMA.FTZ R0, R110, c[0x0][0x23c], -R4.reuse ;  /* 0x00008f006e007a23 */ /* 0x104fe20000010804 */
[----:B------:R-:W-:Y:S02]  /*2fe0*/  MOV R110, R81 ;  /* 0x00000051006e7202 */ /* 0x000fe40000000f00 */
[----:B------:R-:W-:Y:S01]  /*2ff0*/  F2FP.PACK_AB R9, R83, R82 ;  /* 0x000000525309723e */ /* 0x000fe200000000ff */
[----:B------:R2:W-:Y:S02]  /*3000*/  MUFU.EX2 R81, R0 ;  /* 0x0000000000517308 */ /* 0x0005e40000000800 */
[----:B--2---:R-:W-:Y:S01]  /*3010*/  FFMA.FTZ R0, R111, c[0x0][0x23c], -R4 ;  /* 0x00008f006f007a23 */ /* 0x004fe20000010804 */
[----:B------:R-:W-:-:S05]  /*3020*/  MOV R111, R80 ;  /* 0x00000050006f7202 */ /* 0x000fca0000000f00 */
[----:B------:R2:W3:Y:S02]  /*3030*/  MUFU.EX2 R80, R0 ;  /* 0x0000000000507308 */ /* 0x0004e40000000800 */
[----:B--2---:R-:W-:Y:S01]  /*3040*/  FFMA.FTZ R0, R90, c[0x0][0x23c], -R6 ;  /* 0x00008f005a007a23 */ /* 0x004fe20000010806 */
[----:B---3--:R-:W-:Y:S02]  /*3050*/  F2FP.PACK_AB R11, R80, R81 ;  /* 0x00000051500b723e */ /* 0x008fe400000000ff */
[----:B------:R-:W-:-:S03]  /*3060*/  MOV R90, R167 ;  /* 0x000000a7005a7202 */ /* 0x000fc60000000f00 */
[----:B------:R2:W-:Y:S02]  /*3070*/  MUFU.EX2 R84, R0 ;  /* 0x0000000000547308 */ /* 0x0005e40000000800 */
[C---:B----4-:R-:W-:Y:S08]  /*3080*/  HMMA.16816.F32 R40, R8.reuse, R24, R44 ;  /* 0x000000180828723c */ /* 0x050ff0000000182c */
[----:B------:R-:W-:Y:S01]  /*3090*/  HMMA.16816.F32 R36, R8, R26, R36 ;  /* 0x0000001a0824723c */ /* 0x000fe20000001824 */
[----:B--2---:R-:W-:Y:S01]  /*30a0*/  FFMA.FTZ R0, R128, c[0x0][0x23c], -R5 ;  /* 0x00008f0080007a23 */ /* 0x004fe20000010805 */
[----:B------:R-:W-:-:S03]  /*30b0*/  MOV R128, R166 ;  /* 0x000000a600807202 */ /* 0x000fc60000000f00 */
[----:B------:R2:W-:Y:S03]  /*30c0*/  MUFU.EX2 R78, R0 ;  /* 0x00000000004e7308 */ /* 0x0005e60000000800 */
[C---:B-----5:R-:W-:Y:S08]  /*30d0*/  HMMA.16816.F32 R160, R8.reuse, R20, R160 ;  /* 0x0000001408a0723c */ /* 0x060ff000000018a0 */
[----:B------:R-:W-:Y:S01]  /*30e0*/  HMMA.16816.F32 R32, R8, R22, R32 ;  /* 0x000000160820723c */ /* 0x000fe20000001820 */
[----:B--2---:R-:W-:Y:S01]  /*30f0*/  FFMA.FTZ R0, R129, c[0x0][0x23c], -R5 ;  /* 0x00008f0081007a23 */ /* 0x004fe20000010805 */
[----:B------:R-:W-:-:S05]  /*3100*/  MOV R129, R165 ;  /* 0x000000a500817202 */ /* 0x000fca0000000f00 */
[----:B------:R-:W-:Y:S01]  /*3110*/  F2FP.PACK_AB R9, R227, R228 ;  /* 0x000000e4e309723e */ /* 0x000fe200000000ff */
[----:B------:R2:W3:Y:S01]  /*3120*/  MUFU.EX2 R79, R0 ;  /* 0x00000000004f7308 */ /* 0x0004e20000000800 */
[----:B------:R-:W-:Y:S02]  /*3130*/  F2FP.PACK_AB R10, R128, R129 ;  /* 0x00000081800a723e */ /* 0x000fe400000000ff */
[----:B------:R-:W-:Y:S01]  /*3140*/  F2FP.PACK_AB R11, R230, R229 ;  /* 0x000000e5e60b723e */ /* 0x000fe200000000ff */
[----:B--2---:R-:W-:Y:S01]  /*3150*/  FFMA.FTZ R0, R104, c[0x0][0x23c], -R5 ;  /* 0x00008f0068007a23 */ /* 0x004fe20000010805 */
[----:B------:R-:W-:-:S03]  /*3160*/  MOV R104, R164 ;  /* 0x000000a400687202 */ /* 0x000fc60000000f00 */
[----:B------:R2:W-:Y:S02]  /*3170*/  MUFU.EX2 R77, R0 ;  /* 0x00000000004d7308 */ /* 0x0005e40000000800 */
[----:B--2---:R-:W-:Y:S01]  /*3180*/  FFMA.FTZ R0, R105, c[0x0][0x23c], -R5 ;  /* 0x00008f0069007a23 */ /* 0x004fe20000010805 */
[----:B------:R-:W-:-:S05]  /*3190*/  MOV R105, R155 ;  /* 0x0000009b00697202 */ /* 0x000fca0000000f00 */
[----:B------:R2:W4:Y:S01]  /*31a0*/  MUFU.EX2 R76, R0 ;  /* 0x00000000004c7308 */ /* 0x0005220000000800 */
[----:B------:R-:W-:-:S07]  /*31b0*/  F2FP.PACK_AB R8, R104, R105 ;  /* 0x000000696808723e */ /* 0x000fce00000000ff */
[----:B------:R-:W-:Y:S01]  /*31c0*/  HMMA.16816.F32 R44, R8, R26, R48 ;  /* 0x0000001a082c723c */ /* 0x000fe20000001830 */
[----:B--2---:R-:W-:-:S07]  /*31d0*/  FFMA.FTZ R0, R130, c[0x0][0x23c], -R4 ;  /* 0x00008f0082007a23 */ /* 0x004fce0000010804 */
[C---:B------:R-:W-:Y:S01]  /*31e0*/  HMMA.16816.F32 R52, R8.reuse, R24, R52 ;  /* 0x000000180834723c */ /* 0x040fe20000001834 */
[----:B------:R-:W2:Y:S01]  /*31f0*/  LDSM.16.MT88.4 R24, [R204+0x5400] ;  /* 0x00540000cc18783b */ /* 0x000ea20000004200 */
[----:B------:R-:W-:Y:S01]  /*3200*/  MOV R130, R154 ;  /* 0x0000009a00827202 */ /* 0x000fe20000000f00 */
[----:B------:R5:W-:Y:S05]  /*3210*/  MUFU.EX2 R74, R0 ;  /* 0x00000000004a7308 */ /* 0x000bea0000000800 */
[C---:B------:R-:W-:Y:S08]  /*3220*/  HMMA.16816.F32 R48, R8.reuse, R20, R56 ;  /* 0x000000140830723c */ /* 0x040ff00000001838 */
[----:B------:R-:W-:Y:S01]  /*3230*/  HMMA.16816.F32 R28, R8, R22, R28 ;  /* 0x00000016081c723c */ /* 0x000fe2000000181c */
[----:B------:R-:W1:Y:S01]  /*3240*/  LDSM.16.MT88.4 R20, [R205+0x5400] ;  /* 0x00540000cd14783b */ /* 0x000e620000004200 */
[----:B-----5:R-:W-:Y:S01]  /*3250*/  FFMA.FTZ R0, R131, c[0x0][0x23c], -R4 ;  /* 0x00008f0083007a23 */ /* 0x020fe20000010804 */
[----:B------:R-:W-:-:S03]  /*3260*/  MOV R131, R153 ;  /* 0x0000009900837202 */ /* 0x000fc60000000f00 */
[----:B------:R5:W5:Y:S01]  /*3270*/  MUFU.EX2 R73, R0 ;  /* 0x0000000000497308 */ /* 0x000b620000000800 */
[----:B---3--:R-:W-:Y:S02]  /*3280*/  F2FP.PACK_AB R8, R79, R78 ;  /* 0x0000004e4f08723e */ /* 0x008fe400000000ff */
[----:B----4-:R-:W-:Y:S01]  /*3290*/  F2FP.PACK_AB R10, R76, R77 ;  /* 0x0000004d4c0a723e */ /* 0x010fe200000000ff */
[--C-:B-----5:R-:W-:Y:S01]  /*32a0*/  FFMA.FTZ R0, R106, c[0x0][0x23c], -R4.reuse ;  /* 0x00008f006a007a23 */ /* 0x120fe20000010804 */
[----:B------:R-:W-:Y:S02]  /*32b0*/  F2FP.PACK_AB R9, R73, R74 ;  /* 0x0000004a4909723e */ /* 0x000fe400000000ff */
[----:B------:R-:W-:Y:S01]  /*32c0*/  MOV R106, R152 ;  /* 0x00000098006a7202 */ /* 0x000fe20000000f00 */
[----:B------:R3:W-:Y:S01]  /*32d0*/  MUFU.EX2 R72, R0 ;  /* 0x0000000000487308 */ /* 0x0007e20000000800 */
[----:B------:R-:W-:Y:S01]  /*32e0*/  LDSM.16.MT88.4 R152, [R204+0x5c00] ;  /* 0x005c0000cc98783b */ /* 0x000fe20000004200 */
        /* <DEDUP_REMOVED lines=9> */
[C---:B------:R-:W-:Y:S08]  /*3380*/  HMMA.16816.F32 R160, R8.reuse, R16, R160 ;  /* 0x0000001008a0723c */ /* 0x040ff000000018a0 */
        /* <DEDUP_REMOVED lines=49> */
[----:B--2---:R-:W-:-:S04]  /*36a0*/  FFMA.FTZ R0, R121, c[0x0][0x23c], -R5 ;  /* 0x00008f0079007a23 */ /* 0x004fc80000010805 */
[----:B------:R2:W4:Y:S02]  /*36b0*/  MUFU.EX2 R58, R0 ;  /* 0x00000000003a7308 */ /* 0x0005240000000800 */
[----:B---3--:R-:W-:Y:S01]  /*36c0*/  F2FP.PACK_AB R8, R61, R60 ;  /* 0x0000003c3d08723e */ /* 0x008fe200000000ff */
[----:B--2---:R-:W-:Y:S01]  /*36d0*/  FFMA.FTZ R0, R190, c[0x0][0x23c], -R4 ;  /* 0x00008f00be007a23 */ /* 0x004fe20000010804 */
[----:B----4-:R-:W-:-:S04]  /*36e0*/  F2FP.PACK_AB R10, R58, R59 ;  /* 0x0000003b3a0a723e */ /* 0x010fc800000000ff */
        /* <DEDUP_REMOVED lines=10> */
[----:B------:R2:W3:Y:S02]  /*3790*/  MUFU.EX2 R42, R0 ;  /* 0x00000000002a7308 */ /* 0x0004e40000000800 */
[C---:B-1----:R-:W-:Y:S08]  /*37a0*/  HMMA.16816.F32 R140, R8.reuse, R12, R140 ;  /* 0x0000000c088c723c */ /* 0x042ff0000000188c */
[----:B------:R-:W-:Y:S01]  /*37b0*/  HMMA.16816.F32 R36, R8, R14, R36 ;  /* 0x0000000e0824723c */ /* 0x000fe20000001824 */
[----:B--2---:R-:W-:-:S04]  /*37c0*/  FFMA.FTZ R0, R200, c[0x0][0x23c], -R5 ;  /* 0x00008f00c8007a23 */ /* 0x004fc80000010805 */
[----:B------:R1:W-:Y:S03]  /*37d0*/  MUFU.EX2 R41, R0 ;  /* 0x0000000000297308 */ /* 0x0003e60000000800 */
[C---:B-----5:R-:W-:Y:S08]  /*37e0*/  HMMA.16816.F32 R160, R8.reuse, R16, R160 ;  /* 0x0000001008a0723c */ /* 0x060ff000000018a0 */
[----:B------:R-:W-:Y:S01]  /*37f0*/  HMMA.16816.F32 R32, R8, R18, R32 ;  /* 0x000000120820723c */ /* 0x000fe20000001820 */
[----:B-1----:R-:W-:-:S06]  /*3800*/  FFMA.FTZ R0, R201, c[0x0][0x23c], -R5 ;  /* 0x00008f00c9007a23 */ /* 0x002fcc0000010805 */
[----:B------:R-:W-:Y:S02]  /*3810*/  F2FP.PACK_AB R8, R115, R132 ;  /* 0x000000847308723e */ /* 0x000fe400000000ff */
[----:B------:R-:W-:Y:S01]  /*3820*/  F2FP.PACK_AB R9, R75, R84 ;  /* 0x000000544b09723e */ /* 0x000fe200000000ff */
[----:B------:R1:W2:Y:S01]  /*3830*/  MUFU.EX2 R40, R0 ;  /* 0x0000000000287308 */ /* 0x0002a20000000800 */
[----:B------:R-:W-:Y:S02]  /*3840*/  F2FP.PACK_AB R10, R187, R114 ;  /* 0x00000072bb0a723e */ /* 0x000fe400000000ff */
[----:B---3--:R-:W-:-:S07]  /*3850*/  F2FP.PACK_AB R11, R42, R63 ;  /* 0x0000003f2a0b723e */ /* 0x008fce00000000ff */
[----:B------:R-:W-:Y:S01]  /*3860*/  HMMA.16816.F32 R48, R8, R16, R48 ;  /* 0x000000100830723c */ /* 0x000fe20000001830 */
[----:B-1----:R-:W-:Y:S01]  /*3870*/  FFMA.FTZ R0, R192, c[0x0][0x23c], -R5 ;  /* 0x00008f00c0007a23 */ /* 0x002fe20000010805 */
[----:B--2---:R-:W-:-:S06]  /*3880*/  F2FP.PACK_AB R164, R40, R41 ;  /* 0x0000002928a4723e */ /* 0x004fcc00000000ff */
[C---:B------:R-:W-:Y:S01]  /*3890*/  HMMA.16816.F32 R144, R8.reuse, R12, R144 ;  /* 0x0000000c0890723c */ /* 0x040fe20000001890 */
[----:B------:R1:W-:Y:S07]  /*38a0*/  MUFU.EX2 R31, R0 ;  /* 0x00000000001f7308 */ /* 0x0003ee0000000800 */
[C---:B------:R-:W-:Y:S01]  /*38b0*/  HMMA.16816.F32 R24, R8.reuse, R14, R24 ;  /* 0x0000000e0818723c */ /* 0x040fe20000001818 */
[----:B------:R-:W2:Y:S07]  /*38c0*/  LDSM.16.MT88.4 R12, [R205+0x5c00] ;  /* 0x005c0000cd0c783b */ /* 0x000eae0000004200 */
[----:B------:R-:W-:Y:S01]  /*38d0*/  HMMA.16816.F32 R20, R8, R18, R20 ;  /* 0x000000120814723c */ /* 0x000fe20000001814 */
[----:B-1----:R-:W-:-:S02]  /*38e0*/  FFMA.FTZ R0, R193, c[0x0][0x23c], -R5 ;  /* 0x00008f00c1007a23 */ /* 0x002fc40000010805 */
[----:B------:R-:W-:Y:S02]  /*38f0*/  FADD.FTZ R5, R97, R7 ;  /* 0x0000000761057221 */ /* 0x000fe40000010000 */
        /* <DEDUP_REMOVED lines=9> */
[----:B-1----:R-:W-:Y:S02]  /*3990*/  FFMA.FTZ R0, R195, c[0x0][0x23c], -R4 ;  /* 0x00008f00c3007a23 */ /* 0x002fe40000010804 */
[----:B------:R-:W-:Y:S01]  /*39a0*/  FADD.FTZ R4, R168, R157 ;  /* 0x0000009da8047221 */ /* 0x000fe20000010000 */
[----:B------:R-:W-:-:S03]  /*39b0*/  F2FP.PACK_AB R168, R185, R186 ;  /* 0x000000bab9a8723e */ /* 0x000fc600000000ff */
[----:B------:R1:W3:Y:S02]  /*39c0*/  MUFU.EX2 R220, R0 ;  /* 0x0000000000dc7308 */ /* 0x0002e40000000800 */
[----:B-1----:R-:W-:Y:S01]  /*39d0*/  FFMA.FTZ R0, R98, c[0x0][0x23c], -R6 ;  /* 0x00008f0062007a23 */ /* 0x002fe20000010806 */
[----:B---3--:R-:W-:-:S05]  /*39e0*/  F2FP.PACK_AB R167, R220, R28 ;  /* 0x0000001cdca7723e */ /* 0x008fca00000000ff */
[----:B------:R1:W-:Y:S02]  /*39f0*/  MUFU.EX2 R16, R0 ;  /* 0x0000000000107308 */ /* 0x0003e40000000800 */
[C---:B------:R-:W-:Y:S08]  /*3a00*/  HMMA.16816.F32 R140, R164.reuse, R152, R140 ;  /* 0x00000098a48c723c */ /* 0x040ff0000000188c */
[----:B------:R-:W-:Y:S01]  /*3a10*/  HMMA.16816.F32 R148, R164, R154, R36 ;  /* 0x0000009aa494723c */ /* 0x000fe20000001824 */
[----:B-1----:R-:W-:-:S04]  /*3a20*/  FFMA.FTZ R0, R99, c[0x0][0x23c], -R6 ;  /* 0x00008f0063007a23 */ /* 0x002fc80000010806 */
[----:B------:R1:W3:Y:S03]  /*3a30*/  MUFU.EX2 R10, R0 ;  /* 0x00000000000a7308 */ /* 0x0002e60000000800 */
[C---:B--2---:R-:W-:Y:S08]  /*3a40*/  HMMA.16816.F32 R160, R164.reuse, R12, R160 ;  /* 0x0000000ca4a0723c */ /* 0x044ff000000018a0 */
[----:B------:R-:W-:Y:S01]  /*3a50*/  HMMA.16816.F32 R164, R164, R14, R32 ;  /* 0x0000000ea4a4723c */ /* 0x000fe20000001820 */
[----:B-1----:R-:W-:Y:S01]  /*3a60*/  FFMA.FTZ R0, R94, c[0x0][0x23c], -R6 ;  /* 0x00008f005e007a23 */ /* 0x002fe20000010806 */
[----:B---3--:R-:W-:-:S03]  /*3a70*/  F2FP.PACK_AB R169, R10, R16 ;  /* 0x000000100aa9723e */ /* 0x008fc600000000ff */
[----:B------:R1:W-:Y:S02]  /*3a80*/  MUFU.EX2 R9, R0 ;  /* 0x0000000000097308 */ /* 0x0003e40000000800 */
[----:B-1----:R-:W-:-:S06]  /*3a90*/  FFMA.FTZ R0, R95, c[0x0][0x23c], -R6 ;  /* 0x00008f005f007a23 */ /* 0x002fcc0000010806 */
[----:B------:R1:W2:Y:S02]  /*3aa0*/  MUFU.EX2 R222, R0 ;  /* 0x0000000000de7308 */ /* 0x0002a40000000800 */
[----:B-1----:R-:W-:Y:S01]  /*3ab0*/  FADD.FTZ R0, R237, R171 ;  /* 0x000000abed007221 */ /* 0x002fe20000010000 */
[----:B--2---:R-:W-:-:S03]  /*3ac0*/  F2FP.PACK_AB R171, R222, R9 ;  /* 0x00000009deab723e */ /* 0x004fc600000000ff */
        /* <DEDUP_REMOVED lines=122> */
[----:B------:R-:W-:Y:S01]  /*4270*/  FADD.FTZ R220, R220, R0 ;  /* 0x00000000dcdc7221 */ /* 0x000fe20000010000 */
[----:B------:R-:W-:Y:S05]  /*4280*/  @!P0 BRA `(.L_x_28) ;  /* 0x000036e000008947 */ /* 0x000fea0003800000 */
[----:B------:R-:W-:Y:S01]  /*4290*/  LEA.HI.SX32 R217, R217, 0xfffffffe, 0x19 ;  /* 0xfffffffed9d97811 */ /* 0x000fe200078fcaff */
[----:B------:R-:W-:Y:S01]  /*42a0*/  IMAD.MOV.U32 R133, RZ, RZ, R137 ;  /* 0x000000ffff857224 */ /* 0x000fe200078e0089 */
[----:B------:R-:W-:Y:S01]  /*42b0*/  MOV R135, R3 ;  /* 0x0000000300877202 */ /* 0x000fe20000000f00 */
[----:B------:R-:W-:Y:S01]  /*42c0*/  IMAD.MOV.U32 R132, RZ, RZ, R138 ;  /* 0x000000ffff847224 */ /* 0x000fe200078e008a */
[----:B------:R-:W-:Y:S01]  /*42d0*/  MOV R134, R136 ;  /* 0x0000008800867202 */ /* 0x000fe20000000f00 */
[----:B------:R-:W-:Y:S05]  /*42e0*/  BRA `(.L_x_29) ;  /* 0x0000019000007947 */ /* 0x000fea0003800000 */
.L_x_31:
[----:B------:R-:W-:Y:S04]  /*42f0*/  IADD3 R0, R217, -0x1, RZ ;  /* 0xffffffffd9007810 */ /* 0x000fe80007ffe0ff */
[----:B------:R-:W-:Y:S01]  /*4300*/  SHF.R.S32.HI R136, RZ, 0x1f, R0 ;  /* 0x0000001fff887819 */ /* 0x000fe20000011400 */
[----:B------:R-:W-:Y:S04]  /*4310*/  IMAD.WIDE.U32 R2, R0, c[0x0][0x198], RZ ;  /* 0x0000660000027a25 */ /* 0x000fe800078e00ff */
        /* <DEDUP_REMOVED lines=22> */
.L_x_29:
[----:B------:R-:W-:Y:S01]  /*4480*/  SHF.R.S32.HI R0, RZ, 0x1f, R217 ;  /* 0x0000001fff007819 */ /* 0x000fe200000114d9 */
[----:B------:R-:W-:Y:S04]  /*4490*/  DEPBAR.LE SB0, 0x0 ;  /* 0x000080000000791a */ /* 0x000fe80000000000 */
[----:B------:R-:W-:Y:S01]  /*44a0*/  BAR.SYNC.DEFER_BLOCKING 0x0 ;  /* 0x0000000000007b1d */ /* 0x000fe20000010000 */
[----:B------:R-:W-:Y:S02]  /*44b0*/  IMAD R0, R0, c[0x0][0x1a0], RZ ;  /* 0x0000680000007a24 */ /* 0x000fe400078e02ff */
[C---:B------:R-:W-:Y:S04]  /*44c0*/  IMAD.WIDE.U32 R2, R217.reuse, c[0x0][0x1a0], RZ ;  /* 0x00006800d9027a25 */ /* 0x040fe800078e00ff */
        /* <DEDUP_REMOVED lines=14> */
[----:B------:R-:W-:Y:S04]  /*45b0*/  IADD3.X R3, R5, UR5, RZ, P1, !PT ;  /* 0x0000000505037c10 */ /* 0x000fe80008ffe4ff */
[----:B------:R-:W-:Y:S01]  /*45c0*/  IADD3.X R9, R3, UR5, RZ, P0, !PT ;  /* 0x0000000503097c10 */ /* 0x000fe200087fe4ff */
[----:B------:R1:W-:Y:S01]  /*45d0*/  LDGSTS.E.BYPASS.LTC128B.128 [R218+0x4800], [R4.64] ;  /* 0x0480000004da7fae */ /* 0x0003e2000b901d4a */
[----:B------:R-:W-:Y:S07]  /*45e0*/  ISETP.GT.AND P0, PT, R217, RZ, PT ;  /* 0x000000ffd900720c */ /* 0x000fee0003f04270 */
[----:B------:R2:W-:Y:S08]  /*45f0*/  LDGSTS.E.BYPASS.LTC128B.128 [R218+0x5000], [R2.64] ;  /* 0x0500000002da7fae */ /* 0x0005f0000b901d4a */
[----:B------:R3:W-:Y:S08]  /*4600*/  LDGSTS.E.BYPASS.LTC128B.128 [R218+0x5800], [R8.64] ;  /* 0x0580000008da7fae */ /* 0x0007f0000b901d4a */
[----:B------:R-:W-:Y:S08]  /*4610*/  LDSM.16.M88.4 R128, [R207] ;  /* 0x00000000cf80783b */ /* 0x000ff00000000200 */
[----:B------:R-:W1:Y:S08]  /*4620*/  LDSM.16.M88.4 R16, [R206] ;  /* 0x00000000ce10783b */ /* 0x000e700000000200 */
        /* <DEDUP_REMOVED lines=86> */
.L_x_30:
        /* <DEDUP_REMOVED lines=130> */
[----:B------:R-:W-:Y:S01]  /*53b0*/  SHFL.BFLY PT, R137, R3, 0x2, 0x1f ;  /* 0x0c401f0003897f89 */ /* 0x000fe200000e0000 */
[----:B------:R-:W-:Y:S07]  /*53c0*/  FMNMX.FTZ R138, R129, R138, !PT ;  /* 0x0000008a818a7209 */ /* 0x000fee0007810000 */
        /* <DEDUP_REMOVED lines=10> */
[C---:B------:R-:W-:Y:S01]  /*5470*/  FSETP.NEU.FTZ.AND P1, PT, R138.reuse, -INF , PT ;  /* 0xff8000008a00780b */ /* 0x040fe20003f3d000 */
[C---:B------:R-:W-:Y:S02]  /*5480*/  FADD.FTZ R0, -R138.reuse, R132 ;  /* 0x000000848a007221 */ /* 0x040fe40000010100 */
[----:B------:R-:W-:Y:S01]  /*5490*/  FMUL.FTZ R172, R138, c[0x0][0x23c] ;  /* 0x00008f008aac7a20 */ /* 0x000fe20000410000 */
[----:B--2---:R-:W-:Y:S01]  /*54a0*/  FMNMX.FTZ R137, R137, R173, !PT ;  /* 0x000000ad89897209 */ /* 0x004fe20007810000 */
[----:B------:R-:W-:Y:S03]  /*54b0*/  FMUL.FTZ R0, R0, c[0x0][0x23c] ;  /* 0x00008f0000007a20 */ /* 0x000fe60000410000 */
[----:B------:R-:W-:Y:S01]  /*54c0*/  FSEL R172, R172, RZ, P1 ;  /* 0x000000ffacac7208 */ /* 0x000fe20000800000 */
[----:B------:R2:W4:Y:S01]  /*54d0*/  MUFU.EX2 R139, R0 ;  /* 0x00000000008b7308 */ /* 0x0005220000000800 */
[----:B------:R-:W-:Y:S02]  /*54e0*/  FSETP.NEU.FTZ.AND P1, PT, R137, -INF , PT ;  /* 0xff8000008900780b */ /* 0x000fe40003f3d000 */
[----:B---3--:R-:W-:Y:S01]  /*54f0*/  FMNMX.FTZ R136, R136, R174, !PT ;  /* 0x000000ae88887209 */ /* 0x008fe20007810000 */
[--C-:B------:R-:W-:Y:S02]  /*5500*/  FFMA.FTZ R20, R20, c[0x0][0x23c], -R172.reuse ;  /* 0x00008f0014147a23 */ /* 0x100fe400000108ac */
[--C-:B------:R-:W-:Y:S02]  /*5510*/  FFMA.FTZ R21, R21, c[0x0][0x23c], -R172.reuse ;  /* 0x00008f0015157a23 */ /* 0x100fe400000108ac */
[--C-:B------:R-:W-:Y:S02]  /*5520*/  FFMA.FTZ R48, R48, c[0x0][0x23c], -R172.reuse ;  /* 0x00008f0030307a23 */ /* 0x100fe400000108ac */
[----:B------:R-:W-:Y:S01]  /*5530*/  MUFU.EX2 R188, R20 ;  /* 0x0000001400bc7308 */ /* 0x000fe20000000800 */
[--C-:B------:R-:W-:Y:S01]  /*5540*/  FFMA.FTZ R49, R49, c[0x0][0x23c], -R172.reuse ;  /* 0x00008f0031317a23 */ /* 0x100fe200000108ac */
[----:B-1----:R-:W-:Y:S01]  /*5550*/  FMNMX.FTZ R3, R2, R3, !PT ;  /* 0x0000000302037209 */ /* 0x002fe20007810000 */
        /* <DEDUP_REMOVED lines=9> */
[----:B--2---:R-:W-:Y:S01]  /*55f0*/  FADD.FTZ R0, -R137, R133 ;  /* 0x0000008589007221 */ /* 0x004fe20000010100 */
[----:B------:R4:W-:Y:S01]  /*5600*/  MUFU.EX2 R202, R16 ;  /* 0x0000001000ca7308 */ /* 0x0009e20000000800 */
[----:B------:R-:W-:Y:S02]  /*5610*/  FMUL.FTZ R133, R136, c[0x0][0x23c] ;  /* 0x00008f0088857a20 */ /* 0x000fe40000410000 */
[----:B------:R-:W-:Y:S02]  /*5620*/  FMUL.FTZ R0, R0, c[0x0][0x23c] ;  /* 0x00008f0000007a20 */ /* 0x000fe40000410000 */
        /* <DEDUP_REMOVED lines=12> */
[----:B----4-:R-:W-:Y:S02]  /*56f0*/  FMUL.FTZ R16, R139, R152 ;  /* 0x000000988b107220 */ /* 0x010fe40000410000 */
[--C-:B------:R-:W-:Y:S02]  /*5700*/  FFMA.FTZ R80, R80, c[0x0][0x23c], -R172.reuse ;  /* 0x00008f0050507a23 */ /* 0x100fe400000108ac */
[--C-:B------:R-:W-:Y:S01]  /*5710*/  FFMA.FTZ R81, R81, c[0x0][0x23c], -R172.reuse ;  /* 0x00008f0051517a23 */ /* 0x100fe200000108ac */
[----:B------:R3:W4:Y:S01]  /*5720*/  MUFU.EX2 R225, R5 ;  /* 0x0000000500e17308 */ /* 0x0007220000000800 */
[--C-:B------:R-:W-:Y:S02]  /*5730*/  FFMA.FTZ R84, R84, c[0x0][0x23c], -R172.reuse ;  /* 0x00008f0054547a23 */ /* 0x100fe400000108ac */
[----:B------:R-:W-:Y:S02]  /*5740*/  FFMA.FTZ R85, R85, c[0x0][0x23c], -R172 ;  /* 0x00008f0055557a23 */ /* 0x000fe400000108ac */
[----:B-1----:R-:W-:Y:S02]  /*5750*/  FADD.FTZ R0, -R136, R134 ;  /* 0x0000008688007221 */ /* 0x002fe40000010100 */
[----:B------:R-:W-:Y:S02]  /*5760*/  FMUL.FTZ R134, R3, c[0x0][0x23c] ;  /* 0x00008f0003867a20 */ /* 0x000fe40000410000 */
[--C-:B------:R-:W-:Y:S01]  /*5770*/  FFMA.FTZ R96, R96, c[0x0][0x23c], -R172.reuse ;  /* 0x00008f0060607a23 */ /* 0x100fe200000108ac */
[----:B------:R1:W-:Y:S01]  /*5780*/  MUFU.EX2 R235, R17 ;  /* 0x0000001100eb7308 */ /* 0x0003e20000000800 */
[--C-:B------:R-:W-:Y:S02]  /*5790*/  FFMA.FTZ R97, R97, c[0x0][0x23c], -R172.reuse ;  /* 0x00008f0061617a23 */ /* 0x100fe400000108ac */
[----:B------:R-:W-:Y:S02]  /*57a0*/  FMUL.FTZ R0, R0, c[0x0][0x23c] ;  /* 0x00008f0000007a20 */ /* 0x000fe40000410000 */
[----:B--2---:R-:W-:Y:S02]  /*57b0*/  FMUL.FTZ R4, R139, R144 ;  /* 0x000000908b047220 */ /* 0x004fe40000410000 */
[--C-:B------:R-:W-:Y:S02]  /*57c0*/  FFMA.FTZ R116, R116, c[0x0][0x23c], -R172.reuse ;  /* 0x00008f0074747a23 */ /* 0x100fe400000108ac */
[--C-:B------:R-:W-:Y:S01]  /*57d0*/  FFMA.FTZ R117, R117, c[0x0][0x23c], -R172.reuse ;  /* 0x00008f0075757a23 */ /* 0x100fe200000108ac */
[----:B------:R2:W-:Y:S01]  /*57e0*/  MUFU.EX2 R2, R0 ;  /* 0x0000000000027308 */ /* 0x0005e20000000800 */
[--C-:B------:R-:W-:Y:S02]  /*57f0*/  FFMA.FTZ R128, R128, c[0x0][0x23c], -R172.reuse ;  /* 0x00008f0080807a23 */ /* 0x100fe400000108ac */
[----:B------:R-:W-:Y:S02]  /*5800*/  FFMA.FTZ R172, R129, c[0x0][0x23c], -R172 ;  /* 0x00008f0081ac7a23 */ /* 0x000fe400000108ac */
[C---:B---3--:R-:W-:Y:S05]  /*5810*/  FMUL.FTZ R5, R139.reuse, R145 ;  /* 0x000000918b057220 */ /* 0x048fea0000410000 */
[----:B------:R4:W-:Y:S01]  /*5820*/  MUFU.EX2 R223, R36 ;  /* 0x0000002400df7308 */ /* 0x0009e20000000800 */
[----:B-1----:R-:W-:Y:S09]  /*5830*/  FMUL.FTZ R17, R139, R153 ;  /* 0x000000998b117220 */ /* 0x002ff20000410000 */
[----:B------:R-:W-:Y:S01]  /*5840*/  MUFU.EX2 R237, R37 ;  /* 0x0000002500ed7308 */ /* 0x000fe20000000800 */
[----:B--2---:R-:W-:Y:S02]  /*5850*/  FADD.FTZ R0, -R3, R135 ;  /* 0x0000008703007221 */ /* 0x004fe40000010100 */
[----:B------:R-:W-:Y:S02]  /*5860*/  FMUL.FTZ R135, R137, c[0x0][0x23c] ;  /* 0x00008f0089877a20 */ /* 0x000fe40000410000 */
[----:B------:R-:W-:Y:S05]  /*5870*/  FMUL.FTZ R0, R0, c[0x0][0x23c] ;  /* 0x00008f0000007a20 */ /* 0x000fea0000410000 */
[----:B------:R-:W-:Y:S01]  /*5880*/  MUFU.EX2 R239, R32 ;  /* 0x0000002000ef7308 */ /* 0x000fe20000000800 */
[----:B------:R-:W-:Y:S02]  /*5890*/  FSEL R135, R135, RZ, P1 ;  /* 0x000000ff87877208 */ /* 0x000fe40000800000 */
[----:B------:R-:W-:Y:S02]  /*58a0*/  FSETP.NEU.FTZ.AND P1, PT, R136, -INF , PT ;  /* 0xff8000008800780b */ /* 0x000fe40003f3d000 */
[----:B----4-:R-:W-:Y:S01]  /*58b0*/  F2FP.PACK_AB R36, R225, R192 ;  /* 0x000000c0e124723e */ /* 0x010fe200000000ff */
[--C-:B------:R-:W-:Y:S01]  /*58c0*/  FFMA.FTZ R22, R22, c[0x0][0x23c], -R135.reuse ;  /* 0x00008f0016167a23 */ /* 0x100fe20000010887 */
[----:B------:R-:W-:Y:S01]  /*58d0*/  FSEL R133, R133, RZ, P1 ;  /* 0x000000ff85857208 */ /* 0x000fe20000800000 */
[--C-:B------:R-:W-:Y:S01]  /*58e0*/  FFMA.FTZ R23, R23, c[0x0][0x23c], -R135.reuse ;  /* 0x00008f0017177a23 */ /* 0x100fe20000010887 */
[----:B------:R-:W-:Y:S01]  /*58f0*/  FSETP.NEU.FTZ.AND P1, PT, R3, -INF , PT ;  /* 0xff8000000300780b */ /* 0x000fe20003f3d000 */
[----:B------:R-:W-:Y:S01]  /*5900*/  MUFU.EX2 R183, R22 ;  /* 0x0000001600b77308 */ /* 0x000fe20000000800 */
[----:B------:R-:W-:Y:S02]  /*5910*/  FFMA.FTZ R50, R50, c[0x0][0x23c], -R135 ;  /* 0x00008f0032327a23 */ /* 0x000fe40000010887 */
[--C-:B------:R-:W-:Y:S01]  /*5920*/  FFMA.FTZ R40, R40, c[0x0][0x23c], -R133.reuse ;  /* 0x00008f0028287a23 */ /* 0x100fe20000010885 */
[----:B------:R-:W-:Y:S01]  /*5930*/  FSEL R134, R134, RZ, P1 ;  /* 0x000000ff86867208 */ /* 0x000fe20000800000 */
[--C-:B------:R-:W-:Y:S02]  /*5940*/  FFMA.FTZ R41, R41, c[0x0][0x23c], -R133.reuse ;  /* 0x00008f0029297a23 */ /* 0x100fe40000010885 */
[--C-:B------:R-:W-:Y:S02]  /*5950*/  FFMA.FTZ R44, R44, c[0x0][0x23c], -R133.reuse ;  /* 0x00008f002c2c7a23 */ /* 0x100fe40000010885 */
[--C-:B------:R-:W-:Y:S01]  /*5960*/  FFMA.FTZ R42, R42, c[0x0][0x23c], -R134.reuse ;  /* 0x00008f002a2a7a23 */ /* 0x100fe20000010886 */
[----:B------:R1:W-:Y:S01]  /*5970*/  MUFU.EX2 R187, R23 ;  /* 0x0000001700bb7308 */ /* 0x0003e20000000800 */
[--C-:B------:R-:W-:Y:S02]  /*5980*/  FFMA.FTZ R43, R43, c[0x0][0x23c], -R134.reuse ;  /* 0x00008f002b2b7a23 */ /* 0x100fe40000010886 */
[----:B------:R-:W-:Y:S02]  /*5990*/  FFMA.FTZ R45, R45, c[0x0][0x23c], -R133 ;  /* 0x00008f002d2d7a23 */ /* 0x000fe40000010885 */
        /* <DEDUP_REMOVED lines=11> */
[--C-:B------:R-:W-:Y:S01]  /*5a50*/  FFMA.FTZ R102, R102, c[0x0][0x23c], -R135.reuse ;  /* 0x00008f0066667a23 */ /* 0x100fe20000010887 */
[----:B-1----:R-:W1:Y:S01]  /*5a60*/  LDSM.16.MT88.4 R20, [R204+0x4000] ;  /* 0x00400000cc14783b */ /* 0x002e620000004200 */
[--C-:B------:R-:W-:Y:S02]  /*5a70*/  FFMA.FTZ R103, R103, c[0x0][0x23c], -R135.reuse ;  /* 0x00008f0067677a23 */ /* 0x100fe40000010887 */
[--C-:B------:R-:W-:Y:S02]  /*5a80*/  FFMA.FTZ R114, R114, c[0x0][0x23c], -R135.reuse ;  /* 0x00008f0072727a23 */ /* 0x100fe40000010887 */
[--C-:B------:R-:W-:Y:S01]  /*5a90*/  FFMA.FTZ R115, R115, c[0x0][0x23c], -R135.reuse ;  /* 0x00008f0073737a23 */ /* 0x100fe20000010887 */
[----:B------:R3:W-:Y:S01]  /*5aa0*/  MUFU.EX2 R228, R19 ;  /* 0x0000001300e47308 */ /* 0x0007e20000000800 */
[--C-:B------:R-:W-:Y:S02]  /*5ab0*/  FFMA.FTZ R6, R6, c[0x0][0x23c], -R135.reuse ;  /* 0x00008f0006067a23 */ /* 0x100fe40000010887 */
[--C-:B------:R-:W-:Y:S02]  /*5ac0*/  FFMA.FTZ R7, R7, c[0x0][0x23c], -R135.reuse ;  /* 0x00008f0007077a23 */ /* 0x100fe40000010887 */
[--C-:B------:R-:W-:Y:S02]  /*5ad0*/  FFMA.FTZ R38, R38, c[0x0][0x23c], -R135.reuse ;  /* 0x00008f0026267a23 */ /* 0x100fe40000010887 */
[----:B------:R-:W-:Y:S02]  /*5ae0*/  FFMA.FTZ R39, R39, c[0x0][0x23c], -R135 ;  /* 0x00008f0027277a23 */ /* 0x000fe40000010887 */
[--C-:B------:R-:W-:Y:S01]  /*5af0*/  FFMA.FTZ R8, R8, c[0x0][0x23c], -R133.reuse ;  /* 0x00008f0008087a23 */ /* 0x100fe20000010885 */
[----:B------:R4:W-:Y:S01]  /*5b00*/  MUFU.EX2 R191, R6 ;  /* 0x0000000600bf7308 */ /* 0x0009e20000000800 */
[--C-:B------:R-:W-:Y:S02]  /*5b10*/  FFMA.FTZ R9, R9, c[0x0][0x23c], -R133.reuse ;  /* 0x00008f0009097a23 */ /* 0x100fe40000010885 */
[--C-:B------:R-:W-:Y:S02]  /*5b20*/  FFMA.FTZ R10, R10, c[0x0][0x23c], -R134.reuse ;  /* 0x00008f000a0a7a23 */ /* 0x100fe40000010886 */
[----:B--2---:R-:W-:Y:S02]  /*5b30*/  FMUL.FTZ R18, R132, R154 ;  /* 0x0000009a84127220 */ /* 0x004fe40000410000 */
[--C-:B------:R-:W-:Y:S02]  /*5b40*/  FFMA.FTZ R11, R11, c[0x0][0x23c], -R134.reuse ;  /* 0x00008f000b0b7a23 */ /* 0x100fe40000010886 */
[--C-:B------:R-:W-:Y:S01]  /*5b50*/  FFMA.FTZ R12, R12, c[0x0][0x23c], -R133.reuse ;  /* 0x00008f000c0c7a23 */ /* 0x100fe20000010885 */
[----:B------:R-:W2:Y:S01]  /*5b60*/  MUFU.EX2 R201, R7 ;  /* 0x0000000700c97308 */ /* 0x000ea20000000800 */
[----:B------:R-:W-:Y:S02]  /*5b70*/  FFMA.FTZ R13, R13, c[0x0][0x23c], -R133 ;  /* 0x00008f000d0d7a23 */ /* 0x000fe40000010885 */
[--C-:B------:R-:W-:Y:S02]  /*5b80*/  FFMA.FTZ R14, R14, c[0x0][0x23c], -R134.reuse ;  /* 0x00008f000e0e7a23 */ /* 0x100fe40000010886 */
[----:B---3--:R-:W-:Y:S02]  /*5b90*/  FMUL.FTZ R19, R132, R155 ;  /* 0x0000009b84137220 */ /* 0x008fe40000410000 */
[----:B------:R-:W-:Y:S01]  /*5ba0*/  LDSM.16.MT88.4 R152, [R204+0x5c00] ;  /* 0x005c0000cc98783b */ /* 0x000fe20000004200 */
[--C-:B------:R-:W-:Y:S02]  /*5bb0*/  FFMA.FTZ R34, R34, c[0x0][0x23c], -R135.reuse ;  /* 0x00008f0022227a23 */ /* 0x100fe40000010887 */
[----:B------:R3:W-:Y:S01]  /*5bc0*/  MUFU.EX2 R200, R38 ;  /* 0x0000002600c87308 */ /* 0x0007e20000000800 */
[----:B------:R-:W-:Y:S02]  /*5bd0*/  FFMA.FTZ R35, R35, c[0x0][0x23c], -R135 ;  /* 0x00008f0023237a23 */ /* 0x000fe40000010887 */
[--C-:B------:R-:W-:Y:S02]  /*5be0*/  FFMA.FTZ R24, R24, c[0x0][0x23c], -R133.reuse ;  /* 0x00008f0018187a23 */ /* 0x100fe40000010885 */
[----:B----4-:R-:W-:Y:S02]  /*5bf0*/  FMUL.FTZ R6, R132, R146 ;  /* 0x0000009284067220 */ /* 0x010fe40000410000 */
[--C-:B------:R-:W-:Y:S02]  /*5c00*/  FFMA.FTZ R25, R25, c[0x0][0x23c], -R133.reuse ;  /* 0x00008f0019197a23 */ /* 0x100fe40000010885 */
[--C-:B------:R-:W-:Y:S01]  /*5c10*/  FFMA.FTZ R27, R27, c[0x0][0x23c], -R134.reuse ;  /* 0x00008f001b1b7a23 */ /* 0x100fe20000010886 */
[----:B------:R4:W-:Y:S01]  /*5c20*/  MUFU.EX2 R232, R39 ;  /* 0x0000002700e87308 */ /* 0x0009e20000000800 */
[--C-:B------:R-:W-:Y:S02]  /*5c30*/  FFMA.FTZ R28, R28, c[0x0][0x23c], -R133.reuse ;  /* 0x00008f001c1c7a23 */ /* 0x100fe40000010885 */
[----:B------:R-:W-:Y:S01]  /*5c40*/  FFMA.FTZ R29, R29, c[0x0][0x23c], -R133 ;  /* 0x00008f001d1d7a23 */ /* 0x000fe20000010885 */
[----:B--2---:R-:W-:Y:S01]  /*5c50*/  F2FP.PACK_AB R37, R201, R191 ;  /* 0x000000bfc925723e */ /* 0x004fe200000000ff */
[----:B------:R-:W-:Y:S02]  /*5c60*/  FMUL.FTZ R7, R132, R147 ;  /* 0x0000009384077220 */ /* 0x000fe40000410000 */
[--C-:B------:R-:W-:Y:S02]  /*5c70*/  FFMA.FTZ R30, R30, c[0x0][0x23c], -R134.reuse ;  /* 0x00008f001e1e7a23 */ /* 0x100fe40000010886 */
[--C-:B------:R-:W-:Y:S01]  /*5c80*/  FFMA.FTZ R31, R31, c[0x0][0x23c], -R134.reuse ;  /* 0x00008f001f1f7a23 */ /* 0x100fe20000010886 */
[----:B------:R-:W-:Y:S01]  /*5c90*/  MUFU.EX2 R195, R41 ;  /* 0x0000002900c37308 */ /* 0x000fe20000000800 */
[--C-:B------:R-:W-:Y:S02]  /*5ca0*/  FFMA.FTZ R66, R66, c[0x0][0x23c], -R135.reuse ;  /* 0x00008f0042427a23 */ /* 0x100fe40000010887 */
[----:B------:R-:W-:Y:S01]  /*5cb0*/  FFMA.FTZ R67, R67, c[0x0][0x23c], -R135 ;  /* 0x00008f0043437a23 */ /* 0x000fe20000010887 */
[----:B---3--:R-:W-:Y:S01]  /*5cc0*/  F2FP.PACK_AB R38, R235, R202 ;  /* 0x000000caeb26723e */ /* 0x008fe200000000ff */
[--C-:B------:R-:W-:Y:S02]  /*5cd0*/  FFMA.FTZ R56, R56, c[0x0][0x23c], -R133.reuse ;  /* 0x00008f0038387a23 */ /* 0x100fe40000010885 */
[--C-:B------:R-:W-:Y:S02]  /*5ce0*/  FFMA.FTZ R57, R57, c[0x0][0x23c], -R133.reuse ;  /* 0x00008f0039397a23 */ /* 0x100fe40000010885 */
[--C-:B------:R-:W-:Y:S01]  /*5cf0*/  FFMA.FTZ R58, R58, c[0x0][0x23c], -R134.reuse ;  /* 0x00008f003a3a7a23 */ /* 0x100fe20000010886 */
[----:B------:R-:W-:Y:S01]  /*5d00*/  MUFU.EX2 R184, R42 ;  /* 0x0000002a00b87308 */ /* 0x000fe20000000800 */
[--C-:B------:R-:W-:Y:S02]  /*5d10*/  FFMA.FTZ R59, R59, c[0x0][0x23c], -R134.reuse ;  /* 0x00008f003b3b7a23 */ /* 0x100fe40000010886 */
[--C-:B------:R-:W-:Y:S01]  /*5d20*/  FFMA.FTZ R60, R60, c[0x0][0x23c], -R133.reuse ;  /* 0x00008f003c3c7a23 */ /* 0x100fe20000010885 */
[----:B----4-:R-:W-:Y:S01]  /*5d30*/  F2FP.PACK_AB R39, R228, R197 ;  /* 0x000000c5e427723e */ /* 0x010fe200000000ff */
[----:B------:R-:W-:Y:S02]  /*5d40*/  FFMA.FTZ R61, R61, c[0x0][0x23c], -R133 ;  /* 0x00008f003d3d7a23 */ /* 0x000fe40000010885 */
[--C-:B------:R-:W-:Y:S02]  /*5d50*/  FFMA.FTZ R62, R62, c[0x0][0x23c], -R134.reuse ;  /* 0x00008f003e3e7a23 */ /* 0x100fe40000010886 */
[--C-:B------:R-:W-:Y:S01]  /*5d60*/  FFMA.FTZ R63, R63, c[0x0][0x23c], -R134.reuse ;  /* 0x00008f003f3f7a23 */ /* 0x100fe20000010886 */
[----:B------:R2:W-:Y:S01]  /*5d70*/  MUFU.EX2 R189, R43 ;  /* 0x0000002b00bd7308 */ /* 0x0005e20000000800 */
[-C--:B-1----:R-:W-:Y:S05]  /*5d80*/  HMMA.16816.F32 R4, R36, R20.reuse, R4 ;  /* 0x000000142404723c */ /* 0x082fea0000001804 */
[--C-:B------:R-:W-:Y:S02]  /*5d90*/  FFMA.FTZ R70, R70, c[0x0][0x23c], -R135.reuse ;  /* 0x00008f0046467a23 */ /* 0x100fe40000010887 */
[--C-:B------:R-:W-:Y:S02]  /*5da0*/  FFMA.FTZ R71, R71, c[0x0][0x23c], -R135.reuse ;  /* 0x00008f0047477a23 */ /* 0x100fe40000010887 */
[----:B------:R-:W-:Y:S03]  /*5db0*/  MUFU.EX2 R0, R0 ;  /* 0x0000000000007308 */ /* 0x000fe60000000800 */
[--C-:B------:R-:W-:Y:S02]  /*5dc0*/  FFMA.FTZ R82, R82, c[0x0][0x23c], -R135.reuse ;  /* 0x00008f0052527a23 */ /* 0x100fe40000010887 */
[----:B------:R-:W-:Y:S02]  /*5dd0*/  FFMA.FTZ R83, R83, c[0x0][0x23c], -R135 ;  /* 0x00008f0053537a23 */ /* 0x000fe40000010887 */
[--C-:B------:R-:W-:Y:S02]  /*5de0*/  FFMA.FTZ R72, R72, c[0x0][0x23c], -R133.reuse ;  /* 0x00008f0048487a23 */ /* 0x100fe40000010885 */
[--C-:B------:R-:W-:Y:S01]  /*5df0*/  FFMA.FTZ R73, R73, c[0x0][0x23c], -R133.reuse ;  /* 0x00008f0049497a23 */ /* 0x100fe20000010885 */
[----:B------:R1:W-:Y:S01]  /*5e00*/  MUFU.EX2 R176, R8 ;  /* 0x0000000800b07308 */ /* 0x0003e20000000800 */
[--C-:B------:R-:W-:Y:S02]  /*5e10*/  FFMA.FTZ R74, R74, c[0x0][0x23c], -R134.reuse ;  /* 0x00008f004a4a7a23 */ /* 0x100fe40000010886 */
[--C-:B------:R-:W-:Y:S01]  /*5e20*/  FFMA.FTZ R75, R75, c[0x0][0x23c], -R134.reuse ;  /* 0x00008f004b4b7a23 */ /* 0x100fe20000010886 */
[----:B--2---:R-:W2:Y:S01]  /*5e30*/  LDSM.16.MT88.4 R40, [R205+0x4000] ;  /* 0x00400000cd28783b */ /* 0x004ea20000004200 */
[--C-:B------:R-:W-:Y:S02]  /*5e40*/  FFMA.FTZ R76, R76, c[0x0][0x23c], -R133.reuse ;  /* 0x00008f004c4c7a23 */ /* 0x100fe40000010885 */
[----:B------:R-:W-:Y:S02]  /*5e50*/  FFMA.FTZ R77, R77, c[0x0][0x23c], -R133 ;  /* 0x00008f004d4d7a23 */ /* 0x000fe40000010885 */
[--C-:B------:R-:W-:Y:S01]  /*5e60*/  FFMA.FTZ R78, R78, c[0x0][0x23c], -R134.reuse ;  /* 0x00008f004e4e7a23 */ /* 0x100fe20000010886 */
[----:B------:R-:W3:Y:S01]  /*5e70*/  MUFU.EX2 R179, R9 ;  /* 0x0000000900b37308 */ /* 0x000ee20000000800 */
[--C-:B------:R-:W-:Y:S02]  /*5e80*/  FFMA.FTZ R79, R79, c[0x0][0x23c], -R134.reuse ;  /* 0x00008f004f4f7a23 */ /* 0x100fe40000010886 */
[--C-:B------:R-:W-:Y:S02]  /*5e90*/  FFMA.FTZ R86, R86, c[0x0][0x23c], -R135.reuse ;  /* 0x00008f0056567a23 */ /* 0x100fe40000010887 */
[--C-:B------:R-:W-:Y:S02]  /*5ea0*/  FFMA.FTZ R87, R87, c[0x0][0x23c], -R135.reuse ;  /* 0x00008f0057577a23 */ /* 0x100fe40000010887 */
[--C-:B------:R-:W-:Y:S02]  /*5eb0*/  FFMA.FTZ R98, R98, c[0x0][0x23c], -R135.reuse ;  /* 0x00008f0062627a23 */ /* 0x100fe40000010887 */
[----:B------:R-:W-:Y:S01]  /*5ec0*/  FFMA.FTZ R99, R99, c[0x0][0x23c], -R135 ;  /* 0x00008f0063637a23 */ /* 0x000fe20000010887 */
[----:B------:R4:W-:Y:S01]  /*5ed0*/  MUFU.EX2 R174, R10 ;  /* 0x0000000a00ae7308 */ /* 0x0009e20000000800 */
[--C-:B------:R-:W-:Y:S02]  /*5ee0*/  FFMA.FTZ R88, R88, c[0x0][0x23c], -R133.reuse ;  /* 0x00008f0058587a23 */ /* 0x100fe40000010885 */
[--C-:B------:R-:W-:Y:S02]  /*5ef0*/  FFMA.FTZ R89, R89, c[0x0][0x23c], -R133.reuse ;  /* 0x00008f0059597a23 */ /* 0x100fe40000010885 */
[----:B-1----:R-:W-:Y:S02]  /*5f00*/  FMUL.FTZ R8, R2, R140 ;  /* 0x0000008c02087220 */ /* 0x002fe40000410000 */
[--C-:B------:R-:W-:Y:S02]  /*5f10*/  FFMA.FTZ R90, R90, c[0x0][0x23c], -R134.reuse ;  /* 0x00008f005a5a7a23 */ /* 0x100fe40000010886 */
[--C-:B------:R-:W-:Y:S01]  /*5f20*/  FFMA.FTZ R91, R91, c[0x0][0x23c], -R134.reuse ;  /* 0x00008f005b5b7a23 */ /* 0x100fe20000010886 */
[----:B------:R1:W5:Y:S01]  /*5f30*/  MUFU.EX2 R177, R11 ;  /* 0x0000000b00b17308 */ /* 0x0003620000000800 */
[--C-:B------:R-:W-:Y:S02]  /*5f40*/  FFMA.FTZ R92, R92, c[0x0][0x23c], -R133.reuse ;  /* 0x00008f005c5c7a23 */ /* 0x100fe40000010885 */
[--C-:B------:R-:W-:Y:S01]  /*5f50*/  FFMA.FTZ R93, R93, c[0x0][0x23c], -R133.reuse ;  /* 0x00008f005d5d7a23 */ /* 0x100fe20000010885 */
[----:B---3--:R-:W-:Y:S01]  /*5f60*/  F2FP.PACK_AB R32, R179, R176 ;  /* 0x000000b0b320723e */ /* 0x008fe200000000ff */
[----:B------:R-:W-:Y:S02]  /*5f70*/  FMUL.FTZ R9, R2, R141 ;  /* 0x0000008d02097220 */ /* 0x000fe40000410000 */
        /* <DEDUP_REMOVED lines=8> */
[----:B------:R4:W2:Y:S01]  /*6000*/  MUFU.EX2 R186, R13 ;  /* 0x0000000d00ba7308 */ /* 0x0008a20000000800 */
[--C-:B------:R-:W-:Y:S02]  /*6010*/  FFMA.FTZ R108, R108, c[0x0][0x23c], -R133.reuse ;  /* 0x00008f006c6c7a23 */ /* 0x100fe40000010885 */
[----:B------:R-:W-:Y:S02]  /*6020*/  FFMA.FTZ R109, R109, c[0x0][0x23c], -R133 ;  /* 0x00008f006d6d7a23 */ /* 0x000fe40000010885 */
[----:B-1----:R-:W-:Y:S02]  /*6030*/  FMUL.FTZ R11, R0, R143 ;  /* 0x0000008f000b7220 */ /* 0x002fe40000410000 */
[--C-:B------:R-:W-:Y:S02]  /*6040*/  FFMA.FTZ R110, R110, c[0x0][0x23c], -R134.reuse ;  /* 0x00008f006e6e7a23 */ /* 0x100fe40000010886 */
[--C-:B------:R-:W-:Y:S01]  /*6050*/  FFMA.FTZ R111, R111, c[0x0][0x23c], -R134.reuse ;  /* 0x00008f006f6f7a23 */ /* 0x100fe20000010886 */
[----:B------:R1:W-:Y:S01]  /*6060*/  MUFU.EX2 R178, R14 ;  /* 0x0000000e00b27308 */ /* 0x0003e20000000800 */
[--C-:B------:R-:W-:Y:S02]  /*6070*/  FFMA.FTZ R118, R118, c[0x0][0x23c], -R135.reuse ;  /* 0x00008f0076767a23 */ /* 0x100fe40000010887 */
[--C-:B------:R-:W-:Y:S02]  /*6080*/  FFMA.FTZ R119, R119, c[0x0][0x23c], -R135.reuse ;  /* 0x00008f0077777a23 */ /* 0x100fe40000010887 */
[----:B---3--:R-:W-:Y:S02]  /*6090*/  FMUL.FTZ R12, R2, R148 ;  /* 0x00000094020c7220 */ /* 0x008fe40000410000 */
[--C-:B------:R-:W-:Y:S02]  /*60a0*/  FFMA.FTZ R130, R130, c[0x0][0x23c], -R135.reuse ;  /* 0x00008f0082827a23 */ /* 0x100fe40000010887 */
[----:B------:R-:W-:Y:S01]  /*60b0*/  FFMA.FTZ R135, R131, c[0x0][0x23c], -R135 ;  /* 0x00008f0083877a23 */ /* 0x000fe20000010887 */
[----:B------:R3:W2:Y:S01]  /*60c0*/  MUFU.EX2 R180, R15 ;  /* 0x0000000f00b47308 */ /* 0x0006a20000000800 */
[--C-:B------:R-:W-:Y:S02]  /*60d0*/  FFMA.FTZ R120, R120, c[0x0][0x23c], -R133.reuse ;  /* 0x00008f0078787a23 */ /* 0x100fe40000010885 */
[--C-:B------:R-:W-:Y:S02]  /*60e0*/  FFMA.FTZ R121, R121, c[0x0][0x23c], -R133.reuse ;  /* 0x00008f0079797a23 */ /* 0x100fe40000010885 */
[----:B----4-:R-:W-:Y:S02]  /*60f0*/  FMUL.FTZ R13, R2, R149 ;  /* 0x00000095020d7220 */ /* 0x010fe40000410000 */
[--C-:B------:R-:W-:Y:S02]  /*6100*/  FFMA.FTZ R124, R124, c[0x0][0x23c], -R133.reuse ;  /* 0x00008f007c7c7a23 */ /* 0x100fe40000010885 */
[----:B------:R-:W-:Y:S01]  /*6110*/  FFMA.FTZ R133, R125, c[0x0][0x23c], -R133 ;  /* 0x00008f007d857a23 */ /* 0x000fe20000010885 */
[----:B------:R5:W-:Y:S01]  /*6120*/  MUFU.EX2 R241, R33 ;  /* 0x0000002100f17308 */ /* 0x000be20000000800 */
[--C-:B------:R-:W-:Y:S02]  /*6130*/  FFMA.FTZ R122, R122, c[0x0][0x23c], -R134.reuse ;  /* 0x00008f007a7a7a23 */ /* 0x100fe40000010886 */
[--C-:B------:R-:W-:Y:S02]  /*6140*/  FFMA.FTZ R123, R123, c[0x0][0x23c], -R134.reuse ;  /* 0x00008f007b7b7a23 */ /* 0x100fe40000010886 */
[----:B-1----:R-:W-:Y:S02]  /*6150*/  FMUL.FTZ R14, R0, R150 ;  /* 0x00000096000e7220 */ /* 0x002fe40000410000 */
[--C-:B------:R-:W-:Y:S02]  /*6160*/  FFMA.FTZ R126, R126, c[0x0][0x23c], -R134.reuse ;  /* 0x00008f007e7e7a23 */ /* 0x100fe40000010886 */
[----:B------:R-:W-:Y:S01]  /*6170*/  FFMA.FTZ R134, R127, c[0x0][0x23c], -R134 ;  /* 0x00008f007f867a23 */ /* 0x000fe20000010886 */
[----:B------:R2:W-:Y:S01]  /*6180*/  MUFU.EX2 R238, R34 ;  /* 0x0000002200ee7308 */ /* 0x0005e20000000800 */
[----:B---3--:R-:W-:Y:S09]  /*6190*/  FMUL.FTZ R15, R0, R151 ;  /* 0x00000097000f7220 */ /* 0x008ff20000410000 */
[----:B------:R1:W-:Y:S01]  /*61a0*/  MUFU.EX2 R242, R35 ;  /* 0x0000002300f27308 */ /* 0x0003e20000000800 */
[----:B-----5:R-:W-:Y:S09]  /*61b0*/  F2FP.PACK_AB R33, R177, R174 ;  /* 0x000000aeb121723e */ /* 0x020ff200000000ff */
[----:B------:R3:W-:Y:S01]  /*61c0*/  MUFU.EX2 R175, R24 ;  /* 0x0000001800af7308 */ /* 0x0007e20000000800 */
[----:B--2---:R-:W-:Y:S09]  /*61d0*/  F2FP.PACK_AB R34, R186, R182 ;  /* 0x000000b6ba22723e */ /* 0x004ff200000000ff */
[----:B------:R2:W4:Y:S01]  /*61e0*/  MUFU.EX2 R190, R25 ;  /* 0x0000001900be7308 */ /* 0x0005220000000800 */
[----:B-1----:R-:W-:Y:S09]  /*61f0*/  F2FP.PACK_AB R35, R180, R178 ;  /* 0x000000b2b423723e */ /* 0x002ff200000000ff */
[----:B------:R1:W-:Y:S01]  /*6200*/  MUFU.EX2 R173, R26 ;  /* 0x0000001a00ad7308 */ /* 0x0003e20000000800 */
[C---:B------:R-:W-:Y:S04]  /*6210*/  HMMA.16816.F32 R8, R32.reuse, R20, R8 ;  /* 0x000000142008723c */ /* 0x040fe80000001808 */
[C---:B---3--:R-:W-:Y:S03]  /*6220*/  FMUL.FTZ R24, R2.reuse, R160 ;  /* 0x000000a002187220 */ /* 0x048fe60000410000 */
[C---:B------:R-:W-:Y:S01]  /*6230*/  FMUL.FTZ R20, R139.reuse, R156 ;  /* 0x0000009c8b147220 */ /* 0x040fe20000410000 */
[-C--:B------:R-:W-:Y:S01]  /*6240*/  HMMA.16816.F32 R12, R32, R22.reuse, R12 ;  /* 0x00000016200c723c */ /* 0x080fe2000000180c */
[----:B------:R3:W5:Y:S03]  /*6250*/  MUFU.EX2 R185, R27 ;  /* 0x0000001b00b97308 */ /* 0x0007660000000800 */
[----:B------:R-:W-:Y:S02]  /*6260*/  FMUL.FTZ R21, R139, R157 ;  /* 0x0000009d8b157220 */ /* 0x000fe40000410000 */
[----:B--2---:R-:W-:Y:S02]  /*6270*/  FMUL.FTZ R25, R2, R161 ;  /* 0x000000a102197220 */ /* 0x004fe40000410000 */
[C---:B------:R-:W-:Y:S03]  /*6280*/  HMMA.16816.F32 R16, R36.reuse, R22, R16 ;  /* 0x000000162410723c */ /* 0x040fe60000001810 */
[----:B------:R-:W-:Y:S04]  /*6290*/  MUFU.EX2 R198, R44 ;  /* 0x0000002c00c67308 */ /* 0x000fe80000000800 */
[C---:B------:R-:W-:Y:S02]  /*62a0*/  FMUL.FTZ R22, R132.reuse, R158 ;  /* 0x0000009e84167220 */ /* 0x040fe40000410000 */
[----:B------:R-:W-:Y:S03]  /*62b0*/  FMUL.FTZ R23, R132, R159 ;  /* 0x0000009f84177220 */ /* 0x000fe60000410000 */
[C---:B-1----:R-:W-:Y:S01]  /*62c0*/  FMUL.FTZ R26, R0.reuse, R162 ;  /* 0x000000a2001a7220 */ /* 0x042fe20000410000 */
[----:B------:R-:W-:Y:S03]  /*62d0*/  MUFU.EX2 R226, R45 ;  /* 0x0000002d00e27308 */ /* 0x000fe60000000800 */
[-C--:B------:R-:W-:Y:S03]  /*62e0*/  HMMA.16816.F32 R20, R36, R40.reuse, R20 ;  /* 0x000000282414723c */ /* 0x080fe60000001814 */
[----:B---3--:R-:W-:Y:S04]  /*62f0*/  FMUL.FTZ R27, R0, R163 ;  /* 0x000000a3001b7220 */ /* 0x008fe80000410000 */
        /* <DEDUP_REMOVED lines=11> */
[C---:B---3--:R-:W-:Y:S02]  /*63b0*/  FMUL.FTZ R29, R2.reuse, R165 ;  /* 0x000000a5021d7220 */ /* 0x048fe40000410000 */
[----:B------:R-:W-:Y:S07]  /*63c0*/  FFMA.FTZ R2, R2, R221, R176 ;  /* 0x000000dd02027223 */ /* 0x000fee00000100b0 */
        /* <DEDUP_REMOVED lines=13> */
[C---:B------:R-:W-:Y:S01]  /*64a0*/  FMUL.FTZ R35, R132.reuse, R171 ;  /* 0x000000ab84237220 */ /* 0x040fe20000410000 */
[----:B------:R-:W-:Y:S01]  /*64b0*/  MUFU.EX2 R229, R52 ;  /* 0x0000003400e57308 */ /* 0x000fe20000000800 */
[----:B------:R-:W-:Y:S02]  /*64c0*/  FFMA.FTZ R132, R132, R222, R191 ;  /* 0x000000de84847223 */ /* 0x000fe400000100bf */
[----:B------:R-:W-:Y:S03]  /*64d0*/  FFMA.FTZ R139, R139, R219, R192 ;  /* 0x000000db8b8b7223 */ /* 0x000fe600000100c0 */
[----:B------:R-:W-:Y:S04]  /*64e0*/  HMMA.16816.F32 R32, R36, R42, R32 ;  /* 0x0000002a2420723c */ /* 0x000fe80000001820 */
[----:B------:R-:W-:Y:S01]  /*64f0*/  MUFU.EX2 R233, R53 ;  /* 0x0000003500e97308 */ /* 0x000fe20000000800 */
[----:B------:R-:W-:Y:S02]  /*6500*/  FADD.FTZ R139, R225, R139 ;  /* 0x0000008be18b7221 */ /* 0x000fe40000010000 */
        /* <DEDUP_REMOVED lines=76> */
[----:B------:R-:W3:Y:S02]  /*69d0*/  LDSM.16.MT88.4 R52, [R204+0x5400] ;  /* 0x00540000cc34783b */ /* 0x000ee40000004200 */
[----:B------:R-:W5:Y:S04]  /*69e0*/  MUFU.EX2 R73, R73 ;  /* 0x0000004900497308 */ /* 0x000f680000000800 */
[----:B----4-:R-:W-:Y:S02]  /*69f0*/  F2FP.PACK_AB R36, R69, R68 ;  /* 0x000000444524723e */ /* 0x010fe400000000ff */
[----:B-1----:R-:W-:Y:S03]  /*6a00*/  F2FP.PACK_AB R37, R71, R70 ;  /* 0x000000464725723e */ /* 0x002fe600000000ff */
[----:B--2---:R-:W-:Y:S01]  /*6a10*/  F2FP.PACK_AB R38, R81, R80 ;  /* 0x000000505126723e */ /* 0x004fe200000000ff */
[----:B------:R-:W-:Y:S01]  /*6a20*/  MUFU.EX2 R74, R74 ;  /* 0x0000004a004a7308 */ /* 0x000fe20000000800 */
[----:B-----5:R-:W-:Y:S07]  /*6a30*/  F2FP.PACK_AB R39, R83, R82 ;  /* 0x000000525327723e */ /* 0x020fee00000000ff */
[-C--:B------:R-:W-:Y:S02]  /*6a40*/  HMMA.16816.F32 R4, R36, R44.reuse, R4 ;  /* 0x0000002c2404723c */ /* 0x080fe40000001804 */
[----:B------:R-:W1:Y:S01]  /*6a50*/  MUFU.EX2 R75, R75 ;  /* 0x0000004b004b7308 */ /* 0x000e620000000800 */
[----:B------:R-:W-:Y:S09]  /*6a60*/  F2FP.PACK_AB R40, R73, R72 ;  /* 0x000000484928723e */ /* 0x000ff200000000ff */
        /* <DEDUP_REMOVED lines=14> */
[----:B------:R-:W4:Y:S02]  /*6b50*/  LDSM.16.MT88.4 R44, [R205+0x5400] ;  /* 0x00540000cd2c783b */ /* 0x000f240000004200 */
[----:B------:R-:W-:Y:S05]  /*6b60*/  MUFU.EX2 R96, R96 ;  /* 0x0000006000607308 */ /* 0x000fea0000000800 */
[-C--:B---3--:R-:W-:Y:S05]  /*6b70*/  HMMA.16816.F32 R20, R36, R48.reuse, R20 ;  /* 0x000000302414723c */ /* 0x088fea0000001814 */
[----:B------:R-:W3:Y:S03]  /*6b80*/  MUFU.EX2 R97, R97 ;  /* 0x0000006100617308 */ /* 0x000ee60000000800 */
[C---:B------:R-:W-:Y:S07]  /*6b90*/  HMMA.16816.F32 R24, R40.reuse, R48, R24 ;  /* 0x000000302818723c */ /* 0x040fee0000001818 */
[----:B------:R-:W-:Y:S01]  /*6ba0*/  MUFU.EX2 R98, R98 ;  /* 0x0000006200627308 */ /* 0x000fe20000000800 */
[-C--:B------:R-:W-:Y:S08]  /*6bb0*/  HMMA.16816.F32 R28, R40, R50.reuse, R28 ;  /* 0x00000032281c723c */ /* 0x080ff0000000181c */
[----:B------:R-:W-:Y:S01]  /*6bc0*/  HMMA.16816.F32 R32, R36, R50, R32 ;  /* 0x000000322420723c */ /* 0x000fe20000001820 */
[----:B------:R-:W5:Y:S01]  /*6bd0*/  MUFU.EX2 R99, R99 ;  /* 0x0000006300637308 */ /* 0x000f620000000800 */
[----:B------:R-:W4:Y:S05]  /*6be0*/  LDSM.16.MT88.4 R48, [R204+0x5800] ;  /* 0x00580000cc30783b */ /* 0x000f2a0000004200 */
[----:B--2---:R-:W-:Y:S02]  /*6bf0*/  F2FP.PACK_AB R36, R85, R84 ;  /* 0x000000545524723e */ /* 0x004fe400000000ff */
[----:B-1----:R-:W-:Y:S02]  /*6c00*/  F2FP.PACK_AB R37, R87, R86 ;  /* 0x000000565725723e */ /* 0x002fe400000000ff */
[----:B------:R-:W-:Y:S01]  /*6c10*/  MUFU.EX2 R88, R88 ;  /* 0x0000005800587308 */ /* 0x000fe20000000800 */
[----:B---3--:R-:W-:Y:S09]  /*6c20*/  F2FP.PACK_AB R38, R97, R96 ;  /* 0x000000606126723e */ /* 0x008ff200000000ff */
[----:B------:R-:W1:Y:S01]  /*6c30*/  MUFU.EX2 R89, R89 ;  /* 0x0000005900597308 */ /* 0x000e620000000800 */
[----:B-----5:R-:W-:Y:S09]  /*6c40*/  F2FP.PACK_AB R39, R99, R98 ;  /* 0x000000626327723e */ /* 0x020ff200000000ff */
[----:B------:R-:W-:Y:S01]  /*6c50*/  MUFU.EX2 R90, R90 ;  /* 0x0000005a005a7308 */ /* 0x000fe20000000800 */
[-C--:B------:R-:W-:Y:S09]  /*6c60*/  HMMA.16816.F32 R4, R36, R52.reuse, R4 ;  /* 0x000000342404723c */ /* 0x080ff20000001804 */
        /* <DEDUP_REMOVED lines=17> */
[----:B------:R-:W-:Y:S01]  /*6d80*/  MOV R132, R138 ;  /* 0x0000008a00847202 */ /* 0x000fe20000000f00 */
[----:B------:R-:W-:Y:S02]  /*6d90*/  FADD.FTZ R52, R179, R2 ;  /* 0x00000002b3347221 */ /* 0x000fe40000010000 */
[C---:B------:R-:W-:Y:S03]  /*6da0*/  HMMA.16816.F32 R16, R36.reuse, R54, R16 ;  /* 0x000000362410723c */ /* 0x040fe60000001810 */
[----:B------:R-:W-:Y:S01]  /*6db0*/  MUFU.EX2 R112, R112 ;  /* 0x0000007000707308 */ /* 0x000fe20000000800 */
[----:B------:R-:W-:Y:S02]  /*6dc0*/  FADD.FTZ R2, R202, R139 ;  /* 0x0000008bca027221 */ /* 0x000fe40000010000 */
[----:B------:R-:W-:Y:S02]  /*6dd0*/  FADD.FTZ R52, R182, R52 ;  /* 0x00000034b6347221 */ /* 0x000fe40000010000 */
[-C--:B----4-:R-:W-:Y:S04]  /*6de0*/  HMMA.16816.F32 R20, R36, R44.reuse, R20 ;  /* 0x0000002c2414723c */ /* 0x090fe80000001814 */
[----:B------:R-:W-:Y:S01]  /*6df0*/  FADD.FTZ R2, R235, R2 ;  /* 0x00000002eb027221 */ /* 0x000fe20000010000 */
[----:B------:R-:W3:Y:S01]  /*6e00*/  MUFU.EX2 R113, R113 ;  /* 0x0000007100717308 */ /* 0x000ee20000000800 */
[----:B------:R-:W-:Y:S02]  /*6e10*/  FADD.FTZ R52, R186, R52 ;  /* 0x00000034ba347221 */ /* 0x000fe40000010000 */
[C---:B------:R-:W-:Y:S04]  /*6e20*/  HMMA.16816.F32 R24, R40.reuse, R44, R24 ;  /* 0x0000002c2818723c */ /* 0x040fe80000001818 */
[----:B------:R-:W-:Y:S02]  /*6e30*/  FADD.FTZ R2, R188, R2 ;  /* 0x00000002bc027221 */ /* 0x000fe40000010000 */
[----:B------:R-:W-:Y:S01]  /*6e40*/  FADD.FTZ R52, R175, R52 ;  /* 0x00000034af347221 */ /* 0x000fe20000010000 */
[----:B------:R-:W-:Y:S01]  /*6e50*/  MUFU.EX2 R114, R114 ;  /* 0x0000007200727308 */ /* 0x000fe20000000800 */
[----:B------:R-:W-:Y:S01]  /*6e60*/  FADD.FTZ R45, R228, R53 ;  /* 0x00000035e42d7221 */ /* 0x000fe20000010000 */
[-C--:B------:R-:W-:Y:S03]  /*6e70*/  HMMA.16816.F32 R28, R40, R46.reuse, R28 ;  /* 0x0000002e281c723c */ /* 0x080fe6000000181c */
[----:B------:R-:W-:Y:S02]  /*6e80*/  FADD.FTZ R44, R180, R0 ;  /* 0x00000000b42c7221 */ /* 0x000fe40000010000 */
[----:B------:R-:W-:Y:S02]  /*6e90*/  FADD.FTZ R0, R183, R45 ;  /* 0x0000002db7007221 */ /* 0x000fe40000010000 */
[----:B------:R-:W-:Y:S01]  /*6ea0*/  FADD.FTZ R40, R173, R44 ;  /* 0x0000002cad287221 */ /* 0x000fe20000010000 */
[----:B------:R-:W4:Y:S01]  /*6eb0*/  MUFU.EX2 R115, R115 ;  /* 0x0000007300737308 */ /* 0x000f220000000800 */
[----:B------:R-:W-:Y:S01]  /*6ec0*/  HMMA.16816.F32 R32, R36, R46, R32 ;  /* 0x0000002e2420723c */ /* 0x000fe20000001820 */
[----:B------:R-:W5:Y:S03]  /*6ed0*/  LDSM.16.MT88.4 R44, [R205+0x5800] ;  /* 0x00580000cd2c783b */ /* 0x000f660000004200 */
[----:B------:R-:W-:Y:S02]  /*6ee0*/  FADD.FTZ R53, R193, R2 ;  /* 0x00000002c1357221 */ /* 0x000fe40000010000 */
[----:B------:R-:W-:Y:S01]  /*6ef0*/  FADD.FTZ R2, R185, R40 ;  /* 0x00000028b9027221 */ /* 0x000fe20000010000 */
[----:B-1----:R-:W-:Y:S01]  /*6f00*/  F2FP.PACK_AB R36, R101, R100 ;  /* 0x000000646524723e */ /* 0x002fe200000000ff */
[----:B------:R-:W-:Y:S01]  /*6f10*/  FADD.FTZ R54, R187, R0 ;  /* 0x00000000bb367221 */ /* 0x000fe20000010000 */
[----:B------:R-:W-:Y:S03]  /*6f20*/  MUFU.EX2 R104, R104 ;  /* 0x0000006800687308 */ /* 0x000fe60000000800 */
[----:B--2---:R-:W-:Y:S01]  /*6f30*/  F2FP.PACK_AB R37, R103, R102 ;  /* 0x000000666725723e */ /* 0x004fe200000000ff */
[----:B------:R-:W-:Y:S01]  /*6f40*/  FADD.FTZ R52, R190, R52 ;  /* 0x00000034be347221 */ /* 0x000fe20000010000 */
[----:B---3--:R-:W-:Y:S01]  /*6f50*/  F2FP.PACK_AB R38, R113, R112 ;  /* 0x000000707126723e */ /* 0x008fe200000000ff */
[----:B------:R-:W-:Y:S02]  /*6f60*/  FADD.FTZ R0, R239, R53 ;  /* 0x00000035ef007221 */ /* 0x000fe40000010000 */
[----:B------:R-:W-:Y:S02]  /*6f70*/  FADD.FTZ R54, R238, R54 ;  /* 0x00000036ee367221 */ /* 0x000fe40000010000 */
[----:B------:R-:W1:Y:S01]  /*6f80*/  MUFU.EX2 R105, R105 ;  /* 0x0000006900697308 */ /* 0x000e620000000800 */
[----:B------:R-:W-:Y:S02]  /*6f90*/  FADD.FTZ R53, R199, R52 ;  /* 0x00000034c7357221 */ /* 0x000fe40000010000 */
[----:B------:R-:W-:Y:S01]  /*6fa0*/  FADD.FTZ R52, R196, R2 ;  /* 0x00000002c4347221 */ /* 0x000fe20000010000 */
[----:B----4-:R-:W-:Y:S01]  /*6fb0*/  F2FP.PACK_AB R39, R115, R114 ;  /* 0x000000727327723e */ /* 0x010fe200000000ff */
[----:B------:R-:W-:Y:S02]  /*6fc0*/  FADD.FTZ R55, R241, R0 ;  /* 0x00000000f1377221 */ /* 0x000fe40000010000 */
[----:B------:R-:W-:Y:S02]  /*6fd0*/  FADD.FTZ R2, R242, R54 ;  /* 0x00000036f2027221 */ /* 0x000fe40000010000 */
[----:B------:R-:W-:Y:S01]  /*6fe0*/  FADD.FTZ R0, R231, R53 ;  /* 0x00000035e7007221 */ /* 0x000fe20000010000 */
[----:B------:R-:W-:Y:S01]  /*6ff0*/  MUFU.EX2 R106, R106 ;  /* 0x0000006a006a7308 */ /* 0x000fe20000000800 */
[-C--:B------:R-:W-:Y:S03]  /*7000*/  HMMA.16816.F32 R4, R36, R48.reuse, R4 ;  /* 0x000000302404723c */ /* 0x080fe60000001804 */
[----:B------:R-:W-:Y:S04]  /*7010*/  FADD.FTZ R2, R200, R2 ;  /* 0x00000002c8027221 */ /* 0x000fe80000010000 */
[----:B------:R-:W-:Y:S02]  /*7020*/  FADD.FTZ R2, R232, R2 ;  /* 0x00000002e8027221 */ /* 0x000fe40000010000 */
        /* <DEDUP_REMOVED lines=25> */
[-C--:B-----5:R-:W-:Y:S03]  /*71c0*/  HMMA.16816.F32 R20, R36, R44.reuse, R20 ;  /* 0x0000002c2414723c */ /* 0x0a0fe60000001814 */
        /* <DEDUP_REMOVED lines=117> */
[----:B------:R-:W-:Y:S01]  /*7920*/  FADD.FTZ R221, R133, R2 ;  /* 0x0000000285dd7221 */ /* 0x000fe20000010000 */
[----:B------:R-:W-:Y:S01]  /*7930*/  MOV R133, R137 ;  /* 0x0000008900857202 */ /* 0x000fe20000000f00 */
[----:B------:R-:W-:Y:S01]  /*7940*/  FADD.FTZ R220, R134, R0 ;  /* 0x0000000086dc7221 */ /* 0x000fe20000010000 */
[----:B------:R-:W-:Y:S01]  /*7950*/  MOV R134, R136 ;  /* 0x0000008800867202 */ /* 0x000fe20000000f00 */
[----:B------:R-:W-:-:S05]  /*7960*/  @P0 BRA `(.L_x_29) ;  /* 0xffffcb1000000947 */ /* 0x000fca000383ffff */
.L_x_28:
[----:B------:R-:W1:Y:S01]  /*7970*/  SHFL.BFLY PT, R4, R219, 0x2, 0x1f ;  /* 0x0c401f00db047f89 */ /* 0x000e6200000e0000 */
[----:B------:R-:W-:Y:S01]  /*7980*/  ULDC.U8 UR4, c[0x0][0x329] ;  /* 0x0000ca4000047ab9 */ /* 0x000fe20000000000 */
[----:B------:R-:W-:Y:S01]  /*7990*/  BSSY B0, `(.L_x_32) ;  /* 0x00000d8000007945 */ /* 0x000fe20003800000 */
[----:B------:R-:W-:Y:S01]  /*79a0*/  ISETP.NE.AND P0, PT, RZ, UR4, PT ;  /* 0x00000004ff007c0c */ /* 0x000fe2000bf05270 */
[----:B------:R-:W2:Y:S01]  /*79b0*/  SHFL.BFLY PT, R2, R222, 0x2, 0x1f ;  /* 0x0c401f00de027f89 */ /* 0x000ea200000e0000 */
[----:B------:R-:W-:-:S02]  /*79c0*/  ULDC.U8 UR5, c[0x0][0x328] ;  /* 0x0000ca0000057ab9 */ /* 0x000fc40000000000 */
[----:B------:R-:W-:Y:S01]  /*79d0*/  ISETP.NE.AND P1, PT, RZ, UR5, PT ;  /* 0x00000005ff007c0c */ /* 0x000fe2000bf25270 */
[----:B------:R-:W3:Y:S04]  /*79e0*/  SHFL.BFLY PT, R0, R221, 0x2, 0x1f ;  /* 0x0c401f00dd007f89 */ /* 0x000ee800000e0000 */
[----:B------:R-:W4:Y:S04]  /*79f0*/  SHFL.BFLY PT, R5, R220, 0x2, 0x1f ;  /* 0x0c401f00dc057f89 */ /* 0x000f2800000e0000 */
[----:B------:R-:W5:Y:S01]  /*7a00*/  S2R R27, SR_TID.X ;  /* 0x00000000001b7919 */ /* 0x000f620000002100 */
[----:B------:R-:W-:-:S04]  /*7a10*/  @P0 IMAD.MOV.U32 R26, RZ, RZ, c[0x0][0x210] ;  /* 0x00008400ff1a0624 */ /* 0x000fc800078e00ff */
[----:B------:R-:W-:Y:S02]  /*7a20*/  @P0 IMAD R26, R26, c[0x0][0x214], RZ ;  /* 0x000085001a1a0a24 */ /* 0x000fe400078e02ff */
[----:B-1----:R-:W-:Y:S02]  /*7a30*/  FADD.FTZ R4, R4, R219 ;  /* 0x000000db04047221 */ /* 0x002fe40000010000 */
[----:B--2---:R-:W-:-:S03]  /*7a40*/  FADD.FTZ R2, R2, R222 ;  /* 0x000000de02027221 */ /* 0x004fc60000010000 */
[----:B------:R-:W1:Y:S01]  /*7a50*/  SHFL.BFLY PT, R9, R4, 0x1, 0x1f ;  /* 0x0c201f0004097f89 */ /* 0x000e6200000e0000 */
[----:B---3--:R-:W-:-:S03]  /*7a60*/  FADD.FTZ R0, R0, R221 ;  /* 0x000000dd00007221 */ /* 0x008fc60000010000 */
[----:B------:R-:W2:Y:S01]  /*7a70*/  SHFL.BFLY PT, R8, R2, 0x1, 0x1f ;  /* 0x0c201f0002087f89 */ /* 0x000ea200000e0000 */
[----:B----4-:R-:W-:-:S03]  /*7a80*/  FADD.FTZ R5, R5, R220 ;  /* 0x000000dc05057221 */ /* 0x010fc60000010000 */
[----:B------:R-:W3:Y:S01]  /*7a90*/  SHFL.BFLY PT, R6, R0, 0x1, 0x1f ;  /* 0x0c201f0000067f89 */ /* 0x000ee200000e0000 */
[----:B-----5:R-:W-:-:S03]  /*7aa0*/  SHF.R.S32.HI R17, RZ, 0x1f, R27 ;  /* 0x0000001fff117819 */ /* 0x020fc6000001141b */
[----:B------:R-:W4:Y:S01]  /*7ab0*/  SHFL.BFLY PT, R7, R5, 0x1, 0x1f ;  /* 0x0c201f0005077f89 */ /* 0x000f2200000e0000 */
[CC--:B------:R-:W-:Y:S02]  /*7ac0*/  LEA.HI R22, R17.reuse, R27.reuse, RZ, 0x2 ;  /* 0x0000001b11167211 */ /* 0x0c0fe400078f10ff */
[----:B------:R-:W-:-:S04]  /*7ad0*/  LEA.HI R17, R17, R27, RZ, 0x5 ;  /* 0x0000001b11117211 */ /* 0x000fc800078f28ff */
[----:B------:R-:W-:Y:S01]  /*7ae0*/  SHF.R.S32.HI R17, RZ, 0x5, R17 ;  /* 0x00000005ff117819 */ /* 0x000fe20000011411 */
[----:B-1----:R-:W-:Y:S01]  /*7af0*/  FADD.FTZ R24, R4, R9 ;  /* 0x0000000904187221 */ /* 0x002fe20000010000 */
[----:B------:R-:W-:Y:S02]  /*7b00*/  MOV R4, 0x3f800000 ;  /* 0x3f80000000047802 */ /* 0x000fe40000000f00 */
[----:B------:R-:W-:Y:S01]  /*7b10*/  MOV R9, 0xfffffff0 ;  /* 0xfffffff000097802 */ /* 0x000fe20000000f00 */
[----:B--2---:R-:W-:Y:S01]  /*7b20*/  FADD.FTZ R23, R2, R8 ;  /* 0x0000000802177221 */ /* 0x004fe20000010000 */
[----:B------:R-:W-:Y:S02]  /*7b30*/  FSETP.NE.FTZ.AND P6, PT, R24, RZ, PT ;  /* 0x000000ff1800720b */ /* 0x000fe40003fd5000 */
[----:B------:R-:W-:Y:S01]  /*7b40*/  MOV R2, 0x3f800000 ;  /* 0x3f80000000027802 */ /* 0x000fe20000000f00 */
[----:B---3--:R-:W-:Y:S01]  /*7b50*/  FADD.FTZ R21, R0, R6 ;  /* 0x0000000600157221 */ /* 0x008fe20000010000 */
[----:B------:R-:W-:-:S02]  /*7b60*/  LOP3.LUT R0, R22, 0xfffffffc, RZ, 0xc0, !PT ;  /* 0xfffffffc16007812 */ /* 0x000fc400078ec0ff */
[----:B------:R-:W-:Y:S01]  /*7b70*/  FSETP.NE.FTZ.AND P5, PT, R23, RZ, PT ;  /* 0x000000ff1700720b */ /* 0x000fe20003fb5000 */
[----:B----4-:R-:W-:Y:S01]  /*7b80*/  FADD.FTZ R25, R5, R7 ;  /* 0x0000000705197221 */ /* 0x010fe20000010000 */
[----:B------:R-:W-:Y:S01]  /*7b90*/  FSETP.NE.FTZ.AND P4, PT, R21, RZ, PT ;  /* 0x000000ff1500720b */ /* 0x000fe20003f95000 */
[----:B------:R-:W-:Y:S01]  /*7ba0*/  @!P0 IMAD.MOV.U32 R5, RZ, RZ, c[0x0][0x214] ;  /* 0x00008500ff058624 */ /* 0x000fe200078e00ff */
[----:B------:R-:W-:Y:S01]  /*7bb0*/  IADD3 R27, -R0, R27, RZ ;  /* 0x0000001b001b7210 */ /* 0x000fe20007ffe1ff */
[----:B------:R-:W-:Y:S01]  /*7bc0*/  IMAD.MOV.U32 R0, RZ, RZ, 0x3f800000 ;  /* 0x3f800000ff007424 */ /* 0x000fe200078e00ff */
[----:B------:R-:W-:Y:S01]  /*7bd0*/  SHF.R.S32.HI R22, RZ, 0x2, R22 ;  /* 0x00000002ff167819 */ /* 0x000fe20000011416 */
[----:B------:R-:W1:Y:S01]  /*7be0*/  @P6 MUFU.RCP R2, R24 ;  /* 0x0000001800026308 */ /* 0x000e620000001000 */
[----:B------:R-:W-:Y:S02]  /*7bf0*/  FSETP.NE.FTZ.AND P3, PT, R25, RZ, PT ;  /* 0x000000ff1900720b */ /* 0x000fe40003f75000 */
[----:B------:R-:W-:-:S02]  /*7c00*/  @!P0 SEL R26, R5, c[0x0][0x234], !P1 ;  /* 0x00008d00051a8a07 */ /* 0x000fc40004800000 */
[----:B------:R-:W-:Y:S02]  /*7c10*/  MOV R5, 0x3f800000 ;  /* 0x3f80000000057802 */ /* 0x000fe40000000f00 */
[----:B------:R-:W-:Y:S01]  /*7c20*/  ISETP.NE.OR P1, PT, RZ, UR4, !P1 ;  /* 0x00000004ff007c0c */ /* 0x000fe2000cf25670 */
[----:B------:R-:W2:Y:S01]  /*7c30*/  @P4 MUFU.RCP R0, R21 ;  /* 0x0000001500004308 */ /* 0x000ea20000001000 */
[----:B-1----:R-:W-:-:S07]  /*7c40*/  FMUL.FTZ R144, R2, R144 ;  /* 0x0000009002907220 */ /* 0x002fce0000410000 */
[----:B------:R-:W1:Y:S01]  /*7c50*/  @P5 MUFU.RCP R4, R23 ;  /* 0x0000001700045308 */ /* 0x000e620000001000 */
[C---:B------:R-:W-:Y:S02]  /*7c60*/  FMUL.FTZ R20, R2.reuse, R145 ;  /* 0x0000009102147220 */ /* 0x040fe40000410000 */
[C---:B------:R-:W-:Y:S02]  /*7c70*/  FMUL.FTZ R152, R2.reuse, R152 ;  /* 0x0000009802987220 */ /* 0x040fe40000410000 */
[----:B------:R-:W-:Y:S01]  /*7c80*/  FMUL.FTZ R16, R2, R153 ;  /* 0x0000009902107220 */ /* 0x000fe20000410000 */
[----:B------:R-:W-:Y:S01]  /*7c90*/  F2FP.PACK_AB R20, R20, R144 ;  /* 0x000000901414723e */ /* 0x000fe200000000ff */
[C---:B------:R-:W-:Y:S01]  /*7ca0*/  FMUL.FTZ R156, R2.reuse, R156 ;  /* 0x0000009c029c7220 */ /* 0x040fe20000410000 */
[----:B------:R-:W3:Y:S01]  /*7cb0*/  @P3 MUFU.RCP R5, R25 ;  /* 0x0000001900053308 */ /* 0x000ee20000001000 */
[----:B------:R-:W-:Y:S01]  /*7cc0*/  FMUL.FTZ R13, R2, R157 ;  /* 0x0000009d020d7220 */ /* 0x000fe20000410000 */
[----:B------:R-:W-:Y:S01]  /*7cd0*/  F2FP.PACK_AB R16, R16, R152 ;  /* 0x000000981010723e */ /* 0x000fe200000000ff */
[----:B------:R-:W-:-:S02]  /*7ce0*/  FMUL.FTZ R168, R2, R168 ;  /* 0x000000a802a87220 */ /* 0x000fc40000410000 */
[----:B------:R-:W-:Y:S01]  /*7cf0*/  FMUL.FTZ R8, R2, R169 ;  /* 0x000000a902087220 */ /* 0x000fe20000410000 */
[----:B------:R-:W-:Y:S01]  /*7d00*/  SHF.R.S32.HI R2, RZ, 0x1f, R22 ;  /* 0x0000001fff027819 */ /* 0x000fe20000011416 */
[C---:B--2---:R-:W-:Y:S01]  /*7d10*/  FMUL.FTZ R140, R0.reuse, R140 ;  /* 0x0000008c008c7220 */ /* 0x044fe20000410000 */
[----:B------:R-:W-:Y:S01]  /*7d20*/  F2FP.PACK_AB R13, R13, R156 ;  /* 0x0000009c0d0d723e */ /* 0x000fe200000000ff */
[----:B------:R-:W-:Y:S01]  /*7d30*/  FMUL.FTZ R18, R0, R141 ;  /* 0x0000008d00127220 */ /* 0x000fe20000410000 */
[----:B------:R-:W-:Y:S01]  /*7d40*/  LEA.HI R2, R2, R22, RZ, 0x3 ;  /* 0x0000001602027211 */ /* 0x000fe200078f18ff */
[----:B------:R-:W-:Y:S01]  /*7d50*/  FMUL.FTZ R148, R0, R148 ;  /* 0x0000009400947220 */ /* 0x000fe20000410000 */
[----:B------:R-:W-:Y:S01]  /*7d60*/  F2FP.PACK_AB R8, R8, R168 ;  /* 0x000000a80808723e */ /* 0x000fe200000000ff */
[----:B------:R-:W-:Y:S01]  /*7d70*/  FMUL.FTZ R14, R0, R149 ;  /* 0x00000095000e7220 */ /* 0x000fe20000410000 */
[----:B------:R-:W-:Y:S01]  /*7d80*/  LOP3.LUT R2, R2, 0xfffffff8, RZ, 0xc0, !PT ;  /* 0xfffffff802027812 */ /* 0x000fe200078ec0ff */
[----:B------:R-:W-:Y:S01]  /*7d90*/  FMUL.FTZ R160, R0, R160 ;  /* 0x000000a000a07220 */ /* 0x000fe20000410000 */
[----:B------:R-:W-:Y:S01]  /*7da0*/  F2FP.PACK_AB R18, R18, R140 ;  /* 0x0000008c1212723e */ /* 0x000fe200000000ff */
[----:B------:R-:W-:Y:S01]  /*7db0*/  FMUL.FTZ R11, R0, R161 ;  /* 0x000000a1000b7220 */ /* 0x000fe20000410000 */
[----:B------:R-:W-:Y:S01]  /*7dc0*/  F2FP.PACK_AB R14, R14, R148 ;  /* 0x000000940e0e723e */ /* 0x000fe200000000ff */
[----:B------:R-:W-:-:S02]  /*7dd0*/  IMAD.IADD R2, R22, 0x1, -R2 ;  /* 0x0000000116027824 */ /* 0x000fc400078e0a02 */
[C---:B------:R-:W-:Y:S01]  /*7de0*/  FMUL.FTZ R164, R0.reuse, R164 ;  /* 0x000000a400a47220 */ /* 0x040fe20000410000 */
[----:B------:R-:W-:Y:S01]  /*7df0*/  F2FP.PACK_AB R11, R11, R160 ;  /* 0x000000a00b0b723e */ /* 0x000fe200000000ff */
[----:B------:R-:W-:Y:S01]  /*7e00*/  FMUL.FTZ R165, R0, R165 ;  /* 0x000000a500a57220 */ /* 0x000fe20000410000 */
[----:B------:R-:W-:Y:S01]  /*7e10*/  LEA.HI R0, R2, R2, RZ, 0x1 ;  /* 0x0000000202007211 */ /* 0x000fe200078f08ff */
[C---:B-1----:R-:W-:Y:S02]  /*7e20*/  FMUL.FTZ R146, R4.reuse, R146 ;  /* 0x0000009204927220 */ /* 0x042fe40000410000 */
[C---:B------:R-:W-:Y:S02]  /*7e30*/  FMUL.FTZ R19, R4.reuse, R147 ;  /* 0x0000009304137220 */ /* 0x040fe40000410000 */
[C---:B------:R-:W-:Y:S02]  /*7e40*/  FMUL.FTZ R154, R4.reuse, R154 ;  /* 0x0000009a049a7220 */ /* 0x040fe40000410000 */
[C---:B------:R-:W-:Y:S01]  /*7e50*/  FMUL.FTZ R15, R4.reuse, R155 ;  /* 0x0000009b040f7220 */ /* 0x040fe20000410000 */
[----:B------:R-:W-:Y:S01]  /*7e60*/  F2FP.PACK_AB R19, R19, R146 ;  /* 0x000000921313723e */ /* 0x000fe200000000ff */
[----:B------:R-:W-:-:S02]  /*7e70*/  FMUL.FTZ R158, R4, R158 ;  /* 0x0000009e049e7220 */ /* 0x000fc40000410000 */
[C---:B------:R-:W-:Y:S01]  /*7e80*/  FMUL.FTZ R12, R4.reuse, R159 ;  /* 0x0000009f040c7220 */ /* 0x040fe20000410000 */
[----:B------:R-:W-:Y:S01]  /*7e90*/  F2FP.PACK_AB R15, R15, R154 ;  /* 0x0000009a0f0f723e */ /* 0x000fe200000000ff */
[C---:B------:R-:W-:Y:S02]  /*7ea0*/  FMUL.FTZ R170, R4.reuse, R170 ;  /* 0x000000aa04aa7220 */ /* 0x040fe40000410000 */
[----:B------:R-:W-:Y:S01]  /*7eb0*/  FMUL.FTZ R7, R4, R171 ;  /* 0x000000ab04077220 */ /* 0x000fe20000410000 */
[----:B------:R-:W-:Y:S01]  /*7ec0*/  SHF.R.S32.HI R4, RZ, 0x1, R0 ;  /* 0x00000001ff047819 */ /* 0x000fe20000011400 */
[C---:B---3--:R-:W-:Y:S01]  /*7ed0*/  FMUL.FTZ R143, R5.reuse, R143 ;  /* 0x0000008f058f7220 */ /* 0x048fe20000410000 */
[----:B------:R-:W-:Y:S01]  /*7ee0*/  LOP3.LUT R0, R0, 0x3fffffe, RZ, 0xc0, !PT ;  /* 0x03fffffe00007812 */ /* 0x000fe200078ec0ff */
[C---:B------:R-:W-:Y:S01]  /*7ef0*/  FMUL.FTZ R142, R5.reuse, R142 ;  /* 0x0000008e058e7220 */ /* 0x040fe20000410000 */
[----:B------:R-:W-:Y:S01]  /*7f00*/  SHF.L.U32 R6, R4, 0x6, RZ ;  /* 0x0000000604067819 */ /* 0x000fe200000006ff */
[----:B------:R-:W-:Y:S01]  /*7f10*/  FMUL.FTZ R151, R5, R151 ;  /* 0x0000009705977220 */ /* 0x000fe20000410000 */
[----:B------:R-:W-:Y:S01]  /*7f20*/  F2FP.PACK_AB R12, R12, R158 ;  /* 0x0000009e0c0c723e */ /* 0x000fe200000000ff */
[----:B------:R-:W-:Y:S01]  /*7f30*/  IMAD.IADD R2, R2, 0x1, -R0 ;  /* 0x0000000102027824 */ /* 0x000fe200078e0a00 */
[----:B------:R-:W-:Y:S01]  /*7f40*/  LEA R0, R17, R27, 0x8 ;  /* 0x0000001b11007211 */ /* 0x000fe200078e40ff */
[C---:B------:R-:W-:Y:S01]  /*7f50*/  FMUL.FTZ R150, R5.reuse, R150 ;  /* 0x0000009605967220 */ /* 0x040fe20000410000 */
[----:B------:R-:W-:Y:S01]  /*7f60*/  LOP3.LUT R6, R6, 0xc0, RZ, 0xc0, !PT ;  /* 0x000000c006067812 */ /* 0x000fe200078ec0ff */
[----:B------:R-:W-:Y:S01]  /*7f70*/  FMUL.FTZ R163, R5, R163 ;  /* 0x000000a305a37220 */ /* 0x000fe20000410000 */
[----:B------:R-:W-:Y:S01]  /*7f80*/  F2FP.PACK_AB R142, R143, R142 ;  /* 0x0000008e8f8e723e */ /* 0x000fe200000000ff */
[----:B------:R-:W-:Y:S01]  /*7f90*/  FMUL.FTZ R10, R5, R162 ;  /* 0x000000a2050a7220 */ /* 0x000fe20000410000 */
[----:B------:R-:W-:Y:S01]  /*7fa0*/  F2FP.PACK_AB R150, R151, R150 ;  /* 0x000000969796723e */ /* 0x000fe200000000ff */
[----:B------:R-:W-:Y:S01]  /*7fb0*/  FMUL.FTZ R167, R5, R167 ;  /* 0x000000a705a77220 */ /* 0x000fe20000410000 */
[----:B------:R-:W-:Y:S01]  /*7fc0*/  F2FP.PACK_AB R7, R7, R170 ;  /* 0x000000aa0707723e */ /* 0x000fe200000000ff */
[----:B------:R-:W-:Y:S01]  /*7fd0*/  FMUL.FTZ R166, R5, R166 ;  /* 0x000000a605a67220 */ /* 0x000fe20000410000 */
[----:B------:R-:W-:Y:S01]  /*7fe0*/  LOP3.LUT R5, R4, 0x1, RZ, 0xc0, !PT ;  /* 0x0000000104057812 */ /* 0x000fe200078ec0ff */
[----:B------:R-:W-:Y:S01]  /*7ff0*/  IMAD R0, R2, 0x10, R0 ;  /* 0x0000001002007824 */ /* 0x000fe200078e0200 */
[----:B------:R-:W-:-:S02]  /*8000*/  LEA.HI R2, R6, R6, RZ, 0x1d ;  /* 0x0000000606027211 */ /* 0x000fc400078fe8ff */
[----:B------:R-:W-:Y:S02]  /*8010*/  ISETP.NE.U32.AND P2, PT, R5, 0x1, PT ;  /* 0x000000010500780c */ /* 0x000fe40003f45070 */
[----:B------:R-:W-:Y:S01]  /*8020*/  F2FP.PACK_AB R10, R163, R10 ;  /* 0x0000000aa30a723e */ /* 0x000fe200000000ff */
[----:B------:R-:W-:Y:S01]  /*8030*/  IMAD.U32 R0, R0, 0x2, R2 ;  /* 0x0000000200007824 */ /* 0x000fe200078e0002 */
[----:B------:R-:W-:Y:S02]  /*8040*/  SEL R9, R9, 0x10, !P2 ;  /* 0x0000001009097807 */ /* 0x000fe40005000000 */
[----:B------:R-:W-:Y:S02]  /*8050*/  LOP3.LUT P2, RZ, R4, 0x2, RZ, 0xc0, !PT ;  /* 0x0000000204ff7812 */ /* 0x000fe4000784c0ff */
[----:B------:R-:W-:Y:S02]  /*8060*/  SHF.L.U32 R0, R0, 0x1, RZ ;  /* 0x0000000100007819 */ /* 0x000fe400000006ff */
[----:B------:R-:W-:-:S02]  /*8070*/  F2FP.PACK_AB R6, R165, R164 ;  /* 0x000000a4a506723e */ /* 0x000fc400000000ff */
[C---:B------:R-:W-:Y:S01]  /*8080*/  IADD3 R2, R0.reuse, 0x20, RZ ;  /* 0x0000002000027810 */ /* 0x040fe20007ffe0ff */
[----:B------:R-:W-:Y:S01]  /*8090*/  IMAD.IADD R4, R0, 0x1, R9 ;  /* 0x0000000100047824 */ /* 0x000fe200078e0209 */
[----:B------:R-:W-:Y:S01]  /*80a0*/  STS [R0], R20 ;  /* 0x0000001400007388 */ /* 0x000fe20000000800 */
[----:B------:R-:W-:-:S03]  /*80b0*/  F2FP.PACK_AB R5, R167, R166 ;  /* 0x000000a6a705723e */ /* 0x000fc600000000ff */
[----:B------:R-:W-:Y:S01]  /*80c0*/  STS [R0+0x200], R19 ;  /* 0x0002001300007388 */ /* 0x000fe20000000800 */
[----:B------:R-:W-:Y:S02]  /*80d0*/  @P2 IADD3 R2, R0, -0x20, RZ ;  /* 0xffffffe000022810 */ /* 0x000fe40007ffe0ff */
[----:B------:R-:W-:Y:S01]  /*80e0*/  LOP3.LUT P2, RZ, R251, 0x3, RZ, 0xc0, !PT ;  /* 0x00000003fbff7812 */ /* 0x000fe2000784c0ff */
[----:B------:R1:W-:Y:S04]  /*80f0*/  STS [R4], R16 ;  /* 0x0000001004007388 */ /* 0x0003e80000000800 */
[----:B------:R2:W-:Y:S04]  /*8100*/  STS [R4+0x200], R15 ;  /* 0x0002000f04007388 */ /* 0x0005e80000000800 */
[----:B------:R-:W-:Y:S04]  /*8110*/  STS [R0+0x1000], R18 ;  /* 0x0010001200007388 */ /* 0x000fe80000000800 */
[----:B------:R3:W-:Y:S04]  /*8120*/  STS [R0+0x1200], R142 ;  /* 0x0012008e00007388 */ /* 0x0007e80000000800 */
[----:B------:R4:W-:Y:S04]  /*8130*/  STS [R4+0x1000], R14 ;  /* 0x0010000e04007388 */ /* 0x0009e80000000800 */
[----:B------:R-:W-:Y:S04]  /*8140*/  STS [R4+0x1200], R150 ;  /* 0x0012009604007388 */ /* 0x000fe80000000800 */
[----:B------:R5:W-:Y:S01]  /*8150*/  STS [R2], R13 ;  /* 0x0000000d02007388 */ /* 0x000be20000000800 */
[----:B-1----:R-:W-:-:S03]  /*8160*/  MOV R16, 0x7f800000 ;  /* 0x7f80000000107802 */ /* 0x002fc60000000f00 */
[----:B------:R-:W-:Y:S01]  /*8170*/  STS [R2+0x200], R12 ;  /* 0x0002000c02007388 */ /* 0x000fe20000000800 */
[----:B--2---:R-:W-:-:S03]  /*8180*/  MOV R15, 0x7f800000 ;  /* 0x7f800000000f7802 */ /* 0x004fc60000000f00 */
[----:B------:R-:W1:Y:S04]  /*8190*/  S2R R19, SR_CTAID.Y ;  /* 0x0000000000137919 */ /* 0x000e680000002600 */
[----:B------:R-:W2:Y:S01]  /*81a0*/  S2R R20, SR_CTAID.Z ;  /* 0x0000000000147919 */ /* 0x000ea20000002700 */
[----:B---3--:R-:W-:Y:S02]  /*81b0*/  IADD3 R0, R9, R2, RZ ;  /* 0x0000000209007210 */ /* 0x008fe40007ffe0ff */
[----:B------:R-:W3:Y:S01]  /*81c0*/  @P6 MUFU.LG2 R9, R24 ;  /* 0x0000001800096308 */ /* 0x000ee20000000c00 */
[----:B------:R-:W1:Y:S01]  /*81d0*/  S2R R18, SR_CTAID.X ;  /* 0x0000000000127919 */ /* 0x000e620000002500 */
[----:B----4-:R-:W-:-:S03]  /*81e0*/  MOV R14, 0x7f800000 ;  /* 0x7f800000000e7802 */ /* 0x010fc60000000f00 */
[----:B------:R-:W-:Y:S04]  /*81f0*/  STS [R0], R8 ;  /* 0x0000000800007388 */ /* 0x000fe80000000800 */
[----:B------:R4:W-:Y:S01]  /*8200*/  STS [R0+0x200], R7 ;  /* 0x0002000700007388 */ /* 0x0009e20000000800 */
[----:B-----5:R-:W-:-:S03]  /*8210*/  IMAD.MOV.U32 R13, RZ, RZ, 0x7f800000 ;  /* 0x7f800000ff0d7424 */ /* 0x020fc600078e00ff */
[----:B------:R1:W-:Y:S04]  /*8220*/  STS [R2+0x1000], R11 ;  /* 0x0010000b02007388 */ /* 0x0003e80000000800 */
[----:B------:R3:W-:Y:S04]  /*8230*/  STS [R2+0x1200], R10 ;  /* 0x0012000a02007388 */ /* 0x0007e80000000800 */
[----:B------:R5:W-:Y:S04]  /*8240*/  STS [R0+0x1000], R6 ;  /* 0x0010000600007388 */ /* 0x000be80000000800 */
[----:B------:R2:W-:Y:S04]  /*8250*/  STS [R0+0x1200], R5 ;  /* 0x0012000500007388 */ /* 0x0005e80000000800 */
[----:B------:R-:W-:Y:S06]  /*8260*/  BAR.SYNC.DEFER_BLOCKING 0x0 ;  /* 0x0000000000007b1d */ /* 0x000fec0000010000 */
[----:B----4-:R-:W4:Y:S01]  /*8270*/  @P5 MUFU.LG2 R7, R23 ;  /* 0x0000001700075308 */ /* 0x010f220000000c00 */
[----:B-1----:R-:W-:-:S02]  /*8280*/  @!P1 IMAD R11, R19, c[0x0][0x214], RZ ;  /* 0x00008500130b9a24 */ /* 0x002fc400078e02ff */
[----:B---3--:R-:W-:-:S05]  /*8290*/  @P6 FMUL.FTZ R2, R9, 0.69314718246459960938 ;  /* 0x3f31721809026820 */ /* 0x008fca0000410000 */
[----:B------:R-:W1:Y:S01]  /*82a0*/  @P3 MUFU.LG2 R10, R25 ;  /* 0x00000019000a3308 */ /* 0x000e620000000c00 */
[----:B-----5:R-:W-:Y:S01]  /*82b0*/  @P0 MOV R6, c[0x0][0x210] ;  /* 0x0000840000060a02 */ /* 0x020fe20000000f00 */
[----:B------:R-:W-:Y:S02]  /*82c0*/  @!P0 IMAD.MOV.U32 R6, RZ, RZ, 0x1 ;  /* 0x00000001ff068424 */ /* 0x000fe400078e00ff */
[----:B------:R-:W-:Y:S01]  /*82d0*/  @P6 FFMA.FTZ R16, R138, c[0x0][0x238], R2 ;  /* 0x00008e008a106a23 */ /* 0x000fe20000010002 */
[----:B--2---:R-:W-:Y:S01]  /*82e0*/  CS2R R4, SRZ ;  /* 0x0000000000047805 */ /* 0x004fe2000001ff00 */
[----:B------:R-:W-:Y:S02]  /*82f0*/  @P0 IMAD.MOV.U32 R0, RZ, RZ, 0x1 ;  /* 0x00000001ff000424 */ /* 0x000fe400078e00ff */
[----:B------:R-:W2:Y:S01]  /*8300*/  @P4 MUFU.LG2 R8, R21 ;  /* 0x0000001500084308 */ /* 0x000ea20000000c00 */
[----:B------:R3:W3:Y:S01]  /*8310*/  LDS.128 R36, [R218] ;  /* 0x00000000da247984 */ /* 0x0006e20000000c00 */
[----:B------:R-:W-:Y:S01]  /*8320*/  @!P0 IMAD R0, R26, c[0x0][0x1c0], RZ ;  /* 0x000070001a008a24 */ /* 0x000fe200078e02ff */
[----:B------:R-:W-:Y:S01]  /*8330*/  @!P1 MOV R4, R11 ;  /* 0x0000000b00049202 */ /* 0x000fe20000000f00 */
[----:B----4-:R-:W-:Y:S01]  /*8340*/  @P5 FMUL.FTZ R9, R7, 0.69314718246459960938 ;  /* 0x3f31721807095820 */ /* 0x010fe20000410000 */
[----:B------:R4:W3:Y:S01]  /*8350*/  LDS.128 R32, [R218+0x800] ;  /* 0x00080000da207984 */ /* 0x0008e20000000c00 */
[----:B------:R-:W-:Y:S01]  /*8360*/  IMAD R0, R19, R0, RZ ;  /* 0x0000000013007224 */ /* 0x000fe200078e02ff */
[----:B------:R-:W-:Y:S01]  /*8370*/  @!P1 SHF.R.S32.HI R5, RZ, 0x1f, R11 ;  /* 0x0000001fff059819 */ /* 0x000fe2000001140b */
[----:B-1----:R-:W-:Y:S01]  /*8380*/  @P3 FMUL.FTZ R7, R10, 0.69314718246459960938 ;  /* 0x3f3172180a073820 */ /* 0x002fe20000410000 */
[----:B------:R4:W1:Y:S01]  /*8390*/  LDS.128 R28, [R218+0x1000] ;  /* 0x00100000da1c7984 */ /* 0x0008620000000c00 */
[----:B------:R-:W-:Y:S01]  /*83a0*/  @P5 FFMA.FTZ R15, R137, c[0x0][0x238], R9 ;  /* 0x00008e00890f5a23 */ /* 0x000fe20000010009 */
[----:B------:R-:W-:Y:S01]  /*83b0*/  SEL R0, R0, RZ, P1 ;  /* 0x000000ff00007207 */ /* 0x000fe20000800000 */
[----:B------:R-:W-:Y:S01]  /*83c0*/  @P3 FFMA.FTZ R14, R3, c[0x0][0x238], R7 ;  /* 0x00008e00030e3a23 */ /* 0x000fe20000010007 */
[----:B------:R-:W1:Y:S03]  /*83d0*/  LDS.128 R216, [R218+0x1800] ;  /* 0x00180000dad87984 */ /* 0x000e660000000c00 */
[----:B------:R-:W-:-:S02]  /*83e0*/  IMAD R2, R20, R26, R0 ;  /* 0x0000001a14027224 */ /* 0x000fc400078e0200 */
[----:B------:R-:W-:Y:S02]  /*83f0*/  IMAD R0, R18, R6, RZ ;  /* 0x0000000612007224 */ /* 0x000fe400078e02ff */
[----:B--2---:R-:W-:-:S03]  /*8400*/  @P4 FMUL.FTZ R8, R8, 0.69314718246459960938 ;  /* 0x3f31721808084820 */ /* 0x004fc60000410000 */
[----:B------:R-:W-:Y:S01]  /*8410*/  SHF.L.U32 R0, R0, 0x7, RZ ;  /* 0x0000000700007819 */ /* 0x000fe200000006ff */
[----:B------:R-:W-:-:S03]  /*8420*/  @P4 FFMA.FTZ R13, R136, c[0x0][0x238], R8 ;  /* 0x00008e00880d4a23 */ /* 0x000fc60000010008 */
[----:B------:R-:W-:Y:S02]  /*8430*/  IADD3 R10, P1, P0, R0, R4, R2 ;  /* 0x00000004000a7210 */ /* 0x000fe4000783e002 */
[----:B------:R-:W-:Y:S02]  /*8440*/  SHF.R.S32.HI R0, RZ, 0x1f, R0 ;  /* 0x0000001fff007819 */ /* 0x000fe40000011400 */
[----:B------:R-:W-:-:S04]  /*8450*/  SHF.R.S32.HI R2, RZ, 0x1f, R2 ;  /* 0x0000001fff027819 */ /* 0x000fc80000011402 */
[----:B------:R-:W-:Y:S01]  /*8460*/  IADD3.X R11, R0, R5, R2, P1, P0 ;  /* 0x00000005000b7210 */ /* 0x000fe20000fe0402 */
[----:B------:R-:W-:Y:S05]  /*8470*/  @P2 BRA `(.L_x_33) ;  /* 0x0000029000002947 */ /* 0x000fea0003800000 */
[----:B----4-:R-:W-:Y:S01]  /*8480*/  SHF.R.S32.HI R0, RZ, 0x1f, R17 ;  /* 0x0000001fff007819 */ /* 0x010fe20000011411 */
[----:B------:R-:W-:Y:S01]  /*8490*/  IMAD.MOV.U32 R5, RZ, RZ, c[0x0][0x214] ;  /* 0x00008500ff057624 */ /* 0x000fe200078e00ff */
[----:B------:R-:W-:Y:S02]  /*84a0*/  SHF.R.S32.HI R3, RZ, 0x1f, R251 ;  /* 0x0000001fff037819 */ /* 0x000fe400000114fb */
[----:B------:R-:W-:Y:S01]  /*84b0*/  LEA.HI R2, R0, R17, RZ, 0x2 ;  /* 0x0000001100027211 */ /* 0x000fe200078f10ff */
[----:B------:R-:W-:Y:S01]  /*84c0*/  IMAD R5, R18, -0x80, R5 ;  /* 0xffffff8012057824 */ /* 0x000fe200078e0205 */
[----:B------:R-:W-:Y:S02]  /*84d0*/  LEA.HI R0, R3, R251, RZ, 0x2 ;  /* 0x000000fb03007211 */ /* 0x000fe400078f10ff */
[----:B------:R-:W-:Y:S02]  /*84e0*/  LOP3.LUT R2, R2, 0xffffffc, RZ, 0xc0, !PT ;  /* 0x0ffffffc02027812 */ /* 0x000fe400078ec0ff */
[----:B------:R-:W-:-:S03]  /*84f0*/  SHF.R.S32.HI R0, RZ, 0x2, R0 ;  /* 0x00000002ff007819 */ /* 0x000fc60000011400 */
[----:B------:R-:W-:-:S04]  /*8500*/  IMAD.IADD R2, R17, 0x1, -R2 ;  /* 0x0000000111027824 */ /* 0x000fc800078e0a02 */
[----:B------:R-:W-:-:S05]  /*8510*/  IMAD R0, R2, 0x10, R0 ;  /* 0x0000001002007824 */ /* 0x000fca00078e0200 */
[CC--:B------:R-:W-:Y:S02]  /*8520*/  ISETP.GE.AND P6, PT, R0.reuse, R5.reuse, PT ;  /* 0x000000050000720c */ /* 0x0c0fe40003fc6270 */
        /* <DEDUP_REMOVED lines=30> */
.L_x_33:
[----:B----4-:R-:W-:Y:S05]  /*8710*/  BSYNC B0 ;  /* 0x0000000000007941 */ /* 0x010fea0003800000 */
.L_x_32:
[----:B--2---:R-:W-:Y:S01]  /*8720*/  IMAD.SHL.U32 R2, R27, 0x8, RZ ;  /* 0x000000081b027824 */ /* 0x004fe200078e00ff */
[----:B------:R-:W-:Y:S01]  /*8730*/  SHF.R.S32.HI R0, RZ, 0x1f, R19 ;  /* 0x0000001fff007819 */ /* 0x000fe20000011413 */
[----:B------:R-:W-:Y:S01]  /*8740*/  ULDC.64 UR4, c[0x0][0x1e8] ;  /* 0x00007a0000047ab9 */ /* 0x000fe20000000a00 */
[----:B------:R-:W-:Y:S01]  /*8750*/  SHF.R.S32.HI R6, RZ, 0x1f, R20 ;  /* 0x0000001fff067819 */ /* 0x000fe20000011414 */
[----:B------:R-:W-:Y:S01]  /*8760*/  USHF.L.U32 UR7, UR4, 0x6, URZ ;  /* 0x0000000604077899 */ /* 0x000fe2000800063f */
[----:B------:R-:W-:Y:S01]  /*8770*/  SHF.R.S32.HI R3, RZ, 0x1f, R2 ;  /* 0x0000001fff037819 */ /* 0x000fe20000011402 */
[----:B------:R-:W-:Y:S01]  /*8780*/  IMAD R0, R0, c[0x0][0x1e0], RZ ;  /* 0x0000780000007a24 */ /* 0x000fe200078e02ff */
[----:B------:R-:W-:Y:S01]  /*8790*/  SHF.R.S32.HI R23, RZ, 0x1f, R22 ;  /* 0x0000001fff177819 */ /* 0x000fe20000011416 */
[----:B------:R-:W-:Y:S01]  /*87a0*/  IMAD R6, R6, c[0x0][0x1f0], RZ ;  /* 0x00007c0006067a24 */ /* 0x000fe200078e02ff */
[----:B------:R-:W-:Y:S01]  /*87b0*/  UMOV UR6, 0x6 ;  /* 0x0000000600067882 */ /* 0x000fe20000000000 */
[C---:B------:R-:W-:Y:S01]  /*87c0*/  IMAD R0, R19.reuse, c[0x0][0x1e4], R0 ;  /* 0x0000790013007a24 */ /* 0x040fe200078e0200 */
[----:B------:R-:W-:Y:S01]  /*87d0*/  USHF.L.U64.HI UR5, UR4, UR6, UR5 ;  /* 0x0000000604057299 */ /* 0x000fe20008010205 */
[----:B------:R-:W-:-:S04]  /*87e0*/  IMAD.WIDE.U32 R2, R19, c[0x0][0x1e0], R2 ;  /* 0x0000780013027a25 */ /* 0x000fc800078e0002 */
[----:B------:R-:W-:Y:S02]  /*87f0*/  IMAD.IADD R3, R3, 0x1, R0 ;  /* 0x0000000103037824 */ /* 0x000fe400078e0200 */
[C---:B------:R-:W-:Y:S02]  /*8800*/  IMAD R6, R20.reuse, c[0x0][0x1f4], R6 ;  /* 0x00007d0014067a24 */ /* 0x040fe400078e0206 */
[----:B------:R-:W-:-:S04]  /*8810*/  IMAD.WIDE.U32 R2, R20, c[0x0][0x1f0], R2 ;  /* 0x00007c0014027a25 */ /* 0x000fc800078e0002 */
[----:B------:R-:W-:Y:S01]  /*8820*/  IMAD.WIDE R4, R18, 0x80, R22 ;  /* 0x0000008012047825 */ /* 0x000fe200078e0216 */
[----:B------:R-:W-:-:S03]  /*8830*/  IADD3 R3, R3, R6, RZ ;  /* 0x0000000603037210 */ /* 0x000fc60007ffe0ff */
[----:B------:R-:W-:Y:S02]  /*8840*/  IMAD R0, R5, c[0x0][0x1e8], RZ ;  /* 0x00007a0005007a24 */ /* 0x000fe400078e02ff */
[----:B------:R-:W-:-:S04]  /*8850*/  IMAD.WIDE.U32 R2, R4, c[0x0][0x1e8], R2 ;  /* 0x00007a0004027a25 */ /* 0x000fc800078e0002 */
[----:B------:R-:W-:Y:S01]  /*8860*/  IMAD R0, R4, c[0x0][0x1ec], R0 ;  /* 0x00007b0004007a24 */ /* 0x000fe200078e0200 */
[----:B------:R-:W-:-:S03]  /*8870*/  LEA R6, P0, R2, c[0x0][0x1d0], 0x1 ;  /* 0x0000740002067a11 */ /* 0x000fc600078008ff */
[----:B------:R-:W-:-:S05]  /*8880*/  IMAD.IADD R0, R3, 0x1, R0 ;  /* 0x0000000103007824 */ /* 0x000fca00078e0200 */
[----:B------:R-:W-:Y:S02]  /*8890*/  LEA.HI.X R7, R2, c[0x0][0x1d4], R0, 0x1, P0 ;  /* 0x0000750002077a11 */ /* 0x000fe400000f0c00 */
[----:B------:R-:W-:-:S03]  /*88a0*/  IADD3 R4, P0, R6, UR7, RZ ;  /* 0x0000000706047c10 */ /* 0x000fc6000ff1e0ff */
[----:B---3--:R-:W-:Y:S01]  /*88b0*/  STG.E.128 [R6.64], R36 ;  /* 0x0000002406007986 */ /* 0x008fe2000c101d0a */
[----:B------:R-:W-:Y:S02]  /*88c0*/  IADD3.X R5, R7, UR5, RZ, P0, !PT ;  /* 0x0000000507057c10 */ /* 0x000fe400087fe4ff */
[----:B------:R-:W-:-:S03]  /*88d0*/  IADD3 R2, P0, R4, UR7, RZ ;  /* 0x0000000704027c10 */ /* 0x000fc6000ff1e0ff */
[----:B------:R-:W-:Y:S01]  /*88e0*/  STG.E.128 [R4.64], R32 ;  /* 0x0000002004007986 */ /* 0x000fe2000c101d0a */
[----:B------:R-:W-:Y:S02]  /*88f0*/  IADD3.X R3, R5, UR5, RZ, P0, !PT ;  /* 0x0000000505037c10 */ /* 0x000fe400087fe4ff */
[----:B------:R-:W-:-:S03]  /*8900*/  IADD3 R8, P0, R2, UR7, RZ ;  /* 0x0000000702087c10 */ /* 0x000fc6000ff1e0ff */
[----:B-1----:R-:W-:Y:S01]  /*8910*/  STG.E.128 [R2.64], R28 ;  /* 0x0000001c02007986 */ /* 0x002fe2000c101d0a */
[----:B------:R-:W-:-:S05]  /*8920*/  IADD3.X R9, R3, UR5, RZ, P0, !PT ;  /* 0x0000000503097c10 */ /* 0x000fca00087fe4ff */
[----:B------:R-:W-:Y:S01]  /*8930*/  STG.E.128 [R8.64], R216 ;  /* 0x000000d808007986 */ /* 0x000fe2000c101d0a */
[----:B------:R-:W-:Y:S05]  /*8940*/  EXIT ;  /* 0x000000000000794d */ /* 0x000fea0003800000 */
.L_x_34:
        /* <DEDUP_REMOVED lines=11> */
.L_x_1125:


//--------------------- .text._ZN5flash16flash_fwd_kernelI23Flash_fwd_kernel_traitsILi32ELi128ELi128ELi4ELb0ELb0EN7cutlass6half_tE19Flash_kernel_traitsILi32ELi128ELi128ELi4ES3_EELb0ELb0ELb0ELb0ELb0ELb0ELb0ELb0EEEvNS_16Flash_fwd_paramsE --------------------------
	.section	.text._ZN5flash16flash_fwd_kernelI23Flash_fwd_kernel_traitsILi32ELi128ELi128ELi4ELb0ELb0EN7cutlass6half_tE19Flash_kernel_traitsILi32ELi128ELi128ELi4ES3_EELb0ELb0ELb0ELb0ELb0ELb0ELb0ELb0EEEvNS_16Flash_fwd_paramsE,"ax",@progbits
	.sectioninfo	@"SHI_REGISTERS=255"
	.align	128
        .global         _ZN5flash16flash_fwd_kernelI23Flash_fwd_kernel_traitsILi32ELi128ELi128ELi4ELb0ELb0EN7cutlass6half_tE19Flash_kernel_traitsILi32ELi128ELi128ELi4ES3_EELb0ELb0ELb0ELb0ELb0ELb0ELb0ELb0EEEvNS_16Flash_fwd_paramsE
        .type           _ZN5flash16flash_fwd_kernelI23Flash_fwd_kernel_traitsILi32ELi128ELi128ELi4ELb0ELb0EN7cutlass6half_tE19Flash_kernel_traitsILi32ELi128ELi128ELi4ES3_EELb0ELb0ELb0ELb0ELb0ELb0ELb0ELb0EEEvNS_16Flash_fwd_paramsE,@function
        .size           _ZN5flash16flash_fwd_kernelI23Flash_fwd_kernel_traitsILi32ELi128ELi128ELi4ELb0ELb0EN7cutlass6half_tE19Flash_kernel_traitsILi32ELi128ELi128ELi4ES3_EELb0ELb0ELb0ELb0ELb0ELb0ELb0ELb0EEEvNS_16Flash_fwd_paramsE,(.L_x_1126 - _ZN5flash16flash_fwd_kernelI23Flash_fwd_kernel_traitsILi32ELi128ELi128ELi4ELb0ELb0EN7cutlass6half_tE19Flash_kernel_traitsILi32ELi128ELi128ELi4ES3_EELb0ELb0ELb0ELb0ELb0ELb0ELb0ELb0EEEvNS_16Flash_fwd_paramsE)
        .other          _ZN5flash16flash_fwd_kernelI23Flash_fwd_kernel_traitsILi32ELi128ELi128ELi4ELb0ELb0EN7cutlass6half_tE19Flash_kernel_traitsILi32ELi128ELi128ELi4ES3_EELb0ELb0ELb0ELb0ELb0ELb0ELb0ELb0EEEvNS_16Flash_fwd_paramsE,@"STO_CUDA_ENTRY STV_DEFAULT"
_ZN5flash16flash_fwd_kernelI23Flash_fwd_kernel_traitsILi32ELi128ELi128ELi4ELb0ELb0EN7cutlass6half_tE19Flash_kernel_traitsILi32ELi128ELi128ELi4ES3_EELb0ELb0ELb0ELb0ELb0ELb0ELb0ELb0EEEvNS_16Flash_fwd_paramsE:
.text._ZN5flash16flash_fwd_kernelI23Flash_fwd_kernel_traitsILi32ELi128ELi128ELi4ELb0ELb0EN7cutlass6half_tE19Flash_kernel_traitsILi32ELi128ELi128ELi4ES3_EELb0ELb0ELb0ELb0ELb0ELb0ELb0ELb0EEEvNS_16Flash_fwd_paramsE:
        /* <DEDUP_REMOVED lines=35> */
.L_x_35:
[----:B---34-:R-:W-:Y:S02]  /*0230*/  MOV R0, c[0x0][0x218] ;  /* 0x0000860000007a02 */ /* 0x018fe40000000f00 */
.L_x_36:
        /* <DEDUP_REMOVED lines=44> */
.L_x_38:
        /* <DEDUP_REMOVED lines=42> */
.L_x_39:
[----:B------:R-:W-:Y:S01]  /*07a0*/  SHF.R.S32.HI R20, RZ, 0x1f, R172 ;  /* 0x0000001fff147819 */ /* 0x000fe200000114ac */
[----:B------:R-:W-:Y:S01]  /*07b0*/  IMAD.IADD R13, R14, 0x1, -R25 ;  /* 0x000000010e0d7824 */ /* 0x000fe200078e0a19 */
[----:B------:R-:W-:Y:S01]  /*07c0*/  BSSY B0, `(.L_x_40) ;  /* 0x0000033000007945 */ /* 0x000fe20003800000 */
[----:B------:R-:W-:Y:S01]  /*07d0*/  IMAD R5, R5, c[0x0][0x1a8], RZ ;  /* 0x00006a0005057a24 */ /* 0x000fe200078e02ff */
[CC--:B------:R-:W-:Y:S02]  /*07e0*/  LEA.HI R4, R20.reuse, R172.reuse, RZ, 0x2 ;  /* 0x000000ac14047211 */ /* 0x0c0fe400078f10ff */
[----:B------:R-:W-:Y:S01]  /*07f0*/  LEA.HI R26, R20, R172, RZ, 0x3 ;  /* 0x000000ac141a7211 */ /* 0x000fe200078f18ff */
[----:B------:R1:W-:Y:S01]  /*0800*/  STL [R1+0x10], R13 ;  /* 0x0000100d01007387 */ /* 0x0003e20000100800 */
[----:B------:R-:W-:-:S02]  /*0810*/  LOP3.LUT R3, R4, 0xfffffffc, RZ, 0xc0, !PT ;  /* 0xfffffffc04037812 */ /* 0x000fc400078ec0ff */
[----:B------:R-:W-:Y:S02]  /*0820*/  SHF.R.S32.HI R22, RZ, 0x3, R26 ;  /* 0x00000003ff167819 */ /* 0x000fe4000001141a */
[----:B------:R-:W-:Y:S01]  /*0830*/  SHF.R.S32.HI R2, RZ, 0x2, R4 ;  /* 0x00000002ff027819 */ /* 0x000fe20000011404 */
[----:B------:R-:W-:Y:S01]  /*0840*/  IMAD.IADD R3, R172, 0x1, -R3 ;  /* 0x00000001ac037824 */ /* 0x000fe200078e0a03 */
[----:B------:R-:W-:Y:S01]  /*0850*/  LEA.HI R23, R20, R172, RZ, 0x5 ;  /* 0x000000ac14177211 */ /* 0x000fe200078f28ff */
[----:B------:R-:W-:Y:S01]  /*0860*/  IMAD.SHL.U32 R0, R22, 0x40, RZ ;  /* 0x0000004016007824 */ /* 0x000fe200078e00ff */
[----:B------:R-:W-:Y:S01]  /*0870*/  LEA.HI R4, R4, R2, RZ, 0x1 ;  /* 0x0000000204047211 */ /* 0x000fe200078f08ff */
[----:B------:R-:W-:Y:S01]  /*0880*/  IMAD.SHL.U32 R246, R3, 0x8, RZ ;  /* 0x0000000803f67824 */ /* 0x000fe200078e00ff */
[----:B------:R-:W-:Y:S02]  /*0890*/  SHF.R.S32.HI R21, RZ, 0x5, R23 ;  /* 0x00000005ff157819 */ /* 0x000fe40000011417 */
[----:B------:R-:W-:-:S02]  /*08a0*/  LOP3.LUT R0, R0, 0xc0, RZ, 0xc0, !PT ;  /* 0x000000c000007812 */ /* 0x000fc400078ec0ff */
[----:B------:R-:W-:Y:S02]  /*08b0*/  IADD3 R6, P0, R246, R9, RZ ;  /* 0x00000009f6067210 */ /* 0x000fe40007f1e0ff */
[----:B------:R-:W-:Y:S02]  /*08c0*/  LOP3.LUT R3, R0, 0x18, R246, 0xf8, !PT ;  /* 0x0000001800037812 */ /* 0x000fe400078ef8f6 */
[----:B------:R-:W-:Y:S02]  /*08d0*/  SHF.R.U32.HI R0, RZ, 0x3, R0 ;  /* 0x00000003ff007819 */ /* 0x000fe40000011600 */
[----:B------:R-:W-:Y:S02]  /*08e0*/  SHF.R.S32.HI R247, RZ, 0x1f, R246 ;  /* 0x0000001ffff77819 */ /* 0x000fe400000114f6 */
[----:B------:R-:W-:Y:S02]  /*08f0*/  LOP3.LUT R0, R3, R0, RZ, 0x3c, !PT ;  /* 0x0000000003007212 */ /* 0x000fe400078e3cff */
[----:B------:R-:W-:Y:S01]  /*0900*/  SHF.R.S32.HI R3, RZ, 0x1f, R2 ;  /* 0x0000001fff037819 */ /* 0x000fe20000011402 */
[----:B------:R-:W-:Y:S01]  /*0910*/  IMAD.X R7, R247, 0x1, R10, P0 ;  /* 0x00000001f7077824 */ /* 0x000fe200000e060a */
[----:B------:R-:W-:-:S02]  /*0920*/  LOP3.LUT R4, R4, 0x7fffffe, RZ, 0xc0, !PT ;  /* 0x07fffffe04047812 */ /* 0x000fc400078ec0ff */
[----:B------:R-:W-:Y:S01]  /*0930*/  ISETP.GE.AND P0, PT, R2, R13, PT ;  /* 0x0000000d0200720c */ /* 0x000fe20003f06270 */
[----:B------:R-:W-:-:S04]  /*0940*/  IMAD.WIDE R30, R27, 0x80, R2 ;  /* 0x000000801b1e7825 */ /* 0x000fc800078e0202 */
[----:B------:R-:W-:Y:S01]  /*0950*/  IMAD.IADD R4, R2, 0x1, -R4 ;  /* 0x0000000102047824 */ /* 0x000fe200078e0a04 */
[----:B------:R1:W-:Y:S01]  /*0960*/  STL.64 [R1+0x8], R30 ;  /* 0x0000081e01007387 */ /* 0x0003e20000100a00 */
[----:B------:R-:W-:-:S04]  /*0970*/  IMAD.WIDE.U32 R6, R15, c[0x0][0x1a8], R6 ;  /* 0x00006a000f067a25 */ /* 0x000fc800078e0006 */
[----:B------:R-:W-:-:S04]  /*0980*/  IMAD R4, R21, 0x8, R4 ;  /* 0x0000000815047824 */ /* 0x000fc800078e0204 */
[----:B------:R-:W-:Y:S02]  /*0990*/  IMAD.U32 R0, R4, 0x20, R0 ;  /* 0x0000002004007824 */ /* 0x000fe400078e0000 */
[----:B------:R-:W-:Y:S01]  /*09a0*/  IMAD R4, R15, c[0x0][0x1ac], R5 ;  /* 0x00006b000f047a24 */ /* 0x000fe200078e0205 */
[----:B------:R-:W-:Y:S01]  /*09b0*/  SHF.R.S32.HI R15, RZ, 0x1f, R12 ;  /* 0x0000001fff0f7819 */ /* 0x000fe2000001140c */
[----:B------:R-:W-:Y:S02]  /*09c0*/  IMAD.SHL.U32 R217, R0, 0x2, RZ ;  /* 0x0000000200d97824 */ /* 0x000fe400078e00ff */
[----:B------:R-:W-:Y:S01]  /*09d0*/  IMAD.IADD R5, R7, 0x1, R4 ;  /* 0x0000000107057824 */ /* 0x000fe200078e0204 */
[----:B------:R-:W-:Y:S05]  /*09e0*/  @P0 BRA `(.L_x_41) ;  /* 0x0000010000000947 */ /* 0x000fea0003800000 */
[----:B------:R-:W-:-:S13]  /*09f0*/  ISETP.GE.AND P0, PT, R246, c[0x0][0x220], PT ;  /* 0x00008800f6007a0c */ /* 0x000fda0003f06270 */
[----:B------:R2:W-:Y:S04]  /*0a00*/  @P0 STS [R217], RZ ;  /* 0x000000ffd9000388 */ /* 0x0005e80000000800 */
[----:B------:R2:W-:Y:S04]  /*0a10*/  @P0 STS [R217+0x4], RZ ;  /* 0x000004ffd9000388 */ /* 0x0005e80000000800 */
[----:B------:R2:W-:Y:S01]  /*0a20*/  @P0 STS.64 [R217+0x8], RZ ;  /* 0x000008ffd9000388 */ /* 0x0005e20000000a00 */
        /* <DEDUP_REMOVED lines=8> */
[----:B------:R-:W-:Y:S01]  /*0ab0*/  @!PT LDS RZ, [RZ] ;  /* 0x00000000fffff984 */ /* 0x000fe20000000800 */
[----:B------:R-:W-:Y:S01]  /*0ac0*/  @!PT LDS RZ, [RZ] ;  /* 0x00000000fffff984 */ /* 0x000fe20000000800 */
[----:B------:R-:W-:Y:S01]  /*0ad0*/  @!PT LDS RZ, [RZ] ;  /* 0x00000000fffff984 */ /* 0x000fe20000000800 */
[----:B------:R3:W-:Y:S02]  /*0ae0*/  LDGSTS.E.BYPASS.LTC128B.128 [R217], [R10.64] ;  /* 0x000000000ad97fae */ /* 0x0007e4000b901d46 */
.L_x_41:
[----:B------:R-:W-:Y:S05]  /*0af0*/  BSYNC B0 ;  /* 0x0000000000007941 */ /* 0x000fea0003800000 */
.L_x_40:
[----:B------:R-:W-:Y:S01]  /*0b00*/  IADD3 R29, R2, 0x20, RZ ;  /* 0x00000020021d7810 */ /* 0x000fe20007ffe0ff */
[----:B------:R-:W-:Y:S03]  /*0b10*/  BSSY B0, `(.L_x_42) ;  /* 0x0000015000007945 */ /* 0x000fe60003800000 */
[----:B------:R-:W-:Y:S01]  /*0b20*/  ISETP.GE.AND P0, PT, R29, R13, PT ;  /* 0x0000000d1d00720c */ /* 0x000fe20003f06270 */
[----:B------:R4:W-:-:S12]  /*0b30*/  STL [R1+0x18], R29 ;  /* 0x0000181d01007387 */ /* 0x0009d80000100800 */
[----:B------:R-:W-:Y:S05]  /*0b40*/  @P0 BRA `(.L_x_43) ;  /* 0x0000011000000947 */ /* 0x000fea0003800000 */
[----:B------:R-:W-:-:S13]  /*0b50*/  ISETP.GE.AND P0, PT, R246, c[0x0][0x220], PT ;  /* 0x00008800f6007a0c */ /* 0x000fda0003f06270 */
[----:B------:R1:W-:Y:S01]  /*0b60*/  @P0 STS.128 [R217+0x800], RZ ;  /* 0x000800ffd9000388 */ /* 0x0003e20000000c00 */
[----:B------:R-:W-:Y:S05]  /*0b70*/  @P0 BRA `(.L_x_43) ;  /* 0x000000e000000947 */ /* 0x000fea0003800000 */
[----:B------:R-:W-:Y:S02]  /*0b80*/  IADD3 R0, P0, R30, 0x20, RZ ;  /* 0x000000201e007810 */ /* 0x000fe40007f1e0ff */
[----:B------:R-:W-:-:S03]  /*0b90*/  MOV R9, R5 ;  /* 0x0000000500097202 */ /* 0x000fc60000000f00 */
[----:B------:R-:W-:-:S04]  /*0ba0*/  IMAD.X R8, RZ, RZ, R31, P0 ;  /* 0x000000ffff087224 */ /* 0x000fc800000e061f */
[----:B---3--:R-:W-:Y:S02]  /*0bb0*/  IMAD R10, R8, c[0x0][0x190], RZ ;  /* 0x00006400080a7a24 */ /* 0x008fe400078e02ff */
[----:B------:R-:W-:-:S04]  /*0bc0*/  IMAD.MOV.U32 R8, RZ, RZ, R6 ;  /* 0x000000ffff087224 */ /* 0x000fc800078e0006 */
        /* <DEDUP_REMOVED lines=8> */
[----:B------:R3:W-:Y:S02]  /*0c50*/  LDGSTS.E.BYPASS.LTC128B.128 [R217+0x800], [R10.64] ;  /* 0x008000000ad97fae */ /* 0x0007e4000b901d46 */
.L_x_43:
[----:B------:R-:W-:Y:S05]  /*0c60*/  BSYNC B0 ;  /* 0x0000000000007941 */ /* 0x000fea0003800000 */
.L_x_42:
        /* <DEDUP_REMOVED lines=22> */
.L_x_45:
[----:B------:R-:W-:Y:S05]  /*0dd0*/  BSYNC B0 ;  /* 0x0000000000007941 */ /* 0x000fea0003800000 */
.L_x_44:
[----:B------:R-:W-:Y:S01]  /*0de0*/  IADD3 R27, R2, 0x60, RZ ;  /* 0x00000060021b7810 */ /* 0x000fe20007ffe0ff */
[----:B------:R-:W-:Y:S01]  /*0df0*/  IMAD.MOV.U32 R206, RZ, RZ, c[0x0][0x198] ;  /* 0x00006600ffce7624 */ /* 0x000fe200078e00ff */
[----:B------:R-:W-:Y:S01]  /*0e00*/  BSSY B0, `(.L_x_46) ;  /* 0x0000017000007945 */ /* 0x000fe20003800000 */
[----:B------:R-:W-:Y:S01]  /*0e10*/  IMAD.MOV.U32 R205, RZ, RZ, 0x7 ;  /* 0x00000007ffcd7424 */ /* 0x000fe200078e00ff */
[----:B------:R-:W-:Y:S01]  /*0e20*/  ISETP.GE.AND P0, PT, R27, R13, PT ;  /* 0x0000000d1b00720c */ /* 0x000fe20003f06270 */
[----:B------:R1:W-:Y:S01]  /*0e30*/  STL [R1+0x1c], R27 ;  /* 0x00001c1b01007387 */ /* 0x0003e20000100800 */
[C---:B------:R-:W-:Y:S02]  /*0e40*/  IMAD.SHL.U32 R219, R206.reuse, 0x80, RZ ;  /* 0x00000080cedb7824 */ /* 0x040fe400078e00ff */
[----:B------:R-:W-:-:S09]  /*0e50*/  SHF.L.U64.HI R205, R206, R205, c[0x0][0x19c] ;  /* 0x00006700cecd7619 */ /* 0x000fd200000102cd */
[----:B------:R-:W-:Y:S05]  /*0e60*/  @P0 BRA `(.L_x_47) ;  /* 0x0000010000000947 */ /* 0x000fea0003800000 */
[----:B------:R-:W-:-:S13]  /*0e70*/  ISETP.GE.AND P0, PT, R246, c[0x0][0x220], PT ;  /* 0x00008800f6007a0c */ /* 0x000fda0003f06270 */
[----:B------:R1:W-:Y:S01]  /*0e80*/  @P0 STS.128 [R217+0x1800], RZ ;  /* 0x001800ffd9000388 */ /* 0x0003e20000000c00 */
[----:B------:R-:W-:Y:S05]  /*0e90*/  @P0 BRA `(.L_x_47) ;  /* 0x000000d000000947 */ /* 0x000fea0003800000 */
[----:B------:R-:W-:-:S04]  /*0ea0*/  IADD3 R0, P0, R30, 0x60, RZ ;  /* 0x000000601e007810 */ /* 0x000fc80007f1e0ff */
[----:B------:R-:W-:-:S05]  /*0eb0*/  IADD3.X R4, RZ, R31, RZ, P0, !PT ;  /* 0x0000001fff047210 */ /* 0x000fca00007fe4ff */
[----:B------:R-:W-:Y:S01]  /*0ec0*/  IMAD R8, R4, c[0x0][0x190], RZ ;  /* 0x0000640004087a24 */ /* 0x000fe200078e02ff */
[----:B------:R-:W-:-:S05]  /*0ed0*/  MOV R4, R6 ;  /* 0x0000000600047202 */ /* 0x000fca0000000f00 */
        /* <DEDUP_REMOVED lines=9> */
.L_x_47:
[----:B------:R-:W-:Y:S05]  /*0f70*/  BSYNC B0 ;  /* 0x0000000000007941 */ /* 0x000fea0003800000 */
.L_x_46:
[C---:B------:R-:W-:Y:S01]  /*0f80*/  IMAD R8, R3.reuse, c[0x0][0x198], RZ ;  /* 0x0000660003087a24 */ /* 0x040fe200078e02ff */
[----:B------:R-:W-:Y:S01]  /*0f90*/  LEA.HI R20, R20, R172, RZ, 0x4 ;  /* 0x000000ac14147211 */ /* 0x000fe200078f20ff */
[----:B------:R-:W-:Y:S01]  /*0fa0*/  IMAD R0, R3, c[0x0][0x1a0], RZ ;  /* 0x0000680003007a24 */ /* 0x000fe200078e02ff */
[----:B------:R-:W-:Y:S01]  /*0fb0*/  LEA.HI.SX32 R25, R218, 0xffffffff, 0x19 ;  /* 0xffffffffda197811 */ /* 0x000fe200078fcaff */
[--C-:B------:R-:W-:Y:S01]  /*0fc0*/  IMAD.WIDE.U32 R6, R2, c[0x0][0x198], R246.reuse ;  /* 0x0000660002067a25 */ /* 0x100fe200078e00f6 */
[----:B------:R-:W-:Y:S01]  /*0fd0*/  LOP3.LUT R9, R20, 0xfffffff0, RZ, 0xc0, !PT ;  /* 0xfffffff014097812 */ /* 0x000fe200078ec0ff */
[----:B------:R-:W-:Y:S02]  /*0fe0*/  BSSY B0, `(.L_x_48) ;  /* 0x0000032000007945 */ /* 0x000fe40003800000 */
[----:B-1----:R-:W-:Y:S01]  /*0ff0*/  IMAD.WIDE.U32 R4, R2, c[0x0][0x1a0], R246 ;  /* 0x0000680002047a25 */ /* 0x002fe200078e00f6 */
[----:B------:R-:W-:-:S03]  /*1000*/  IADD3 R6, P1, R18, R6, RZ ;  /* 0x0000000612067210 */ /* 0x000fc60007f3e0ff */
[----:B------:R-:W-:Y:S01]  /*1010*/  IMAD R8, R2, c[0x0][0x19c], R8 ;  /* 0x0000670002087a24 */ /* 0x000fe200078e0208 */
[----:B------:R-:W-:Y:S01]  /*1020*/  IADD3 R4, P0, R16, R4, RZ ;  /* 0x0000000410047210 */ /* 0x000fe20007f1e0ff */
[----:B------:R-:W-:Y:S02]  /*1030*/  IMAD R0, R2, c[0x0][0x1a4], R0 ;  /* 0x0000690002007a24 */ /* 0x000fe400078e0200 */
[----:B---3--:R-:W-:Y:S01]  /*1040*/  IMAD R10, R15, c[0x0][0x1b0], RZ ;  /* 0x00006c000f0a7a24 */ /* 0x008fe200078e02ff */
[----:B------:R-:W-:Y:S01]  /*1050*/  IADD3.X R7, R19, R7, R8, P1, !PT ;  /* 0x0000000713077210 */ /* 0x000fe20000ffe408 */
[----:B------:R-:W-:Y:S01]  /*1060*/  IMAD.IADD R13, R172, 0x1, -R9 ;  /* 0x00000001ac0d7824 */ /* 0x000fe200078e0a09 */
[----:B------:R-:W-:Y:S01]  /*1070*/  IADD3.X R5, R17, R5, R0, P0, !PT ;  /* 0x0000000511057210 */ /* 0x000fe200007fe400 */
[C---:B------:R-:W-:Y:S02]  /*1080*/  IMAD R10, R12.reuse, c[0x0][0x1b4], R10 ;  /* 0x00006d000c0a7a24 */ /* 0x040fe400078e020a */
[----:B------:R-:W-:Y:S01]  /*1090*/  IMAD.WIDE.U32 R30, R12, c[0x0][0x1b0], R6 ;  /* 0x00006c000c1e7a25 */ /* 0x000fe200078e0006 */
[----:B------:R-:W-:-:S03]  /*10a0*/  LEA.HI R14, R13, R13, RZ, 0x1 ;  /* 0x0000000d0d0e7211 */ /* 0x000fc600078f08ff */
[----:B------:R-:W-:Y:S01]  /*10b0*/  IMAD.WIDE.U32 R250, R12, c[0x0][0x1b8], R4 ;  /* 0x00006e000cfa7a25 */ /* 0x000fe200078e0004 */
[----:B------:R-:W-:Y:S01]  /*10c0*/  LOP3.LUT R4, R23, 0xffffffe0, RZ, 0xc0, !PT ;  /* 0xffffffe017047812 */ /* 0x000fe200078ec0ff */
[----:B------:R1:W-:Y:S01]  /*10d0*/  STL.64 [R1], R30 ;  /* 0x0000001e01007387 */ /* 0x0003e20000100a00 */
[----:B------:R-:W-:Y:S01]  /*10e0*/  IADD3 R249, R31, R10, RZ ;  /* 0x0000000a1ff97210 */ /* 0x000fe20007ffe0ff */
[----:B------:R-:W-:Y:S01]  /*10f0*/  IMAD R5, R25, -0x80, R24 ;  /* 0xffffff8019057824 */ /* 0x000fe200078e0218 */
[----:B------:R-:W-:Y:S01]  /*1100*/  SHF.R.S32.HI R0, RZ, 0x1, R14 ;  /* 0x00000001ff007819 */ /* 0x000fe2000001140e */
[----:B------:R-:W-:Y:S01]  /*1110*/  IMAD.IADD R10, R172, 0x1, -R4 ;  /* 0x00000001ac0a7824 */ /* 0x000fe200078e0a04 */
[----:B------:R-:W-:Y:S01]  /*1120*/  SHF.R.S32.HI R8, RZ, 0x1f, R14 ;  /* 0x0000001fff087819 */ /* 0x000fe2000001140e */
[----:B------:R-:W-:Y:S01]  /*1130*/  IMAD R9, R15, c[0x0][0x1b8], RZ ;  /* 0x00006e000f097a24 */ /* 0x000fe200078e02ff */
[----:B------:R-:W-:Y:S02]  /*1140*/  ISETP.GE.AND P0, PT, R2, R5, PT ;  /* 0x000000050200720c */ /* 0x000fe40003f06270 */
[----:B------:R1:W-:Y:S01]  /*1150*/  STL [R1+0x20], R10 ;  /* 0x0000200a01007387 */ /* 0x0003e20000100800 */
[----:B------:R-:W-:Y:S01]  /*1160*/  LEA.HI R8, R8, R0, RZ, 0x2 ;  /* 0x0000000008087211 */ /* 0x000fe200078f10ff */
[----:B------:R-:W-:Y:S01]  /*1170*/  IMAD R9, R12, c[0x0][0x1bc], R9 ;  /* 0x00006f000c097a24 */ /* 0x000fe200078e0209 */
[----:B------:R-:W-:-:S02]  /*1180*/  SHF.R.S32.HI R12, RZ, 0x1f, R25 ;  /* 0x0000001fff0c7819 */ /* 0x000fc40000011419 */
[----:B------:R-:W-:Y:S02]  /*1190*/  LOP3.LUT R8, R8, 0xfffffffc, RZ, 0xc0, !PT ;  /* 0xfffffffc08087812 */ /* 0x000fe400078ec0ff */
[----:B------:R-:W-:Y:S02]  /*11a0*/  MOV R248, R30 ;  /* 0x0000001e00f87202 */ /* 0x000fe40000000f00 */
[----:B------:R-:W-:Y:S01]  /*11b0*/  IADD3 R245, R251, R9, RZ ;  /* 0x00000009fbf57210 */ /* 0x000fe20007ffe0ff */
[----:B------:R-:W-:Y:S02]  /*11c0*/  IMAD.IADD R15, R0, 0x1, -R8 ;  /* 0x00000001000f7824 */ /* 0x000fe400078e0a08 */
[----:B------:R-:W-:Y:S02]  /*11d0*/  IMAD R0, R205, R25, RZ ;  /* 0x00000019cd007224 */ /* 0x000fe400078e02ff */
[----:B------:R-:W-:Y:S01]  /*11e0*/  IMAD.MOV.U32 R8, RZ, RZ, 0x10 ;  /* 0x00000010ff087424 */ /* 0x000fe200078e00ff */
[----:B------:R-:W-:Y:S01]  /*11f0*/  LOP3.LUT P1, RZ, R15, 0x2, RZ, 0xc0, !PT ;  /* 0x000000020fff7812 */ /* 0x000fe2000782c0ff */
[----:B------:R-:W-:-:S02]  /*1200*/  IMAD R0, R12, R219, R0 ;  /* 0x000000db0c007224 */ /* 0x000fc400078e0200 */
[----:B------:R-:W-:Y:S01]  /*1210*/  IMAD.WIDE.U32 R6, R25, R219, R248 ;  /* 0x000000db19067225 */ /* 0x000fe200078e00f8 */
[----:B------:R-:W-:-:S04]  /*1220*/  SEL R4, R8, 0xfffffff0, !P1 ;  /* 0xfffffff008047807 */ /* 0x000fc80004800000 */
[----:B------:R-:W-:Y:S01]  /*1230*/  IADD3 R9, R7, R0, RZ ;  /* 0x0000000007097210 */ /* 0x000fe20007ffe0ff */
[----:B------:R-:W-:Y:S05]  /*1240*/  @P0 BRA `(.L_x_49) ;  /* 0x000000b000000947 */ /* 0x000fea0003800000 */
[----:B------:R-:W-:-:S13]  /*1250*/  ISETP.GE.AND P0, PT, R246, c[0x0][0x220], PT ;  /* 0x00008800f6007a0c */ /* 0x000fda0003f06270 */
[----:B------:R3:W-:Y:S04]  /*1260*/  @P0 STS [R217+0x2000], RZ ;  /* 0x002000ffd9000388 */ /* 0x0007e80000000800 */
[----:B------:R3:W-:Y:S04]  /*1270*/  @P0 STS [R217+0x2004], RZ ;  /* 0x002004ffd9000388 */ /* 0x0007e80000000800 */
[----:B------:R3:W-:Y:S01]  /*1280*/  @P0 STS.64 [R217+0x2008], RZ ;  /* 0x002008ffd9000388 */ /* 0x0007e20000000a00 */
[----:B------:R-:W-:Y:S05]  /*1290*/  @P0 BRA `(.L_x_49) ;  /* 0x0000006000000947 */ /* 0x000fea0003800000 */
[----:B-1----:R-:W-:-:S04]  /*12a0*/  LEA R10, P0, R6, c[0x0][0x168], 0x1 ;  /* 0x00005a00060a7a11 */ /* 0x002fc800078008ff */
[----:B------:R-:W-:-:S05]  /*12b0*/  LEA.HI.X R11, R6, c[0x0][0x16c], R9, 0x1, P0 ;  /* 0x00005b00060b7a11 */ /* 0x000fca00000f0c09 */
[----:B------:R-:W-:Y:S01]  /*12c0*/  @!PT LDS RZ, [RZ] ;  /* 0x00000000fffff984 */ /* 0x000fe20000000800 */
[----:B------:R-:W-:Y:S01]  /*12d0*/  @!PT LDS RZ, [RZ] ;  /* 0x00000000fffff984 */ /* 0x000fe20000000800 */
[----:B------:R-:W-:Y:S01]  /*12e0*/  @!PT LDS RZ, [RZ] ;  /* 0x00000000fffff984 */ /* 0x000fe20000000800 */
[----:B------:R1:W-:Y:S04]  /*12f0*/  LDGSTS.E.BYPASS.LTC128B.128 [R217+0x2000], [R10.64] ;  /* 0x020000000ad97fae */ /* 0x0003e8000b901d46 */
.L_x_49:
[----:B------:R-:W-:Y:S05]  /*1300*/  BSYNC B0 ;  /* 0x0000000000007941 */ /* 0x000fea0003800000 */
.L_x_48:
[----:B------:R-:W-:Y:S01]  /*1310*/  ISETP.GE.AND P0, PT, R29, R5, PT ;  /* 0x000000051d00720c */ /* 0x000fe20003f06270 */
[----:B------:R-:W-:Y:S01]  /*1320*/  IMAD.MOV.U32 R0, RZ, RZ, 0x5 ;  /* 0x00000005ff007424 */ /* 0x000fe200078e00ff */
[----:B------:R-:W-:Y:S01]  /*1330*/  BSSY B0, `(.L_x_50) ;  /* 0x000000f000007945 */ /* 0x000fe20003800000 */
[----:B------:R-:W-:-:S03]  /*1340*/  IMAD.SHL.U32 R221, R206, 0x20, RZ ;  /* 0x00000020cedd7824 */ /* 0x000fc600078e00ff */
[----:B------:R-:W-:-:S07]  /*1350*/  SHF.L.U64.HI R220, R206, R0, c[0x0][0x19c] ;  /* 0x00006700cedc7619 */ /* 0x000fce0000010200 */
[----:B------:R-:W-:Y:S05]  /*1360*/  @P0 BRA `(.L_x_51) ;  /* 0x000000b000000947 */ /* 0x000fea0003800000 */
[----:B------:R-:W-:-:S13]  /*1370*/  ISETP.GE.AND P0, PT, R246, c[0x0][0x220], PT ;  /* 0x00008800f6007a0c */ /* 0x000fda0003f06270 */
[----:B------:R1:W-:Y:S01]  /*1380*/  @P0 STS.128 [R217+0x2800], RZ ;  /* 0x002800ffd9000388 */ /* 0x0003e20000000c00 */
[----:B------:R-:W-:Y:S05]  /*1390*/  @P0 BRA `(.L_x_51) ;  /* 0x0000008000000947 */ /* 0x000fea0003800000 */
[----:B------:R-:W-:-:S05]  /*13a0*/  IADD3 R0, P0, R221, R6, RZ ;  /* 0x00000006dd007210 */ /* 0x000fca0007f1e0ff */
[----:B-1----:R-:W-:Y:S01]  /*13b0*/  IMAD.X R11, R220, 0x1, R9, P0 ;  /* 0x00000001dc0b7824 */ /* 0x002fe200000e0609 */
[----:B------:R-:W-:-:S04]  /*13c0*/  LEA R10, P0, R0, c[0x0][0x168], 0x1 ;  /* 0x00005a00000a7a11 */ /* 0x000fc800078008ff */
[----:B------:R-:W-:-:S05]  /*13d0*/  LEA.HI.X R11, R0, c[0x0][0x16c], R11, 0x1, P0 ;  /* 0x00005b00000b7a11 */ /* 0x000fca00000f0c0b */
[----:B------:R-:W-:Y:S01]  /*13e0*/  @!PT LDS RZ, [RZ] ;  /* 0x00000000fffff984 */ /* 0x000fe20000000800 */
[----:B------:R-:W-:Y:S01]  /*13f0*/  @!PT LDS RZ, [RZ] ;  /* 0x00000000fffff984 */ /* 0x000fe20000000800 */
[----:B------:R-:W-:Y:S01]  /*1400*/  @!PT LDS RZ, [RZ] ;  /* 0x00000000fffff984 */ /* 0x000fe20000000800 */
[----:B------:R1:W-:Y:S04]  /*1410*/  LDGSTS.E.BYPASS.LTC128B.128 [R217+0x2800], [R10.64] ;  /* 0x028000000ad97fae */ /* 0x0003e8000b901d46 */
.L_x_51:
[----:B------:R-:W-:Y:S05]  /*1420*/  BSYNC B0 ;  /* 0x0000000000007941 */ /* 0x000fea0003800000 */
.L_x_50:
[----:B------:R-:W-:Y:S01]  /*1430*/  ISETP.GE.AND P0, PT, R28, R5, PT ;  /* 0x000000051c00720c */ /* 0x000fe20003f06270 */
[----:B------:R-:W-:-:S12]  /*1440*/  BSSY B0, `(.L_x_52) ;  /* 0x000000e000007945 */ /* 0x000fd80003800000 */
[----:B------:R-:W-:Y:S05]  /*1450*/  @P0 BRA `(.L_x_53) ;  /* 0x000000c000000947 */ /* 0x000fea0003800000 */
[----:B------:R-:W-:-:S13]  /*1460*/  ISETP.GE.AND P0, PT, R246, c[0x0][0x220], PT ;  /* 0x00008800f6007a0c */ /* 0x000fda0003f06270 */
[----:B------:R1:W-:Y:S01]  /*1470*/  @P0 STS.128 [R217+0x3000], RZ ;  /* 0x003000ffd9000388 */ /* 0x0003e20000000c00 */
[----:B------:R-:W-:Y:S05]  /*1480*/  @P0 BRA `(.L_x_53) ;  /* 0x0000009000000947 */ /* 0x000fea0003800000 */
[----:B-1----:R-:W-:Y:S01]  /*1490*/  IMAD.MOV.U32 R11, RZ, RZ, c[0x0][0x19c] ;  /* 0x00006700ff0b7624 */ /* 0x002fe200078e00ff */
[----:B------:R-:W-:-:S04]  /*14a0*/  LEA R0, P0, R206, R6, 0x6 ;  /* 0x00000006ce007211 */ /* 0x000fc800078030ff */
[----:B------:R-:W-:Y:S02]  /*14b0*/  LEA.HI.X R11, R206, R9, R11, 0x6, P0 ;  /* 0x00000009ce0b7211 */ /* 0x000fe400000f340b */
[----:B------:R-:W-:-:S04]  /*14c0*/  LEA R10, P0, R0, c[0x0][0x168], 0x1 ;  /* 0x00005a00000a7a11 */ /* 0x000fc800078008ff */
[----:B------:R-:W-:-:S05]  /*14d0*/  LEA.HI.X R11, R0, c[0x0][0x16c], R11, 0x1, P0 ;  /* 0x00005b00000b7a11 */ /* 0x000fca00000f0c0b */
[----:B------:R-:W-:Y:S01]  /*14e0*/  @!PT LDS RZ, [RZ] ;  /* 0x00000000fffff984 */ /* 0x000fe20000000800 */
[----:B------:R-:W-:Y:S01]  /*14f0*/  @!PT LDS RZ, [RZ] ;  /* 0x00000000fffff984 */ /* 0x000fe20000000800 */
[----:B------:R-:W-:Y:S01]  /*1500*/  @!PT LDS RZ, [RZ] ;  /* 0x00000000fffff984 */ /* 0x000fe20000000800 */
[----:B------:R1:W-:Y:S04]  /*1510*/  LDGSTS.E.BYPASS.LTC128B.128 [R217+0x3000], [R10.64] ;  /* 0x030000000ad97fae */ /* 0x0003e8000b901d46 */
.L_x_53:
[----:B------:R-:W-:Y:S05]  /*1520*/  BSYNC B0 ;  /* 0x0000000000007941 */ /* 0x000fea0003800000 */
.L_x_52:
[----:B------:R-:W-:Y:S01]  /*1530*/  ISETP.GE.AND P0, PT, R27, R5, PT ;  /* 0x000000051b00720c */ /* 0x000fe20003f06270 */
[----:B------:R-:W-:-:S12]  /*1540*/  BSSY B0, `(.L_x_54) ;  /* 0x0000010000007945 */ /* 0x000fd80003800000 */
[----:B------:R-:W-:Y:S05]  /*1550*/  @P0 BRA `(.L_x_55) ;  /* 0x000000e000000947 */ /* 0x000fea0003800000 */
[----:B------:R-:W-:-:S13]  /*1560*/  ISETP.GE.AND P0, PT, R246, c[0x0][0x220], PT ;  /* 0x00008800f6007a0c */ /* 0x000fda0003f06270 */
[----:B------:R1:W-:Y:S01]  /*1570*/  @P0 STS.128 [R217+0x3800], RZ ;  /* 0x003800ffd9000388 */ /* 0x0003e20000000c00 */
[----:B------:R-:W-:Y:S05]  /*1580*/  @P0 BRA `(.L_x_55) ;  /* 0x000000b000000947 */ /* 0x000fea0003800000 */
[----:B------:R-:W-:Y:S01]  /*1590*/  IMAD.MOV.U32 R8, RZ, RZ, R6 ;  /* 0x000000ffff087224 */ /* 0x000fe200078e0006 */
[----:B------:R-:W-:Y:S02]  /*15a0*/  ULDC UR4, c[0x0][0x19c] ;  /* 0x0000670000047ab9 */ /* 0x000fe40000000800 */
[----:B------:R-:W-:Y:S01]  /*15b0*/  UIMAD UR4, UR4, 0x60, URZ ;  /* 0x00000060040478a4 */ /* 0x000fe2000f8e023f */
[----:B------:R-:W-:-:S05]  /*15c0*/  IMAD.WIDE.U32 R8, R206, 0x60, R8 ;  /* 0x00000060ce087825 */ /* 0x000fca00078e0008 */
[----:B------:R-:W-:Y:S02]  /*15d0*/  IADD3 R0, R9, UR4, RZ ;  /* 0x0000000409007c10 */ /* 0x000fe4000fffe0ff */
[----:B------:R-:W-:-:S04]  /*15e0*/  LEA R6, P0, R8, c[0x0][0x168], 0x1 ;  /* 0x00005a0008067a11 */ /* 0x000fc800078008ff */
[----:B------:R-:W-:-:S05]  /*15f0*/  LEA.HI.X R7, R8, c[0x0][0x16c], R0, 0x1, P0 ;  /* 0x00005b0008077a11 */ /* 0x000fca00000f0c00 */
[----:B------:R-:W-:Y:S01]  /*1600*/  @!PT LDS RZ, [RZ] ;  /* 0x00000000fffff984 */ /* 0x000fe20000000800 */
[----:B------:R-:W-:Y:S01]  /*1610*/  @!PT LDS RZ, [RZ] ;  /* 0x00000000fffff984 */ /* 0x000fe20000000800 */
[----:B------:R-:W-:Y:S01]  /*1620*/  @!PT LDS RZ, [RZ] ;  /* 0x00000000fffff984 */ /* 0x000fe20000000800 */
[----:B------:R1:W-:Y:S04]  /*1630*/  LDGSTS.E.BYPASS.LTC128B.128 [R217+0x3800], [R6.64] ;  /* 0x0380000006d97fae */ /* 0x0003e8000b901d46 */
.L_x_55:
[----:B------:R-:W-:Y:S05]  /*1640*/  BSYNC B0 ;  /* 0x0000000000007941 */ /* 0x000fea0003800000 */
.L_x_54:
[----:B------:R-:W0:Y:S01]  /*1650*/  LDGDEPBAR ;  /* 0x00000000000079af */ /* 0x000e220000000000 */
[----:B------:R-:W-:Y:S01]  /*1660*/  ISETP.GE.AND P1, PT, R2, R5, PT ;  /* 0x000000050200720c */ /* 0x000fe20003f26270 */
[----:B------:R-:W-:Y:S01]  /*1670*/  IMAD R0, R12, c[0x0][0x1a0], RZ ;  /* 0x000068000c007a24 */ /* 0x000fe200078e02ff */
[----:B------:R-:W-:Y:S01]  /*1680*/  BSSY B0, `(.L_x_56) ;  /* 0x0000017000007945 */ /* 0x000fe20003800000 */
[----:B-1----:R-:W-:-:S04]  /*1690*/  IMAD.WIDE.U32 R6, R25, c[0x0][0x1a0], RZ ;  /* 0x0000680019067a25 */ /* 0x002fc800078e00ff */
[----:B------:R-:W-:Y:S01]  /*16a0*/  IMAD R0, R25, c[0x0][0x1a4], R0 ;  /* 0x0000690019007a24 */ /* 0x000fe200078e0200 */
[----:B------:R-:W-:-:S04]  /*16b0*/  LEA R2, P0, R6, R250, 0x7 ;  /* 0x000000fa06027211 */ /* 0x000fc800078038ff */
[----:B------:R-:W-:-:S04]  /*16c0*/  IADD3 R0, R7, R0, RZ ;  /* 0x0000000007007210 */ /* 0x000fc80007ffe0ff */
[----:B------:R-:W-:Y:S01]  /*16d0*/  LEA.HI.X R3, R6, R245, R0, 0x7, P0 ;  /* 0x000000f506037211 */ /* 0x000fe200000f3c00 */
[----:B------:R-:W-:-:S04]  /*16e0*/  DEPBAR.LE SB0, 0x0 ;  /* 0x000080000000791a */ /* 0x000fc80000000000 */
[----:B------:R-:W-:Y:S06]  /*16f0*/  BAR.SYNC.DEFER_BLOCKING 0x0 ;  /* 0x0000000000007b1d */ /* 0x000fec0000010000 */
[----:B------:R1:W-:Y:S04]  /*1700*/  @P1 STS [R217+0x4000], RZ ;  /* 0x004000ffd9001388 */ /* 0x0003e80000000800 */
[----:B------:R1:W-:Y:S04]  /*1710*/  @P1 STS [R217+0x4004], RZ ;  /* 0x004004ffd9001388 */ /* 0x0003e80000000800 */
[----:B------:R1:W-:Y:S01]  /*1720*/  @P1 STS.64 [R217+0x4008], RZ ;  /* 0x004008ffd9001388 */ /* 0x0003e20000000a00 */
[----:B------:R-:W-:Y:S05]  /*1730*/  @P1 BRA `(.L_x_57) ;  /* 0x000000b000001947 */ /* 0x000fea0003800000 */
[----:B------:R-:W-:-:S13]  /*1740*/  ISETP.GE.AND P0, PT, R246, c[0x0][0x220], PT ;  /* 0x00008800f6007a0c */ /* 0x000fda0003f06270 */
[----:B------:R1:W-:Y:S04]  /*1750*/  @P0 STS [R217+0x4000], RZ ;  /* 0x004000ffd9000388 */ /* 0x0003e80000000800 */
[----:B------:R1:W-:Y:S04]  /*1760*/  @P0 STS [R217+0x4004], RZ ;  /* 0x004004ffd9000388 */ /* 0x0003e80000000800 */
[----:B------:R1:W-:Y:S01]  /*1770*/  @P0 STS.64 [R217+0x4008], RZ ;  /* 0x004008ffd9000388 */ /* 0x0003e20000000a00 */
[----:B------:R-:W-:Y:S05]  /*1780*/  @P0 BRA `(.L_x_57) ;  /* 0x0000006000000947 */ /* 0x000fea0003800000 */
[----:B------:R-:W-:-:S04]  /*1790*/  LEA R6, P0, R2, c[0x0][0x170], 0x1 ;  /* 0x00005c0002067a11 */ /* 0x000fc800078008ff */
[----:B------:R-:W-:-:S05]  /*17a0*/  LEA.HI.X R7, R2, c[0x0][0x174], R3, 0x1, P0 ;  /* 0x00005d0002077a11 */ /* 0x000fca00000f0c03 */
[----:B------:R-:W-:Y:S01]  /*17b0*/  @!PT LDS RZ, [RZ] ;  /* 0x00000000fffff984 */ /* 0x000fe20000000800 */
[----:B------:R-:W-:Y:S01]  /*17c0*/  @!PT LDS RZ, [RZ] ;  /* 0x00000000fffff984 */ /* 0x000fe20000000800 */
[----:B------:R-:W-:Y:S01]  /*17d0*/  @!PT LDS RZ, [RZ] ;  /* 0x00000000fffff984 */ /* 0x000fe20000000800 */
[----:B------:R1:W-:Y:S04]  /*17e0*/  LDGSTS.E.BYPASS.LTC128B.128 [R217+0x4000], [R6.64] ;  /* 0x0400000006d97fae */ /* 0x0003e8000b901d46 */
.L_x_57:
[----:B------:R-:W-:Y:S05]  /*17f0*/  BSYNC B0 ;  /* 0x0000000000007941 */ /* 0x000fea0003800000 */
.L_x_56:
[----:B------:R-:W-:Y:S01]  /*1800*/  ISETP.GE.AND P0, PT, R29, R5, PT ;  /* 0x000000051d00720c */ /* 0x000fe20003f06270 */
[----:B------:R-:W-:-:S12]  /*1810*/  BSSY B0, `(.L_x_58) ;  /* 0x0000010000007945 */ /* 0x000fd80003800000 */
[----:B------:R1:W-:Y:S01]  /*1820*/  @P0 STS.128 [R217+0x4800], RZ ;  /* 0x004800ffd9000388 */ /* 0x0003e20000000c00 */
[----:B------:R-:W-:Y:S05]  /*1830*/  @P0 BRA `(.L_x_59) ;  /* 0x000000d000000947 */ /* 0x000fea0003800000 */
[----:B------:R-:W-:-:S13]  /*1840*/  ISETP.GE.AND P0, PT, R246, c[0x0][0x220], PT ;  /* 0x00008800f6007a0c */ /* 0x000fda0003f06270 */
[----:B------:R1:W-:Y:S01]  /*1850*/  @P0 STS.128 [R217+0x4800], RZ ;  /* 0x004800ffd9000388 */ /* 0x0003e20000000c00 */
[----:B------:R-:W-:Y:S05]  /*1860*/  @P0 BRA `(.L_x_59) ;  /* 0x000000a000000947 */ /* 0x000fea0003800000 */
[----:B-1----:R-:W-:Y:S02]  /*1870*/  IMAD.MOV.U32 R7, RZ, RZ, c[0x0][0x1a0] ;  /* 0x00006800ff077624 */ /* 0x002fe400078e00ff */
[----:B------:R-:W-:-:S03]  /*1880*/  IMAD.MOV.U32 R6, RZ, RZ, c[0x0][0x1a4] ;  /* 0x00006900ff067624 */ /* 0x000fc600078e00ff */
        /* <DEDUP_REMOVED lines=8> */
.L_x_59:
[----:B------:R-:W-:Y:S05]  /*1910*/  BSYNC B0 ;  /* 0x0000000000007941 */ /* 0x000fea0003800000 */
.L_x_58:
        /* <DEDUP_REMOVED lines=17> */
.L_x_61:
[----:B------:R-:W-:Y:S05]  /*1a30*/  BSYNC B0 ;  /* 0x0000000000007941 */ /* 0x000fea0003800000 */
.L_x_60:
[----:B------:R-:W-:Y:S01]  /*1a40*/  ISETP.GE.AND P0, PT, R27, R5, PT ;  /* 0x000000051b00720c */ /* 0x000fe20003f06270 */
[----:B------:R-:W-:-:S12]  /*1a50*/  BSSY B0, `(.L_x_62) ;  /* 0x0000011000007945 */ /* 0x000fd80003800000 */
[----:B------:R1:W-:Y:S01]  /*1a60*/  @P0 STS.128 [R217+0x5800], RZ ;  /* 0x005800ffd9000388 */ /* 0x0003e20000000c00 */
[----:B------:R-:W-:Y:S05]  /*1a70*/  @P0 BRA `(.L_x_63) ;  /* 0x000000e000000947 */ /* 0x000fea0003800000 */
[----:B------:R-:W-:-:S13]  /*1a80*/  ISETP.GE.AND P0, PT, R246, c[0x0][0x220], PT ;  /* 0x00008800f6007a0c */ /* 0x000fda0003f06270 */
[----:B------:R1:W-:Y:S01]  /*1a90*/  @P0 STS.128 [R217+0x5800], RZ ;  /* 0x005800ffd9000388 */ /* 0x0003e20000000c00 */
[----:B------:R-:W-:Y:S05]  /*1aa0*/  @P0 BRA `(.L_x_63) ;  /* 0x000000b000000947 */ /* 0x000fea0003800000 */
[----:B-1----:R-:W-:Y:S01]  /*1ab0*/  IMAD.MOV.U32 R6, RZ, RZ, c[0x0][0x1a0] ;  /* 0x00006800ff067624 */ /* 0x002fe200078e00ff */
        /* <DEDUP_REMOVED lines=10> */
.L_x_63:
[----:B------:R-:W-:Y:S05]  /*1b60*/  BSYNC B0 ;  /* 0x0000000000007941 */ /* 0x000fea0003800000 */
.L_x_62:
[----:B-1----:R-:W-:Y:S01]  /*1b70*/  LOP3.LUT R2, R26, 0xfffffff8, RZ, 0xc0, !PT ;  /* 0xfffffff81a027812 */ /* 0x002fe200078ec0ff */
[----:B------:R-:W-:Y:S01]  /*1b80*/  IMAD.SHL.U32 R5, R15, 0x40, RZ ;  /* 0x000000400f057824 */ /* 0x000fe200078e00ff */
[----:B------:R-:W-:Y:S01]  /*1b90*/  SHF.R.S32.HI R8, RZ, 0x4, R20 ;  /* 0x00000004ff087819 */ /* 0x000fe20000011414 */
[----:B------:R-:W0:Y:S01]  /*1ba0*/  LDGDEPBAR ;  /* 0x00000000000079af */ /* 0x000e220000000000 */
[----:B------:R-:W-:Y:S01]  /*1bb0*/  LOP3.LUT R3, R14, 0x7fffffe, RZ, 0xc0, !PT ;  /* 0x07fffffe0e037812 */ /* 0x000fe200078ec0ff */
[----:B------:R-:W-:Y:S01]  /*1bc0*/  IMAD.IADD R2, R172, 0x1, -R2 ;  /* 0x00000001ac027824 */ /* 0x000fe200078e0a02 */
[----:B------:R-:W-:Y:S02]  /*1bd0*/  LEA.HI R6, R20, R8, RZ, 0x1 ;  /* 0x0000000814067211 */ /* 0x000fe400078f08ff */
[----:B------:R-:W-:Y:S01]  /*1be0*/  SHF.R.S32.HI R7, RZ, 0x1f, R13 ;  /* 0x0000001fff077819 */ /* 0x000fe2000001140d */
[----:B------:R-:W-:Y:S01]  /*1bf0*/  IMAD.IADD R27, R13, 0x1, -R3 ;  /* 0x000000010d1b7824 */ /* 0x000fe200078e0a03 */
[----:B------:R-:W-:-:S02]  /*1c00*/  LEA.HI R0, R2, R2, RZ, 0x1 ;  /* 0x0000000202007211 */ /* 0x000fc400078f08ff */
[----:B------:R-:W-:Y:S02]  /*1c10*/  LOP3.LUT R6, R6, 0xfffffffe, RZ, 0xc0, !PT ;  /* 0xfffffffe06067812 */ /* 0x000fe400078ec0ff */
[----:B------:R-:W-:Y:S02]  /*1c20*/  LOP3.LUT R3, R0, 0x3fffffe, RZ, 0xc0, !PT ;  /* 0x03fffffe00037812 */ /* 0x000fe400078ec0ff */
[----:B------:R-:W-:Y:S01]  /*1c30*/  SHF.R.S32.HI R20, RZ, 0x1, R0 ;  /* 0x00000001ff147819 */ /* 0x000fe20000011400 */
[----:B------:R-:W-:Y:S01]  /*1c40*/  IMAD.IADD R8, R8, 0x1, -R6 ;  /* 0x0000000108087824 */ /* 0x000fe200078e0a06 */
[----:B------:R-:W-:Y:S01]  /*1c50*/  LEA.HI R7, R7, R13, RZ, 0x3 ;  /* 0x0000000d07077211 */ /* 0x000fe200078f18ff */
[----:B------:R-:W-:Y:S01]  /*1c60*/  IMAD.IADD R9, R2, 0x1, -R3 ;  /* 0x0000000102097824 */ /* 0x000fe200078e0a03 */
[----:B------:R-:W-:Y:S01]  /*1c70*/  LOP3.LUT R2, R5, 0xc0, RZ, 0xc0, !PT ;  /* 0x000000c005027812 */ /* 0x000fe200078ec0ff */
[C---:B------:R-:W-:Y:S01]  /*1c80*/  IMAD.SHL.U32 R0, R20.reuse, 0x40, RZ ;  /* 0x0000004014007824 */ /* 0x040fe200078e00ff */
[----:B------:R-:W-:Y:S01]  /*1c90*/  LOP3.LUT P0, RZ, R20, 0x2, RZ, 0xc0, !PT ;  /* 0x0000000214ff7812 */ /* 0x000fe2000780c0ff */
[----:B------:R-:W-:-:S02]  /*1ca0*/  IMAD.SHL.U32 R3, R7, 0x20, RZ ;  /* 0x0000002007037824 */ /* 0x000fc400078e00ff */
[----:B------:R-:W-:Y:S01]  /*1cb0*/  IMAD.SHL.U32 R5, R8, 0x8, RZ ;  /* 0x0000000808057824 */ /* 0x000fe200078e00ff */
[----:B------:R-:W-:Y:S01]  /*1cc0*/  LOP3.LUT R0, R0, 0xc0, RZ, 0xc0, !PT ;  /* 0x000000c000007812 */ /* 0x000fe200078ec0ff */
[----:B------:R-:W-:Y:S01]  /*1cd0*/  IMAD.SHL.U32 R7, R22, 0x8, RZ ;  /* 0x0000000816077824 */ /* 0x000fe200078e00ff */
[----:B------:R-:W-:Y:S02]  /*1ce0*/  LOP3.LUT R26, R3, 0xffffff00, RZ, 0xc0, !PT ;  /* 0xffffff00031a7812 */ /* 0x000fe400078ec0ff */
[----:B------:R-:W-:Y:S02]  /*1cf0*/  LOP3.LUT R6, R2, 0x8, R5, 0xf8, !PT ;  /* 0x0000000802067812 */ /* 0x000fe400078ef805 */
[----:B------:R-:W-:Y:S01]  /*1d00*/  LOP3.LUT R5, R0, 0x8, R7, 0xf8, !PT ;  /* 0x0000000800057812 */ /* 0x000fe200078ef807 */
[----:B------:R-:W-:Y:S01]  /*1d10*/  IMAD R7, R8, 0x8, R9 ;  /* 0x0000000808077824 */ /* 0x000fe200078e0209 */
[----:B------:R-:W-:Y:S01]  /*1d20*/  SHF.R.U32.HI R3, RZ, 0x3, R2 ;  /* 0x00000003ff037819 */ /* 0x000fe20000011602 */
[----:B------:R-:W-:Y:S01]  /*1d30*/  IMAD R2, R21, 0x200, R26 ;  /* 0x0000020015027824 */ /* 0x000fe200078e021a */
[----:B------:R-:W-:-:S02]  /*1d40*/  SHF.R.U32.HI R0, RZ, 0x3, R0 ;  /* 0x00000003ff007819 */ /* 0x000fc40000011600 */
[----:B------:R-:W-:Y:S01]  /*1d50*/  LOP3.LUT R6, R6, R3, RZ, 0x3c, !PT ;  /* 0x0000000306067212 */ /* 0x000fe200078e3cff */
[----:B------:R-:W-:Y:S01]  /*1d60*/  IMAD R2, R27, 0x20, R2 ;  /* 0x000000201b027824 */ /* 0x000fe200078e0202 */
[----:B------:R-:W-:-:S03]  /*1d70*/  LOP3.LUT R0, R5, R0, RZ, 0x3c, !PT ;  /* 0x0000000005007212 */ /* 0x000fc600078e3cff */
[----:B------:R-:W-:Y:S02]  /*1d80*/  IMAD.IADD R2, R6, 0x1, R2 ;  /* 0x0000000106027824 */ /* 0x000fe400078e0202 */
[----:B------:R-:W-:Y:S02]  /*1d90*/  IMAD.U32 R0, R7, 0x20, R0 ;  /* 0x0000002007007824 */ /* 0x000fe400078e0000 */
[----:B------:R-:W-:Y:S02]  /*1da0*/  IMAD.SHL.U32 R207, R2, 0x2, RZ ;  /* 0x0000000202cf7824 */ /* 0x000fe400078e00ff */
[----:B------:R-:W-:Y:S02]  /*1db0*/  IMAD.SHL.U32 R204, R0, 0x2, RZ ;  /* 0x0000000200cc7824 */ /* 0x000fe400078e00ff */
[----:B------:R-:W-:Y:S01]  /*1dc0*/  IMAD R208, R4, 0x2, R207 ;  /* 0x0000000204d07824 */ /* 0x000fe200078e02cf */
[----:B------:R-:W-:Y:S01]  /*1dd0*/  LDSM.16.M88.4 R12, [R207] ;  /* 0x00000000cf0c783b */ /* 0x000fe20000000200 */
[----:B------:R-:W-:Y:S01]  /*1de0*/  IMAD R7, R27, 0x20, R26 ;  /* 0x000000201b077824 */ /* 0x000fe200078e021a */
[----:B------:R-:W-:-:S02]  /*1df0*/  IADD3 R0, R204, 0x2000, RZ ;  /* 0x00002000cc007810 */ /* 0x000fc40007ffe0ff */
[----:B------:R-:W1:Y:S01]  /*1e00*/  LDSM.16.M88.4 R16, [R204+0x2000] ;  /* 0x00200000cc10783b */ /* 0x000e620000000200 */
[----:B------:R-:W-:Y:S02]  /*1e10*/  IADD3 R209, R204, 0x2020, RZ ;  /* 0x00002020ccd17810 */ /* 0x000fe40007ffe0ff */
[----:B------:R-:W-:Y:S01]  /*1e20*/  @P0 IADD3 R209, R0, -0x20, RZ ;  /* 0xffffffe000d10810 */ /* 0x000fe20007ffe0ff */
[----:B------:R-:W5:Y:S01]  /*1e30*/  LDSM.16.M88.4 R8, [R207+0x1000] ;  /* 0x00100000cf08783b */ /* 0x000f620000000200 */
[----:B------:R-:W-:Y:S02]  /*1e40*/  IMAD.SHL.U32 R0, R172, 0x2, RZ ;  /* 0x00000002ac007824 */ /* 0x000fe400078e00ff */
[C---:B------:R-:W-:Y:S01]  /*1e50*/  IADD3 R216, R209.reuse, 0x400, RZ ;  /* 0x00000400d1d87810 */ /* 0x040fe20007ffe0ff */
[----:B------:R-:W2:Y:S01]  /*1e60*/  LDSM.16.M88.4 R36, [R204+0x2400] ;  /* 0x00240000cc24783b */ /* 0x000ea20000000200 */
[C---:B------:R-:W-:Y:S02]  /*1e70*/  IADD3 R215, R209.reuse, 0x800, RZ ;  /* 0x00000800d1d77810 */ /* 0x040fe40007ffe0ff */
[----:B------:R-:W-:Y:S01]  /*1e80*/  LOP3.LUT R0, R0, 0x6, RZ, 0xc0, !PT ;  /* 0x0000000600007812 */ /* 0x000fe200078ec0ff */
[----:B------:R-:W3:Y:S01]  /*1e90*/  LDSM.16.M88.4 R32, [R204+0x2800] ;  /* 0x00280000cc20783b */ /* 0x000ee20000000200 */
[----:B------:R-:W-:-:S02]  /*1ea0*/  IADD3 R214, R209, 0xc00, RZ ;  /* 0x00000c00d1d67810 */ /* 0x000fc40007ffe0ff */
[----:B------:R-:W-:Y:S01]  /*1eb0*/  IADD3 R213, R209, 0x1000, RZ ;  /* 0x00001000d1d57810 */ /* 0x000fe20007ffe0ff */
[----:B----4-:R-:W4:Y:S01]  /*1ec0*/  LDSM.16.M88.4 R28, [R204+0x2c00] ;  /* 0x002c0000cc1c783b */ /* 0x010f220000000200 */
[----:B------:R-:W-:Y:S01]  /*1ed0*/  IMAD R0, R25, 0x80, R0 ;  /* 0x0000008019007824 */ /* 0x000fe200078e0200 */
[C---:B------:R-:W-:Y:S02]  /*1ee0*/  IADD3 R212, R209.reuse, 0x1400, RZ ;  /* 0x00001400d1d47810 */ /* 0x040fe40007ffe0ff */
[----:B------:R-:W2:Y:S01]  /*1ef0*/  LDSM.16.M88.4 R40, [R204+0x3000] ;  /* 0x00300000cc28783b */ /* 0x000ea20000000200 */
[----:B------:R-:W-:Y:S02]  /*1f00*/  IADD3 R211, R209, 0x1800, RZ ;  /* 0x00001800d1d37810 */ /* 0x000fe40007ffe0ff */
[C---:B------:R-:W-:Y:S01]  /*1f10*/  IADD3 R2, R0.reuse, 0x1, RZ ;  /* 0x0000000100027810 */ /* 0x040fe20007ffe0ff */
[----:B------:R-:W2:Y:S01]  /*1f20*/  LDSM.16.M88.4 R48, [R204+0x3400] ;  /* 0x00340000cc30783b */ /* 0x000ea20000000200 */
[----:B------:R-:W-:-:S02]  /*1f30*/  ISETP.GE.AND P5, PT, R0, R24, PT ;  /* 0x000000180000720c */ /* 0x000fc40003fa6270 */
[-C--:B------:R-:W-:Y:S01]  /*1f40*/  ISETP.GE.AND P4, PT, R2, R24.reuse, PT ;  /* 0x000000180200720c */ /* 0x080fe20003f86270 */
[----:B------:R-:W2:Y:S01]  /*1f50*/  LDSM.16.M88.4 R56, [R204+0x3800] ;  /* 0x00380000cc38783b */ /* 0x000ea20000000200 */
[C---:B------:R-:W-:Y:S02]  /*1f60*/  IADD3 R2, R0.reuse, 0x8, RZ ;  /* 0x0000000800027810 */ /* 0x040fe40007ffe0ff */
[----:B------:R-:W-:Y:S01]  /*1f70*/  IADD3 R5, R0, 0x9, RZ ;  /* 0x0000000900057810 */ /* 0x000fe20007ffe0ff */
[----:B------:R-:W2:Y:S01]  /*1f80*/  LDSM.16.M88.4 R52, [R204+0x3c00] ;  /* 0x003c0000cc34783b */ /* 0x000ea20000000200 */
[-C--:B------:R-:W-:Y:S02]  /*1f90*/  ISETP.GE.AND P6, PT, R2, R24.reuse, PT ;  /* 0x000000180200720c */ /* 0x080fe40003fc6270 */
[----:B------:R-:W-:Y:S01]  /*1fa0*/  IADD3 R2, R0, 0x11, RZ ;  /* 0x0000001100027810 */ /* 0x000fe20007ffe0ff */
[----:B------:R-:W-:Y:S01]  /*1fb0*/  LDSM.16.M88.4 R20, [R208] ;  /* 0x00000000d014783b */ /* 0x000fe20000000200 */
[----:B------:R-:W-:-:S02]  /*1fc0*/  ISETP.GE.AND P2, PT, R5, R24, PT ;  /* 0x000000180500720c */ /* 0x000fc40003f46270 */
[-C--:B------:R-:W-:Y:S01]  /*1fd0*/  ISETP.GE.AND P1, PT, R2, R24.reuse, PT ;  /* 0x000000180200720c */ /* 0x080fe20003f26270 */
[-C--:B-1----:R-:W-:Y:S01]  /*1fe0*/  HMMA.16816.F32 R88, R12, R16.reuse, RZ ;  /* 0x000000100c58723c */ /* 0x082fe200000018ff */
[----:B------:R-:W1:Y:S01]  /*1ff0*/  LDSM.16.M88.4 R44, [R209] ;  /* 0x00000000d12c783b */ /* 0x000e620000000200 */
[C---:B------:R-:W-:Y:S02]  /*2000*/  IADD3 R2, R0.reuse, 0x19, RZ ;  /* 0x0000001900027810 */ /* 0x040fe40007ffe0ff */
[----:B------:R-:W-:Y:S01]  /*2010*/  IADD3 R3, R0, 0x10, RZ ;  /* 0x0000001000037810 */ /* 0x000fe20007ffe0ff */
[----:B------:R-:W-:Y:S01]  /*2020*/  LDSM.16.M88.4 R84, [R209+0x1400] ;  /* 0x00140000d154783b */ /* 0x000fe20000000200 */
[----:B------:R-:W-:Y:S02]  /*2030*/  IADD3 R210, R209, 0x1c00, RZ ;  /* 0x00001c00d1d27810 */ /* 0x000fe40007ffe0ff */
[----:B-----5:R-:W-:Y:S01]  /*2040*/  HMMA.16816.F32 R92, R8, R16, RZ ;  /* 0x00000010085c723c */ /* 0x020fe200000018ff */
[----:B------:R-:W-:Y:S01]  /*2050*/  LDSM.16.M88.4 R60, [R209+0x400] ;  /* 0x00040000d13c783b */ /* 0x000fe20000000200 */
[----:B------:R-:W-:-:S02]  /*2060*/  ISETP.GE.AND P0, PT, R3, R24, PT ;  /* 0x000000180300720c */ /* 0x000fc40003f06270 */
[----:B------:R-:W-:Y:S01]  /*2070*/  IADD3 R3, R0, 0x18, RZ ;  /* 0x0000001800037810 */ /* 0x000fe20007ffe0ff */
[----:B------:R-:W-:Y:S03]  /*2080*/  LDSM.16.M88.4 R68, [R209+0xc00] ;  /* 0x000c0000d144783b */ /* 0x000fe60000000200 */
[----:B------:R-:W-:Y:S01]  /*2090*/  HMMA.16816.F32 R120, R8, R18, RZ ;  /* 0x000000120878723c */ /* 0x000fe200000018ff */
[----:B------:R-:W-:Y:S01]  /*20a0*/  LDSM.16.M88.4 R76, [R209+0x1000] ;  /* 0x00100000d14c783b */ /* 0x000fe20000000200 */
[----:B------:R-:W-:-:S03]  /*20b0*/  ISETP.GE.AND P3, PT, R3, R24, PT ;  /* 0x000000180300720c */ /* 0x000fc60003f66270 */
[----:B------:R-:W-:Y:S03]  /*20c0*/  LDSM.16.M88.4 R64, [R209+0x800] ;  /* 0x00080000d140783b */ /* 0x000fe60000000200 */
[----:B------:R-:W-:Y:S01]  /*20d0*/  HMMA.16816.F32 R124, R12, R18, RZ ;  /* 0x000000120c7c723c */ /* 0x000fe200000018ff */
[----:B------:R-:W5:Y:S07]  /*20e0*/  LDSM.16.M88.4 R16, [R208+0x1000] ;  /* 0x00100000d010783b */ /* 0x000f6e0000000200 */
[C---:B--2---:R-:W-:Y:S08]  /*20f0*/  HMMA.16816.F32 R96, R8.reuse, R36, RZ ;  /* 0x000000240860723c */ /* 0x044ff000000018ff */
[C---:B---3--:R-:W-:Y:S08]  /*2100*/  HMMA.16816.F32 R100, R8.reuse, R32, RZ ;  /* 0x000000200864723c */ /* 0x048ff000000018ff */
[C---:B----4-:R-:W-:Y:S08]  /*2110*/  HMMA.16816.F32 R112, R8.reuse, R28, RZ ;  /* 0x0000001c0870723c */ /* 0x050ff000000018ff */
        /* <DEDUP_REMOVED lines=19> */
[-C--:B-1----:R-:W-:Y:S08]  /*2250*/  HMMA.16816.F32 R52, R20, R44.reuse, R88 ;  /* 0x0000002c1434723c */ /* 0x082ff00000001858 */
[----:B-----5:R-:W-:Y:S08]  /*2260*/  HMMA.16816.F32 R36, R16, R44, R92 ;  /* 0x0000002c1024723c */ /* 0x020ff0000000185c */
[C---:B------:R-:W-:Y:S08]  /*2270*/  HMMA.16816.F32 R152, R12.reuse, R30, RZ ;  /* 0x0000001e0c98723c */ /* 0x040ff000000018ff */
[C---:B------:R-:W-:Y:S08]  /*2280*/  HMMA.16816.F32 R28, R12.reuse, R40, RZ ;  /* 0x000000280c1c723c */ /* 0x040ff000000018ff */
[C---:B------:R-:W-:Y:S01]  /*2290*/  HMMA.16816.F32 R164, R12.reuse, R42, RZ ;  /* 0x0000002a0ca4723c */ /* 0x040fe200000018ff */
[----:B------:R-:W1:Y:S07]  /*22a0*/  LDSM.16.M88.4 R40, [R209+0x1800] ;  /* 0x00180000d128783b */ /* 0x000e6e0000000200 */
[C---:B------:R-:W-:Y:S08]  /*22b0*/  HMMA.16816.F32 R176, R12.reuse, R50, RZ ;  /* 0x000000320cb0723c */ /* 0x040ff000000018ff */
[C---:B------:R-:W-:Y:S08]  /*22c0*/  HMMA.16816.F32 R116, R12.reuse, R56, RZ ;  /* 0x000000380c74723c */ /* 0x040ff000000018ff */
[----:B------:R-:W-:Y:S08]  /*22d0*/  HMMA.16816.F32 R188, R12, R58, RZ ;  /* 0x0000003a0cbc723c */ /* 0x000ff000000018ff */
[----:B------:R-:W-:Y:S08]  /*22e0*/  HMMA.16816.F32 R148, R20, R84, R8 ;  /* 0x000000541494723c */ /* 0x000ff00000001808 */
[-C--:B------:R-:W-:Y:S07]  /*22f0*/  HMMA.16816.F32 R12, R16, R46.reuse, R120 ;  /* 0x0000002e100c723c */ /* 0x080fee0000001878 */
[----:B------:R-:W-:Y:S01]  /*2300*/  FSEL R120, R55, -INF , !P4 ;  /* 0xff80000037787808 */ /* 0x000fe20006000000 */
[C---:B------:R-:W-:Y:S07]  /*2310*/  HMMA.16816.F32 R8, R20.reuse, R46, R124 ;  /* 0x0000002e1408723c */ /* 0x040fee000000187c */
[----:B------:R-:W-:Y:S01]  /*2320*/  FSEL R124, R54, -INF , !P5 ;  /* 0xff800000367c7808 */ /* 0x000fe20006800000 */
[----:B------:R-:W-:Y:S01]  /*2330*/  HMMA.16816.F32 R80, R20, R60, R80 ;  /* 0x0000003c1450723c */ /* 0x000fe20000001850 */
[----:B------:R-:W-:-:S07]  /*2340*/  FSEL R127, R37, -INF , !P4 ;  /* 0xff800000257f7808 */ /* 0x000fce0006000000 */
[----:B------:R-:W-:Y:S01]  /*2350*/  HMMA.16816.F32 R48, R16, R60, R96 ;  /* 0x0000003c1030723c */ /* 0x000fe20000001860 */
[----:B------:R-:W-:-:S07]  /*2360*/  FSEL R172, R14, -INF , !P6 ;  /* 0xff8000000eac7808 */ /* 0x000fce0007000000 */
[----:B------:R-:W-:Y:S01]  /*2370*/  HMMA.16816.F32 R92, R20, R68, R32 ;  /* 0x00000044145c723c */ /* 0x000fe20000001820 */
[----:B------:R-:W-:Y:S02]  /*2380*/  FSEL R123, R10, -INF , !P6 ;  /* 0xff8000000a7b7808 */ /* 0x000fe40007000000 */
[----:B------:R-:W-:-:S05]  /*2390*/  FSEL R122, R11, -INF , !P2 ;  /* 0xff8000000b7a7808 */ /* 0x000fca0005000000 */
[----:B------:R-:W-:Y:S01]  /*23a0*/  HMMA.16816.F32 R104, R16, R84, R104 ;  /* 0x000000541068723c */ /* 0x000fe20000001868 */
[----:B------:R-:W-:-:S06]  /*23b0*/  FSEL R121, R82, -INF , !P0 ;  /* 0xff80000052797808 */ /* 0x000fcc0004000000 */
[----:B------:R-:W-:Y:S01]  /*23c0*/  FSEL R85, R52, -INF , !P5 ;  /* 0xff80000034557808 */ /* 0x000fe20006800000 */
[----:B------:R-:W-:Y:S01]  /*23d0*/  HMMA.16816.F32 R32, R16, R62, R132 ;  /* 0x0000003e1020723c */ /* 0x000fe20000001884 */
[----:B------:R-:W-:Y:S02]  /*23e0*/  FSEL R84, R53, -INF , !P4 ;  /* 0xff80000035547808 */ /* 0x000fe40006000000 */
[----:B------:R-:W-:-:S04]  /*23f0*/  FSEL R173, R50, -INF , !P0 ;  /* 0xff80000032ad7808 */ /* 0x000fc80004000000 */
[----:B------:R-:W-:Y:S01]  /*2400*/  FSEL R134, R38, -INF , !P5 ;  /* 0xff80000026867808 */ /* 0x000fe20006800000 */
[C---:B------:R-:W-:Y:S01]  /*2410*/  HMMA.16816.F32 R96, R20.reuse, R76, R28 ;  /* 0x0000004c1460723c */ /* 0x040fe2000000181c */
        /* <DEDUP_REMOVED lines=12> */
[----:B------:R-:W-:-:S02]  /*24e0*/  FSEL R128, R49, -INF , !P1 ;  /* 0xff80000031807808 */ /* 0x000fc40004800000 */
[----:B------:R-:W-:Y:S01]  /*24f0*/  FSEL R77, R8, -INF , !P6 ;  /* 0xff800000084d7808 */ /* 0x000fe20007000000 */
[-C--:B------:R-:W-:Y:S01]  /*2500*/  HMMA.16816.F32 R72, R20, R64.reuse, R72 ;  /* 0x000000401448723c */ /* 0x080fe20000001848 */
[-C--:B------:R-:W-:Y:S02]  /*2510*/  ISETP.GE.AND P6, PT, R2, R24.reuse, PT ;  /* 0x000000180200720c */ /* 0x080fe40003fc6270 */
[----:B------:R-:W-:Y:S02]  /*2520*/  IADD3 R2, R0, 0x28, RZ ;  /* 0x0000002800027810 */ /* 0x000fe40007ffe0ff */
[----:B------:R-:W-:Y:S02]  /*2530*/  FSEL R76, R9, -INF , !P2 ;  /* 0xff800000094c7808 */ /* 0x000fe40005000000 */
[----:B------:R-:W-:Y:S01]  /*2540*/  ISETP.GE.AND P2, PT, R2, R24, PT ;  /* 0x000000180200720c */ /* 0x000fe20003f46270 */
[----:B------:R-:W-:Y:S01]  /*2550*/  HMMA.16816.F32 R56, R16, R64, R100 ;  /* 0x000000401038723c */ /* 0x000fe20000001864 */
[----:B------:R-:W-:Y:S01]  /*2560*/  IADD3 R2, R0, 0x29, RZ ;  /* 0x0000002900027810 */ /* 0x000fe20007ffe0ff */
[----:B------:R-:W2:Y:S01]  /*2570*/  LDSM.16.M88.4 R8, [R209+0x1c00] ;  /* 0x001c0000d108783b */ /* 0x000ea20000000200 */
[----:B------:R-:W-:Y:S01]  /*2580*/  FSEL R126, R32, -INF , !P3 ;  /* 0xff800000207e7808 */ /* 0x000fe20005800000 */
[----:B------:R-:W-:-:S04]  /*2590*/  DEPBAR.LE SB0, 0x0 ;  /* 0x000080000000791a */ /* 0x000fc80000000000 */
[C---:B------:R-:W-:Y:S01]  /*25a0*/  HMMA.16816.F32 R112, R16.reuse, R68, R112 ;  /* 0x000000441070723c */ /* 0x040fe20000001870 */
[----:B------:R-:W-:Y:S02]  /*25b0*/  FSEL R103, R83, -INF , !P1 ;  /* 0xff80000053677808 */ /* 0x000fe40004800000 */
[----:B------:R-:W-:Y:S02]  /*25c0*/  FSEL R102, R30, -INF , !P3 ;  /* 0xff8000001e667808 */ /* 0x000fe40005800000 */
[----:B------:R-:W-:Y:S02]  /*25d0*/  FSEL R65, R28, -INF , !P3 ;  /* 0xff8000001c417808 */ /* 0x000fe40005800000 */
[----:B------:R-:W-:Y:S01]  /*25e0*/  FSEL R69, R80, -INF , !P0 ;  /* 0xff80000050457808 */ /* 0x000fe20004000000 */
[----:B-1----:R-:W-:Y:S01]  /*25f0*/  HMMA.16816.F32 R88, R16, R40, R136 ;  /* 0x000000281058723c */ /* 0x002fe20000001888 */
[----:B------:R-:W-:Y:S02]  /*2600*/  ISETP.GE.AND P0, PT, R2, R24, PT ;  /* 0x000000180200720c */ /* 0x000fe40003f06270 */
[----:B------:R-:W-:-:S02]  /*2610*/  IADD3 R2, R0, 0x30, RZ ;  /* 0x0000003000027810 */ /* 0x000fc40007ffe0ff */
[----:B------:R-:W-:Y:S02]  /*2620*/  FSEL R68, R81, -INF , !P1 ;  /* 0xff80000051447808 */ /* 0x000fe40004800000 */
[----:B------:R-:W-:Y:S01]  /*2630*/  FSEL R139, R51, -INF , !P1 ;  /* 0xff800000338b7808 */ /* 0x000fe20004800000 */
[-C--:B------:R-:W-:Y:S01]  /*2640*/  HMMA.16816.F32 R44, R16, R66.reuse, R144 ;  /* 0x00000042102c723c */ /* 0x080fe20000001890 */
[-C--:B------:R-:W-:Y:S02]  /*2650*/  ISETP.GE.AND P1, PT, R2, R24.reuse, PT ;  /* 0x000000180200720c */ /* 0x080fe40003f26270 */
[----:B------:R-:W-:Y:S02]  /*2660*/  IADD3 R2, R0, 0x31, RZ ;  /* 0x0000003100027810 */ /* 0x000fe40007ffe0ff */
        /* <DEDUP_REMOVED lines=25> */
[----:B------:R-:W-:-:S02]  /*2800*/  IADD3 R2, R0, 0x41, RZ ;  /* 0x0000004100027810 */ /* 0x000fc40007ffe0ff */
[----:B------:R-:W-:Y:S01]  /*2810*/  FSEL R153, R46, -INF , !P2 ;  /* 0xff8000002e997808 */ /* 0x000fe20005000000 */
[----:B--2---:R-:W-:Y:S01]  /*2820*/  HMMA.16816.F32 R48, R20, R8, R160 ;  /* 0x000000081430723c */ /* 0x004fe200000018a0 */
[----:B------:R-:W-:Y:S02]  /*2830*/  FSEL R145, R44, -INF , !P2 ;  /* 0xff8000002c917808 */ /* 0x000fe40005000000 */
[----:B------:R-:W-:Y:S02]  /*2840*/  FSEL R82, R14, -INF , !P2 ;  /* 0xff8000000e527808 */ /* 0x000fe40005000000 */
[----:B------:R-:W-:Y:S02]  /*2850*/  FSEL R61, R12, -INF , !P2 ;  /* 0xff8000000c3d7808 */ /* 0x000fe40005000000 */
[----:B------:R-:W-:Y:S02]  /*2860*/  ISETP.GE.AND P2, PT, R2, R24, PT ;  /* 0x000000180200720c */ /* 0x000fe40003f46270 */
        /* <DEDUP_REMOVED lines=13> */
[----:B------:R-:W-:Y:S02]  /*2940*/  ISETP.GE.AND P1, PT, R2, R24, PT ;  /* 0x000000180200720c */ /* 0x000fe40003f26270 */
[----:B------:R-:W-:-:S02]  /*2950*/  IADD3 R2, R0, 0x50, RZ ;  /* 0x0000005000027810 */ /* 0x000fc40007ffe0ff */
[----:B------:R-:W-:Y:S02]  /*2960*/  FSEL R115, R115, -INF , !P3 ;  /* 0xff80000073737808 */ /* 0x000fe40005800000 */
        /* <DEDUP_REMOVED lines=57> */
[----:B------:R-:W-:Y:S02]  /*2d00*/  FSEL R70, R151, -INF , !P5 ;  /* 0xff80000097467808 */ /* 0x000fe40006800000 */
[----:B------:R-:W-:-:S02]  /*2d10*/  FSEL R52, R149, -INF , !P5 ;  /* 0xff80000095347808 */ /* 0x000fc40006800000 */
[----:B------:R-:W-:Y:S02]  /*2d20*/  FSEL R164, R91, -INF , !P0 ;  /* 0xff8000005ba47808 */ /* 0x000fe40004000000 */
[----:B------:R-:W-:Y:S02]  /*2d30*/  FSEL R89, R119, -INF , !P0 ;  /* 0xff80000077597808 */ /* 0x000fe40004000000 */
[----:B------:R-:W-:Y:S02]  /*2d40*/  FSEL R25, R117, -INF , !P0 ;  /* 0xff80000075197808 */ /* 0x000fe40004000000 */
[----:B------:R-:W-:Y:S02]  /*2d50*/  ISETP.GE.AND P5, PT, R2, R24, PT ;  /* 0x000000180200720c */ /* 0x000fe40003fa6270 */
[----:B------:R-:W-:Y:S02]  /*2d60*/  ISETP.GE.AND P0, PT, R24, 0x81, PT ;  /* 0x000000811800780c */ /* 0x000fe40003f06270 */
[----:B------:R-:W-:-:S02]  /*2d70*/  IADD3 R2, R0, 0x69, RZ ;  /* 0x0000006900027810 */ /* 0x000fc40007ffe0ff */
        /* <DEDUP_REMOVED lines=10> */
[----:B------:R-:W-:Y:S02]  /*2e20*/  ISETP.GE.AND P2, PT, R2, R24, PT ;  /* 0x000000180200720c */ /* 0x000fe40003f46270 */
[----:B------:R-:W-:-:S02]  /*2e30*/  FSEL R179, R50, -INF , !P1 ;  /* 0xff80000032b37808 */ /* 0x000fc40004800000 */
[----:B------:R-:W-:Y:S02]  /*2e40*/  FSEL R174, R46, -INF , !P1 ;  /* 0xff8000002eae7808 */ /* 0x000fe40004800000 */
[----:B------:R-:W-:Y:S02]  /*2e50*/  FSEL R169, R44, -INF , !P1 ;  /* 0xff8000002ca97808 */ /* 0x000fe40004800000 */
[----:B------:R-:W-:Y:S02]  /*2e60*/  FSEL R32, R48, -INF , !P1 ;  /* 0xff80000030207808 */ /* 0x000fe40004800000 */
[----:B------:R-:W-:Y:S01]  /*2e70*/  ISETP.GE.AND P1, PT, R0, R24, PT ;  /* 0x000000180000720c */ /* 0x000fe20003f26270 */
[----:B------:R-:W-:Y:S01]  /*2e80*/  IMAD.IADD R0, R6, 0x1, R7 ;  /* 0x0000000106007824 */ /* 0x000fe200078e0207 */
        /* <DEDUP_REMOVED lines=26> */
[----:B------:R-:W-:Y:S01]  /*3030*/  ISETP.GE.AND P1, PT, R246, c[0x0][0x220], PT ;  /* 0x00008800f6007a0c */ /* 0x000fe20003f26270 */
[----:B------:R-:W-:Y:S01]  /*3040*/  BSSY B0, `(.L_x_65) ;  /* 0x0000030000007945 */ /* 0x000fe20003800000 */
[----:B------:R-:W-:-:S04]  /*3050*/  LEA.HI.SX32 R6, R218, 0xfffffffe, 0x19 ;  /* 0xfffffffeda067811 */ /* 0x000fc800078fcaff */
[----:B------:R-:W-:Y:S01]  /*3060*/  SHF.R.S32.HI R3, RZ, 0x1f, R6 ;  /* 0x0000001fff037819 */ /* 0x000fe20000011406 */
[----:B------:R-:W-:Y:S02]  /*3070*/  IMAD R2, R205, R6, RZ ;  /* 0x00000006cd027224 */ /* 0x000fe400078e02ff */
[----:B------:R-:W-:-:S04]  /*3080*/  IMAD.WIDE.U32 R6, R6, R219, R248 ;  /* 0x000000db06067225 */ /* 0x000fc800078e00f8 */
[----:B------:R-:W-:Y:S01]  /*3090*/  IMAD R2, R3, R219, R2 ;  /* 0x000000db03027224 */ /* 0x000fe200078e0202 */
[-C--:B------:R-:W-:Y:S01]  /*30a0*/  @!P1 IADD3 R9, P2, R221, R6.reuse, RZ ;  /* 0x00000006dd099210 */ /* 0x080fe20007f5e0ff */
[----:B------:R-:W-:Y:S01]  /*30b0*/  @!P1 IMAD.MOV.U32 R14, RZ, RZ, c[0x0][0x19c] ;  /* 0x00006700ff0e9624 */ /* 0x000fe200078e00ff */
[----:B------:R-:W-:Y:S01]  /*30c0*/  @!P1 LEA R5, P3, R206, R6, 0x6 ;  /* 0x00000006ce059211 */ /* 0x000fe200078630ff */
[----:B------:R-:W-:Y:S01]  /*30d0*/  IMAD.IADD R3, R7, 0x1, R2 ;  /* 0x0000000107037824 */ /* 0x000fe200078e0202 */
[----:B------:R-:W-:Y:S01]  /*30e0*/  @!P1 LEA R12, P5, R6, c[0x0][0x168], 0x1 ;  /* 0x00005a00060c9a11 */ /* 0x000fe200078a08ff */
[----:B------:R1:W-:Y:S01]  /*30f0*/  @P1 STS [R217+0x2000], RZ ;  /* 0x002000ffd9001388 */ /* 0x0003e20000000800 */
[----:B------:R-:W-:Y:S01]  /*3100*/  @!P1 LEA R10, P4, R9, c[0x0][0x168], 0x1 ;  /* 0x00005a00090a9a11 */ /* 0x000fe200078808ff */
[----:B------:R-:W-:Y:S01]  /*3110*/  @!P1 IMAD.X R11, R220, 0x1, R3, P2 ;  /* 0x00000001dc0b9824 */ /* 0x000fe200010e0603 */
[----:B------:R-:W-:Y:S01]  /*3120*/  @!P1 LEA R8, P2, R5, c[0x0][0x168], 0x1 ;  /* 0x00005a0005089a11 */ /* 0x000fe200078408ff */
[----:B------:R1:W-:Y:S01]  /*3130*/  @P1 STS [R217+0x2004], RZ ;  /* 0x002004ffd9001388 */ /* 0x0003e20000000800 */
[----:B------:R-:W-:-:S02]  /*3140*/  @!P1 LEA.HI.X R14, R206, R3, R14, 0x6, P3 ;  /* 0x00000003ce0e9211 */ /* 0x000fc400018f340e */
[----:B------:R-:W-:Y:S01]  /*3150*/  @!P1 LEA.HI.X R13, R6, c[0x0][0x16c], R3, 0x1, P5 ;  /* 0x00005b00060d9a11 */ /* 0x000fe200028f0c03 */
[----:B------:R1:W-:Y:S01]  /*3160*/  @P1 STS.64 [R217+0x2008], RZ ;  /* 0x002008ffd9001388 */ /* 0x0003e20000000a00 */
[----:B------:R-:W-:Y:S02]  /*3170*/  @!P1 LEA.HI.X R11, R9, c[0x0][0x16c], R11, 0x1, P4 ;  /* 0x00005b00090b9a11 */ /* 0x000fe400020f0c0b */
[----:B------:R-:W-:Y:S01]  /*3180*/  @!P1 LEA.HI.X R9, R5, c[0x0][0x16c], R14, 0x1, P2 ;  /* 0x00005b0005099a11 */ /* 0x000fe200010f0c0e */
[----:B------:R-:W-:Y:S01]  /*3190*/  @!PT LDS RZ, [RZ] ;  /* 0x00000000fffff984 */ /* 0x000fe20000000800 */
[----:B------:R-:W-:Y:S01]  /*31a0*/  @!PT LDS RZ, [RZ] ;  /* 0x00000000fffff984 */ /* 0x000fe20000000800 */
[----:B------:R-:W-:Y:S01]  /*31b0*/  @!PT LDS RZ, [RZ] ;  /* 0x00000000fffff984 */ /* 0x000fe20000000800 */
[----:B------:R1:W-:Y:S04]  /*31c0*/  @!P1 LDGSTS.E.BYPASS.LTC128B.128 [R217+0x2000], [R12.64] ;  /* 0x020000000cd99fae */ /* 0x0003e8000b901d46 */
[----:B------:R1:W-:Y:S04]  /*31d0*/  @P1 STS.128 [R217+0x2800], RZ ;  /* 0x002800ffd9001388 */ /* 0x0003e80000000c00 */
        /* <DEDUP_REMOVED lines=9> */
[----:B------:R1:W-:Y:S01]  /*3270*/  @P1 STS.128 [R217+0x3800], RZ ;  /* 0x003800ffd9001388 */ /* 0x0003e20000000c00 */
[----:B------:R-:W-:Y:S05]  /*3280*/  @P1 BRA `(.L_x_66) ;  /* 0x000000b000001947 */ /* 0x000fea0003800000 */
[----:B------:R-:W-:Y:S01]  /*3290*/  IMAD.MOV.U32 R2, RZ, RZ, R6 ;  /* 0x000000ffff027224 */ /* 0x000fe200078e0006 */
[----:B------:R-:W-:-:S02]  /*32a0*/  ULDC UR4, c[0x0][0x19c] ;  /* 0x0000670000047ab9 */ /* 0x000fc40000000800 */
        /* <DEDUP_REMOVED lines=9> */
.L_x_66:
[----:B------:R-:W-:Y:S05]  /*3340*/  BSYNC B0 ;  /* 0x0000000000007941 */ /* 0x000fea0003800000 */
.L_x_65:
[----:B------:R-:W0:Y:S02]  /*3350*/  LDGDEPBAR ;  /* 0x00000000000079af */ /* 0x000e240000000000 */
.L_x_64:
        /* <DEDUP_REMOVED lines=62> */
[----:B------:R-:W-:Y:S01]  /*3740*/  SHF.L.U32 R205, R0, 0x1, RZ ;  /* 0x0000000100cd7819 */ /* 0x000fe200000006ff */
[----:B--2---:R-:W2:Y:S03]  /*3750*/  SHFL.BFLY PT, R2, R138, 0x2, 0x1f ;  /* 0x0c401f008a027f89 */ /* 0x004ea600000e0000 */
[----:B------:R-:W-:Y:S01]  /*3760*/  LEA R206, R4, R205, 0x1 ;  /* 0x000000cd04ce7211 */ /* 0x000fe200078e08ff */
[----:B------:R-:W3:Y:S04]  /*3770*/  SHFL.BFLY PT, R6, R137, 0x2, 0x1f ;  /* 0x0c401f0089067f89 */ /* 0x000ee800000e0000 */
[----:B------:R-:W-:Y:S01]  /*3780*/  LDSM.16.MT88.4 R28, [R205+0x4400] ;  /* 0x00440000cd1c783b */ /* 0x000fe20000004200 */
[----:B--2---:R-:W-:-:S02]  /*3790*/  FMNMX.FTZ R138, R138, R2, !PT ;  /* 0x000000028a8a7209 */ /* 0x004fc40007810000 */
[----:B---3--:R-:W-:-:S03]  /*37a0*/  FMNMX.FTZ R137, R137, R6, !PT ;  /* 0x0000000689897209 */ /* 0x008fc60007810000 */
[----:B------:R-:W2:Y:S01]  /*37b0*/  SHFL.BFLY PT, R2, R138, 0x1, 0x1f ;  /* 0x0c201f008a027f89 */ /* 0x000ea200000e0000 */
[----:B------:R-:W-:-:S03]  /*37c0*/  FMNMX.FTZ R6, R134, R133, !PT ;  /* 0x0000008586067209 */ /* 0x000fc60007810000 */
[----:B-1----:R-:W1:Y:S01]  /*37d0*/  SHFL.BFLY PT, R8, R137, 0x1, 0x1f ;  /* 0x0c201f0089087f89 */ /* 0x002e6200000e0000 */
[----:B--2---:R-:W-:-:S04]  /*37e0*/  FMNMX.FTZ R138, R138, R2, !PT ;  /* 0x000000028a8a7209 */ /* 0x004fc80007810000 */
[C---:B------:R-:W-:Y:S01]  /*37f0*/  FSETP.NEU.FTZ.AND P1, PT, R138.reuse, -INF , PT ;  /* 0xff8000008a00780b */ /* 0x040fe20003f3d000 */
[----:B------:R-:W-:Y:S01]  /*3800*/  FMUL.FTZ R2, R138, c[0x0][0x23c] ;  /* 0x00008f008a027a20 */ /* 0x000fe20000410000 */
[----:B-1----:R-:W-:-:S04]  /*3810*/  FMNMX.FTZ R137, R137, R8, !PT ;  /* 0x0000000889897209 */ /* 0x002fc80007810000 */
[----:B------:R-:W-:Y:S02]  /*3820*/  FSEL R2, R2, RZ, P1 ;  /* 0x000000ff02027208 */ /* 0x000fe40000800000 */
[----:B------:R-:W-:-:S03]  /*3830*/  FSETP.NEU.FTZ.AND P1, PT, R137, -INF , PT ;  /* 0xff8000008900780b */ /* 0x000fc60003f3d000 */
[--C-:B------:R-:W-:Y:S02]  /*3840*/  FFMA.FTZ R3, R85, c[0x0][0x23c], -R2.reuse ;  /* 0x00008f0055037a23 */ /* 0x100fe40000010802 */
[--C-:B------:R-:W-:Y:S02]  /*3850*/  FFMA.FTZ R5, R16, c[0x0][0x23c], -R2.reuse ;  /* 0x00008f0010057a23 */ /* 0x100fe40000010802 */
[----:B------:R1:W-:Y:S01]  /*3860*/  MUFU.EX2 R203, R3 ;  /* 0x0000000300cb7308 */ /* 0x0003e20000000800 */
[----:B------:R-:W-:Y:S07]  /*3870*/  LDSM.16.MT88.4 R16, [R206+0x4000] ;  /* 0x00400000ce10783b */ /* 0x000fee0000004200 */
[----:B------:R2:W-:Y:S01]  /*3880*/  MUFU.EX2 R150, R5 ;  /* 0x0000000500967308 */ /* 0x0005e20000000800 */
[----:B-1----:R-:W-:-:S07]  /*3890*/  FFMA.FTZ R3, R84, c[0x0][0x23c], -R2 ;  /* 0x00008f0054037a23 */ /* 0x002fce0000010802 */
        /* <DEDUP_REMOVED lines=76> */
[----:B------:R-:W-:-:S04]  /*3d60*/  FMNMX.FTZ R136, R144, R5, !PT ;  /* 0x0000000590887209 */ /* 0x000fc80007810000 */
        /* <DEDUP_REMOVED lines=30> */
[----:B------:R-:W-:Y:S01]  /*3f50*/  FMNMX.FTZ R136, R116, R136, !PT ;  /* 0x0000008874887209 */ /* 0x000fe20007810000 */
[----:B--2---:R-:W-:Y:S01]  /*3f60*/  FADD.FTZ R4, R187, R181 ;  /* 0x000000b5bb047221 */ /* 0x004fe20000010000 */
[----:B------:R-:W-:Y:S01]  /*3f70*/  FMNMX.FTZ R2, R110, R2, !PT ;  /* 0x000000026e027209 */ /* 0x000fe20007810000 */
[----:B------:R1:W2:Y:S01]  /*3f80*/  MUFU.EX2 R180, R3 ;  /* 0x0000000300b47308 */ /* 0x0002a20000000800 */
        /* <DEDUP_REMOVED lines=9> */
[----:B------:R-:W-:Y:S01]  /*4020*/  FMNMX.FTZ R136, R166, R136, !PT ;  /* 0x00000088a6887209 */ /* 0x000fe20007810000 */
[----:B--2---:R-:W-:Y:S01]  /*4030*/  FADD.FTZ R4, R180, R4 ;  /* 0x00000004b4047221 */ /* 0x004fe20000010000 */
[----:B------:R-:W-:Y:S01]  /*4040*/  FMNMX.FTZ R2, R158, R2, !PT ;  /* 0x000000029e027209 */ /* 0x000fe20007810000 */
[----:B------:R1:W2:Y:S01]  /*4050*/  MUFU.EX2 R183, R3 ;  /* 0x0000000300b77308 */ /* 0x0002a20000000800 */
[----:B------:R-:W-:Y:S02]  /*4060*/  FMNMX.FTZ R136, R167, R136, !PT ;  /* 0x00000088a7887209 */ /* 0x000fe40007810000 */
[----:B------:R-:W-:-:S03]  /*4070*/  FMNMX.FTZ R2, R107, R2, !PT ;  /* 0x000000026b027209 */ /* 0x000fc60007810000 */
[----:B------:R-:W3:Y:S01]  /*4080*/  SHFL.BFLY PT, R7, R136, 0x2, 0x1f ;  /* 0x0c401f0088077f89 */ /* 0x000ee200000e0000 */
[----:B------:R-:W-:-:S04]  /*4090*/  FMNMX.FTZ R2, R91, R2, !PT ;  /* 0x000000025b027209 */ /* 0x000fc80007810000 */
[----:B------:R-:W-:Y:S01]  /*40a0*/  FMNMX.FTZ R2, R165, R2, !PT ;  /* 0x00000002a5027209 */ /* 0x000fe20007810000 */
[----:B-1----:R-:W-:Y:S01]  /*40b0*/  FFMA.FTZ R3, R121, c[0x0][0x23c], -R6 ;  /* 0x00008f0079037a23 */ /* 0x002fe20000010806 */
[----:B--2---:R-:W-:-:S03]  /*40c0*/  F2FP.PACK_AB R15, R183, R180 ;  /* 0x000000b4b70f723e */ /* 0x004fc600000000ff */
[----:B------:R1:W-:Y:S01]  /*40d0*/  MUFU.EX2 R186, R3 ;  /* 0x0000000300ba7308 */ /* 0x0003e20000000800 */
[----:B---3--:R-:W-:-:S05]  /*40e0*/  FMNMX.FTZ R136, R136, R7, !PT ;  /* 0x0000000788887209 */ /* 0x008fca0007810000 */
        /* <DEDUP_REMOVED lines=33> */
[----:B------:R-:W-:Y:S02]  /*4300*/  FFMA.FTZ R7, R131, c[0x0][0x23c], -R5 ;  /* 0x00008f0083077a23 */ /* 0x000fe40000010805 */
[----:B--2---:R-:W-:-:S04]  /*4310*/  FFMA.FTZ R3, R75, c[0x0][0x23c], -R6 ;  /* 0x00008f004b037a23 */ /* 0x004fc80000010806 */
[----:B------:R2:W-:Y:S02]  /*4320*/  MUFU.EX2 R191, R3 ;  /* 0x0000000300bf7308 */ /* 0x0005e40000000800 */
[----:B--2---:R-:W-:-:S06]  /*4330*/  FFMA.FTZ R3, R74, c[0x0][0x23c], -R6 ;  /* 0x00008f004a037a23 */ /* 0x004fcc0000010806 */
        /* <DEDUP_REMOVED lines=15> */
[----:B-1----:R-:W-:Y:S01]  /*4430*/  FMNMX.FTZ R3, R2, R8, !PT ;  /* 0x0000000802037209 */ /* 0x002fe20007810000 */
[----:B------:R-:W-:-:S05]  /*4440*/  FFMA.FTZ R2, R127, c[0x0][0x23c], -R5 ;  /* 0x00008f007f027a23 */ /* 0x000fca0000010805 */
[----:B------:R1:W-:Y:S01]  /*4450*/  MUFU.EX2 R127, R7 ;  /* 0x00000007007f7308 */ /* 0x0003e20000000800 */
[----:B------:R-:W-:-:S07]  /*4460*/  FSETP.NEU.FTZ.AND P1, PT, R3, -INF , PT ;  /* 0xff8000000300780b */ /* 0x000fce0003f3d000 */
[----:B------:R2:W3:Y:S01]  /*4470*/  MUFU.EX2 R123, R2 ;  /* 0x00000002007b7308 */ /* 0x0004e20000000800 */
[----:B-1----:R-:W-:-:S07]  /*4480*/  FFMA.FTZ R7, R129, c[0x0][0x23c], -R5 ;  /* 0x00008f0081077a23 */ /* 0x002fce0000010805 */
[----:B------:R1:W4:Y:S01]  /*4490*/  MUFU.EX2 R131, R7 ;  /* 0x0000000700837308 */ /* 0x0003220000000800 */
[----:B--2---:R-:W-:Y:S01]  /*44a0*/  FMUL.FTZ R2, R3, c[0x0][0x23c] ;  /* 0x00008f0003027a20 */ /* 0x004fe20000410000 */
[----:B---3--:R-:W-:-:S04]  /*44b0*/  F2FP.PACK_AB R8, R123, R132 ;  /* 0x000000847b08723e */ /* 0x008fc800000000ff */
[----:B------:R-:W-:-:S05]  /*44c0*/  FSEL R2, R2, RZ, P1 ;  /* 0x000000ff02027208 */ /* 0x000fca0000800000 */
[--C-:B------:R-:W-:Y:S02]  /*44d0*/  FFMA.FTZ R0, R133, c[0x0][0x23c], -R2.reuse ;  /* 0x00008f0085007a23 */ /* 0x100fe40000010802 */
[----:B-1----:R-:W-:Y:S01]  /*44e0*/  FFMA.FTZ R7, R134, c[0x0][0x23c], -R2 ;  /* 0x00008f0086077a23 */ /* 0x002fe20000010802 */
[----:B----4-:R-:W-:-:S03]  /*44f0*/  F2FP.PACK_AB R10, R131, R127 ;  /* 0x0000007f830a723e */ /* 0x010fc600000000ff */
[----:B------:R-:W-:Y:S08]  /*4500*/  MUFU.EX2 R101, R7 ;  /* 0x0000000700657308 */ /* 0x000ff00000000800 */
[----:B------:R1:W2:Y:S02]  /*4510*/  MUFU.EX2 R7, R0 ;  /* 0x0000000000077308 */ /* 0x0002a40000000800 */
[----:B-1----:R-:W-:Y:S01]  /*4520*/  FFMA.FTZ R0, R172, c[0x0][0x23c], -R2 ;  /* 0x00008f00ac007a23 */ /* 0x002fe20000010802 */
[----:B------:R-:W-:-:S02]  /*4530*/  MOV R172, R9 ;  /* 0x0000000900ac7202 */ /* 0x000fc40000000f00 */
[----:B--2---:R-:W-:-:S03]  /*4540*/  F2FP.PACK_AB R9, R7, R101 ;  /* 0x000000650709723e */ /* 0x004fc600000000ff */
[----:B------:R1:W-:Y:S02]  /*4550*/  MUFU.EX2 R100, R0 ;  /* 0x0000000000647308 */ /* 0x0003e40000000800 */
[----:B-1----:R-:W-:-:S06]  /*4560*/  FFMA.FTZ R0, R135, c[0x0][0x23c], -R2 ;  /* 0x00008f0087007a23 */ /* 0x002fcc0000010802 */
        /* <DEDUP_REMOVED lines=19> */
[----:B--2---:R-:W-:Y:S01]  /*46a0*/  F2FP.PACK_AB R10, R134, R133 ;  /* 0x00000085860a723e */ /* 0x004fe200000000ff */
[----:B-1----:R-:W-:Y:S01]  /*46b0*/  FFMA.FTZ R0, R139, c[0x0][0x23c], -R2 ;  /* 0x00008f008b007a23 */ /* 0x002fe20000010802 */
[----:B------:R-:W-:Y:S02]  /*46c0*/  MOV R139, R12 ;  /* 0x0000000c008b7202 */ /* 0x000fe40000000f00 */
[----:B------:R-:W-:-:S03]  /*46d0*/  F2FP.PACK_AB R12, R202, R203 ;  /* 0x000000cbca0c723e */ /* 0x000fc600000000ff */
[----:B------:R1:W2:Y:S04]  /*46e0*/  MUFU.EX2 R126, R0 ;  /* 0x00000000007e7308 */ /* 0x0002a80000000800 */
[C---:B------:R-:W-:Y:S08]  /*46f0*/  HMMA.16816.F32 R56, R12.reuse, R16, RZ ;  /* 0x000000100c38723c */ /* 0x040ff000000018ff */
[----:B------:R-:W-:Y:S01]  /*4700*/  HMMA.16816.F32 R52, R12, R18, RZ ;  /* 0x000000120c34723c */ /* 0x000fe200000018ff */
[----:B------:R-:W3:Y:S01]  /*4710*/  LDSM.16.MT88.4 R16, [R206+0x4800] ;  /* 0x00480000ce10783b */ /* 0x000ee20000004200 */
[----:B-1----:R-:W-:Y:S01]  /*4720*/  FFMA.FTZ R0, R146, c[0x0][0x23c], -R2 ;  /* 0x00008f0092007a23 */ /* 0x002fe20000010802 */
[----:B--2---:R-:W-:-:S03]  /*4730*/  F2FP.PACK_AB R9, R126, R122 ;  /* 0x0000007a7e09723e */ /* 0x004fc600000000ff */
[----:B------:R1:W-:Y:S02]  /*4740*/  MUFU.EX2 R124, R0 ;  /* 0x00000000007c7308 */ /* 0x0003e40000000800 */
[C---:B------:R-:W-:Y:S08]  /*4750*/  HMMA.16816.F32 R48, R12.reuse, R20, RZ ;  /* 0x000000140c30723c */ /* 0x040ff000000018ff */
[----:B------:R-:W-:Y:S01]  /*4760*/  HMMA.16816.F32 R64, R12, R22, RZ ;  /* 0x000000160c40723c */ /* 0x000fe200000018ff */
[----:B------:R-:W2:Y:S01]  /*4770*/  LDSM.16.MT88.4 R12, [R205+0x4800] ;  /* 0x00480000cd0c783b */ /* 0x000ea20000004200 */
[----:B-1----:R-:W-:-:S04]  /*4780*/  FFMA.FTZ R0, R141, c[0x0][0x23c], -R2 ;  /* 0x00008f008d007a23 */ /* 0x002fc80000010802 */
[----:B------:R1:W4:Y:S02]  /*4790*/  MUFU.EX2 R125, R0 ;  /* 0x00000000007d7308 */ /* 0x0003240000000800 */
[----:B-1----:R-:W-:Y:S01]  /*47a0*/  FFMA.FTZ R0, R79, c[0x0][0x23c], -R6 ;  /* 0x00008f004f007a23 */ /* 0x002fe20000010806 */
[----:B----4-:R-:W-:-:S05]  /*47b0*/  F2FP.PACK_AB R11, R125, R124 ;  /* 0x0000007c7d0b723e */ /* 0x010fca00000000ff */
[----:B------:R1:W-:Y:S02]  /*47c0*/  MUFU.EX2 R135, R0 ;  /* 0x0000000000877308 */ /* 0x0003e40000000800 */
[C---:B------:R-:W-:Y:S08]  /*47d0*/  HMMA.16816.F32 R60, R8.reuse, R24, R36 ;  /* 0x00000018083c723c */ /* 0x040ff00000001824 */
[----:B------:R-:W-:Y:S01]  /*47e0*/  HMMA.16816.F32 R20, R8, R30, R40 ;  /* 0x0000001e0814723c */ /* 0x000fe20000001828 */
[----:B-1----:R-:W-:-:S04]  /*47f0*/  FFMA.FTZ R0, R140, c[0x0][0x23c], -R5 ;  /* 0x00008f008c007a23 */ /* 0x002fc80000010805 */
[----:B------:R1:W-:Y:S03]  /*4800*/  MUFU.EX2 R120, R0 ;  /* 0x0000000000787308 */ /* 0x0003e60000000800 */
[----:B------:R-:W-:Y:S01]  /*4810*/  HMMA.16816.F32 R32, R8, R26, R32 ;  /* 0x0000001a0820723c */ /* 0x000fe20000001820 */
[----:B-1----:R-:W-:-:S07]  /*4820*/  FFMA.FTZ R0, R142, c[0x0][0x23c], -R5 ;  /* 0x00008f008e007a23 */ /* 0x002fce0000010805 */
[----:B------:R-:W-:Y:S01]  /*4830*/  HMMA.16816.F32 R140, R8, R28, R44 ;  /* 0x0000001c088c723c */ /* 0x000fe2000000182c */
[----:B------:R1:W4:Y:S06]  /*4840*/  MUFU.EX2 R121, R0 ;  /* 0x0000000000797308 */ /* 0x00032c0000000800 */
[----:B------:R-:W-:Y:S02]  /*4850*/  F2FP.PACK_AB R8, R225, R224 ;  /* 0x000000e0e108723e */ /* 0x000fe400000000ff */
[----:B------:R-:W-:Y:S02]  /*4860*/  F2FP.PACK_AB R9, R182, R186 ;  /* 0x000000bab609723e */ /* 0x000fe400000000ff */
[----:B------:R-:W-:-:S02]  /*4870*/  F2FP.PACK_AB R10, R226, R227 ;  /* 0x000000e3e20a723e */ /* 0x000fc400000000ff */
[----:B------:R-:W-:Y:S01]  /*4880*/  F2FP.PACK_AB R11, R194, R185 ;  /* 0x000000b9c20b723e */ /* 0x000fe200000000ff */
[----:B-1----:R-:W-:-:S06]  /*4890*/  FFMA.FTZ R0, R145, c[0x0][0x23c], -R5 ;  /* 0x00008f0091007a23 */ /* 0x002fcc0000010805 */
[C---:B------:R-:W-:Y:S01]  /*48a0*/  HMMA.16816.F32 R56, R8.reuse, R24, R56 ;  /* 0x000000180838723c */ /* 0x040fe20000001838 */
[----:B------:R1:W-:Y:S07]  /*48b0*/  MUFU.EX2 R103, R0 ;  /* 0x0000000000677308 */ /* 0x0003ee0000000800 */
[C---:B------:R-:W-:Y:S01]  /*48c0*/  HMMA.16816.F32 R36, R8.reuse, R26, R52 ;  /* 0x0000001a0824723c */ /* 0x040fe20000001834 */
[----:B------:R-:W5:Y:S07]  /*48d0*/  LDSM.16.MT88.4 R24, [R206+0x4c00] ;  /* 0x004c0000ce18783b */ /* 0x000f6e0000004200 */
[----:B------:R-:W-:Y:S01]  /*48e0*/  HMMA.16816.F32 R44, R8, R28, R48 ;  /* 0x0000001c082c723c */ /* 0x000fe20000001830 */
[----:B-1----:R-:W-:-:S04]  /*48f0*/  FFMA.FTZ R0, R144, c[0x0][0x23c], -R5 ;  /* 0x00008f0090007a23 */ /* 0x002fc80000010805 */
[----:B------:R1:W1:Y:S03]  /*4900*/  MUFU.EX2 R102, R0 ;  /* 0x0000000000667308 */ /* 0x0002660000000800 */
[----:B------:R-:W-:Y:S07]  /*4910*/  HMMA.16816.F32 R40, R8, R30, R64 ;  /* 0x0000001e0828723c */ /* 0x000fee0000001840 */
[----:B----4-:R-:W-:Y:S01]  /*4920*/  F2FP.PACK_AB R8, R121, R120 ;  /* 0x000000787908723e */ /* 0x010fe200000000ff */
[----:B-1----:R-:W-:Y:S01]  /*4930*/  FFMA.FTZ R0, R147, c[0x0][0x23c], -R2 ;  /* 0x00008f0093007a23 */ /* 0x002fe20000010802 */
[----:B------:R-:W-:-:S03]  /*4940*/  F2FP.PACK_AB R10, R102, R103 ;  /* 0x00000067660a723e */ /* 0x000fc600000000ff */
[----:B------:R1:W-:Y:S02]  /*4950*/  MUFU.EX2 R83, R0 ;  /* 0x0000000000537308 */ /* 0x0003e40000000800 */
[----:B-1----:R-:W-:-:S06]  /*4960*/  FFMA.FTZ R0, R156, c[0x0][0x23c], -R2 ;  /* 0x00008f009c007a23 */ /* 0x002fcc0000010802 */
[----:B------:R1:W4:Y:S02]  /*4970*/  MUFU.EX2 R85, R0 ;  /* 0x0000000000557308 */ /* 0x0003240000000800 */
[----:B-1----:R-:W-:Y:S01]  /*4980*/  FFMA.FTZ R0, R153, c[0x0][0x23c], -R2 ;  /* 0x00008f0099007a23 */ /* 0x002fe20000010802 */
[----:B----4-:R-:W-:-:S05]  /*4990*/  F2FP.PACK_AB R9, R85, R83 ;  /* 0x000000535509723e */ /* 0x010fca00000000ff */
[----:B------:R1:W-:Y:S02]  /*49a0*/  MUFU.EX2 R84, R0 ;  /* 0x0000000000547308 */ /* 0x0003e40000000800 */
[----:B-1----:R-:W-:-:S06]  /*49b0*/  FFMA.FTZ R0, R152, c[0x0][0x23c], -R2 ;  /* 0x00008f0098007a23 */ /* 0x002fcc0000010802 */
[----:B------:R1:W4:Y:S02]  /*49c0*/  MUFU.EX2 R82, R0 ;  /* 0x0000000000527308 */ /* 0x0003240000000800 */
[----:B-1----:R-:W-:Y:S01]  /*49d0*/  FFMA.FTZ R0, R86, c[0x0][0x23c], -R6 ;  /* 0x00008f0056007a23 */ /* 0x002fe20000010806 */
[----:B----4-:R-:W-:-:S05]  /*49e0*/  F2FP.PACK_AB R11, R82, R84 ;  /* 0x00000054520b723e */ /* 0x010fca00000000ff */
[----:B------:R1:W-:Y:S02]  /*49f0*/  MUFU.EX2 R86, R0 ;  /* 0x0000000000567308 */ /* 0x0003e40000000800 */
[C---:B---3--:R-:W-:Y:S08]  /*4a00*/  HMMA.16816.F32 R60, R8.reuse, R16, R60 ;  /* 0x00000010083c723c */ /* 0x048ff0000000183c */
[----:B--2---:R-:W-:Y:S01]  /*4a10*/  HMMA.16816.F32 R140, R8, R12, R140 ;  /* 0x0000000c088c723c */ /* 0x004fe2000000188c */
[----:B-1----:R-:W-:Y:S01]  /*4a20*/  FFMA.FTZ R0, R112, c[0x0][0x23c], -R5 ;  /* 0x00008f0070007a23 */ /* 0x002fe20000010805 */
[----:B------:R-:W-:-:S03]  /*4a30*/  MOV R112, R151 ;  /* 0x0000009700707202 */ /* 0x000fc60000000f00 */
[----:B------:R1:W-:Y:S03]  /*4a40*/  MUFU.EX2 R81, R0 ;  /* 0x0000000000517308 */ /* 0x0003e60000000800 */
[----:B------:R-:W-:Y:S01]  /*4a50*/  HMMA.16816.F32 R28, R8, R18, R32 ;  /* 0x00000012081c723c */ /* 0x000fe20000001820 */
[----:B-1----:R-:W-:Y:S01]  /*4a60*/  FFMA.FTZ R0, R94, c[0x0][0x23c], -R5 ;  /* 0x00008f005e007a23 */ /* 0x002fe20000010805 */
[----:B------:R-:W-:-:S03]  /*4a70*/  MOV R94, R150 ;  /* 0x00000096005e7202 */ /* 0x000fc60000000f00 */
[----:B------:R1:W2:Y:S02]  /*4a80*/  MUFU.EX2 R80, R0 ;  /* 0x0000000000507308 */ /* 0x0002a40000000800 */
[----:B-1----:R-:W-:Y:S01]  /*4a90*/  FFMA.FTZ R0, R93, c[0x0][0x23c], -R5 ;  /* 0x00008f005d007a23 */ /* 0x002fe20000010805 */
[----:B------:R-:W-:-:S05]  /*4aa0*/  MOV R93, R149 ;  /* 0x00000095005d7202 */ /* 0x000fca0000000f00 */
[----:B------:R1:W-:Y:S02]  /*4ab0*/  MUFU.EX2 R79, R0 ;  /* 0x00000000004f7308 */ /* 0x0003e40000000800 */
[----:B-1----:R-:W-:Y:S01]  /*4ac0*/  FFMA.FTZ R0, R92, c[0x0][0x23c], -R5 ;  /* 0x00008f005c007a23 */ /* 0x002fe20000010805 */
[----:B------:R-:W-:Y:S02]  /*4ad0*/  MOV R92, R148 ;  /* 0x00000094005c7202 */ /* 0x000fe40000000f00 */
[----:B------:R-:W-:Y:S03]  /*4ae0*/  HMMA.16816.F32 R148, R8, R14, R20 ;  /* 0x0000000e0894723c */ /* 0x000fe60000001814 */
[----:B------:R1:W3:Y:S01]  /*4af0*/  MUFU.EX2 R78, R0 ;  /* 0x00000000004e7308 */ /* 0x0002e20000000800 */
[----:B------:R-:W4:Y:S03]  /*4b00*/  LDSM.16.MT88.4 R20, [R205+0x4c00] ;  /* 0x004c0000cd14783b */ /* 0x000f260000004200 */
[----:B------:R-:W-:-:S02]  /*4b10*/  F2FP.PACK_AB R8, R240, R228 ;  /* 0x000000e4f008723e */ /* 0x000fc400000000ff */
[----:B------:R-:W-:Y:S02]  /*4b20*/  F2FP.PACK_AB R9, R193, R184 ;  /* 0x000000b8c109723e */ /* 0x000fe400000000ff */
[----:B------:R-:W-:Y:S02]  /*4b30*/  F2FP.PACK_AB R10, R238, R239 ;  /* 0x000000efee0a723e */ /* 0x000fe400000000ff */
[----:B------:R-:W-:Y:S01]  /*4b40*/  F2FP.PACK_AB R11, R189, R190 ;  /* 0x000000bebd0b723e */ /* 0x000fe200000000ff */
[----:B-1----:R-:W-:-:S06]  /*4b50*/  FFMA.FTZ R0, R114, c[0x0][0x23c], -R2 ;  /* 0x00008f0072007a23 */ /* 0x002fcc0000010802 */
[C---:B------:R-:W-:Y:S01]  /*4b60*/  HMMA.16816.F32 R44, R8.reuse, R12, R44 ;  /* 0x0000000c082c723c */ /* 0x040fe2000000182c */
[----:B------:R1:W-:Y:S07]  /*4b70*/  MUFU.EX2 R75, R0 ;  /* 0x00000000004b7308 */ /* 0x0003ee0000000800 */
[C---:B------:R-:W-:Y:S01]  /*4b80*/  HMMA.16816.F32 R40, R8.reuse, R14, R40 ;  /* 0x0000000e0828723c */ /* 0x040fe20000001828 */
[----:B------:R-:W4:Y:S07]  /*4b90*/  LDSM.16.MT88.4 R12, [R205+0x5000] ;  /* 0x00500000cd0c783b */ /* 0x000f2e0000004200 */
[----:B------:R-:W-:Y:S01]  /*4ba0*/  HMMA.16816.F32 R32, R8, R16, R56 ;  /* 0x000000100820723c */ /* 0x000fe20000001838 */
[----:B-1----:R-:W-:-:S04]  /*4bb0*/  FFMA.FTZ R0, R115, c[0x0][0x23c], -R2 ;  /* 0x00008f0073007a23 */ /* 0x002fc80000010802 */
[----:B------:R1:W1:Y:S03]  /*4bc0*/  MUFU.EX2 R76, R0 ;  /* 0x00000000004c7308 */ /* 0x0002660000000800 */
[----:B------:R-:W-:Y:S01]  /*4bd0*/  HMMA.16816.F32 R36, R8, R18, R36 ;  /* 0x000000120824723c */ /* 0x000fe20000001824 */
[----:B------:R-:W4:Y:S06]  /*4be0*/  LDSM.16.MT88.4 R16, [R206+0x5000] ;  /* 0x00500000ce10783b */ /* 0x000f2c0000004200 */
[----:B--2---:R-:W-:-:S02]  /*4bf0*/  F2FP.PACK_AB R8, R80, R81 ;  /* 0x000000515008723e */ /* 0x004fc400000000ff */
[----:B---3--:R-:W-:Y:S01]  /*4c00*/  F2FP.PACK_AB R10, R78, R79 ;  /* 0x0000004f4e0a723e */ /* 0x008fe200000000ff */
[----:B-1----:R-:W-:Y:S01]  /*4c10*/  FFMA.FTZ R0, R113, c[0x0][0x23c], -R2 ;  /* 0x00008f0071007a23 */ /* 0x002fe20000010802 */
[----:B------:R-:W-:-:S03]  /*4c20*/  F2FP.PACK_AB R9, R76, R75 ;  /* 0x0000004b4c09723e */ /* 0x000fc600000000ff */
[----:B------:R1:W-:Y:S02]  /*4c30*/  MUFU.EX2 R74, R0 ;  /* 0x00000000004a7308 */ /* 0x0003e40000000800 */
[----:B-1----:R-:W-:-:S06]  /*4c40*/  FFMA.FTZ R0, R154, c[0x0][0x23c], -R2 ;  /* 0x00008f009a007a23 */ /* 0x002fcc0000010802 */
[----:B------:R1:W2:Y:S02]  /*4c50*/  MUFU.EX2 R73, R0 ;  /* 0x0000000000497308 */ /* 0x0002a40000000800 */
[----:B-1----:R-:W-:Y:S01]  /*4c60*/  FFMA.FTZ R0, R87, c[0x0][0x23c], -R6 ;  /* 0x00008f0057007a23 */ /* 0x002fe20000010806 */
[----:B--2---:R-:W-:-:S05]  /*4c70*/  F2FP.PACK_AB R11, R73, R74 ;  /* 0x0000004a490b723e */ /* 0x004fca00000000ff */
[----:B------:R1:W-:Y:S02]  /*4c80*/  MUFU.EX2 R77, R0 ;  /* 0x00000000004d7308 */ /* 0x0003e40000000800 */
[C---:B-----5:R-:W-:Y:S08]  /*4c90*/  HMMA.16816.F32 R160, R8.reuse, R24, R60 ;  /* 0x0000001808a0723c */ /* 0x060ff0000000183c */
[----:B----4-:R-:W-:Y:S01]  /*4ca0*/  HMMA.16816.F32 R140, R8, R20, R140 ;  /* 0x00000014088c723c */ /* 0x010fe2000000188c */
[----:B-1----:R-:W-:-:S04]  /*4cb0*/  FFMA.FTZ R0, R98, c[0x0][0x23c], -R5 ;  /* 0x00008f0062007a23 */ /* 0x002fc80000010805 */
[----:B------:R1:W-:Y:S03]  /*4cc0*/  MUFU.EX2 R72, R0 ;  /* 0x0000000000487308 */ /* 0x0003e60000000800 */
[C---:B------:R-:W-:Y:S08]  /*4cd0*/  HMMA.16816.F32 R148, R8.reuse, R22, R148 ;  /* 0x000000160894723c */ /* 0x040ff00000001894 */
[----:B------:R-:W-:Y:S01]  /*4ce0*/  HMMA.16816.F32 R28, R8, R26, R28 ;  /* 0x0000001a081c723c */ /* 0x000fe2000000181c */
[----:B-1----:R-:W-:-:S06]  /*4cf0*/  FFMA.FTZ R0, R109, c[0x0][0x23c], -R5 ;  /* 0x00008f006d007a23 */ /* 0x002fcc0000010805 */
[----:B------:R-:W-:Y:S02]  /*4d00*/  F2FP.PACK_AB R8, R236, R237 ;  /* 0x000000edec08723e */ /* 0x000fe400000000ff */
[----:B------:R-:W-:Y:S01]  /*4d10*/  F2FP.PACK_AB R9, R192, R188 ;  /* 0x000000bcc009723e */ /* 0x000fe200000000ff */
[----:B------:R1:W2:Y:S01]  /*4d20*/  MUFU.EX2 R71, R0 ;  /* 0x0000000000477308 */ /* 0x0002a20000000800 */
        /* <DEDUP_REMOVED lines=9> */
[----:B------:R-:W4:Y:S01]  /*4dc0*/  LDSM.16.MT88.4 R24, [R206+0x5400] ;  /* 0x00540000ce18783b */ /* 0x000f220000004200 */
[----:B---3--:R-:W-:-:S04]  /*4dd0*/  FFMA.FTZ R0, R95, c[0x0][0x23c], -R5 ;  /* 0x00008f005f007a23 */ /* 0x008fc80000010805 */
[----:B------:R3:W5:Y:S01]  /*4de0*/  MUFU.EX2 R69, R0 ;  /* 0x0000000000457308 */ /* 0x0007620000000800 */
[----:B--2---:R-:W-:Y:S01]  /*4df0*/  F2FP.PACK_AB R8, R71, R72 ;  /* 0x000000484708723e */ /* 0x004fe200000000ff */
[----:B---3--:R-:W-:Y:S01]  /*4e00*/  FFMA.FTZ R0, R110, c[0x0][0x23c], -R2 ;  /* 0x00008f006e007a23 */ /* 0x008fe20000010802 */
[----:B-----5:R-:W-:-:S05]  /*4e10*/  F2FP.PACK_AB R10, R69, R70 ;  /* 0x00000046450a723e */ /* 0x020fca00000000ff */
[----:B------:R2:W-:Y:S02]  /*4e20*/  MUFU.EX2 R66, R0 ;  /* 0x0000000000427308 */ /* 0x0005e40000000800 */
[--C-:B--2---:R-:W-:Y:S02]  /*4e30*/  FFMA.FTZ R0, R155, c[0x0][0x23c], -R2.reuse ;  /* 0x00008f009b007a23 */ /* 0x104fe40000010802 */
[----:B------:R-:W-:Y:S04]  /*4e40*/  LDSM.16.MT88.4 R152, [R205+0x5c00] ;  /* 0x005c0000cd98783b */ /* 0x000fe80000004200 */
        /* <DEDUP_REMOVED lines=29> */
[----:B-----5:R-:W-:-:S04]  /*5020*/  FFMA.FTZ R0, R88, c[0x0][0x23c], -R5 ;  /* 0x00008f0058007a23 */ /* 0x020fc80000010805 */
[----:B------:R5:W4:Y:S01]  /*5030*/  MUFU.EX2 R60, R0 ;  /* 0x00000000003c7308 */ /* 0x000b220000000800 */
[----:B---3--:R-:W-:Y:S01]  /*5040*/  F2FP.PACK_AB R8, R62, R63 ;  /* 0x0000003f3e08723e */ /* 0x008fe200000000ff */
[----:B-----5:R-:W-:Y:S01]  /*5050*/  FFMA.FTZ R0, R157, c[0x0][0x23c], -R2 ;  /* 0x00008f009d007a23 */ /* 0x020fe20000010802 */
[----:B----4-:R-:W-:-:S05]  /*5060*/  F2FP.PACK_AB R10, R60, R61 ;  /* 0x0000003d3c0a723e */ /* 0x010fca00000000ff */
        /* <DEDUP_REMOVED lines=26> */
[----:B------:R1:W-:Y:S07]  /*5210*/  MUFU.EX2 R52, R0 ;  /* 0x0000000000347308 */ /* 0x0003ee0000000800 */
[C---:B------:R-:W-:Y:S08]  /*5220*/  HMMA.16816.F32 R24, R8.reuse, R26, R28 ;  /* 0x0000001a0818723c */ /* 0x040ff0000000181c */
[----:B------:R-:W-:Y:S01]  /*5230*/  HMMA.16816.F32 R144, R8, R20, R144 ;  /* 0x000000140890723c */ /* 0x000fe20000001890 */
[----:B------:R-:W4:Y:S01]  /*5240*/  LDSM.16.MT88.4 R20, [R206+0x5c00] ;  /* 0x005c0000ce14783b */ /* 0x000f220000004200 */
[----:B-1----:R-:W-:-:S04]  /*5250*/  FFMA.FTZ R0, R106, c[0x0][0x23c], -R5 ;  /* 0x00008f006a007a23 */ /* 0x002fc80000010805 */
[----:B------:R1:W5:Y:S01]  /*5260*/  MUFU.EX2 R51, R0 ;  /* 0x0000000000337308 */ /* 0x0003620000000800 */
[----:B---3--:R-:W-:Y:S01]  /*5270*/  F2FP.PACK_AB R8, R53, R54 ;  /* 0x000000363508723e */ /* 0x008fe200000000ff */
[----:B-1----:R-:W-:Y:S01]  /*5280*/  FFMA.FTZ R0, R165, c[0x0][0x23c], -R2 ;  /* 0x00008f00a5007a23 */ /* 0x002fe20000010802 */
[----:B-----5:R-:W-:-:S05]  /*5290*/  F2FP.PACK_AB R10, R51, R52 ;  /* 0x00000034330a723e */ /* 0x020fca00000000ff */
        /* <DEDUP_REMOVED lines=11> */
[C---:B--2---:R-:W-:Y:S08]  /*5350*/  HMMA.16816.F32 R140, R8.reuse, R12, R140 ;  /* 0x0000000c088c723c */ /* 0x044ff0000000188c */
        /* <DEDUP_REMOVED lines=10> */
[----:B---3--:R-:W-:Y:S02]  /*5400*/  F2FP.PACK_AB R11, R46, R56 ;  /* 0x000000382e0b723e */ /* 0x008fe400000000ff */
[----:B------:R-:W-:-:S05]  /*5410*/  F2FP.PACK_AB R168, R173, R139 ;  /* 0x0000008bada8723e */ /* 0x000fca00000000ff */
[----:B------:R-:W-:Y:S01]  /*5420*/  HMMA.16816.F32 R40, R8, R16, R40 ;  /* 0x000000100828723c */ /* 0x000fe20000001828 */
[----:B-1----:R-:W-:Y:S01]  /*5430*/  FFMA.FTZ R0, R166, c[0x0][0x23c], -R5 ;  /* 0x00008f00a6007a23 */ /* 0x002fe20000010805 */
[----:B--2---:R-:W-:-:S06]  /*5440*/  F2FP.PACK_AB R164, R44, R45 ;  /* 0x0000002d2ca4723e */ /* 0x004fcc00000000ff */
[C---:B------:R-:W-:Y:S01]  /*5450*/  HMMA.16816.F32 R144, R8.reuse, R12, R144 ;  /* 0x0000000c0890723c */ /* 0x040fe20000001890 */
[----:B------:R1:W-:Y:S07]  /*5460*/  MUFU.EX2 R31, R0 ;  /* 0x00000000001f7308 */ /* 0x0003ee0000000800 */
[C---:B------:R-:W-:Y:S08]  /*5470*/  HMMA.16816.F32 R12, R8.reuse, R14, R36 ;  /* 0x0000000e080c723c */ /* 0x040ff00000001824 */
[----:B------:R-:W-:Y:S01]  /*5480*/  HMMA.16816.F32 R24, R8, R18, R24 ;  /* 0x000000120818723c */ /* 0x000fe20000001818 */
[----:B-1----:R-:W-:-:S02]  /*5490*/  FFMA.FTZ R0, R167, c[0x0][0x23c], -R5 ;  /* 0x00008f00a7007a23 */ /* 0x002fc40000010805 */
[----:B------:R-:W-:Y:S02]  /*54a0*/  FADD.FTZ R5, R203, R202 ;  /* 0x000000cacb057221 */ /* 0x000fe40000010000 */
[----:B------:R1:W2:Y:S02]  /*54b0*/  MUFU.EX2 R222, R0 ;  /* 0x0000000000de7308 */ /* 0x0002a40000000800 */
[----:B------:R-:W-:Y:S02]  /*54c0*/  FADD.FTZ R5, R219, R5 ;  /* 0x00000005db057221 */ /* 0x000fe40000010000 */
[----:B-1----:R-:W-:Y:S01]  /*54d0*/  FFMA.FTZ R0, R174, c[0x0][0x23c], -R2 ;  /* 0x00008f00ae007a23 */ /* 0x002fe20000010802 */
[----:B--2---:R-:W-:-:S03]  /*54e0*/  F2FP.PACK_AB R166, R222, R31 ;  /* 0x0000001fdea6723e */ /* 0x004fc600000000ff */
[----:B------:R1:W-:Y:S02]  /*54f0*/  MUFU.EX2 R29, R0 ;  /* 0x00000000001d7308 */ /* 0x0003e40000000800 */
[----:B-1----:R-:W-:-:S06]  /*5500*/  FFMA.FTZ R0, R171, c[0x0][0x23c], -R2 ;  /* 0x00008f00ab007a23 */ /* 0x002fcc0000010802 */
[----:B------:R1:W2:Y:S02]  /*5510*/  MUFU.EX2 R30, R0 ;  /* 0x00000000001e7308 */ /* 0x0002a40000000800 */
[--C-:B-1----:R-:W-:Y:S01]  /*5520*/  FFMA.FTZ R0, R170, c[0x0][0x23c], -R2.reuse ;  /* 0x00008f00aa007a23 */ /* 0x102fe20000010802 */
[----:B--2---:R-:W-:Y:S01]  /*5530*/  F2FP.PACK_AB R165, R30, R29 ;  /* 0x0000001d1ea5723e */ /* 0x004fe200000000ff */
[----:B------:R-:W-:Y:S01]  /*5540*/  FFMA.FTZ R2, R176, c[0x0][0x23c], -R2 ;  /* 0x00008f00b0027a23 */ /* 0x000fe20000010802 */
[----:B------:R-:W-:-:S03]  /*5550*/  F2FP.PACK_AB R170, R242, R172 ;  /* 0x000000acf2aa723e */ /* 0x000fc600000000ff */
[----:B------:R1:W-:Y:S08]  /*5560*/  MUFU.EX2 R28, R0 ;  /* 0x00000000001c7308 */ /* 0x0003f00000000800 */
[----:B------:R2:W3:Y:S01]  /*5570*/  MUFU.EX2 R221, R2 ;  /* 0x0000000200dd7308 */ /* 0x0004e20000000800 */
[----:B-1----:R-:W-:-:S07]  /*5580*/  FFMA.FTZ R0, R179, c[0x0][0x23c], -R6 ;  /* 0x00008f00b3007a23 */ /* 0x002fce0000010806 */
[----:B------:R1:W-:Y:S01]  /*5590*/  MUFU.EX2 R16, R0 ;  /* 0x0000000000107308 */ /* 0x0003e20000000800 */
[----:B--2---:R-:W-:Y:S01]  /*55a0*/  FFMA.FTZ R2, R177, c[0x0][0x23c], -R6 ;  /* 0x00008f00b1027a23 */ /* 0x004fe20000010806 */
[----:B---3--:R-:W-:-:S06]  /*55b0*/  F2FP.PACK_AB R167, R221, R28 ;  /* 0x0000001cdda7723e */ /* 0x008fcc00000000ff */
[----:B------:R2:W-:Y:S01]  /*55c0*/  MUFU.EX2 R9, R2 ;  /* 0x0000000200097308 */ /* 0x0005e20000000800 */
[----:B------:R-:W-:Y:S01]  /*55d0*/  HMMA.16816.F32 R140, R164, R152, R140 ;  /* 0x00000098a48c723c */ /* 0x000fe2000000188c */
[--C-:B-1----:R-:W-:Y:S02]  /*55e0*/  FFMA.FTZ R0, R178, c[0x0][0x23c], -R6.reuse ;  /* 0x00008f00b2007a23 */ /* 0x102fe40000010806 */
[----:B------:R-:W-:-:S04]  /*55f0*/  FFMA.FTZ R6, R175, c[0x0][0x23c], -R6 ;  /* 0x00008f00af067a23 */ /* 0x000fc80000010806 */
[----:B------:R1:W3:Y:S01]  /*5600*/  MUFU.EX2 R10, R0 ;  /* 0x00000000000a7308 */ /* 0x0002e20000000800 */
[----:B------:R-:W-:Y:S01]  /*5610*/  HMMA.16816.F32 R148, R164, R154, R148 ;  /* 0x0000009aa494723c */ /* 0x000fe20000001894 */
[----:B--2---:R-:W-:-:S06]  /*5620*/  FADD.FTZ R2, R132, R123 ;  /* 0x0000007b84027221 */ /* 0x004fcc0000010000 */
[----:B------:R2:W5:Y:S01]  /*5630*/  MUFU.EX2 R220, R6 ;  /* 0x0000000600dc7308 */ /* 0x0005620000000800 */
[----:B----4-:R-:W-:Y:S01]  /*5640*/  HMMA.16816.F32 R160, R164, R20, R160 ;  /* 0x00000014a4a0723c */ /* 0x010fe200000018a0 */
[----:B-1----:R-:W-:Y:S01]  /*5650*/  FADD.FTZ R0, R101, R7 ;  /* 0x0000000765007221 */ /* 0x002fe20000010000 */
[----:B---3--:R-:W-:Y:S01]  /*5660*/  F2FP.PACK_AB R169, R10, R16 ;  /* 0x000000100aa9723e */ /* 0x008fe200000000ff */
[----:B------:R-:W-:-:S05]  /*5670*/  FADD.FTZ R7, R127, R2 ;  /* 0x000000027f077221 */ /* 0x000fca0000010000 */
[----:B------:R-:W-:Y:S01]  /*5680*/  HMMA.16816.F32 R164, R164, R22, R32 ;  /* 0x00000016a4a4723c */ /* 0x000fe20000001820 */
[----:B------:R-:W-:Y:S02]  /*5690*/  FADD.FTZ R2, R223, R5 ;  /* 0x00000005df027221 */ /* 0x000fe40000010000 */
[----:B------:R-:W-:Y:S02]  /*56a0*/  FADD.FTZ R7, R131, R7 ;  /* 0x0000000783077221 */ /* 0x000fe40000010000 */
[----:B--2---:R-:W-:Y:S01]  /*56b0*/  FADD.FTZ R6, R100, R0 ;  /* 0x0000000064067221 */ /* 0x004fe20000010000 */
[----:B-----5:R-:W-:Y:S01]  /*56c0*/  F2FP.PACK_AB R171, R220, R9 ;  /* 0x00000009dcab723e */ /* 0x020fe200000000ff */
        /* <DEDUP_REMOVED lines=19> */
[----:B------:R-:W-:Y:S01]  /*5800*/  HMMA.16816.F32 R168, R168, R22, R24 ;  /* 0x00000016a8a8723c */ /* 0x000fe20000001818 */
        /* <DEDUP_REMOVED lines=97> */
[----:B------:R-:W-:Y:S01]  /*5e20*/  FADD.FTZ R221, R221, R0 ;  /* 0x00000000dddd7221 */ /* 0x000fe20000010000 */
[----:B------:R-:W-:Y:S05]  /*5e30*/  @!P0 BRA `(.L_x_67) ;  /* 0x00003ab000008947 */ /* 0x000fea0003800000 */
[----:B------:R-:W-:Y:S01]  /*5e40*/  ISETP.GE.AND P0, PT, R246, c[0x0][0x220], PT ;  /* 0x00008800f6007a0c */ /* 0x000fe20003f06270 */
[----:B------:R-:W-:Y:S01]  /*5e50*/  IMAD.MOV.U32 R244, RZ, RZ, c[0x0][0x1a4] ;  /* 0x00006900fff47624 */ /* 0x000fe200078e00ff */
[----:B------:R-:W-:Y:S01]  /*5e60*/  ULDC.64 UR4, c[0x0][0x1a0] ;  /* 0x0000680000047ab9 */ /* 0x000fe20000000a00 */
[----:B------:R-:W-:Y:S01]  /*5e70*/  LEA.HI.SX32 R218, R218, 0xfffffffe, 0x19 ;  /* 0xfffffffedada7811 */ /* 0x000fe200078fcaff */
[----:B------:R-:W-:Y:S01]  /*5e80*/  IMAD.MOV.U32 R133, RZ, RZ, R137 ;  /* 0x000000ffff857224 */ /* 0x000fe200078e0089 */
[----:B------:R-:W-:Y:S01]  /*5e90*/  MOV R132, R138 ;  /* 0x0000008a00847202 */ /* 0x000fe20000000f00 */
[----:B------:R-:W-:Y:S01]  /*5ea0*/  IMAD.MOV.U32 R135, RZ, RZ, R3 ;  /* 0x000000ffff877224 */ /* 0x000fe200078e0003 */
[----:B------:R-:W-:Y:S01]  /*5eb0*/  MOV R134, R136 ;  /* 0x0000008800867202 */ /* 0x000fe20000000f00 */
[----:B------:R-:W-:-:S02]  /*5ec0*/  USHF.L.U64.HI UR5, UR4, 0x5, UR5 ;  /* 0x0000000504057899 */ /* 0x000fc40008010205 */
[----:B------:R-:W-:-:S03]  /*5ed0*/  USHF.L.U32 UR4, UR4, 0x5, URZ ;  /* 0x0000000504047899 */ /* 0x000fc6000800063f */
[----:B------:R-:W-:Y:S01]  /*5ee0*/  @!P0 IMAD R244, R244, 0x60, RZ ;  /* 0x00000060f4f48824 */ /* 0x000fe200078e02ff */
[----:B------:R-:W-:Y:S05]  /*5ef0*/  BRA `(.L_x_68) ;  /* 0x0000039000007947 */ /* 0x000fea0003800000 */
.L_x_70:
[----:B------:R-:W2:Y:S01]  /*5f00*/  LDL.64 R224, [R1] ;  /* 0x0000000001e07983 */ /* 0x000ea20000100a00 */
[----:B------:R-:W-:Y:S01]  /*5f10*/  IADD3 R0, R218, -0x1, RZ ;  /* 0xffffffffda007810 */ /* 0x000fe20007ffe0ff */
[----:B------:R-:W-:Y:S02]  /*5f20*/  IMAD.MOV.U32 R223, RZ, RZ, c[0x0][0x198] ;  /* 0x00006600ffdf7624 */ /* 0x000fe400078e00ff */
[----:B------:R1:W-:Y:S01]  /*5f30*/  @P0 STS [R217+0x2000], RZ ;  /* 0x002000ffd9000388 */ /* 0x0003e20000000800 */
[----:B------:R-:W-:Y:S01]  /*5f40*/  SHF.R.S32.HI R3, RZ, 0x1f, R0 ;  /* 0x0000001fff037819 */ /* 0x000fe20000011400 */
[C---:B------:R-:W-:Y:S02]  /*5f50*/  IMAD.WIDE.U32 R136, R0.reuse, c[0x0][0x198], RZ ;  /* 0x0000660000887a25 */ /* 0x040fe400078e00ff */
[----:B------:R1:W-:Y:S02]  /*5f60*/  @P0 STS [R217+0x2004], RZ ;  /* 0x002004ffd9000388 */ /* 0x0003e40000000800 */
[----:B------:R-:W-:Y:S02]  /*5f70*/  IMAD R3, R3, c[0x0][0x198], RZ ;  /* 0x0000660003037a24 */ /* 0x000fe400078e02ff */
[----:B------:R1:W-:Y:S01]  /*5f80*/  @P0 STS.64 [R217+0x2008], RZ ;  /* 0x002008ffd9000388 */ /* 0x0003e20000000a00 */
[----:B------:R-:W-:Y:S02]  /*5f90*/  IMAD.SHL.U32 R223, R223, 0x20, RZ ;  /* 0x00000020dfdf7824 */ /* 0x000fe400078e00ff */
[----:B------:R-:W-:Y:S02]  /*5fa0*/  IMAD R3, R0, c[0x0][0x19c], R3 ;  /* 0x0000670000037a24 */ /* 0x000fe400078e0203 */
[----:B------:R-:W-:Y:S02]  /*5fb0*/  @!P0 IMAD.MOV.U32 R0, RZ, RZ, c[0x0][0x198] ;  /* 0x00006600ff008624 */ /* 0x000fe400078e00ff */
[----:B------:R-:W-:Y:S02]  /*5fc0*/  IMAD.IADD R3, R137, 0x1, R3 ;  /* 0x0000000189037824 */ /* 0x000fe400078e0203 */
[----:B------:R-:W-:Y:S02]  /*5fd0*/  @!P0 IMAD.MOV.U32 R138, RZ, RZ, c[0x0][0x19c] ;  /* 0x00006700ff8a8624 */ /* 0x000fe400078e00ff */
[----:B------:R-:W-:Y:S01]  /*5fe0*/  @!P0 IMAD.MOV.U32 R139, RZ, RZ, c[0x0][0x198] ;  /* 0x00006600ff8b8624 */ /* 0x000fe200078e00ff */
[C---:B--2---:R-:W-:Y:S01]  /*5ff0*/  LEA R2, P3, R136.reuse, R224, 0x7 ;  /* 0x000000e088027211 */ /* 0x044fe200078638ff */
[----:B------:R-:W-:Y:S03]  /*6000*/  IMAD.MOV.U32 R224, RZ, RZ, 0x5 ;  /* 0x00000005ffe07424 */ /* 0x000fe600078e00ff */
[----:B------:R-:W-:Y:S02]  /*6010*/  LEA.HI.X R3, R136, R249, R3, 0x7, P3 ;  /* 0x000000f988037211 */ /* 0x000fe400018f3c03 */
[----:B------:R-:W-:Y:S01]  /*6020*/  @!P0 IADD3 R136, P4, R223, R2, RZ ;  /* 0x00000002df888210 */ /* 0x000fe20007f9e0ff */
[----:B------:R-:W-:Y:S01]  /*6030*/  IMAD.MOV.U32 R223, RZ, RZ, c[0x0][0x198] ;  /* 0x00006600ffdf7624 */ /* 0x000fe200078e00ff */
[----:B------:R-:W-:Y:S02]  /*6040*/  @!P0 LEA R174, P5, R2, c[0x0][0x168], 0x1 ;  /* 0x00005a0002ae8a11 */ /* 0x000fe400078a08ff */
[----:B------:R-:W-:Y:S02]  /*6050*/  @!P0 LEA R172, P3, R136, c[0x0][0x168], 0x1 ;  /* 0x00005a0088ac8a11 */ /* 0x000fe400078608ff */
[----:B------:R-:W-:Y:S02]  /*6060*/  SHF.L.U64.HI R223, R223, R224, c[0x0][0x19c] ;  /* 0x00006700dfdf7619 */ /* 0x000fe400000102e0 */
[--C-:B------:R-:W-:Y:S02]  /*6070*/  @!P0 LEA.HI.X R175, R2, c[0x0][0x16c], R3.reuse, 0x1, P5 ;  /* 0x00005b0002af8a11 */ /* 0x100fe400028f0c03 */
[C---:B------:R-:W-:Y:S01]  /*6080*/  @!P0 LEA R137, P2, R0.reuse, R2, 0x6 ;  /* 0x0000000200898211 */ /* 0x040fe200078430ff */
[--C-:B------:R-:W-:Y:S02]  /*6090*/  @!P0 IMAD.X R173, R223, 0x1, R3.reuse, P4 ;  /* 0x00000001dfad8824 */ /* 0x100fe400020e0603 */
[----:B------:R-:W-:Y:S01]  /*60a0*/  @!PT LDS RZ, [RZ] ;  /* 0x00000000fffff984 */ /* 0x000fe20000000800 */
[----:B------:R-:W-:Y:S01]  /*60b0*/  @!PT LDS RZ, [RZ] ;  /* 0x00000000fffff984 */ /* 0x000fe20000000800 */
[----:B------:R-:W-:Y:S01]  /*60c0*/  @!PT LDS RZ, [RZ] ;  /* 0x00000000fffff984 */ /* 0x000fe20000000800 */
[----:B------:R1:W-:Y:S01]  /*60d0*/  @!P0 LDGSTS.E.BYPASS.LTC128B.128 [R217+0x2000], [R174.64] ;  /* 0x02000000aed98fae */ /* 0x0003e2000b901d46 */
[----:B------:R-:W-:Y:S01]  /*60e0*/  @!P0 LEA.HI.X R176, R0, R3, R138, 0x6, P2 ;  /* 0x0000000300b08211 */ /* 0x000fe200010f348a */
[----:B------:R-:W-:Y:S01]  /*60f0*/  @!P0 IMAD.WIDE.U32 R2, R139, 0x60, R2 ;  /* 0x000000608b028825 */ /* 0x000fe200078e0002 */
[----:B------:R-:W-:Y:S01]  /*6100*/  @!P0 LEA.HI.X R173, R136, c[0x0][0x16c], R173, 0x1, P3 ;  /* 0x00005b0088ad8a11 */ /* 0x000fe200018f0cad */
[----:B------:R1:W-:Y:S01]  /*6110*/  @P0 STS.128 [R217+0x2800], RZ ;  /* 0x002800ffd9000388 */ /* 0x0003e20000000c00 */
[C---:B------:R-:W-:Y:S01]  /*6120*/  @!P0 LEA R138, P2, R137.reuse, c[0x0][0x168], 0x1 ;  /* 0x00005a00898a8a11 */ /* 0x040fe200078408ff */
[----:B------:R-:W-:Y:S02]  /*6130*/  @!P0 IMAD.MOV.U32 R0, RZ, RZ, c[0x0][0x19c] ;  /* 0x00006700ff008624 */ /* 0x000fe400078e00ff */
[----:B------:R-:W-:Y:S01]  /*6140*/  @!PT LDS RZ, [RZ] ;  /* 0x00000000fffff984 */ /* 0x000fe20000000800 */
[----:B------:R-:W-:Y:S01]  /*6150*/  @!PT LDS RZ, [RZ] ;  /* 0x00000000fffff984 */ /* 0x000fe20000000800 */
[----:B------:R-:W-:Y:S01]  /*6160*/  @!PT LDS RZ, [RZ] ;  /* 0x00000000fffff984 */ /* 0x000fe20000000800 */
[----:B------:R1:W-:Y:S01]  /*6170*/  @!P0 LDGSTS.E.BYPASS.LTC128B.128 [R217+0x2800], [R172.64] ;  /* 0x02800000acd98fae */ /* 0x0003e2000b901d46 */
[----:B------:R-:W-:Y:S01]  /*6180*/  @!P0 LEA.HI.X R139, R137, c[0x0][0x16c], R176, 0x1, P2 ;  /* 0x00005b00898b8a11 */ /* 0x000fe200010f0cb0 */
[----:B------:R-:W-:Y:S01]  /*6190*/  @!P0 IMAD R0, R0, 0x60, RZ ;  /* 0x0000006000008824 */ /* 0x000fe200078e02ff */
[----:B------:R-:W-:Y:S01]  /*61a0*/  @!P0 LEA R136, P2, R2, c[0x0][0x168], 0x1 ;  /* 0x00005a0002888a11 */ /* 0x000fe200078408ff */
[----:B------:R1:W-:Y:S02]  /*61b0*/  @P0 STS.128 [R217+0x3000], RZ ;  /* 0x003000ffd9000388 */ /* 0x0003e40000000c00 */
[----:B------:R-:W-:Y:S02]  /*61c0*/  @!P0 IMAD.IADD R0, R0, 0x1, R3 ;  /* 0x0000000100008824 */ /* 0x000fe400078e0203 */
[----:B------:R-:W-:Y:S01]  /*61d0*/  @!PT LDS RZ, [RZ] ;  /* 0x00000000fffff984 */ /* 0x000fe20000000800 */
[----:B------:R-:W-:Y:S01]  /*61e0*/  @!PT LDS RZ, [RZ] ;  /* 0x00000000fffff984 */ /* 0x000fe20000000800 */
[----:B------:R-:W-:Y:S01]  /*61f0*/  @!PT LDS RZ, [RZ] ;  /* 0x00000000fffff984 */ /* 0x000fe20000000800 */
[----:B------:R1:W-:Y:S03]  /*6200*/  @!P0 LDGSTS.E.BYPASS.LTC128B.128 [R217+0x3000], [R138.64] ;  /* 0x030000008ad98fae */ /* 0x0003e6000b901d46 */
[----:B------:R-:W-:Y:S01]  /*6210*/  @!P0 LEA.HI.X R137, R2, c[0x0][0x16c], R0, 0x1, P2 ;  /* 0x00005b0002898a11 */ /* 0x000fe200010f0c00 */
[----:B------:R1:W-:Y:S04]  /*6220*/  @P0 STS.128 [R217+0x3800], RZ ;  /* 0x003800ffd9000388 */ /* 0x0003e80000000c00 */
[----:B------:R-:W-:Y:S01]  /*6230*/  @!PT LDS RZ, [RZ] ;  /* 0x00000000fffff984 */ /* 0x000fe20000000800 */
[----:B------:R-:W-:Y:S01]  /*6240*/  @!PT LDS RZ, [RZ] ;  /* 0x00000000fffff984 */ /* 0x000fe20000000800 */
[----:B------:R-:W-:Y:S01]  /*6250*/  @!PT LDS RZ, [RZ] ;  /* 0x00000000fffff984 */ /* 0x000fe20000000800 */
[----:B------:R1:W-:Y:S04]  /*6260*/  @!P0 LDGSTS.E.BYPASS.LTC128B.128 [R217+0x3800], [R136.64] ;  /* 0x0380000088d98fae */ /* 0x0003e8000b901d46 */
[----:B------:R-:W0:Y:S01]  /*6270*/  LDGDEPBAR ;  /* 0x00000000000079af */ /* 0x000e220000000000 */
[----:B------:R-:W-:-:S05]  /*6280*/  BRA `(.L_x_69) ;  /* 0x0000088000007947 */ /* 0x000fca0003800000 */
.L_x_68:
[----:B------:R-:W-:Y:S04]  /*6290*/  DEPBAR.LE SB0, 0x0 ;  /* 0x000080000000791a */ /* 0x000fe80000000000 */
[----:B------:R-:W-:Y:S01]  /*62a0*/  BAR.SYNC.DEFER_BLOCKING 0x0 ;  /* 0x0000000000007b1d */ /* 0x000fe20000010000 */
[----:B------:R-:W-:Y:S01]  /*62b0*/  SHF.R.S32.HI R0, RZ, 0x1f, R218 ;  /* 0x0000001fff007819 */ /* 0x000fe200000114da */
[----:B------:R-:W-:Y:S04]  /*62c0*/  IMAD.WIDE.U32 R4, R218, c[0x0][0x1a0], RZ ;  /* 0x00006800da047a25 */ /* 0x000fe800078e00ff */
[----:B------:R-:W-:Y:S01]  /*62d0*/  IMAD R0, R0, c[0x0][0x1a0], RZ ;  /* 0x0000680000007a24 */ /* 0x000fe200078e02ff */
[----:B------:R-:W-:Y:S01]  /*62e0*/  LEA R2, P2, R4, R250, 0x7 ;  /* 0x000000fa04027211 */ /* 0x000fe200078438ff */
[----:B------:R-:W-:Y:S02]  /*62f0*/  IMAD.MOV.U32 R12, RZ, RZ, c[0x0][0x1a0] ;  /* 0x00006800ff0c7624 */ /* 0x000fe400078e00ff */
[----:B------:R-:W-:Y:S01]  /*6300*/  IMAD R0, R218, c[0x0][0x1a4], R0 ;  /* 0x00006900da007a24 */ /* 0x000fe200078e0200 */
[C---:B------:R-:W-:Y:S01]  /*6310*/  @!P0 LEA R10, P4, R2.reuse, c[0x0][0x170], 0x1 ;  /* 0x00005c00020a8a11 */ /* 0x040fe200078808ff */
[----:B------:R-:W-:Y:S02]  /*6320*/  IMAD.MOV.U32 R13, RZ, RZ, c[0x0][0x1a4] ;  /* 0x00006900ff0d7624 */ /* 0x000fe400078e00ff */
[----:B------:R-:W-:Y:S01]  /*6330*/  IMAD.IADD R0, R5, 0x1, R0 ;  /* 0x0000000105007824 */ /* 0x000fe200078e0200 */
[----:B------:R-:W-:Y:S04]  /*6340*/  @!P0 IADD3 R5, P1, R2, UR4, RZ ;  /* 0x0000000402058c10 */ /* 0x000fe8000ff3e0ff */
[----:B------:R-:W-:Y:S02]  /*6350*/  LEA.HI.X R3, R4, R245, R0, 0x7, P2 ;  /* 0x000000f504037211 */ /* 0x000fe400010f3c00 */
[----:B------:R-:W-:Y:S02]  /*6360*/  @!P0 LEA R8, P3, R5, c[0x0][0x170], 0x1 ;  /* 0x00005c0005088a11 */ /* 0x000fe400078608ff */
[----:B------:R-:W-:Y:S01]  /*6370*/  @!P0 LEA.HI.X R11, R2, c[0x0][0x174], R3, 0x1, P4 ;  /* 0x00005d00020b8a11 */ /* 0x000fe200020f0c03 */
[----:B------:R-:W-:Y:S01]  /*6380*/  @P0 STS [R217+0x4000], RZ ;  /* 0x004000ffd9000388 */ /* 0x000fe20000000800 */
[----:B------:R-:W-:Y:S02]  /*6390*/  @!P0 IADD3.X R4, R3, UR5, RZ, P1, !PT ;  /* 0x0000000503048c10 */ /* 0x000fe40008ffe4ff */
[----:B------:R-:W-:Y:S02]  /*63a0*/  @!P0 LEA R0, P2, R12, R2, 0x6 ;  /* 0x000000020c008211 */ /* 0x000fe400078430ff */
[----:B------:R-:W-:Y:S01]  /*63b0*/  @!P0 LEA.HI.X R9, R5, c[0x0][0x174], R4, 0x1, P3 ;  /* 0x00005d0005098a11 */ /* 0x000fe200018f0c04 */
[----:B------:R-:W-:Y:S01]  /*63c0*/  @P0 STS [R217+0x4004], RZ ;  /* 0x004004ffd9000388 */ /* 0x000fe20000000800 */
[----:B------:R-:W-:Y:S02]  /*63d0*/  @!P0 LEA R6, P1, R0, c[0x0][0x170], 0x1 ;  /* 0x00005c0000068a11 */ /* 0x000fe400078208ff */
[C---:B------:R-:W-:Y:S01]  /*63e0*/  @!P0 LEA.HI.X R7, R12.reuse, R3, R13, 0x6, P2 ;  /* 0x000000030c078211 */ /* 0x040fe200010f340d */
[----:B------:R-:W-:Y:S02]  /*63f0*/  @!P0 IMAD.WIDE.U32 R2, R12, 0x60, R2 ;  /* 0x000000600c028825 */ /* 0x000fe400078e0002 */
[----:B------:R-:W-:Y:S01]  /*6400*/  @P0 STS.64 [R217+0x4008], RZ ;  /* 0x004008ffd9000388 */ /* 0x000fe20000000a00 */
[----:B------:R-:W-:Y:S01]  /*6410*/  @!P0 LEA.HI.X R7, R0, c[0x0][0x174], R7, 0x1, P1 ;  /* 0x00005d0000078a11 */ /* 0x000fe200008f0c07 */
[----:B------:R-:W-:Y:S01]  /*6420*/  @!P0 IMAD.IADD R0, R244, 0x1, R3 ;  /* 0x00000001f4008824 */ /* 0x000fe200078e0203 */
[C---:B------:R-:W-:Y:S03]  /*6430*/  @!P0 LEA R4, P1, R2.reuse, c[0x0][0x170], 0x1 ;  /* 0x00005c0002048a11 */ /* 0x040fe600078208ff */
[----:B------:R-:W-:Y:S01]  /*6440*/  @!PT LDS RZ, [RZ] ;  /* 0x00000000fffff984 */ /* 0x000fe20000000800 */
[----:B------:R-:W-:Y:S01]  /*6450*/  @!PT LDS RZ, [RZ] ;  /* 0x00000000fffff984 */ /* 0x000fe20000000800 */
[----:B------:R-:W-:Y:S01]  /*6460*/  @!PT LDS RZ, [RZ] ;  /* 0x00000000fffff984 */ /* 0x000fe20000000800 */
[----:B------:R1:W-:Y:S01]  /*6470*/  @!P0 LDGSTS.E.BYPASS.LTC128B.128 [R217+0x4000], [R10.64] ;  /* 0x040000000ad98fae */ /* 0x0003e2000b901d46 */
[----:B------:R-:W-:Y:S02]  /*6480*/  @!P0 LEA.HI.X R5, R2, c[0x0][0x174], R0, 0x1, P1 ;  /* 0x00005d0002058a11 */ /* 0x000fe400008f0c00 */
[----:B------:R-:W-:Y:S03]  /*6490*/  ISETP.GT.AND P1, PT, R218, RZ, PT ;  /* 0x000000ffda00720c */ /* 0x000fe60003f24270 */
[----:B------:R-:W-:Y:S06]  /*64a0*/  @P0 STS.128 [R217+0x4800], RZ ;  /* 0x004800ffd9000388 */ /* 0x000fec0000000c00 */
[----:B------:R-:W-:Y:S01]  /*64b0*/  @!PT LDS RZ, [RZ] ;  /* 0x00000000fffff984 */ /* 0x000fe20000000800 */
[----:B------:R-:W-:Y:S01]  /*64c0*/  @!PT LDS RZ, [RZ] ;  /* 0x00000000fffff984 */ /* 0x000fe20000000800 */
[----:B------:R-:W-:Y:S01]  /*64d0*/  @!PT LDS RZ, [RZ] ;  /* 0x00000000fffff984 */ /* 0x000fe20000000800 */
[----:B------:R1:W-:Y:S06]  /*64e0*/  @!P0 LDGSTS.E.BYPASS.LTC128B.128 [R217+0x4800], [R8.64] ;  /* 0x0480000008d98fae */ /* 0x0003ec000b901d46 */
        /* <DEDUP_REMOVED lines=10> */
[----:B------:R-:W-:Y:S06]  /*6590*/  LDSM.16.M88.4 R128, [R207] ;  /* 0x00000000cf80783b */ /* 0x000fec0000000200 */
[----:B------:R-:W2:Y:S06]  /*65a0*/  LDSM.16.M88.4 R16, [R204+0x2000] ;  /* 0x00200000cc10783b */ /* 0x000eac0000000200 */
[----:B------:R-:W1:Y:S06]  /*65b0*/  LDSM.16.M88.4 R124, [R207+0x1000] ;  /* 0x00100000cf7c783b */ /* 0x000e6c0000000200 */
[----:B------:R-:W3:Y:S06]  /*65c0*/  LDSM.16.M88.4 R32, [R204+0x2400] ;  /* 0x00240000cc20783b */ /* 0x000eec0000000200 */
[----:B------:R-:W0:Y:S06]  /*65d0*/  LDGDEPBAR ;  /* 0x00000000000079af */ /* 0x000e2c0000000000 */
[----:B------:R-:W4:Y:S06]  /*65e0*/  LDSM.16.M88.4 R48, [R204+0x2800] ;  /* 0x00280000cc30783b */ /* 0x000f2c0000000200 */
[----:B------:R-:W5:Y:S06]  /*65f0*/  LDSM.16.M88.4 R64, [R204+0x2c00] ;  /* 0x002c0000cc40783b */ /* 0x000f6c0000000200 */
[----:B------:R-:W4:Y:S01]  /*6600*/  LDSM.16.M88.4 R80, [R204+0x3000] ;  /* 0x00300000cc50783b */ /* 0x000f220000000200 */
[-C--:B--2---:R-:W-:Y:S05]  /*6610*/  HMMA.16816.F32 R4, R128, R16.reuse, RZ ;  /* 0x000000108004723c */ /* 0x084fea00000018ff */
[----:B------:R-:W2:Y:S03]  /*6620*/  LDSM.16.M88.4 R96, [R204+0x3400] ;  /* 0x00340000cc60783b */ /* 0x000ea60000000200 */
[C---:B-1----:R-:W-:Y:S03]  /*6630*/  HMMA.16816.F32 R8, R124.reuse, R16, RZ ;  /* 0x000000107c08723c */ /* 0x042fe600000018ff */
[----:B------:R-:W1:Y:S06]  /*6640*/  LDSM.16.M88.4 R112, [R204+0x3800] ;  /* 0x00380000cc70783b */ /* 0x000e6c0000000200 */
[----:B------:R-:W1:Y:S01]  /*6650*/  LDSM.16.M88.4 R136, [R204+0x3c00] ;  /* 0x003c0000cc88783b */ /* 0x000e620000000200 */
[-C--:B------:R-:W-:Y:S05]  /*6660*/  HMMA.16816.F32 R12, R124, R18.reuse, RZ ;  /* 0x000000127c0c723c */ /* 0x080fea00000018ff */
[----:B------:R-:W-:Y:S03]  /*6670*/  LDSM.16.M88.4 R172, [R208] ;  /* 0x00000000d0ac783b */ /* 0x000fe60000000200 */
[C---:B------:R-:W-:Y:S03]  /*6680*/  HMMA.16816.F32 R16, R128.reuse, R18, RZ ;  /* 0x000000128010723c */ /* 0x040fe600000018ff */
[----:B------:R-:W1:Y:S05]  /*6690*/  LDSM.16.M88.4 R176, [R209] ;  /* 0x00000000d1b0783b */ /* 0x000e6a0000000200 */
[-C--:B---3--:R-:W-:Y:S01]  /*66a0*/  HMMA.16816.F32 R20, R128, R32.reuse, RZ ;  /* 0x000000208014723c */ /* 0x088fe200000018ff */
[----:B------:R-:W3:Y:S06]  /*66b0*/  LDSM.16.M88.4 R180, [R208+0x1000] ;  /* 0x00100000d0b4783b */ /* 0x000eec0000000200 */
[----:B------:R-:W1:Y:S01]  /*66c0*/  LDSM.16.M88.4 R184, [R216] ;  /* 0x00000000d8b8783b */ /* 0x000e620000000200 */
[C---:B------:R-:W-:Y:S05]  /*66d0*/  HMMA.16816.F32 R24, R124.reuse, R32, RZ ;  /* 0x000000207c18723c */ /* 0x040fea00000018ff */
[----:B------:R-:W1:Y:S03]  /*66e0*/  LDSM.16.M88.4 R188, [R215] ;  /* 0x00000000d7bc783b */ /* 0x000e660000000200 */
[-C--:B------:R-:W-:Y:S03]  /*66f0*/  HMMA.16816.F32 R28, R124, R34.reuse, RZ ;  /* 0x000000227c1c723c */ /* 0x080fe600000018ff */
[----:B------:R-:W1:Y:S05]  /*6700*/  LDSM.16.M88.4 R192, [R214] ;  /* 0x00000000d6c0783b */ /* 0x000e6a0000000200 */
[C---:B------:R-:W-:Y:S01]  /*6710*/  HMMA.16816.F32 R32, R128.reuse, R34, RZ ;  /* 0x000000228020723c */ /* 0x040fe200000018ff */
[----:B------:R-:W1:Y:S06]  /*6720*/  LDSM.16.M88.4 R196, [R213] ;  /* 0x00000000d5c4783b */ /* 0x000e6c0000000200 */
[----:B------:R-:W-:Y:S01]  /*6730*/  LDSM.16.M88.4 R200, [R211] ;  /* 0x00000000d3c8783b */ /* 0x000fe20000000200 */
[-C--:B----4-:R-:W-:Y:S08]  /*6740*/  HMMA.16816.F32 R36, R128, R48.reuse, RZ ;  /* 0x000000308024723c */ /* 0x090ff000000018ff */
[C---:B------:R-:W-:Y:S08]  /*6750*/  HMMA.16816.F32 R40, R124.reuse, R48, RZ ;  /* 0x000000307c28723c */ /* 0x040ff000000018ff */
[-C--:B------:R-:W-:Y:S08]  /*6760*/  HMMA.16816.F32 R44, R124, R50.reuse, RZ ;  /* 0x000000327c2c723c */ /* 0x080ff000000018ff */
[C---:B------:R-:W-:Y:S08]  /*6770*/  HMMA.16816.F32 R48, R128.reuse, R50, RZ ;  /* 0x000000328030723c */ /* 0x040ff000000018ff */
[-C--:B-----5:R-:W-:Y:S08]  /*6780*/  HMMA.16816.F32 R52, R128, R64.reuse, RZ ;  /* 0x000000408034723c */ /* 0x0a0ff000000018ff */
[C---:B------:R-:W-:Y:S08]  /*6790*/  HMMA.16816.F32 R56, R124.reuse, R64, RZ ;  /* 0x000000407c38723c */ /* 0x040ff000000018ff */
[-C--:B------:R-:W-:Y:S08]  /*67a0*/  HMMA.16816.F32 R60, R124, R66.reuse, RZ ;  /* 0x000000427c3c723c */ /* 0x080ff000000018ff */
[C---:B------:R-:W-:Y:S08]  /*67b0*/  HMMA.16816.F32 R64, R128.reuse, R66, RZ ;  /* 0x000000428040723c */ /* 0x040ff000000018ff */
[-C--:B------:R-:W-:Y:S08]  /*67c0*/  HMMA.16816.F32 R68, R128, R80.reuse, RZ ;  /* 0x000000508044723c */ /* 0x080ff000000018ff */
[C---:B------:R-:W-:Y:S08]  /*67d0*/  HMMA.16816.F32 R72, R124.reuse, R80, RZ ;  /* 0x000000507c48723c */ /* 0x040ff000000018ff */
[-C--:B------:R-:W-:Y:S08]  /*67e0*/  HMMA.16816.F32 R76, R124, R82.reuse, RZ ;  /* 0x000000527c4c723c */ /* 0x080ff000000018ff */
[C---:B------:R-:W-:Y:S08]  /*67f0*/  HMMA.16816.F32 R80, R128.reuse, R82, RZ ;  /* 0x000000528050723c */ /* 0x040ff000000018ff */
[-C--:B--2---:R-:W-:Y:S08]  /*6800*/  HMMA.16816.F32 R84, R128, R96.reuse, RZ ;  /* 0x000000608054723c */ /* 0x084ff000000018ff */
[C---:B------:R-:W-:Y:S08]  /*6810*/  HMMA.16816.F32 R88, R124.reuse, R96, RZ ;  /* 0x000000607c58723c */ /* 0x040ff000000018ff */
[-C--:B------:R-:W-:Y:S08]  /*6820*/  HMMA.16816.F32 R92, R124, R98.reuse, RZ ;  /* 0x000000627c5c723c */ /* 0x080ff000000018ff */
[C---:B------:R-:W-:Y:S08]  /*6830*/  HMMA.16816.F32 R96, R128.reuse, R98, RZ ;  /* 0x000000628060723c */ /* 0x040ff000000018ff */
[-C--:B-1----:R-:W-:Y:S08]  /*6840*/  HMMA.16816.F32 R100, R128, R112.reuse, RZ ;  /* 0x000000708064723c */ /* 0x082ff000000018ff */
[C---:B------:R-:W-:Y:S08]  /*6850*/  HMMA.16816.F32 R104, R124.reuse, R112, RZ ;  /* 0x000000707c68723c */ /* 0x040ff000000018ff */
[-C--:B------:R-:W-:Y:S08]  /*6860*/  HMMA.16816.F32 R108, R124, R114.reuse, RZ ;  /* 0x000000727c6c723c */ /* 0x080ff000000018ff */
[C---:B------:R-:W-:Y:S08]  /*6870*/  HMMA.16816.F32 R112, R128.reuse, R114, RZ ;  /* 0x000000728070723c */ /* 0x040ff000000018ff */
[-C--:B------:R-:W-:Y:S08]  /*6880*/  HMMA.16816.F32 R116, R128, R136.reuse, RZ ;  /* 0x000000888074723c */ /* 0x080ff000000018ff */
[C---:B------:R-:W-:Y:S08]  /*6890*/  HMMA.16816.F32 R120, R124.reuse, R136, RZ ;  /* 0x000000887c78723c */ /* 0x040ff000000018ff */
[-C--:B------:R-:W-:Y:S08]  /*68a0*/  HMMA.16816.F32 R124, R124, R138.reuse, RZ ;  /* 0x0000008a7c7c723c */ /* 0x080ff000000018ff */
[----:B------:R-:W-:Y:S01]  /*68b0*/  HMMA.16816.F32 R128, R128, R138, RZ ;  /* 0x0000008a8080723c */ /* 0x000fe200000018ff */
[----:B------:R-:W1:Y:S07]  /*68c0*/  LDSM.16.M88.4 R136, [R212] ;  /* 0x00000000d488783b */ /* 0x000e6e0000000200 */
[-C--:B------:R-:W-:Y:S08]  /*68d0*/  HMMA.16816.F32 R4, R172, R176.reuse, R4 ;  /* 0x000000b0ac04723c */ /* 0x080ff00000001804 */
[C---:B---3--:R-:W-:Y:S08]  /*68e0*/  HMMA.16816.F32 R8, R180.reuse, R176, R8 ;  /* 0x000000b0b408723c */ /* 0x048ff00000001808 */
[-C--:B------:R-:W-:Y:S08]  /*68f0*/  HMMA.16816.F32 R12, R180, R178.reuse, R12 ;  /* 0x000000b2b40c723c */ /* 0x080ff0000000180c */
[C---:B------:R-:W-:Y:S01]  /*6900*/  HMMA.16816.F32 R16, R172.reuse, R178, R16 ;  /* 0x000000b2ac10723c */ /* 0x040fe20000001810 */
[----:B------:R-:W2:Y:S01]  /*6910*/  LDSM.16.M88.4 R176, [R210] ;  /* 0x00000000d2b0783b */ /* 0x000ea20000000200 */
[----:B------:R-:W-:Y:S05]  /*6920*/  DEPBAR.LE SB0, 0x0 ;  /* 0x000080000000791a */ /* 0x000fea0000000000 */
[----:B------:R-:W-:Y:S01]  /*6930*/  BAR.SYNC.DEFER_BLOCKING 0x0 ;  /* 0x0000000000007b1d */ /* 0x000fe20000010000 */
        /* <DEDUP_REMOVED lines=29> */
.L_x_69:
[----:B------:R-:W-:Y:S02]  /*6b10*/  FMNMX.FTZ R0, R4, R132, !PT ;  /* 0x0000008404007209 */ /* 0x000fe40007810000 */
[----:B------:R-:W-:Y:S02]  /*6b20*/  IADD3 R218, R218, -0x1, RZ ;  /* 0xffffffffdada7810 */ /* 0x000fe40007ffe0ff */
[----:B------:R-:W-:Y:S02]  /*6b30*/  FMNMX.FTZ R2, R5, R0, !PT ;  /* 0x0000000005027209 */ /* 0x000fe40007810000 */
[----:B------:R-:W-:Y:S02]  /*6b40*/  FMNMX.FTZ R0, R6, R133, !PT ;  /* 0x0000008506007209 */ /* 0x000fe40007810000 */
[----:B------:R-:W-:Y:S02]  /*6b50*/  FMNMX.FTZ R3, R16, R2, !PT ;  /* 0x0000000210037209 */ /* 0x000fe40007810000 */
[----:B------:R-:W-:Y:S02]  /*6b60*/  FMNMX.FTZ R2, R7, R0, !PT ;  /* 0x0000000007027209 */ /* 0x000fe40007810000 */
        /* <DEDUP_REMOVED lines=140> */
[----:B------:R-:W-:Y:S04]  /*7430*/  FMUL.FTZ R0, R0, c[0x0][0x23c] ;  /* 0x00008f0000007a20 */ /* 0x000fe80000410000 */
[----:B------:R2:W3:Y:S01]  /*7440*/  MUFU.EX2 R139, R0 ;  /* 0x00000000008b7308 */ /* 0x0004e20000000800 */
[----:B-1----:R-:W-:Y:S05]  /*7450*/  FMNMX.FTZ R3, R2, R3, !PT ;  /* 0x0000000302037209 */ /* 0x002fea0007810000 */
[----:B------:R-:W-:Y:S02]  /*7460*/  FMUL.FTZ R172, R3, c[0x0][0x23c] ;  /* 0x00008f0003ac7a20 */ /* 0x000fe40000410000 */
[C---:B--2---:R-:W-:Y:S02]  /*7470*/  FADD.FTZ R0, -R137.reuse, R133 ;  /* 0x0000008589007221 */ /* 0x044fe40000010100 */
[----:B------:R-:W-:Y:S02]  /*7480*/  FMUL.FTZ R133, R137, c[0x0][0x23c] ;  /* 0x00008f0089857a20 */ /* 0x000fe40000410000 */
[----:B------:R-:W-:Y:S04]  /*7490*/  FMUL.FTZ R0, R0, c[0x0][0x23c] ;  /* 0x00008f0000007a20 */ /* 0x000fe80000410000 */
[----:B------:R1:W2:Y:S02]  /*74a0*/  MUFU.EX2 R132, R0 ;  /* 0x0000000000847308 */ /* 0x0002a40000000800 */
[C---:B-1----:R-:W-:Y:S02]  /*74b0*/  FADD.FTZ R0, -R136.reuse, R134 ;  /* 0x0000008688007221 */ /* 0x042fe40000010100 */
[----:B------:R-:W-:Y:S02]  /*74c0*/  FMUL.FTZ R134, R136, c[0x0][0x23c] ;  /* 0x00008f0088867a20 */ /* 0x000fe40000410000 */
[----:B------:R-:W-:Y:S04]  /*74d0*/  FMUL.FTZ R0, R0, c[0x0][0x23c] ;  /* 0x00008f0000007a20 */ /* 0x000fe80000410000 */
[----:B------:R1:W-:Y:S02]  /*74e0*/  MUFU.EX2 R2, R0 ;  /* 0x0000000000027308 */ /* 0x0003e40000000800 */
[----:B-1----:R-:W-:Y:S02]  /*74f0*/  FADD.FTZ R0, -R3, R135 ;  /* 0x0000008703007221 */ /* 0x002fe40000010100 */
[----:B------:R-:W-:Y:S02]  /*7500*/  FMUL.FTZ R135, R138, c[0x0][0x23c] ;  /* 0x00008f008a877a20 */ /* 0x000fe40000410000 */
[----:B------:R-:W-:Y:S03]  /*7510*/  FMUL.FTZ R0, R0, c[0x0][0x23c] ;  /* 0x00008f0000007a20 */ /* 0x000fe60000410000 */
[----:B------:R-:W-:Y:S02]  /*7520*/  FSEL R135, R135, RZ, P2 ;  /* 0x000000ff87877208 */ /* 0x000fe40001000000 */
[----:B------:R-:W-:Y:S01]  /*7530*/  FSETP.NEU.FTZ.AND P2, PT, R137, -INF , PT ;  /* 0xff8000008900780b */ /* 0x000fe20003f5d000 */
[----:B------:R-:W-:Y:S02]  /*7540*/  MUFU.EX2 R0, R0 ;  /* 0x0000000000007308 */ /* 0x000fe40000000800 */
[--C-:B------:R-:W-:Y:S01]  /*7550*/  FFMA.FTZ R20, R20, c[0x0][0x23c], -R135.reuse ;  /* 0x00008f0014147a23 */ /* 0x100fe20000010887 */
[----:B------:R-:W-:Y:S01]  /*7560*/  FSEL R133, R133, RZ, P2 ;  /* 0x000000ff85857208 */ /* 0x000fe20001000000 */
[--C-:B------:R-:W-:Y:S01]  /*7570*/  FFMA.FTZ R21, R21, c[0x0][0x23c], -R135.reuse ;  /* 0x00008f0015157a23 */ /* 0x100fe20000010887 */
[----:B------:R-:W-:Y:S01]  /*7580*/  FSETP.NEU.FTZ.AND P2, PT, R136, -INF , PT ;  /* 0xff8000008800780b */ /* 0x000fe20003f5d000 */
[----:B------:R-:W-:Y:S02]  /*7590*/  FFMA.FTZ R48, R48, c[0x0][0x23c], -R135 ;  /* 0x00008f0030307a23 */ /* 0x000fe40000010887 */
[--C-:B------:R-:W-:Y:S01]  /*75a0*/  FFMA.FTZ R22, R22, c[0x0][0x23c], -R133.reuse ;  /* 0x00008f0016167a23 */ /* 0x100fe20000010885 */
[----:B------:R-:W-:Y:S01]  /*75b0*/  FSEL R134, R134, RZ, P2 ;  /* 0x000000ff86867208 */ /* 0x000fe20001000000 */
[----:B------:R-:W-:Y:S01]  /*75c0*/  MUFU.EX2 R190, R20 ;  /* 0x0000001400be7308 */ /* 0x000fe20000000800 */
[----:B------:R-:W-:Y:S01]  /*75d0*/  FFMA.FTZ R23, R23, c[0x0][0x23c], -R133 ;  /* 0x00008f0017177a23 */ /* 0x000fe20000010885 */
[----:B------:R-:W-:Y:S01]  /*75e0*/  FSETP.NEU.FTZ.AND P2, PT, R3, -INF , PT ;  /* 0xff8000000300780b */ /* 0x000fe20003f5d000 */
[----:B------:R-:W-:Y:S02]  /*75f0*/  FFMA.FTZ R49, R49, c[0x0][0x23c], -R135 ;  /* 0x00008f0031317a23 */ /* 0x000fe40000010887 */
[--C-:B------:R-:W-:Y:S01]  /*7600*/  FFMA.FTZ R40, R40, c[0x0][0x23c], -R134.reuse ;  /* 0x00008f0028287a23 */ /* 0x100fe20000010886 */
[----:B------:R-:W-:Y:S01]  /*7610*/  FSEL R172, R172, RZ, P2 ;  /* 0x000000ffacac7208 */ /* 0x000fe20001000000 */
[--C-:B------:R-:W-:Y:S02]  /*7620*/  FFMA.FTZ R41, R41, c[0x0][0x23c], -R134.reuse ;  /* 0x00008f0029297a23 */ /* 0x100fe40000010886 */
[----:B------:R-:W-:Y:S01]  /*7630*/  FFMA.FTZ R44, R44, c[0x0][0x23c], -R134 ;  /* 0x00008f002c2c7a23 */ /* 0x000fe20000010886 */
[----:B------:R-:W-:Y:S01]  /*7640*/  MUFU.EX2 R193, R21 ;  /* 0x0000001500c17308 */ /* 0x000fe20000000800 */
[--C-:B------:R-:W-:Y:S02]  /*7650*/  FFMA.FTZ R42, R42, c[0x0][0x23c], -R172.reuse ;  /* 0x00008f002a2a7a23 */ /* 0x100fe400000108ac */
[----:B------:R-:W-:Y:S02]  /*7660*/  FFMA.FTZ R43, R43, c[0x0][0x23c], -R172 ;  /* 0x00008f002b2b7a23 */ /* 0x000fe400000108ac */
[----:B------:R-:W-:Y:S02]  /*7670*/  FFMA.FTZ R45, R45, c[0x0][0x23c], -R134 ;  /* 0x00008f002d2d7a23 */ /* 0x000fe40000010886 */
[--C-:B------:R-:W-:Y:S02]  /*7680*/  FFMA.FTZ R46, R46, c[0x0][0x23c], -R172.reuse ;  /* 0x00008f002e2e7a23 */ /* 0x100fe400000108ac */
[--C-:B------:R-:W-:Y:S01]  /*7690*/  FFMA.FTZ R47, R47, c[0x0][0x23c], -R172.reuse ;  /* 0x00008f002f2f7a23 */ /* 0x100fe200000108ac */
[----:B------:R-:W-:Y:S01]  /*76a0*/  MUFU.EX2 R185, R22 ;  /* 0x0000001600b97308 */ /* 0x000fe20000000800 */
[--C-:B------:R-:W-:Y:S02]  /*76b0*/  FFMA.FTZ R50, R50, c[0x0][0x23c], -R133.reuse ;  /* 0x00008f0032327a23 */ /* 0x100fe40000010885 */
[----:B------:R-:W-:Y:S02]  /*76c0*/  FFMA.FTZ R51, R51, c[0x0][0x23c], -R133 ;  /* 0x00008f0033337a23 */ /* 0x000fe40000010885 */
[--C-:B------:R-:W-:Y:S02]  /*76d0*/  FFMA.FTZ R52, R52, c[0x0][0x23c], -R135.reuse ;  /* 0x00008f0034347a23 */ /* 0x100fe40000010887 */
[----:B------:R-:W-:Y:S02]  /*76e0*/  FFMA.FTZ R53, R53, c[0x0][0x23c], -R135 ;  /* 0x00008f0035357a23 */ /* 0x000fe40000010887 */
[--C-:B------:R-:W-:Y:S01]  /*76f0*/  FFMA.FTZ R54, R54, c[0x0][0x23c], -R133.reuse ;  /* 0x00008f0036367a23 */ /* 0x100fe20000010885 */
[----:B------:R1:W-:Y:S01]  /*7700*/  MUFU.EX2 R189, R23 ;  /* 0x0000001700bd7308 */ /* 0x0003e20000000800 */
[----:B------:R-:W-:Y:S02]  /*7710*/  FFMA.FTZ R55, R55, c[0x0][0x23c], -R133 ;  /* 0x00008f0037377a23 */ /* 0x000fe40000010885 */
[--C-:B------:R-:W-:Y:S02]  /*7720*/  FFMA.FTZ R16, R16, c[0x0][0x23c], -R135.reuse ;  /* 0x00008f0010107a23 */ /* 0x100fe40000010887 */
[----:B------:R-:W-:Y:S02]  /*7730*/  FFMA.FTZ R17, R17, c[0x0][0x23c], -R135 ;  /* 0x00008f0011117a23 */ /* 0x000fe40000010887 */
[--C-:B------:R-:W-:Y:S02]  /*7740*/  FFMA.FTZ R18, R18, c[0x0][0x23c], -R133.reuse ;  /* 0x00008f0012127a23 */ /* 0x100fe40000010885 */
[----:B------:R-:W-:Y:S01]  /*7750*/  FFMA.FTZ R19, R19, c[0x0][0x23c], -R133 ;  /* 0x00008f0013137a23 */ /* 0x000fe20000010885 */
[----:B------:R3:W-:Y:S01]  /*7760*/  MUFU.EX2 R202, R16 ;  /* 0x0000001000ca7308 */ /* 0x0007e20000000800 */
[--C-:B------:R-:W-:Y:S02]  /*7770*/  FFMA.FTZ R15, R15, c[0x0][0x23c], -R172.reuse ;  /* 0x00008f000f0f7a23 */ /* 0x100fe400000108ac */
[----:B------:R-:W-:Y:S02]  /*7780*/  FFMA.FTZ R26, R26, c[0x0][0x23c], -R172 ;  /* 0x00008f001a1a7a23 */ /* 0x000fe400000108ac */
[--C-:B------:R-:W-:Y:S02]  /*7790*/  FFMA.FTZ R100, R100, c[0x0][0x23c], -R135.reuse ;  /* 0x00008f0064647a23 */ /* 0x100fe40000010887 */
[----:B------:R-:W-:Y:S02]  /*77a0*/  FFMA.FTZ R101, R101, c[0x0][0x23c], -R135 ;  /* 0x00008f0065657a23 */ /* 0x000fe40000010887 */
[--C-:B------:R-:W-:Y:S01]  /*77b0*/  FFMA.FTZ R102, R102, c[0x0][0x23c], -R133.reuse ;  /* 0x00008f0066667a23 */ /* 0x100fe20000010885 */
[----:B------:R4:W-:Y:S01]  /*77c0*/  MUFU.EX2 R235, R17 ;  /* 0x0000001100eb7308 */ /* 0x0009e20000000800 */
[----:B------:R-:W-:Y:S02]  /*77d0*/  FFMA.FTZ R103, R103, c[0x0][0x23c], -R133 ;  /* 0x00008f0067677a23 */ /* 0x000fe40000010885 */
[--C-:B------:R-:W-:Y:S01]  /*77e0*/  FFMA.FTZ R112, R112, c[0x0][0x23c], -R135.reuse ;  /* 0x00008f0070707a23 */ /* 0x100fe20000010887 */
[----:B-1----:R-:W1:Y:S01]  /*77f0*/  LDSM.16.MT88.4 R20, [R205+0x4000] ;  /* 0x00400000cd14783b */ /* 0x002e620000004200 */
[----:B------:R-:W-:Y:S02]  /*7800*/  FFMA.FTZ R113, R113, c[0x0][0x23c], -R135 ;  /* 0x00008f0071717a23 */ /* 0x000fe40000010887 */
[--C-:B------:R-:W-:Y:S02]  /*7810*/  FFMA.FTZ R114, R114, c[0x0][0x23c], -R133.reuse ;  /* 0x00008f0072727a23 */ /* 0x100fe40000010885 */
[----:B------:R-:W-:Y:S01]  /*7820*/  FFMA.FTZ R115, R115, c[0x0][0x23c], -R133 ;  /* 0x00008f0073737a23 */ /* 0x000fe20000010885 */
[----:B------:R2:W-:Y:S01]  /*7830*/  MUFU.EX2 R197, R18 ;  /* 0x0000001200c57308 */ /* 0x0005e20000000800 */
[--C-:B------:R-:W-:Y:S02]  /*7840*/  FFMA.FTZ R4, R4, c[0x0][0x23c], -R135.reuse ;  /* 0x00008f0004047a23 */ /* 0x100fe40000010887 */
[----:B------:R-:W-:Y:S02]  /*7850*/  FFMA.FTZ R5, R5, c[0x0][0x23c], -R135 ;  /* 0x00008f0005057a23 */ /* 0x000fe40000010887 */
[----:B---3--:R-:W-:Y:S02]  /*7860*/  FMUL.FTZ R16, R139, R152 ;  /* 0x000000988b107220 */ /* 0x008fe40000410000 */
[--C-:B------:R-:W-:Y:S02]  /*7870*/  FFMA.FTZ R6, R6, c[0x0][0x23c], -R133.reuse ;  /* 0x00008f0006067a23 */ /* 0x100fe40000010885 */
[----:B------:R-:W-:Y:S01]  /*7880*/  FFMA.FTZ R7, R7, c[0x0][0x23c], -R133 ;  /* 0x00008f0007077a23 */ /* 0x000fe20000010885 */
[----:B------:R3:W-:Y:S01]  /*7890*/  MUFU.EX2 R176, R4 ;  /* 0x0000000400b07308 */ /* 0x0007e20000000800 */
[--C-:B------:R-:W-:Y:S02]  /*78a0*/  FFMA.FTZ R36, R36, c[0x0][0x23c], -R135.reuse ;  /* 0x00008f0024247a23 */ /* 0x100fe40000010887 */
[----:B------:R-:W-:Y:S02]  /*78b0*/  FFMA.FTZ R37, R37, c[0x0][0x23c], -R135 ;  /* 0x00008f0025257a23 */ /* 0x000fe40000010887 */
[----:B----4-:R-:W-:Y:S02]  /*78c0*/  FMUL.FTZ R17, R139, R153 ;  /* 0x000000998b117220 */ /* 0x010fe40000410000 */
[--C-:B------:R-:W-:Y:S02]  /*78d0*/  FFMA.FTZ R38, R38, c[0x0][0x23c], -R133.reuse ;  /* 0x00008f0026267a23 */ /* 0x100fe40000010885 */
[----:B------:R-:W-:Y:S01]  /*78e0*/  FFMA.FTZ R39, R39, c[0x0][0x23c], -R133 ;  /* 0x00008f0027277a23 */ /* 0x000fe20000010885 */
[----:B------:R4:W5:Y:S01]  /*78f0*/  MUFU.EX2 R225, R5 ;  /* 0x0000000500e17308 */ /* 0x0009620000000800 */
[--C-:B------:R-:W-:Y:S02]  /*7900*/  FFMA.FTZ R8, R8, c[0x0][0x23c], -R134.reuse ;  /* 0x00008f0008087a23 */ /* 0x100fe40000010886 */
[----:B------:R-:W-:Y:S02]  /*7910*/  FFMA.FTZ R9, R9, c[0x0][0x23c], -R134 ;  /* 0x00008f0009097a23 */ /* 0x000fe40000010886 */
[----:B--2---:R-:W-:Y:S02]  /*7920*/  FMUL.FTZ R18, R132, R154 ;  /* 0x0000009a84127220 */ /* 0x004fe40000410000 */
[--C-:B------:R-:W-:Y:S02]  /*7930*/  FFMA.FTZ R10, R10, c[0x0][0x23c], -R172.reuse ;  /* 0x00008f000a0a7a23 */ /* 0x100fe400000108ac */
[----:B------:R-:W-:Y:S01]  /*7940*/  FFMA.FTZ R11, R11, c[0x0][0x23c], -R172 ;  /* 0x00008f000b0b7a23 */ /* 0x000fe200000108ac */
[----:B------:R2:W-:Y:S01]  /*7950*/  MUFU.EX2 R175, R6 ;  /* 0x0000000600af7308 */ /* 0x0005e20000000800 */
[--C-:B------:R-:W-:Y:S02]  /*7960*/  FFMA.FTZ R12, R12, c[0x0][0x23c], -R134.reuse ;  /* 0x00008f000c0c7a23 */ /* 0x100fe40000010886 */
[----:B------:R-:W-:Y:S02]  /*7970*/  FFMA.FTZ R13, R13, c[0x0][0x23c], -R134 ;  /* 0x00008f000d0d7a23 */ /* 0x000fe40000010886 */
[----:B---3--:R-:W-:Y:S02]  /*7980*/  FMUL.FTZ R4, R139, R144 ;  /* 0x000000908b047220 */ /* 0x008fe40000410000 */
[----:B------:R-:W-:Y:S02]  /*7990*/  FFMA.FTZ R14, R14, c[0x0][0x23c], -R172 ;  /* 0x00008f000e0e7a23 */ /* 0x000fe400000108ac */
[--C-:B------:R-:W-:Y:S01]  /*79a0*/  FFMA.FTZ R32, R32, c[0x0][0x23c], -R135.reuse ;  /* 0x00008f0020207a23 */ /* 0x100fe20000010887 */
[----:B------:R3:W1:Y:S01]  /*79b0*/  MUFU.EX2 R201, R7 ;  /* 0x0000000700c97308 */ /* 0x0006620000000800 */
[----:B------:R-:W-:Y:S02]  /*79c0*/  FFMA.FTZ R33, R33, c[0x0][0x23c], -R135 ;  /* 0x00008f0021217a23 */ /* 0x000fe40000010887 */
[--C-:B------:R-:W-:Y:S02]  /*79d0*/  FFMA.FTZ R34, R34, c[0x0][0x23c], -R133.reuse ;  /* 0x00008f0022227a23 */ /* 0x100fe40000010885 */
[----:B----4-:R-:W-:Y:S02]  /*79e0*/  FMUL.FTZ R5, R139, R145 ;  /* 0x000000918b057220 */ /* 0x010fe40000410000 */
[----:B------:R-:W-:Y:S02]  /*79f0*/  FFMA.FTZ R35, R35, c[0x0][0x23c], -R133 ;  /* 0x00008f0023237a23 */ /* 0x000fe40000010885 */
[--C-:B------:R-:W-:Y:S01]  /*7a00*/  FFMA.FTZ R24, R24, c[0x0][0x23c], -R134.reuse ;  /* 0x00008f0018187a23 */ /* 0x100fe20000010886 */
[----:B------:R4:W1:Y:S01]  /*7a10*/  MUFU.EX2 R228, R19 ;  /* 0x0000001300e47308 */ /* 0x0008620000000800 */
[----:B------:R-:W-:Y:S02]  /*7a20*/  FFMA.FTZ R25, R25, c[0x0][0x23c], -R134 ;  /* 0x00008f0019197a23 */ /* 0x000fe40000010886 */
        /* <DEDUP_REMOVED lines=14> */
[----:B------:R-:W-:Y:S01]  /*7b10*/  LDSM.16.MT88.4 R152, [R205+0x5c00] ;  /* 0x005c0000cd98783b */ /* 0x000fe20000004200 */
[--C-:B------:R-:W-:Y:S02]  /*7b20*/  FFMA.FTZ R56, R56, c[0x0][0x23c], -R134.reuse ;  /* 0x00008f0038387a23 */ /* 0x100fe40000010886 */
[----:B------:R2:W-:Y:S01]  /*7b30*/  MUFU.EX2 R200, R38 ;  /* 0x0000002600c87308 */ /* 0x0005e20000000800 */
[----:B------:R-:W-:Y:S02]  /*7b40*/  FFMA.FTZ R57, R57, c[0x0][0x23c], -R134 ;  /* 0x00008f0039397a23 */ /* 0x000fe40000010886 */
[--C-:B------:R-:W-:Y:S01]  /*7b50*/  FFMA.FTZ R58, R58, c[0x0][0x23c], -R172.reuse ;  /* 0x00008f003a3a7a23 */ /* 0x100fe200000108ac */
[----:B-----5:R-:W-:Y:S01]  /*7b60*/  F2FP.PACK_AB R36, R225, R176 ;  /* 0x000000b0e124723e */ /* 0x020fe200000000ff */
[----:B------:R-:W-:Y:S02]  /*7b70*/  FFMA.FTZ R59, R59, c[0x0][0x23c], -R172 ;  /* 0x00008f003b3b7a23 */ /* 0x000fe400000108ac */
[--C-:B------:R-:W-:Y:S02]  /*7b80*/  FFMA.FTZ R60, R60, c[0x0][0x23c], -R134.reuse ;  /* 0x00008f003c3c7a23 */ /* 0x100fe40000010886 */
[----:B------:R-:W-:Y:S01]  /*7b90*/  FFMA.FTZ R61, R61, c[0x0][0x23c], -R134 ;  /* 0x00008f003d3d7a23 */ /* 0x000fe20000010886 */
[----:B------:R3:W-:Y:S01]  /*7ba0*/  MUFU.EX2 R232, R39 ;  /* 0x0000002700e87308 */ /* 0x0007e20000000800 */
[--C-:B------:R-:W-:Y:S02]  /*7bb0*/  FFMA.FTZ R62, R62, c[0x0][0x23c], -R172.reuse ;  /* 0x00008f003e3e7a23 */ /* 0x100fe400000108ac */
[----:B------:R-:W-:Y:S01]  /*7bc0*/  FFMA.FTZ R63, R63, c[0x0][0x23c], -R172 ;  /* 0x00008f003f3f7a23 */ /* 0x000fe200000108ac */
[----:B-1----:R-:W-:Y:S01]  /*7bd0*/  F2FP.PACK_AB R37, R201, R175 ;  /* 0x000000afc925723e */ /* 0x002fe200000000ff */
[--C-:B------:R-:W-:Y:S02]  /*7be0*/  FFMA.FTZ R68, R68, c[0x0][0x23c], -R135.reuse ;  /* 0x00008f0044447a23 */ /* 0x100fe40000010887 */
[----:B------:R-:W-:Y:S02]  /*7bf0*/  FFMA.FTZ R69, R69, c[0x0][0x23c], -R135 ;  /* 0x00008f0045457a23 */ /* 0x000fe40000010887 */
[--C-:B------:R-:W-:Y:S01]  /*7c00*/  FFMA.FTZ R70, R70, c[0x0][0x23c], -R133.reuse ;  /* 0x00008f0046467a23 */ /* 0x100fe20000010885 */
[----:B------:R-:W-:Y:S01]  /*7c10*/  MUFU.EX2 R183, R40 ;  /* 0x0000002800b77308 */ /* 0x000fe20000000800 */
[----:B------:R-:W-:Y:S02]  /*7c20*/  FFMA.FTZ R71, R71, c[0x0][0x23c], -R133 ;  /* 0x00008f0047477a23 */ /* 0x000fe40000010885 */
[--C-:B------:R-:W-:Y:S01]  /*7c30*/  FFMA.FTZ R80, R80, c[0x0][0x23c], -R135.reuse ;  /* 0x00008f0050507a23 */ /* 0x100fe20000010887 */
[----:B--2---:R-:W-:Y:S01]  /*7c40*/  F2FP.PACK_AB R38, R235, R202 ;  /* 0x000000caeb26723e */ /* 0x004fe200000000ff */
[----:B------:R-:W-:Y:S02]  /*7c50*/  FFMA.FTZ R81, R81, c[0x0][0x23c], -R135 ;  /* 0x00008f0051517a23 */ /* 0x000fe40000010887 */
[--C-:B------:R-:W-:Y:S02]  /*7c60*/  FFMA.FTZ R82, R82, c[0x0][0x23c], -R133.reuse ;  /* 0x00008f0052527a23 */ /* 0x100fe40000010885 */
[----:B------:R-:W-:Y:S01]  /*7c70*/  FFMA.FTZ R83, R83, c[0x0][0x23c], -R133 ;  /* 0x00008f0053537a23 */ /* 0x000fe20000010885 */
[----:B------:R-:W-:Y:S01]  /*7c80*/  MUFU.EX2 R195, R41 ;  /* 0x0000002900c37308 */ /* 0x000fe20000000800 */
[--C-:B------:R-:W-:Y:S02]  /*7c90*/  FFMA.FTZ R72, R72, c[0x0][0x23c], -R134.reuse ;  /* 0x00008f0048487a23 */ /* 0x100fe40000010886 */
[----:B------:R-:W-:Y:S01]  /*7ca0*/  FFMA.FTZ R73, R73, c[0x0][0x23c], -R134 ;  /* 0x00008f0049497a23 */ /* 0x000fe20000010886 */
[----:B---3--:R-:W-:Y:S01]  /*7cb0*/  F2FP.PACK_AB R39, R228, R197 ;  /* 0x000000c5e427723e */ /* 0x008fe200000000ff */
[--C-:B------:R-:W-:Y:S02]  /*7cc0*/  FFMA.FTZ R74, R74, c[0x0][0x23c], -R172.reuse ;  /* 0x00008f004a4a7a23 */ /* 0x100fe400000108ac */
[----:B------:R-:W-:Y:S02]  /*7cd0*/  FFMA.FTZ R75, R75, c[0x0][0x23c], -R172 ;  /* 0x00008f004b4b7a23 */ /* 0x000fe400000108ac */
[--C-:B------:R-:W-:Y:S01]  /*7ce0*/  FFMA.FTZ R76, R76, c[0x0][0x23c], -R134.reuse ;  /* 0x00008f004c4c7a23 */ /* 0x100fe20000010886 */
[----:B------:R-:W-:Y:S01]  /*7cf0*/  MUFU.EX2 R186, R42 ;  /* 0x0000002a00ba7308 */ /* 0x000fe20000000800 */
[-C--:B------:R-:W-:Y:S05]  /*7d00*/  HMMA.16816.F32 R4, R36, R20.reuse, R4 ;  /* 0x000000142404723c */ /* 0x080fea0000001804 */
[----:B------:R-:W-:Y:S02]  /*7d10*/  FFMA.FTZ R77, R77, c[0x0][0x23c], -R134 ;  /* 0x00008f004d4d7a23 */ /* 0x000fe40000010886 */
[--C-:B------:R-:W-:Y:S02]  /*7d20*/  FFMA.FTZ R78, R78, c[0x0][0x23c], -R172.reuse ;  /* 0x00008f004e4e7a23 */ /* 0x100fe400000108ac */
[----:B------:R1:W-:Y:S03]  /*7d30*/  MUFU.EX2 R191, R43 ;  /* 0x0000002b00bf7308 */ /* 0x0003e60000000800 */
        /* <DEDUP_REMOVED lines=10> */
[----:B------:R3:W4:Y:S01]  /*7de0*/  MUFU.EX2 R181, R9 ;  /* 0x0000000900b57308 */ /* 0x0007220000000800 */
[--C-:B------:R-:W-:Y:S02]  /*7df0*/  FFMA.FTZ R88, R88, c[0x0][0x23c], -R134.reuse ;  /* 0x00008f0058587a23 */ /* 0x100fe40000010886 */
[----:B------:R-:W-:Y:S01]  /*7e00*/  FFMA.FTZ R89, R89, c[0x0][0x23c], -R134 ;  /* 0x00008f0059597a23 */ /* 0x000fe20000010886 */
[----:B-1----:R-:W1:Y:S01]  /*7e10*/  LDSM.16.MT88.4 R40, [R206+0x4000] ;  /* 0x00400000ce28783b */ /* 0x002e620000004200 */
[--C-:B------:R-:W-:Y:S02]  /*7e20*/  FFMA.FTZ R90, R90, c[0x0][0x23c], -R172.reuse ;  /* 0x00008f005a5a7a23 */ /* 0x100fe400000108ac */
[----:B------:R-:W-:Y:S02]  /*7e30*/  FFMA.FTZ R91, R91, c[0x0][0x23c], -R172 ;  /* 0x00008f005b5b7a23 */ /* 0x000fe400000108ac */
[--C-:B------:R-:W-:Y:S01]  /*7e40*/  FFMA.FTZ R92, R92, c[0x0][0x23c], -R134.reuse ;  /* 0x00008f005c5c7a23 */ /* 0x100fe20000010886 */
[----:B------:R5:W-:Y:S01]  /*7e50*/  MUFU.EX2 R173, R10 ;  /* 0x0000000a00ad7308 */ /* 0x000be20000000800 */
[----:B------:R-:W-:Y:S02]  /*7e60*/  FFMA.FTZ R93, R93, c[0x0][0x23c], -R134 ;  /* 0x00008f005d5d7a23 */ /* 0x000fe40000010886 */
[--C-:B------:R-:W-:Y:S02]  /*7e70*/  FFMA.FTZ R94, R94, c[0x0][0x23c], -R172.reuse ;  /* 0x00008f005e5e7a23 */ /* 0x100fe400000108ac */
[----:B--2---:R-:W-:Y:S02]  /*7e80*/  FMUL.FTZ R8, R2, R140 ;  /* 0x0000008c02087220 */ /* 0x004fe40000410000 */
        /* <DEDUP_REMOVED lines=9> */
[----:B------:R-:W-:Y:S02]  /*7f20*/  FFMA.FTZ R109, R109, c[0x0][0x23c], -R134 ;  /* 0x00008f006d6d7a23 */ /* 0x000fe40000010886 */
[--C-:B------:R-:W-:Y:S02]  /*7f30*/  FFMA.FTZ R110, R110, c[0x0][0x23c], -R172.reuse ;  /* 0x00008f006e6e7a23 */ /* 0x100fe400000108ac */
[----:B-----5:R-:W-:Y:S02]  /*7f40*/  FMUL.FTZ R10, R0, R142 ;  /* 0x0000008e000a7220 */ /* 0x020fe40000410000 */
[----:B------:R-:W-:Y:S02]  /*7f50*/  FFMA.FTZ R111, R111, c[0x0][0x23c], -R172 ;  /* 0x00008f006f6f7a23 */ /* 0x000fe400000108ac */
[--C-:B------:R-:W-:Y:S01]  /*7f60*/  FFMA.FTZ R116, R116, c[0x0][0x23c], -R135.reuse ;  /* 0x00008f0074747a23 */ /* 0x100fe20000010887 */
[----:B------:R5:W1:Y:S01]  /*7f70*/  MUFU.EX2 R188, R13 ;  /* 0x0000000d00bc7308 */ /* 0x000a620000000800 */
[--C-:B------:R-:W-:Y:S02]  /*7f80*/  FFMA.FTZ R117, R117, c[0x0][0x23c], -R135.reuse ;  /* 0x00008f0075757a23 */ /* 0x100fe40000010887 */
[--C-:B------:R-:W-:Y:S02]  /*7f90*/  FFMA.FTZ R128, R128, c[0x0][0x23c], -R135.reuse ;  /* 0x00008f0080807a23 */ /* 0x100fe40000010887 */
[----:B--2---:R-:W-:Y:S02]  /*7fa0*/  FMUL.FTZ R11, R0, R143 ;  /* 0x0000008f000b7220 */ /* 0x004fe40000410000 */
[----:B------:R-:W-:Y:S02]  /*7fb0*/  FFMA.FTZ R135, R129, c[0x0][0x23c], -R135 ;  /* 0x00008f0081877a23 */ /* 0x000fe40000010887 */
[--C-:B------:R-:W-:Y:S01]  /*7fc0*/  FFMA.FTZ R118, R118, c[0x0][0x23c], -R133.reuse ;  /* 0x00008f0076767a23 */ /* 0x100fe20000010885 */
[----:B------:R2:W-:Y:S01]  /*7fd0*/  MUFU.EX2 R180, R14 ;  /* 0x0000000e00b47308 */ /* 0x0005e20000000800 */
[--C-:B------:R-:W-:Y:S02]  /*7fe0*/  FFMA.FTZ R119, R119, c[0x0][0x23c], -R133.reuse ;  /* 0x00008f0077777a23 */ /* 0x100fe40000010885 */
[--C-:B------:R-:W-:Y:S02]  /*7ff0*/  FFMA.FTZ R130, R130, c[0x0][0x23c], -R133.reuse ;  /* 0x00008f0082827a23 */ /* 0x100fe40000010885 */
[----:B---3--:R-:W-:Y:S02]  /*8000*/  FMUL.FTZ R12, R2, R148 ;  /* 0x00000094020c7220 */ /* 0x008fe40000410000 */
[----:B------:R-:W-:Y:S02]  /*8010*/  FFMA.FTZ R133, R131, c[0x0][0x23c], -R133 ;  /* 0x00008f0083857a23 */ /* 0x000fe40000010885 */
[--C-:B------:R-:W-:Y:S01]  /*8020*/  FFMA.FTZ R120, R120, c[0x0][0x23c], -R134.reuse ;  /* 0x00008f0078787a23 */ /* 0x100fe20000010886 */
[----:B------:R3:W1:Y:S01]  /*8030*/  MUFU.EX2 R182, R15 ;  /* 0x0000000f00b67308 */ /* 0x0006620000000800 */
[--C-:B------:R-:W-:Y:S02]  /*8040*/  FFMA.FTZ R121, R121, c[0x0][0x23c], -R134.reuse ;  /* 0x00008f0079797a23 */ /* 0x100fe40000010886 */
[--C-:B------:R-:W-:Y:S02]  /*8050*/  FFMA.FTZ R124, R124, c[0x0][0x23c], -R134.reuse ;  /* 0x00008f007c7c7a23 */ /* 0x100fe40000010886 */
[----:B-----5:R-:W-:Y:S02]  /*8060*/  FMUL.FTZ R13, R2, R149 ;  /* 0x00000095020d7220 */ /* 0x020fe40000410000 */
        /* <DEDUP_REMOVED lines=12> */
[----:B-1----:R-:W-:Y:S09]  /*8130*/  F2FP.PACK_AB R33, R179, R173 ;  /* 0x000000adb321723e */ /* 0x002ff200000000ff */
[----:B------:R1:W-:Y:S01]  /*8140*/  MUFU.EX2 R178, R24 ;  /* 0x0000001800b27308 */ /* 0x0003e20000000800 */
[----:B--2---:R-:W-:Y:S09]  /*8150*/  F2FP.PACK_AB R34, R188, R184 ;  /* 0x000000b8bc22723e */ /* 0x004ff200000000ff */
[----:B------:R2:W4:Y:S01]  /*8160*/  MUFU.EX2 R192, R25 ;  /* 0x0000001900c07308 */ /* 0x0005220000000800 */
[----:B---3--:R-:W-:Y:S09]  /*8170*/  F2FP.PACK_AB R35, R182, R180 ;  /* 0x000000b4b623723e */ /* 0x008ff200000000ff */
[----:B------:R3:W-:Y:S01]  /*8180*/  MUFU.EX2 R177, R26 ;  /* 0x0000001a00b17308 */ /* 0x0007e20000000800 */
[C---:B------:R-:W-:Y:S04]  /*8190*/  HMMA.16816.F32 R8, R32.reuse, R20, R8 ;  /* 0x000000142008723c */ /* 0x040fe80000001808 */
[C---:B-1----:R-:W-:Y:S03]  /*81a0*/  FMUL.FTZ R24, R2.reuse, R160 ;  /* 0x000000a002187220 */ /* 0x042fe60000410000 */
        /* <DEDUP_REMOVED lines=9> */
[C---:B---3--:R-:W-:Y:S01]  /*8240*/  FMUL.FTZ R26, R0.reuse, R162 ;  /* 0x000000a2001a7220 */ /* 0x048fe20000410000 */
[----:B------:R-:W-:Y:S03]  /*8250*/  MUFU.EX2 R226, R45 ;  /* 0x0000002d00e27308 */ /* 0x000fe60000000800 */
[-C--:B------:R-:W-:Y:S03]  /*8260*/  HMMA.16816.F32 R20, R36, R40.reuse, R20 ;  /* 0x000000282414723c */ /* 0x080fe60000001814 */
[----:B-1----:R-:W-:Y:S04]  /*8270*/  FMUL.FTZ R27, R0, R163 ;  /* 0x000000a3001b7220 */ /* 0x002fe80000410000 */
        /* <DEDUP_REMOVED lines=24> */
[----:B------:R-:W-:Y:S02]  /*8400*/  FMUL.FTZ R33, R139, R169 ;  /* 0x000000a98b217220 */ /* 0x000fe40000410000 */
[C---:B------:R-:W-:Y:S02]  /*8410*/  FMUL.FTZ R34, R132.reuse, R170 ;  /* 0x000000aa84227220 */ /* 0x040fe40000410000 */
[----:B------:R-:W-:Y:S01]  /*8420*/  FMUL.FTZ R35, R132, R171 ;  /* 0x000000ab84237220 */ /* 0x000fe20000410000 */
[----:B------:R-:W-:Y:S06]  /*8430*/  MUFU.EX2 R229, R52 ;  /* 0x0000003400e57308 */ /* 0x000fec0000000800 */
        /* <DEDUP_REMOVED lines=44> */
[----:B------:R-:W-:Y:S04]  /*8700*/  LDSM.16.MT88.4 R52, [R206+0x5000] ;  /* 0x00500000ce34783b */ /* 0x000fe80000004200 */
[----:B------:R-:W-:Y:S03]  /*8710*/  MUFU.EX2 R62, R62 ;  /* 0x0000003e003e7308 */ /* 0x000fe60000000800 */
[-C--:B------:R-:W-:Y:S07]  /*8720*/  HMMA.16816.F32 R20, R36, R44.reuse, R20 ;  /* 0x0000002c2414723c */ /* 0x080fee0000001814 */
[----:B------:R-:W5:Y:S01]  /*8730*/  MUFU.EX2 R63, R63 ;  /* 0x0000003f003f7308 */ /* 0x000f620000000800 */
        /* <DEDUP_REMOVED lines=14> */
[----:B-----5:R-:W-:Y:S05]  /*8820*/  F2FP.PACK_AB R43, R63, R62 ;  /* 0x0000003e3f2b723e */ /* 0x020fea00000000ff */
[----:B------:R-:W1:Y:S01]  /*8830*/  MUFU.EX2 R71, R71 ;  /* 0x0000004700477308 */ /* 0x000e620000000800 */
[-C--:B--2---:R-:W-:Y:S08]  /*8840*/  HMMA.16816.F32 R4, R36, R48.reuse, R4 ;  /* 0x000000302404723c */ /* 0x084ff00000001804 */
[C---:B------:R-:W-:Y:S01]  /*8850*/  HMMA.16816.F32 R8, R40.reuse, R48, R8 ;  /* 0x000000302808723c */ /* 0x040fe20000001808 */
[----:B------:R-:W-:Y:S07]  /*8860*/  MUFU.EX2 R80, R80 ;  /* 0x0000005000507308 */ /* 0x000fee0000000800 */
[-C--:B------:R-:W-:Y:S03]  /*8870*/  HMMA.16816.F32 R12, R40, R50.reuse, R12 ;  /* 0x00000032280c723c */ /* 0x080fe6000000180c */
[----:B------:R-:W2:Y:S05]  /*8880*/  MUFU.EX2 R81, R81 ;  /* 0x0000005100517308 */ /* 0x000eaa0000000800 */
[C---:B------:R-:W-:Y:S01]  /*8890*/  HMMA.16816.F32 R16, R36.reuse, R50, R16 ;  /* 0x000000322410723c */ /* 0x040fe20000001810 */
[----:B------:R-:W3:Y:S04]  /*88a0*/  LDSM.16.MT88.4 R48, [R205+0x5000] ;  /* 0x00500000cd30783b */ /* 0x000ee80000004200 */
[----:B------:R-:W-:Y:S03]  /*88b0*/  MUFU.EX2 R82, R82 ;  /* 0x0000005200527308 */ /* 0x000fe60000000800 */
[-C--:B----4-:R-:W-:Y:S07]  /*88c0*/  HMMA.16816.F32 R20, R36, R44.reuse, R20 ;  /* 0x0000002c2414723c */ /* 0x090fee0000001814 */
[----:B------:R-:W4:Y:S01]  /*88d0*/  MUFU.EX2 R83, R83 ;  /* 0x0000005300537308 */ /* 0x000f220000000800 */
[C---:B------:R-:W-:Y:S08]  /*88e0*/  HMMA.16816.F32 R24, R40.reuse, R44, R24 ;  /* 0x0000002c2818723c */ /* 0x040ff00000001818 */
[-C--:B------:R-:W-:Y:S01]  /*88f0*/  HMMA.16816.F32 R28, R40, R46.reuse, R28 ;  /* 0x0000002e281c723c */ /* 0x080fe2000000181c */
[----:B------:R-:W-:Y:S07]  /*8900*/  MUFU.EX2 R72, R72 ;  /* 0x0000004800487308 */ /* 0x000fee0000000800 */
[----:B------:R-:W-:Y:S01]  /*8910*/  HMMA.16816.F32 R32, R36, R46, R32 ;  /* 0x0000002e2420723c */ /* 0x000fe20000001820 */
[----:B------:R-:W5:Y:S02]  /*8920*/  LDSM.16.MT88.4 R44, [R205+0x5400] ;  /* 0x00540000cd2c783b */ /* 0x000f640000004200 */
[----:B------:R-:W3:Y:S04]  /*8930*/  MUFU.EX2 R73, R73 ;  /* 0x0000004900497308 */ /* 0x000ee80000000800 */
[----:B------:R-:W-:Y:S02]  /*8940*/  F2FP.PACK_AB R36, R69, R68 ;  /* 0x000000444524723e */ /* 0x000fe400000000ff */
[----:B-1----:R-:W-:Y:S03]  /*8950*/  F2FP.PACK_AB R37, R71, R70 ;  /* 0x000000464725723e */ /* 0x002fe600000000ff */
[----:B--2---:R-:W-:Y:S01]  /*8960*/  F2FP.PACK_AB R38, R81, R80 ;  /* 0x000000505126723e */ /* 0x004fe200000000ff */
[----:B------:R-:W-:Y:S01]  /*8970*/  MUFU.EX2 R74, R74 ;  /* 0x0000004a004a7308 */ /* 0x000fe20000000800 */
[----:B----4-:R-:W-:Y:S07]  /*8980*/  F2FP.PACK_AB R39, R83, R82 ;  /* 0x000000525327723e */ /* 0x010fee00000000ff */
[-C--:B---3--:R-:W-:Y:S02]  /*8990*/  HMMA.16816.F32 R4, R36, R48.reuse, R4 ;  /* 0x000000302404723c */ /* 0x088fe40000001804 */
        /* <DEDUP_REMOVED lines=23> */
[----:B------:R-:W-:Y:S01]  /*8b10*/  FFMA.FTZ R53, R132, R220, R175 ;  /* 0x000000dc84357223 */ /* 0x000fe200000100af */
[----:B------:R-:W-:Y:S01]  /*8b20*/  MOV R132, R138 ;  /* 0x0000008a00847202 */ /* 0x000fe20000000f00 */
[----:B------:R-:W-:Y:S02]  /*8b30*/  FFMA.FTZ R52, R139, R219, R176 ;  /* 0x000000db8b347223 */ /* 0x000fe400000100b0 */
[----:B------:R-:W-:Y:S01]  /*8b40*/  HMMA.16816.F32 R32, R36, R54, R32 ;  /* 0x000000362420723c */ /* 0x000fe20000001820 */
[----:B------:R-:W3:Y:S03]  /*8b50*/  MUFU.EX2 R99, R99 ;  /* 0x0000006300637308 */ /* 0x000ee60000000800 */
[----:B------:R-:W-:Y:S02]  /*8b60*/  FADD.FTZ R53, R201, R53 ;  /* 0x00000035c9357221 */ /* 0x000fe40000010000 */
[----:B------:R-:W-:Y:S01]  /*8b70*/  FADD.FTZ R52, R225, R52 ;  /* 0x00000034e1347221 */ /* 0x000fe20000010000 */
[----:B--2---:R-:W-:Y:S01]  /*8b80*/  F2FP.PACK_AB R36, R85, R84 ;  /* 0x000000545524723e */ /* 0x004fe200000000ff */
[----:B------:R-:W-:Y:S01]  /*8b90*/  FADD.FTZ R53, R197, R53 ;  /* 0x00000035c5357221 */ /* 0x000fe20000010000 */
[----:B-1----:R-:W-:Y:S02]  /*8ba0*/  F2FP.PACK_AB R37, R87, R86 ;  /* 0x000000565725723e */ /* 0x002fe400000000ff */
[----:B------:R-:W-:Y:S01]  /*8bb0*/  MUFU.EX2 R88, R88 ;  /* 0x0000005800587308 */ /* 0x000fe20000000800 */
[----:B----4-:R-:W-:Y:S01]  /*8bc0*/  F2FP.PACK_AB R38, R97, R96 ;  /* 0x000000606126723e */ /* 0x010fe200000000ff */
[----:B------:R-:W-:Y:S02]  /*8bd0*/  FADD.FTZ R54, R181, R2 ;  /* 0x00000002b5367221 */ /* 0x000fe40000010000 */
[----:B------:R-:W-:Y:S02]  /*8be0*/  FADD.FTZ R2, R202, R52 ;  /* 0x00000034ca027221 */ /* 0x000fe40000010000 */
[----:B------:R-:W-:Y:S02]  /*8bf0*/  FADD.FTZ R52, R184, R54 ;  /* 0x00000036b8347221 */ /* 0x000fe40000010000 */
[----:B------:R-:W-:Y:S02]  /*8c00*/  FADD.FTZ R2, R235, R2 ;  /* 0x00000002eb027221 */ /* 0x000fe40000010000 */
[----:B------:R-:W1:Y:S01]  /*8c10*/  MUFU.EX2 R89, R89 ;  /* 0x0000005900597308 */ /* 0x000e620000000800 */
[----:B------:R-:W-:Y:S02]  /*8c20*/  FADD.FTZ R52, R188, R52 ;  /* 0x00000034bc347221 */ /* 0x000fe40000010000 */
[----:B------:R-:W-:Y:S01]  /*8c30*/  FADD.FTZ R2, R190, R2 ;  /* 0x00000002be027221 */ /* 0x000fe20000010000 */
[----:B---3--:R-:W-:Y:S01]  /*8c40*/  F2FP.PACK_AB R39, R99, R98 ;  /* 0x000000626327723e */ /* 0x008fe200000000ff */
[----:B------:R-:W-:Y:S04]  /*8c50*/  FADD.FTZ R52, R178, R52 ;  /* 0x00000034b2347221 */ /* 0x000fe80000010000 */
[----:B------:R-:W-:Y:S01]  /*8c60*/  FADD.FTZ R52, R192, R52 ;  /* 0x00000034c0347221 */ /* 0x000fe20000010000 */
[----:B------:R-:W-:Y:S01]  /*8c70*/  MUFU.EX2 R90, R90 ;  /* 0x0000005a005a7308 */ /* 0x000fe20000000800 */
[-C--:B-----5:R-:W-:Y:S09]  /*8c80*/  HMMA.16816.F32 R4, R36, R44.reuse, R4 ;  /* 0x0000002c2404723c */ /* 0x0a0ff20000001804 */
        /* <DEDUP_REMOVED lines=22> */
[----:B------:R-:W-:Y:S01]  /*8df0*/  FADD.FTZ R49, R228, R53 ;  /* 0x00000035e4317221 */ /* 0x000fe20000010000 */
[-C--:B------:R-:W-:Y:S03]  /*8e00*/  HMMA.16816.F32 R28, R40, R50.reuse, R28 ;  /* 0x00000032281c723c */ /* 0x080fe6000000181c */
[----:B------:R-:W-:Y:S02]  /*8e10*/  FADD.FTZ R48, R182, R0 ;  /* 0x00000000b6307221 */ /* 0x000fe40000010000 */
[----:B------:R-:W-:Y:S02]  /*8e20*/  FADD.FTZ R0, R185, R49 ;  /* 0x00000031b9007221 */ /* 0x000fe40000010000 */
[----:B------:R-:W-:Y:S01]  /*8e30*/  FADD.FTZ R40, R177, R48 ;  /* 0x00000030b1287221 */ /* 0x000fe20000010000 */
[----:B------:R-:W5:Y:S01]  /*8e40*/  MUFU.EX2 R115, R115 ;  /* 0x0000007300737308 */ /* 0x000f620000000800 */
[----:B------:R-:W-:Y:S01]  /*8e50*/  HMMA.16816.F32 R32, R36, R50, R32 ;  /* 0x000000322420723c */ /* 0x000fe20000001820 */
[----:B------:R-:W3:Y:S03]  /*8e60*/  LDSM.16.MT88.4 R48, [R206+0x5800] ;  /* 0x00580000ce30783b */ /* 0x000ee60000004200 */
[----:B------:R-:W-:Y:S02]  /*8e70*/  FADD.FTZ R53, R193, R2 ;  /* 0x00000002c1357221 */ /* 0x000fe40000010000 */
[----:B------:R-:W-:Y:S01]  /*8e80*/  FADD.FTZ R2, R187, R40 ;  /* 0x00000028bb027221 */ /* 0x000fe20000010000 */
        /* <DEDUP_REMOVED lines=17> */
[----:B------:R-:W-:Y:S06]  /*8fa0*/  FADD.FTZ R2, R232, R2 ;  /* 0x00000002e8027221 */ /* 0x000fec0000010000 */
        /* <DEDUP_REMOVED lines=146> */
[----:B------:R-:W-:Y:S01]  /*98d0*/  FADD.FTZ R221, R172, R0 ;  /* 0x00000000acdd7221 */ /* 0x000fe20000010000 */
[----:B------:R-:W-:-:S05]  /*98e0*/  @P1 BRA `(.L_x_68) ;  /* 0xffffc9a000001947 */ /* 0x000fca000383ffff */
.L_x_67:
        /* <DEDUP_REMOVED lines=21> */
[----:B------:R-:W-:Y:S02]  /*9a40*/  @P1 MOV R12, c[0x0][0x210] ;  /* 0x00008400000c1a02 */ /* 0x000fe40000000f00 */
[----:B------:R-:W-:Y:S01]  /*9a50*/  SHF.R.S32.HI R22, RZ, 0x1f, R10 ;  /* 0x0000001fff167819 */ /* 0x000fe2000001140a */
[----:B------:R-:W4:Y:S02]  /*9a60*/  SHFL.BFLY PT, R9, R5, 0x1, 0x1f ;  /* 0x0c201f0005097f89 */ /* 0x000f2400000e0000 */
[----:B------:R-:W-:Y:S02]  /*9a70*/  @P1 IMAD R12, R12, c[0x0][0x214], RZ ;  /* 0x000085000c0c1a24 */ /* 0x000fe400078e02ff */
[----:B-1----:R-:W-:Y:S01]  /*9a80*/  FADD.FTZ R23, R2, R8 ;  /* 0x0000000802177221 */ /* 0x002fe20000010000 */
[----:B------:R-:W-:Y:S02]  /*9a90*/  MOV R2, 0x3f800000 ;  /* 0x3f80000000027802 */ /* 0x000fe40000000f00 */
[-C--:B------:R-:W-:Y:S01]  /*9aa0*/  LEA.HI R8, R22, R10.reuse, RZ, 0x2 ;  /* 0x0000000a16087211 */ /* 0x080fe200078f10ff */
[----:B---3--:R-:W-:Y:S01]  /*9ab0*/  FADD.FTZ R24, R4, R6 ;  /* 0x0000000604187221 */ /* 0x008fe20000010000 */
[----:B------:R-:W-:Y:S01]  /*9ac0*/  FSETP.NE.FTZ.AND P6, PT, R23, RZ, PT ;  /* 0x000000ff1700720b */ /* 0x000fe20003fd5000 */
[----:B------:R-:W-:Y:S01]  /*9ad0*/  IMAD.MOV.U32 R4, RZ, RZ, 0x3f800000 ;  /* 0x3f800000ff047424 */ /* 0x000fe200078e00ff */
[----:B------:R-:W-:Y:S01]  /*9ae0*/  SHF.R.S32.HI R26, RZ, 0x2, R8 ;  /* 0x00000002ff1a7819 */ /* 0x000fe20000011408 */
[----:B----4-:R-:W-:Y:S01]  /*9af0*/  FADD.FTZ R25, R0, R7 ;  /* 0x0000000700197221 */ /* 0x010fe20000010000 */
[----:B------:R-:W-:Y:S01]  /*9b00*/  FSETP.NE.FTZ.AND P4, PT, R24, RZ, PT ;  /* 0x000000ff1800720b */ /* 0x000fe20003f95000 */
[----:B------:R-:W-:Y:S01]  /*9b10*/  IMAD.MOV.U32 R0, RZ, RZ, 0x3f800000 ;  /* 0x3f800000ff007424 */ /* 0x000fe200078e00ff */
[----:B------:R-:W-:Y:S01]  /*9b20*/  LEA.HI R22, R22, R10, RZ, 0x5 ;  /* 0x0000000a16167211 */ /* 0x000fe200078f28ff */
[----:B------:R-:W-:Y:S01]  /*9b30*/  FADD.FTZ R27, R5, R9 ;  /* 0x00000009051b7221 */ /* 0x000fe20000010000 */
[----:B------:R-:W-:Y:S01]  /*9b40*/  FSETP.NE.FTZ.AND P5, PT, R25, RZ, PT ;  /* 0x000000ff1900720b */ /* 0x000fe20003fb5000 */
[----:B------:R-:W-:Y:S01]  /*9b50*/  @P0 IMAD.WIDE.U32 R6, R252, c[0x0][0x1e8], RZ ;  /* 0x00007a00fc060a25 */ /* 0x000fe200078e00ff */
[----:B------:R-:W-:-:S02]  /*9b60*/  LOP3.LUT R5, R8, 0xfffffffc, RZ, 0xc0, !PT ;  /* 0xfffffffc08057812 */ /* 0x000fc400078ec0ff */
[----:B------:R-:W-:Y:S01]  /*9b70*/  FSETP.NE.FTZ.AND P3, PT, R27, RZ, PT ;  /* 0x000000ff1b00720b */ /* 0x000fe20003f75000 */
[----:B------:R-:W1:Y:S01]  /*9b80*/  @P6 MUFU.RCP R2, R23 ;  /* 0x0000001700026308 */ /* 0x000e620000001000 */
[----:B------:R-:W-:Y:S01]  /*9b90*/  @P0 MOV R44, R6 ;  /* 0x00000006002c0202 */ /* 0x000fe20000000f00 */
[----:B------:R-:W-:Y:S01]  /*9ba0*/  @P0 IMAD R45, R252, c[0x0][0x1ec], R7 ;  /* 0x00007b00fc2d0a24 */ /* 0x000fe200078e0207 */
[----:B------:R-:W-:Y:S01]  /*9bb0*/  IADD3 R6, -R5, R10, RZ ;  /* 0x0000000a05067210 */ /* 0x000fe20007ffe1ff */
[----:B------:R-:W-:Y:S01]  /*9bc0*/  IMAD.MOV.U32 R5, RZ, RZ, 0x3f800000 ;  /* 0x3f800000ff057424 */ /* 0x000fe200078e00ff */
        /* <DEDUP_REMOVED lines=47> */
[----:B------:R-:W-:Y:S01]  /*9ec0*/  FMUL.FTZ R151, R5, R151 ;  /* 0x0000009705977220 */ /* 0x000fe20000410000 */
[----:B------:R-:W-:Y:S01]  /*9ed0*/  F2FP.PACK_AB R7, R7, R170 ;  /* 0x000000aa0707723e */ /* 0x000fe200000000ff */
[----:B------:R-:W-:Y:S01]  /*9ee0*/  FMUL.FTZ R15, R5, R150 ;  /* 0x00000096050f7220 */ /* 0x000fe20000410000 */
[----:B------:R-:W-:Y:S01]  /*9ef0*/  F2FP.PACK_AB R142, R143, R142 ;  /* 0x0000008e8f8e723e */ /* 0x000fe200000000ff */
[----:B------:R-:W-:-:S02]  /*9f00*/  FMUL.FTZ R163, R5, R163 ;  /* 0x000000a305a37220 */ /* 0x000fc40000410000 */
[----:B------:R-:W-:Y:S01]  /*9f10*/  FMUL.FTZ R9, R5, R162 ;  /* 0x000000a205097220 */ /* 0x000fe20000410000 */
[----:B------:R-:W-:Y:S01]  /*9f20*/  F2FP.PACK_AB R15, R151, R15 ;  /* 0x0000000f970f723e */ /* 0x000fe200000000ff */
[C---:B------:R-:W-:Y:S02]  /*9f30*/  FMUL.FTZ R167, R5.reuse, R167 ;  /* 0x000000a705a77220 */ /* 0x040fe40000410000 */
[----:B------:R-:W-:Y:S01]  /*9f40*/  FMUL.FTZ R166, R5, R166 ;  /* 0x000000a605a67220 */ /* 0x000fe20000410000 */
[----:B------:R-:W-:Y:S01]  /*9f50*/  F2FP.PACK_AB R9, R163, R9 ;  /* 0x00000009a309723e */ /* 0x000fe200000000ff */
[----:B------:R-:W-:Y:S01]  /*9f60*/  IMAD.IADD R4, R2, 0x1, -R4 ;  /* 0x0000000102047824 */ /* 0x000fe200078e0a04 */
[----:B------:R-:W-:Y:S01]  /*9f70*/  LEA R2, R22, R6, 0x8 ;  /* 0x0000000616027211 */ /* 0x000fe200078e40ff */
[C---:B------:R-:W-:Y:S01]  /*9f80*/  IMAD.SHL.U32 R5, R0.reuse, 0x40, RZ ;  /* 0x0000004000057824 */ /* 0x040fe200078e00ff */
[----:B------:R-:W-:Y:S02]  /*9f90*/  LOP3.LUT R6, R0, 0x1, RZ, 0xc0, !PT ;  /* 0x0000000100067812 */ /* 0x000fe400078ec0ff */
[----:B------:R-:W-:-:S02]  /*9fa0*/  LEA R4, R4, R2, 0x4 ;  /* 0x0000000204047211 */ /* 0x000fc400078e20ff */
[----:B------:R-:W-:Y:S02]  /*9fb0*/  LOP3.LUT R2, R5, 0xc0, RZ, 0xc0, !PT ;  /* 0x000000c005027812 */ /* 0x000fe400078ec0ff */
[----:B------:R-:W-:Y:S02]  /*9fc0*/  ISETP.NE.U32.AND P2, PT, R6, 0x1, PT ;  /* 0x000000010600780c */ /* 0x000fe40003f45070 */
[----:B------:R-:W-:Y:S02]  /*9fd0*/  LEA.HI R2, R2, R2, RZ, 0x1d ;  /* 0x0000000202027211 */ /* 0x000fe400078fe8ff */
[----:B------:R-:W-:Y:S02]  /*9fe0*/  SEL R13, R13, 0x10, !P2 ;  /* 0x000000100d0d7807 */ /* 0x000fe40005000000 */
[----:B------:R-:W-:Y:S02]  /*9ff0*/  LOP3.LUT P2, RZ, R0, 0x2, RZ, 0xc0, !PT ;  /* 0x0000000200ff7812 */ /* 0x000fe4000784c0ff */
[----:B------:R-:W-:-:S02]  /*a000*/  LEA R0, R4, R2, 0x1 ;  /* 0x0000000204007211 */ /* 0x000fc400078e08ff */
[----:B------:R-:W-:Y:S02]  /*a010*/  F2FP.PACK_AB R6, R165, R164 ;  /* 0x000000a4a506723e */ /* 0x000fe400000000ff */
[----:B------:R-:W-:Y:S01]  /*a020*/  F2FP.PACK_AB R5, R167, R166 ;  /* 0x000000a6a705723e */ /* 0x000fe200000000ff */
[----:B------:R-:W-:-:S05]  /*a030*/  IMAD.SHL.U32 R0, R0, 0x2, RZ ;  /* 0x0000000200007824 */ /* 0x000fca00078e00ff */
        /* <DEDUP_REMOVED lines=54> */
[----:B------:R3:W3:Y:S01]  /*a3a0*/  LDS.128 R40, [R217+0x1800] ;  /* 0x00180000d9287984 */ /* 0x0006e20000000c00 */
[----:B------:R-:W-:Y:S01]  /*a3b0*/  @!P2 MOV R4, R2 ;  /* 0x000000020004a202 */ /* 0x000fe20000000f00 */
[----:B-1----:R-:W-:Y:S01]  /*a3c0*/  IMAD R2, R9, R6, RZ ;  /* 0x0000000609027224 */ /* 0x002fe200078e02ff */
[----:B--2---:R-:W-:Y:S01]  /*a3d0*/  LOP3.LUT P2, RZ, R48, 0x3, RZ, 0xc0, !PT ;  /* 0x0000000330ff7812 */ /* 0x004fe2000784c0ff */
[----:B------:R-:W-:Y:S02]  /*a3e0*/  IMAD R0, R19, R12, R0 ;  /* 0x0000000c13007224 */ /* 0x000fe400078e0200 */
        /* <DEDUP_REMOVED lines=53> */
.L_x_72:
[----:B------:R-:W-:Y:S05]  /*a740*/  BSYNC B0 ;  /* 0x0000000000007941 */ /* 0x000fea0003800000 */
.L_x_71:
[----:B------:R2:W5:Y:S01]  /*a750*/  LDL.64 R10, [R1+0x8] ;  /* 0x00000800010a7983 */ /* 0x0005620000100a00 */
[C---:B-1----:R-:W-:Y:S01]  /*a760*/  IADD3 R2, P0, R246.reuse, R44, RZ ;  /* 0x0000002cf6027210 */ /* 0x042fe20007f1e0ff */
[----:B------:R-:W-:Y:S01]  /*a770*/  BSSY B0, `(.L_x_73) ;  /* 0x0000012000007945 */ /* 0x000fe20003800000 */
[----:B------:R-:W-:-:S02]  /*a780*/  ISETP.GE.AND P1, PT, R246, c[0x0][0x220], PT ;  /* 0x00008800f6007a0c */ /* 0x000fc40003f26270 */
[----:B------:R-:W-:Y:S01]  /*a790*/  SHF.R.S32.HI R0, RZ, 0x1f, R19 ;  /* 0x0000001fff007819 */ /* 0x000fe20000011413 */
[----:B------:R-:W-:Y:S01]  /*a7a0*/  IMAD.X R3, R247, 0x1, R45, P0 ;  /* 0x00000001f7037824 */ /* 0x000fe200000e062d */
[----:B-----5:R-:W-:-:S03]  /*a7b0*/  ISETP.GE.OR P0, PT, R26, R47, P1 ;  /* 0x0000002f1a00720c */ /* 0x020fc60000f06670 */
[----:B------:R-:W-:Y:S02]  /*a7c0*/  IMAD R0, R0, c[0x0][0x1f0], RZ ;  /* 0x00007c0000007a24 */ /* 0x000fe400078e02ff */
[----:B------:R-:W-:-:S04]  /*a7d0*/  IMAD.WIDE.U32 R8, R19, c[0x0][0x1f0], R2 ;  /* 0x00007c0013087a25 */ /* 0x000fc800078e0002 */
[----:B------:R-:W-:-:S05]  /*a7e0*/  IMAD R0, R19, c[0x0][0x1f4], R0 ;  /* 0x00007d0013007a24 */ /* 0x000fca00078e0200 */
        /* <DEDUP_REMOVED lines=9> */
[----:B------:R1:W-:Y:S02]  /*a880*/  STG.E.128 [R4.64], R28 ;  /* 0x0000001c04007986 */ /* 0x0003e4000c101d06 */
.L_x_74:
[----:B------:R-:W-:Y:S05]  /*a890*/  BSYNC B0 ;  /* 0x0000000000007941 */ /* 0x000fea0003800000 */
.L_x_73:
[----:B------:R-:W4:Y:S01]  /*a8a0*/  LDL.LU R0, [R1+0x18] ;  /* 0x0000180001007983 */ /* 0x000f220000300800 */
[----:B------:R-:W-:Y:S01]  /*a8b0*/  BSSY B0, `(.L_x_75) ;  /* 0x000000e000007945 */ /* 0x000fe20003800000 */
[----:B----4-:R-:W-:-:S13]  /*a8c0*/  ISETP.GE.OR P0, PT, R0, R47, P1 ;  /* 0x0000002f0000720c */ /* 0x010fda0000f06670 */
        /* <DEDUP_REMOVED lines=12> */
.L_x_76:
[----:B------:R-:W-:Y:S05]  /*a990*/  BSYNC B0 ;  /* 0x0000000000007941 */ /* 0x000fea0003800000 */
.L_x_75:
        /* <DEDUP_REMOVED lines=15> */
.L_x_78:
[----:B------:R-:W-:Y:S05]  /*aa90*/  BSYNC B0 ;  /* 0x0000000000007941 */ /* 0x000fea0003800000 */
.L_x_77:
[----:B------:R-:W4:Y:S02]  /*aaa0*/  LDL.LU R0, [R1+0x1c] ;  /* 0x00001c0001007983 */ /* 0x000f240000300800 */
[----:B----4-:R-:W-:-:S13]  /*aab0*/  ISETP.GE.OR P1, PT, R0, R47, P1 ;  /* 0x0000002f0000720c */ /* 0x010fda0000f26670 */
        /* <DEDUP_REMOVED lines=13> */
.L_x_37:
[----:B-1----:R-:W1:Y:S01]  /*ab90*/  LDC.U8 R4, c[0x0][0x329] ;  /* 0x0000ca40ff047b82 */ /* 0x002e620000000000 */
[----:B------:R-:W-:Y:S01]  /*aba0*/  ISETP.NE.AND P4, PT, R252, -0x1, PT ;  /* 0xfffffffffc00780c */ /* 0x000fe20003f85270 */
[----:B------:R-:W-:Y:S01]  /*abb0*/  BSSY B0, `(.L_x_79) ;  /* 0x000003f000007945 */ /* 0x000fe20003800000 */
[----:B------:R-:W-:Y:S02]  /*abc0*/  SHF.R.S32.HI R8, RZ, 0x1f, R172 ;  /* 0x0000001fff087819 */ /* 0x000fe400000114ac */
[----:B------:R-:W-:Y:S02]  /*abd0*/  IADD3 R14, -R25, R14, RZ ;  /* 0x0000000e190e7210 */ /* 0x000fe40007ffe1ff */
[----:B------:R-:W-:Y:S01]  /*abe0*/  LEA.HI R8, R8, R172, RZ, 0x2 ;  /* 0x000000ac08087211 */ /* 0x000fe200078f10ff */
[----:B------:R-:W2:Y:S01]  /*abf0*/  LDC.U8 R0, c[0x0][0x328] ;  /* 0x0000ca00ff007b82 */ /* 0x000ea20000000000 */
[----:B------:R-:W-:-:S02]  /*ac00*/  SHF.R.S32.HI R9, RZ, 0x1f, R15 ;  /* 0x0000001fff097819 */ /* 0x000fc4000001140f */
[----:B------:R-:W-:-:S03]  /*ac10*/  LOP3.LUT R7, R8, 0xfffffffc, RZ, 0xc0, !PT ;  /* 0xfffffffc08077812 */ /* 0x000fc600078ec0ff */
[----:B------:R-:W-:-:S04]  /*ac20*/  @P4 IMAD.WIDE.U32 R2, R252, c[0x0][0x1e8], RZ ;  /* 0x00007a00fc024a25 */ /* 0x000fc800078e00ff */
[----:B------:R-:W-:Y:S02]  /*ac30*/  @P4 IMAD.MOV.U32 R10, RZ, RZ, R2 ;  /* 0x000000ffff0a4224 */ /* 0x000fe400078e0002 */
[----:B------:R-:W-:Y:S02]  /*ac40*/  IMAD.IADD R19, R172, 0x1, -R7 ;  /* 0x00000001ac137824 */ /* 0x000fe400078e0a07 */
[----:B------:R-:W-:Y:S01]  /*ac50*/  IMAD R9, R9, c[0x0][0x1f0], RZ ;  /* 0x00007c0009097a24 */ /* 0x000fe200078e02ff */
[----:B-1----:R-:W-:-:S03]  /*ac60*/  ISETP.NE.AND P0, PT, R4, RZ, PT ;  /* 0x000000ff0400720c */ /* 0x002fc60003f05270 */
[----:B------:R-:W-:Y:S01]  /*ac70*/  IMAD R9, R15, c[0x0][0x1f4], R9 ;  /* 0x00007d000f097a24 */ /* 0x000fe200078e0209 */
[----:B--2---:R-:W-:Y:S02]  /*ac80*/  ISETP.NE.AND P3, PT, R0, RZ, PT ;  /* 0x000000ff0000720c */ /* 0x004fe40003f65270 */
[----:B------:R-:W-:Y:S02]  /*ac90*/  @!P4 SHF.R.S32.HI R0, RZ, 0x1f, R13 ;  /* 0x0000001fff00c819 */ /* 0x000fe4000001140d */
[----:B------:R-:W-:Y:S01]  /*aca0*/  ISETP.NE.OR P2, PT, R4, RZ, !P3 ;  /* 0x000000ff0400720c */ /* 0x000fe20005f45670 */
[----:B------:R-:W-:-:S04]  /*acb0*/  @P4 IMAD R4, R252, c[0x0][0x1ec], R3 ;  /* 0x00007b00fc044a24 */ /* 0x000fc800078e0203 */
[----:B------:R-:W-:Y:S01]  /*acc0*/  @P0 MOV R17, c[0x0][0x210] ;  /* 0x0000840000110a02 */ /* 0x000fe20000000f00 */
[----:B------:R-:W-:Y:S01]  /*acd0*/  @!P4 IMAD R0, R0, c[0x0][0x1e0], RZ ;  /* 0x000078000000ca24 */ /* 0x000fe200078e02ff */
[----:B------:R-:W-:Y:S01]  /*ace0*/  ISETP.NE.OR P1, PT, R252, -0x1, P2 ;  /* 0xfffffffffc00780c */ /* 0x000fe20001725670 */
[----:B------:R-:W-:Y:S02]  /*acf0*/  @P0 IMAD.MOV.U32 R5, RZ, RZ, c[0x0][0x210] ;  /* 0x00008400ff050624 */ /* 0x000fe400078e00ff */
[----:B------:R-:W-:Y:S02]  /*ad00*/  @!P0 IMAD.MOV.U32 R6, RZ, RZ, c[0x0][0x214] ;  /* 0x00008500ff068624 */ /* 0x000fe400078e00ff */
[----:B------:R-:W-:-:S04]  /*ad10*/  @!P4 IMAD.WIDE.U32 R2, R13, c[0x0][0x1e0], RZ ;  /* 0x000078000d02ca25 */ /* 0x000fc800078e00ff */
[----:B------:R-:W-:Y:S01]  /*ad20*/  @!P4 IMAD R0, R13, c[0x0][0x1e4], R0 ;  /* 0x000079000d00ca24 */ /* 0x000fe200078e0200 */
[----:B------:R-:W-:Y:S01]  /*ad30*/  @!P4 MOV R10, R2 ;  /* 0x00000002000ac202 */ /* 0x000fe20000000f00 */
[----:B------:R-:W-:Y:S01]  /*ad40*/  @P0 IMAD R5, R5, c[0x0][0x214], RZ ;  /* 0x0000850005050a24 */ /* 0x000fe200078e02ff */
[----:B------:R-:W-:Y:S01]  /*ad50*/  @!P0 SEL R5, R6, c[0x0][0x234], !P3 ;  /* 0x00008d0006058a07 */ /* 0x000fe20005800000 */
[----:B------:R-:W-:Y:S01]  /*ad60*/  @!P4 IMAD.IADD R4, R3, 0x1, R0 ;  /* 0x000000010304c824 */ /* 0x000fe200078e0200 */
[----:B------:R-:W-:Y:S01]  /*ad70*/  CS2R R6, SRZ ;  /* 0x0000000000067805 */ /* 0x000fe2000001ff00 */
[----:B------:R-:W-:Y:S02]  /*ad80*/  IMAD.SHL.U32 R0, R19, 0x8, RZ ;  /* 0x0000000813007824 */ /* 0x000fe400078e00ff */
[----:B------:R-:W-:Y:S02]  /*ad90*/  @P0 IMAD.MOV.U32 R2, RZ, RZ, 0x1 ;  /* 0x00000001ff020424 */ /* 0x000fe400078e00ff */
[----:B------:R-:W-:Y:S01]  /*ada0*/  @!P0 IMAD R2, R5, c[0x0][0x1c0], RZ ;  /* 0x0000700005028a24 */ /* 0x000fe200078e02ff */
[C---:B------:R-:W-:Y:S01]  /*adb0*/  IADD3 R10, P3, R0.reuse, R10, RZ ;  /* 0x0000000a000a7210 */ /* 0x040fe20007f7e0ff */
[C---:B------:R-:W-:Y:S01]  /*adc0*/  @!P1 IMAD R252, R13.reuse, c[0x0][0x214], RZ ;  /* 0x000085000dfc9a24 */ /* 0x040fe200078e02ff */
[C---:B------:R-:W-:Y:S01]  /*add0*/  ISETP.GE.AND P1, PT, R0.reuse, c[0x0][0x220], PT ;  /* 0x0000880000007a0c */ /* 0x040fe20003f26270 */
[----:B------:R-:W-:Y:S01]  /*ade0*/  IMAD R2, R13, R2, RZ ;  /* 0x000000020d027224 */ /* 0x000fe200078e02ff */
[----:B------:R-:W-:Y:S01]  /*adf0*/  LEA.HI.X.SX32 R11, R0, R4, 0x1, P3 ;  /* 0x00000004000b7211 */ /* 0x000fe200018f0eff */
[----:B------:R-:W-:Y:S01]  /*ae00*/  @!P0 IMAD.MOV.U32 R17, RZ, RZ, 0x1 ;  /* 0x00000001ff118424 */ /* 0x000fe200078e00ff */
[----:B------:R-:W-:Y:S01]  /*ae10*/  SHF.R.S32.HI R4, RZ, 0x2, R8 ;  /* 0x00000002ff047819 */ /* 0x000fe20000011408 */
[----:B------:R-:W-:Y:S01]  /*ae20*/  @!P2 IMAD.MOV.U32 R6, RZ, RZ, R252 ;  /* 0x000000ffff06a224 */ /* 0x000fe200078e00fc */
[----:B------:R-:W-:Y:S01]  /*ae30*/  SEL R0, R2, RZ, P2 ;  /* 0x000000ff02007207 */ /* 0x000fe20001000000 */
[----:B------:R-:W-:Y:S01]  /*ae40*/  IMAD R2, R25, R17, RZ ;  /* 0x0000001119027224 */ /* 0x000fe200078e02ff */
[----:B------:R-:W-:Y:S01]  /*ae50*/  ISETP.GE.OR P3, PT, R4, R14, P1 ;  /* 0x0000000e0400720c */ /* 0x000fe20000f66670 */
[----:B------:R-:W-:Y:S01]  /*ae60*/  IMAD.WIDE.U32 R10, R15, c[0x0][0x1f0], R10 ;  /* 0x00007c000f0a7a25 */ /* 0x000fe200078e000a */
[----:B------:R-:W-:-:S02]  /*ae70*/  @!P2 SHF.R.S32.HI R7, RZ, 0x1f, R252 ;  /* 0x0000001fff07a819 */ /* 0x000fc400000114fc */
[----:B------:R-:W-:Y:S01]  /*ae80*/  SHF.R.S32.HI R8, RZ, 0x1f, R2 ;  /* 0x0000001fff087819 */ /* 0x000fe20000011402 */
[----:B------:R-:W-:Y:S01]  /*ae90*/  IMAD R0, R15, R5, R0 ;  /* 0x000000050f007224 */ /* 0x000fe200078e0200 */
[----:B------:R-:W-:Y:S02]  /*aea0*/  SHF.R.S32.HI R5, RZ, 0x1f, R4 ;  /* 0x0000001fff057819 */ /* 0x000fe40000011404 */
[----:B------:R-:W-:Y:S02]  /*aeb0*/  ISETP.GE.AND P6, PT, R4, R14, PT ;  /* 0x0000000e0400720c */ /* 0x000fe40003fc6270 */
[----:B------:R-:W-:Y:S01]  /*aec0*/  IADD3 R20, P2, P0, R2, R6, R0 ;  /* 0x0000000602147210 */ /* 0x000fe2000785e000 */
[----:B------:R-:W-:Y:S01]  /*aed0*/  IMAD.WIDE R2, R27, 0x80, R4 ;  /* 0x000000801b027825 */ /* 0x000fe200078e0204 */
[----:B------:R-:W-:-:S04]  /*aee0*/  SHF.R.S32.HI R0, RZ, 0x1f, R0 ;  /* 0x0000001fff007819 */ /* 0x000fc80000011400 */
[----:B------:R-:W-:Y:S01]  /*aef0*/  IADD3.X R18, R8, R7, R0, P2, P0 ;  /* 0x0000000708127210 */ /* 0x000fe200017e0400 */
[----:B------:R-:W-:Y:S01]  /*af00*/  IMAD.IADD R7, R9, 0x1, R11 ;  /* 0x0000000109077824 */ /* 0x000fe200078e020b */
        /* <DEDUP_REMOVED lines=9> */
.L_x_80:
[----:B------:R-:W-:Y:S05]  /*afa0*/  BSYNC B0 ;  /* 0x0000000000007941 */ /* 0x000fea0003800000 */
.L_x_79:
[----:B------:R-:W-:Y:S01]  /*afb0*/  IADD3 R16, R4, 0x20, RZ ;  /* 0x0000002004107810 */ /* 0x000fe20007ffe0ff */
[----:B------:R-:W-:Y:S03]  /*afc0*/  BSSY B0, `(.L_x_81) ;  /* 0x000000f000007945 */ /* 0x000fe60003800000 */
[CC--:B------:R-:W-:Y:S02]  /*afd0*/  ISETP.GE.OR P0, PT, R16.reuse, R14.reuse, P1 ;  /* 0x0000000e1000720c */ /* 0x0c0fe40000f06670 */
[----:B------:R-:W-:-:S11]  /*afe0*/  ISETP.GE.AND P5, PT, R16, R14, PT ;  /* 0x0000000e1000720c */ /* 0x000fd60003fa6270 */
        /* <DEDUP_REMOVED lines=12> */
.L_x_82:
[----:B------:R-:W-:Y:S05]  /*b0b0*/  BSYNC B0 ;  /* 0x0000000000007941 */ /* 0x000fea0003800000 */
.L_x_81:
        /* <DEDUP_REMOVED lines=16> */
.L_x_84:
[----:B------:R-:W-:Y:S05]  /*b1c0*/  BSYNC B0 ;  /* 0x0000000000007941 */ /* 0x000fea0003800000 */
.L_x_83:
[----:B-1----:R-:W-:Y:S01]  /*b1d0*/  IADD3 R12, R4, 0x60, RZ ;  /* 0x00000060040c7810 */ /* 0x002fe20007ffe0ff */
[----:B------:R-:W-:Y:S03]  /*b1e0*/  BSSY B0, `(.L_x_85) ;  /* 0x000000e000007945 */ /* 0x000fe60003800000 */
[CC--:B------:R-:W-:Y:S02]  /*b1f0*/  ISETP.GE.OR P1, PT, R12.reuse, R14.reuse, P1 ;  /* 0x0000000e0c00720c */ /* 0x0c0fe40000f26670 */
[----:B------:R-:W-:-:S11]  /*b200*/  ISETP.GE.AND P0, PT, R12, R14, PT ;  /* 0x0000000e0c00720c */ /* 0x000fd60003f06270 */
        /* <DEDUP_REMOVED lines=11> */
.L_x_86:
[----:B------:R-:W-:Y:S05]  /*b2c0*/  BSYNC B0 ;  /* 0x0000000000007941 */ /* 0x000fea0003800000 */
.L_x_85:
[C---:B------:R-:W-:Y:S02]  /*b2d0*/  ISETP.NE.OR P6, PT, R19.reuse, RZ, P6 ;  /* 0x000000ff1300720c */ /* 0x040fe400037c5670 */
[C---:B------:R-:W-:Y:S02]  /*b2e0*/  ISETP.NE.OR P5, PT, R19.reuse, RZ, P5 ;  /* 0x000000ff1300720c */ /* 0x040fe40002fa5670 */
[C---:B------:R-:W-:Y:S02]  /*b2f0*/  ISETP.NE.OR P4, PT, R19.reuse, RZ, P4 ;  /* 0x000000ff1300720c */ /* 0x040fe40002785670 */
[----:B------:R-:W-:-:S07]  /*b300*/  ISETP.NE.OR P0, PT, R19, RZ, P0 ;  /* 0x000000ff1300720c */ /* 0x000fce0000705670 */
        /* <DEDUP_REMOVED lines=30> */
.L_x_87:
        /* <DEDUP_REMOVED lines=9> */
.L_x_1126:


//--------------------- .text._ZN5flash16flash_fwd_kernelI23Flash_fwd_kernel_traitsILi32ELi128ELi128ELi4ELb0ELb0EN7cutlass6half_tE19Flash_kernel_traitsILi32ELi128ELi128ELi4ES3_EELb0ELb0ELb0ELb1ELb0ELb0ELb0ELb0EEEvNS_16Flash_fwd_paramsE --------------------------
	.section	.text._ZN5flash16flash_fwd_kernelI23Flash_fwd_kernel_traitsILi32ELi128ELi128ELi4ELb0ELb0EN7cutlass6half_tE19Flash_kernel_traitsILi32ELi128ELi128ELi4ES3_EELb0ELb0ELb0ELb1ELb0ELb0ELb0ELb0EEEvNS_16Flash_fwd_paramsE,"ax",@progbits
	.sectioninfo	@"SHI_REGISTERS=255"
	.align	128
        .global         _ZN5flash16flash_fwd_kernelI23Flash_fwd_kernel_traitsILi32ELi128ELi128ELi4ELb0ELb0EN7cutlass6half_tE19Flash_kernel_traitsILi32ELi128ELi128ELi4ES3_EELb0ELb0ELb0ELb1ELb0ELb0ELb0ELb0EEEvNS_16Flash_fwd_paramsE
        .type           _ZN5flash16flash_fwd_kernelI23Flash_fwd_kernel_traitsILi32ELi128ELi128ELi4ELb0ELb0EN7cutlass6half_tE19Flash_kernel_traitsILi32ELi128ELi128ELi4ES3_EELb0ELb0ELb0ELb1ELb0ELb0ELb0ELb0EEEvNS_16Flash_fwd_paramsE,@function
        .size           _ZN5flash16flash_fwd_kernelI23Flash_fwd_kernel_traitsILi32ELi128ELi128ELi4ELb0ELb0EN7cutlass6half_tE19Flash_kernel_traitsILi32ELi128ELi128ELi4ES3_EELb0ELb0ELb0ELb1ELb0ELb0ELb0ELb0EEEvNS_16Flash_fwd_paramsE,(.L_x_1127 - _ZN5flash16flash_fwd_kernelI23Flash_fwd_kernel_traitsILi32ELi128ELi128ELi4ELb0ELb0EN7cutlass6half_tE19Flash_kernel_traitsILi32ELi128ELi128ELi4ES3_EELb0ELb0ELb0ELb1ELb0ELb0ELb0ELb0EEEvNS_16Flash_fwd_paramsE)
        .other          _ZN5flash16flash_fwd_kernelI23Flash_fwd_kernel_traitsILi32ELi128ELi128ELi4ELb0ELb0EN7cutlass6half_tE19Flash_kernel_traitsILi32ELi128ELi128ELi4ES3_EELb0ELb0ELb0ELb1ELb0ELb0ELb0ELb0EEEvNS_16Flash_fwd_paramsE,@"STO_CUDA_ENTRY STV_DEFAULT"
_ZN5flash16flash_fwd_kernelI23Flash_fwd_kernel_traitsILi32ELi128ELi128ELi4ELb0ELb0EN7cutlass6half_tE19Flash_kernel_traitsILi32ELi128ELi128ELi4ES3_EELb0ELb0ELb0ELb1ELb0ELb0ELb0ELb0EEEvNS_16Flash_fwd_paramsE:
.text._ZN5flash16flash_fwd_kernelI23Flash_fwd_kernel_traitsILi32ELi128ELi128ELi4ELb0ELb0EN7cutlass6half_tE19Flash_kernel_traitsILi32ELi128ELi128ELi4ES3_EELb0ELb0ELb0ELb1ELb0ELb0ELb0ELb0EEEvNS_16Flash_fwd_paramsE:
        /* <DEDUP_REMOVED lines=35> */
.L_x_88:
[----:B---34-:R-:W-:Y:S02]  /*0230*/  MOV R0, c[0x0][0x218] ;  /* 0x0000860000007a02 */ /* 0x018fe40000000f00 */
.L_x_89:
        /* <DEDUP_REMOVED lines=12> */
[----:B------:R-:W-:-:S13]  /*0300*/  ISETP.GE.AND P0, PT, R50, 0x1, PT ;  /* 0x000000013200780c */ /* 0x000fda0003f06270 */
[----:B------:R-:W-:Y:S05]  /*0310*/  @!P0 BRA `(.L_x_90) ;  /* 0x0000f13000008947 */ /* 0x000fea0003800000 */
[----:B------:R-:W-:Y:S02]  /*0320*/  ISETP.NE.AND P1, PT, R252, -0x1, PT ;  /* 0xfffffffffc00780c */ /* 0x000fe40003f25270 */
[----:B------:R-:W-:Y:S02]  /*0330*/  ISETP.NE.AND P0, PT, R8, -0x1, PT ;  /* 0xffffffff0800780c */ /* 0x000fe40003f05270 */
[----:B------:R-:W-:-:S09]  /*0340*/  SHF.R.S32.HI R17, RZ, 0x1f, R16 ;  /* 0x0000001fff117819 */ /* 0x000fd20000011410 */
        /* <DEDUP_REMOVED lines=25> */
.L_x_91:
        /* <DEDUP_REMOVED lines=10> */
[----:B------:R-:W-:Y:S02]  /*0580*/  IMAD.MOV.U32 R2, RZ, RZ, R4 ;  /* 0x000000ffff027224 */ /* 0x000fe400078e0004 */
[----:B------:R-:W-:Y:S02]  /*0590*/  @P0 IMAD.IADD R4, R7, 0x1, R8 ;  /* 0x0000000107040824 */ /* 0x000fe400078e0208 */
[----:B------:R-:W-:-:S05]  /*05a0*/  IMAD.HI.U32 R0, R0, R2, RZ ;  /* 0x0000000200007227 */ /* 0x000fca00078e00ff */
[----:B------:R-:W-:-:S05]  /*05b0*/  IADD3 R3, -R0, RZ, RZ ;  /* 0x000000ff00037210 */ /* 0x000fca0007ffe1ff */
[----:B------:R-:W-:-:S05]  /*05c0*/  IMAD R2, R5, R3, R2 ;  /* 0x0000000305027224 */ /* 0x000fca00078e0202 */
[----:B------:R-:W-:-:S13]  /*05d0*/  ISETP.GT.U32.AND P2, PT, R5, R2, PT ;  /* 0x000000020500720c */ /* 0x000fda0003f44070 */
[----:B------:R-:W-:Y:S01]  /*05e0*/  @!P2 IMAD.IADD R2, R2, 0x1, -R5 ;  /* 0x000000010202a824 */ /* 0x000fe200078e0a05 */
[----:B------:R-:W-:Y:S02]  /*05f0*/  @!P2 IADD3 R0, R0, 0x1, RZ ;  /* 0x000000010000a810 */ /* 0x000fe40007ffe0ff */
[----:B------:R-:W-:Y:S02]  /*0600*/  ISETP.NE.AND P2, PT, RZ, c[0x0][0x1c8], PT ;  /* 0x00007200ff007a0c */ /* 0x000fe40003f45270 */
[----:B------:R-:W-:Y:S02]  /*0610*/  ISETP.GE.U32.AND P3, PT, R2, R5, PT ;  /* 0x000000050200720c */ /* 0x000fe40003f66070 */
        /* <DEDUP_REMOVED lines=21> */
.L_x_92:
[----:B------:R-:W-:Y:S01]  /*0770*/  SHF.R.S32.HI R21, RZ, 0x1f, R227 ;  /* 0x0000001fff157819 */ /* 0x000fe200000114e3 */
[----:B------:R-:W-:Y:S01]  /*0780*/  IMAD.IADD R29, R172, 0x1, -R226 ;  /* 0x00000001ac1d7824 */ /* 0x000fe200078e0ae2 */
[----:B------:R-:W-:Y:S01]  /*0790*/  BSSY B0, `(.L_x_93) ;  /* 0x0000033000007945 */ /* 0x000fe20003800000 */
[----:B------:R-:W-:Y:S02]  /*07a0*/  SHF.R.S32.HI R15, RZ, 0x1f, R12 ;  /* 0x0000001fff0f7819 */ /* 0x000fe4000001140c */
[CC--:B------:R-:W-:Y:S01]  /*07b0*/  LEA.HI R4, R21.reuse, R227.reuse, RZ, 0x2 ;  /* 0x000000e315047211 */ /* 0x0c0fe200078f10ff */
[----:B------:R1:W-:Y:S01]  /*07c0*/  STL [R1+0x18], R29 ;  /* 0x0000181d01007387 */ /* 0x0003e20000100800 */
[----:B------:R-:W-:Y:S02]  /*07d0*/  LEA.HI R24, R21, R227, RZ, 0x3 ;  /* 0x000000e315187211 */ /* 0x000fe400078f18ff */
        /* <DEDUP_REMOVED lines=10> */
[----:B------:R-:W-:Y:S02]  /*0880*/  LOP3.LUT R4, R4, 0x7fffffe, RZ, 0xc0, !PT ;  /* 0x07fffffe04047812 */ /* 0x000fe400078ec0ff */
[----:B------:R-:W-:Y:S02]  /*0890*/  LOP3.LUT R3, R0, 0x18, R248, 0xf8, !PT ;  /* 0x0000001800037812 */ /* 0x000fe400078ef8f8 */
[----:B------:R-:W-:Y:S01]  /*08a0*/  SHF.R.U32.HI R0, RZ, 0x3, R0 ;  /* 0x00000003ff007819 */ /* 0x000fe20000011600 */
[----:B------:R-:W-:Y:S01]  /*08b0*/  IMAD.IADD R4, R2, 0x1, -R4 ;  /* 0x0000000102047824 */ /* 0x000fe200078e0a04 */
[----:B------:R-:W-:Y:S02]  /*08c0*/  IADD3 R6, P0, R248, R9, RZ ;  /* 0x00000009f8067210 */ /* 0x000fe40007f1e0ff */
[----:B------:R-:W-:Y:S01]  /*08d0*/  LOP3.LUT R3, R3, R0, RZ, 0x3c, !PT ;  /* 0x0000000003037212 */ /* 0x000fe200078e3cff */
[----:B------:R-:W-:Y:S01]  /*08e0*/  IMAD R4, R51, 0x8, R4 ;  /* 0x0000000833047824 */ /* 0x000fe200078e0204 */
[----:B------:R-:W-:Y:S01]  /*08f0*/  SHF.R.S32.HI R249, RZ, 0x1f, R248 ;  /* 0x0000001ffff97819 */ /* 0x000fe200000114f8 */
[----:B------:R-:W-:-:S02]  /*0900*/  IMAD R0, R17, c[0x0][0x1a8], RZ ;  /* 0x00006a0011007a24 */ /* 0x000fc400078e02ff */
[----:B------:R-:W-:Y:S01]  /*0910*/  IMAD.U32 R4, R4, 0x20, R3 ;  /* 0x0000002004047824 */ /* 0x000fe200078e0003 */
[----:B------:R-:W-:Y:S01]  /*0920*/  SHF.R.S32.HI R3, RZ, 0x1f, R2 ;  /* 0x0000001fff037819 */ /* 0x000fe20000011402 */
[----:B------:R-:W-:Y:S01]  /*0930*/  IMAD.X R7, R249, 0x1, R10, P0 ;  /* 0x00000001f9077824 */ /* 0x000fe200000e060a */
[----:B------:R-:W-:Y:S01]  /*0940*/  ISETP.GE.AND P0, PT, R2, R29, PT ;  /* 0x0000001d0200720c */ /* 0x000fe20003f06270 */
[----:B------:R-:W-:Y:S02]  /*0950*/  IMAD R0, R16, c[0x0][0x1ac], R0 ;  /* 0x00006b0010007a24 */ /* 0x000fe400078e0200 */
[----:B------:R-:W-:-:S04]  /*0960*/  IMAD.WIDE R30, R13, 0x80, R2 ;  /* 0x000000800d1e7825 */ /* 0x000fc800078e0202 */
[----:B------:R-:W-:Y:S01]  /*0970*/  IMAD.WIDE.U32 R6, R16, c[0x0][0x1a8], R6 ;  /* 0x00006a0010067a25 */ /* 0x000fe200078e0006 */
[----:B------:R1:W-:Y:S03]  /*0980*/  STL.64 [R1+0x10], R30 ;  /* 0x0000101e01007387 */ /* 0x0003e60000100a00 */
        /* <DEDUP_REMOVED lines=19> */
.L_x_94:
[----:B------:R-:W-:Y:S05]  /*0ac0*/  BSYNC B0 ;  /* 0x0000000000007941 */ /* 0x000fea0003800000 */
.L_x_93:
        /* <DEDUP_REMOVED lines=8> */
[----:B---3--:R-:W-:Y:S01]  /*0b50*/  IADD3 R10, P0, R30, 0x20, RZ ;  /* 0x000000201e0a7810 */ /* 0x008fe20007f1e0ff */
        /* <DEDUP_REMOVED lines=13> */
.L_x_96:
[----:B------:R-:W-:Y:S05]  /*0c30*/  BSYNC B0 ;  /* 0x0000000000007941 */ /* 0x000fea0003800000 */
.L_x_95:
        /* <DEDUP_REMOVED lines=22> */
.L_x_98:
[----:B------:R-:W-:Y:S05]  /*0da0*/  BSYNC B0 ;  /* 0x0000000000007941 */ /* 0x000fea0003800000 */
.L_x_97:
[----:B------:R-:W-:Y:S01]  /*0db0*/  IADD3 R26, R2, 0x60, RZ ;  /* 0x00000060021a7810 */ /* 0x000fe20007ffe0ff */
[----:B------:R-:W-:Y:S01]  /*0dc0*/  IMAD.MOV.U32 R245, RZ, RZ, c[0x0][0x198] ;  /* 0x00006600fff57624 */ /* 0x000fe200078e00ff */
[----:B------:R-:W-:Y:S01]  /*0dd0*/  IADD3 R0, R50, 0x7f, RZ ;  /* 0x0000007f32007810 */ /* 0x000fe20007ffe0ff */
[----:B------:R-:W-:Y:S01]  /*0de0*/  IMAD.MOV.U32 R9, RZ, RZ, 0x7 ;  /* 0x00000007ff097424 */ /* 0x000fe200078e00ff */
[----:B------:R-:W-:Y:S01]  /*0df0*/  ISETP.GE.AND P0, PT, R26, R29, PT ;  /* 0x0000001d1a00720c */ /* 0x000fe20003f06270 */
[----:B------:R1:W-:Y:S01]  /*0e00*/  STL [R1+0x24], R26 ;  /* 0x0000241a01007387 */ /* 0x0003e20000100800 */
[----:B------:R-:W-:Y:S01]  /*0e10*/  SHF.R.S32.HI R8, RZ, 0x1f, R0 ;  /* 0x0000001fff087819 */ /* 0x000fe20000011400 */
[----:B------:R-:W-:Y:S01]  /*0e20*/  BSSY B0, `(.L_x_99) ;  /* 0x0000015000007945 */ /* 0x000fe20003800000 */
[C---:B------:R-:W-:Y:S01]  /*0e30*/  SHF.L.U64.HI R244, R245.reuse, R9, c[0x0][0x19c] ;  /* 0x00006700f5f47619 */ /* 0x040fe20000010209 */
[----:B------:R-:W-:Y:S01]  /*0e40*/  IMAD.SHL.U32 R246, R245, 0x80, RZ ;  /* 0x00000080f5f67824 */ /* 0x000fe200078e00ff */
[----:B------:R-:W-:-:S07]  /*0e50*/  LEA.HI R225, R8, R0, RZ, 0x7 ;  /* 0x0000000008e17211 */ /* 0x000fce00078f38ff */
[----:B------:R-:W-:Y:S05]  /*0e60*/  @P0 BRA `(.L_x_100) ;  /* 0x0000010000000947 */ /* 0x000fea0003800000 */
[----:B------:R-:W-:-:S13]  /*0e70*/  ISETP.GE.AND P0, PT, R248, c[0x0][0x220], PT ;  /* 0x00008800f8007a0c */ /* 0x000fda0003f06270 */
[----:B------:R1:W-:Y:S01]  /*0e80*/  @P0 STS.128 [R221+0x1800], RZ ;  /* 0x001800ffdd000388 */ /* 0x0003e20000000c00 */
[----:B------:R-:W-:Y:S05]  /*0e90*/  @P0 BRA `(.L_x_100) ;  /* 0x000000d000000947 */ /* 0x000fea0003800000 */
[----:B------:R-:W-:Y:S02]  /*0ea0*/  IADD3 R8, P0, R30, 0x60, RZ ;  /* 0x000000601e087810 */ /* 0x000fe40007f1e0ff */
[----:B------:R-:W-:Y:S02]  /*0eb0*/  MOV R4, R6 ;  /* 0x0000000600047202 */ /* 0x000fe40000000f00 */
[----:B------:R-:W-:-:S03]  /*0ec0*/  IADD3.X R0, RZ, R31, RZ, P0, !PT ;  /* 0x0000001fff007210 */ /* 0x000fc600007fe4ff */
[----:B------:R-:W-:-:S04]  /*0ed0*/  IMAD.WIDE.U32 R6, R8, c[0x0][0x190], R4 ;  /* 0x0000640008067a25 */ /* 0x000fc800078e0004 */
[----:B------:R-:W-:Y:S01]  /*0ee0*/  IMAD R0, R0, c[0x0][0x190], RZ ;  /* 0x0000640000007a24 */ /* 0x000fe200078e02ff */
[----:B------:R-:W-:-:S03]  /*0ef0*/  LEA R4, P0, R6, c[0x0][0x160], 0x1 ;  /* 0x0000580006047a11 */ /* 0x000fc600078008ff */
[----:B------:R-:W-:-:S05]  /*0f00*/  IMAD R0, R8, c[0x0][0x194], R0 ;  /* 0x0000650008007a24 */ /* 0x000fca00078e0200 */
[----:B------:R-:W-:-:S04]  /*0f10*/  IADD3 R0, R7, R0, RZ ;  /* 0x0000000007007210 */ /* 0x000fc80007ffe0ff */
[----:B------:R-:W-:-:S05]  /*0f20*/  LEA.HI.X R5, R6, c[0x0][0x164], R0, 0x1, P0 ;  /* 0x0000590006057a11 */ /* 0x000fca00000f0c00 */
[----:B------:R-:W-:Y:S01]  /*0f30*/  @!PT LDS RZ, [RZ] ;  /* 0x00000000fffff984 */ /* 0x000fe20000000800 */
[----:B------:R-:W-:Y:S01]  /*0f40*/  @!PT LDS RZ, [RZ] ;  /* 0x00000000fffff984 */ /* 0x000fe20000000800 */
[----:B------:R-:W-:Y:S01]  /*0f50*/  @!PT LDS RZ, [RZ] ;  /* 0x00000000fffff984 */ /* 0x000fe20000000800 */
[----:B------:R1:W-:Y:S02]  /*0f60*/  LDGSTS.E.BYPASS.LTC128B.128 [R221+0x1800], [R4.64] ;  /* 0x0180000004dd7fae */ /* 0x0003e4000b901d46 */
.L_x_100:
[----:B------:R-:W-:Y:S05]  /*0f70*/  BSYNC B0 ;  /* 0x0000000000007941 */ /* 0x000fea0003800000 */
.L_x_99:
[----:B------:R-:W-:Y:S01]  /*0f80*/  LEA.HI R21, R21, R227, RZ, 0x4 ;  /* 0x000000e315157211 */ /* 0x000fe200078f20ff */
[----:B------:R-:W-:Y:S01]  /*0f90*/  IMAD R8, R3, c[0x0][0x198], RZ ;  /* 0x0000660003087a24 */ /* 0x000fe200078e02ff */
[----:B------:R-:W-:Y:S01]  /*0fa0*/  LEA.HI.SX32 R48, R225, 0xffffffff, 0x19 ;  /* 0xffffffffe1307811 */ /* 0x000fe200078fcaff */
[C-C-:B------:R-:W-:Y:S01]  /*0fb0*/  IMAD.WIDE.U32 R6, R2.reuse, c[0x0][0x198], R248.reuse ;  /* 0x0000660002067a25 */ /* 0x140fe200078e00f8 */
[----:B------:R-:W-:Y:S01]  /*0fc0*/  LOP3.LUT R9, R21, 0xfffffff0, RZ, 0xc0, !PT ;  /* 0xfffffff015097812 */ /* 0x000fe200078ec0ff */
[----:B------:R-:W-:Y:S02]  /*0fd0*/  BSSY B0, `(.L_x_101) ;  /* 0x0000033000007945 */ /* 0x000fe40003800000 */
[----:B------:R-:W-:Y:S01]  /*0fe0*/  IMAD R0, R3, c[0x0][0x1a0], RZ ;  /* 0x0000680003007a24 */ /* 0x000fe200078e02ff */
[----:B------:R-:W-:Y:S01]  /*0ff0*/  IADD3 R6, P1, R19, R6, RZ ;  /* 0x0000000613067210 */ /* 0x000fe20007f3e0ff */
[----:B-1----:R-:W-:-:S04]  /*1000*/  IMAD.WIDE.U32 R4, R2, c[0x0][0x1a0], R248 ;  /* 0x0000680002047a25 */ /* 0x002fc800078e00f8 */
[----:B------:R-:W-:Y:S01]  /*1010*/  IMAD R8, R2, c[0x0][0x19c], R8 ;  /* 0x0000670002087a24 */ /* 0x000fe200078e0208 */
[----:B------:R-:W-:Y:S01]  /*1020*/  IADD3 R4, P0, R14, R4, RZ ;  /* 0x000000040e047210 */ /* 0x000fe20007f1e0ff */
[----:B------:R-:W-:Y:S02]  /*1030*/  IMAD R0, R2, c[0x0][0x1a4], R0 ;  /* 0x0000690002007a24 */ /* 0x000fe400078e0200 */
[----:B------:R-:W-:Y:S01]  /*1040*/  IMAD.IADD R13, R227, 0x1, -R9 ;  /* 0x00000001e30d7824 */ /* 0x000fe200078e0a09 */
[----:B------:R-:W-:Y:S01]  /*1050*/  IADD3.X R7, R20, R7, R8, P1, !PT ;  /* 0x0000000714077210 */ /* 0x000fe20000ffe408 */
[C---:B---3--:R-:W-:Y:S01]  /*1060*/  IMAD R10, R15.reuse, c[0x0][0x1b0], RZ ;  /* 0x00006c000f0a7a24 */ /* 0x048fe200078e02ff */
[----:B------:R-:W-:Y:S01]  /*1070*/  IADD3.X R5, R18, R5, R0, P0, !PT ;  /* 0x0000000512057210 */ /* 0x000fe200007fe400 */
[----:B------:R-:W-:Y:S01]  /*1080*/  IMAD R9, R15, c[0x0][0x1b8], RZ ;  /* 0x00006e000f097a24 */ /* 0x000fe200078e02ff */
[----:B------:R-:W-:Y:S01]  /*1090*/  LEA.HI R14, R13, R13, RZ, 0x1 ;  /* 0x0000000d0d0e7211 */ /* 0x000fe200078f08ff */
[----:B------:R-:W-:-:S03]  /*10a0*/  IMAD.WIDE.U32 R32, R12, c[0x0][0x1b0], R6 ;  /* 0x00006c000c207a25 */ /* 0x000fc600078e0006 */
[----:B------:R-:W-:Y:S01]  /*10b0*/  SHF.R.S32.HI R0, RZ, 0x1, R14 ;  /* 0x00000001ff007819 */ /* 0x000fe2000001140e */
[----:B------:R-:W-:Y:S01]  /*10c0*/  IMAD.WIDE.U32 R30, R12, c[0x0][0x1b8], R4 ;  /* 0x00006e000c1e7a25 */ /* 0x000fe200078e0004 */
[----:B------:R-:W-:Y:S01]  /*10d0*/  SHF.R.S32.HI R8, RZ, 0x1f, R14 ;  /* 0x0000001fff087819 */ /* 0x000fe2000001140e */
[----:B------:R1:W-:Y:S01]  /*10e0*/  STL.64 [R1+0x8], R32 ;  /* 0x0000082001007387 */ /* 0x0003e20000100a00 */
[----:B------:R-:W-:Y:S01]  /*10f0*/  MOV R250, R32 ;  /* 0x0000002000fa7202 */ /* 0x000fe20000000f00 */
[----:B------:R-:W-:Y:S01]  /*1100*/  IMAD R5, R48, -0x80, R50 ;  /* 0xffffff8030057824 */ /* 0x000fe200078e0232 */
[----:B------:R-:W-:Y:S01]  /*1110*/  LEA.HI R8, R8, R0, RZ, 0x2 ;  /* 0x0000000008087211 */ /* 0x000fe200078f10ff */
[----:B------:R1:W-:Y:S01]  /*1120*/  STL.64 [R1], R30 ;  /* 0x0000001e01007387 */ /* 0x0003e20000100a00 */
[----:B------:R-:W-:Y:S01]  /*1130*/  IMAD R10, R12, c[0x0][0x1b4], R10 ;  /* 0x00006d000c0a7a24 */ /* 0x000fe200078e020a */
[----:B------:R-:W-:Y:S01]  /*1140*/  LOP3.LUT R4, R22, 0xffffffe0, RZ, 0xc0, !PT ;  /* 0xffffffe016047812 */ /* 0x000fe200078ec0ff */
[----:B------:R-:W-:Y:S01]  /*1150*/  IMAD R9, R12, c[0x0][0x1bc], R9 ;  /* 0x00006f000c097a24 */ /* 0x000fe200078e0209 */
[----:B------:R-:W-:-:S02]  /*1160*/  LOP3.LUT R8, R8, 0xfffffffc, RZ, 0xc0, !PT ;  /* 0xfffffffc08087812 */ /* 0x000fc400078ec0ff */
[----:B------:R-:W-:Y:S01]  /*1170*/  ISETP.GE.AND P0, PT, R2, R5, PT ;  /* 0x000000050200720c */ /* 0x000fe20003f06270 */
[----:B------:R-:W-:Y:S01]  /*1180*/  IMAD.IADD R76, R227, 0x1, -R4 ;  /* 0x00000001e34c7824 */ /* 0x000fe200078e0a04 */
[----:B------:R-:W-:Y:S01]  /*1190*/  SHF.R.S32.HI R12, RZ, 0x1f, R48 ;  /* 0x0000001fff0c7819 */ /* 0x000fe20000011430 */
[----:B------:R-:W-:Y:S01]  /*11a0*/  IMAD.IADD R15, R0, 0x1, -R8 ;  /* 0x00000001000f7824 */ /* 0x000fe200078e0a08 */
[----:B------:R-:W-:Y:S01]  /*11b0*/  IADD3 R251, R33, R10, RZ ;  /* 0x0000000a21fb7210 */ /* 0x000fe20007ffe0ff */
[----:B------:R-:W-:Y:S01]  /*11c0*/  IMAD R0, R244, R48, RZ ;  /* 0x00000030f4007224 */ /* 0x000fe200078e02ff */
[----:B------:R-:W-:Y:S01]  /*11d0*/  IADD3 R247, R31, R9, RZ ;  /* 0x000000091ff77210 */ /* 0x000fe20007ffe0ff */
[----:B------:R-:W-:Y:S01]  /*11e0*/  IMAD.MOV.U32 R8, RZ, RZ, 0x10 ;  /* 0x00000010ff087424 */ /* 0x000fe200078e00ff */
[----:B------:R-:W-:Y:S01]  /*11f0*/  LOP3.LUT P1, RZ, R15, 0x2, RZ, 0xc0, !PT ;  /* 0x000000020fff7812 */ /* 0x000fe2000782c0ff */
[-C--:B------:R-:W-:Y:S02]  /*1200*/  IMAD R0, R12, R246.reuse, R0 ;  /* 0x000000f60c007224 */ /* 0x080fe400078e0200 */
        /* <DEDUP_REMOVED lines=15> */
.L_x_102:
[----:B------:R-:W-:Y:S05]  /*1300*/  BSYNC B0 ;  /* 0x0000000000007941 */ /* 0x000fea0003800000 */
.L_x_101:
[----:B------:R-:W-:Y:S01]  /*1310*/  ISETP.GE.AND P0, PT, R28, R5, PT ;  /* 0x000000051c00720c */ /* 0x000fe20003f06270 */
[----:B------:R-:W-:Y:S01]  /*1320*/  IMAD.MOV.U32 R0, RZ, RZ, 0x5 ;  /* 0x00000005ff007424 */ /* 0x000fe200078e00ff */
[----:B------:R-:W-:Y:S01]  /*1330*/  BSSY B0, `(.L_x_103) ;  /* 0x000000f000007945 */ /* 0x000fe20003800000 */
[----:B-1----:R-:W-:-:S03]  /*1340*/  IMAD.SHL.U32 R11, R245, 0x20, RZ ;  /* 0x00000020f50b7824 */ /* 0x002fc600078e00ff */
[----:B------:R-:W-:-:S07]  /*1350*/  SHF.L.U64.HI R10, R245, R0, c[0x0][0x19c] ;  /* 0x00006700f50a7619 */ /* 0x000fce0000010200 */
[----:B------:R-:W-:Y:S05]  /*1360*/  @P0 BRA `(.L_x_104) ;  /* 0x000000b000000947 */ /* 0x000fea0003800000 */
[----:B------:R-:W-:-:S13]  /*1370*/  ISETP.GE.AND P0, PT, R248, c[0x0][0x220], PT ;  /* 0x00008800f8007a0c */ /* 0x000fda0003f06270 */
[----:B------:R1:W-:Y:S01]  /*1380*/  @P0 STS.128 [R221+0x2800], RZ ;  /* 0x002800ffdd000388 */ /* 0x0003e20000000c00 */
[----:B------:R-:W-:Y:S05]  /*1390*/  @P0 BRA `(.L_x_104) ;  /* 0x0000008000000947 */ /* 0x000fea0003800000 */
[----:B------:R-:W-:-:S05]  /*13a0*/  IADD3 R0, P0, R11, R6, RZ ;  /* 0x000000060b007210 */ /* 0x000fca0007f1e0ff */
[----:B------:R-:W-:Y:S01]  /*13b0*/  IMAD.X R11, R10, 0x1, R9, P0 ;  /* 0x000000010a0b7824 */ /* 0x000fe200000e0609 */
[----:B------:R-:W-:-:S04]  /*13c0*/  LEA R10, P0, R0, c[0x0][0x168], 0x1 ;  /* 0x00005a00000a7a11 */ /* 0x000fc800078008ff */
[----:B------:R-:W-:-:S05]  /*13d0*/  LEA.HI.X R11, R0, c[0x0][0x16c], R11, 0x1, P0 ;  /* 0x00005b00000b7a11 */ /* 0x000fca00000f0c0b */
[----:B------:R-:W-:Y:S01]  /*13e0*/  @!PT LDS RZ, [RZ] ;  /* 0x00000000fffff984 */ /* 0x000fe20000000800 */
[----:B------:R-:W-:Y:S01]  /*13f0*/  @!PT LDS RZ, [RZ] ;  /* 0x00000000fffff984 */ /* 0x000fe20000000800 */
[----:B------:R-:W-:Y:S01]  /*1400*/  @!PT LDS RZ, [RZ] ;  /* 0x00000000fffff984 */ /* 0x000fe20000000800 */
[----:B------:R1:W-:Y:S04]  /*1410*/  LDGSTS.E.BYPASS.LTC128B.128 [R221+0x2800], [R10.64] ;  /* 0x028000000add7fae */ /* 0x0003e8000b901d46 */
.L_x_104:
[----:B------:R-:W-:Y:S05]  /*1420*/  BSYNC B0 ;  /* 0x0000000000007941 */ /* 0x000fea0003800000 */
.L_x_103:
        /* <DEDUP_REMOVED lines=15> */
.L_x_106:
[----:B------:R-:W-:Y:S05]  /*1520*/  BSYNC B0 ;  /* 0x0000000000007941 */ /* 0x000fea0003800000 */
.L_x_105:
        /* <DEDUP_REMOVED lines=17> */
.L_x_108:
[----:B------:R-:W-:Y:S05]  /*1640*/  BSYNC B0 ;  /* 0x0000000000007941 */ /* 0x000fea0003800000 */
.L_x_107:
[----:B------:R-:W-:Y:S01]  /*1650*/  ISETP.NE.U32.AND P2, PT, RZ, c[0x0][0x318], PT ;  /* 0x0000c600ff007a0c */ /* 0x000fe20003f45070 */
[----:B------:R-:W0:Y:S03]  /*1660*/  LDGDEPBAR ;  /* 0x00000000000079af */ /* 0x000e260000000000 */
[----:B------:R-:W-:-:S13]  /*1670*/  ISETP.NE.AND.EX P2, PT, RZ, c[0x0][0x31c], PT, P2 ;  /* 0x0000c700ff007a0c */ /* 0x000fda0003f45320 */
[----:B------:R-:W-:Y:S01]  /*1680*/  @P2 SHF.R.S32.HI R0, RZ, 0x1f, R25 ;  /* 0x0000001fff002819 */ /* 0x000fe20000011419 */
[----:B-1----:R-:W-:-:S04]  /*1690*/  @P2 IMAD.WIDE.U32 R6, R25, c[0x0][0x320], R16 ;  /* 0x0000c80019062a25 */ /* 0x002fc800078e0010 */
[----:B------:R-:W-:Y:S01]  /*16a0*/  @P2 IMAD R0, R0, c[0x0][0x320], RZ ;  /* 0x0000c80000002a24 */ /* 0x000fe200078e02ff */
[----:B------:R-:W-:Y:S01]  /*16b0*/  @P2 LEA R8, P0, R6, c[0x0][0x318], 0x2 ;  /* 0x0000c60006082a11 */ /* 0x000fe200078010ff */
[----:B------:R-:W-:-:S04]  /*16c0*/  DEPBAR.LE SB0, 0x0 ;  /* 0x000080000000791a */ /* 0x000fc80000000000 */
[----:B------:R-:W-:-:S04]  /*16d0*/  @P2 IMAD R0, R25, c[0x0][0x324], R0 ;  /* 0x0000c90019002a24 */ /* 0x000fc800078e0200 */
[----:B------:R-:W-:-:S05]  /*16e0*/  @P2 IMAD.IADD R0, R7, 0x1, R0 ;  /* 0x0000000107002824 */ /* 0x000fca00078e0200 */
[----:B------:R-:W-:-:S05]  /*16f0*/  @P2 LEA.HI.X R9, R6, c[0x0][0x31c], R0, 0x2, P0 ;  /* 0x0000c70006092a11 */ /* 0x000fca00000f1400 */
[----:B------:R1:W5:Y:S04]  /*1700*/  @P2 LDG.E R8, [R8.64] ;  /* 0x0000000608082981 */ /* 0x000368000c1e1900 */
[----:B------:R-:W-:Y:S01]  /*1710*/  BAR.SYNC.DEFER_BLOCKING 0x0 ;  /* 0x0000000000007b1d */ /* 0x000fe20000010000 */
[----:B------:R-:W-:Y:S01]  /*1720*/  ISETP.GE.AND P1, PT, R2, R5, PT ;  /* 0x000000050200720c */ /* 0x000fe20003f26270 */
[----:B------:R-:W-:Y:S01]  /*1730*/  IMAD R0, R12, c[0x0][0x1a0], RZ ;  /* 0x000068000c007a24 */ /* 0x000fe200078e02ff */
[----:B------:R-:W-:Y:S01]  /*1740*/  MOV R132, RZ ;  /* 0x000000ff00847202 */ /* 0x000fe20000000f00 */
[C---:B------:R-:W-:Y:S02]  /*1750*/  IMAD.WIDE.U32 R6, R48.reuse, c[0x0][0x1a0], RZ ;  /* 0x0000680030067a25 */ /* 0x040fe400078e00ff */
[----:B------:R-:W-:Y:S02]  /*1760*/  BSSY B0, `(.L_x_109) ;  /* 0x0000016000007945 */ /* 0x000fe40003800000 */
[----:B------:R-:W-:Y:S01]  /*1770*/  IMAD R0, R48, c[0x0][0x1a4], R0 ;  /* 0x0000690030007a24 */ /* 0x000fe200078e0200 */
[----:B------:R-:W-:-:S03]  /*1780*/  LEA R2, P0, R6, R30, 0x7 ;  /* 0x0000001e06027211 */ /* 0x000fc600078038ff */
[----:B------:R-:W-:-:S05]  /*1790*/  IMAD.IADD R0, R7, 0x1, R0 ;  /* 0x0000000107007824 */ /* 0x000fca00078e0200 */
[----:B------:R-:W-:Y:S01]  /*17a0*/  LEA.HI.X R3, R6, R247, R0, 0x7, P0 ;  /* 0x000000f706037211 */ /* 0x000fe200000f3c00 */
[----:B-1----:R-:W5:Y:S01]  /*17b0*/  @P2 MUFU.RCP R9, c[0x0][0x238] ;  /* 0x00008e0000092b08 */ /* 0x002f620000001000 */
[----:B------:R1:W-:Y:S04]  /*17c0*/  @P1 STS [R221+0x4000], RZ ;  /* 0x004000ffdd001388 */ /* 0x0003e80000000800 */
[----:B------:R1:W-:Y:S04]  /*17d0*/  @P1 STS [R221+0x4004], RZ ;  /* 0x004004ffdd001388 */ /* 0x0003e80000000800 */
[----:B------:R1:W-:Y:S01]  /*17e0*/  @P1 STS.64 [R221+0x4008], RZ ;  /* 0x004008ffdd001388 */ /* 0x0003e20000000a00 */
[----:B-----5:R-:W-:Y:S01]  /*17f0*/  @P2 FMUL.FTZ R132, R8, R9 ;  /* 0x0000000908842220 */ /* 0x020fe20000410000 */
[----:B------:R-:W-:Y:S05]  /*1800*/  @P1 BRA `(.L_x_110) ;  /* 0x000000b000001947 */ /* 0x000fea0003800000 */
[----:B-1----:R-:W-:-:S13]  /*1810*/  ISETP.GE.AND P0, PT, R248, c[0x0][0x220], PT ;  /* 0x00008800f8007a0c */ /* 0x002fda0003f06270 */
        /* <DEDUP_REMOVED lines=10> */
.L_x_110:
[----:B-1----:R-:W-:Y:S05]  /*18c0*/  BSYNC B0 ;  /* 0x0000000000007941 */ /* 0x002fea0003800000 */
.L_x_109:
[----:B------:R-:W-:Y:S01]  /*18d0*/  ISETP.GE.AND P0, PT, R28, R5, PT ;  /* 0x000000051c00720c */ /* 0x000fe20003f06270 */
[----:B------:R-:W-:-:S12]  /*18e0*/  BSSY B0, `(.L_x_111) ;  /* 0x0000010000007945 */ /* 0x000fd80003800000 */
[----:B------:R1:W-:Y:S01]  /*18f0*/  @P0 STS.128 [R221+0x4800], RZ ;  /* 0x004800ffdd000388 */ /* 0x0003e20000000c00 */
[----:B------:R-:W-:Y:S05]  /*1900*/  @P0 BRA `(.L_x_112) ;  /* 0x000000d000000947 */ /* 0x000fea0003800000 */
[----:B------:R-:W-:-:S13]  /*1910*/  ISETP.GE.AND P0, PT, R248, c[0x0][0x220], PT ;  /* 0x00008800f8007a0c */ /* 0x000fda0003f06270 */
[----:B------:R1:W-:Y:S01]  /*1920*/  @P0 STS.128 [R221+0x4800], RZ ;  /* 0x004800ffdd000388 */ /* 0x0003e20000000c00 */
[----:B------:R-:W-:Y:S05]  /*1930*/  @P0 BRA `(.L_x_112) ;  /* 0x000000a000000947 */ /* 0x000fea0003800000 */
[----:B------:R-:W-:Y:S02]  /*1940*/  IMAD.MOV.U32 R7, RZ, RZ, c[0x0][0x1a0] ;  /* 0x00006800ff077624 */ /* 0x000fe400078e00ff */
        /* <DEDUP_REMOVED lines=9> */
.L_x_112:
[----:B------:R-:W-:Y:S05]  /*19e0*/  BSYNC B0 ;  /* 0x0000000000007941 */ /* 0x000fea0003800000 */
.L_x_111:
        /* <DEDUP_REMOVED lines=17> */
.L_x_114:
[----:B------:R-:W-:Y:S05]  /*1b00*/  BSYNC B0 ;  /* 0x0000000000007941 */ /* 0x000fea0003800000 */
.L_x_113:
        /* <DEDUP_REMOVED lines=18> */
.L_x_116:
[----:B------:R-:W-:Y:S05]  /*1c30*/  BSYNC B0 ;  /* 0x0000000000007941 */ /* 0x000fea0003800000 */
.L_x_115:
[----:B-1----:R-:W-:Y:S01]  /*1c40*/  LOP3.LUT R2, R24, 0xfffffff8, RZ, 0xc0, !PT ;  /* 0xfffffff818027812 */ /* 0x002fe200078ec0ff */
[----:B------:R-:W-:Y:S01]  /*1c50*/  IMAD.SHL.U32 R5, R15, 0x40, RZ ;  /* 0x000000400f057824 */ /* 0x000fe200078e00ff */
[----:B------:R-:W-:Y:S01]  /*1c60*/  SHF.R.S32.HI R8, RZ, 0x4, R21 ;  /* 0x00000004ff087819 */ /* 0x000fe20000011415 */
[----:B------:R-:W-:Y:S01]  /*1c70*/  STL [R1+0x38], R244 ;  /* 0x000038f401007387 */ /* 0x000fe20000100800 */
[----:B------:R-:W-:Y:S01]  /*1c80*/  LOP3.LUT R3, R14, 0x7fffffe, RZ, 0xc0, !PT ;  /* 0x07fffffe0e037812 */ /* 0x000fe200078ec0ff */
[----:B------:R-:W-:Y:S01]  /*1c90*/  IMAD.IADD R2, R227, 0x1, -R2 ;  /* 0x00000001e3027824 */ /* 0x000fe200078e0a02 */
[----:B------:R-:W-:Y:S01]  /*1ca0*/  LEA.HI R6, R21, R8, RZ, 0x1 ;  /* 0x0000000815067211 */ /* 0x000fe200078f08ff */
[----:B------:R-:W-:Y:S01]  /*1cb0*/  STL [R1+0x34], R225 ;  /* 0x000034e101007387 */ /* 0x000fe20000100800 */
[----:B------:R-:W-:Y:S01]  /*1cc0*/  SHF.R.S32.HI R7, RZ, 0x1f, R13 ;  /* 0x0000001fff077819 */ /* 0x000fe2000001140d */
[----:B------:R-:W-:Y:S01]  /*1cd0*/  IMAD.IADD R201, R13, 0x1, -R3 ;  /* 0x000000010dc97824 */ /* 0x000fe200078e0a03 */
[----:B------:R-:W-:Y:S01]  /*1ce0*/  LEA.HI R0, R2, R2, RZ, 0x1 ;  /* 0x0000000202007211 */ /* 0x000fe200078f08ff */
[----:B------:R-:W-:Y:S01]  /*1cf0*/  STL [R1+0x30], R221 ;  /* 0x000030dd01007387 */ /* 0x000fe20000100800 */
[----:B------:R-:W-:-:S02]  /*1d00*/  LOP3.LUT R6, R6, 0xfffffffe, RZ, 0xc0, !PT ;  /* 0xfffffffe06067812 */ /* 0x000fc400078ec0ff */
[----:B------:R-:W-:Y:S01]  /*1d10*/  LEA.HI R7, R7, R13, RZ, 0x3 ;  /* 0x0000000d07077211 */ /* 0x000fe200078f18ff */
[----:B------:R-:W0:Y:S01]  /*1d20*/  LDGDEPBAR ;  /* 0x00000000000079af */ /* 0x000e220000000000 */
[----:B------:R-:W-:Y:S01]  /*1d30*/  LOP3.LUT R3, R0, 0x3fffffe, RZ, 0xc0, !PT ;  /* 0x03fffffe00037812 */ /* 0x000fe200078ec0ff */
[----:B------:R-:W-:Y:S01]  /*1d40*/  IMAD.IADD R8, R8, 0x1, -R6 ;  /* 0x0000000108087824 */ /* 0x000fe200078e0a06 */
[----:B------:R-:W-:Y:S02]  /*1d50*/  SHF.R.S32.HI R49, RZ, 0x1, R0 ;  /* 0x00000001ff317819 */ /* 0x000fe40000011400 */
[----:B------:R-:W-:Y:S01]  /*1d60*/  IADD3 R9, R2, -R3, RZ ;  /* 0x8000000302097210 */ /* 0x000fe20007ffe0ff */
[----:B------:R-:W-:Y:S01]  /*1d70*/  IMAD.SHL.U32 R3, R7, 0x20, RZ ;  /* 0x0000002007037824 */ /* 0x000fe200078e00ff */
[----:B------:R-:W-:Y:S01]  /*1d80*/  LOP3.LUT R2, R5, 0xc0, RZ, 0xc0, !PT ;  /* 0x000000c005027812 */ /* 0x000fe200078ec0ff */
[C---:B------:R-:W-:Y:S01]  /*1d90*/  IMAD.SHL.U32 R0, R49.reuse, 0x40, RZ ;  /* 0x0000004031007824 */ /* 0x040fe200078e00ff */
[----:B------:R-:W-:Y:S01]  /*1da0*/  LOP3.LUT P0, RZ, R49, 0x2, RZ, 0xc0, !PT ;  /* 0x0000000231ff7812 */ /* 0x000fe2000780c0ff */
[----:B------:R-:W-:Y:S01]  /*1db0*/  IMAD.SHL.U32 R5, R8, 0x8, RZ ;  /* 0x0000000808057824 */ /* 0x000fe200078e00ff */
[----:B------:R-:W-:Y:S01]  /*1dc0*/  LOP3.LUT R200, R3, 0xffffff00, RZ, 0xc0, !PT ;  /* 0xffffff0003c87812 */ /* 0x000fe200078ec0ff */
[----:B------:R-:W-:Y:S01]  /*1dd0*/  IMAD.SHL.U32 R7, R23, 0x8, RZ ;  /* 0x0000000817077824 */ /* 0x000fe200078e00ff */
[----:B------:R-:W-:-:S02]  /*1de0*/  LOP3.LUT R0, R0, 0xc0, RZ, 0xc0, !PT ;  /* 0x000000c000007812 */ /* 0x000fc400078ec0ff */
[----:B------:R-:W-:Y:S02]  /*1df0*/  LOP3.LUT R6, R2, 0x8, R5, 0xf8, !PT ;  /* 0x0000000802067812 */ /* 0x000fe400078ef805 */
[----:B------:R-:W-:Y:S02]  /*1e00*/  SHF.R.U32.HI R3, RZ, 0x3, R2 ;  /* 0x00000003ff037819 */ /* 0x000fe40000011602 */
[----:B------:R-:W-:Y:S02]  /*1e10*/  LEA R2, R51, R200, 0x9 ;  /* 0x000000c833027211 */ /* 0x000fe400078e48ff */
[----:B------:R-:W-:Y:S01]  /*1e20*/  LOP3.LUT R5, R0, 0x8, R7, 0xf8, !PT ;  /* 0x0000000800057812 */ /* 0x000fe200078ef807 */
[----:B------:R-:W-:Y:S01]  /*1e30*/  IMAD R7, R8, 0x8, R9 ;  /* 0x0000000808077824 */ /* 0x000fe200078e0209 */
[----:B------:R-:W-:Y:S01]  /*1e40*/  SHF.R.U32.HI R0, RZ, 0x3, R0 ;  /* 0x00000003ff007819 */ /* 0x000fe20000011600 */
[----:B------:R-:W-:Y:S01]  /*1e50*/  IMAD R2, R201, 0x20, R2 ;  /* 0x00000020c9027824 */ /* 0x000fe200078e0202 */
[----:B------:R-:W-:-:S02]  /*1e60*/  LOP3.LUT R202, R6, R3, RZ, 0x3c, !PT ;  /* 0x0000000306ca7212 */ /* 0x000fc400078e3cff */
[----:B------:R-:W-:-:S03]  /*1e70*/  LOP3.LUT R0, R5, R0, RZ, 0x3c, !PT ;  /* 0x0000000005007212 */ /* 0x000fc600078e3cff */
[----:B------:R-:W-:Y:S02]  /*1e80*/  IMAD.IADD R2, R202, 0x1, R2 ;  /* 0x00000001ca027824 */ /* 0x000fe400078e0202 */
[----:B------:R-:W-:-:S03]  /*1e90*/  IMAD.U32 R0, R7, 0x20, R0 ;  /* 0x0000002007007824 */ /* 0x000fc600078e0000 */
[----:B------:R-:W-:Y:S01]  /*1ea0*/  SHF.L.U32 R211, R2, 0x1, RZ ;  /* 0x0000000102d37819 */ /* 0x000fe200000006ff */
[----:B------:R-:W-:-:S04]  /*1eb0*/  IMAD.SHL.U32 R208, R0, 0x2, RZ ;  /* 0x0000000200d07824 */ /* 0x000fc800078e00ff */
[----:B------:R-:W-:Y:S01]  /*1ec0*/  LDSM.16.M88.4 R12, [R211] ;  /* 0x00000000d30c783b */ /* 0x000fe20000000200 */
[----:B------:R-:W-:Y:S01]  /*1ed0*/  IADD3 R0, R208, 0x2000, RZ ;  /* 0x00002000d0007810 */ /* 0x000fe20007ffe0ff */
[----:B------:R-:W-:Y:S01]  /*1ee0*/  IMAD R212, R4, 0x2, R211 ;  /* 0x0000000204d47824 */ /* 0x000fe200078e02d3 */
[----:B------:R-:W-:Y:S01]  /*1ef0*/  IADD3 R213, R208, 0x2020, RZ ;  /* 0x00002020d0d57810 */ /* 0x000fe20007ffe0ff */
[----:B----4-:R-:W1:Y:S01]  /*1f00*/  LDSM.16.M88.4 R28, [R208+0x2000] ;  /* 0x00200000d01c783b */ /* 0x010e620000000200 */
[----:B------:R-:W-:Y:S02]  /*1f10*/  @P0 IADD3 R213, R0, -0x20, RZ ;  /* 0xffffffe000d50810 */ /* 0x000fe40007ffe0ff */
[----:B------:R-:W-:Y:S01]  /*1f20*/  SHF.R.S32.HI R0, RZ, 0x1f, R76 ;  /* 0x0000001fff007819 */ /* 0x000fe2000001144c */
[----:B------:R-:W4:Y:S03]  /*1f30*/  LDSM.16.M88.4 R8, [R211+0x1000] ;  /* 0x00100000d308783b */ /* 0x000f260000000200 */
[----:B------:R-:W-:Y:S01]  /*1f40*/  LEA.HI R0, R0, R76, RZ, 0x2 ;  /* 0x0000004c00007211 */ /* 0x000fe200078f10ff */
[----:B------:R-:W2:Y:S03]  /*1f50*/  LDSM.16.M88.4 R40, [R208+0x3800] ;  /* 0x00380000d028783b */ /* 0x000ea60000000200 */
[----:B------:R-:W-:Y:S01]  /*1f60*/  SHF.R.S32.HI R2, RZ, 0x2, R0 ;  /* 0x00000002ff027819 */ /* 0x000fe20000011400 */
[----:B------:R-:W-:Y:S04]  /*1f70*/  LDSM.16.M88.4 R44, [R208+0x3c00] ;  /* 0x003c0000d02c783b */ /* 0x000fe80000000200 */
[----:B------:R-:W-:Y:S01]  /*1f80*/  LDSM.16.M88.4 R36, [R208+0x3400] ;  /* 0x00340000d024783b */ /* 0x000fe20000000200 */
[----:B------:R-:W-:-:S03]  /*1f90*/  IMAD R0, R51, 0x10, R2 ;  /* 0x0000001033007824 */ /* 0x000fc600078e0202 */
[----:B------:R-:W3:Y:S01]  /*1fa0*/  LDSM.16.M88.4 R24, [R208+0x2400] ;  /* 0x00240000d018783b */ /* 0x000ee20000000200 */
[----:B------:R-:W-:-:S03]  /*1fb0*/  IMAD.IADD R226, R226, 0x1, R0 ;  /* 0x00000001e2e27824 */ /* 0x000fc600078e0200 */
[----:B------:R-:W2:Y:S02]  /*1fc0*/  LDSM.16.M88.4 R20, [R208+0x2800] ;  /* 0x00280000d014783b */ /* 0x000ea40000000200 */
[----:B------:R-:W-:Y:S02]  /*1fd0*/  IADD3 R0, R50, R226, -R172 ;  /* 0x000000e232007210 */ /* 0x000fe40007ffe8ac */
[----:B------:R-:W2:Y:S04]  /*1fe0*/  LDSM.16.M88.4 R16, [R208+0x2c00] ;  /* 0x002c0000d010783b */ /* 0x000ea80000000200 */
[----:B------:R-:W2:Y:S04]  /*1ff0*/  LDSM.16.M88.4 R32, [R208+0x3000] ;  /* 0x00300000d020783b */ /* 0x000ea80000000200 */
[----:B------:R-:W-:Y:S01]  /*2000*/  LDSM.16.M88.4 R60, [R213+0x1000] ;  /* 0x00100000d53c783b */ /* 0x000fe20000000200 */
[-C--:B-1----:R-:W-:Y:S03]  /*2010*/  HMMA.16816.F32 R72, R12, R28.reuse, RZ ;  /* 0x0000001c0c48723c */ /* 0x082fe600000018ff */
[----:B------:R-:W-:Y:S04]  /*2020*/  LDSM.16.M88.4 R196, [R213+0x1c00] ;  /* 0x001c0000d5c4783b */ /* 0x000fe80000000200 */
[----:B------:R-:W-:Y:S01]  /*2030*/  LDSM.16.M88.4 R188, [R213+0x1800] ;  /* 0x00180000d5bc783b */ /* 0x000fe20000000200 */
[C---:B----4-:R-:W-:Y:S03]  /*2040*/  HMMA.16816.F32 R108, R8.reuse, R28, RZ ;  /* 0x0000001c086c723c */ /* 0x050fe600000018ff */
[----:B------:R-:W-:Y:S04]  /*2050*/  LDSM.16.M88.4 R56, [R213+0x800] ;  /* 0x00080000d538783b */ /* 0x000fe80000000200 */
[----:B------:R-:W-:Y:S01]  /*2060*/  STL [R1+0x28], R2 ;  /* 0x0000280201007387 */ /* 0x000fe20000100800 */
[-C--:B------:R-:W-:Y:S03]  /*2070*/  HMMA.16816.F32 R128, R8, R30.reuse, RZ ;  /* 0x0000001e0880723c */ /* 0x080fe600000018ff */
[----:B------:R-:W-:Y:S05]  /*2080*/  LDSM.16.M88.4 R176, [R213+0x1400] ;  /* 0x00140000d5b0783b */ /* 0x000fea0000000200 */
[----:B------:R-:W-:Y:S08]  /*2090*/  HMMA.16816.F32 R104, R12, R30, RZ ;  /* 0x0000001e0c68723c */ /* 0x000ff000000018ff */
[C---:B--2---:R-:W-:Y:S08]  /*20a0*/  HMMA.16816.F32 R28, R8.reuse, R40, RZ ;  /* 0x00000028081c723c */ /* 0x044ff000000018ff */
[C---:B---3--:R-:W-:Y:S08]  /*20b0*/  HMMA.16816.F32 R112, R8.reuse, R24, RZ ;  /* 0x000000180870723c */ /* 0x048ff000000018ff */
[C---:B------:R-:W-:Y:S08]  /*20c0*/  HMMA.16816.F32 R116, R8.reuse, R20, RZ ;  /* 0x000000140874723c */ /* 0x040ff000000018ff */
[----:B------:R-:W-:Y:S01]  /*20d0*/  IMAD.MOV.U32 R186, RZ, RZ, R30 ;  /* 0x000000ffffba7224 */ /* 0x000fe200078e001e */
[----:B------:R-:W-:Y:S01]  /*20e0*/  HMMA.16816.F32 R120, R8, R16, RZ ;  /* 0x000000100878723c */ /* 0x000fe200000018ff */
[----:B------:R-:W-:-:S02]  /*20f0*/  IMAD.MOV.U32 R185, RZ, RZ, R31 ;  /* 0x000000ffffb97224 */ /* 0x000fc400078e001f */
[----:B------:R-:W-:Y:S02]  /*2100*/  IMAD.MOV.U32 R184, RZ, RZ, R28 ;  /* 0x000000ffffb87224 */ /* 0x000fe400078e001c */
[----:B------:R-:W-:-:S03]  /*2110*/  IMAD.MOV.U32 R183, RZ, RZ, R29 ;  /* 0x000000ffffb77224 */ /* 0x000fc600078e001d */
[C---:B------:R-:W-:Y:S08]  /*2120*/  HMMA.16816.F32 R28, R8.reuse, R44, RZ ;  /* 0x0000002c081c723c */ /* 0x040ff000000018ff */
[C---:B------:R-:W-:Y:S08]  /*2130*/  HMMA.16816.F32 R124, R8.reuse, R32, RZ ;  /* 0x00000020087c723c */ /* 0x040ff000000018ff */
[C---:B------:R-:W-:Y:S08]  /*2140*/  HMMA.16816.F32 R52, R8.reuse, R36, RZ ;  /* 0x000000240834723c */ /* 0x040ff000000018ff */
[----:B------:R-:W-:Y:S01]  /*2150*/  MOV R180, R31 ;  /* 0x0000001f00b47202 */ /* 0x000fe20000000f00 */
[----:B------:R-:W-:Y:S01]  /*2160*/  IMAD.MOV.U32 R171, RZ, RZ, R29 ;  /* 0x000000ffffab7224 */ /* 0x000fe200078e001d */
[----:B------:R-:W-:Y:S01]  /*2170*/  HMMA.16816.F32 R136, R8, R26, RZ ;  /* 0x0000001a0888723c */ /* 0x000fe200000018ff */
[----:B------:R-:W-:-:S02]  /*2180*/  IMAD.MOV.U32 R170, RZ, RZ, R28 ;  /* 0x000000ffffaa7224 */ /* 0x000fc400078e001c */
[----:B------:R-:W-:-:S05]  /*2190*/  IMAD.MOV.U32 R173, RZ, RZ, R30 ;  /* 0x000000ffffad7224 */ /* 0x000fca00078e001e */
[C---:B------:R-:W-:Y:S06]  /*21a0*/  HMMA.16816.F32 R28, R8.reuse, R38, RZ ;  /* 0x00000026081c723c */ /* 0x040fec00000018ff */
[----:B------:R-:W-:Y:S01]  /*21b0*/  IMAD.MOV.U32 R169, RZ, RZ, R53 ;  /* 0x000000ffffa97224 */ /* 0x000fe200078e0035 */
[----:B------:R-:W-:Y:S01]  /*21c0*/  MOV R133, R55 ;  /* 0x0000003700857202 */ /* 0x000fe20000000f00 */
[----:B------:R-:W-:Y:S01]  /*21d0*/  HMMA.16816.F32 R144, R8, R22, RZ ;  /* 0x000000160890723c */ /* 0x000fe200000018ff */
[----:B------:R-:W-:Y:S02]  /*21e0*/  IMAD.MOV.U32 R168, RZ, RZ, R54 ;  /* 0x000000ffffa87224 */ /* 0x000fe400078e0036 */
[----:B------:R-:W-:-:S05]  /*21f0*/  IMAD.MOV.U32 R134, RZ, RZ, R52 ;  /* 0x000000ffff867224 */ /* 0x000fca00078e0034 */
[C---:B------:R-:W-:Y:S08]  /*2200*/  HMMA.16816.F32 R148, R8.reuse, R18, RZ ;  /* 0x000000120894723c */ /* 0x040ff000000018ff */
[----:B------:R-:W-:Y:S01]  /*2210*/  IMAD.MOV.U32 R223, RZ, RZ, R30 ;  /* 0x000000ffffdf7224 */ /* 0x000fe200078e001e */
[----:B------:R-:W-:Y:S01]  /*2220*/  MOV R222, R28 ;  /* 0x0000001c00de7202 */ /* 0x000fe20000000f00 */
[----:B------:R-:W-:Y:S01]  /*2230*/  IMAD.MOV.U32 R175, RZ, RZ, R29 ;  /* 0x000000ffffaf7224 */ /* 0x000fe200078e001d */
[----:B------:R-:W-:Y:S01]  /*2240*/  HMMA.16816.F32 R152, R8, R34, RZ ;  /* 0x000000220898723c */ /* 0x000fe200000018ff */
[----:B------:R-:W-:-:S07]  /*2250*/  IMAD.MOV.U32 R245, RZ, RZ, R31 ;  /* 0x000000fffff57224 */ /* 0x000fce00078e001f */
[C---:B------:R-:W-:Y:S08]  /*2260*/  HMMA.16816.F32 R28, R8.reuse, R42, RZ ;  /* 0x0000002a081c723c */ /* 0x040ff000000018ff */
[----:B------:R-:W-:Y:S08]  /*2270*/  HMMA.16816.F32 R8, R8, R46, RZ ;  /* 0x0000002e0808723c */ /* 0x000ff000000018ff */
[C---:B------:R-:W-:Y:S08]  /*2280*/  HMMA.16816.F32 R64, R12.reuse, R20, RZ ;  /* 0x000000140c40723c */ /* 0x040ff000000018ff */
[----:B------:R-:W-:Y:S01]  /*2290*/  HMMA.16816.F32 R80, R12, R22, RZ ;  /* 0x000000160c50723c */ /* 0x000fe200000018ff */
[----:B------:R-:W-:Y:S01]  /*22a0*/  IMAD.MOV.U32 R182, RZ, RZ, R29 ;  /* 0x000000ffffb67224 */ /* 0x000fe200078e001d */
[----:B------:R-:W-:Y:S01]  /*22b0*/  MOV R174, R30 ;  /* 0x0000001e00ae7202 */ /* 0x000fe20000000f00 */
[----:B------:R-:W-:-:S02]  /*22c0*/  IMAD.MOV.U32 R181, RZ, RZ, R31 ;  /* 0x000000ffffb57224 */ /* 0x000fc400078e001f */
[----:B------:R-:W-:-:S03]  /*22d0*/  IMAD.MOV.U32 R135, RZ, RZ, R28 ;  /* 0x000000ffff877224 */ /* 0x000fc600078e001c */
[----:B------:R-:W-:Y:S01]  /*22e0*/  IMAD.MOV.U32 R220, RZ, RZ, R9 ;  /* 0x000000ffffdc7224 */ /* 0x000fe200078e0009 */
[----:B------:R-:W-:Y:S01]  /*22f0*/  MOV R210, R8 ;  /* 0x0000000800d27202 */ /* 0x000fe20000000f00 */
[----:B------:R-:W-:Y:S01]  /*2300*/  IMAD.MOV.U32 R215, RZ, RZ, R10 ;  /* 0x000000ffffd77224 */ /* 0x000fe200078e000a */
[C---:B------:R-:W-:Y:S01]  /*2310*/  HMMA.16816.F32 R20, R12.reuse, R40, RZ ;  /* 0x000000280c14723c */ /* 0x040fe200000018ff */
[----:B------:R-:W-:Y:S02]  /*2320*/  IMAD.MOV.U32 R214, RZ, RZ, R11 ;  /* 0x000000ffffd67224 */ /* 0x000fe400078e000b */
[----:B------:R-:W1:Y:S05]  /*2330*/  LDSM.16.M88.4 R8, [R212] ;  /* 0x00000000d408783b */ /* 0x000e6a0000000200 */
[C---:B------:R-:W-:Y:S01]  /*2340*/  HMMA.16816.F32 R88, R12.reuse, R42, RZ ;  /* 0x0000002a0c58723c */ /* 0x040fe200000018ff */
[----:B------:R-:W2:Y:S07]  /*2350*/  LDSM.16.M88.4 R40, [R213+0xc00] ;  /* 0x000c0000d528783b */ /* 0x000eae0000000200 */
[C---:B------:R-:W-:Y:S08]  /*2360*/  HMMA.16816.F32 R28, R12.reuse, R32, RZ ;  /* 0x000000200c1c723c */ /* 0x040ff000000018ff */
[C---:B------:R-:W-:Y:S08]  /*2370*/  HMMA.16816.F32 R52, R12.reuse, R16, RZ ;  /* 0x000000100c34723c */ /* 0x040ff000000018ff */
[C---:B------:R-:W-:Y:S08]  /*2380*/  HMMA.16816.F32 R100, R12.reuse, R18, RZ ;  /* 0x000000120c64723c */ /* 0x040ff000000018ff */
[C---:B------:R-:W-:Y:S08]  /*2390*/  HMMA.16816.F32 R68, R12.reuse, R24, RZ ;  /* 0x000000180c44723c */ /* 0x040ff000000018ff */
[C---:B------:R-:W-:Y:S08]  /*23a0*/  HMMA.16816.F32 R84, R12.reuse, R26, RZ ;  /* 0x0000001a0c54723c */ /* 0x040ff000000018ff */
[C---:B------:R-:W-:Y:S08]  /*23b0*/  HMMA.16816.F32 R16, R12.reuse, R44, RZ ;  /* 0x0000002c0c10723c */ /* 0x040ff000000018ff */
[C---:B------:R-:W-:Y:S01]  /*23c0*/  HMMA.16816.F32 R96, R12.reuse, R34, RZ ;  /* 0x000000220c60723c */ /* 0x040fe200000018ff */
[----:B------:R-:W3:Y:S07]  /*23d0*/  LDSM.16.M88.4 R32, [R213] ;  /* 0x00000000d520783b */ /* 0x000eee0000000200 */
[C---:B------:R-:W-:Y:S08]  /*23e0*/  HMMA.16816.F32 R24, R12.reuse, R36, RZ ;  /* 0x000000240c18723c */ /* 0x040ff000000018ff */
[C---:B------:R-:W-:Y:S01]  /*23f0*/  HMMA.16816.F32 R92, R12.reuse, R38, RZ ;  /* 0x000000260c5c723c */ /* 0x040fe200000018ff */
[----:B------:R-:W4:Y:S07]  /*2400*/  LDSM.16.M88.4 R36, [R213+0x400] ;  /* 0x00040000d524783b */ /* 0x000f2e0000000200 */
[----:B------:R-:W-:Y:S07]  /*2410*/  HMMA.16816.F32 R44, R12, R46, RZ ;  /* 0x0000002e0c2c723c */ /* 0x000fee00000018ff */
[----:B------:R-:W-:Y:S01]  /*2420*/  IMAD.SHL.U32 R12, R227, 0x2, RZ ;  /* 0x00000002e30c7824 */ /* 0x000fe200078e00ff */
[----:B-1----:R-:W-:Y:S04]  /*2430*/  HMMA.16816.F32 R232, R8, R60, R28 ;  /* 0x0000003c08e8723c */ /* 0x002fe8000000181c */
[----:B------:R-:W-:-:S04]  /*2440*/  LOP3.LUT R12, R12, 0x6, RZ, 0xc0, !PT ;  /* 0x000000060c0c7812 */ /* 0x000fc800078ec0ff */
[----:B------:R-:W-:Y:S01]  /*2450*/  LEA R12, R48, R12, 0x7 ;  /* 0x0000000c300c7211 */ /* 0x000fe200078e38ff */
[C---:B--2---:R-:W-:Y:S03]  /*2460*/  HMMA.16816.F32 R164, R8.reuse, R40, R52 ;  /* 0x0000002808a4723c */ /* 0x044fe60000001834 */
[----:B------:R-:W-:Y:S01]  /*2470*/  IADD3 R48, R12, 0x1, RZ ;  /* 0x000000010c307810 */ /* 0x000fe20007ffe0ff */
[----:B------:R-:W-:Y:S01]  /*2480*/  IMAD.IADD R2, R0, 0x1, -R12 ;  /* 0x0000000100027824 */ /* 0x000fe200078e0a0c */
[C---:B------:R-:W-:Y:S02]  /*2490*/  IADD3 R28, R12.reuse, 0x8, RZ ;  /* 0x000000080c1c7810 */ /* 0x040fe40007ffe0ff */
[----:B------:R-:W-:Y:S01]  /*24a0*/  IADD3 R49, R12, 0x9, RZ ;  /* 0x000000090c317810 */ /* 0x000fe20007ffe0ff */
[----:B------:R-:W-:Y:S01]  /*24b0*/  IMAD.IADD R5, R0, 0x1, -R48 ;  /* 0x0000000100057824 */ /* 0x000fe200078e0a30 */
[----:B------:R-:W-:Y:S01]  /*24c0*/  IABS R2, R2 ;  /* 0x0000000200027213 */ /* 0x000fe20000000000 */
[----:B------:R-:W-:Y:S01]  /*24d0*/  HMMA.16816.F32 R16, R8, R196, R16 ;  /* 0x000000c40810723c */ /* 0x000fe20000001810 */
[----:B------:R-:W-:-:S02]  /*24e0*/  IADD3 R52, R12, 0x10, RZ ;  /* 0x000000100c347810 */ /* 0x000fc40007ffe0ff */
[----:B------:R-:W-:Y:S01]  /*24f0*/  IADD3 R53, R12, 0x11, RZ ;  /* 0x000000110c357810 */ /* 0x000fe20007ffe0ff */
[----:B------:R-:W-:Y:S01]  /*2500*/  IMAD.MOV.U32 R3, RZ, RZ, R2 ;  /* 0x000000ffff037224 */ /* 0x000fe200078e0002 */
[----:B------:R-:W-:Y:S01]  /*2510*/  IABS R2, R5 ;  /* 0x0000000500027213 */ /* 0x000fe20000000000 */
[----:B------:R-:W-:Y:S01]  /*2520*/  IMAD.IADD R5, R0, 0x1, -R28 ;  /* 0x0000000100057824 */ /* 0x000fe200078e0a1c */
[----:B------:R-:W-:Y:S01]  /*2530*/  IADD3 R55, R12, 0x18, RZ ;  /* 0x000000180c377810 */ /* 0x000fe20007ffe0ff */
[----:B------:R1:W-:Y:S01]  /*2540*/  I2F R54, R3 ;  /* 0x0000000300367306 */ /* 0x0003e20000201400 */
[----:B------:R-:W-:Y:S01]  /*2550*/  HMMA.16816.F32 R20, R8, R188, R20 ;  /* 0x000000bc0814723c */ /* 0x000fe20000001814 */
[-C--:B------:R-:W-:Y:S02]  /*2560*/  ISETP.GE.AND P2, PT, R28, R50.reuse, PT ;  /* 0x000000321c00720c */ /* 0x080fe40003f46270 */
[-C--:B------:R-:W-:Y:S02]  /*2570*/  ISETP.GE.AND P4, PT, R12, R50.reuse, PT ;  /* 0x000000320c00720c */ /* 0x080fe40003f86270 */
[----:B------:R-:W-:-:S02]  /*2580*/  ISETP.GE.AND P3, PT, R48, R50, PT ;  /* 0x000000323000720c */ /* 0x000fc40003f66270 */
[-C--:B------:R-:W-:Y:S01]  /*2590*/  ISETP.GE.AND P1, PT, R49, R50.reuse, PT ;  /* 0x000000323100720c */ /* 0x080fe20003f26270 */
[C---:B------:R-:W-:Y:S01]  /*25a0*/  HMMA.16816.F32 R160, R8.reuse, R56, R64 ;  /* 0x0000003808a0723c */ /* 0x040fe20000001840 */
[-C--:B------:R-:W-:Y:S02]  /*25b0*/  ISETP.GE.AND P0, PT, R52, R50.reuse, PT ;  /* 0x000000323400720c */ /* 0x080fe40003f06270 */
[-C--:B------:R-:W-:Y:S02]  /*25c0*/  ISETP.GE.AND P6, PT, R53, R50.reuse, PT ;  /* 0x000000323500720c */ /* 0x080fe40003fc6270 */
[----:B------:R-:W-:Y:S02]  /*25d0*/  ISETP.GE.AND P5, PT, R55, R50, PT ;  /* 0x000000323700720c */ /* 0x000fe40003fa6270 */
[----:B-1----:R-:W-:Y:S01]  /*25e0*/  MOV R3, R2 ;  /* 0x0000000200037202 */ /* 0x002fe20000000f00 */
[----:B------:R-:W-:Y:S01]  /*25f0*/  IMAD.MOV.U32 R244, RZ, RZ, R18 ;  /* 0x000000fffff47224 */ /* 0x000fe200078e0012 */
[----:B------:R-:W-:Y:S01]  /*2600*/  IABS R2, R5 ;  /* 0x0000000500027213 */ /* 0x000fe20000000000 */
[C---:B------:R-:W-:Y:S01]  /*2610*/  HMMA.16816.F32 R240, R8.reuse, R176, R24 ;  /* 0x000000b008f0723c */ /* 0x040fe20000001818 */
[----:B------:R-:W-:Y:S01]  /*2620*/  IADD3 R5, R0, -R49, RZ ;  /* 0x8000003100057210 */ /* 0x000fe20007ffe0ff */
[----:B------:R1:W-:Y:S01]  /*2630*/  I2F R31, R3 ;  /* 0x00000003001f7306 */ /* 0x0003e20000201400 */
[C---:B------:R-:W-:Y:S01]  /*2640*/  IADD3 R64, R12.reuse, 0x19, RZ ;  /* 0x000000190c407810 */ /* 0x040fe20007ffe0ff */
[----:B------:R-:W2:Y:S01]  /*2650*/  LDSM.16.M88.4 R24, [R212+0x1000] ;  /* 0x00100000d418783b */ /* 0x000ea20000000200 */
[----:B------:R-:W-:Y:S01]  /*2660*/  MOV R246, R19 ;  /* 0x0000001300f67202 */ /* 0x000fe20000000f00 */
[----:B------:R-:W-:Y:S01]  /*2670*/  IMAD.MOV.U32 R7, RZ, RZ, R20 ;  /* 0x000000ffff077224 */ /* 0x000fe200078e0014 */
[C---:B------:R-:W-:Y:S01]  /*2680*/  IADD3 R65, R12.reuse, 0x20, RZ ;  /* 0x000000200c417810 */ /* 0x040fe20007ffe0ff */
[----:B---3--:R-:W-:Y:S01]  /*2690*/  HMMA.16816.F32 R140, R8, R32, R72 ;  /* 0x00000020088c723c */ /* 0x008fe20000001848 */
[C---:B------:R-:W-:Y:S01]  /*26a0*/  IADD3 R66, R12.reuse, 0x21, RZ ;  /* 0x000000210c427810 */ /* 0x040fe20007ffe0ff */
[----:B------:R-:W-:Y:S01]  /*26b0*/  IMAD.MOV.U32 R6, RZ, RZ, R23 ;  /* 0x000000ffff067224 */ /* 0x000fe200078e0017 */
[----:B------:R-:W-:Y:S01]  /*26c0*/  IADD3 R67, R12, 0x28, RZ ;  /* 0x000000280c437810 */ /* 0x000fe20007ffe0ff */
[----:B------:R-:W-:Y:S01]  /*26d0*/  IMAD.MOV.U32 R224, RZ, RZ, R22 ;  /* 0x000000ffffe07224 */ /* 0x000fe200078e0016 */
[----:B------:R-:W-:-:S04]  /*26e0*/  DEPBAR.LE SB0, 0x0 ;  /* 0x000080000000791a */ /* 0x000fc80000000000 */
[----:B------:R-:W-:Y:S01]  /*26f0*/  IMAD.MOV.U32 R74, RZ, RZ, R17 ;  /* 0x000000ffff4a7224 */ /* 0x000fe200078e0011 */
[C---:B----4-:R-:W-:Y:S01]  /*2700*/  HMMA.16816.F32 R156, R8.reuse, R36, R68 ;  /* 0x00000024089c723c */ /* 0x050fe20000001844 */
[----:B-1----:R-:W-:Y:S01]  /*2710*/  IMAD.MOV.U32 R3, RZ, RZ, R2 ;  /* 0x000000ffff037224 */ /* 0x002fe200078e0002 */
[----:B------:R-:W-:Y:S01]  /*2720*/  IABS R2, R5 ;  /* 0x0000000500027213 */ /* 0x000fe20000000000 */
[----:B------:R-:W-:Y:S01]  /*2730*/  IMAD.IADD R5, R0, 0x1, -R52 ;  /* 0x0000000100057824 */ /* 0x000fe200078e0a34 */
[C---:B------:R-:W-:Y:S01]  /*2740*/  IADD3 R72, R12.reuse, 0x39, RZ ;  /* 0x000000390c487810 */ /* 0x040fe20007ffe0ff */
[----:B------:R1:W-:Y:S01]  /*2750*/  I2F R30, R3 ;  /* 0x00000003001e7306 */ /* 0x0003e20000201400 */
[----:B------:R-:W-:Y:S01]  /*2760*/  IMAD.MOV.U32 R187, RZ, RZ, R21 ;  /* 0x000000ffffbb7224 */ /* 0x000fe200078e0015 */
[C---:B------:R-:W-:Y:S01]  /*2770*/  IADD3 R68, R12.reuse, 0x29, RZ ;  /* 0x000000290c447810 */ /* 0x040fe20007ffe0ff */
[----:B------:R-:W-:Y:S01]  /*2780*/  HMMA.16816.F32 R20, R8, R190, R88 ;  /* 0x000000be0814723c */ /* 0x000fe20000001858 */
[----:B------:R-:W-:Y:S01]  /*2790*/  IMAD.MOV.U32 R73, RZ, RZ, R16 ;  /* 0x000000ffff497224 */ /* 0x000fe200078e0010 */
[----:B------:R-:W-:-:S02]  /*27a0*/  IADD3 R69, R12, 0x30, RZ ;  /* 0x000000300c457810 */ /* 0x000fc40007ffe0ff */
[C---:B------:R-:W-:Y:S02]  /*27b0*/  IADD3 R70, R12.reuse, 0x31, RZ ;  /* 0x000000310c467810 */ /* 0x040fe40007ffe0ff */
[----:B------:R-:W-:Y:S01]  /*27c0*/  IADD3 R71, R12, 0x38, RZ ;  /* 0x000000380c477810 */ /* 0x000fe20007ffe0ff */
[----:B------:R-:W-:Y:S01]  /*27d0*/  IMAD.MOV.U32 R90, RZ, RZ, R210 ;  /* 0x000000ffff5a7224 */ /* 0x000fe200078e00d2 */
[----:B------:R-:W-:Y:S01]  /*27e0*/  HMMA.16816.F32 R228, R8, R62, R96 ;  /* 0x0000003e08e4723c */ /* 0x000fe20000001860 */
[----:B------:R-:W-:Y:S01]  /*27f0*/  MOV R91, R74 ;  /* 0x0000004a005b7202 */ /* 0x000fe20000000f00 */
[----:B-1----:R-:W-:Y:S01]  /*2800*/  IMAD.MOV.U32 R3, RZ, RZ, R2 ;  /* 0x000000ffff037224 */ /* 0x002fe200078e0002 */
[----:B------:R-:W-:Y:S01]  /*2810*/  IABS R2, R5 ;  /* 0x0000000500027213 */ /* 0x000fe20000000000 */
[----:B------:R-:W-:-:S04]  /*2820*/  IMAD.IADD R5, R0, 0x1, -R53 ;  /* 0x0000000100057824 */ /* 0x000fc800078e0a35 */
[----:B------:R-:W-:Y:S01]  /*2830*/  HMMA.16816.F32 R104, R8, R34, R104 ;  /* 0x000000220868723c */ /* 0x000fe20000001868 */
[----:B------:R1:W-:Y:S01]  /*2840*/  I2F R29, R3 ;  /* 0x00000003001d7306 */ /* 0x0003e20000201400 */
[----:B------:R-:W-:Y:S01]  /*2850*/  IADD3 R98, R12, 0x69, RZ ;  /* 0x000000690c627810 */ /* 0x000fe20007ffe0ff */
[----:B------:R-:W-:Y:S01]  /*2860*/  IMAD.MOV.U32 R99, RZ, RZ, R223 ;  /* 0x000000ffff637224 */ /* 0x000fe200078e00df */
[----:B------:R-:W-:-:S04]  /*2870*/  MOV R97, R224 ;  /* 0x000000e000617202 */ /* 0x000fc80000000f00 */
[----:B------:R-:W-:Y:S01]  /*2880*/  MOV R88, R21 ;  /* 0x0000001500587202 */ /* 0x000fe20000000f00 */
[----:B------:R-:W-:Y:S01]  /*2890*/  IMAD.MOV.U32 R75, RZ, RZ, R23 ;  /* 0x000000ffff4b7224 */ /* 0x000fe200078e0017 */
[C---:B------:R-:W-:Y:S01]  /*28a0*/  HMMA.16816.F32 R84, R8.reuse, R38, R84 ;  /* 0x000000260854723c */ /* 0x040fe20000001854 */
[----:B------:R-:W-:Y:S02]  /*28b0*/  IMAD.MOV.U32 R96, RZ, RZ, R22 ;  /* 0x000000ffff607224 */ /* 0x000fe400078e0016 */
[----:B------:R-:W-:Y:S02]  /*28c0*/  IMAD.MOV.U32 R89, RZ, RZ, R20 ;  /* 0x000000ffff597224 */ /* 0x000fe400078e0014 */
[----:B-1----:R-:W-:Y:S01]  /*28d0*/  IMAD.MOV.U32 R3, RZ, RZ, R2 ;  /* 0x000000ffff037224 */ /* 0x002fe200078e0002 */
[----:B------:R-:W-:Y:S02]  /*28e0*/  IABS R2, R5 ;  /* 0x0000000500027213 */ /* 0x000fe40000000000 */
[C---:B------:R-:W-:Y:S01]  /*28f0*/  HMMA.16816.F32 R20, R8.reuse, R198, R44 ;  /* 0x000000c60814723c */ /* 0x040fe2000000182c */
[C---:B------:R-:W-:Y:S01]  /*2900*/  IADD3 R5, R0.reuse, -R55, RZ ;  /* 0x8000003700057210 */ /* 0x040fe20007ffe0ff */
[----:B------:R1:W3:Y:S06]  /*2910*/  I2F R19, R3 ;  /* 0x0000000300137306 */ /* 0x0002ec0000201400 */
[C---:B------:R-:W-:Y:S08]  /*2920*/  HMMA.16816.F32 R80, R8.reuse, R58, R80 ;  /* 0x0000003a0850723c */ /* 0x040ff00000001850 */
[----:B------:R-:W-:Y:S01]  /*2930*/  HMMA.16816.F32 R192, R8, R42, R100 ;  /* 0x0000002a08c0723c */ /* 0x000fe20000001864 */
[----:B-1----:R-:W-:Y:S01]  /*2940*/  IMAD.MOV.U32 R3, RZ, RZ, R2 ;  /* 0x000000ffff037224 */ /* 0x002fe200078e0002 */
[----:B------:R-:W-:Y:S01]  /*2950*/  IABS R2, R5 ;  /* 0x0000000500027213 */ /* 0x000fe20000000000 */
[----:B------:R-:W-:-:S02]  /*2960*/  IMAD.IADD R5, R0, 0x1, -R64 ;  /* 0x0000000100057824 */ /* 0x000fc400078e0a40 */
[----:B------:R1:W-:Y:S02]  /*2970*/  I2F R18, R3 ;  /* 0x0000000300127306 */ /* 0x0003e40000201400 */
[----:B------:R-:W-:Y:S01]  /*2980*/  MOV R102, R6 ;  /* 0x0000000600667202 */ /* 0x000fe20000000f00 */
[----:B------:R-:W-:Y:S01]  /*2990*/  HMMA.16816.F32 R236, R8, R178, R92 ;  /* 0x000000b208ec723c */ /* 0x000fe2000000185c */
[----:B------:R-:W-:Y:S02]  /*29a0*/  IMAD.MOV.U32 R103, RZ, RZ, R7 ;  /* 0x000000ffff677224 */ /* 0x000fe400078e0007 */
[----:B------:R-:W-:Y:S02]  /*29b0*/  IMAD.MOV.U32 R225, RZ, RZ, R21 ;  /* 0x000000ffffe17224 */ /* 0x000fe400078e0015 */
[----:B------:R-:W-:Y:S02]  /*29c0*/  IMAD.MOV.U32 R221, RZ, RZ, R22 ;  /* 0x000000ffffdd7224 */ /* 0x000fe400078e0016 */
[----:B------:R-:W-:Y:S01]  /*29d0*/  MOV R9, R20 ;  /* 0x0000001400097202 */ /* 0x000fe20000000f00 */
[----:B--2---:R-:W-:Y:S01]  /*29e0*/  HMMA.16816.F32 R116, R24, R56, R116 ;  /* 0x000000381874723c */ /* 0x004fe20000001874 */
[----:B------:R-:W-:Y:S01]  /*29f0*/  IMAD.MOV.U32 R227, RZ, RZ, R23 ;  /* 0x000000ffffe37224 */ /* 0x000fe200078e0017 */
[----:B------:R-:W-:Y:S01]  /*2a00*/  IADD3 R94, R12, 0x68, RZ ;  /* 0x000000680c5e7810 */ /* 0x000fe20007ffe0ff */
[----:B------:R-:W-:Y:S01]  /*2a10*/  IMAD.MOV.U32 R93, RZ, RZ, R215 ;  /* 0x000000ffff5d7224 */ /* 0x000fe200078e00d7 */
[----:B------:R-:W-:Y:S01]  /*2a20*/  MOV R92, R220 ;  /* 0x000000dc005c7202 */ /* 0x000fe20000000f00 */
[----:B------:R-:W-:-:S02]  /*2a30*/  IMAD.MOV.U32 R95, RZ, RZ, R214 ;  /* 0x000000ffff5f7224 */ /* 0x000fc400078e00d6 */
[----:B-1----:R-:W-:Y:S01]  /*2a40*/  IMAD.MOV.U32 R3, RZ, RZ, R2 ;  /* 0x000000ffff037224 */ /* 0x002fe200078e0002 */
[----:B------:R-:W-:Y:S01]  /*2a50*/  IABS R2, R5 ;  /* 0x0000000500027213 */ /* 0x000fe20000000000 */
[----:B------:R-:W-:Y:S01]  /*2a60*/  IMAD.IADD R5, R0, 0x1, -R65 ;  /* 0x0000000100057824 */ /* 0x000fe200078e0a41 */
[C---:B------:R-:W-:Y:S01]  /*2a70*/  IADD3 R56, R12.reuse, 0x40, RZ ;  /* 0x000000400c387810 */ /* 0x040fe20007ffe0ff */
[----:B------:R1:W-:Y:S01]  /*2a80*/  I2F R17, R3 ;  /* 0x0000000300117306 */ /* 0x0003e20000201400 */
[C---:B------:R-:W-:Y:S01]  /*2a90*/  HMMA.16816.F32 R120, R24.reuse, R40, R120 ;  /* 0x000000281878723c */ /* 0x040fe20000001878 */
[C---:B------:R-:W-:Y:S01]  /*2aa0*/  IADD3 R57, R12.reuse, 0x48, RZ ;  /* 0x000000480c397810 */ /* 0x040fe20007ffe0ff */
[----:B------:R-:W-:Y:S01]  /*2ab0*/  IMAD.MOV.U32 R100, RZ, RZ, R102 ;  /* 0x000000ffff647224 */ /* 0x000fe200078e0066 */
[C---:B------:R-:W-:Y:S01]  /*2ac0*/  IADD3 R102, R12.reuse, 0x70, RZ ;  /* 0x000000700c667810 */ /* 0x040fe20007ffe0ff */
[----:B------:R-:W-:Y:S02]  /*2ad0*/  IMAD.MOV.U32 R101, RZ, RZ, R103 ;  /* 0x000000ffff657224 */ /* 0x000fe400078e0067 */
[----:B------:R-:W-:Y:S01]  /*2ae0*/  IMAD.MOV.U32 R103, RZ, RZ, R222 ;  /* 0x000000ffff677224 */ /* 0x000fe200078e00de */
[----:B------:R-:W-:Y:S01]  /*2af0*/  IADD3 R41, R12, 0x41, RZ ;  /* 0x000000410c297810 */ /* 0x000fe20007ffe0ff */
[----:B------:R-:W-:Y:S01]  /*2b00*/  HMMA.16816.F32 R20, R24, R32, R108 ;  /* 0x000000201814723c */ /* 0x000fe2000000186c */
[----:B------:R-:W-:-:S02]  /*2b10*/  IMAD.MOV.U32 R11, RZ, RZ, R73 ;  /* 0x000000ffff0b7224 */ /* 0x000fc400078e0049 */
[----:B---3--:R-:W-:Y:S01]  /*2b20*/  FFMA.FTZ R40, R19, -R132, R156 ;  /* 0x8000008413287223 */ /* 0x008fe2000001009c */
[----:B-1----:R-:W-:-:S04]  /*2b30*/  MOV R3, R2 ;  /* 0x0000000200037202 */ /* 0x002fc80000000f00 */
[C---:B------:R-:W-:Y:S01]  /*2b40*/  HMMA.16816.F32 R216, R24.reuse, R60, R124 ;  /* 0x0000003c18d8723c */ /* 0x040fe2000000187c */
[----:B------:R-:W-:Y:S01]  /*2b50*/  IABS R2, R5 ;  /* 0x0000000500027213 */ /* 0x000fe20000000000 */
[----:B------:R-:W-:Y:S01]  /*2b60*/  IMAD.IADD R5, R0, 0x1, -R66 ;  /* 0x0000000100057824 */ /* 0x000fe200078e0a42 */
[----:B------:R1:W-:Y:S01]  /*2b70*/  I2F R16, R3 ;  /* 0x0000000300107306 */ /* 0x0003e20000201400 */
[----:B------:R-:W-:Y:S01]  /*2b80*/  IMAD.MOV.U32 R109, RZ, RZ, R75 ;  /* 0x000000ffff6d7224 */ /* 0x000fe200078e004b */
[C---:B------:R-:W-:Y:S01]  /*2b90*/  IADD3 R75, R12.reuse, 0x60, RZ ;  /* 0x000000600c4b7810 */ /* 0x040fe20007ffe0ff */
[----:B------:R-:W-:Y:S01]  /*2ba0*/  IMAD.MOV.U32 R110, RZ, RZ, R88 ;  /* 0x000000ffff6e7224 */ /* 0x000fe200078e0058 */
[C---:B------:R-:W-:Y:S01]  /*2bb0*/  IADD3 R60, R12.reuse, 0x49, RZ ;  /* 0x000000490c3c7810 */ /* 0x040fe20007ffe0ff */
[C---:B------:R-:W-:Y:S01]  /*2bc0*/  HMMA.16816.F32 R44, R24.reuse, R34, R128 ;  /* 0x00000022182c723c */ /* 0x040fe20000001880 */
[C---:B------:R-:W-:Y:S01]  /*2bd0*/  IADD3 R61, R12.reuse, 0x50, RZ ;  /* 0x000000500c3d7810 */ /* 0x040fe20007ffe0ff */
[----:B------:R-:W-:Y:S01]  /*2be0*/  IMAD.MOV.U32 R108, RZ, RZ, R9 ;  /* 0x000000ffff6c7224 */ /* 0x000fe200078e0009 */
[----:B------:R-:W-:Y:S01]  /*2bf0*/  IADD3 R88, R12, 0x61, RZ ;  /* 0x000000610c587810 */ /* 0x000fe20007ffe0ff */
[----:B------:R-:W-:Y:S01]  /*2c00*/  FFMA.FTZ R33, R54, -R132, R140 ;  /* 0x8000008436217223 */ /* 0x000fe2000001008c */
[----:B------:R-:W-:Y:S01]  /*2c10*/  IADD3 R9, R0, 0x8, RZ ;  /* 0x0000000800097810 */ /* 0x000fe20007ffe0ff */
[----:B------:R-:W-:Y:S01]  /*2c20*/  IMAD.MOV.U32 R125, RZ, RZ, R96 ;  /* 0x000000ffff7d7224 */ /* 0x000fe200078e0060 */
[C---:B------:R-:W-:Y:S01]  /*2c30*/  IADD3 R96, R12.reuse, 0x79, RZ ;  /* 0x000000790c607810 */ /* 0x040fe20007ffe0ff */
[----:B------:R-:W-:Y:S01]  /*2c40*/  HMMA.16816.F32 R144, R24, R58, R144 ;  /* 0x0000003a1890723c */ /* 0x000fe20000001890 */
[----:B------:R-:W-:Y:S01]  /*2c50*/  IMAD.MOV.U32 R128, RZ, RZ, R100 ;  /* 0x000000ffff807224 */ /* 0x000fe200078e0064 */
[----:B------:R-:W-:Y:S01]  /*2c60*/  IADD3 R100, R12, 0x78, RZ ;  /* 0x000000780c647810 */ /* 0x000fe20007ffe0ff */
[----:B-1----:R-:W-:Y:S01]  /*2c70*/  IMAD.MOV.U32 R3, RZ, RZ, R2 ;  /* 0x000000ffff037224 */ /* 0x002fe200078e0002 */
[----:B------:R-:W-:Y:S01]  /*2c80*/  IABS R2, R5 ;  /* 0x0000000500027213 */ /* 0x000fe20000000000 */
[----:B------:R-:W-:-:S02]  /*2c90*/  IMAD.IADD R5, R0, 0x1, -R67 ;  /* 0x0000000100057824 */ /* 0x000fc400078e0a43 */
[----:B------:R1:W2:Y:S01]  /*2ca0*/  I2F R15, R3 ;  /* 0x00000003000f7306 */ /* 0x0002a20000201400 */
[C---:B------:R-:W-:Y:S01]  /*2cb0*/  IADD3 R58, R12.reuse, 0x51, RZ ;  /* 0x000000510c3a7810 */ /* 0x040fe20007ffe0ff */
[----:B------:R-:W-:Y:S01]  /*2cc0*/  HMMA.16816.F32 R204, R24, R62, R152 ;  /* 0x0000003e18cc723c */ /* 0x000fe20000001898 */
[----:B------:R-:W-:Y:S01]  /*2cd0*/  IADD3 R59, R12, 0x58, RZ ;  /* 0x000000580c3b7810 */ /* 0x000fe20007ffe0ff */
[----:B------:R-:W-:-:S05]  /*2ce0*/  IMAD.MOV.U32 R140, RZ, RZ, R183 ;  /* 0x000000ffff8c7224 */ /* 0x000fca00078e00b7 */
[----:B------:R-:W-:Y:S01]  /*2cf0*/  IADD3 R63, R12, 0x59, RZ ;  /* 0x000000590c3f7810 */ /* 0x000fe20007ffe0ff */
[C---:B------:R-:W-:Y:S01]  /*2d00*/  HMMA.16816.F32 R76, R24.reuse, R38, R136 ;  /* 0x00000026184c723c */ /* 0x040fe20000001888 */
[----:B------:R-:W-:Y:S02]  /*2d10*/  IMAD.MOV.U32 R154, RZ, RZ, R185 ;  /* 0x000000ffff9a7224 */ /* 0x000fe400078e00b9 */
[----:B------:R-:W-:Y:S02]  /*2d20*/  IMAD.MOV.U32 R153, RZ, RZ, R186 ;  /* 0x000000ffff997224 */ /* 0x000fe400078e00ba */
[----:B------:R-:W-:Y:S02]  /*2d30*/  IMAD.MOV.U32 R155, RZ, RZ, R181 ;  /* 0x000000ffff9b7224 */ /* 0x000fe400078e00b5 */
[----:B-1----:R-:W-:Y:S01]  /*2d40*/  IMAD.MOV.U32 R3, RZ, RZ, R2 ;  /* 0x000000ffff037224 */ /* 0x002fe200078e0002 */
[----:B------:R-:W-:Y:S01]  /*2d50*/  IABS R2, R5 ;  /* 0x0000000500027213 */ /* 0x000fe20000000000 */
[----:B------:R-:W-:Y:S01]  /*2d60*/  IMAD.IADD R5, R0, 0x1, -R70 ;  /* 0x0000000100057824 */ /* 0x000fe200078e0a46 */
[----:B------:R-:W-:Y:S01]  /*2d70*/  HMMA.16816.F32 R136, R24, R42, R148 ;  /* 0x0000002a1888723c */ /* 0x000fe20000001894 */
[----:B------:R1:W3:Y:S01]  /*2d80*/  I2F R14, R3 ;  /* 0x00000003000e7306 */ /* 0x0002e20000201400 */
[----:B------:R-:W-:-:S02]  /*2d90*/  FFMA.FTZ R38, R30, -R132, R104 ;  /* 0x800000841e267223 */ /* 0x000fc40000010068 */
[-C--:B--2---:R-:W-:Y:S02]  /*2da0*/  FFMA.FTZ R54, R15, -R132.reuse, R160 ;  /* 0x800000840f367223 */ /* 0x084fe400000100a0 */
[-C--:B------:R-:W-:Y:S01]  /*2db0*/  FFMA.FTZ R39, R29, -R132.reuse, R105 ;  /* 0x800000841d277223 */ /* 0x080fe20000010069 */
[----:B------:R-:W-:Y:S01]  /*2dc0*/  MOV R151, R101 ;  /* 0x0000006500977202 */ /* 0x000fe20000000f00 */
[----:B------:R-:W-:Y:S01]  /*2dd0*/  HMMA.16816.F32 R112, R24, R36, R112 ;  /* 0x000000241870723c */ /* 0x000fe20000001870 */
[----:B------:R2:W4:Y:S01]  /*2de0*/  I2F R13, R2 ;  /* 0x00000002000d7306 */ /* 0x0005220000201400 */
[----:B------:R-:W-:Y:S01]  /*2df0*/  IADD3 R101, R12, 0x71, RZ ;  /* 0x000000710c657810 */ /* 0x000fe20007ffe0ff */
[----:B------:R-:W-:Y:S01]  /*2e00*/  FFMA.FTZ R42, R18, -R132, R157 ;  /* 0x80000084122a7223 */ /* 0x000fe2000001009d */
[----:B------:R-:W-:Y:S01]  /*2e10*/  MOV R148, R184 ;  /* 0x000000b800947202 */ /* 0x000fe20000000f00 */
[-C--:B------:R-:W-:Y:S01]  /*2e20*/  FFMA.FTZ R43, R17, -R132.reuse, R84 ;  /* 0x80000084112b7223 */ /* 0x080fe20000010054 */
[----:B------:R-:W-:Y:S01]  /*2e30*/  FSEL R104, R38, -INF , !P2 ;  /* 0xff80000026687808 */ /* 0x000fe20005000000 */
[----:B------:R-:W-:-:S02]  /*2e40*/  FFMA.FTZ R37, R31, -R132, R141 ;  /* 0x800000841f257223 */ /* 0x000fc4000001008d */
[----:B-1----:R-:W-:Y:S02]  /*2e50*/  IMAD.IADD R3, R0, 0x1, -R68 ;  /* 0x0000000100037824 */ /* 0x002fe400078e0a44 */
[-C--:B---3--:R-:W-:Y:S01]  /*2e60*/  FFMA.FTZ R62, R14, -R132.reuse, R161 ;  /* 0x800000840e3e7223 */ /* 0x088fe200000100a1 */
[----:B------:R-:W-:Y:S01]  /*2e70*/  FSEL R105, R37, -INF , !P3 ;  /* 0xff80000025697808 */ /* 0x000fe20005800000 */
[----:B------:R-:W-:Y:S01]  /*2e80*/  IMAD.MOV.U32 R149, RZ, RZ, R187 ;  /* 0x000000ffff957224 */ /* 0x000fe200078e00bb */
[----:B------:R-:W-:Y:S01]  /*2e90*/  IABS R3, R3 ;  /* 0x0000000300037213 */ /* 0x000fe20000000000 */
[----:B------:R-:W-:Y:S02]  /*2ea0*/  IMAD.MOV.U32 R160, RZ, RZ, R135 ;  /* 0x000000ffffa07224 */ /* 0x000fe400078e0087 */
[----:B--2---:R-:W-:Y:S01]  /*2eb0*/  IMAD.IADD R2, R0, 0x1, -R69 ;  /* 0x0000000100027824 */ /* 0x004fe200078e0a45 */
[----:B------:R1:W2:Y:S01]  /*2ec0*/  I2F R10, R3 ;  /* 0x00000003000a7306 */ /* 0x0002a20000201400 */
[----:B----4-:R-:W-:-:S02]  /*2ed0*/  FFMA.FTZ R73, R13, -R132, R80 ;  /* 0x800000840d497223 */ /* 0x010fc40000010050 */
[----:B------:R-:W-:Y:S01]  /*2ee0*/  IMAD.MOV.U32 R150, RZ, RZ, R97 ;  /* 0x000000ffff967224 */ /* 0x000fe200078e0061 */
[----:B------:R-:W-:Y:S01]  /*2ef0*/  IABS R2, R2 ;  /* 0x0000000200027213 */ /* 0x000fe20000000000 */
[----:B------:R-:W-:Y:S01]  /*2f00*/  IMAD.MOV.U32 R84, RZ, RZ, R182 ;  /* 0x000000ffff547224 */ /* 0x000fe200078e00b6 */
[----:B------:R-:W-:-:S03]  /*2f10*/  FSEL R97, R39, -INF , !P1 ;  /* 0xff80000027617808 */ /* 0x000fc60004800000 */
[----:B-1----:R-:W-:Y:S01]  /*2f20*/  IMAD.MOV.U32 R3, RZ, RZ, R2 ;  /* 0x000000ffff037224 */ /* 0x002fe200078e0002 */
[----:B------:R-:W-:Y:S01]  /*2f30*/  IABS R2, R5 ;  /* 0x0000000500027213 */ /* 0x000fe20000000000 */
[----:B------:R-:W-:Y:S02]  /*2f40*/  IMAD.IADD R5, R0, 0x1, -R71 ;  /* 0x0000000100057824 */ /* 0x000fe400078e0a47 */
[----:B------:R1:W3:Y:S01]  /*2f50*/  I2F R6, R3 ;  /* 0x0000000300067306 */ /* 0x0002e20000201400 */
[----:B--2---:R-:W-:Y:S01]  /*2f60*/  FFMA.FTZ R74, R10, -R132, R81 ;  /* 0x800000840a4a7223 */ /* 0x004fe20000010051 */
[----:B------:R-:W-:Y:S02]  /*2f70*/  IADD3 R10, R0, 0x40, RZ ;  /* 0x00000040000a7810 */ /* 0x000fe40007ffe0ff */
[----:B-1----:R-:W-:Y:S01]  /*2f80*/  MOV R3, R2 ;  /* 0x0000000200037202 */ /* 0x002fe20000000f00 */
[----:B---3--:R-:W-:Y:S01]  /*2f90*/  FFMA.FTZ R80, R6, -R132, R164 ;  /* 0x8000008406507223 */ /* 0x008fe200000100a4 */
[----:B------:R-:W-:Y:S01]  /*2fa0*/  IABS R2, R5 ;  /* 0x0000000500027213 */ /* 0x000fe20000000000 */
[C---:B------:R-:W-:Y:S01]  /*2fb0*/  IMAD.IADD R5, R0.reuse, 0x1, -R72 ;  /* 0x0000000100057824 */ /* 0x040fe200078e0a48 */
[----:B------:R1:W2:Y:S01]  /*2fc0*/  I2F R8, R3 ;  /* 0x0000000300087306 */ /* 0x0002a20000201400 */
[----:B------:R-:W-:Y:S01]  /*2fd0*/  IMAD.MOV.U32 R164, RZ, RZ, R11 ;  /* 0x000000ffffa47224 */ /* 0x000fe200078e000b */
[C---:B------:R-:W-:Y:S01]  /*2fe0*/  IADD3 R11, R0.reuse, 0x48, RZ ;  /* 0x00000048000b7810 */ /* 0x040fe20007ffe0ff */
[----:B-1----:R-:W-:Y:S01]  /*2ff0*/  IMAD.MOV.U32 R3, RZ, RZ, R2 ;  /* 0x000000ffff037224 */ /* 0x002fe200078e0002 */
[----:B------:R-:W-:Y:S01]  /*3000*/  IABS R2, R5 ;  /* 0x0000000500027213 */ /* 0x000fe20000000000 */
[----:B------:R-:W-:-:S03]  /*3010*/  IMAD.IADD R5, R0, 0x1, -R56 ;  /* 0x0000000100057824 */ /* 0x000fc600078e0a38 */
[----:B------:R1:W3:Y:S02]  /*3020*/  I2F R7, R3 ;  /* 0x0000000300077306 */ /* 0x0002e40000201400 */
[----:B-1----:R-:W-:Y:S01]  /*3030*/  IMAD.MOV.U32 R3, RZ, RZ, R2 ;  /* 0x000000ffff037224 */ /* 0x002fe200078e0002 */
[----:B------:R-:W-:Y:S02]  /*3040*/  IABS R2, R5 ;  /* 0x0000000500027213 */ /* 0x000fe40000000000 */
[----:B------:R-:W-:-:S03]  /*3050*/  IADD3 R5, R0, -R41, RZ ;  /* 0x8000002900057210 */ /* 0x000fc60007ffe0ff */
[----:B------:R1:W-:Y:S02]  /*3060*/  I2F R111, R3 ;  /* 0x00000003006f7306 */ /* 0x0003e40000201400 */
[----:B-1----:R-:W-:Y:S01]  /*3070*/  IMAD.MOV.U32 R3, RZ, RZ, R2 ;  /* 0x000000ffff037224 */ /* 0x002fe200078e0002 */
[----:B------:R-:W-:Y:S01]  /*3080*/  IABS R2, R5 ;  /* 0x0000000500027213 */ /* 0x000fe20000000000 */
[----:B------:R-:W-:-:S04]  /*3090*/  IMAD.IADD R5, R0, 0x1, -R57 ;  /* 0x0000000100057824 */ /* 0x000fc800078e0a39 */
[----:B------:R1:W-:Y:S02]  /*30a0*/  I2F R124, R3 ;  /* 0x00000003007c7306 */ /* 0x0003e40000201400 */
[----:B-1----:R-:W-:Y:S01]  /*30b0*/  IMAD.MOV.U32 R3, RZ, RZ, R2 ;  /* 0x000000ffff037224 */ /* 0x002fe200078e0002 */
[----:B------:R-:W-:Y:S01]  /*30c0*/  IABS R2, R5 ;  /* 0x0000000500027213 */ /* 0x000fe20000000000 */
[----:B------:R-:W-:-:S04]  /*30d0*/  IMAD.IADD R5, R0, 0x1, -R60 ;  /* 0x0000000100057824 */ /* 0x000fc800078e0a3c */
[----:B------:R1:W-:Y:S02]  /*30e0*/  I2F R127, R3 ;  /* 0x00000003007f7306 */ /* 0x0003e40000201400 */
[----:B-1----:R-:W-:Y:S02]  /*30f0*/  MOV R3, R2 ;  /* 0x0000000200037202 */ /* 0x002fe40000000f00 */
[----:B------:R-:W-:Y:S01]  /*3100*/  IABS R2, R5 ;  /* 0x0000000500027213 */ /* 0x000fe20000000000 */
[----:B------:R-:W-:-:S03]  /*3110*/  IMAD.IADD R5, R0, 0x1, -R61 ;  /* 0x0000000100057824 */ /* 0x000fc600078e0a3d */
[----:B------:R1:W-:Y:S02]  /*3120*/  I2F R129, R3 ;  /* 0x0000000300817306 */ /* 0x0003e40000201400 */
[----:B-1----:R-:W-:Y:S01]  /*3130*/  IMAD.MOV.U32 R3, RZ, RZ, R2 ;  /* 0x000000ffff037224 */ /* 0x002fe200078e0002 */
[----:B------:R-:W-:Y:S01]  /*3140*/  IABS R2, R5 ;  /* 0x0000000500027213 */ /* 0x000fe20000000000 */
[----:B------:R-:W-:-:S04]  /*3150*/  IMAD.IADD R5, R0, 0x1, -R58 ;  /* 0x0000000100057824 */ /* 0x000fc800078e0a3a */
[----:B------:R1:W-:Y:S02]  /*3160*/  I2F R203, R3 ;  /* 0x0000000300cb7306 */ /* 0x0003e40000201400 */
[----:B-1----:R-:W-:Y:S01]  /*3170*/  IMAD.MOV.U32 R3, RZ, RZ, R2 ;  /* 0x000000ffff037224 */ /* 0x002fe200078e0002 */
[----:B------:R-:W-:Y:S02]  /*3180*/  IABS R2, R5 ;  /* 0x0000000500027213 */ /* 0x000fe40000000000 */
[----:B------:R-:W-:-:S03]  /*3190*/  IADD3 R5, R0, -R59, RZ ;  /* 0x8000003b00057210 */ /* 0x000fc60007ffe0ff */
[----:B------:R1:W-:Y:S01]  /*31a0*/  I2F R209, R3 ;  /* 0x0000000300d17306 */ /* 0x0003e20000201400 */
[----:B------:R-:W-:-:S07]  /*31b0*/  IABS R5, R5 ;  /* 0x0000000500057213 */ /* 0x000fce0000000000 */
[----:B------:R4:W-:Y:S01]  /*31c0*/  I2F R152, R2 ;  /* 0x0000000200987306 */ /* 0x0009e20000201400 */
[----:B-1----:R-:W-:-:S07]  /*31d0*/  SHF.R.S32.HI R3, RZ, 0x1f, R51 ;  /* 0x0000001fff037819 */ /* 0x002fce0000011433 */
[----:B------:R1:W-:Y:S01]  /*31e0*/  I2F R215, R5 ;  /* 0x0000000500d77306 */ /* 0x0003e20000201400 */
[----:B------:R-:W-:-:S04]  /*31f0*/  LEA.HI R3, R3, R51, RZ, 0x2 ;  /* 0x0000003303037211 */ /* 0x000fc800078f10ff */
[----:B----4-:R-:W-:Y:S01]  /*3200*/  LOP3.LUT R2, R3, 0xfffffffc, RZ, 0xc0, !PT ;  /* 0xfffffffc03027812 */ /* 0x010fe200078ec0ff */
[----:B------:R-:W-:-:S04]  /*3210*/  IMAD.IADD R3, R0, 0x1, -R63 ;  /* 0x0000000100037824 */ /* 0x000fc800078e0a3f */
[----:B------:R-:W-:Y:S02]  /*3220*/  IMAD.IADD R2, R51, 0x1, -R2 ;  /* 0x0000000133027824 */ /* 0x000fe400078e0a02 */
[-C--:B------:R-:W-:Y:S02]  /*3230*/  FFMA.FTZ R51, R16, -R132.reuse, R85 ;  /* 0x8000008410337223 */ /* 0x080fe40000010055 */
[----:B-1----:R-:W-:Y:S01]  /*3240*/  IMAD.IADD R5, R0, 0x1, -R75 ;  /* 0x0000000100057824 */ /* 0x002fe200078e0a4b */
[----:B------:R1:W-:Y:S01]  /*3250*/  STL [R1+0x2c], R2 ;  /* 0x00002c0201007387 */ /* 0x0003e20000100800 */
[-C--:B--2---:R-:W-:Y:S02]  /*3260*/  FFMA.FTZ R85, R8, -R132.reuse, R165 ;  /* 0x8000008408557223 */ /* 0x084fe400000100a5 */
[----:B------:R-:W-:Y:S02]  /*3270*/  IMAD.MOV.U32 R165, RZ, RZ, R91 ;  /* 0x000000ffffa57224 */ /* 0x000fe400078e005b */
[----:B---3--:R-:W-:Y:S01]  /*3280*/  FFMA.FTZ R91, R7, -R132, R192 ;  /* 0x80000084075b7223 */ /* 0x008fe200000100c0 */
[----:B------:R-:W-:-:S02]  /*3290*/  MOV R192, R108 ;  /* 0x0000006c00c07202 */ /* 0x000fc40000000f00 */
[----:B------:R-:W-:Y:S02]  /*32a0*/  FSEL R108, R33, -INF , !P4 ;  /* 0xff800000216c7808 */ /* 0x000fe40006000000 */
[----:B-1----:R-:W-:-:S05]  /*32b0*/  IABS R2, R3 ;  /* 0x0000000300027213 */ /* 0x002fca0000000000 */
[----:B------:R-:W-:Y:S01]  /*32c0*/  IMAD.MOV.U32 R3, RZ, RZ, R2 ;  /* 0x000000ffff037224 */ /* 0x000fe200078e0002 */
[----:B------:R-:W-:Y:S02]  /*32d0*/  IABS R2, R5 ;  /* 0x0000000500027213 */ /* 0x000fe40000000000 */
[C---:B------:R-:W-:Y:S01]  /*32e0*/  IADD3 R5, R0.reuse, -R88, RZ ;  /* 0x8000005800057210 */ /* 0x040fe20007ffe0ff */
        /* <DEDUP_REMOVED lines=14> */
[----:B------:R-:W-:Y:S02]  /*33d0*/  IABS R2, R5 ;  /* 0x0000000500027213 */ /* 0x000fe40000000000 */
[----:B------:R-:W-:-:S03]  /*33e0*/  IADD3 R5, -R12, R9, RZ ;  /* 0x000000090c057210 */ /* 0x000fc60007ffe1ff */
        /* <DEDUP_REMOVED lines=8> */
[----:B------:R1:W2:Y:S02]  /*3470*/  I2F R6, R3 ;  /* 0x0000000300067306 */ /* 0x0002a40000201400 */
[----:B-1----:R-:W-:Y:S01]  /*3480*/  IMAD.MOV.U32 R3, RZ, RZ, R2 ;  /* 0x000000ffff037224 */ /* 0x002fe200078e0002 */
[----:B------:R-:W-:Y:S01]  /*3490*/  IABS R2, R5 ;  /* 0x0000000500027213 */ /* 0x000fe20000000000 */
[----:B--2---:R-:W-:Y:S01]  /*34a0*/  FFMA.FTZ R30, R6, -R132, R142 ;  /* 0x80000084061e7223 */ /* 0x004fe2000001008e */
[----:B------:R-:W-:-:S03]  /*34b0*/  IADD3 R5, -R48, R9, RZ ;  /* 0x0000000930057210 */ /* 0x000fc60007ffe1ff */
[----:B------:R1:W2:Y:S01]  /*34c0*/  I2F R8, R3 ;  /* 0x0000000300087306 */ /* 0x0002a20000201400 */
[----:B------:R-:W-:Y:S01]  /*34d0*/  FSEL R141, R30, -INF , !P4 ;  /* 0xff8000001e8d7808 */ /* 0x000fe20006000000 */
[----:B-1----:R-:W-:Y:S01]  /*34e0*/  IMAD.MOV.U32 R3, RZ, RZ, R2 ;  /* 0x000000ffff037224 */ /* 0x002fe200078e0002 */
[----:B------:R-:W-:Y:S01]  /*34f0*/  IABS R2, R5 ;  /* 0x0000000500027213 */ /* 0x000fe20000000000 */
[----:B------:R-:W-:-:S04]  /*3500*/  IMAD.IADD R5, R10, 0x1, -R48 ;  /* 0x000000010a057824 */ /* 0x000fc800078e0a30 */
[----:B------:R1:W3:Y:S01]  /*3510*/  I2F R14, R3 ;  /* 0x00000003000e7306 */ /* 0x0002e20000201400 */
[----:B--2---:R-:W-:-:S05]  /*3520*/  FFMA.FTZ R15, R8, -R132, R20 ;  /* 0x80000084080f7223 */ /* 0x004fca0000010014 */
[----:B------:R-:W-:Y:S01]  /*3530*/  FSEL R185, R15, -INF , !P4 ;  /* 0xff8000000fb97808 */ /* 0x000fe20006000000 */
[----:B-1----:R-:W-:Y:S01]  /*3540*/  IMAD.MOV.U32 R3, RZ, RZ, R2 ;  /* 0x000000ffff037224 */ /* 0x002fe200078e0002 */
[----:B------:R-:W-:Y:S01]  /*3550*/  IABS R2, R5 ;  /* 0x0000000500027213 */ /* 0x000fe20000000000 */
[----:B---3--:R-:W-:Y:S01]  /*3560*/  FFMA.FTZ R14, R14, -R132, R22 ;  /* 0x800000840e0e7223 */ /* 0x008fe20000010016 */
[----:B------:R-:W-:Y:S01]  /*3570*/  IADD3 R5, -R48, R11, RZ ;  /* 0x0000000b30057210 */ /* 0x000fe20007ffe1ff */
[----:B------:R1:W2:Y:S03]  /*3580*/  I2F R7, R3 ;  /* 0x0000000300077306 */ /* 0x0002a60000201400 */
[----:B------:R-:W-:Y:S01]  /*3590*/  FSEL R187, R14, -INF , !P4 ;  /* 0xff8000000ebb7808 */ /* 0x000fe20006000000 */
[----:B------:R-:W-:Y:S01]  /*35a0*/  BAR.SYNC.DEFER_BLOCKING 0x0 ;  /* 0x0000000000007b1d */ /* 0x000fe20000010000 */
[----:B------:R-:W-:Y:S01]  /*35b0*/  ISETP.GE.AND P4, PT, R64, R50, PT ;  /* 0x000000324000720c */ /* 0x000fe20003f86270 */
[----:B-1----:R-:W-:Y:S01]  /*35c0*/  IMAD.MOV.U32 R3, RZ, RZ, R2 ;  /* 0x000000ffff037224 */ /* 0x002fe200078e0002 */
[----:B------:R-:W-:Y:S01]  /*35d0*/  IABS R2, R5 ;  /* 0x0000000500027213 */ /* 0x000fe20000000000 */
[----:B------:R-:W-:-:S02]  /*35e0*/  IMAD.IADD R5, R9, 0x1, -R28 ;  /* 0x0000000109057824 */ /* 0x000fc400078e0a1c */
        /* <DEDUP_REMOVED lines=9> */
[----:B-1----:R-:W-:Y:S01]  /*3680*/  IMAD.MOV.U32 R3, RZ, RZ, R2 ;  /* 0x000000ffff037224 */ /* 0x002fe200078e0002 */
[----:B------:R-:W-:Y:S01]  /*3690*/  IABS R2, R5 ;  /* 0x0000000500027213 */ /* 0x000fe20000000000 */
[----:B------:R-:W-:-:S02]  /*36a0*/  IMAD.IADD R5, R11, 0x1, -R28 ;  /* 0x000000010b057824 */ /* 0x000fc400078e0a1c */
[----:B------:R1:W3:Y:S01]  /*36b0*/  I2F R8, R3 ;  /* 0x0000000300087306 */ /* 0x0002e20000201400 */
[----:B--2---:R-:W-:-:S05]  /*36c0*/  FFMA.FTZ R16, R6, -R132, R23 ;  /* 0x8000008406107223 */ /* 0x004fca0000010017 */
[----:B------:R-:W-:Y:S02]  /*36d0*/  FSEL R184, R16, -INF , !P3 ;  /* 0xff80000010b87808 */ /* 0x000fe40005800000 */
[----:B------:R-:W-:Y:S01]  /*36e0*/  ISETP.GE.AND P3, PT, R65, R50, PT ;  /* 0x000000324100720c */ /* 0x000fe20003f66270 */
[----:B-1----:R-:W-:Y:S01]  /*36f0*/  IMAD.MOV.U32 R3, RZ, RZ, R2 ;  /* 0x000000ffff037224 */ /* 0x002fe200078e0002 */
[----:B------:R-:W-:Y:S01]  /*3700*/  IABS R2, R5 ;  /* 0x0000000500027213 */ /* 0x000fe20000000000 */
[----:B---3--:R-:W-:Y:S01]  /*3710*/  FFMA.FTZ R32, R8, -R132, R106 ;  /* 0x8000008408207223 */ /* 0x008fe2000001006a */
[----:B------:R-:W-:Y:S01]  /*3720*/  IADD3 R5, R0, -R101, RZ ;  /* 0x8000006500057210 */ /* 0x000fe20007ffe0ff */
[----:B------:R1:W2:Y:S03]  /*3730*/  I2F R7, R3 ;  /* 0x0000000300077306 */ /* 0x0002a60000201400 */
[----:B------:R-:W-:Y:S01]  /*3740*/  FSEL R135, R32, -INF , !P2 ;  /* 0xff80000020877808 */ /* 0x000fe20005000000 */
[----:B-1----:R-:W-:Y:S01]  /*3750*/  IMAD.MOV.U32 R3, RZ, RZ, R2 ;  /* 0x000000ffff037224 */ /* 0x002fe200078e0002 */
[----:B------:R-:W-:Y:S01]  /*3760*/  IABS R2, R5 ;  /* 0x0000000500027213 */ /* 0x000fe20000000000 */
[----:B------:R-:W-:-:S02]  /*3770*/  IMAD.IADD R5, R0, 0x1, -R100 ;  /* 0x0000000100057824 */ /* 0x000fc400078e0a64 */
[----:B------:R1:W3:Y:S01]  /*3780*/  I2F R6, R3 ;  /* 0x0000000300067306 */ /* 0x0002e20000201400 */
[----:B------:R-:W-:Y:S02]  /*3790*/  IMAD.IADD R0, R0, 0x1, -R96 ;  /* 0x0000000100007824 */ /* 0x000fe400078e0a60 */
[----:B--2---:R-:W-:Y:S02]  /*37a0*/  FFMA.FTZ R23, R7, -R132, R44 ;  /* 0x8000008407177223 */ /* 0x004fe4000001002c */
[----:B------:R-:W-:Y:S01]  /*37b0*/  IMAD.MOV.U32 R44, RZ, RZ, R148 ;  /* 0x000000ffff2c7224 */ /* 0x000fe200078e0094 */
[----:B------:R-:W-:Y:S02]  /*37c0*/  IABS R0, R0 ;  /* 0x0000000000007213 */ /* 0x000fe40000000000 */
[----:B------:R-:W-:Y:S02]  /*37d0*/  MOV R148, R151 ;  /* 0x0000009700947202 */ /* 0x000fe40000000f00 */
[----:B------:R-:W-:-:S03]  /*37e0*/  FSEL R183, R23, -INF , !P2 ;  /* 0xff80000017b77808 */ /* 0x000fc60005000000 */
[----:B------:R-:W-:Y:S02]  /*37f0*/  IMAD.MOV.U32 R48, RZ, RZ, R148 ;  /* 0x000000ffff307224 */ /* 0x000fe400078e0094 */
[----:B-1----:R-:W-:Y:S01]  /*3800*/  IMAD.MOV.U32 R3, RZ, RZ, R2 ;  /* 0x000000ffff037224 */ /* 0x002fe200078e0002 */
[----:B------:R-:W-:Y:S01]  /*3810*/  IABS R2, R5 ;  /* 0x0000000500027213 */ /* 0x000fe20000000000 */
[----:B---3--:R-:W-:Y:S01]  /*3820*/  FFMA.FTZ R21, R6, -R132, R46 ;  /* 0x8000008406157223 */ /* 0x008fe2000001002e */
[----:B------:R-:W-:Y:S01]  /*3830*/  IADD3 R5, -R49, R9, RZ ;  /* 0x0000000931057210 */ /* 0x000fe20007ffe1ff */
[----:B------:R1:W-:Y:S01]  /*3840*/  I2F R157, R3 ;  /* 0x00000003009d7306 */ /* 0x0003e20000201400 */
[----:B------:R-:W-:Y:S02]  /*3850*/  IMAD.MOV.U32 R46, RZ, RZ, R153 ;  /* 0x000000ffff2e7224 */ /* 0x000fe400078e0099 */
[----:B------:R-:W-:Y:S01]  /*3860*/  FSEL R186, R21, -INF , !P2 ;  /* 0xff80000015ba7808 */ /* 0x000fe20005000000 */
[----:B------:R-:W-:Y:S01]  /*3870*/  IMAD.MOV.U32 R153, RZ, RZ, R109 ;  /* 0x000000ffff997224 */ /* 0x000fe200078e006d */
[----:B------:R-:W-:Y:S01]  /*3880*/  ISETP.GE.AND P2, PT, R66, R50, PT ;  /* 0x000000324200720c */ /* 0x000fe20003f46270 */
[----:B------:R-:W-:-:S02]  /*3890*/  IMAD.MOV.U32 R109, RZ, RZ, R92 ;  /* 0x000000ffff6d7224 */ /* 0x000fc400078e005c */
[----:B------:R-:W-:Y:S01]  /*38a0*/  IMAD.MOV.U32 R92, RZ, RZ, R93 ;  /* 0x000000ffff5c7224 */ /* 0x000fe200078e005d */
[----:B------:R-:W-:Y:S01]  /*38b0*/  FSEL R93, R40, -INF , !P0 ;  /* 0xff800000285d7808 */ /* 0x000fe20004000000 */
[----:B-1----:R-:W-:Y:S01]  /*38c0*/  IMAD.MOV.U32 R3, RZ, RZ, R2 ;  /* 0x000000ffff037224 */ /* 0x002fe200078e0002 */
[----:B------:R-:W-:-:S03]  /*38d0*/  IABS R2, R5 ;  /* 0x0000000500027213 */ /* 0x000fc60000000000 */
[----:B------:R1:W-:Y:S08]  /*38e0*/  I2F R156, R3 ;  /* 0x00000003009c7306 */ /* 0x0003f00000201400 */
[----:B------:R-:W2:Y:S01]  /*38f0*/  I2F R6, R2 ;  /* 0x0000000200067306 */ /* 0x000ea20000201400 */
[----:B-1----:R-:W-:-:S05]  /*3900*/  IMAD.IADD R3, R10, 0x1, -R49 ;  /* 0x000000010a037824 */ /* 0x002fca00078e0a31 */
[----:B------:R-:W-:Y:S01]  /*3910*/  IABS R3, R3 ;  /* 0x0000000300037213 */ /* 0x000fe20000000000 */
[----:B--2---:R-:W-:-:S03]  /*3920*/  FFMA.FTZ R22, R6, -R132, R107 ;  /* 0x8000008406167223 */ /* 0x004fc6000001006b */
[----:B------:R-:W-:Y:S01]  /*3930*/  MOV R2, R3 ;  /* 0x0000000300027202 */ /* 0x000fe20000000f00 */
[----:B------:R-:W-:-:S03]  /*3940*/  IMAD.IADD R3, R11, 0x1, -R49 ;  /* 0x000000010b037824 */ /* 0x000fc600078e0a31 */
[----:B------:R1:W2:Y:S01]  /*3950*/  I2F R5, R2 ;  /* 0x0000000200057306 */ /* 0x0002a20000201400 */
[----:B------:R-:W-:Y:S01]  /*3960*/  FSEL R126, R22, -INF , !P1 ;  /* 0xff800000167e7808 */ /* 0x000fe20004800000 */
[----:B-1----:R-:W-:Y:S01]  /*3970*/  IMAD.MOV.U32 R2, RZ, RZ, R0 ;  /* 0x000000ffff027224 */ /* 0x002fe200078e0000 */
[----:B------:R-:W-:Y:S01]  /*3980*/  IABS R0, R3 ;  /* 0x0000000300007213 */ /* 0x000fe20000000000 */
[----:B------:R-:W-:-:S04]  /*3990*/  IMAD.IADD R3, R9, 0x1, -R52 ;  /* 0x0000000109037824 */ /* 0x000fc800078e0a34 */
[----:B------:R1:W-:Y:S01]  /*39a0*/  I2F R131, R2 ;  /* 0x0000000200837306 */ /* 0x0003e20000201400 */
[----:B--2---:R-:W-:Y:S01]  /*39b0*/  FFMA.FTZ R19, R5, -R132, R45 ;  /* 0x8000008405137223 */ /* 0x004fe2000001002d */
[----:B------:R-:W-:Y:S01]  /*39c0*/  MOV R45, R140 ;  /* 0x0000008c002d7202 */ /* 0x000fe20000000f00 */
[----:B------:R-:W-:Y:S02]  /*39d0*/  IMAD.MOV.U32 R140, RZ, RZ, R125 ;  /* 0x000000ffff8c7224 */ /* 0x000fe400078e007d */
[----:B------:R-:W-:Y:S01]  /*39e0*/  IMAD.MOV.U32 R125, RZ, RZ, R90 ;  /* 0x000000ffff7d7224 */ /* 0x000fe200078e005a */
[----:B------:R-:W-:Y:S02]  /*39f0*/  FSEL R90, R42, -INF , !P6 ;  /* 0xff8000002a5a7808 */ /* 0x000fe40007000000 */
[----:B-1----:R-:W-:Y:S02]  /*3a00*/  MOV R2, R0 ;  /* 0x0000000000027202 */ /* 0x002fe40000000f00 */
[----:B------:R-:W-:Y:S01]  /*3a10*/  IABS R0, R3 ;  /* 0x0000000300007213 */ /* 0x000fe20000000000 */
[----:B------:R-:W-:Y:S01]  /*3a20*/  IMAD.IADD R3, R10, 0x1, -R52 ;  /* 0x000000010a037824 */ /* 0x000fe200078e0a34 */
[----:B------:R1:W2:Y:S03]  /*3a30*/  I2F R6, R2 ;  /* 0x0000000200067306 */ /* 0x0002a60000201400 */
[----:B-1----:R-:W-:Y:S01]  /*3a40*/  IMAD.MOV.U32 R2, RZ, RZ, R0 ;  /* 0x000000ffff027224 */ /* 0x002fe200078e0000 */
[----:B------:R-:W-:Y:S01]  /*3a50*/  IABS R0, R3 ;  /* 0x0000000300007213 */ /* 0x000fe20000000000 */
[----:B------:R-:W-:Y:S01]  /*3a60*/  IMAD.IADD R3, R11, 0x1, -R52 ;  /* 0x000000010b037824 */ /* 0x000fe200078e0a34 */
[----:B------:R-:W-:-:S02]  /*3a70*/  MOV R52, R174 ;  /* 0x000000ae00347202 */ /* 0x000fc40000000f00 */
[----:B------:R1:W3:Y:S01]  /*3a80*/  I2F R5, R2 ;  /* 0x0000000200057306 */ /* 0x0002e20000201400 */
[----:B--2---:R-:W-:Y:S01]  /*3a90*/  FFMA.FTZ R18, R6, -R132, R47 ;  /* 0x8000008406127223 */ /* 0x004fe2000001002f */
[----:B------:R-:W-:Y:S01]  /*3aa0*/  FSEL R174, R19, -INF , !P1 ;  /* 0xff80000013ae7808 */ /* 0x000fe20004800000 */
[----:B------:R-:W-:Y:S02]  /*3ab0*/  IMAD.MOV.U32 R47, RZ, RZ, R154 ;  /* 0x000000ffff2f7224 */ /* 0x000fe400078e009a */
[----:B------:R-:W-:Y:S01]  /*3ac0*/  IMAD.MOV.U32 R154, RZ, RZ, R110 ;  /* 0x000000ffff9a7224 */ /* 0x000fe200078e006e */
[----:B------:R-:W-:Y:S02]  /*3ad0*/  FSEL R181, R18, -INF , !P1 ;  /* 0xff80000012b57808 */ /* 0x000fe40004800000 */
[----:B------:R-:W-:-:S04]  /*3ae0*/  ISETP.GE.AND P1, PT, R67, R50, PT ;  /* 0x000000324300720c */ /* 0x000fc80003f26270 */
[----:B------:R-:W-:Y:S01]  /*3af0*/  FSEL R81, R73, -INF , !P1 ;  /* 0xff80000049517808 */ /* 0x000fe20004800000 */
[----:B-1----:R-:W-:Y:S01]  /*3b00*/  IMAD.MOV.U32 R2, RZ, RZ, R0 ;  /* 0x000000ffff027224 */ /* 0x002fe200078e0000 */
[----:B------:R-:W-:Y:S01]  /*3b10*/  IABS R0, R3 ;  /* 0x0000000300007213 */ /* 0x000fe20000000000 */
[----:B------:R-:W-:Y:S02]  /*3b20*/  IMAD.IADD R3, R9, 0x1, -R53 ;  /* 0x0000000109037824 */ /* 0x000fe400078e0a35 */
[----:B------:R1:W2:Y:S01]  /*3b30*/  I2F R7, R2 ;  /* 0x0000000200077306 */ /* 0x0002a20000201400 */
[----:B---3--:R-:W-:Y:S02]  /*3b40*/  FFMA.FTZ R29, R5, -R132, R158 ;  /* 0x80000084051d7223 */ /* 0x008fe4000001009e */
[----:B------:R-:W-:Y:S01]  /*3b50*/  IMAD.MOV.U32 R158, RZ, RZ, R153 ;  /* 0x000000ffff9e7224 */ /* 0x000fe200078e0099 */
[----:B-1----:R-:W-:Y:S01]  /*3b60*/  MOV R2, R0 ;  /* 0x0000000000027202 */ /* 0x002fe20000000f00 */
[----:B--2---:R-:W-:Y:S01]  /*3b70*/  FFMA.FTZ R28, R7, -R132, R112 ;  /* 0x80000084071c7223 */ /* 0x004fe20000010070 */
[----:B------:R-:W-:Y:S01]  /*3b80*/  IABS R0, R3 ;  /* 0x0000000300007213 */ /* 0x000fe20000000000 */
[--C-:B------:R-:W-:Y:S01]  /*3b90*/  IMAD.IADD R3, R10, 0x1, -R53.reuse ;  /* 0x000000010a037824 */ /* 0x100fe200078e0a35 */
[----:B------:R1:W2:Y:S03]  /*3ba0*/  I2F R6, R2 ;  /* 0x0000000200067306 */ /* 0x0002a60000201400 */
[----:B-1----:R-:W-:Y:S01]  /*3bb0*/  IMAD.MOV.U32 R2, RZ, RZ, R0 ;  /* 0x000000ffff027224 */ /* 0x002fe200078e0000 */
[----:B------:R-:W-:Y:S01]  /*3bc0*/  IABS R0, R3 ;  /* 0x0000000300007213 */ /* 0x000fe20000000000 */
[----:B------:R-:W-:-:S03]  /*3bd0*/  IMAD.IADD R3, R11, 0x1, -R53 ;  /* 0x000000010b037824 */ /* 0x000fc600078e0a35 */
[----:B------:R1:W3:Y:S01]  /*3be0*/  I2F R8, R2 ;  /* 0x0000000200087306 */ /* 0x0002e20000201400 */
[----:B--2---:R-:W-:Y:S02]  /*3bf0*/  FFMA.FTZ R17, R6, -R132, R114 ;  /* 0x8000008406117223 */ /* 0x004fe40000010072 */
[----:B------:R-:W-:Y:S02]  /*3c00*/  IMAD.MOV.U32 R114, RZ, RZ, R140 ;  /* 0x000000ffff727224 */ /* 0x000fe400078e008c */
[----:B------:R-:W-:Y:S01]  /*3c10*/  IMAD.MOV.U32 R53, RZ, RZ, R99 ;  /* 0x000000ffff357224 */ /* 0x000fe200078e0063 */
[----:B-1----:R-:W-:Y:S01]  /*3c20*/  MOV R2, R0 ;  /* 0x0000000000027202 */ /* 0x002fe20000000f00 */
[----:B---3--:R-:W-:Y:S01]  /*3c30*/  FFMA.FTZ R35, R8, -R132, R159 ;  /* 0x8000008408237223 */ /* 0x008fe2000001009f */
[----:B------:R-:W-:Y:S01]  /*3c40*/  IABS R0, R3 ;  /* 0x0000000300007213 */ /* 0x000fe20000000000 */
[--C-:B------:R-:W-:Y:S01]  /*3c50*/  IMAD.IADD R3, R9, 0x1, -R55.reuse ;  /* 0x0000000109037824 */ /* 0x100fe200078e0a37 */
[----:B------:R1:W2:Y:S02]  /*3c60*/  I2F R5, R2 ;  /* 0x0000000200057306 */ /* 0x0002a40000201400 */
[----:B------:R-:W-:Y:S01]  /*3c70*/  FSEL R112, R35, -INF , !P6 ;  /* 0xff80000023707808 */ /* 0x000fe20007000000 */
[----:B-1----:R-:W-:Y:S01]  /*3c80*/  IMAD.MOV.U32 R2, RZ, RZ, R0 ;  /* 0x000000ffff027224 */ /* 0x002fe200078e0000 */
[----:B------:R-:W-:Y:S01]  /*3c90*/  IABS R0, R3 ;  /* 0x0000000300007213 */ /* 0x000fe20000000000 */
[----:B------:R-:W-:-:S03]  /*3ca0*/  IMAD.IADD R3, R10, 0x1, -R55 ;  /* 0x000000010a037824 */ /* 0x000fc600078e0a37 */
[----:B------:R1:W3:Y:S01]  /*3cb0*/  I2F R7, R2 ;  /* 0x0000000200077306 */ /* 0x0002e20000201400 */
[----:B--2---:R-:W-:Y:S01]  /*3cc0*/  FFMA.FTZ R34, R5, -R132, R113 ;  /* 0x8000008405227223 */ /* 0x004fe20000010071 */
[----:B------:R-:W-:Y:S01]  /*3cd0*/  MOV R113, R128 ;  /* 0x0000008000717202 */ /* 0x000fe20000000f00 */
[----:B------:R-:W-:-:S03]  /*3ce0*/  IMAD.MOV.U32 R128, RZ, RZ, R134 ;  /* 0x000000ffff807224 */ /* 0x000fc600078e0086 */
[----:B------:R-:W-:Y:S02]  /*3cf0*/  FSEL R151, R34, -INF , !P6 ;  /* 0xff80000022977808 */ /* 0x000fe40007000000 */
[----:B-1----:R-:W-:Y:S01]  /*3d00*/  MOV R2, R0 ;  /* 0x0000000000027202 */ /* 0x002fe20000000f00 */
[----:B---3--:R-:W-:Y:S01]  /*3d10*/  FFMA.FTZ R30, R7, -R132, R115 ;  /* 0x80000084071e7223 */ /* 0x008fe20000010073 */
[----:B------:R-:W-:Y:S01]  /*3d20*/  IABS R0, R3 ;  /* 0x0000000300007213 */ /* 0x000fe20000000000 */
[----:B------:R-:W-:Y:S01]  /*3d30*/  IMAD.IADD R3, R11, 0x1, -R55 ;  /* 0x000000010b037824 */ /* 0x000fe200078e0a37 */
[----:B------:R1:W2:Y:S01]  /*3d40*/  I2F R6, R2 ;  /* 0x0000000200067306 */ /* 0x0002a20000201400 */
[----:B------:R-:W-:Y:S01]  /*3d50*/  FSEL R115, R29, -INF , !P0 ;  /* 0xff8000001d737808 */ /* 0x000fe20004000000 */
[----:B------:R-:W-:Y:S02]  /*3d60*/  IMAD.MOV.U32 R55, RZ, RZ, R175 ;  /* 0x000000ffff377224 */ /* 0x000fe400078e00af */
[----:B-1----:R-:W-:Y:S01]  /*3d70*/  IMAD.MOV.U32 R2, RZ, RZ, R0 ;  /* 0x000000ffff027224 */ /* 0x002fe200078e0000 */
[----:B------:R-:W-:Y:S01]  /*3d80*/  IABS R0, R3 ;  /* 0x0000000300007213 */ /* 0x000fe20000000000 */
[----:B------:R-:W-:-:S02]  /*3d90*/  IMAD.IADD R3, R9, 0x1, -R64 ;  /* 0x0000000109037824 */ /* 0x000fc400078e0a40 */
[----:B------:R1:W3:Y:S01]  /*3da0*/  I2F R12, R2 ;  /* 0x00000002000c7306 */ /* 0x0002e20000201400 */
[----:B--2---:R-:W-:Y:S01]  /*3db0*/  FFMA.FTZ R36, R6, -R132, R86 ;  /* 0x8000008406247223 */ /* 0x004fe20000010056 */
[----:B------:R-:W-:Y:S01]  /*3dc0*/  FSEL R86, R51, -INF , !P4 ;  /* 0xff80000033567808 */ /* 0x000fe20006000000 */
[----:B------:R-:W-:-:S03]  /*3dd0*/  IMAD.MOV.U32 R51, RZ, RZ, R150 ;  /* 0x000000ffff337224 */ /* 0x000fc600078e0096 */
[----:B------:R-:W-:Y:S02]  /*3de0*/  FSEL R110, R36, -INF , !P5 ;  /* 0xff800000246e7808 */ /* 0x000fe40006800000 */
[----:B-1----:R-:W-:Y:S01]  /*3df0*/  MOV R2, R0 ;  /* 0x0000000000027202 */ /* 0x002fe20000000f00 */
[----:B---3--:R-:W-:Y:S01]  /*3e00*/  FFMA.FTZ R31, R12, -R132, R76 ;  /* 0x800000840c1f7223 */ /* 0x008fe2000001004c */
[----:B------:R-:W-:Y:S01]  /*3e10*/  IABS R0, R3 ;  /* 0x0000000300007213 */ /* 0x000fe20000000000 */
[----:B------:R-:W-:Y:S01]  /*3e20*/  IMAD.IADD R3, R10, 0x1, -R64 ;  /* 0x000000010a037824 */ /* 0x000fe200078e0a40 */
[----:B------:R1:W2:Y:S02]  /*3e30*/  I2F R8, R2 ;  /* 0x0000000200087306 */ /* 0x0002a40000201400 */
[----:B------:R-:W-:Y:S01]  /*3e40*/  FSEL R142, R31, -INF , !P5 ;  /* 0xff8000001f8e7808 */ /* 0x000fe20006800000 */
[----:B-1----:R-:W-:Y:S01]  /*3e50*/  IMAD.MOV.U32 R2, RZ, RZ, R0 ;  /* 0x000000ffff027224 */ /* 0x002fe200078e0000 */
[----:B------:R-:W-:Y:S01]  /*3e60*/  IABS R0, R3 ;  /* 0x0000000300007213 */ /* 0x000fe20000000000 */
[----:B------:R-:W-:-:S03]  /*3e70*/  IMAD.IADD R3, R11, 0x1, -R64 ;  /* 0x000000010b037824 */ /* 0x000fc600078e0a40 */
[----:B------:R1:W3:Y:S01]  /*3e80*/  I2F R13, R2 ;  /* 0x00000002000d7306 */ /* 0x0002e20000201400 */
[----:B--2---:R-:W-:Y:S01]  /*3e90*/  FFMA.FTZ R20, R8, -R132, R78 ;  /* 0x8000008408147223 */ /* 0x004fe2000001004e */
[----:B-1----:R-:W-:Y:S01]  /*3ea0*/  MOV R2, R0 ;  /* 0x0000000000027202 */ /* 0x002fe20000000f00 */
[----:B---3--:R-:W-:Y:S01]  /*3eb0*/  FFMA.FTZ R33, R13, -R132, R87 ;  /* 0x800000840d217223 */ /* 0x008fe20000010057 */
[----:B------:R-:W-:Y:S01]  /*3ec0*/  IABS R0, R3 ;  /* 0x0000000300007213 */ /* 0x000fe20000000000 */
[----:B------:R-:W-:-:S03]  /*3ed0*/  IMAD.IADD R3, R9, 0x1, -R65 ;  /* 0x0000000109037824 */ /* 0x000fc600078e0a41 */
[----:B------:R1:W2:Y:S02]  /*3ee0*/  I2F R5, R2 ;  /* 0x0000000200057306 */ /* 0x0002a40000201400 */
[----:B-1----:R-:W-:Y:S01]  /*3ef0*/  IMAD.MOV.U32 R2, RZ, RZ, R0 ;  /* 0x000000ffff027224 */ /* 0x002fe200078e0000 */
[----:B------:R-:W-:Y:S01]  /*3f00*/  IABS R0, R3 ;  /* 0x0000000300007213 */ /* 0x000fe20000000000 */
[----:B------:R-:W-:-:S04]  /*3f10*/  IMAD.IADD R3, R10, 0x1, -R65 ;  /* 0x000000010a037824 */ /* 0x000fc800078e0a41 */
[----:B------:R1:W3:Y:S01]  /*3f20*/  I2F R7, R2 ;  /* 0x0000000200077306 */ /* 0x0002e20000201400 */
[----:B--2---:R-:W-:Y:S02]  /*3f30*/  FFMA.FTZ R21, R5, -R132, R77 ;  /* 0x8000008405157223 */ /* 0x004fe4000001004d */
[----:B------:R-:W-:Y:S01]  /*3f40*/  IMAD.MOV.U32 R77, RZ, RZ, R84 ;  /* 0x000000ffff4d7224 */ /* 0x000fe200078e0054 */
[----:B------:R-:W-:Y:S02]  /*3f50*/  MOV R84, R89 ;  /* 0x0000005900547202 */ /* 0x000fe40000000f00 */
[----:B------:R-:W-:Y:S02]  /*3f60*/  FSEL R140, R21, -INF , !P4 ;  /* 0xff800000158c7808 */ /* 0x000fe40006000000 */
[----:B------:R-:W-:Y:S01]  /*3f70*/  MOV R89, R180 ;  /* 0x000000b400597202 */ /* 0x000fe20000000f00 */
[----:B------:R-:W-:Y:S01]  /*3f80*/  IMAD.MOV.U32 R49, RZ, RZ, R84 ;  /* 0x000000ffff317224 */ /* 0x000fe200078e0054 */
[----:B------:R-:W-:-:S02]  /*3f90*/  FSEL R180, R17, -INF , !P0 ;  /* 0xff80000011b47808 */ /* 0x000fc40004000000 */
[----:B------:R-:W-:Y:S02]  /*3fa0*/  FSEL R84, R54, -INF , !P3 ;  /* 0xff80000036547808 */ /* 0x000fe40005800000 */
[----:B-1----:R-:W-:Y:S01]  /*3fb0*/  MOV R2, R0 ;  /* 0x0000000000027202 */ /* 0x002fe20000000f00 */
[----:B---3--:R-:W-:Y:S01]  /*3fc0*/  FFMA.FTZ R7, R7, -R132, R79 ;  /* 0x8000008407077223 */ /* 0x008fe2000001004f */
[----:B------:R-:W-:Y:S01]  /*3fd0*/  IABS R0, R3 ;  /* 0x0000000300007213 */ /* 0x000fe20000000000 */
[----:B------:R-:W-:Y:S01]  /*3fe0*/  IMAD.IADD R3, R11, 0x1, -R65 ;  /* 0x000000010b037824 */ /* 0x000fe200078e0a41 */
[----:B------:R1:W2:Y:S01]  /*3ff0*/  I2F R6, R2 ;  /* 0x0000000200067306 */ /* 0x0002a20000201400 */
[----:B------:R-:W-:Y:S01]  /*4000*/  MOV R65, R154 ;  /* 0x0000009a00417202 */ /* 0x000fe20000000f00 */
[----:B------:R-:W-:Y:S02]  /*4010*/  IMAD.MOV.U32 R79, RZ, RZ, R103 ;  /* 0x000000ffff4f7224 */ /* 0x000fe400078e0067 */
[----:B-1----:R-:W-:Y:S01]  /*4020*/  IMAD.MOV.U32 R2, RZ, RZ, R0 ;  /* 0x000000ffff027224 */ /* 0x002fe200078e0000 */
[----:B------:R-:W-:Y:S01]  /*4030*/  IABS R0, R3 ;  /* 0x0000000300007213 */ /* 0x000fe20000000000 */
[----:B------:R-:W-:-:S02]  /*4040*/  IMAD.IADD R3, R9, 0x1, -R66 ;  /* 0x0000000109037824 */ /* 0x000fc400078e0a42 */
[----:B------:R1:W3:Y:S01]  /*4050*/  I2F R14, R2 ;  /* 0x00000002000e7306 */ /* 0x0002e20000201400 */
[----:B--2---:R-:W-:Y:S01]  /*4060*/  FFMA.FTZ R23, R6, -R132, R162 ;  /* 0x8000008406177223 */ /* 0x004fe200000100a2 */
[----:B------:R-:W-:-:S04]  /*4070*/  FSEL R162, R7, -INF , !P4 ;  /* 0xff80000007a27808 */ /* 0x000fc80006000000 */
[----:B------:R-:W-:Y:S02]  /*4080*/  FSEL R107, R23, -INF , !P3 ;  /* 0xff800000176b7808 */ /* 0x000fe40005800000 */
[----:B-1----:R-:W-:Y:S01]  /*4090*/  MOV R2, R0 ;  /* 0x0000000000027202 */ /* 0x002fe20000000f00 */
[----:B---3--:R-:W-:Y:S01]  /*40a0*/  FFMA.FTZ R17, R14, -R132, R116 ;  /* 0x800000840e117223 */ /* 0x008fe20000010074 */
[----:B------:R-:W-:Y:S01]  /*40b0*/  IABS R0, R3 ;  /* 0x0000000300007213 */ /* 0x000fe20000000000 */
[----:B------:R-:W-:Y:S01]  /*40c0*/  IMAD.IADD R3, R10, 0x1, -R66 ;  /* 0x000000010a037824 */ /* 0x000fe200078e0a42 */
[----:B------:R1:W2:Y:S01]  /*40d0*/  I2F R12, R2 ;  /* 0x00000002000c7306 */ /* 0x0002a20000201400 */
[----:B------:R-:W-:Y:S01]  /*40e0*/  IMAD.MOV.U32 R116, RZ, RZ, R125 ;  /* 0x000000ffff747224 */ /* 0x000fe200078e007d */
[----:B------:R-:W-:Y:S02]  /*40f0*/  FSEL R150, R17, -INF , !P3 ;  /* 0xff80000011967808 */ /* 0x000fe40005800000 */
[----:B------:R-:W-:Y:S01]  /*4100*/  MOV R125, R169 ;  /* 0x000000a9007d7202 */ /* 0x000fe20000000f00 */
[----:B-1----:R-:W-:Y:S01]  /*4110*/  IMAD.MOV.U32 R2, RZ, RZ, R0 ;  /* 0x000000ffff027224 */ /* 0x002fe200078e0000 */
[----:B------:R-:W-:Y:S01]  /*4120*/  IABS R0, R3 ;  /* 0x0000000300007213 */ /* 0x000fe20000000000 */
[----:B------:R-:W-:-:S02]  /*4130*/  IMAD.IADD R3, R11, 0x1, -R66 ;  /* 0x000000010b037824 */ /* 0x000fc400078e0a42 */
[----:B------:R1:W3:Y:S01]  /*4140*/  I2F R16, R2 ;  /* 0x0000000200107306 */ /* 0x0002e20000201400 */
[----:B--2---:R-:W-:Y:S02]  /*4150*/  FFMA.FTZ R8, R12, -R132, R118 ;  /* 0x800000840c087223 */ /* 0x004fe40000010076 */
[----:B------:R-:W-:Y:S01]  /*4160*/  IMAD.MOV.U32 R118, RZ, RZ, R170 ;  /* 0x000000ffff767224 */ /* 0x000fe200078e00aa */
[----:B------:R-:W-:Y:S02]  /*4170*/  FSEL R170, R30, -INF , !P6 ;  /* 0xff8000001eaa7808 */ /* 0x000fe40007000000 */
[-C--:B------:R-:W-:Y:S02]  /*4180*/  ISETP.GE.AND P6, PT, R69, R50.reuse, PT ;  /* 0x000000324500720c */ /* 0x080fe40003fc6270 */
[----:B------:R-:W-:Y:S02]  /*4190*/  FSEL R175, R8, -INF , !P3 ;  /* 0xff80000008af7808 */ /* 0x000fe40005800000 */
[----:B------:R-:W-:-:S02]  /*41a0*/  ISETP.GE.AND P3, PT, R72, R50, PT ;  /* 0x000000324800720c */ /* 0x000fc40003f66270 */
[----:B------:R-:W-:Y:S02]  /*41b0*/  FSEL R76, R80, -INF , !P6 ;  /* 0xff800000504c7808 */ /* 0x000fe40007000000 */
        /* <DEDUP_REMOVED lines=10> */
[----:B--2---:R-:W-:Y:S02]  /*4260*/  FFMA.FTZ R12, R15, -R132, R117 ;  /* 0x800000840f0c7223 */ /* 0x004fe40000010075 */
[----:B------:R-:W-:Y:S01]  /*4270*/  IMAD.MOV.U32 R117, RZ, RZ, R173 ;  /* 0x000000ffff757224 */ /* 0x000fe200078e00ad */
[----:B------:R-:W-:Y:S02]  /*4280*/  FSEL R173, R20, -INF , !P5 ;  /* 0xff80000014ad7808 */ /* 0x000fe40006800000 */
[----:B------:R-:W-:Y:S02]  /*4290*/  FSEL R143, R12, -INF , !P2 ;  /* 0xff8000000c8f7808 */ /* 0x000fe40005000000 */
[----:B-1----:R-:W-:Y:S01]  /*42a0*/  MOV R2, R0 ;  /* 0x0000000000027202 */ /* 0x002fe20000000f00 */
[----:B---3--:R-:W-:Y:S01]  /*42b0*/  FFMA.FTZ R6, R13, -R132, R119 ;  /* 0x800000840d067223 */ /* 0x008fe20000010077 */
[----:B------:R-:W-:Y:S01]  /*42c0*/  IABS R0, R3 ;  /* 0x0000000300007213 */ /* 0x000fe20000000000 */
[----:B------:R-:W-:Y:S01]  /*42d0*/  IMAD.IADD R3, R11, 0x1, -R67 ;  /* 0x000000010b037824 */ /* 0x000fe200078e0a43 */
[----:B------:R1:W2:Y:S01]  /*42e0*/  I2F R5, R2 ;  /* 0x0000000200057306 */ /* 0x0002a20000201400 */
[----:B------:R-:W-:Y:S01]  /*42f0*/  IMAD.MOV.U32 R67, RZ, RZ, R160 ;  /* 0x000000ffff437224 */ /* 0x000fe200078e00a0 */
[----:B------:R-:W-:Y:S01]  /*4300*/  FSEL R169, R6, -INF , !P2 ;  /* 0xff80000006a97808 */ /* 0x000fe20005000000 */
[----:B------:R-:W-:Y:S01]  /*4310*/  IMAD.MOV.U32 R160, RZ, RZ, R171 ;  /* 0x000000ffffa07224 */ /* 0x000fe200078e00ab */
[----:B------:R-:W-:-:S02]  /*4320*/  FSEL R171, R28, -INF , !P0 ;  /* 0xff8000001cab7808 */ /* 0x000fc40004000000 */
[----:B------:R-:W-:Y:S02]  /*4330*/  ISETP.GE.AND P0, PT, R68, R50, PT ;  /* 0x000000324400720c */ /* 0x000fe40003f06270 */
[----:B------:R-:W-:Y:S02]  /*4340*/  MOV R119, R160 ;  /* 0x000000a000777202 */ /* 0x000fe40000000f00 */
[----:B------:R-:W-:Y:S01]  /*4350*/  FSEL R78, R74, -INF , !P0 ;  /* 0xff8000004a4e7808 */ /* 0x000fe20004000000 */
[----:B-1----:R-:W-:Y:S01]  /*4360*/  IMAD.MOV.U32 R2, RZ, RZ, R0 ;  /* 0x000000ffff027224 */ /* 0x002fe200078e0000 */
[----:B------:R-:W-:Y:S01]  /*4370*/  IABS R0, R3 ;  /* 0x0000000300007213 */ /* 0x000fe20000000000 */
[----:B------:R-:W-:Y:S02]  /*4380*/  IMAD.IADD R3, R9, 0x1, -R68 ;  /* 0x0000000109037824 */ /* 0x000fe400078e0a44 */
[----:B------:R1:W3:Y:S01]  /*4390*/  I2F R19, R2 ;  /* 0x0000000200137306 */ /* 0x0002e20000201400 */
[----:B--2---:R-:W-:-:S05]  /*43a0*/  FFMA.FTZ R14, R5, -R132, R82 ;  /* 0x80000084050e7223 */ /* 0x004fca0000010052 */
[----:B------:R-:W-:Y:S02]  /*43b0*/  FSEL R103, R14, -INF , !P1 ;  /* 0xff8000000e677808 */ /* 0x000fe40004800000 */
[----:B-1----:R-:W-:Y:S01]  /*43c0*/  MOV R2, R0 ;  /* 0x0000000000027202 */ /* 0x002fe20000000f00 */
[----:B---3--:R-:W-:Y:S01]  /*43d0*/  FFMA.FTZ R7, R19, -R132, R144 ;  /* 0x8000008413077223 */ /* 0x008fe20000010090 */
[----:B------:R-:W-:Y:S01]  /*43e0*/  IABS R0, R3 ;  /* 0x0000000300007213 */ /* 0x000fe20000000000 */
[----:B------:R-:W-:Y:S01]  /*43f0*/  IMAD.IADD R3, R10, 0x1, -R68 ;  /* 0x000000010a037824 */ /* 0x000fe200078e0a44 */
[----:B------:R1:W2:Y:S01]  /*4400*/  I2F R18, R2 ;  /* 0x0000000200127306 */ /* 0x0002a20000201400 */
[----:B------:R-:W-:Y:S02]  /*4410*/  IMAD.MOV.U32 R144, RZ, RZ, R92 ;  /* 0x000000ffff907224 */ /* 0x000fe400078e005c */
[----:B------:R-:W-:Y:S02]  /*4420*/  IMAD.MOV.U32 R92, RZ, RZ, R168 ;  /* 0x000000ffff5c7224 */ /* 0x000fe400078e00a8 */
[----:B-1----:R-:W-:Y:S01]  /*4430*/  IMAD.MOV.U32 R2, RZ, RZ, R0 ;  /* 0x000000ffff027224 */ /* 0x002fe200078e0000 */
[----:B------:R-:W-:Y:S01]  /*4440*/  IABS R0, R3 ;  /* 0x0000000300007213 */ /* 0x000fe20000000000 */
[----:B------:R-:W-:-:S02]  /*4450*/  IMAD.IADD R3, R11, 0x1, -R68 ;  /* 0x000000010b037824 */ /* 0x000fc400078e0a44 */
[----:B------:R1:W3:Y:S01]  /*4460*/  I2F R22, R2 ;  /* 0x0000000200167306 */ /* 0x0002e20000201400 */
[----:B------:R-:W-:Y:S01]  /*4470*/  IMAD.MOV.U32 R68, RZ, RZ, R109 ;  /* 0x000000ffff447224 */ /* 0x000fe200078e006d */
[----:B------:R-:W-:Y:S01]  /*4480*/  FSEL R109, R33, -INF , !P4 ;  /* 0xff800000216d7808 */ /* 0x000fe20006000000 */
[----:B--2---:R-:W-:Y:S01]  /*4490*/  FFMA.FTZ R5, R18, -R132, R146 ;  /* 0x8000008412057223 */ /* 0x004fe20000010092 */
[----:B------:R-:W-:Y:S02]  /*44a0*/  ISETP.GE.AND P4, PT, R71, R50, PT ;  /* 0x000000324700720c */ /* 0x000fe40003f86270 */
[----:B------:R-:W-:Y:S02]  /*44b0*/  MOV R146, R95 ;  /* 0x0000005f00927202 */ /* 0x000fe40000000f00 */
[----:B------:R-:W-:Y:S02]  /*44c0*/  FSEL R168, R5, -INF , !P1 ;  /* 0xff80000005a87808 */ /* 0x000fe40004800000 */
[----:B------:R-:W-:-:S02]  /*44d0*/  FSEL R73, R91, -INF , !P4 ;  /* 0xff8000005b497808 */ /* 0x000fc40006000000 */
[----:B-1----:R-:W-:Y:S01]  /*44e0*/  MOV R2, R0 ;  /* 0x0000000000027202 */ /* 0x002fe20000000f00 */
[----:B---3--:R-:W-:Y:S01]  /*44f0*/  FFMA.FTZ R13, R22, -R132, R83 ;  /* 0x80000084160d7223 */ /* 0x008fe20000010053 */
[----:B------:R-:W-:Y:S01]  /*4500*/  IABS R0, R3 ;  /* 0x0000000300007213 */ /* 0x000fe20000000000 */
[----:B------:R-:W-:Y:S01]  /*4510*/  IMAD.IADD R3, R9, 0x1, -R69 ;  /* 0x0000000109037824 */ /* 0x000fe200078e0a45 */
[----:B------:R1:W2:Y:S01]  /*4520*/  I2F R28, R2 ;  /* 0x00000002001c7306 */ /* 0x0002a20000201400 */
[----:B------:R-:W-:Y:S02]  /*4530*/  FSEL R83, R62, -INF , !P2 ;  /* 0xff8000003e537808 */ /* 0x000fe40005000000 */
[----:B------:R-:W-:Y:S02]  /*4540*/  ISETP.GE.AND P2, PT, R56, R50, PT ;  /* 0x000000323800720c */ /* 0x000fe40003f46270 */
[----:B------:R-:W-:Y:S01]  /*4550*/  FSEL R99, R13, -INF , !P0 ;  /* 0xff8000000d637808 */ /* 0x000fe20004000000 */
[----:B-1----:R-:W-:Y:S01]  /*4560*/  IMAD.MOV.U32 R2, RZ, RZ, R0 ;  /* 0x000000ffff027224 */ /* 0x002fe200078e0000 */
[----:B------:R-:W-:Y:S01]  /*4570*/  IABS R0, R3 ;  /* 0x0000000300007213 */ /* 0x000fe20000000000 */
[----:B--2---:R-:W-:Y:S01]  /*4580*/  FFMA.FTZ R8, R28, -R132, R145 ;  /* 0x800000841c087223 */ /* 0x004fe20000010091 */
[----:B------:R-:W-:Y:S01]  /*4590*/  IADD3 R3, -R69, R10, RZ ;  /* 0x0000000a45037210 */ /* 0x000fe20007ffe1ff */
[----:B------:R1:W2:Y:S01]  /*45a0*/  I2F R29, R2 ;  /* 0x00000002001d7306 */ /* 0x0002a20000201400 */
[----:B------:R-:W-:-:S02]  /*45b0*/  FSEL R145, R7, -INF , !P1 ;  /* 0xff80000007917808 */ /* 0x000fc40004800000 */
[----:B------:R-:W-:Y:S02]  /*45c0*/  ISETP.GE.AND P1, PT, R41, R50, PT ;  /* 0x000000322900720c */ /* 0x000fe40003f26270 */
[----:B------:R-:W-:Y:S01]  /*45d0*/  FSEL R134, R8, -INF , !P0 ;  /* 0xff80000008867808 */ /* 0x000fe20004000000 */
[----:B-1----:R-:W-:Y:S01]  /*45e0*/  IMAD.MOV.U32 R2, RZ, RZ, R0 ;  /* 0x000000ffff027224 */ /* 0x002fe200078e0000 */
[----:B------:R-:W-:Y:S01]  /*45f0*/  IABS R0, R3 ;  /* 0x0000000300007213 */ /* 0x000fe20000000000 */
[----:B------:R-:W-:Y:S02]  /*4600*/  IMAD.IADD R3, R11, 0x1, -R69 ;  /* 0x000000010b037824 */ /* 0x000fe400078e0a45 */
[----:B------:R1:W3:Y:S01]  /*4610*/  I2F R32, R2 ;  /* 0x0000000200207306 */ /* 0x0002e20000201400 */
[----:B------:R-:W-:Y:S01]  /*4620*/  IMAD.MOV.U32 R69, RZ, RZ, R89 ;  /* 0x000000ffff457224 */ /* 0x000fe200078e0059 */
[----:B------:R-:W-:Y:S01]  /*4630*/  FSEL R89, R43, -INF , !P5 ;  /* 0xff8000002b597808 */ /* 0x000fe20006800000 */
[----:B--2---:R-:W-:Y:S01]  /*4640*/  FFMA.FTZ R6, R29, -R132, R147 ;  /* 0x800000841d067223 */ /* 0x004fe20000010093 */
[----:B------:R-:W-:Y:S01]  /*4650*/  ISETP.GE.AND P5, PT, R70, R50, PT ;  /* 0x000000324600720c */ /* 0x000fe20003fa6270 */
[----:B------:R-:W-:-:S03]  /*4660*/  IMAD.MOV.U32 R43, RZ, RZ, R149 ;  /* 0x000000ffff2b7224 */ /* 0x000fc600078e0095 */
[----:B------:R-:W-:Y:S02]  /*4670*/  FSEL R149, R6, -INF , !P0 ;  /* 0xff80000006957808 */ /* 0x000fe40004000000 */
[----:B------:R-:W-:Y:S02]  /*4680*/  FSEL R74, R85, -INF , !P5 ;  /* 0xff800000554a7808 */ /* 0x000fe40006800000 */
[----:B------:R-:W-:Y:S02]  /*4690*/  ISETP.GE.AND P0, PT, R57, R50, PT ;  /* 0x000000323900720c */ /* 0x000fe40003f06270 */
        /* <DEDUP_REMOVED lines=8> */
[----:B------:R-:W-:Y:S01]  /*4720*/  MOV R51, R164 ;  /* 0x000000a400337202 */ /* 0x000fe20000000f00 */
[----:B-1----:R-:W-:Y:S01]  /*4730*/  IMAD.MOV.U32 R2, RZ, RZ, R0 ;  /* 0x000000ffff027224 */ /* 0x002fe200078e0000 */
[----:B------:R-:W-:Y:S01]  /*4740*/  IABS R0, R3 ;  /* 0x0000000300007213 */ /* 0x000fe20000000000 */
[----:B--2---:R-:W-:Y:S01]  /*4750*/  FFMA.FTZ R7, R34, -R132, R120 ;  /* 0x8000008422077223 */ /* 0x004fe20000010078 */
[----:B------:R-:W-:Y:S01]  /*4760*/  IADD3 R3, -R70, R10, RZ ;  /* 0x0000000a46037210 */ /* 0x000fe20007ffe1ff */
[----:B------:R1:W2:Y:S01]  /*4770*/  I2F R30, R2 ;  /* 0x00000002001e7306 */ /* 0x0002a20000201400 */
[----:B------:R-:W-:-:S02]  /*4780*/  IMAD.MOV.U32 R120, RZ, RZ, R128 ;  /* 0x000000ffff787224 */ /* 0x000fc400078e0080 */
[----:B------:R-:W-:Y:S01]  /*4790*/  IMAD.MOV.U32 R164, RZ, RZ, R221 ;  /* 0x000000ffffa47224 */ /* 0x000fe200078e00dd */
[----:B------:R-:W-:Y:S01]  /*47a0*/  FSEL R148, R7, -INF , !P6 ;  /* 0xff80000007947808 */ /* 0x000fe20007000000 */
[----:B-1----:R-:W-:Y:S01]  /*47b0*/  IMAD.MOV.U32 R2, RZ, RZ, R0 ;  /* 0x000000ffff027224 */ /* 0x002fe200078e0000 */
[----:B------:R-:W-:Y:S01]  /*47c0*/  IABS R0, R3 ;  /* 0x0000000300007213 */ /* 0x000fe20000000000 */
[----:B------:R-:W-:Y:S02]  /*47d0*/  IMAD.IADD R3, R11, 0x1, -R70 ;  /* 0x000000010b037824 */ /* 0x000fe400078e0a46 */
[----:B------:R1:W3:Y:S01]  /*47e0*/  I2F R35, R2 ;  /* 0x0000000200237306 */ /* 0x0002e20000201400 */
[----:B--2---:R-:W-:Y:S02]  /*47f0*/  FFMA.FTZ R5, R30, -R132, R122 ;  /* 0x800000841e057223 */ /* 0x004fe4000001007a */
[----:B------:R-:W-:-:S03]  /*4800*/  IMAD.MOV.U32 R122, RZ, RZ, R92 ;  /* 0x000000ffff7a7224 */ /* 0x000fc600078e005c */
[----:B------:R-:W-:Y:S02]  /*4810*/  FSEL R163, R5, -INF , !P6 ;  /* 0xff80000005a37808 */ /* 0x000fe40007000000 */
[----:B------:R-:W-:Y:S01]  /*4820*/  ISETP.GE.AND P6, PT, R60, R50, PT ;  /* 0x000000323c00720c */ /* 0x000fe20003fc6270 */
[----:B-1----:R-:W-:Y:S01]  /*4830*/  IMAD.MOV.U32 R2, RZ, RZ, R0 ;  /* 0x000000ffff027224 */ /* 0x002fe200078e0000 */
[----:B------:R-:W-:Y:S01]  /*4840*/  IABS R0, R3 ;  /* 0x0000000300007213 */ /* 0x000fe20000000000 */
[----:B------:R-:W-:Y:S02]  /*4850*/  IMAD.IADD R3, R9, 0x1, -R71 ;  /* 0x0000000109037824 */ /* 0x000fe400078e0a47 */
[----:B------:R1:W2:Y:S01]  /*4860*/  I2F R15, R2 ;  /* 0x00000002000f7306 */ /* 0x0002a20000201400 */
[----:B---3--:R-:W-:Y:S01]  /*4870*/  FFMA.FTZ R8, R35, -R132, R167 ;  /* 0x8000008423087223 */ /* 0x008fe200000100a7 */
[----:B------:R-:W-:-:S04]  /*4880*/  MOV R167, R69 ;  /* 0x0000004500a77202 */ /* 0x000fc80000000f00 */
[----:B------:R-:W-:Y:S01]  /*4890*/  FSEL R92, R8, -INF , !P5 ;  /* 0xff800000085c7808 */ /* 0x000fe20006800000 */
[----:B------:R-:W-:Y:S01]  /*48a0*/  FFMA.FTZ R8, R111, -R132, R193 ;  /* 0x800000846f087223 */ /* 0x000fe200000100c1 */
[----:B-1----:R-:W-:Y:S01]  /*48b0*/  MOV R2, R0 ;  /* 0x0000000000027202 */ /* 0x002fe20000000f00 */
[----:B--2---:R-:W-:Y:S01]  /*48c0*/  FFMA.FTZ R6, R15, -R132, R121 ;  /* 0x800000840f067223 */ /* 0x004fe20000010079 */
[----:B------:R-:W-:Y:S01]  /*48d0*/  IABS R0, R3 ;  /* 0x0000000300007213 */ /* 0x000fe20000000000 */
[--C-:B------:R-:W-:Y:S01]  /*48e0*/  IMAD.IADD R3, R10, 0x1, -R71.reuse ;  /* 0x000000010a037824 */ /* 0x100fe200078e0a47 */
[----:B------:R1:W2:Y:S01]  /*48f0*/  I2F R20, R2 ;  /* 0x0000000200147306 */ /* 0x0002a20000201400 */
[----:B------:R-:W-:Y:S02]  /*4900*/  MOV R121, R125 ;  /* 0x0000007d00797202 */ /* 0x000fe40000000f00 */
[----:B------:R-:W-:Y:S01]  /*4910*/  FSEL R147, R6, -INF , !P5 ;  /* 0xff80000006937808 */ /* 0x000fe20006800000 */
[----:B-1----:R-:W-:Y:S01]  /*4920*/  IMAD.MOV.U32 R2, RZ, RZ, R0 ;  /* 0x000000ffff027224 */ /* 0x002fe200078e0000 */
[----:B------:R-:W-:Y:S01]  /*4930*/  IABS R0, R3 ;  /* 0x0000000300007213 */ /* 0x000fe20000000000 */
[----:B------:R-:W-:-:S02]  /*4940*/  IMAD.IADD R3, R11, 0x1, -R71 ;  /* 0x000000010b037824 */ /* 0x000fc400078e0a47 */
[----:B------:R1:W3:Y:S01]  /*4950*/  I2F R31, R2 ;  /* 0x00000002001f7306 */ /* 0x0002e20000201400 */
[----:B--2---:R-:W-:Y:S02]  /*4960*/  FFMA.FTZ R5, R20, -R132, R123 ;  /* 0x8000008414057223 */ /* 0x004fe4000001007b */
[----:B------:R-:W-:-:S03]  /*4970*/  IMAD.MOV.U32 R123, RZ, RZ, R133 ;  /* 0x000000ffff7b7224 */ /* 0x000fc600078e0085 */
[----:B------:R-:W-:Y:S02]  /*4980*/  FSEL R161, R5, -INF , !P5 ;  /* 0xff80000005a17808 */ /* 0x000fe40006800000 */
[----:B------:R-:W-:Y:S02]  /*4990*/  ISETP.GE.AND P5, PT, R61, R50, PT ;  /* 0x000000323d00720c */ /* 0x000fe40003fa6270 */
        /* <DEDUP_REMOVED lines=10> */
[----:B--2---:R-:W-:-:S05]  /*4a40*/  FFMA.FTZ R6, R21, -R132, R136 ;  /* 0x8000008415067223 */ /* 0x004fca0000010088 */
[----:B------:R-:W-:Y:S02]  /*4a50*/  FSEL R136, R6, -INF , !P4 ;  /* 0xff80000006887808 */ /* 0x000fe40006000000 */
[----:B-1----:R-:W-:Y:S01]  /*4a60*/  MOV R2, R0 ;  /* 0x0000000000027202 */ /* 0x002fe20000000f00 */
[-C--:B---3--:R-:W-:Y:S01]  /*4a70*/  FFMA.FTZ R5, R19, -R132.reuse, R138 ;  /* 0x8000008413057223 */ /* 0x088fe2000001008a */
[----:B------:R-:W-:Y:S01]  /*4a80*/  IABS R0, R3 ;  /* 0x0000000300007213 */ /* 0x000fe20000000000 */
[----:B------:R-:W-:Y:S01]  /*4a90*/  IMAD.IADD R3, R11, 0x1, -R72 ;  /* 0x000000010b037824 */ /* 0x000fe200078e0a48 */
[----:B------:R1:W2:Y:S01]  /*4aa0*/  I2F R33, R2 ;  /* 0x0000000200217306 */ /* 0x0002a20000201400 */
[----:B------:R-:W-:Y:S01]  /*4ab0*/  FSEL R72, R8, -INF , !P3 ;  /* 0xff80000008487808 */ /* 0x000fe20005800000 */
[----:B------:R-:W-:Y:S01]  /*4ac0*/  FFMA.FTZ R8, R124, -R132, R232 ;  /* 0x800000847c087223 */ /* 0x000fe200000100e8 */
[----:B------:R-:W-:Y:S01]  /*4ad0*/  FSEL R160, R5, -INF , !P4 ;  /* 0xff80000005a07808 */ /* 0x000fe20006000000 */
[----:B------:R-:W-:Y:S01]  /*4ae0*/  IMAD.MOV.U32 R138, RZ, RZ, R55 ;  /* 0x000000ffff8a7224 */ /* 0x000fe200078e0037 */
[----:B------:R-:W-:-:S02]  /*4af0*/  ISETP.GE.AND P4, PT, R58, R50, PT ;  /* 0x000000323a00720c */ /* 0x000fc40003f86270 */
[----:B------:R-:W-:Y:S01]  /*4b00*/  FSEL R71, R8, -INF , !P2 ;  /* 0xff80000008477808 */ /* 0x000fe20005000000 */
[----:B------:R-:W-:Y:S02]  /*4b10*/  IMAD.MOV.U32 R194, RZ, RZ, R53 ;  /* 0x000000ffffc27224 */ /* 0x000fe400078e0035 */
[-C--:B------:R-:W-:Y:S02]  /*4b20*/  FFMA.FTZ R12, R129, -R132.reuse, R228 ;  /* 0x80000084810c7223 */ /* 0x080fe400000100e4 */
[----:B------:R-:W-:Y:S02]  /*4b30*/  IMAD.MOV.U32 R193, RZ, RZ, R79 ;  /* 0x000000ffffc17224 */ /* 0x000fe400078e004f */
[----:B------:R-:W-:Y:S02]  /*4b40*/  FFMA.FTZ R8, R127, -R132, R233 ;  /* 0x800000847f087223 */ /* 0x000fe400000100e9 */
[----:B-1----:R-:W-:Y:S01]  /*4b50*/  IMAD.MOV.U32 R2, RZ, RZ, R0 ;  /* 0x000000ffff027224 */ /* 0x002fe200078e0000 */
[----:B------:R-:W-:Y:S01]  /*4b60*/  IABS R0, R3 ;  /* 0x0000000300007213 */ /* 0x000fe20000000000 */
[----:B------:R-:W-:-:S02]  /*4b70*/  IMAD.IADD R3, R9, 0x1, -R56 ;  /* 0x0000000109037824 */ /* 0x000fc400078e0a38 */
[----:B--2---:R-:W-:Y:S01]  /*4b80*/  FFMA.FTZ R7, R33, -R132, R195 ;  /* 0x8000008421077223 */ /* 0x004fe200000100c3 */
[----:B------:R1:W2:Y:S01]  /*4b90*/  I2F R18, R2 ;  /* 0x0000000200127306 */ /* 0x0002a20000201400 */
[----:B------:R-:W-:Y:S01]  /*4ba0*/  FSEL R69, R12, -INF , !P0 ;  /* 0xff8000000c457808 */ /* 0x000fe20004000000 */
[----:B------:R-:W-:Y:S01]  /*4bb0*/  IMAD.MOV.U32 R232, RZ, RZ, R193 ;  /* 0x000000ffffe87224 */ /* 0x000fe200078e00c1 */
[----:B------:R-:W-:Y:S02]  /*4bc0*/  MOV R233, R138 ;  /* 0x0000008a00e97202 */ /* 0x000fe40000000f00 */
[----:B------:R-:W-:Y:S02]  /*4bd0*/  FSEL R87, R7, -INF , !P3 ;  /* 0xff80000007577808 */ /* 0x000fe40005800000 */
[----:B------:R-:W-:Y:S02]  /*4be0*/  MOV R111, R67 ;  /* 0x00000043006f7202 */ /* 0x000fe40000000f00 */
[----:B------:R-:W-:-:S02]  /*4bf0*/  FSEL R70, R8, -INF , !P1 ;  /* 0xff80000008467808 */ /* 0x000fc40004800000 */
[----:B-1----:R-:W-:Y:S01]  /*4c00*/  MOV R2, R0 ;  /* 0x0000000000027202 */ /* 0x002fe20000000f00 */
[----:B--2---:R-:W-:Y:S01]  /*4c10*/  FFMA.FTZ R6, R18, -R132, R137 ;  /* 0x8000008412067223 */ /* 0x004fe20000010089 */
        /* <DEDUP_REMOVED lines=8> */
[----:B--2---:R-:W-:Y:S02]  /*4ca0*/  FFMA.FTZ R5, R17, -R132, R139 ;  /* 0x8000008411057223 */ /* 0x004fe4000001008b */
[----:B------:R-:W-:-:S03]  /*4cb0*/  IMAD.MOV.U32 R56, RZ, RZ, R118 ;  /* 0x000000ffff387224 */ /* 0x000fc600078e0076 */
[----:B------:R-:W-:Y:S02]  /*4cc0*/  FSEL R154, R5, -INF , !P3 ;  /* 0xff800000059a7808 */ /* 0x000fe40005800000 */
[----:B-1----:R-:W-:Y:S01]  /*4cd0*/  MOV R2, R0 ;  /* 0x0000000000027202 */ /* 0x002fe20000000f00 */
[----:B---3--:R-:W-:Y:S01]  /*4ce0*/  FFMA.FTZ R7, R23, -R132, R234 ;  /* 0x8000008417077223 */ /* 0x008fe200000100ea */
[----:B------:R-:W-:Y:S01]  /*4cf0*/  IABS R0, R3 ;  /* 0x0000000300007213 */ /* 0x000fe20000000000 */
[----:B------:R-:W-:Y:S01]  /*4d00*/  IMAD.MOV.U32 R118, RZ, RZ, R225 ;  /* 0x000000ffff767224 */ /* 0x000fe200078e00e1 */
[----:B------:R1:W2:Y:S01]  /*4d10*/  I2F R22, R2 ;  /* 0x0000000200167306 */ /* 0x0002a20000201400 */
[--C-:B------:R-:W-:Y:S01]  /*4d20*/  IMAD.IADD R3, R9, 0x1, -R41.reuse ;  /* 0x0000000109037824 */ /* 0x100fe200078e0a29 */
[----:B------:R-:W-:Y:S02]  /*4d30*/  FSEL R85, R7, -INF , !P2 ;  /* 0xff80000007557808 */ /* 0x000fe40005000000 */
[----:B------:R-:W-:Y:S01]  /*4d40*/  ISETP.GE.AND P3, PT, R59, R50, PT ;  /* 0x000000323b00720c */ /* 0x000fe20003f66270 */
[----:B-1----:R-:W-:Y:S01]  /*4d50*/  IMAD.MOV.U32 R2, RZ, RZ, R0 ;  /* 0x000000ffff027224 */ /* 0x002fe200078e0000 */
[----:B------:R-:W-:Y:S01]  /*4d60*/  IABS R0, R3 ;  /* 0x0000000300007213 */ /* 0x000fe20000000000 */
[----:B------:R-:W-:-:S02]  /*4d70*/  IMAD.IADD R3, R10, 0x1, -R41 ;  /* 0x000000010a037824 */ /* 0x000fc400078e0a29 */
[----:B------:R-:W1:Y:S01]  /*4d80*/  I2F R16, R2 ;  /* 0x0000000200107306 */ /* 0x000e620000201400 */
[----:B--2---:R-:W-:-:S05]  /*4d90*/  FFMA.FTZ R6, R22, -R132, R216 ;  /* 0x8000008416067223 */ /* 0x004fca00000100d8 */
[----:B------:R-:W-:Y:S01]  /*4da0*/  FSEL R133, R6, -INF , !P2 ;  /* 0xff80000006857808 */ /* 0x000fe20005000000 */
[----:B-1----:R-:W-:Y:S01]  /*4db0*/  FFMA.FTZ R5, R16, -R132, R218 ;  /* 0x8000008410057223 */ /* 0x002fe200000100da */
[----:B------:R-:W-:Y:S01]  /*4dc0*/  MOV R2, R0 ;  /* 0x0000000000027202 */ /* 0x000fe20000000f00 */
[----:B------:R-:W-:Y:S01]  /*4dd0*/  HMMA.16816.F32 R16, R24, R176, R120 ;  /* 0x000000b01810723c */ /* 0x000fe20000001878 */
[----:B------:R-:W-:Y:S01]  /*4de0*/  IABS R0, R3 ;  /* 0x0000000300007213 */ /* 0x000fe20000000000 */
[----:B------:R-:W-:Y:S01]  /*4df0*/  IMAD.IADD R3, R11, 0x1, -R41 ;  /* 0x000000010b037824 */ /* 0x000fe200078e0a29 */
[----:B------:R1:W2:Y:S01]  /*4e00*/  I2F R39, R2 ;  /* 0x0000000200277306 */ /* 0x0002a20000201400 */
[----:B------:R-:W-:Y:S02]  /*4e10*/  FSEL R159, R5, -INF , !P2 ;  /* 0xff800000059f7808 */ /* 0x000fe40005000000 */
[----:B------:R-:W-:Y:S01]  /*4e20*/  ISETP.GE.AND P2, PT, R63, R50, PT ;  /* 0x000000323f00720c */ /* 0x000fe20003f46270 */
[----:B------:R-:W-:Y:S01]  /*4e30*/  IMAD.MOV.U32 R121, RZ, RZ, R117 ;  /* 0x000000ffff797224 */ /* 0x000fe200078e0075 */
[----:B------:R-:W-:Y:S01]  /*4e40*/  MOV R120, R144 ;  /* 0x0000009000787202 */ /* 0x000fe20000000f00 */
[----:B------:R-:W-:-:S02]  /*4e50*/  IMAD.MOV.U32 R117, RZ, RZ, R192 ;  /* 0x000000ffff757224 */ /* 0x000fc400078e00c0 */
[----:B------:R-:W-:Y:S02]  /*4e60*/  IMAD.MOV.U32 R192, RZ, RZ, R244 ;  /* 0x000000ffffc07224 */ /* 0x000fe400078e00f4 */
[----:B------:R3:W5:Y:S04]  /*4e70*/  LDL.LU R244, [R1+0x38] ;  /* 0x0000380001f47983 */ /* 0x0007680000300800 */
[----:B------:R3:W5:Y:S01]  /*4e80*/  LDL.LU R225, [R1+0x34] ;  /* 0x0000340001e17983 */ /* 0x0007620000300800 */
[----:B-1----:R-:W-:Y:S01]  /*4e90*/  IMAD.MOV.U32 R2, RZ, RZ, R0 ;  /* 0x000000ffff027224 */ /* 0x002fe200078e0000 */
[----:B------:R-:W-:Y:S02]  /*4ea0*/  IABS R0, R3 ;  /* 0x0000000300007213 */ /* 0x000fe40000000000 */
[----:B------:R3:W5:Y:S01]  /*4eb0*/  LDL.LU R221, [R1+0x30] ;  /* 0x0000300001dd7983 */ /* 0x0007620000300800 */
[----:B------:R-:W-:Y:S01]  /*4ec0*/  IMAD.IADD R3, R9, 0x1, -R57 ;  /* 0x0000000109037824 */ /* 0x000fe200078e0a39 */
[----:B------:R1:W4:Y:S01]  /*4ed0*/  I2F R36, R2 ;  /* 0x0000000200247306 */ /* 0x0003220000201400 */
[----:B--2---:R-:W-:-:S05]  /*4ee0*/  FFMA.FTZ R7, R39, -R132, R235 ;  /* 0x8000008427077223 */ /* 0x004fca00000100eb */
[----:B------:R-:W-:Y:S02]  /*4ef0*/  FSEL R82, R7, -INF , !P1 ;  /* 0xff80000007527808 */ /* 0x000fe40004800000 */
[----:B-1----:R-:W-:Y:S01]  /*4f00*/  MOV R2, R0 ;  /* 0x0000000000027202 */ /* 0x002fe20000000f00 */
[----:B----4-:R-:W-:Y:S01]  /*4f10*/  FFMA.FTZ R6, R36, -R132, R217 ;  /* 0x8000008424067223 */ /* 0x010fe200000100d9 */
[----:B------:R-:W-:Y:S01]  /*4f20*/  IABS R0, R3 ;  /* 0x0000000300007213 */ /* 0x000fe20000000000 */
[--C-:B------:R-:W-:Y:S01]  /*4f30*/  IMAD.IADD R3, R10, 0x1, -R57.reuse ;  /* 0x000000010a037824 */ /* 0x100fe200078e0a39 */
[----:B------:R1:W2:Y:S02]  /*4f40*/  I2F R32, R2 ;  /* 0x0000000200207306 */ /* 0x0002a40000201400 */
[----:B------:R-:W-:Y:S01]  /*4f50*/  FSEL R128, R6, -INF , !P1 ;  /* 0xff80000006807808 */ /* 0x000fe20004800000 */
[----:B-1----:R-:W-:Y:S01]  /*4f60*/  IMAD.MOV.U32 R2, RZ, RZ, R0 ;  /* 0x000000ffff027224 */ /* 0x002fe200078e0000 */
[----:B------:R-:W-:Y:S01]  /*4f70*/  IABS R0, R3 ;  /* 0x0000000300007213 */ /* 0x000fe20000000000 */
[----:B------:R-:W-:-:S03]  /*4f80*/  IMAD.IADD R3, R11, 0x1, -R57 ;  /* 0x000000010b037824 */ /* 0x000fc600078e0a39 */
[----:B------:R1:W4:Y:S01]  /*4f90*/  I2F R42, R2 ;  /* 0x00000002002a7306 */ /* 0x0003220000201400 */
[-C--:B--2---:R-:W-:Y:S02]  /*4fa0*/  FFMA.FTZ R5, R32, -R132.reuse, R219 ;  /* 0x8000008420057223 */ /* 0x084fe400000100db */
[----:B------:R-:W-:Y:S02]  /*4fb0*/  IMAD.MOV.U32 R234, RZ, RZ, R194 ;  /* 0x000000ffffea7224 */ /* 0x000fe400078e00c2 */
[----:B------:R-:W-:Y:S01]  /*4fc0*/  FFMA.FTZ R12, R209, -R132, R240 ;  /* 0x80000084d10c7223 */ /* 0x000fe200000100f0 */
[----:B------:R-:W-:Y:S01]  /*4fd0*/  FSEL R153, R5, -INF , !P1 ;  /* 0xff80000005997808 */ /* 0x000fe20004800000 */
[----:B------:R-:W-:Y:S01]  /*4fe0*/  IMAD.MOV.U32 R138, RZ, RZ, R52 ;  /* 0x000000ffff8a7224 */ /* 0x000fe200078e0034 */
[----:B------:R-:W-:Y:S01]  /*4ff0*/  MOV R123, R68 ;  /* 0x00000044007b7202 */ /* 0x000fe20000000f00 */
[----:B------:R-:W-:Y:S01]  /*5000*/  IMAD.MOV.U32 R195, RZ, RZ, R48 ;  /* 0x000000ffffc37224 */ /* 0x000fe200078e0030 */
[----:B------:R-:W-:Y:S01]  /*5010*/  HMMA.16816.F32 R44, R24, R188, R44 ;  /* 0x000000bc182c723c */ /* 0x000fe2000000182c */
[----:B------:R-:W-:-:S02]  /*5020*/  IMAD.MOV.U32 R193, RZ, RZ, R77 ;  /* 0x000000ffffc17224 */ /* 0x000fc400078e004d */
[----:B------:R-:W-:Y:S01]  /*5030*/  IMAD.MOV.U32 R57, RZ, RZ, R119 ;  /* 0x000000ffff397224 */ /* 0x000fe200078e0077 */
[----:B-1----:R-:W-:Y:S01]  /*5040*/  MOV R2, R0 ;  /* 0x0000000000027202 */ /* 0x002fe20000000f00 */
[----:B------:R-:W-:Y:S01]  /*5050*/  IMAD.IADD R5, R11, 0x1, -R94 ;  /* 0x000000010b057824 */ /* 0x000fe200078e0a5e */
[----:B------:R-:W-:Y:S01]  /*5060*/  IABS R0, R3 ;  /* 0x0000000300007213 */ /* 0x000fe20000000000 */
[----:B------:R-:W-:Y:S01]  /*5070*/  IMAD.IADD R3, R9, 0x1, -R60 ;  /* 0x0000000109037824 */ /* 0x000fe200078e0a3c */
[----:B------:R1:W2:Y:S01]  /*5080*/  I2F R37, R2 ;  /* 0x0000000200257306 */ /* 0x0002a20000201400 */
[----:B------:R-:W-:Y:S01]  /*5090*/  FSEL R67, R12, -INF , !P5 ;  /* 0xff8000000c437808 */ /* 0x000fe20006800000 */
[----:B----4-:R-:W-:Y:S01]  /*50a0*/  FFMA.FTZ R8, R42, -R132, R230 ;  /* 0x800000842a087223 */ /* 0x010fe200000100e6 */
[----:B------:R-:W-:Y:S01]  /*50b0*/  ISETP.GE.AND P1, PT, R75, R50, PT ;  /* 0x000000324b00720c */ /* 0x000fe20003f26270 */
[----:B------:R-:W-:Y:S02]  /*50c0*/  IMAD.MOV.U32 R194, RZ, RZ, R155 ;  /* 0x000000ffffc27224 */ /* 0x000fe400078e009b */
[----:B------:R-:W-:-:S02]  /*50d0*/  IMAD R22, R201, 0x20, R200 ;  /* 0x00000020c9167824 */ /* 0x000fc400078e02c8 */
[----:B------:R-:W-:Y:S02]  /*50e0*/  IMAD.MOV.U32 R119, RZ, RZ, R165 ;  /* 0x000000ffff777224 */ /* 0x000fe400078e00a5 */
[----:B-1----:R-:W-:Y:S01]  /*50f0*/  IMAD.MOV.U32 R2, RZ, RZ, R0 ;  /* 0x000000ffff027224 */ /* 0x002fe200078e0000 */
[----:B------:R-:W-:Y:S01]  /*5100*/  IABS R0, R3 ;  /* 0x0000000300007213 */ /* 0x000fe20000000000 */
[--C-:B------:R-:W-:Y:S02]  /*5110*/  IMAD.IADD R3, R10, 0x1, -R60.reuse ;  /* 0x000000010a037824 */ /* 0x100fe400078e0a3c */
[----:B------:R1:W4:Y:S02]  /*5120*/  I2F R34, R2 ;  /* 0x0000000200227306 */ /* 0x0003240000201400 */
[----:B-1----:R-:W-:Y:S02]  /*5130*/  MOV R2, R0 ;  /* 0x0000000000027202 */ /* 0x002fe40000000f00 */
[----:B------:R-:W-:Y:S01]  /*5140*/  IABS R0, R3 ;  /* 0x0000000300007213 */ /* 0x000fe20000000000 */
[----:B------:R-:W-:-:S03]  /*5150*/  IMAD.IADD R3, R11, 0x1, -R60 ;  /* 0x000000010b037824 */ /* 0x000fc600078e0a3c */
[----:B------:R1:W-:Y:S02]  /*5160*/  I2F R41, R2 ;  /* 0x0000000200297306 */ /* 0x0003e40000201400 */
[----:B-1----:R-:W-:Y:S01]  /*5170*/  IMAD.MOV.U32 R2, RZ, RZ, R0 ;  /* 0x000000ffff027224 */ /* 0x002fe200078e0000 */
[----:B------:R-:W-:Y:S01]  /*5180*/  IABS R0, R3 ;  /* 0x0000000300007213 */ /* 0x000fe20000000000 */
[----:B------:R-:W-:-:S04]  /*5190*/  IMAD.IADD R3, R9, 0x1, -R61 ;  /* 0x0000000109037824 */ /* 0x000fc800078e0a3d */
[----:B------:R1:W1:Y:S02]  /*51a0*/  I2F R35, R2 ;  /* 0x0000000200237306 */ /* 0x0002640000201400 */
[----:B-1----:R-:W-:Y:S02]  /*51b0*/  MOV R2, R0 ;  /* 0x0000000000027202 */ /* 0x002fe40000000f00 */
[----:B------:R-:W-:Y:S01]  /*51c0*/  IABS R0, R3 ;  /* 0x0000000300007213 */ /* 0x000fe20000000000 */
[----:B------:R-:W-:-:S03]  /*51d0*/  IMAD.IADD R3, R10, 0x1, -R61 ;  /* 0x000000010a037824 */ /* 0x000fc600078e0a3d */
[----:B------:R1:W1:Y:S02]  /*51e0*/  I2F R15, R2 ;  /* 0x00000002000f7306 */ /* 0x0002640000201400 */
        /* <DEDUP_REMOVED lines=65> */
[----:B------:R-:W-:-:S05]  /*5600*/  IABS R0, R3 ;  /* 0x0000000300007213 */ /* 0x000fca0000000000 */
[----:B------:R1:W1:Y:S01]  /*5610*/  I2F R64, R2 ;  /* 0x0000000200407306 */ /* 0x0002620000201400 */
[----:B------:R-:W-:-:S07]  /*5620*/  IMAD.IADD R3, R9, 0x1, -R94 ;  /* 0x0000000109037824 */ /* 0x000fce00078e0a5e */
[----:B------:R2:W2:Y:S01]  /*5630*/  I2F R63, R0 ;  /* 0x00000000003f7306 */ /* 0x0004a20000201400 */
[----:B-1----:R-:W-:Y:S02]  /*5640*/  IADD3 R2, -R94, R10, RZ ;  /* 0x0000000a5e027210 */ /* 0x002fe40007ffe1ff */
[----:B------:R-:W-:Y:S02]  /*5650*/  IABS R3, R3 ;  /* 0x0000000300037213 */ /* 0x000fe40000000000 */
[----:B--2---:R-:W-:-:S05]  /*5660*/  IABS R0, R2 ;  /* 0x0000000200007213 */ /* 0x004fca0000000000 */
[----:B------:R-:W-:Y:S01]  /*5670*/  IMAD.MOV.U32 R2, RZ, RZ, R0 ;  /* 0x000000ffff027224 */ /* 0x000fe200078e0000 */
[----:B------:R-:W-:Y:S01]  /*5680*/  IABS R0, R5 ;  /* 0x0000000500007213 */ /* 0x000fe20000000000 */
[----:B------:R-:W-:Y:S01]  /*5690*/  IMAD.IADD R5, R9, 0x1, -R98 ;  /* 0x0000000109057824 */ /* 0x000fe200078e0a62 */
[----:B------:R1:W-:Y:S01]  /*56a0*/  I2F R62, R3 ;  /* 0x00000003003e7306 */ /* 0x0003e20000201400 */
[----:B------:R-:W-:Y:S01]  /*56b0*/  MOV R59, R167 ;  /* 0x000000a7003b7202 */ /* 0x000fe20000000f00 */
[-C--:B------:R-:W-:Y:S02]  /*56c0*/  FFMA.FTZ R7, R37, -R132.reuse, R204 ;  /* 0x8000008425077223 */ /* 0x080fe400000100cc */
[----:B------:R-:W-:Y:S01]  /*56d0*/  IABS R5, R5 ;  /* 0x0000000500057213 */ /* 0x000fe20000000000 */
[----:B------:R-:W-:Y:S02]  /*56e0*/  IMAD.MOV.U32 R58, RZ, RZ, R121 ;  /* 0x000000ffff3a7224 */ /* 0x000fe400078e0079 */
[----:B------:R-:W-:Y:S01]  /*56f0*/  IMAD.MOV.U32 R167, RZ, RZ, R166 ;  /* 0x000000ffffa77224 */ /* 0x000fe200078e00a6 */
[----:B------:R2:W-:Y:S01]  /*5700*/  I2F R55, R2 ;  /* 0x0000000200377306 */ /* 0x0005e20000201400 */
[----:B------:R-:W-:Y:S01]  /*5710*/  IMAD.MOV.U32 R121, RZ, RZ, R120 ;  /* 0x000000ffff797224 */ /* 0x000fe200078e0078 */
[----:B------:R-:W-:Y:S01]  /*5720*/  MOV R166, R245 ;  /* 0x000000f500a67202 */ /* 0x000fe20000000f00 */
[----:B----4-:R-:W-:-:S02]  /*5730*/  FFMA.FTZ R6, R34, -R132, R206 ;  /* 0x8000008422067223 */ /* 0x010fc400000100ce */
[----:B-1----:R-:W-:-:S03]  /*5740*/  FFMA.FTZ R3, R35, -R132, R205 ;  /* 0x8000008423037223 */ /* 0x002fc600000100cd */
[----:B------:R1:W-:Y:S01]  /*5750*/  I2F R53, R0 ;  /* 0x0000000000357306 */ /* 0x0003e20000201400 */
[----:B------:R-:W-:Y:S01]  /*5760*/  IMAD.MOV.U32 R120, RZ, RZ, R116 ;  /* 0x000000ffff787224 */ /* 0x000fe200078e0074 */
[----:B------:R-:W-:Y:S02]  /*5770*/  FSEL R122, R7, -INF , !P0 ;  /* 0xff800000077a7808 */ /* 0x000fe40004000000 */
[----:B------:R-:W-:Y:S01]  /*5780*/  FSEL R116, R3, -INF , !P6 ;  /* 0xff80000003747808 */ /* 0x000fe20007000000 */
[----:B--2---:R-:W-:Y:S02]  /*5790*/  FFMA.FTZ R2, R15, -R132, R207 ;  /* 0x800000840f027223 */ /* 0x004fe400000100cf */
[----:B------:R-:W-:Y:S02]  /*57a0*/  IMAD.MOV.U32 R3, RZ, RZ, R5 ;  /* 0x000000ffff037224 */ /* 0x000fe400078e0005 */
[----:B------:R-:W-:Y:S01]  /*57b0*/  IMAD.IADD R5, R11, 0x1, -R98 ;  /* 0x000000010b057824 */ /* 0x000fe200078e0a62 */
[----:B------:R-:W-:-:S02]  /*57c0*/  FSEL R139, R2, -INF , !P6 ;  /* 0xff800000028b7808 */ /* 0x000fc40007000000 */
[----:B-1----:R-:W-:Y:S01]  /*57d0*/  IADD3 R0, -R98, R10, RZ ;  /* 0x0000000a62007210 */ /* 0x002fe20007ffe1ff */
[----:B------:R-:W-:Y:S01]  /*57e0*/  FFMA.FTZ R7, R203, -R132, R229 ;  /* 0x80000084cb077223 */ /* 0x000fe200000100e5 */
[----:B------:R-:W-:Y:S01]  /*57f0*/  FSEL R144, R6, -INF , !P0 ;  /* 0xff80000006907808 */ /* 0x000fe20004000000 */
[----:B------:R-:W-:Y:S01]  /*5800*/  IMAD.MOV.U32 R235, RZ, RZ, R166 ;  /* 0x000000ffffeb7224 */ /* 0x000fe200078e00a6 */
[----:B------:R-:W-:Y:S01]  /*5810*/  IABS R2, R0 ;  /* 0x0000000000027213 */ /* 0x000fe20000000000 */
[-C--:B------:R-:W-:Y:S01]  /*5820*/  FFMA.FTZ R6, R41, -R132.reuse, R231 ;  /* 0x8000008429067223 */ /* 0x080fe200000100e7 */
[----:B------:R1:W-:Y:S01]  /*5830*/  I2F R52, R3 ;  /* 0x0000000300347306 */ /* 0x0003e20000201400 */
[----:B------:R-:W-:Y:S01]  /*5840*/  IABS R0, R5 ;  /* 0x0000000500007213 */ /* 0x000fe20000000000 */
[-C--:B------:R-:W-:Y:S01]  /*5850*/  FFMA.FTZ R5, R13, -R132.reuse, R18 ;  /* 0x800000840d057223 */ /* 0x080fe20000010012 */
[----:B------:R-:W-:Y:S01]  /*5860*/  FSEL R68, R7, -INF , !P6 ;  /* 0xff80000007447808 */ /* 0x000fe20007000000 */
[----:B------:R-:W-:Y:S01]  /*5870*/  FFMA.FTZ R7, R14, -R132, R16 ;  /* 0x800000840e077223 */ /* 0x000fe20000010010 */
[----:B------:R-:W-:Y:S01]  /*5880*/  FSEL R79, R6, -INF , !P6 ;  /* 0xff800000064f7808 */ /* 0x000fe20007000000 */
[----:B------:R-:W-:Y:S01]  /*5890*/  HMMA.16816.F32 R12, R24, R178, R232 ;  /* 0x000000b2180c723c */ /* 0x000fe200000018e8 */
[----:B------:R-:W-:Y:S01]  /*58a0*/  IMAD.MOV.U32 R166, RZ, RZ, R51 ;  /* 0x000000ffffa67224 */ /* 0x000fe200078e0033 */
[----:B------:R-:W-:-:S05]  /*58b0*/  IADD3 R6, -R102, R9, RZ ;  /* 0x0000000966067210 */ /* 0x000fca0007ffe1ff */
[----:B------:R-:W-:Y:S01]  /*58c0*/  MOV R234, R138 ;  /* 0x0000008a00ea7202 */ /* 0x000fe20000000f00 */
[----:B-1----:R-:W-:Y:S02]  /*58d0*/  IMAD.MOV.U32 R3, RZ, RZ, R2 ;  /* 0x000000ffff037224 */ /* 0x002fe400078e0002 */
[----:B------:R-:W-:Y:S02]  /*58e0*/  IMAD.MOV.U32 R2, RZ, RZ, R0 ;  /* 0x000000ffff027224 */ /* 0x000fe400078e0000 */
[----:B------:R1:W2:Y:S01]  /*58f0*/  I2F R51, R3 ;  /* 0x0000000300337306 */ /* 0x0002a20000201400 */
[----:B------:R-:W-:Y:S02]  /*5900*/  IMAD.MOV.U32 R138, RZ, RZ, R123 ;  /* 0x000000ffff8a7224 */ /* 0x000fe400078e007b */
[----:B------:R-:W-:Y:S01]  /*5910*/  IMAD.MOV.U32 R123, RZ, RZ, R121 ;  /* 0x000000ffff7b7224 */ /* 0x000fe200078e0079 */
[----:B------:R-:W-:Y:S01]  /*5920*/  MOV R121, R167 ;  /* 0x000000a700797202 */ /* 0x000fe20000000f00 */
[----:B------:R-:W-:Y:S01]  /*5930*/  IMAD.MOV.U32 R167, RZ, RZ, R49 ;  /* 0x000000ffffa77224 */ /* 0x000fe200078e0031 */
[----:B------:R-:W-:-:S02]  /*5940*/  IABS R0, R6 ;  /* 0x0000000600007213 */ /* 0x000fc40000000000 */
[----:B------:R4:W-:Y:S01]  /*5950*/  I2F R49, R2 ;  /* 0x0000000200317306 */ /* 0x0009e20000201400 */
[----:B------:R-:W-:Y:S02]  /*5960*/  IMAD.MOV.U32 R232, RZ, RZ, R111 ;  /* 0x000000ffffe87224 */ /* 0x000fe400078e006f */
[----:B-1----:R-:W-:-:S05]  /*5970*/  IMAD.IADD R3, R10, 0x1, -R102 ;  /* 0x000000010a037824 */ /* 0x002fca00078e0a66 */
[----:B------:R1:W1:Y:S01]  /*5980*/  I2F R48, R0 ;  /* 0x0000000000307306 */ /* 0x0002620000201400 */
[----:B------:R-:W-:Y:S01]  /*5990*/  IMAD.MOV.U32 R111, RZ, RZ, R146 ;  /* 0x000000ffff6f7224 */ /* 0x000fe200078e0092 */
[----:B------:R-:W-:Y:S01]  /*59a0*/  IABS R3, R3 ;  /* 0x0000000300037213 */ /* 0x000fe20000000000 */
[----:B----4-:R-:W-:-:S05]  /*59b0*/  FFMA.FTZ R2, R20, -R132, R19 ;  /* 0x8000008414027223 */ /* 0x010fca0000010013 */
[----:B------:R-:W-:Y:S01]  /*59c0*/  FSEL R146, R2, -INF , !P4 ;  /* 0xff80000002927808 */ /* 0x000fe20006000000 */
[----:B------:R-:W-:Y:S01]  /*59d0*/  IMAD.MOV.U32 R2, RZ, RZ, R3 ;  /* 0x000000ffff027224 */ /* 0x000fe200078e0003 */
[----:B-1----:R-:W-:Y:S01]  /*59e0*/  IADD3 R0, -R102, R11, RZ ;  /* 0x0000000b66007210 */ /* 0x002fe20007ffe1ff */
[----:B------:R-:W-:-:S03]  /*59f0*/  IMAD.IADD R3, R9, 0x1, -R101 ;  /* 0x0000000109037824 */ /* 0x000fc600078e0a65 */
[----:B------:R-:W-:Y:S01]  /*5a00*/  IABS R0, R0 ;  /* 0x0000000000007213 */ /* 0x000fe20000000000 */
[----:B------:R1:W4:Y:S01]  /*5a10*/  I2F R39, R2 ;  /* 0x0000000200277306 */ /* 0x0003220000201400 */
[----:B------:R-:W-:Y:S01]  /*5a20*/  FSEL R80, R8, -INF , !P0 ;  /* 0xff80000008507808 */ /* 0x000fe20004000000 */
[-C--:B------:R-:W-:Y:S01]  /*5a30*/  FFMA.FTZ R8, R38, -R132.reuse, R242 ;  /* 0x8000008426087223 */ /* 0x080fe200000100f2 */
[----:B------:R-:W-:Y:S01]  /*5a40*/  FSEL R155, R5, -INF , !P5 ;  /* 0xff800000059b7808 */ /* 0x000fe20006800000 */
[-C--:B------:R-:W-:Y:S02]  /*5a50*/  FFMA.FTZ R5, R21, -R132.reuse, R17 ;  /* 0x8000008415057223 */ /* 0x080fe40000010011 */
[----:B------:R-:W-:Y:S01]  /*5a60*/  FFMA.FTZ R6, R40, -R132, R243 ;  /* 0x8000008428067223 */ /* 0x000fe200000100f3 */
[----:B-1----:R-:W-:Y:S02]  /*5a70*/  MOV R2, R0 ;  /* 0x0000000000027202 */ /* 0x002fe40000000f00 */
[----:B------:R-:W-:Y:S01]  /*5a80*/  IABS R0, R3 ;  /* 0x0000000300007213 */ /* 0x000fe20000000000 */
[----:B------:R-:W-:Y:S01]  /*5a90*/  IMAD.IADD R3, R9, 0x1, -R100 ;  /* 0x0000000109037824 */ /* 0x000fe200078e0a64 */
[----:B------:R1:W1:Y:S01]  /*5aa0*/  I2F R38, R2 ;  /* 0x0000000200267306 */ /* 0x0002620000201400 */
[----:B------:R-:W-:Y:S01]  /*5ab0*/  FSEL R127, R5, -INF , !P4 ;  /* 0xff800000057f7808 */ /* 0x000fe20006000000 */
[----:B------:R-:W-:Y:S01]  /*5ac0*/  IMAD.IADD R5, R9, 0x1, -R96 ;  /* 0x0000000109057824 */ /* 0x000fe200078e0a60 */
[----:B------:R-:W-:Y:S01]  /*5ad0*/  FSEL R75, R6, -INF , !P4 ;  /* 0xff800000064b7808 */ /* 0x000fe20006000000 */
[----:B------:R-:W-:-:S02]  /*5ae0*/  IMAD.IADD R6, R10, 0x1, -R100 ;  /* 0x000000010a067824 */ /* 0x000fc400078e0a64 */
[----:B-1----:R-:W-:Y:S01]  /*5af0*/  IMAD.MOV.U32 R2, RZ, RZ, R0 ;  /* 0x000000ffff027224 */ /* 0x002fe200078e0000 */
[----:B------:R-:W-:Y:S01]  /*5b00*/  IABS R0, R3 ;  /* 0x0000000300007213 */ /* 0x000fe20000000000 */
[----:B------:R-:W-:Y:S02]  /*5b10*/  IMAD.IADD R3, R10, 0x1, -R101 ;  /* 0x000000010a037824 */ /* 0x000fe400078e0a65 */
[----:B------:R1:W1:Y:S01]  /*5b20*/  I2F R37, R2 ;  /* 0x0000000200257306 */ /* 0x0002620000201400 */
[----:B------:R-:W-:Y:S02]  /*5b30*/  IMAD.MOV.U32 R233, RZ, RZ, R193 ;  /* 0x000000ffffe97224 */ /* 0x000fe400078e00c1 */
[----:B------:R-:W-:Y:S01]  /*5b40*/  IMAD.MOV.U32 R235, RZ, RZ, R194 ;  /* 0x000000ffffeb7224 */ /* 0x000fe200078e00c2 */
[----:B-1----:R-:W-:Y:S02]  /*5b50*/  MOV R2, R0 ;  /* 0x0000000000027202 */ /* 0x002fe40000000f00 */
[----:B------:R-:W-:-:S02]  /*5b60*/  IABS R0, R5 ;  /* 0x0000000500007213 */ /* 0x000fc40000000000 */
[----:B------:R1:W1:Y:S01]  /*5b70*/  I2F R36, R2 ;  /* 0x0000000200247306 */ /* 0x0002620000201400 */
[----:B------:R-:W-:Y:S02]  /*5b80*/  IABS R5, R3 ;  /* 0x0000000300057213 */ /* 0x000fe40000000000 */
[----:B------:R-:W-:-:S05]  /*5b90*/  IABS R3, R6 ;  /* 0x0000000600037213 */ /* 0x000fca0000000000 */
[----:B------:R2:W2:Y:S01]  /*5ba0*/  I2F R35, R0 ;  /* 0x0000000000237306 */ /* 0x0004a20000201400 */
[----:B-1----:R-:W-:Y:S02]  /*5bb0*/  IMAD.IADD R2, R10, 0x1, -R96 ;  /* 0x000000010a027824 */ /* 0x002fe400078e0a60 */
[----:B------:R-:W-:-:S03]  /*5bc0*/  IMAD.MOV.U32 R194, RZ, RZ, R43 ;  /* 0x000000ffffc27224 */ /* 0x000fc600078e002b */
[----:B--2---:R-:W-:Y:S02]  /*5bd0*/  IABS R0, R2 ;  /* 0x0000000200007213 */ /* 0x004fe40000000000 */
[----:B------:R-:W-:Y:S01]  /*5be0*/  MOV R2, R3 ;  /* 0x0000000300027202 */ /* 0x000fe20000000f00 */
[----:B------:R-:W-:Y:S01]  /*5bf0*/  IMAD.IADD R3, R11, 0x1, -R101 ;  /* 0x000000010b037824 */ /* 0x000fe200078e0a65 */
[----:B------:R-:W-:Y:S01]  /*5c00*/  HMMA.16816.F32 R40, R24, R190, R232 ;  /* 0x000000be1828723c */ /* 0x000fe200000018e8 */
[----:B------:R-:W-:Y:S01]  /*5c10*/  IMAD.MOV.U32 R193, RZ, RZ, R120 ;  /* 0x000000ffffc17224 */ /* 0x000fe200078e0078 */
[----:B------:R1:W-:Y:S01]  /*5c20*/  I2F R34, R2 ;  /* 0x0000000200227306 */ /* 0x0003e20000201400 */
[-C--:B------:R-:W-:Y:S01]  /*5c30*/  FFMA.FTZ R16, R60, -R132.reuse, R12 ;  /* 0x800000843c107223 */ /* 0x080fe2000001000c */
[----:B------:R-:W-:Y:S01]  /*5c40*/  FSEL R129, R7, -INF , !P5 ;  /* 0xff80000007817808 */ /* 0x000fe20006800000 */
[----:B------:R-:W-:Y:S01]  /*5c50*/  IMAD.IADD R6, R11, 0x1, -R100 ;  /* 0x000000010b067824 */ /* 0x000fe200078e0a64 */
[----:B------:R-:W-:Y:S01]  /*5c60*/  FSEL R77, R8, -INF , !P5 ;  /* 0xff800000084d7808 */ /* 0x000fe20006800000 */
[----:B------:R-:W-:Y:S01]  /*5c70*/  FFMA.FTZ R7, R152, -R132, R241 ;  /* 0x8000008498077223 */ /* 0x000fe200000100f1 */
[----:B------:R-:W-:Y:S01]  /*5c80*/  MOV R233, R138 ;  /* 0x0000008a00e97202 */ /* 0x000fe20000000f00 */
[----:B------:R-:W-:-:S02]  /*5c90*/  FFMA.FTZ R12, R54, -R132, R14 ;  /* 0x80000084360c7223 */ /* 0x000fc4000001000e */
[----:B------:R-:W-:Y:S02]  /*5ca0*/  IMAD.MOV.U32 R232, RZ, RZ, R193 ;  /* 0x000000ffffe87224 */ /* 0x000fe400078e00c1 */
[----:B------:R-:W-:Y:S02]  /*5cb0*/  IMAD.MOV.U32 R234, RZ, RZ, R123 ;  /* 0x000000ffffea7224 */ /* 0x000fe400078e007b */
[----:B------:R-:W-:Y:S01]  /*5cc0*/  IMAD.MOV.U32 R235, RZ, RZ, R121 ;  /* 0x000000ffffeb7224 */ /* 0x000fe200078e0079 */
[----:B-1----:R-:W-:Y:S01]  /*5cd0*/  IABS R2, R3 ;  /* 0x0000000300027213 */ /* 0x002fe20000000000 */
[-C--:B------:R-:W-:Y:S02]  /*5ce0*/  FFMA.FTZ R13, R31, -R132.reuse, R13 ;  /* 0x800000841f0d7223 */ /* 0x080fe4000001000d */
[-C--:B------:R-:W-:Y:S02]  /*5cf0*/  FFMA.FTZ R8, R30, -R132.reuse, R15 ;  /* 0x800000841e087223 */ /* 0x080fe4000001000f */
[----:B------:R-:W-:Y:S01]  /*5d00*/  FFMA.FTZ R14, R29, -R132, R111 ;  /* 0x800000841d0e7223 */ /* 0x000fe2000001006f */
[----:B------:R-:W-:Y:S01]  /*5d10*/  FSEL R111, R16, -INF , !P3 ;  /* 0xff800000106f7808 */ /* 0x000fe20005800000 */
[----:B------:R-:W-:Y:S01]  /*5d20*/  IMAD.MOV.U32 R3, RZ, RZ, R2 ;  /* 0x000000ffff037224 */ /* 0x000fe200078e0002 */
[----:B------:R-:W-:Y:S01]  /*5d30*/  MOV R120, R65 ;  /* 0x0000004100787202 */ /* 0x000fe20000000f00 */
[----:B------:R1:W2:Y:S01]  /*5d40*/  I2F R16, R5 ;  /* 0x0000000500107306 */ /* 0x0002a20000201400 */
[----:B------:R-:W-:-:S02]  /*5d50*/  IABS R2, R6 ;  /* 0x0000000600027213 */ /* 0x000fc40000000000 */
[----:B------:R-:W-:Y:S02]  /*5d60*/  FSEL R65, R7, -INF , !P4 ;  /* 0xff80000007417808 */ /* 0x000fe40006000000 */
[-C--:B------:R-:W-:Y:S02]  /*5d70*/  ISETP.GE.AND P6, PT, R94, R50.reuse, PT ;  /* 0x000000325e00720c */ /* 0x080fe40003fc6270 */
[----:B------:R-:W-:Y:S01]  /*5d80*/  ISETP.GE.AND P4, PT, R102, R50, PT ;  /* 0x000000326600720c */ /* 0x000fe20003f86270 */
[C---:B------:R-:W-:Y:S01]  /*5d90*/  HMMA.16816.F32 R56, R24.reuse, R196, R56 ;  /* 0x000000c41838723c */ /* 0x040fe20000001838 */
[----:B------:R-:W-:Y:S02]  /*5da0*/  FSEL R121, R12, -INF , !P3 ;  /* 0xff8000000c797808 */ /* 0x000fe40005800000 */
[----:B------:R-:W-:Y:S02]  /*5db0*/  FSEL R102, R13, -INF , !P2 ;  /* 0xff8000000d667808 */ /* 0x000fe40005000000 */
[----:B------:R-:W-:Y:S01]  /*5dc0*/  FSEL R123, R8, -INF , !P2 ;  /* 0xff800000087b7808 */ /* 0x000fe20005000000 */
[----:B-1----:R-:W-:Y:S01]  /*5dd0*/  IMAD.IADD R5, R11, 0x1, -R96 ;  /* 0x000000010b057824 */ /* 0x002fe200078e0a60 */
[----:B------:R-:W-:Y:S01]  /*5de0*/  FSEL R94, R14, -INF , !P1 ;  /* 0xff8000000e5e7808 */ /* 0x000fe20004800000 */
[----:B------:R1:W-:Y:S01]  /*5df0*/  I2F R8, R3 ;  /* 0x0000000300087306 */ /* 0x0003e20000201400 */
[----:B------:R-:W-:Y:S01]  /*5e00*/  HMMA.16816.F32 R12, R24, R198, R232 ;  /* 0x000000c6180c723c */ /* 0x000fe200000018e8 */
[----:B------:R-:W-:-:S02]  /*5e10*/  FFMA.FTZ R9, R28, -R132, R44 ;  /* 0x800000841c097223 */ /* 0x000fc4000001002c */
[-C--:B------:R-:W-:Y:S02]  /*5e20*/  FFMA.FTZ R7, R23, -R132.reuse, R46 ;  /* 0x8000008417077223 */ /* 0x080fe4000001002e */
[-C--:B------:R-:W-:Y:S01]  /*5e30*/  FFMA.FTZ R20, R214, -R132.reuse, R237 ;  /* 0x80000084d6147223 */ /* 0x080fe200000100ed */
[----:B------:R-:W-:Y:S01]  /*5e40*/  FSEL R124, R9, -INF , !P1 ;  /* 0xff800000097c7808 */ /* 0x000fe20004800000 */
[-C--:B------:R-:W-:Y:S01]  /*5e50*/  FFMA.FTZ R18, R61, -R132.reuse, R238 ;  /* 0x800000843d127223 */ /* 0x080fe200000100ee */
[----:B------:R-:W-:Y:S01]  /*5e60*/  FSEL R152, R7, -INF , !P1 ;  /* 0xff80000007987808 */ /* 0x000fe20004800000 */
[-C--:B------:R-:W-:Y:S02]  /*5e70*/  FFMA.FTZ R17, R33, -R132.reuse, R239 ;  /* 0x8000008421117223 */ /* 0x080fe400000100ef */
[----:B-1----:R-:W-:Y:S01]  /*5e80*/  IMAD.MOV.U32 R3, RZ, RZ, R2 ;  /* 0x000000ffff037224 */ /* 0x002fe200078e0002 */
[----:B------:R-:W-:Y:S01]  /*5e90*/  IABS R2, R5 ;  /* 0x0000000500027213 */ /* 0x000fe20000000000 */
[----:B------:R1:W1:Y:S01]  /*5ea0*/  I2F R9, R0 ;  /* 0x0000000000097306 */ /* 0x0002620000201400 */
[----:B------:R-:W-:Y:S01]  /*5eb0*/  FFMA.FTZ R24, R224, -R132, R194 ;  /* 0x80000084e0187223 */ /* 0x000fe200000100c2 */
[----:B------:R-:W-:Y:S01]  /*5ec0*/  ISETP.GE.AND P0, PT, R88, R50, PT ;  /* 0x000000325800720c */ /* 0x000fe20003f06270 */
[----:B------:R-:W-:-:S02]  /*5ed0*/  FFMA.FTZ R7, R66, -R132, R113 ;  /* 0x8000008442077223 */ /* 0x000fc40000010071 */
[-C--:B------:R-:W-:Y:S02]  /*5ee0*/  FFMA.FTZ R6, R64, -R132.reuse, R45 ;  /* 0x8000008440067223 */ /* 0x080fe4000001002d */
[-C--:B------:R-:W-:Y:S01]  /*5ef0*/  FFMA.FTZ R5, R63, -R132.reuse, R47 ;  /* 0x800000843f057223 */ /* 0x080fe2000001002f */
[----:B------:R-:W2:Y:S01]  /*5f00*/  I2F R3, R3 ;  /* 0x0000000300037306 */ /* 0x000ea20000201400 */
[----:B------:R-:W-:Y:S01]  /*5f10*/  FSEL R60, R18, -INF , !P3 ;  /* 0xff800000123c7808 */ /* 0x000fe20005800000 */
[----:B------:R-:W-:Y:S01]  /*5f20*/  FFMA.FTZ R18, R51, -R132, R41 ;  /* 0x8000008433127223 */ /* 0x000fe20000010029 */
[----:B------:R-:W-:Y:S02]  /*5f30*/  FSEL R46, R20, -INF , !P2 ;  /* 0xff800000142e7808 */ /* 0x000fe40005000000 */
[----:B------:R-:W-:-:S03]  /*5f40*/  FSEL R88, R17, -INF , !P2 ;  /* 0xff80000011587808 */ /* 0x000fc60005000000 */
[----:B------:R-:W2:Y:S01]  /*5f50*/  I2F R2, R2 ;  /* 0x0000000200027306 */ /* 0x000ea20000201400 */
[----:B-1----:R-:W-:Y:S01]  /*5f60*/  IADD3 R0, R202, R22, RZ ;  /* 0x00000016ca007210 */ /* 0x002fe20007ffe0ff */
[----:B------:R-:W-:Y:S01]  /*5f70*/  FFMA.FTZ R22, R48, -R132, R192 ;  /* 0x8000008430167223 */ /* 0x000fe200000100c0 */
[----:B------:R-:W-:Y:S02]  /*5f80*/  ISETP.GE.AND P2, PT, R100, R50, PT ;  /* 0x000000326400720c */ /* 0x000fe40003f46270 */
[----:B------:R-:W-:Y:S02]  /*5f90*/  FSEL R24, R24, -INF , !P0 ;  /* 0xff80000018187808 */ /* 0x000fe40004000000 */
[----:B------:R-:W-:Y:S02]  /*5fa0*/  FSEL R48, R7, -INF , !P0 ;  /* 0xff80000007307808 */ /* 0x000fe40004000000 */
[----:B------:R-:W-:Y:S02]  /*5fb0*/  FSEL R51, R6, -INF , !P0 ;  /* 0xff80000006337808 */ /* 0x000fe40004000000 */
[----:B------:R-:W-:-:S02]  /*5fc0*/  FSEL R100, R5, -INF , !P0 ;  /* 0xff80000005647808 */ /* 0x000fc40004000000 */
[----:B------:R-:W-:Y:S01]  /*5fd0*/  ISETP.GE.AND P0, PT, R50, 0x81, PT ;  /* 0x000000813200780c */ /* 0x000fe20003f06270 */
[----:B------:R-:W-:Y:S01]  /*5fe0*/  FFMA.FTZ R19, R215, -R132, R236 ;  /* 0x80000084d7137223 */ /* 0x000fe200000100ec */
[----:B------:R-:W-:Y:S01]  /*5ff0*/  MOV R165, R246 ;  /* 0x000000f600a57202 */ /* 0x000fe20000000f00 */
[----:B------:R-:W-:Y:S01]  /*6000*/  FFMA.FTZ R21, R210, -R132, R195 ;  /* 0x80000084d2157223 */ /* 0x000fe200000100c3 */
[----:B------:R-:W-:Y:S01]  /*6010*/  ISETP.GE.AND P5, PT, R98, R50, PT ;  /* 0x000000326200720c */ /* 0x000fe20003fa6270 */
[-C--:B------:R-:W-:Y:S01]  /*6020*/  FFMA.FTZ R33, R223, -R132.reuse, R167 ;  /* 0x80000084df217223 */ /* 0x080fe200000100a7 */
[----:B------:R-:W-:Y:S01]  /*6030*/  FSEL R54, R19, -INF , !P3 ;  /* 0xff80000013367808 */ /* 0x000fe20005800000 */
[-C--:B------:R-:W-:Y:S01]  /*6040*/  FFMA.FTZ R32, R222, -R132.reuse, R120 ;  /* 0x80000084de207223 */ /* 0x080fe20000010078 */
[----:B------:R-:W-:Y:S01]  /*6050*/  FSEL R44, R21, -INF , !P1 ;  /* 0xff800000152c7808 */ /* 0x000fe20004800000 */
[----:B------:R-:W-:Y:S01]  /*6060*/  FFMA.FTZ R31, R220, -R132, R166 ;  /* 0x80000084dc1f7223 */ /* 0x000fe200000100a6 */
[----:B------:R-:W-:Y:S01]  /*6070*/  ISETP.GE.AND P3, PT, R101, R50, PT ;  /* 0x000000326500720c */ /* 0x000fe20003f66270 */
[----:B------:R-:W-:Y:S01]  /*6080*/  FFMA.FTZ R30, R157, -R132, R119 ;  /* 0x800000849d1e7223 */ /* 0x000fe20000010077 */
[----:B------:R-:W-:Y:S01]  /*6090*/  ISETP.GE.AND P1, PT, R96, R50, PT ;  /* 0x000000326000720c */ /* 0x000fe20003f26270 */
[----:B------:R-:W-:-:S02]  /*60a0*/  FFMA.FTZ R29, R156, -R132, R117 ;  /* 0x800000849c1d7223 */ /* 0x000fc40000010075 */
[-C--:B------:R-:W-:Y:S02]  /*60b0*/  FFMA.FTZ R28, R131, -R132.reuse, R118 ;  /* 0x80000084831c7223 */ /* 0x080fe40000010076 */
[-C--:B------:R-:W-:Y:S02]  /*60c0*/  FFMA.FTZ R27, R62, -R132.reuse, R114 ;  /* 0x800000843e1b7223 */ /* 0x080fe40000010072 */
[-C--:B------:R-:W-:Y:S02]  /*60d0*/  FFMA.FTZ R26, R55, -R132.reuse, R40 ;  /* 0x80000084371a7223 */ /* 0x080fe40000010028 */
[-C--:B------:R-:W-:Y:S02]  /*60e0*/  FFMA.FTZ R25, R53, -R132.reuse, R42 ;  /* 0x8000008435197223 */ /* 0x080fe4000001002a */
[-C--:B------:R-:W-:Y:S02]  /*60f0*/  FFMA.FTZ R23, R52, -R132.reuse, R158 ;  /* 0x8000008434177223 */ /* 0x080fe4000001009e */
[----:B------:R-:W-:-:S02]  /*6100*/  FFMA.FTZ R11, R49, -R132, R43 ;  /* 0x80000084310b7223 */ /* 0x000fc4000001002b */
[-C--:B----4-:R-:W-:Y:S02]  /*6110*/  FFMA.FTZ R17, R39, -R132.reuse, R56 ;  /* 0x8000008427117223 */ /* 0x090fe40000010038 */
[-C--:B------:R-:W-:Y:S02]  /*6120*/  FFMA.FTZ R10, R38, -R132.reuse, R58 ;  /* 0x80000084260a7223 */ /* 0x080fe4000001003a */
[-C--:B------:R-:W-:Y:S02]  /*6130*/  FFMA.FTZ R21, R37, -R132.reuse, R165 ;  /* 0x8000008425157223 */ /* 0x080fe400000100a5 */
[-C--:B------:R-:W-:Y:S02]  /*6140*/  FFMA.FTZ R20, R36, -R132.reuse, R164 ;  /* 0x8000008424147223 */ /* 0x080fe400000100a4 */
[-C--:B------:R-:W-:Y:S02]  /*6150*/  FFMA.FTZ R19, R35, -R132.reuse, R227 ;  /* 0x8000008423137223 */ /* 0x080fe400000100e3 */
[----:B--2---:R-:W-:-:S02]  /*6160*/  FFMA.FTZ R16, R16, -R132, R57 ;  /* 0x8000008410107223 */ /* 0x004fc40000010039 */
[-C--:B------:R-:W-:Y:S02]  /*6170*/  FFMA.FTZ R12, R34, -R132.reuse, R12 ;  /* 0x80000084220c7223 */ /* 0x080fe4000001000c */
[-C--:B------:R-:W-:Y:S02]  /*6180*/  FFMA.FTZ R9, R9, -R132.reuse, R13 ;  /* 0x8000008409097223 */ /* 0x080fe4000001000d */
[-C--:B------:R-:W-:Y:S02]  /*6190*/  FFMA.FTZ R8, R8, -R132.reuse, R59 ;  /* 0x8000008408087223 */ /* 0x080fe4000001003b */
[-C--:B------:R-:W-:Y:S02]  /*61a0*/  FFMA.FTZ R3, R3, -R132.reuse, R14 ;  /* 0x8000008403037223 */ /* 0x080fe4000001000e */
[----:B------:R-:W-:Y:S02]  /*61b0*/  FFMA.FTZ R2, R2, -R132, R15 ;  /* 0x8000008402027223 */ /* 0x000fe4000001000f */
[----:B------:R-:W-:Y:S01]  /*61c0*/  IMAD.MOV.U32 R246, RZ, RZ, c[0x0][0x198] ;  /* 0x00006600fff67624 */ /* 0x000fe200078e00ff */
[C---:B------:R-:W-:Y:S01]  /*61d0*/  IADD3 R220, R213.reuse, 0x400, RZ ;  /* 0x00000400d5dc7810 */ /* 0x040fe20007ffe0ff */
[----:B------:R-:W-:Y:S01]  /*61e0*/  IMAD.MOV.U32 R245, RZ, RZ, c[0x0][0x198] ;  /* 0x00006600fff57624 */ /* 0x000fe200078e00ff */
[C---:B------:R-:W-:Y:S01]  /*61f0*/  IADD3 R219, R213.reuse, 0x800, RZ ;  /* 0x00000800d5db7810 */ /* 0x040fe20007ffe0ff */
[----:B------:R-:W-:Y:S01]  /*6200*/  IMAD.SHL.U32 R246, R246, 0x80, RZ ;  /* 0x00000080f6f67824 */ /* 0x000fe200078e00ff */
[----:B------:R-:W-:-:S02]  /*6210*/  IADD3 R218, R213, 0xc00, RZ ;  /* 0x00000c00d5da7810 */ /* 0x000fc40007ffe0ff */
[C---:B------:R-:W-:Y:S02]  /*6220*/  IADD3 R217, R213.reuse, 0x1000, RZ ;  /* 0x00001000d5d97810 */ /* 0x040fe40007ffe0ff */
[C---:B------:R-:W-:Y:S02]  /*6230*/  IADD3 R216, R213.reuse, 0x1400, RZ ;  /* 0x00001400d5d87810 */ /* 0x040fe40007ffe0ff */
[C---:B------:R-:W-:Y:S02]  /*6240*/  IADD3 R215, R213.reuse, 0x1800, RZ ;  /* 0x00001800d5d77810 */ /* 0x040fe40007ffe0ff */
[----:B------:R-:W-:Y:S02]  /*6250*/  IADD3 R214, R213, 0x1c00, RZ ;  /* 0x00001c00d5d67810 */ /* 0x000fe40007ffe0ff */
        /* <DEDUP_REMOVED lines=24> */
[----:B------:R-:W-:Y:S05]  /*63e0*/  @!P0 BRA `(.L_x_117) ;  /* 0x0000036000008947 */ /* 0x000fea0003800000 */
[----:B---3--:R-:W-:Y:S01]  /*63f0*/  ISETP.GE.AND P1, PT, R248, c[0x0][0x220], PT ;  /* 0x00008800f8007a0c */ /* 0x008fe20003f26270 */
[----:B------:R-:W-:Y:S01]  /*6400*/  IMAD.SHL.U32 R192, R245, 0x20, RZ ;  /* 0x00000020f5c07824 */ /* 0x000fe200078e00ff */
[----:B-----5:R-:W-:Y:S01]  /*6410*/  LEA.HI.SX32 R6, R225, 0xfffffffe, 0x19 ;  /* 0xfffffffee1067811 */ /* 0x020fe200078fcaff */
[----:B------:R-:W-:Y:S03]  /*6420*/  BSSY B0, `(.L_x_118) ;  /* 0x0000031000007945 */ /* 0x000fe60003800000 */
[----:B------:R-:W-:Y:S01]  /*6430*/  SHF.R.S32.HI R2, RZ, 0x1f, R6 ;  /* 0x0000001fff027819 */ /* 0x000fe20000011406 */
[----:B------:R-:W-:-:S02]  /*6440*/  IMAD R3, R244, R6, RZ ;  /* 0x00000006f4037224 */ /* 0x000fc400078e02ff */
[----:B------:R-:W-:-:S04]  /*6450*/  IMAD.WIDE.U32 R6, R6, R246, R250 ;  /* 0x000000f606067225 */ /* 0x000fc800078e00fa */
[----:B------:R-:W-:Y:S01]  /*6460*/  IMAD R3, R2, R246, R3 ;  /* 0x000000f602037224 */ /* 0x000fe200078e0203 */
[-C--:B------:R-:W-:Y:S01]  /*6470*/  @!P1 IADD3 R2, P2, R192, R6.reuse, RZ ;  /* 0x00000006c0029210 */ /* 0x080fe20007f5e0ff */
[----:B------:R-:W-:Y:S01]  /*6480*/  IMAD.MOV.U32 R192, RZ, RZ, 0x5 ;  /* 0x00000005ffc07424 */ /* 0x000fe200078e00ff */
[----:B------:R-:W-:Y:S01]  /*6490*/  @!P1 LEA R5, P3, R245, R6, 0x6 ;  /* 0x00000006f5059211 */ /* 0x000fe200078630ff */
[----:B------:R-:W-:Y:S01]  /*64a0*/  IMAD.IADD R3, R7, 0x1, R3 ;  /* 0x0000000107037824 */ /* 0x000fe200078e0203 */
[----:B------:R-:W-:Y:S01]  /*64b0*/  @!P1 LEA R12, P5, R6, c[0x0][0x168], 0x1 ;  /* 0x00005a00060c9a11 */ /* 0x000fe200078a08ff */
[----:B------:R-:W-:Y:S01]  /*64c0*/  @!P1 IMAD.MOV.U32 R14, RZ, RZ, c[0x0][0x19c] ;  /* 0x00006700ff0e9624 */ /* 0x000fe200078e00ff */
[C---:B------:R-:W-:Y:S01]  /*64d0*/  SHF.L.U64.HI R192, R245.reuse, R192, c[0x0][0x19c] ;  /* 0x00006700f5c07619 */ /* 0x040fe200000102c0 */
[----:B------:R1:W-:Y:S01]  /*64e0*/  @P1 STS [R221+0x2000], RZ ;  /* 0x002000ffdd001388 */ /* 0x0003e20000000800 */
[----:B------:R-:W-:Y:S02]  /*64f0*/  @!P1 LEA R10, P4, R2, c[0x0][0x168], 0x1 ;  /* 0x00005a00020a9a11 */ /* 0x000fe400078808ff */
[----:B------:R-:W-:Y:S01]  /*6500*/  @!P1 LEA.HI.X R14, R245, R3, R14, 0x6, P3 ;  /* 0x00000003f50e9211 */ /* 0x000fe200018f340e */
[--C-:B------:R-:W-:Y:S01]  /*6510*/  @!P1 IMAD.X R9, R192, 0x1, R3.reuse, P2 ;  /* 0x00000001c0099824 */ /* 0x100fe200010e0603 */
[----:B------:R-:W-:Y:S01]  /*6520*/  @!P1 LEA R8, P2, R5, c[0x0][0x168], 0x1 ;  /* 0x00005a0005089a11 */ /* 0x000fe200078408ff */
[----:B------:R1:W-:Y:S01]  /*6530*/  @P1 STS [R221+0x2004], RZ ;  /* 0x002004ffdd001388 */ /* 0x0003e20000000800 */
[----:B------:R-:W-:-:S02]  /*6540*/  @!P1 LEA.HI.X R13, R6, c[0x0][0x16c], R3, 0x1, P5 ;  /* 0x00005b00060d9a11 */ /* 0x000fc400028f0c03 */
[----:B------:R-:W-:Y:S01]  /*6550*/  @!P1 LEA.HI.X R11, R2, c[0x0][0x16c], R9, 0x1, P4 ;  /* 0x00005b00020b9a11 */ /* 0x000fe200020f0c09 */
[----:B------:R1:W-:Y:S01]  /*6560*/  @P1 STS.64 [R221+0x2008], RZ ;  /* 0x002008ffdd001388 */ /* 0x0003e20000000a00 */
[----:B------:R-:W-:-:S03]  /*6570*/  @!P1 LEA.HI.X R9, R5, c[0x0][0x16c], R14, 0x1, P2 ;  /* 0x00005b0005099a11 */ /* 0x000fc600010f0c0e */
        /* <DEDUP_REMOVED lines=27> */
.L_x_119:
[----:B------:R-:W-:Y:S05]  /*6730*/  BSYNC B0 ;  /* 0x0000000000007941 */ /* 0x000fea0003800000 */
.L_x_118:
[----:B------:R-:W0:Y:S02]  /*6740*/  LDGDEPBAR ;  /* 0x00000000000079af */ /* 0x000e240000000000 */
.L_x_117:
[----:B---3--:R-:W-:Y:S02]  /*6750*/  FMNMX.FTZ R138, R108, R105, !PT ;  /* 0x000000696c8a7209 */ /* 0x008fe40007810000 */
        /* <DEDUP_REMOVED lines=79> */
[----:B------:R1:W-:Y:S08]  /*6c50*/  MUFU.EX2 R223, R3 ;  /* 0x0000000300df7308 */ /* 0x0003f00000000800 */
        /* <DEDUP_REMOVED lines=12> */
[----:B------:R2:W3:Y:S01]  /*6d20*/  MUFU.EX2 R15, R5 ;  /* 0x00000005000f7308 */ /* 0x0004e20000000800 */
[----:B-1----:R-:W-:-:S07]  /*6d30*/  FFMA.FTZ R3, R93, c[0x0][0x23c], -R2 ;  /* 0x00008f005d037a23 */ /* 0x002fce0000010802 */
[----:B------:R1:W-:Y:S01]  /*6d40*/  MUFU.EX2 R227, R3 ;  /* 0x0000000300e37308 */ /* 0x0003e20000000800 */
[----:B--2---:R-:W-:-:S04]  /*6d50*/  FMNMX.FTZ R5, R186, R6, !PT ;  /* 0x00000006ba057209 */ /* 0x004fc80007810000 */
[----:B------:R-:W-:Y:S01]  /*6d60*/  FMNMX.FTZ R5, R181, R5, !PT ;  /* 0x00000005b5057209 */ /* 0x000fe20007810000 */
        /* <DEDUP_REMOVED lines=37> */
[----:B-----5:R1:W-:Y:S02]  /*6fc0*/  MUFU.EX2 R244, R3 ;  /* 0x0000000300f47308 */ /* 0x0203e40000000800 */
        /* <DEDUP_REMOVED lines=16> */
[----:B------:R-:W-:Y:S01]  /*70d0*/  FMUL.FTZ R7, R137, c[0x0][0x23c] ;  /* 0x00008f0089077a20 */ /* 0x000fe20000410000 */
[----:B------:R-:W-:Y:S01]  /*70e0*/  LDSM.16.MT88.4 R28, [R209+0x4400] ;  /* 0x00440000d11c783b */ /* 0x000fe20000004200 */
[----:B------:R-:W-:-:S03]  /*70f0*/  FMNMX.FTZ R6, R143, R6, !PT ;  /* 0x000000068f067209 */ /* 0x000fc60007810000 */
[----:B------:R-:W-:Y:S02]  /*7100*/  FSEL R7, R7, RZ, P1 ;  /* 0x000000ff07077208 */ /* 0x000fe40000800000 */
[----:B------:R-:W-:Y:S01]  /*7110*/  FMNMX.FTZ R6, R145, R6, !PT ;  /* 0x0000000691067209 */ /* 0x000fe20007810000 */
[----:B------:R2:W-:Y:S02]  /*7120*/  MUFU.EX2 R17, R2 ;  /* 0x0000000200117308 */ /* 0x0005e40000000800 */
[--C-:B------:R-:W-:Y:S01]  /*7130*/  FFMA.FTZ R4, R167, c[0x0][0x23c], -R7.reuse ;  /* 0x00008f00a7047a23 */ /* 0x100fe20000010807 */
[----:B-1----:R-:W-:Y:S01]  /*7140*/  FMNMX.FTZ R3, R180, R5, !PT ;  /* 0x00000005b4037209 */ /* 0x002fe20007810000 */
[----:B------:R-:W-:-:S04]  /*7150*/  FFMA.FTZ R5, R141, c[0x0][0x23c], -R7 ;  /* 0x00008f008d057a23 */ /* 0x000fc80000010807 */
[----:B------:R1:W-:Y:S01]  /*7160*/  MUFU.EX2 R179, R5 ;  /* 0x0000000500b37308 */ /* 0x0003e20000000800 */
[----:B--2---:R-:W-:Y:S02]  /*7170*/  FMNMX.FTZ R2, R170, R3, !PT ;  /* 0x00000003aa027209 */ /* 0x004fe40007810000 */
        /* <DEDUP_REMOVED lines=21> */
[----:B------:R1:W-:Y:S01]  /*72d0*/  MUFU.EX2 R177, R5 ;  /* 0x0000000500b17308 */ /* 0x0003e20000000800 */
        /* <DEDUP_REMOVED lines=20> */
[--C-:B-1----:R-:W-:Y:S01]  /*7420*/  FFMA.FTZ R5, R115, c[0x0][0x23c], -R7.reuse ;  /* 0x00008f0073057a23 */ /* 0x102fe20000010807 */
[----:B------:R-:W-:Y:S02]  /*7430*/  FMNMX.FTZ R3, R118, R3, !PT ;  /* 0x0000000376037209 */ /* 0x000fe40007810000 */
[----:B------:R-:W-:Y:S01]  /*7440*/  FMNMX.FTZ R2, R152, R2, !PT ;  /* 0x0000000298027209 */ /* 0x000fe20007810000 */
[----:B------:R1:W-:Y:S01]  /*7450*/  MUFU.EX2 R188, R5 ;  /* 0x0000000500bc7308 */ /* 0x0003e20000000800 */
[----:B------:R-:W-:Y:S01]  /*7460*/  FMNMX.FTZ R3, R119, R3, !PT ;  /* 0x0000000377037209 */ /* 0x000fe20007810000 */
        /* <DEDUP_REMOVED lines=14> */
[----:B------:R1:W-:Y:S01]  /*7550*/  MUFU.EX2 R195, R3 ;  /* 0x0000000300c37308 */ /* 0x0003e20000000800 */
[----:B------:R-:W4:Y:S01]  /*7560*/  SHFL.BFLY PT, R8, R2, 0x2, 0x1f ;  /* 0x0c401f0002087f89 */ /* 0x000f2200000e0000 */
[----:B-1----:R-:W-:Y:S01]  /*7570*/  FMNMX.FTZ R3, R113, R5, !PT ;  /* 0x0000000571037209 */ /* 0x002fe20007810000 */
[----:B------:R-:W-:-:S03]  /*7580*/  FFMA.FTZ R5, R99, c[0x0][0x23c], -R7 ;  /* 0x00008f0063057a23 */ /* 0x000fc60000010807 */
[----:B------:R-:W-:Y:S02]  /*7590*/  FMNMX.FTZ R3, R131, R3, !PT ;  /* 0x0000000383037209 */ /* 0x000fe40007810000 */
[----:B------:R1:W-:Y:S02]  /*75a0*/  MUFU.EX2 R194, R5 ;  /* 0x0000000500c27308 */ /* 0x0003e40000000800 */
[----:B------:R-:W-:Y:S02]  /*75b0*/  FMNMX.FTZ R3, R156, R3, !PT ;  /* 0x000000039c037209 */ /* 0x000fe40007810000 */
[----:B----4-:R-:W-:Y:S02]  /*75c0*/  FMNMX.FTZ R2, R2, R8, !PT ;  /* 0x0000000802027209 */ /* 0x010fe40007810000 */
[----:B------:R-:W-:-:S03]  /*75d0*/  FMNMX.FTZ R3, R157, R3, !PT ;  /* 0x000000039d037209 */ /* 0x000fc60007810000 */
[----:B------:R-:W4:Y:S01]  /*75e0*/  SHFL.BFLY PT, R8, R2, 0x1, 0x1f ;  /* 0x0c201f0002087f89 */ /* 0x000f2200000e0000 */
[----:B------:R-:W-:Y:S01]  /*75f0*/  FMNMX.FTZ R3, R158, R3, !PT ;  /* 0x000000039e037209 */ /* 0x000fe20007810000 */
[----:B-1----:R-:W-:-:S04]  /*7600*/  FFMA.FTZ R5, R95, c[0x0][0x23c], -R7 ;  /* 0x00008f005f057a23 */ /* 0x002fc80000010807 */
[----:B------:R-:W1:Y:S01]  /*7610*/  SHFL.BFLY PT, R6, R3, 0x2, 0x1f ;  /* 0x0c401f0003067f89 */ /* 0x000e6200000e0000 */
[----:B------:R2:W-:Y:S01]  /*7620*/  MUFU.EX2 R193, R5 ;  /* 0x0000000500c17308 */ /* 0x0005e20000000800 */
[----:B----4-:R-:W-:Y:S01]  /*7630*/  FMNMX.FTZ R2, R2, R8, !PT ;  /* 0x0000000802027209 */ /* 0x010fe20007810000 */
[----:B--2---:R-:W-:-:S03]  /*7640*/  FFMA.FTZ R5, R92, c[0x0][0x23c], -R7 ;  /* 0x00008f005c057a23 */ /* 0x004fc60000010807 */
[----:B------:R-:W-:-:S03]  /*7650*/  FSETP.NEU.FTZ.AND P1, PT, R2, -INF , PT ;  /* 0xff8000000200780b */ /* 0x000fc60003f3d000 */
[----:B------:R2:W-:Y:S01]  /*7660*/  MUFU.EX2 R197, R5 ;  /* 0x0000000500c57308 */ /* 0x0005e20000000800 */
[----:B-1----:R-:W-:Y:S01]  /*7670*/  FMNMX.FTZ R3, R3, R6, !PT ;  /* 0x0000000603037209 */ /* 0x002fe20007810000 */
[----:B------:R-:W-:-:S04]  /*7680*/  FMUL.FTZ R6, R2, c[0x0][0x23c] ;  /* 0x00008f0002067a20 */ /* 0x000fc80000410000 */
[----:B------:R-:W1:Y:S01]  /*7690*/  SHFL.BFLY PT, R9, R3, 0x1, 0x1f ;  /* 0x0c201f0003097f89 */ /* 0x000e6200000e0000 */
[----:B------:R-:W-:-:S05]  /*76a0*/  FSEL R6, R6, RZ, P1 ;  /* 0x000000ff06067208 */ /* 0x000fca0000800000 */
[--C-:B------:R-:W-:Y:S01]  /*76b0*/  FFMA.FTZ R8, R183, c[0x0][0x23c], -R6.reuse ;  /* 0x00008f00b7087a23 */ /* 0x100fe20000010806 */
[----:B---3--:R-:W-:Y:S02]  /*76c0*/  MOV R183, R15 ;  /* 0x0000000f00b77202 */ /* 0x008fe40000000f00 */
[----:B------:R-:W-:Y:S01]  /*76d0*/  F2FP.PACK_AB R15, R189, R177 ;  /* 0x000000b1bd0f723e */ /* 0x000fe200000000ff */
[----:B--2---:R-:W-:Y:S01]  /*76e0*/  FFMA.FTZ R5, R91, c[0x0][0x23c], -R7 ;  /* 0x00008f005b057a23 */ /* 0x004fe20000010807 */
[----:B------:R2:W-:Y:S08]  /*76f0*/  MUFU.EX2 R107, R8 ;  /* 0x00000008006b7308 */ /* 0x0005f00000000800 */
[----:B------:R3:W-:Y:S01]  /*7700*/  MUFU.EX2 R196, R5 ;  /* 0x0000000500c47308 */ /* 0x0007e20000000800 */
[----:B-1----:R-:W-:Y:S01]  /*7710*/  FMNMX.FTZ R3, R3, R9, !PT ;  /* 0x0000000903037209 */ /* 0x002fe20007810000 */
[----:B--2---:R-:W-:-:S03]  /*7720*/  FFMA.FTZ R8, R174, c[0x0][0x23c], -R6 ;  /* 0x00008f00ae087a23 */ /* 0x004fc60000010806 */
[----:B------:R-:W-:-:S03]  /*7730*/  FSETP.NEU.FTZ.AND P1, PT, R3, -INF , PT ;  /* 0xff8000000300780b */ /* 0x000fc60003f3d000 */
[----:B------:R-:W-:Y:S01]  /*7740*/  MUFU.EX2 R112, R8 ;  /* 0x0000000800707308 */ /* 0x000fe20000000800 */
[----:B---3--:R-:W-:-:S07]  /*7750*/  FFMA.FTZ R5, R87, c[0x0][0x23c], -R7 ;  /* 0x00008f0057057a23 */ /* 0x008fce0000010807 */
        /* <DEDUP_REMOVED lines=13> */
[----:B-1----:R-:W-:Y:S01]  /*7830*/  FFMA.FTZ R5, R185, c[0x0][0x23c], -R6 ;  /* 0x00008f00b9057a23 */ /* 0x002fe20000010806 */
[----:B------:R-:W-:-:S05]  /*7840*/  MOV R185, R17 ;  /* 0x0000001100b97202 */ /* 0x000fca0000000f00 */
[----:B------:R1:W-:Y:S02]  /*7850*/  MUFU.EX2 R97, R5 ;  /* 0x0000000500617308 */ /* 0x0003e40000000800 */
[----:B-1----:R-:W-:Y:S01]  /*7860*/  FFMA.FTZ R5, R182, c[0x0][0x23c], -R6 ;  /* 0x00008f00b6057a23 */ /* 0x002fe20000010806 */
[----:B------:R-:W-:Y:S02]  /*7870*/  MOV R182, R16 ;  /* 0x0000001000b67202 */ /* 0x000fe40000000f00 */
[----:B------:R-:W1:Y:S03]  /*7880*/  LDSM.16.MT88.4 R16, [R210+0x4000] ;  /* 0x00400000d210783b */ /* 0x000e660000004200 */
[----:B------:R2:W3:Y:S02]  /*7890*/  MUFU.EX2 R95, R5 ;  /* 0x00000005005f7308 */ /* 0x0004e40000000800 */
[----:B--2---:R-:W-:-:S05]  /*78a0*/  FMUL.FTZ R5, R3, c[0x0][0x23c] ;  /* 0x00008f0003057a20 */ /* 0x004fca0000410000 */
[----:B------:R-:W-:-:S05]  /*78b0*/  FSEL R5, R5, RZ, P1 ;  /* 0x000000ff05057208 */ /* 0x000fca0000800000 */
[--C-:B------:R-:W-:Y:S01]  /*78c0*/  FFMA.FTZ R0, R184, c[0x0][0x23c], -R5.reuse ;  /* 0x00008f00b8007a23 */ /* 0x100fe20000010805 */
[----:B------:R-:W-:Y:S01]  /*78d0*/  MOV R184, R13 ;  /* 0x0000000d00b87202 */ /* 0x000fe20000000f00 */
[----:B------:R-:W-:Y:S01]  /*78e0*/  FFMA.FTZ R8, R187, c[0x0][0x23c], -R5 ;  /* 0x00008f00bb087a23 */ /* 0x000fe20000010805 */
[----:B------:R-:W-:Y:S01]  /*78f0*/  MOV R187, R14 ;  /* 0x0000000e00bb7202 */ /* 0x000fe20000000f00 */
[----:B------:R2:W-:Y:S01]  /*7900*/  MUFU.EX2 R87, R0 ;  /* 0x0000000000577308 */ /* 0x0005e20000000800 */
[----:B------:R-:W-:Y:S02]  /*7910*/  F2FP.PACK_AB R14, R224, R222 ;  /* 0x000000dee00e723e */ /* 0x000fe400000000ff */
[----:B------:R-:W-:-:S05]  /*7920*/  F2FP.PACK_AB R13, R178, R179 ;  /* 0x000000b3b20d723e */ /* 0x000fca00000000ff */
[----:B------:R3:W4:Y:S01]  /*7930*/  MUFU.EX2 R91, R8 ;  /* 0x00000008005b7308 */ /* 0x0007220000000800 */
[----:B--2---:R-:W-:Y:S01]  /*7940*/  FFMA.FTZ R0, R186, c[0x0][0x23c], -R5 ;  /* 0x00008f00ba007a23 */ /* 0x004fe20000010805 */
[----:B------:R-:W-:-:S06]  /*7950*/  MOV R186, R11 ;  /* 0x0000000b00ba7202 */ /* 0x000fcc0000000f00 */
[----:B------:R2:W-:Y:S01]  /*7960*/  MUFU.EX2 R99, R0 ;  /* 0x0000000000637308 */ /* 0x0005e20000000800 */
[----:B---3--:R-:W-:Y:S02]  /*7970*/  F2FP.PACK_AB R8, R95, R97 ;  /* 0x000000615f08723e */ /* 0x008fe400000000ff */
[----:B----4-:R-:W-:Y:S01]  /*7980*/  F2FP.PACK_AB R9, R87, R91 ;  /* 0x0000005b5709723e */ /* 0x010fe200000000ff */
[----:B--2---:R-:W-:Y:S01]  /*7990*/  FFMA.FTZ R0, R181, c[0x0][0x23c], -R5 ;  /* 0x00008f00b5007a23 */ /* 0x004fe20000010805 */
[----:B------:R-:W-:Y:S02]  /*79a0*/  MOV R181, R10 ;  /* 0x0000000a00b57202 */ /* 0x000fe40000000f00 */
[----:B------:R-:W-:Y:S01]  /*79b0*/  F2FP.PACK_AB R10, R112, R107 ;  /* 0x0000006b700a723e */ /* 0x000fe200000000ff */
[----:B------:R2:W3:Y:S02]  /*79c0*/  MUFU.EX2 R103, R0 ;  /* 0x0000000000677308 */ /* 0x0004e40000000800 */
[----:B--2---:R-:W-:Y:S01]  /*79d0*/  FFMA.FTZ R0, R171, c[0x0][0x23c], -R6 ;  /* 0x00008f00ab007a23 */ /* 0x004fe20000010806 */
[----:B---3--:R-:W-:-:S05]  /*79e0*/  F2FP.PACK_AB R11, R103, R99 ;  /* 0x00000063670b723e */ /* 0x008fca00000000ff */
[----:B------:R2:W-:Y:S02]  /*79f0*/  MUFU.EX2 R130, R0 ;  /* 0x0000000000827308 */ /* 0x0005e40000000800 */
[C---:B------:R-:W-:Y:S08]  /*7a00*/  HMMA.16816.F32 R44, R8.reuse, R20, RZ ;  /* 0x00000014082c723c */ /* 0x040ff000000018ff */
[----:B-1----:R-:W-:Y:S01]  /*7a10*/  HMMA.16816.F32 R36, R8, R16, RZ ;  /* 0x000000100824723c */ /* 0x002fe200000018ff */
[----:B--2---:R-:W-:-:S04]  /*7a20*/  FFMA.FTZ R0, R151, c[0x0][0x23c], -R6 ;  /* 0x00008f0097007a23 */ /* 0x004fc80000010806 */
        /* <DEDUP_REMOVED lines=12> */
[----:B--2---:R-:W-:-:S03]  /*7af0*/  F2FP.PACK_AB R10, R176, R174 ;  /* 0x000000aeb00a723e */ /* 0x004fc600000000ff */
[C---:B------:R-:W-:Y:S08]  /*7b00*/  HMMA.16816.F32 R56, R12.reuse, R18, RZ ;  /* 0x000000120c38723c */ /* 0x040ff000000018ff */
[----:B------:R-:W-:Y:S01]  /*7b10*/  HMMA.16816.F32 R52, R12, R20, RZ ;  /* 0x000000140c34723c */ /* 0x000fe200000018ff */
[----:B-1----:R-:W-:Y:S01]  /*7b20*/  FFMA.FTZ R0, R170, c[0x0][0x23c], -R5 ;  /* 0x00008f00aa007a23 */ /* 0x002fe20000010805 */
[----:B------:R-:W-:-:S03]  /*7b30*/  F2FP.PACK_AB R170, R185, R182 ;  /* 0x000000b6b9aa723e */ /* 0x000fc600000000ff */
[----:B------:R1:W2:Y:S03]  /*7b40*/  MUFU.EX2 R126, R0 ;  /* 0x00000000007e7308 */ /* 0x0002a60000000800 */
[----:B------:R-:W-:Y:S01]  /*7b50*/  HMMA.16816.F32 R68, R12, R22, RZ ;  /* 0x000000160c44723c */ /* 0x000fe200000018ff */
[----:B-1----:R-:W-:Y:S01]  /*7b60*/  FFMA.FTZ R0, R173, c[0x0][0x23c], -R5 ;  /* 0x00008f00ad007a23 */ /* 0x002fe20000010805 */
[----:B--2---:R-:W-:-:S03]  /*7b70*/  F2FP.PACK_AB R9, R126, R109 ;  /* 0x0000006d7e09723e */ /* 0x004fc600000000ff */
[----:B------:R1:W-:Y:S02]  /*7b80*/  MUFU.EX2 R110, R0 ;  /* 0x00000000006e7308 */ /* 0x0003e40000000800 */
[----:B-1----:R-:W-:-:S06]  /*7b90*/  FFMA.FTZ R0, R162, c[0x0][0x23c], -R5 ;  /* 0x00008f00a2007a23 */ /* 0x002fcc0000010805 */
[----:B------:R1:W2:Y:S02]  /*7ba0*/  MUFU.EX2 R115, R0 ;  /* 0x0000000000737308 */ /* 0x0002a40000000800 */
[----:B-1----:R-:W-:Y:S01]  /*7bb0*/  FFMA.FTZ R0, R60, c[0x0][0x23c], -R7 ;  /* 0x00008f003c007a23 */ /* 0x002fe20000010807 */
[----:B--2---:R-:W-:Y:S01]  /*7bc0*/  F2FP.PACK_AB R11, R115, R110 ;  /* 0x0000006e730b723e */ /* 0x004fe200000000ff */
[----:B------:R-:W-:Y:S01]  /*7bd0*/  HMMA.16816.F32 R60, R12, R16, RZ ;  /* 0x000000100c3c723c */ /* 0x000fe200000018ff */
[----:B------:R-:W1:Y:S03]  /*7be0*/  LDSM.16.MT88.4 R16, [R210+0x4800] ;  /* 0x00480000d210783b */ /* 0x000e660000004200 */
[----:B------:R2:W-:Y:S01]  /*7bf0*/  MUFU.EX2 R173, R0 ;  /* 0x0000000000ad7308 */ /* 0x0005e20000000800 */
[----:B------:R-:W3:Y:S03]  /*7c00*/  LDSM.16.MT88.4 R12, [R209+0x4800] ;  /* 0x00480000d10c783b */ /* 0x000ee60000004200 */
[C---:B------:R-:W-:Y:S08]  /*7c10*/  HMMA.16816.F32 R64, R8.reuse, R24, R36 ;  /* 0x000000180840723c */ /* 0x040ff00000001824 */
[----:B------:R-:W-:Y:S01]  /*7c20*/  HMMA.16816.F32 R20, R8, R30, R40 ;  /* 0x0000001e0814723c */ /* 0x000fe20000001828 */
[----:B--2---:R-:W-:-:S04]  /*7c30*/  FFMA.FTZ R0, R150, c[0x0][0x23c], -R6 ;  /* 0x00008f0096007a23 */ /* 0x004fc80000010806 */
[----:B------:R2:W-:Y:S03]  /*7c40*/  MUFU.EX2 R106, R0 ;  /* 0x00000000006a7308 */ /* 0x0005e60000000800 */
[----:B------:R-:W-:Y:S01]  /*7c50*/  HMMA.16816.F32 R32, R8, R26, R32 ;  /* 0x0000001a0820723c */ /* 0x000fe20000001820 */
[----:B--2---:R-:W-:-:S07]  /*7c60*/  FFMA.FTZ R0, R143, c[0x0][0x23c], -R6 ;  /* 0x00008f008f007a23 */ /* 0x004fce0000010806 */
[----:B------:R-:W-:Y:S01]  /*7c70*/  HMMA.16816.F32 R140, R8, R28, R44 ;  /* 0x0000001c088c723c */ /* 0x000fe2000000182c */
[----:B------:R2:W4:Y:S06]  /*7c80*/  MUFU.EX2 R108, R0 ;  /* 0x00000000006c7308 */ /* 0x00052c0000000800 */
[----:B------:R-:W-:Y:S02]  /*7c90*/  F2FP.PACK_AB R8, R228, R227 ;  /* 0x000000e3e408723e */ /* 0x000fe400000000ff */
[----:B------:R-:W-:Y:S02]  /*7ca0*/  F2FP.PACK_AB R9, R190, R188 ;  /* 0x000000bcbe09723e */ /* 0x000fe400000000ff */
[----:B------:R-:W-:-:S02]  /*7cb0*/  F2FP.PACK_AB R10, R229, R230 ;  /* 0x000000e6e50a723e */ /* 0x000fc400000000ff */
[----:B------:R-:W-:Y:S01]  /*7cc0*/  F2FP.PACK_AB R11, R199, R192 ;  /* 0x000000c0c70b723e */ /* 0x000fe200000000ff */
[----:B--2---:R-:W-:-:S06]  /*7cd0*/  FFMA.FTZ R0, R145, c[0x0][0x23c], -R6 ;  /* 0x00008f0091007a23 */ /* 0x004fcc0000010806 */
[C---:B------:R-:W-:Y:S01]  /*7ce0*/  HMMA.16816.F32 R60, R8.reuse, R24, R60 ;  /* 0x00000018083c723c */ /* 0x040fe2000000183c */
[----:B------:R2:W-:Y:S07]  /*7cf0*/  MUFU.EX2 R105, R0 ;  /* 0x0000000000697308 */ /* 0x0005ee0000000800 */
[C---:B------:R-:W-:Y:S01]  /*7d00*/  HMMA.16816.F32 R36, R8.reuse, R26, R56 ;  /* 0x0000001a0824723c */ /* 0x040fe20000001838 */
[----:B------:R-:W1:Y:S07]  /*7d10*/  LDSM.16.MT88.4 R24, [R210+0x4c00] ;  /* 0x004c0000d218783b */ /* 0x000e6e0000004200 */
[----:B------:R-:W-:Y:S01]  /*7d20*/  HMMA.16816.F32 R44, R8, R28, R52 ;  /* 0x0000001c082c723c */ /* 0x000fe20000001834 */
[----:B--2---:R-:W-:Y:S01]  /*7d30*/  FFMA.FTZ R0, R134, c[0x0][0x23c], -R6 ;  /* 0x00008f0086007a23 */ /* 0x004fe20000010806 */
[----:B------:R-:W-:-:S03]  /*7d40*/  MOV R134, R244 ;  /* 0x000000f400867202 */ /* 0x000fc60000000f00 */
[----:B------:R2:W2:Y:S03]  /*7d50*/  MUFU.EX2 R104, R0 ;  /* 0x0000000000687308 */ /* 0x0004a60000000800 */
[----:B------:R-:W-:Y:S07]  /*7d60*/  HMMA.16816.F32 R40, R8, R30, R68 ;  /* 0x0000001e0828723c */ /* 0x000fee0000001844 */
[----:B----4-:R-:W-:Y:S01]  /*7d70*/  F2FP.PACK_AB R8, R108, R106 ;  /* 0x0000006a6c08723e */ /* 0x010fe200000000ff */
[----:B--2---:R-:W-:Y:S01]  /*7d80*/  FFMA.FTZ R0, R175, c[0x0][0x23c], -R5 ;  /* 0x00008f00af007a23 */ /* 0x004fe20000010805 */
[----:B------:R-:W-:-:S02]  /*7d90*/  F2FP.PACK_AB R10, R104, R105 ;  /* 0x00000069680a723e */ /* 0x000fc400000000ff */
[----:B------:R-:W-:Y:S01]  /*7da0*/  MOV R175, R243 ;  /* 0x000000f300af7202 */ /* 0x000fe20000000f00 */
[----:B------:R2:W-:Y:S02]  /*7db0*/  MUFU.EX2 R90, R0 ;  /* 0x00000000005a7308 */ /* 0x0005e40000000800 */
[----:B--2---:R-:W-:-:S06]  /*7dc0*/  FFMA.FTZ R0, R169, c[0x0][0x23c], -R5 ;  /* 0x00008f00a9007a23 */ /* 0x004fcc0000010805 */
[----:B------:R2:W4:Y:S02]  /*7dd0*/  MUFU.EX2 R93, R0 ;  /* 0x00000000005d7308 */ /* 0x0005240000000800 */
[----:B--2---:R-:W-:Y:S01]  /*7de0*/  FFMA.FTZ R0, R168, c[0x0][0x23c], -R5 ;  /* 0x00008f00a8007a23 */ /* 0x004fe20000010805 */
[----:B----4-:R-:W-:Y:S02]  /*7df0*/  F2FP.PACK_AB R9, R93, R90 ;  /* 0x0000005a5d09723e */ /* 0x010fe400000000ff */
[----:B------:R-:W-:-:S03]  /*7e00*/  F2FP.PACK_AB R168, R183, R187 ;  /* 0x000000bbb7a8723e */ /* 0x000fc600000000ff */
[----:B------:R2:W-:Y:S02]  /*7e10*/  MUFU.EX2 R92, R0 ;  /* 0x00000000005c7308 */ /* 0x0005e40000000800 */
[----:B--2---:R-:W-:-:S06]  /*7e20*/  FFMA.FTZ R0, R149, c[0x0][0x23c], -R5 ;  /* 0x00008f0095007a23 */ /* 0x004fcc0000010805 */
[----:B------:R2:W4:Y:S02]  /*7e30*/  MUFU.EX2 R89, R0 ;  /* 0x0000000000597308 */ /* 0x0005240000000800 */
[----:B--2---:R-:W-:Y:S01]  /*7e40*/  FFMA.FTZ R0, R88, c[0x0][0x23c], -R7 ;  /* 0x00008f0058007a23 */ /* 0x004fe20000010807 */
[----:B----4-:R-:W-:-:S05]  /*7e50*/  F2FP.PACK_AB R11, R89, R92 ;  /* 0x0000005c590b723e */ /* 0x010fca00000000ff */
[----:B------:R2:W-:Y:S02]  /*7e60*/  MUFU.EX2 R88, R0 ;  /* 0x0000000000587308 */ /* 0x0005e40000000800 */
[C---:B-1----:R-:W-:Y:S08]  /*7e70*/  HMMA.16816.F32 R64, R8.reuse, R16, R64 ;  /* 0x000000100840723c */ /* 0x042ff00000001840 */
[----:B---3--:R-:W-:Y:S01]  /*7e80*/  HMMA.16816.F32 R140, R8, R12, R140 ;  /* 0x0000000c088c723c */ /* 0x008fe2000000188c */
[----:B--2---:R-:W-:-:S04]  /*7e90*/  FFMA.FTZ R0, R148, c[0x0][0x23c], -R6 ;  /* 0x00008f0094007a23 */ /* 0x004fc80000010806 */
        /* <DEDUP_REMOVED lines=11> */
[----:B-1----:R-:W-:Y:S01]  /*7f50*/  FFMA.FTZ R0, R136, c[0x0][0x23c], -R6 ;  /* 0x00008f0088007a23 */ /* 0x002fe20000010806 */
[----:B------:R-:W-:-:S06]  /*7f60*/  MOV R136, R241 ;  /* 0x000000f100887202 */ /* 0x000fcc0000000f00 */
[C---:B------:R-:W-:Y:S01]  /*7f70*/  HMMA.16816.F32 R44, R8.reuse, R14, R40 ;  /* 0x0000000e082c723c */ /* 0x040fe20000001828 */
[----:B------:R-:W1:Y:S01]  /*7f80*/  LDSM.16.MT88.4 R12, [R209+0x5000] ;  /* 0x00500000d10c783b */ /* 0x000e620000004200 */
[----:B------:R4:W-:Y:S06]  /*7f90*/  MUFU.EX2 R84, R0 ;  /* 0x0000000000547308 */ /* 0x0009ec0000000800 */
[C---:B------:R-:W-:Y:S08]  /*7fa0*/  HMMA.16816.F32 R40, R8.reuse, R16, R60 ;  /* 0x000000100828723c */ /* 0x040ff0000000183c */
[----:B------:R-:W-:Y:S01]  /*7fb0*/  HMMA.16816.F32 R32, R8, R18, R36 ;  /* 0x000000120820723c */ /* 0x000fe20000001824 */
[----:B------:R-:W1:Y:S01]  /*7fc0*/  LDSM.16.MT88.4 R16, [R210+0x5000] ;  /* 0x00500000d210783b */ /* 0x000e620000004200 */
        /* <DEDUP_REMOVED lines=68> */
[----:B------:R-:W-:Y:S01]  /*8410*/  HMMA.16816.F32 R32, R8, R18, R32 ;  /* 0x000000120820723c */ /* 0x000fe20000001820 */
[----:B------:R-:W-:Y:S01]  /*8420*/  LDSM.16.MT88.4 R16, [R210+0x5800] ;  /* 0x00580000d210783b */ /* 0x000fe20000004200 */
[----:B-1----:R-:W-:-:S04]  /*8430*/  FFMA.FTZ R0, R102, c[0x0][0x23c], -R6 ;  /* 0x00008f0066007a23 */ /* 0x002fc80000010806 */
[----:B------:R1:W4:Y:S02]  /*8440*/  MUFU.EX2 R65, R0 ;  /* 0x0000000000417308 */ /* 0x0003240000000800 */
[----:B-1----:R-:W-:-:S06]  /*8450*/  FFMA.FTZ R0, R155, c[0x0][0x23c], -R5 ;  /* 0x00008f009b007a23 */ /* 0x002fcc0000010805 */
[----:B------:R1:W-:Y:S02]  /*8460*/  MUFU.EX2 R63, R0 ;  /* 0x00000000003f7308 */ /* 0x0003e40000000800 */
[----:B-1----:R-:W-:Y:S02]  /*8470*/  FFMA.FTZ R0, R146, c[0x0][0x23c], -R5 ;  /* 0x00008f0092007a23 */ /* 0x002fe40000010805 */
[----:B------:R-:W-:Y:S01]  /*8480*/  HMMA.16816.F32 R144, R8, R12, R52 ;  /* 0x0000000c0890723c */ /* 0x000fe20000001834 */
[----:B------:R-:W1:Y:S03]  /*8490*/  LDSM.16.MT88.4 R12, [R209+0x5800] ;  /* 0x00580000d10c783b */ /* 0x000e660000004200 */
[----:B------:R2:W2:Y:S03]  /*84a0*/  MUFU.EX2 R64, R0 ;  /* 0x0000000000407308 */ /* 0x0004a60000000800 */
[----:B---3--:R-:W-:-:S02]  /*84b0*/  F2FP.PACK_AB R8, R67, R68 ;  /* 0x000000444308723e */ /* 0x008fc400000000ff */
[----:B----4-:R-:W-:Y:S01]  /*84c0*/  F2FP.PACK_AB R10, R65, R66 ;  /* 0x00000042410a723e */ /* 0x010fe200000000ff */
[----:B--2---:R-:W-:Y:S01]  /*84d0*/  FFMA.FTZ R0, R121, c[0x0][0x23c], -R5 ;  /* 0x00008f0079007a23 */ /* 0x004fe20000010805 */
[----:B------:R-:W-:-:S03]  /*84e0*/  F2FP.PACK_AB R9, R64, R63 ;  /* 0x0000003f4009723e */ /* 0x000fc600000000ff */
        /* <DEDUP_REMOVED lines=22> */
[C---:B------:R-:W-:Y:S01]  /*8650*/  HMMA.16816.F32 R144, R8.reuse, R20, R144 ;  /* 0x000000140890723c */ /* 0x040fe20000001890 */
[----:B------:R-:W-:Y:S07]  /*8660*/  LDSM.16.MT88.4 R20, [R210+0x5c00] ;  /* 0x005c0000d214783b */ /* 0x000fee0000004200 */
[----:B------:R-:W-:Y:S01]  /*8670*/  HMMA.16816.F32 R32, R8, R26, R32 ;  /* 0x0000001a0820723c */ /* 0x000fe20000001820 */
[----:B--2---:R-:W-:-:S04]  /*8680*/  FFMA.FTZ R0, R98, c[0x0][0x23c], -R6 ;  /* 0x00008f0062007a23 */ /* 0x004fc80000010806 */
[----:B------:R2:W4:Y:S02]  /*8690*/  MUFU.EX2 R56, R0 ;  /* 0x0000000000387308 */ /* 0x0005240000000800 */
[----:B---3--:R-:W-:Y:S01]  /*86a0*/  F2FP.PACK_AB R8, R58, R59 ;  /* 0x0000003b3a08723e */ /* 0x008fe200000000ff */
[--C-:B--2---:R-:W-:Y:S01]  /*86b0*/  FFMA.FTZ R0, R152, c[0x0][0x23c], -R5.reuse ;  /* 0x00008f0098007a23 */ /* 0x104fe20000010805 */
[----:B----4-:R-:W-:Y:S01]  /*86c0*/  F2FP.PACK_AB R10, R56, R57 ;  /* 0x00000039380a723e */ /* 0x010fe200000000ff */
[----:B------:R-:W2:Y:S03]  /*86d0*/  LDSM.16.MT88.4 R152, [R209+0x5c00] ;  /* 0x005c0000d198783b */ /* 0x000ea60000004200 */
        /* <DEDUP_REMOVED lines=10> */
[----:B------:R3:W4:Y:S02]  /*8780*/  MUFU.EX2 R51, R0 ;  /* 0x0000000000337308 */ /* 0x0007240000000800 */
        /* <DEDUP_REMOVED lines=11> */
[----:B----4-:R-:W-:-:S07]  /*8840*/  F2FP.PACK_AB R11, R51, R61 ;  /* 0x0000003d330b723e */ /* 0x010fce00000000ff */
[----:B------:R-:W-:Y:S01]  /*8850*/  HMMA.16816.F32 R40, R8, R16, R40 ;  /* 0x000000100828723c */ /* 0x000fe20000001828 */
[----:B------:R3:W-:Y:S01]  /*8860*/  MUFU.EX2 R16, R4 ;  /* 0x0000000400107308 */ /* 0x0007e20000000800 */
[----:B-1----:R-:W-:-:S06]  /*8870*/  FFMA.FTZ R0, R119, c[0x0][0x23c], -R6 ;  /* 0x00008f0077007a23 */ /* 0x002fcc0000010806 */
[C---:B------:R-:W-:Y:S01]  /*8880*/  HMMA.16816.F32 R24, R8.reuse, R14, R36 ;  /* 0x0000000e0818723c */ /* 0x040fe20000001824 */
[----:B------:R1:W-:Y:S06]  /*8890*/  MUFU.EX2 R47, R0 ;  /* 0x00000000002f7308 */ /* 0x0003ec0000000800 */
[----:B------:R-:W-:Y:S01]  /*88a0*/  FADD.FTZ R14, R97, R95 ;  /* 0x0000005f610e7221 */ /* 0x000fe20000010000 */
[----:B------:R-:W-:Y:S01]  /*88b0*/  HMMA.16816.F32 R144, R8, R12, R144 ;  /* 0x0000000c0890723c */ /* 0x000fe20000001890 */
[----:B---3--:R-:W-:Y:S02]  /*88c0*/  FADD.FTZ R4, R179, R178 ;  /* 0x000000b2b3047221 */ /* 0x008fe40000010000 */
[----:B------:R-:W-:-:S04]  /*88d0*/  FADD.FTZ R15, R91, R87 ;  /* 0x000000575b0f7221 */ /* 0x000fc80000010000 */
[----:B------:R-:W-:Y:S01]  /*88e0*/  FADD.FTZ R12, R177, R4 ;  /* 0x00000004b10c7221 */ /* 0x000fe20000010000 */
[----:B------:R-:W-:Y:S01]  /*88f0*/  HMMA.16816.F32 R32, R8, R18, R32 ;  /* 0x000000120820723c */ /* 0x000fe20000001820 */
[----:B-1----:R-:W-:Y:S02]  /*8900*/  FFMA.FTZ R0, R120, c[0x0][0x23c], -R6 ;  /* 0x00008f0078007a23 */ /* 0x002fe40000010806 */
[----:B------:R-:W-:Y:S02]  /*8910*/  FADD.FTZ R6, R223, R207 ;  /* 0x000000cfdf067221 */ /* 0x000fe40000010000 */
[----:B------:R1:W-:Y:S02]  /*8920*/  MUFU.EX2 R243, R0 ;  /* 0x0000000000f37308 */ /* 0x0003e40000000800 */
[----:B------:R-:W-:Y:S02]  /*8930*/  FADD.FTZ R13, R222, R6 ;  /* 0x00000006de0d7221 */ /* 0x000fe40000010000 */
[----:B------:R-:W-:-:S02]  /*8940*/  FADD.FTZ R6, R107, R14 ;  /* 0x0000000e6b067221 */ /* 0x000fc40000010000 */
[----:B------:R-:W-:Y:S02]  /*8950*/  FADD.FTZ R4, R224, R13 ;  /* 0x0000000de0047221 */ /* 0x000fe40000010000 */
[----:B------:R-:W-:Y:S02]  /*8960*/  FADD.FTZ R6, R112, R6 ;  /* 0x0000000670067221 */ /* 0x000fe40000010000 */
[----:B------:R-:W-:Y:S02]  /*8970*/  FADD.FTZ R4, R227, R4 ;  /* 0x00000004e3047221 */ /* 0x000fe40000010000 */
[----:B-1----:R-:W-:-:S04]  /*8980*/  FFMA.FTZ R0, R131, c[0x0][0x23c], -R5 ;  /* 0x00008f0083007a23 */ /* 0x002fc80000010805 */
[----:B------:R1:W-:Y:S02]  /*8990*/  MUFU.EX2 R45, R0 ;  /* 0x00000000002d7308 */ /* 0x0003e40000000800 */
[----:B-1----:R-:W-:-:S06]  /*89a0*/  FFMA.FTZ R0, R156, c[0x0][0x23c], -R5 ;  /* 0x00008f009c007a23 */ /* 0x002fcc0000010805 */
[----:B------:R1:W3:Y:S02]  /*89b0*/  MUFU.EX2 R46, R0 ;  /* 0x00000000002e7308 */ /* 0x0002e40000000800 */
[----:B-1----:R-:W-:-:S06]  /*89c0*/  FFMA.FTZ R0, R157, c[0x0][0x23c], -R5 ;  /* 0x00008f009d007a23 */ /* 0x002fcc0000010805 */
[----:B------:R1:W-:Y:S02]  /*89d0*/  MUFU.EX2 R44, R0 ;  /* 0x00000000002c7308 */ /* 0x0003e40000000800 */
[----:B-1----:R-:W-:Y:S02]  /*89e0*/  FFMA.FTZ R0, R158, c[0x0][0x23c], -R5 ;  /* 0x00008f009e007a23 */ /* 0x002fe40000010805 */
[----:B------:R-:W-:Y:S01]  /*89f0*/  FFMA.FTZ R5, R165, c[0x0][0x23c], -R7 ;  /* 0x00008f00a5057a23 */ /* 0x000fe20000010807 */
[----:B---3--:R-:W-:-:S03]  /*8a00*/  F2FP.PACK_AB R165, R46, R45 ;  /* 0x0000002d2ea5723e */ /* 0x008fc600000000ff */
[----:B------:R1:W3:Y:S08]  /*8a10*/  MUFU.EX2 R244, R0 ;  /* 0x0000000000f47308 */ /* 0x0002f00000000800 */
[----:B------:R4:W-:Y:S01]  /*8a20*/  MUFU.EX2 R10, R5 ;  /* 0x00000005000a7308 */ /* 0x0009e20000000800 */
[--C-:B-1----:R-:W-:Y:S01]  /*8a30*/  FFMA.FTZ R0, R166, c[0x0][0x23c], -R7.reuse ;  /* 0x00008f00a6007a23 */ /* 0x102fe20000010807 */
[----:B------:R-:W-:Y:S01]  /*8a40*/  F2FP.PACK_AB R166, R243, R47 ;  /* 0x0000002ff3a6723e */ /* 0x000fe200000000ff */
[----:B------:R-:W-:Y:S01]  /*8a50*/  FFMA.FTZ R7, R164, c[0x0][0x23c], -R7 ;  /* 0x00008f00a4077a23 */ /* 0x000fe20000010807 */
[----:B------:R-:W-:-:S04]  /*8a60*/  F2FP.PACK_AB R164, R48, R49 ;  /* 0x0000003130a4723e */ /* 0x000fc800000000ff */
[----:B------:R1:W1:Y:S01]  /*8a70*/  MUFU.EX2 R11, R0 ;  /* 0x00000000000b7308 */ /* 0x0002620000000800 */
[----:B---3--:R-:W-:Y:S01]  /*8a80*/  F2FP.PACK_AB R167, R244, R44 ;  /* 0x0000002cf4a7723e */ /* 0x008fe200000000ff */
[----:B----4-:R-:W-:-:S04]  /*8a90*/  FADD.FTZ R5, R99, R15 ;  /* 0x0000000f63057221 */ /* 0x010fc80000010000 */
[----:B------:R-:W-:Y:S02]  /*8aa0*/  FADD.FTZ R5, R103, R5 ;  /* 0x0000000567057221 */ /* 0x000fe40000010000 */
[----:B------:R3:W4:Y:S01]  /*8ab0*/  MUFU.EX2 R241, R7 ;  /* 0x0000000700f17308 */ /* 0x0007220000000800 */
[----:B--2---:R-:W-:Y:S01]  /*8ac0*/  HMMA.16816.F32 R140, R164, R152, R140 ;  /* 0x00000098a48c723c */ /* 0x004fe2000000188c */
[----:B-1----:R-:W-:Y:S01]  /*8ad0*/  FADD.FTZ R0, R189, R12 ;  /* 0x0000000cbd007221 */ /* 0x002fe20000010000 */
[----:B------:R-:W-:-:S06]  /*8ae0*/  F2FP.PACK_AB R169, R11, R16 ;  /* 0x000000100ba9723e */ /* 0x000fcc00000000ff */
[----:B------:R-:W-:Y:S01]  /*8af0*/  HMMA.16816.F32 R148, R164, R154, R148 ;  /* 0x0000009aa494723c */ /* 0x000fe20000001894 */
[----:B---3--:R-:W-:Y:S01]  /*8b00*/  FADD.FTZ R7, R188, R0 ;  /* 0x00000000bc077221 */ /* 0x008fe20000010000 */
[----:B----4-:R-:W-:Y:S01]  /*8b10*/  F2FP.PACK_AB R171, R241, R10 ;  /* 0x0000000af1ab723e */ /* 0x010fe200000000ff */
[----:B------:R-:W-:-:S05]  /*8b20*/  FADD.FTZ R0, R130, R6 ;  /* 0x0000000682007221 */ /* 0x000fca0000010000 */
[----:B------:R-:W-:Y:S01]  /*8b30*/  HMMA.16816.F32 R160, R164, R20, R160 ;  /* 0x00000014a4a0723c */ /* 0x000fe200000018a0 */
[----:B------:R-:W-:Y:S02]  /*8b40*/  FADD.FTZ R6, R109, R5 ;  /* 0x000000056d067221 */ /* 0x000fe40000010000 */
[----:B------:R-:W-:Y:S02]  /*8b50*/  FADD.FTZ R5, R228, R4 ;  /* 0x00000004e4057221 */ /* 0x000fe40000010000 */
[----:B------:R-:W-:Y:S02]  /*8b60*/  FADD.FTZ R7, R190, R7 ;  /* 0x00000007be077221 */ /* 0x000fe40000010000 */
[----:B------:R-:W-:Y:S01]  /*8b70*/  FADD.FTZ R4, R135, R0 ;  /* 0x0000000087047221 */ /* 0x000fe20000010000 */
[----:B------:R-:W-:Y:S01]  /*8b80*/  HMMA.16816.F32 R144, R168, R152, R144 ;  /* 0x00000098a890723c */ /* 0x000fe20000001890 */
[----:B------:R-:W-:Y:S02]  /*8b90*/  FADD.FTZ R0, R126, R6 ;  /* 0x000000067e007221 */ /* 0x000fe40000010000 */
[----:B------:R-:W-:-:S02]  /*8ba0*/  FADD.FTZ R5, R230, R5 ;  /* 0x00000005e6057221 */ /* 0x000fc40000010000 */
[----:B------:R-:W-:Y:S02]  /*8bb0*/  FADD.FTZ R7, R192, R7 ;  /* 0x00000007c0077221 */ /* 0x000fe40000010000 */
        /* <DEDUP_REMOVED lines=105> */
[----:B------:R-:W-:Y:S01]  /*9250*/  FADD.FTZ R244, R244, R0 ;  /* 0x00000000f4f47221 */ /* 0x000fe20000010000 */
[----:B------:R-:W-:Y:S05]  /*9260*/  @!P0 BRA `(.L_x_120) ;  /* 0x00004f8000008947 */ /* 0x000fea0003800000 */
[----:B------:R-:W1:Y:S01]  /*9270*/  S2R R185, SR_TID.X ;  /* 0x0000000000b97919 */ /* 0x000e620000002100 */
        /* <DEDUP_REMOVED lines=11> */
[----:B-1----:R-:W-:-:S05]  /*9330*/  LOP3.LUT R185, R185, 0x3, RZ, 0xc0, !PT ;  /* 0x00000003b9b97812 */ /* 0x002fca00078ec0ff */
[----:B------:R-:W-:-:S05]  /*9340*/  IMAD R0, R185, -0x2, R226 ;  /* 0xfffffffeb9007824 */ /* 0x000fca00078e02e2 */
[----:B------:R-:W-:Y:S01]  /*9350*/  IADD3 R246, R50, R0, -R172 ;  /* 0x0000000032f67210 */ /* 0x000fe20007ffe8ac */
[----:B------:R-:W-:Y:S05]  /*9360*/  BRA `(.L_x_121) ;  /* 0x0000039000007947 */ /* 0x000fea0003800000 */
.L_x_123:
[----:B------:R-:W2:Y:S01]  /*9370*/  LDL.64 R138, [R1+0x8] ;  /* 0x00000800018a7983 */ /* 0x000ea20000100a00 */
        /* <DEDUP_REMOVED lines=10> */
[----:B------:R-:W-:Y:S02]  /*9420*/  IMAD.MOV.U32 R224, RZ, RZ, 0x5 ;  /* 0x00000005ffe07424 */ /* 0x000fe400078e00ff */
[----:B------:R-:W-:Y:S02]  /*9430*/  IMAD.IADD R3, R173, 0x1, R3 ;  /* 0x00000001ad037824 */ /* 0x000fe400078e0203 */
[----:B------:R-:W-:Y:S02]  /*9440*/  IMAD.MOV.U32 R223, RZ, RZ, c[0x0][0x198] ;  /* 0x00006600ffdf7624 */ /* 0x000fe400078e00ff */
[----:B------:R-:W-:Y:S02]  /*9450*/  @!P0 IMAD.MOV.U32 R0, RZ, RZ, c[0x0][0x198] ;  /* 0x00006600ff008624 */ /* 0x000fe400078e00ff */
[----:B------:R-:W-:Y:S01]  /*9460*/  @!P0 IMAD.MOV.U32 R173, RZ, RZ, c[0x0][0x198] ;  /* 0x00006600ffad8624 */ /* 0x000fe200078e00ff */
[----:B------:R-:W-:Y:S02]  /*9470*/  SHF.L.U64.HI R223, R223, R224, c[0x0][0x19c] ;  /* 0x00006700dfdf7619 */ /* 0x000fe400000102e0 */
[----:B--2---:R-:W-:Y:S01]  /*9480*/  LEA R2, P3, R172, R138, 0x7 ;  /* 0x0000008aac027211 */ /* 0x004fe200078638ff */
[----:B------:R-:W-:Y:S03]  /*9490*/  @!P0 IMAD.MOV.U32 R139, RZ, RZ, c[0x0][0x19c] ;  /* 0x00006700ff8b8624 */ /* 0x000fe600078e00ff */
[----:B------:R-:W-:Y:S02]  /*94a0*/  @!P0 LEA R176, P5, R2, c[0x0][0x168], 0x1 ;  /* 0x00005a0002b08a11 */ /* 0x000fe400078a08ff */
[----:B------:R-:W-:Y:S02]  /*94b0*/  LEA.HI.X R3, R172, R251, R3, 0x7, P3 ;  /* 0x000000fbac037211 */ /* 0x000fe400018f3c03 */
[-C--:B------:R-:W-:Y:S02]  /*94c0*/  @!P0 IADD3 R137, P4, R137, R2.reuse, RZ ;  /* 0x0000000289898210 */ /* 0x080fe40007f9e0ff */
[----:B------:R-:W-:Y:S02]  /*94d0*/  @!P0 LEA R138, P2, R0, R2, 0x6 ;  /* 0x00000002008a8211 */ /* 0x000fe400078430ff */
[----:B------:R-:W-:Y:S02]  /*94e0*/  @!P0 LEA.HI.X R177, R2, c[0x0][0x16c], R3, 0x1, P5 ;  /* 0x00005b0002b18a11 */ /* 0x000fe400028f0c03 */
[----:B------:R-:W-:Y:S01]  /*94f0*/  @!P0 LEA.HI.X R178, R0, R3, R139, 0x6, P2 ;  /* 0x0000000300b28211 */ /* 0x000fe200010f348b */
[--C-:B------:R-:W-:Y:S01]  /*9500*/  @!P0 IMAD.X R139, R223, 0x1, R3.reuse, P4 ;  /* 0x00000001df8b8824 */ /* 0x100fe200020e0603 */
[----:B------:R-:W-:Y:S01]  /*9510*/  @!P0 LEA R174, P3, R137, c[0x0][0x168], 0x1 ;  /* 0x00005a0089ae8a11 */ /* 0x000fe200078608ff */
[----:B------:R-:W-:Y:S01]  /*9520*/  @!PT LDS RZ, [RZ] ;  /* 0x00000000fffff984 */ /* 0x000fe20000000800 */
[----:B------:R-:W-:Y:S01]  /*9530*/  @!PT LDS RZ, [RZ] ;  /* 0x00000000fffff984 */ /* 0x000fe20000000800 */
[----:B------:R-:W-:Y:S01]  /*9540*/  @!PT LDS RZ, [RZ] ;  /* 0x00000000fffff984 */ /* 0x000fe20000000800 */
[----:B------:R1:W-:Y:S01]  /*9550*/  @!P0 LDGSTS.E.BYPASS.LTC128B.128 [R221+0x2000], [R176.64] ;  /* 0x02000000b0dd8fae */ /* 0x0003e2000b901d46 */
[C---:B------:R-:W-:Y:S01]  /*9560*/  @!P0 LEA R172, P2, R138.reuse, c[0x0][0x168], 0x1 ;  /* 0x00005a008aac8a11 */ /* 0x040fe200078408ff */
[----:B------:R-:W-:Y:S01]  /*9570*/  @!P0 IMAD.WIDE.U32 R2, R173, 0x60, R2 ;  /* 0x00000060ad028825 */ /* 0x000fe200078e0002 */
[----:B------:R-:W-:Y:S01]  /*9580*/  @!P0 LEA.HI.X R175, R137, c[0x0][0x16c], R139, 0x1, P3 ;  /* 0x00005b0089af8a11 */ /* 0x000fe200018f0c8b */
[----:B------:R1:W-:Y:S01]  /*9590*/  @P0 STS.128 [R221+0x2800], RZ ;  /* 0x002800ffdd000388 */ /* 0x0003e20000000c00 */
[----:B------:R-:W-:Y:S01]  /*95a0*/  @!P0 LEA.HI.X R173, R138, c[0x0][0x16c], R178, 0x1, P2 ;  /* 0x00005b008aad8a11 */ /* 0x000fe200010f0cb2 */
[----:B------:R-:W-:Y:S01]  /*95b0*/  @!P0 IMAD.MOV.U32 R0, RZ, RZ, c[0x0][0x19c] ;  /* 0x00006700ff008624 */ /* 0x000fe200078e00ff */
[----:B------:R-:W-:Y:S01]  /*95c0*/  @!P0 LEA R138, P2, R2, c[0x0][0x168], 0x1 ;  /* 0x00005a00028a8a11 */ /* 0x000fe200078408ff */
[----:B------:R-:W-:Y:S01]  /*95d0*/  @!PT LDS RZ, [RZ] ;  /* 0x00000000fffff984 */ /* 0x000fe20000000800 */
[----:B------:R-:W-:Y:S01]  /*95e0*/  @!PT LDS RZ, [RZ] ;  /* 0x00000000fffff984 */ /* 0x000fe20000000800 */
[----:B------:R-:W-:Y:S01]  /*95f0*/  @!PT LDS RZ, [RZ] ;  /* 0x00000000fffff984 */ /* 0x000fe20000000800 */
[----:B------:R1:W-:Y:S02]  /*9600*/  @!P0 LDGSTS.E.BYPASS.LTC128B.128 [R221+0x2800], [R174.64] ;  /* 0x02800000aedd8fae */ /* 0x0003e4000b901d46 */
[----:B------:R-:W-:Y:S02]  /*9610*/  @!P0 IMAD R0, R0, 0x60, RZ ;  /* 0x0000006000008824 */ /* 0x000fe400078e02ff */
        /* <DEDUP_REMOVED lines=14> */
.L_x_121:
[----:B------:R-:W2:Y:S01]  /*9700*/  LDL.64 R6, [R1] ;  /* 0x0000000001067983 */ /* 0x000ea20000100a00 */
[----:B------:R-:W-:Y:S04]  /*9710*/  DEPBAR.LE SB0, 0x0 ;  /* 0x000080000000791a */ /* 0x000fe80000000000 */
[----:B------:R-:W-:Y:S01]  /*9720*/  SHF.R.S32.HI R0, RZ, 0x1f, R222 ;  /* 0x0000001fff007819 */ /* 0x000fe200000114de */
[----:B------:R-:W-:Y:S01]  /*9730*/  BAR.SYNC.DEFER_BLOCKING 0x0 ;  /* 0x0000000000007b1d */ /* 0x000fe20000010000 */
[----:B------:R-:W-:Y:S04]  /*9740*/  IMAD.WIDE.U32 R4, R222, c[0x0][0x1a0], RZ ;  /* 0x00006800de047a25 */ /* 0x000fe800078e00ff */
[----:B------:R-:W-:Y:S02]  /*9750*/  IMAD R0, R0, c[0x0][0x1a0], RZ ;  /* 0x0000680000007a24 */ /* 0x000fe400078e02ff */
[----:B------:R-:W-:Y:S02]  /*9760*/  IMAD.MOV.U32 R12, RZ, RZ, c[0x0][0x1a0] ;  /* 0x00006800ff0c7624 */ /* 0x000fe400078e00ff */
[----:B------:R-:W-:Y:S02]  /*9770*/  IMAD R0, R222, c[0x0][0x1a4], R0 ;  /* 0x00006900de007a24 */ /* 0x000fe400078e0200 */
[----:B------:R-:W-:Y:S02]  /*9780*/  IMAD.MOV.U32 R13, RZ, RZ, c[0x0][0x1a4] ;  /* 0x00006900ff0d7624 */ /* 0x000fe400078e00ff */
[----:B------:R-:W-:Y:S01]  /*9790*/  IMAD.IADD R0, R5, 0x1, R0 ;  /* 0x0000000105007824 */ /* 0x000fe200078e0200 */
[----:B------:R-:W-:Y:S06]  /*97a0*/  @P0 STS [R221+0x4000], RZ ;  /* 0x004000ffdd000388 */ /* 0x000fec0000000800 */
[----:B------:R-:W-:Y:S06]  /*97b0*/  @P0 STS [R221+0x4004], RZ ;  /* 0x004004ffdd000388 */ /* 0x000fec0000000800 */
[----:B------:R-:W-:Y:S01]  /*97c0*/  @P0 STS.64 [R221+0x4008], RZ ;  /* 0x004008ffdd000388 */ /* 0x000fe20000000a00 */
[----:B--2---:R-:W-:Y:S04]  /*97d0*/  LEA R2, P2, R4, R6, 0x7 ;  /* 0x0000000604027211 */ /* 0x004fe800078438ff */
[----:B------:R-:W-:Y:S02]  /*97e0*/  @!P0 LEA R10, P4, R2, c[0x0][0x170], 0x1 ;  /* 0x00005c00020a8a11 */ /* 0x000fe400078808ff */
[----:B------:R-:W-:Y:S02]  /*97f0*/  LEA.HI.X R3, R4, R247, R0, 0x7, P2 ;  /* 0x000000f704037211 */ /* 0x000fe400010f3c00 */
[C---:B------:R-:W-:Y:S02]  /*9800*/  @!P0 IADD3 R5, P1, R2.reuse, UR4, RZ ;  /* 0x0000000402058c10 */ /* 0x040fe4000ff3e0ff */
[----:B------:R-:W-:Y:S02]  /*9810*/  @!P0 LEA.HI.X R11, R2, c[0x0][0x174], R3, 0x1, P4 ;  /* 0x00005d00020b8a11 */ /* 0x000fe400020f0c03 */
[----:B------:R-:W-:Y:S02]  /*9820*/  @!P0 LEA R8, P3, R5, c[0x0][0x170], 0x1 ;  /* 0x00005c0005088a11 */ /* 0x000fe400078608ff */
[----:B------:R-:W-:Y:S01]  /*9830*/  @!P0 IADD3.X R4, R3, UR5, RZ, P1, !PT ;  /* 0x0000000503048c10 */ /* 0x000fe20008ffe4ff */
[----:B------:R-:W-:Y:S01]  /*9840*/  @!PT LDS RZ, [RZ] ;  /* 0x00000000fffff984 */ /* 0x000fe20000000800 */
[----:B------:R-:W-:Y:S01]  /*9850*/  @!PT LDS RZ, [RZ] ;  /* 0x00000000fffff984 */ /* 0x000fe20000000800 */
[----:B------:R-:W-:Y:S01]  /*9860*/  @!PT LDS RZ, [RZ] ;  /* 0x00000000fffff984 */ /* 0x000fe20000000800 */
[----:B------:R1:W-:Y:S01]  /*9870*/  @!P0 LDGSTS.E.BYPASS.LTC128B.128 [R221+0x4000], [R10.64] ;  /* 0x040000000add8fae */ /* 0x0003e2000b901d46 */
[----:B------:R-:W-:Y:S02]  /*9880*/  @!P0 LEA R0, P2, R12, R2, 0x6 ;  /* 0x000000020c008211 */ /* 0x000fe400078430ff */
[----:B------:R-:W-:Y:S02]  /*9890*/  @!P0 LEA.HI.X R9, R5, c[0x0][0x174], R4, 0x1, P3 ;  /* 0x00005d0005098a11 */ /* 0x000fe400018f0c04 */
[----:B------:R-:W-:Y:S01]  /*98a0*/  @!P0 LEA R6, P1, R0, c[0x0][0x170], 0x1 ;  /* 0x00005c0000068a11 */ /* 0x000fe200078208ff */
[----:B------:R-:W-:Y:S01]  /*98b0*/  @P0 STS.128 [R221+0x4800], RZ ;  /* 0x004800ffdd000388 */ /* 0x000fe20000000c00 */
[C---:B------:R-:W-:Y:S01]  /*98c0*/  @!P0 LEA.HI.X R7, R12.reuse, R3, R13, 0x6, P2 ;  /* 0x000000030c078211 */ /* 0x040fe200010f340d */
[----:B------:R-:W-:Y:S03]  /*98d0*/  @!P0 IMAD.WIDE.U32 R2, R12, 0x60, R2 ;  /* 0x000000600c028825 */ /* 0x000fe600078e0002 */
[----:B------:R-:W-:Y:S01]  /*98e0*/  @!P0 LEA.HI.X R7, R0, c[0x0][0x174], R7, 0x1, P1 ;  /* 0x00005d0000078a11 */ /* 0x000fe200008f0c07 */
[----:B------:R-:W-:Y:S01]  /*98f0*/  @!PT LDS RZ, [RZ] ;  /* 0x00000000fffff984 */ /* 0x000fe20000000800 */
[----:B------:R-:W-:Y:S01]  /*9900*/  @!PT LDS RZ, [RZ] ;  /* 0x00000000fffff984 */ /* 0x000fe20000000800 */
[----:B------:R-:W-:Y:S01]  /*9910*/  @!PT LDS RZ, [RZ] ;  /* 0x00000000fffff984 */ /* 0x000fe20000000800 */
[----:B------:R1:W-:Y:S01]  /*9920*/  @!P0 LDGSTS.E.BYPASS.LTC128B.128 [R221+0x4800], [R8.64] ;  /* 0x0480000008dd8fae */ /* 0x0003e2000b901d46 */
[----:B------:R-:W-:Y:S01]  /*9930*/  @!P0 IMAD.IADD R0, R245, 0x1, R3 ;  /* 0x00000001f5008824 */ /* 0x000fe200078e0203 */
[C---:B------:R-:W-:Y:S04]  /*9940*/  @!P0 LEA R4, P1, R2.reuse, c[0x0][0x170], 0x1 ;  /* 0x00005c0002048a11 */ /* 0x040fe800078208ff */
[----:B------:R-:W-:Y:S01]  /*9950*/  @P0 STS.128 [R221+0x5000], RZ ;  /* 0x005000ffdd000388 */ /* 0x000fe20000000c00 */
[----:B------:R-:W-:Y:S02]  /*9960*/  @!P0 LEA.HI.X R5, R2, c[0x0][0x174], R0, 0x1, P1 ;  /* 0x00005d0002058a11 */ /* 0x000fe400008f0c00 */
[----:B------:R-:W-:Y:S03]  /*9970*/  ISETP.GT.AND P1, PT, R222, RZ, PT ;  /* 0x000000ffde00720c */ /* 0x000fe60003f24270 */
        /* <DEDUP_REMOVED lines=97> */
.L_x_122:
[----:B------:R-:W-:Y:S05]  /*9f90*/  IMAD R0, R222, -0x80, R246 ;  /* 0xffffff80de007824 */ /* 0x000fea00078e02f6 */
[C---:B------:R-:W-:Y:S02]  /*9fa0*/  IADD3 R182, R0.reuse, -0x11, RZ ;  /* 0xffffffef00b67810 */ /* 0x040fe40007ffe0ff */
[C---:B------:R-:W-:Y:S02]  /*9fb0*/  IADD3 R183, R0.reuse, -0x10, RZ ;  /* 0xfffffff000b77810 */ /* 0x040fe40007ffe0ff */
[C---:B------:R-:W-:Y:S02]  /*9fc0*/  IADD3 R2, R0.reuse, 0x47, RZ ;  /* 0x0000004700027810 */ /* 0x040fe40007ffe0ff */
[C---:B------:R-:W-:Y:S02]  /*9fd0*/  IADD3 R3, R0.reuse, 0x48, RZ ;  /* 0x0000004800037810 */ /* 0x040fe40007ffe0ff */
[C---:B------:R-:W-:Y:S02]  /*9fe0*/  IADD3 R137, R0.reuse, 0x40, RZ ;  /* 0x0000004000897810 */ /* 0x040fe40007ffe0ff */
[C---:B-1----:R-:W-:Y:S02]  /*9ff0*/  IADD3 R138, R0.reuse, -0x40, RZ ;  /* 0xffffffc0008a7810 */ /* 0x042fe40007ffe0ff */
[----:B------:R-:W-:Y:S02]  /*a000*/  IABS R177, R0 ;  /* 0x0000000000b17213 */ /* 0x000fe40000000000 */
[C---:B------:R-:W-:Y:S02]  /*a010*/  IADD3 R184, R0.reuse, -0x9, RZ ;  /* 0xfffffff700b87810 */ /* 0x040fe40007ffe0ff */
[C---:B------:R-:W-:Y:S02]  /*a020*/  IADD3 R180, R0.reuse, -0x70, RZ ;  /* 0xffffff9000b47810 */ /* 0x040fe40007ffe0ff */
[----:B------:R-:W-:Y:S01]  /*a030*/  I2F R177, R177 ;  /* 0x000000b100b17306 */ /* 0x000fe20000201400 */
[----:B------:R-:W-:Y:S02]  /*a040*/  IADD3 R181, R0, -0x69, RZ ;  /* 0xffffff9700b57810 */ /* 0x000fe40007ffe0ff */
[----:B------:R-:W-:Y:S02]  /*a050*/  ISETP.GE.AND P3, PT, R2, RZ, PT ;  /* 0x000000ff0200720c */ /* 0x000fe40003f66270 */
[----:B------:R-:W-:Y:S11]  /*a060*/  ISETP.GE.AND P2, PT, R3, RZ, PT ;  /* 0x000000ff0300720c */ /* 0x000ff60003f46270 */
[C---:B------:R-:W-:Y:S02]  /*a070*/  @!P3 IADD3 R2, -R0.reuse, -0x47, RZ ;  /* 0xffffffb90002b810 */ /* 0x040fe40007ffe1ff */
[C---:B------:R-:W-:Y:S02]  /*a080*/  @!P2 IADD3 R3, -R0.reuse, -0x48, RZ ;  /* 0xffffffb80003a810 */ /* 0x040fe40007ffe1ff */
[----:B------:R1:W-:Y:S01]  /*a090*/  I2F R178, R2 ;  /* 0x0000000200b27306 */ /* 0x0003e20000201400 */
[----:B------:R-:W-:Y:S09]  /*a0a0*/  ISETP.GE.AND P2, PT, R137, RZ, PT ;  /* 0x000000ff8900720c */ /* 0x000ff20003f46270 */
[----:B------:R2:W-:Y:S04]  /*a0b0*/  I2F R179, R3 ;  /* 0x0000000300b37306 */ /* 0x0005e80000201400 */
[C---:B------:R-:W-:Y:S06]  /*a0c0*/  @!P2 IADD3 R137, -R0.reuse, -0x40, RZ ;  /* 0xffffffc00089a810 */ /* 0x040fec0007ffe1ff */
[----:B------:R-:W3:Y:S01]  /*a0d0*/  I2F R139, R137 ;  /* 0x00000089008b7306 */ /* 0x000ee20000201400 */
[----:B-1----:R-:W-:Y:S04]  /*a0e0*/  IADD3 R2, R0, 0x38, RZ ;  /* 0x0000003800027810 */ /* 0x002fe80007ffe0ff */
[----:B------:R-:W-:Y:S02]  /*a0f0*/  ISETP.GE.AND P2, PT, R2, RZ, PT ;  /* 0x000000ff0200720c */ /* 0x000fe40003f46270 */
[C---:B--2---:R-:W-:Y:S04]  /*a100*/  IADD3 R3, R0.reuse, 0x3f, RZ ;  /* 0x0000003f00037810 */ /* 0x044fe80007ffe0ff */
[----:B------:R-:W-:Y:S07]  /*a110*/  ISETP.GE.AND P3, PT, R3, RZ, PT ;  /* 0x000000ff0300720c */ /* 0x000fee0003f66270 */
[C---:B------:R-:W-:Y:S01]  /*a120*/  @!P2 IADD3 R2, -R0.reuse, -0x38, RZ ;  /* 0xffffffc80002a810 */ /* 0x040fe20007ffe1ff */
[-C--:B---3--:R-:W-:Y:S03]  /*a130*/  FFMA.FTZ R8, R139, -R132.reuse, R8 ;  /* 0x800000848b087223 */ /* 0x088fe60000010008 */
[----:B------:R-:W1:Y:S01]  /*a140*/  I2F R175, R2 ;  /* 0x0000000200af7306 */ /* 0x000e620000201400 */
[-C--:B------:R-:W-:Y:S01]  /*a150*/  FFMA.FTZ R18, R177, -R132.reuse, R18 ;  /* 0x80000084b1127223 */ /* 0x080fe20000010012 */
[C---:B------:R-:W-:Y:S01]  /*a160*/  IADD3 R137, R0.reuse, 0x37, RZ ;  /* 0x0000003700897810 */ /* 0x040fe20007ffe0ff */
[-C--:B------:R-:W-:Y:S01]  /*a170*/  FFMA.FTZ R14, R139, -R132.reuse, R14 ;  /* 0x800000848b0e7223 */ /* 0x080fe2000001000e */
[C---:B------:R-:W-:Y:S01]  /*a180*/  IADD3 R139, R0.reuse, -0x60, RZ ;  /* 0xffffffa0008b7810 */ /* 0x040fe20007ffe0ff */
[CC--:B------:R-:W-:Y:S01]  /*a190*/  FFMA.FTZ R4, R177.reuse, -R132.reuse, R4 ;  /* 0x80000084b1047223 */ /* 0x0c0fe20000010004 */
[C---:B------:R-:W-:Y:S01]  /*a1a0*/  @!P3 IADD3 R3, -R0.reuse, -0x3f, RZ ;  /* 0xffffffc10003b810 */ /* 0x040fe20007ffe1ff */
[-C--:B------:R-:W-:Y:S01]  /*a1b0*/  FFMA.FTZ R78, R177, -R132.reuse, R78 ;  /* 0x80000084b14e7223 */ /* 0x080fe2000001004e */
[----:B------:R-:W-:Y:S01]  /*a1c0*/  ISETP.GE.AND P3, PT, R137, RZ, PT ;  /* 0x000000ff8900720c */ /* 0x000fe20003f66270 */
[-C--:B------:R-:W-:Y:S01]  /*a1d0*/  FFMA.FTZ R72, R177, -R132.reuse, R72 ;  /* 0x80000084b1487223 */ /* 0x080fe20000010048 */
[----:B------:R-:W2:Y:S01]  /*a1e0*/  I2F R176, R3 ;  /* 0x0000000300b07306 */ /* 0x000ea20000201400 */
[C---:B------:R-:W-:Y:S01]  /*a1f0*/  IADD3 R177, R0.reuse, -0x20, RZ ;  /* 0xffffffe000b17810 */ /* 0x040fe20007ffe0ff */
[-C--:B------:R-:W-:Y:S01]  /*a200*/  FFMA.FTZ R10, R179, -R132.reuse, R10 ;  /* 0x80000084b30a7223 */ /* 0x080fe2000001000a */
[----:B------:R-:W-:Y:S01]  /*a210*/  IADD3 R179, R0, -0x18, RZ ;  /* 0xffffffe800b37810 */ /* 0x000fe20007ffe0ff */
[-C--:B------:R-:W-:Y:S01]  /*a220*/  FFMA.FTZ R11, R178, -R132.reuse, R11 ;  /* 0x80000084b20b7223 */ /* 0x080fe2000001000b */
[C---:B------:R-:W-:Y:S06]  /*a230*/  IADD3 R178, R0.reuse, -0x19, RZ ;  /* 0xffffffe700b27810 */ /* 0x040fec0007ffe0ff */
[C---:B------:R-:W-:Y:S01]  /*a240*/  @!P3 IADD3 R137, -R0.reuse, -0x37, RZ ;  /* 0xffffffc90089b810 */ /* 0x040fe20007ffe1ff */
[CC--:B-1----:R-:W-:Y:S03]  /*a250*/  FFMA.FTZ R26, R175.reuse, -R132.reuse, R26 ;  /* 0x80000084af1a7223 */ /* 0x0c2fe6000001001a */
[----:B------:R-:W1:Y:S01]  /*a260*/  I2F R173, R137 ;  /* 0x0000008900ad7306 */ /* 0x000e620000201400 */
[C---:B------:R-:W-:Y:S01]  /*a270*/  IADD3 R2, R0.reuse, 0x2f, RZ ;  /* 0x0000002f00027810 */ /* 0x040fe20007ffe0ff */
[-C--:B------:R-:W-:Y:S01]  /*a280*/  FFMA.FTZ R12, R175, -R132.reuse, R12 ;  /* 0x80000084af0c7223 */ /* 0x080fe2000001000c */
[----:B------:R-:W-:Y:S02]  /*a290*/  IADD3 R175, R0, -0x78, RZ ;  /* 0xffffff8800af7810 */ /* 0x000fe40007ffe0ff */
[----:B------:R-:W-:Y:S02]  /*a2a0*/  ISETP.GE.AND P3, PT, R2, RZ, PT ;  /* 0x000000ff0200720c */ /* 0x000fe40003f66270 */
[----:B------:R-:W-:Y:S01]  /*a2b0*/  ISETP.GE.AND P4, PT, R175, RZ, PT ;  /* 0x000000ffaf00720c */ /* 0x000fe20003f86270 */
[-C--:B--2---:R-:W-:Y:S01]  /*a2c0*/  FFMA.FTZ R15, R176, -R132.reuse, R15 ;  /* 0x80000084b00f7223 */ /* 0x084fe2000001000f */
[----:B------:R-:W-:Y:S01]  /*a2d0*/  IADD3 R3, R0, 0x30, RZ ;  /* 0x0000003000037810 */ /* 0x000fe20007ffe0ff */
[-C--:B------:R-:W-:Y:S01]  /*a2e0*/  FFMA.FTZ R9, R176, -R132.reuse, R9 ;  /* 0x80000084b0097223 */ /* 0x080fe20000010009 */
[C---:B------:R-:W-:Y:S02]  /*a2f0*/  IADD3 R176, R0.reuse, -0x71, RZ ;  /* 0xffffff8f00b07810 */ /* 0x040fe40007ffe0ff */
[----:B------:R-:W-:Y:S05]  /*a300*/  ISETP.GE.AND P2, PT, R3, RZ, PT ;  /* 0x000000ff0300720c */ /* 0x000fea0003f46270 */
[C---:B------:R-:W-:Y:S02]  /*a310*/  @!P3 IADD3 R2, -R0.reuse, -0x2f, RZ ;  /* 0xffffffd10002b810 */ /* 0x040fe40007ffe1ff */
[----:B------:R-:W-:Y:S02]  /*a320*/  @!P4 IADD3 R175, -R0, 0x78, RZ ;  /* 0x0000007800afc810 */ /* 0x000fe40007ffe1ff */
[----:B------:R-:W2:Y:S01]  /*a330*/  I2F R172, R2 ;  /* 0x0000000200ac7306 */ /* 0x000ea20000201400 */
[----:B------:R-:W-:Y:S01]  /*a340*/  ISETP.GE.AND P4, PT, R182, RZ, PT ;  /* 0x000000ffb600720c */ /* 0x000fe20003f86270 */
[CC--:B-1----:R-:W-:Y:S01]  /*a350*/  FFMA.FTZ R13, R173.reuse, -R132.reuse, R13 ;  /* 0x80000084ad0d7223 */ /* 0x0c2fe2000001000d */
[C---:B------:R-:W-:Y:S01]  /*a360*/  IADD3 R137, R0.reuse, 0x28, RZ ;  /* 0x0000002800897810 */ /* 0x040fe20007ffe0ff */
[-C--:B------:R-:W-:Y:S01]  /*a370*/  FFMA.FTZ R27, R173, -R132.reuse, R27 ;  /* 0x80000084ad1b7223 */ /* 0x080fe2000001001b */
[C---:B------:R-:W-:Y:S02]  /*a380*/  @!P2 IADD3 R3, -R0.reuse, -0x30, RZ ;  /* 0xffffffd00003a810 */ /* 0x040fe40007ffe1ff */
[----:B------:R-:W-:Y:S02]  /*a390*/  ISETP.GE.AND P2, PT, R137, RZ, PT ;  /* 0x000000ff8900720c */ /* 0x000fe40003f46270 */
[C---:B------:R-:W-:Y:S01]  /*a3a0*/  IADD3 R173, R0.reuse, -0x28, RZ ;  /* 0xffffffd800ad7810 */ /* 0x040fe20007ffe0ff */
[----:B------:R1:W3:Y:S04]  /*a3b0*/  I2F R174, R3 ;  /* 0x0000000300ae7306 */ /* 0x0002e80000201400 */
[C---:B------:R-:W-:Y:S06]  /*a3c0*/  @!P4 IADD3 R182, -R0.reuse, 0x11, RZ ;  /* 0x0000001100b6c810 */ /* 0x040fec0007ffe1ff */
[----:B------:R-:W4:Y:S01]  /*a3d0*/  I2F R175, R175 ;  /* 0x000000af00af7306 */ /* 0x000f220000201400 */
[----:B------:R-:W-:Y:S01]  /*a3e0*/  @!P2 IADD3 R137, -R0, -0x28, RZ ;  /* 0xffffffd80089a810 */ /* 0x000fe20007ffe1ff */
[-C--:B--2---:R-:W-:Y:S01]  /*a3f0*/  FFMA.FTZ R31, R172, -R132.reuse, R31 ;  /* 0x80000084ac1f7223 */ /* 0x084fe2000001001f */
[----:B------:R-:W-:Y:S01]  /*a400*/  IADD3 R2, R0, 0x20, RZ ;  /* 0x0000002000027810 */ /* 0x000fe20007ffe0ff */
[-C--:B------:R-:W-:Y:S01]  /*a410*/  FFMA.FTZ R25, R172, -R132.reuse, R25 ;  /* 0x80000084ac197223 */ /* 0x080fe20000010019 */
[----:B------:R-:W-:Y:S02]  /*a420*/  IADD3 R172, R0, -0x29, RZ ;  /* 0xffffffd700ac7810 */ /* 0x000fe40007ffe0ff */
[----:B------:R-:W-:Y:S03]  /*a430*/  ISETP.GE.AND P2, PT, R2, RZ, PT ;  /* 0x000000ff0200720c */ /* 0x000fe60003f46270 */
[----:B------:R-:W2:Y:S01]  /*a440*/  I2F R205, R137 ;  /* 0x0000008900cd7306 */ /* 0x000ea20000201400 */
[----:B-1----:R-:W-:Y:S01]  /*a450*/  IADD3 R3, R0, 0x27, RZ ;  /* 0x0000002700037810 */ /* 0x002fe20007ffe0ff */
[CC--:B---3--:R-:W-:Y:S02]  /*a460*/  FFMA.FTZ R24, R174.reuse, -R132.reuse, R24 ;  /* 0x80000084ae187223 */ /* 0x0c8fe40000010018 */
[-C--:B------:R-:W-:Y:S01]  /*a470*/  FFMA.FTZ R30, R174, -R132.reuse, R30 ;  /* 0x80000084ae1e7223 */ /* 0x080fe2000001001e */
[----:B------:R-:W-:Y:S05]  /*a480*/  ISETP.GE.AND P3, PT, R3, RZ, PT ;  /* 0x000000ff0300720c */ /* 0x000fea0003f66270 */
[----:B------:R-:W1:Y:S01]  /*a490*/  I2F R182, R182 ;  /* 0x000000b600b67306 */ /* 0x000e620000201400 */
[C---:B------:R-:W-:Y:S02]  /*a4a0*/  IADD3 R174, R0.reuse, -0x21, RZ ;  /* 0xffffffdf00ae7810 */ /* 0x040fe40007ffe0ff */
[----:B------:R-:W-:Y:S01]  /*a4b0*/  @!P2 IADD3 R2, -R0, -0x20, RZ ;  /* 0xffffffe00002a810 */ /* 0x000fe20007ffe1ff */
[-C--:B----4-:R-:W-:Y:S01]  /*a4c0*/  FFMA.FTZ R128, R175, -R132.reuse, R128 ;  /* 0x80000084af807223 */ /* 0x090fe20000010080 */
[----:B------:R-:W-:Y:S05]  /*a4d0*/  ISETP.GE.AND P4, PT, R174, RZ, PT ;  /* 0x000000ffae00720c */ /* 0x000fea0003f86270 */
[----:B------:R-:W3:Y:S01]  /*a4e0*/  I2F R203, R2 ;  /* 0x0000000200cb7306 */ /* 0x000ee20000201400 */
[----:B------:R-:W-:Y:S02]  /*a4f0*/  @!P3 IADD3 R3, -R0, -0x27, RZ ;  /* 0xffffffd90003b810 */ /* 0x000fe40007ffe1ff */
[----:B------:R-:W-:Y:S01]  /*a500*/  ISETP.GE.AND P3, PT, R138, RZ, PT ;  /* 0x000000ff8a00720c */ /* 0x000fe20003f66270 */
[CC--:B--2---:R-:W-:Y:S01]  /*a510*/  FFMA.FTZ R42, R205.reuse, -R132.reuse, R42 ;  /* 0x80000084cd2a7223 */ /* 0x0c4fe2000001002a */
[C---:B------:R-:W-:Y:S01]  /*a520*/  IADD3 R137, R0.reuse, 0x1f, RZ ;  /* 0x0000001f00897810 */ /* 0x040fe20007ffe0ff */
[-C--:B------:R-:W-:Y:S02]  /*a530*/  FFMA.FTZ R28, R205, -R132.reuse, R28 ;  /* 0x80000084cd1c7223 */ /* 0x080fe4000001001c */
[----:B------:R-:W-:Y:S02]  /*a540*/  @!P4 IADD3 R174, -R0, 0x21, RZ ;  /* 0x0000002100aec810 */ /* 0x000fe40007ffe1ff */
[----:B------:R-:W2:Y:S01]  /*a550*/  I2F R204, R3 ;  /* 0x0000000300cc7306 */ /* 0x000ea20000201400 */
[----:B------:R-:W-:Y:S01]  /*a560*/  ISETP.GE.AND P2, PT, R137, RZ, PT ;  /* 0x000000ff8900720c */ /* 0x000fe20003f46270 */
[CC--:B-1----:R-:W-:Y:S02]  /*a570*/  FFMA.FTZ R21, R182.reuse, -R132.reuse, R21 ;  /* 0x80000084b6157223 */ /* 0x0c2fe40000010015 */
[-C--:B------:R-:W-:Y:S02]  /*a580*/  FFMA.FTZ R35, R182, -R132.reuse, R35 ;  /* 0x80000084b6237223 */ /* 0x080fe40000010023 */
[----:B------:R-:W-:Y:S01]  /*a590*/  @!P3 IADD3 R138, -R0, 0x40, RZ ;  /* 0x00000040008ab810 */ /* 0x000fe20007ffe1ff */
[CC--:B------:R-:W-:Y:S02]  /*a5a0*/  FFMA.FTZ R95, R182.reuse, -R132.reuse, R95 ;  /* 0x80000084b65f7223 */ /* 0x0c0fe4000001005f */
[-C--:B------:R-:W-:Y:S01]  /*a5b0*/  FFMA.FTZ R89, R182, -R132.reuse, R89 ;  /* 0x80000084b6597223 */ /* 0x080fe20000010059 */
[----:B------:R-:W1:Y:S01]  /*a5c0*/  I2F R202, R138 ;  /* 0x0000008a00ca7306 */ /* 0x000e620000201400 */
[CC--:B---3--:R-:W-:Y:S01]  /*a5d0*/  FFMA.FTZ R46, R203.reuse, -R132.reuse, R46 ;  /* 0x80000084cb2e7223 */ /* 0x0c8fe2000001002e */
[C---:B------:R-:W-:Y:S01]  /*a5e0*/  IADD3 R2, R0.reuse, 0x18, RZ ;  /* 0x0000001800027810 */ /* 0x040fe20007ffe0ff */
[-C--:B------:R-:W-:Y:S01]  /*a5f0*/  FFMA.FTZ R40, R203, -R132.reuse, R40 ;  /* 0x80000084cb287223 */ /* 0x080fe20000010028 */
[----:B------:R-:W-:Y:S02]  /*a600*/  @!P2 IADD3 R137, -R0, -0x1f, RZ ;  /* 0xffffffe10089a810 */ /* 0x000fe40007ffe1ff */
[----:B------:R-:W-:Y:S04]  /*a610*/  ISETP.GE.AND P2, PT, R2, RZ, PT ;  /* 0x000000ff0200720c */ /* 0x000fe80003f46270 */
[----:B------:R-:W3:Y:S01]  /*a620*/  I2F R201, R137 ;  /* 0x0000008900c97306 */ /* 0x000ee20000201400 */
[-C--:B--2---:R-:W-:Y:S01]  /*a630*/  FFMA.FTZ R43, R204, -R132.reuse, R43 ;  /* 0x80000084cc2b7223 */ /* 0x084fe2000001002b */
[----:B------:R-:W-:Y:S01]  /*a640*/  IADD3 R3, R0, -0x41, RZ ;  /* 0xffffffbf00037810 */ /* 0x000fe20007ffe0ff */
[-C--:B------:R-:W-:Y:S03]  /*a650*/  FFMA.FTZ R29, R204, -R132.reuse, R29 ;  /* 0x80000084cc1d7223 */ /* 0x080fe6000001001d */
[----:B------:R-:W-:Y:S03]  /*a660*/  ISETP.GE.AND P3, PT, R3, RZ, PT ;  /* 0x000000ff0300720c */ /* 0x000fe60003f66270 */
[----:B------:R-:W-:Y:S01]  /*a670*/  @!P2 IADD3 R2, -R0, -0x18, RZ ;  /* 0xffffffe80002a810 */ /* 0x000fe20007ffe1ff */
[CC--:B-1----:R-:W-:Y:S03]  /*a680*/  FFMA.FTZ R68, R202.reuse, -R132.reuse, R68 ;  /* 0x80000084ca447223 */ /* 0x0c2fe60000010044 */
[----:B------:R-:W1:Y:S01]  /*a690*/  I2F R199, R2 ;  /* 0x0000000200c77306 */ /* 0x000e620000201400 */
[-C--:B------:R-:W-:Y:S01]  /*a6a0*/  FFMA.FTZ R82, R202, -R132.reuse, R82 ;  /* 0x80000084ca527223 */ /* 0x080fe20000010052 */
[C---:B------:R-:W-:Y:S04]  /*a6b0*/  IADD3 R138, R0.reuse, -0x48, RZ ;  /* 0xffffffb8008a7810 */ /* 0x040fe80007ffe0ff */
[----:B------:R-:W-:Y:S02]  /*a6c0*/  @!P3 IADD3 R3, -R0, 0x41, RZ ;  /* 0x000000410003b810 */ /* 0x000fe40007ffe1ff */
[----:B------:R-:W-:Y:S01]  /*a6d0*/  ISETP.GE.AND P3, PT, R138, RZ, PT ;  /* 0x000000ff8a00720c */ /* 0x000fe20003f66270 */
[CC--:B---3--:R-:W-:Y:S01]  /*a6e0*/  FFMA.FTZ R47, R201.reuse, -R132.reuse, R47 ;  /* 0x80000084c92f7223 */ /* 0x0c8fe2000001002f */
[----:B------:R-:W2:Y:S01]  /*a6f0*/  I2F R200, R3 ;  /* 0x0000000300c87306 */ /* 0x000ea20000201400 */
[-C--:B------:R-:W-:Y:S01]  /*a700*/  FFMA.FTZ R41, R201, -R132.reuse, R41 ;  /* 0x80000084c9297223 */ /* 0x080fe20000010029 */
[C---:B------:R-:W-:Y:S04]  /*a710*/  IADD3 R137, R0.reuse, 0x17, RZ ;  /* 0x0000001700897810 */ /* 0x040fe80007ffe0ff */
[----:B------:R-:W-:Y:S05]  /*a720*/  ISETP.GE.AND P2, PT, R137, RZ, PT ;  /* 0x000000ff8900720c */ /* 0x000fea0003f46270 */
[C---:B------:R-:W-:Y:S01]  /*a730*/  @!P3 IADD3 R138, -R0.reuse, 0x48, RZ ;  /* 0x00000048008ab810 */ /* 0x040fe20007ffe1ff */
[CC--:B-1----:R-:W-:Y:S03]  /*a740*/  FFMA.FTZ R58, R199.reuse, -R132.reuse, R58 ;  /* 0x80000084c73a7223 */ /* 0x0c2fe6000001003a */
[----:B------:R-:W1:Y:S01]  /*a750*/  I2F R198, R138 ;  /* 0x0000008a00c67306 */ /* 0x000e620000201400 */
[-C--:B------:R-:W-:Y:S01]  /*a760*/  FFMA.FTZ R44, R199, -R132.reuse, R44 ;  /* 0x80000084c72c7223 */ /* 0x080fe2000001002c */
[C---:B------:R-:W-:Y:S02]  /*a770*/  IADD3 R2, R0.reuse, 0x10, RZ ;  /* 0x0000001000027810 */ /* 0x040fe40007ffe0ff */
[----:B------:R-:W-:Y:S02]  /*a780*/  @!P2 IADD3 R137, -R0, -0x17, RZ ;  /* 0xffffffe90089a810 */ /* 0x000fe40007ffe1ff */
[----:B------:R-:W-:Y:S01]  /*a790*/  ISETP.GE.AND P2, PT, R2, RZ, PT ;  /* 0x000000ff0200720c */ /* 0x000fe20003f46270 */
[CC--:B--2---:R-:W-:Y:S03]  /*a7a0*/  FFMA.FTZ R69, R200.reuse, -R132.reuse, R69 ;  /* 0x80000084c8457223 */ /* 0x0c4fe60000010045 */
[----:B------:R-:W2:Y:S01]  /*a7b0*/  I2F R197, R137 ;  /* 0x0000008900c57306 */ /* 0x000ea20000201400 */
[-C--:B------:R-:W-:Y:S01]  /*a7c0*/  FFMA.FTZ R83, R200, -R132.reuse, R83 ;  /* 0x80000084c8537223 */ /* 0x080fe20000010053 */
[C---:B------:R-:W-:Y:S04]  /*a7d0*/  IADD3 R3, R0.reuse, -0x49, RZ ;  /* 0xffffffb700037810 */ /* 0x040fe80007ffe0ff */
[----:B------:R-:W-:Y:S03]  /*a7e0*/  ISETP.GE.AND P3, PT, R3, RZ, PT ;  /* 0x000000ff0300720c */ /* 0x000fe60003f66270 */
[----:B------:R-:W-:Y:S01]  /*a7f0*/  @!P2 IADD3 R2, -R0, -0x10, RZ ;  /* 0xfffffff00002a810 */ /* 0x000fe20007ffe1ff */
[----:B------:R-:W3:Y:S01]  /*a800*/  I2F R200, R174 ;  /* 0x000000ae00c87306 */ /* 0x000ee20000201400 */
[-C--:B-1----:R-:W-:Y:S01]  /*a810*/  FFMA.FTZ R80, R198, -R132.reuse, R80 ;  /* 0x80000084c6507223 */ /* 0x082fe20000010050 */
[----:B------:R-:W-:Y:S01]  /*a820*/  IADD3 R138, R0, -0x50, RZ ;  /* 0xffffffb0008a7810 */ /* 0x000fe20007ffe0ff */
[-C--:B------:R-:W-:Y:S06]  /*a830*/  FFMA.FTZ R86, R198, -R132.reuse, R86 ;  /* 0x80000084c6567223 */ /* 0x080fec0000010056 */
[----:B------:R-:W-:Y:S01]  /*a840*/  @!P3 IADD3 R3, -R0, 0x49, RZ ;  /* 0x000000490003b810 */ /* 0x000fe20007ffe1ff */
[----:B------:R1:W4:Y:S01]  /*a850*/  I2F R195, R2 ;  /* 0x0000000200c37306 */ /* 0x0003220000201400 */
[----:B------:R-:W-:Y:S01]  /*a860*/  ISETP.GE.AND P3, PT, R138, RZ, PT ;  /* 0x000000ff8a00720c */ /* 0x000fe20003f66270 */
[CC--:B--2---:R-:W-:Y:S01]  /*a870*/  FFMA.FTZ R59, R197.reuse, -R132.reuse, R59 ;  /* 0x80000084c53b7223 */ /* 0x0c4fe2000001003b */
[----:B------:R-:W-:Y:S01]  /*a880*/  IADD3 R137, R0, 0xf, RZ ;  /* 0x0000000f00897810 */ /* 0x000fe20007ffe0ff */
[-C--:B------:R-:W-:Y:S03]  /*a890*/  FFMA.FTZ R45, R197, -R132.reuse, R45 ;  /* 0x80000084c52d7223 */ /* 0x080fe6000001002d */
[----:B------:R-:W-:Y:S03]  /*a8a0*/  ISETP.GE.AND P2, PT, R137, RZ, PT ;  /* 0x000000ff8900720c */ /* 0x000fe60003f46270 */
[----:B------:R-:W2:Y:S01]  /*a8b0*/  I2F R196, R3 ;  /* 0x0000000300c47306 */ /* 0x000ea20000201400 */
[-C--:B---3--:R-:W-:Y:S03]  /*a8c0*/  FFMA.FTZ R51, R200, -R132.reuse, R51 ;  /* 0x80000084c8337223 */ /* 0x088fe60000010033 */
[----:B------:R-:W-:Y:S01]  /*a8d0*/  @!P3 IADD3 R138, -R0, 0x50, RZ ;  /* 0x00000050008ab810 */ /* 0x000fe20007ffe1ff */
[CC--:B------:R-:W-:Y:S02]  /*a8e0*/  FFMA.FTZ R37, R200.reuse, -R132.reuse, R37 ;  /* 0x80000084c8257223 */ /* 0x0c0fe40000010025 */
[CC--:B------:R-:W-:Y:S03]  /*a8f0*/  FFMA.FTZ R111, R200.reuse, -R132.reuse, R111 ;  /* 0x80000084c86f7223 */ /* 0x0c0fe6000001006f */
[----:B------:R3:W5:Y:S01]  /*a900*/  I2F R194, R138 ;  /* 0x0000008a00c27306 */ /* 0x0007620000201400 */
[-C--:B------:R-:W-:Y:S01]  /*a910*/  FFMA.FTZ R105, R200, -R132.reuse, R105 ;  /* 0x80000084c8697223 */ /* 0x080fe20000010069 */
[C---:B------:R-:W-:Y:S02]  /*a920*/  @!P2 IADD3 R137, -R0.reuse, -0xf, RZ ;  /* 0xfffffff10089a810 */ /* 0x040fe40007ffe1ff */
[----:B-1----:R-:W-:Y:S01]  /*a930*/  IADD3 R2, R0, 0x8, RZ ;  /* 0x0000000800027810 */ /* 0x002fe20007ffe0ff */
[CC--:B----4-:R-:W-:Y:S02]  /*a940*/  FFMA.FTZ R62, R195.reuse, -R132.reuse, R62 ;  /* 0x80000084c33e7223 */ /* 0x0d0fe4000001003e */
[-C--:B------:R-:W-:Y:S01]  /*a950*/  FFMA.FTZ R56, R195, -R132.reuse, R56 ;  /* 0x80000084c3387223 */ /* 0x080fe20000010038 */
[----:B------:R-:W-:Y:S02]  /*a960*/  ISETP.GE.AND P2, PT, R2, RZ, PT ;  /* 0x000000ff0200720c */ /* 0x000fe40003f46270 */
[----:B------:R-:W1:Y:S01]  /*a970*/  I2F R193, R137 ;  /* 0x0000008900c17306 */ /* 0x000e620000201400 */
[-C--:B--2---:R-:W-:Y:S01]  /*a980*/  FFMA.FTZ R81, R196, -R132.reuse, R81 ;  /* 0x80000084c4517223 */ /* 0x084fe20000010051 */
[----:B------:R-:W-:Y:S01]  /*a990*/  IADD3 R3, R0, -0x51, RZ ;  /* 0xffffffaf00037810 */ /* 0x000fe20007ffe0ff */
[-C--:B------:R-:W-:Y:S03]  /*a9a0*/  FFMA.FTZ R87, R196, -R132.reuse, R87 ;  /* 0x80000084c4577223 */ /* 0x080fe60000010057 */
[----:B------:R-:W-:Y:S05]  /*a9b0*/  ISETP.GE.AND P3, PT, R3, RZ, PT ;  /* 0x000000ff0300720c */ /* 0x000fea0003f66270 */
[C---:B------:R-:W-:Y:S02]  /*a9c0*/  @!P2 IADD3 R2, -R0.reuse, -0x8, RZ ;  /* 0xfffffff80002a810 */ /* 0x040fe40007ffe1ff */
[----:B---3--:R-:W-:Y:S02]  /*a9d0*/  IADD3 R138, R0, -0x1, RZ ;  /* 0xffffffff008a7810 */ /* 0x008fe40007ffe0ff */
[----:B------:R-:W2:Y:S01]  /*a9e0*/  I2F R207, R2 ;  /* 0x0000000200cf7306 */ /* 0x000ea20000201400 */
[CC--:B-----5:R-:W-:Y:S02]  /*a9f0*/  FFMA.FTZ R84, R194.reuse, -R132.reuse, R84 ;  /* 0x80000084c2547223 */ /* 0x0e0fe40000010054 */
[-C--:B------:R-:W-:Y:S01]  /*aa00*/  FFMA.FTZ R98, R194, -R132.reuse, R98 ;  /* 0x80000084c2627223 */ /* 0x080fe20000010062 */
[C---:B------:R-:W-:Y:S01]  /*aa10*/  @!P3 IADD3 R3, -R0.reuse, 0x51, RZ ;  /* 0x000000510003b810 */ /* 0x040fe20007ffe1ff */
[CC--:B-1----:R-:W-:Y:S01]  /*aa20*/  FFMA.FTZ R63, R193.reuse, -R132.reuse, R63 ;  /* 0x80000084c13f7223 */ /* 0x0c2fe2000001003f */
[C---:B------:R-:W-:Y:S04]  /*aa30*/  IADD3 R137, R0.reuse, -0x58, RZ ;  /* 0xffffffa800897810 */ /* 0x040fe80007ffe0ff */
[----:B------:R-:W1:Y:S01]  /*aa40*/  I2F R191, R3 ;  /* 0x0000000300bf7306 */ /* 0x000e620000201400 */
[-C--:B------:R-:W-:Y:S01]  /*aa50*/  FFMA.FTZ R57, R193, -R132.reuse, R57 ;  /* 0x80000084c1397223 */ /* 0x080fe20000010039 */
[----:B------:R-:W-:Y:S01]  /*aa60*/  ISETP.GE.AND P3, PT, R137, RZ, PT ;  /* 0x000000ff8900720c */ /* 0x000fe20003f66270 */
[CC--:B--2---:R-:W-:Y:S01]  /*aa70*/  FFMA.FTZ R6, R207.reuse, -R132.reuse, R6 ;  /* 0x80000084cf067223 */ /* 0x0c4fe20000010006 */
[C---:B------:R-:W-:Y:S01]  /*aa80*/  IADD3 R2, R0.reuse, 0x7, RZ ;  /* 0x0000000700027810 */ /* 0x040fe20007ffe0ff */
[CC--:B------:R-:W-:Y:S10]  /*aa90*/  FFMA.FTZ R74, R207.reuse, -R132.reuse, R74 ;  /* 0x80000084cf4a7223 */ /* 0x0c0ff4000001004a */
[----:B------:R-:W-:Y:S01]  /*aaa0*/  @!P3 IADD3 R137, -R0, 0x58, RZ ;  /* 0x000000580089b810 */ /* 0x000fe20007ffe1ff */
[-C--:B------:R-:W-:Y:S01]  /*aab0*/  FFMA.FTZ R60, R207, -R132.reuse, R60 ;  /* 0x80000084cf3c7223 */ /* 0x080fe2000001003c */
[----:B------:R-:W-:Y:S02]  /*aac0*/  ISETP.GE.AND P2, PT, R2, RZ, PT ;  /* 0x000000ff0200720c */ /* 0x000fe40003f46270 */
[----:B------:R2:W3:Y:S01]  /*aad0*/  I2F R189, R137 ;  /* 0x0000008900bd7306 */ /* 0x0004e20000201400 */
[CC--:B-1----:R-:W-:Y:S01]  /*aae0*/  FFMA.FTZ R85, R191.reuse, -R132.reuse, R85 ;  /* 0x80000084bf557223 */ /* 0x0c2fe20000010055 */
[C---:B------:R-:W-:Y:S01]  /*aaf0*/  IADD3 R3, R0.reuse, -0x59, RZ ;  /* 0xffffffa700037810 */ /* 0x040fe20007ffe0ff */
[-C--:B------:R-:W-:Y:S03]  /*ab00*/  FFMA.FTZ R99, R191, -R132.reuse, R99 ;  /* 0x80000084bf637223 */ /* 0x080fe60000010063 */
[----:B------:R-:W-:Y:S05]  /*ab10*/  ISETP.GE.AND P3, PT, R3, RZ, PT ;  /* 0x000000ff0300720c */ /* 0x000fea0003f66270 */
[C---:B------:R-:W-:Y:S02]  /*ab20*/  @!P2 IADD3 R2, -R0.reuse, -0x7, RZ ;  /* 0xfffffff90002a810 */ /* 0x040fe40007ffe1ff */
[----:B------:R-:W-:Y:S02]  /*ab30*/  ISETP.GE.AND P2, PT, R139, RZ, PT ;  /* 0x000000ff8b00720c */ /* 0x000fe40003f46270 */
[----:B------:R-:W1:Y:S04]  /*ab40*/  I2F R206, R2 ;  /* 0x0000000200ce7306 */ /* 0x000e680000201400 */
[C---:B------:R-:W-:Y:S02]  /*ab50*/  @!P3 IADD3 R3, -R0.reuse, 0x59, RZ ;  /* 0x000000590003b810 */ /* 0x040fe40007ffe1ff */
[C---:B--2---:R-:W-:Y:S01]  /*ab60*/  IADD3 R137, R0.reuse, -0x8, RZ ;  /* 0xfffffff800897810 */ /* 0x044fe20007ffe0ff */
[CC--:B---3--:R-:W-:Y:S03]  /*ab70*/  FFMA.FTZ R96, R189.reuse, -R132.reuse, R96 ;  /* 0x80000084bd607223 */ /* 0x0c8fe60000010060 */
[----:B------:R-:W2:Y:S01]  /*ab80*/  I2F R188, R3 ;  /* 0x0000000300bc7306 */ /* 0x000ea20000201400 */
[----:B------:R-:W-:Y:S01]  /*ab90*/  @!P2 IADD3 R139, -R0, 0x60, RZ ;  /* 0x00000060008ba810 */ /* 0x000fe20007ffe1ff */
[-C--:B------:R-:W-:Y:S01]  /*aba0*/  FFMA.FTZ R102, R189, -R132.reuse, R102 ;  /* 0x80000084bd667223 */ /* 0x080fe20000010066 */
[----:B------:R-:W-:Y:S02]  /*abb0*/  ISETP.GE.AND P6, PT, R137, RZ, PT ;  /* 0x000000ff8900720c */ /* 0x000fe40003fc6270 */
[----:B------:R-:W-:Y:S05]  /*abc0*/  ISETP.GE.AND P3, PT, R138, RZ, PT ;  /* 0x000000ff8a00720c */ /* 0x000fea0003f66270 */
[----:B------:R-:W3:Y:S01]  /*abd0*/  I2F R187, R139 ;  /* 0x0000008b00bb7306 */ /* 0x000ee20000201400 */
[-C--:B-1----:R-:W-:Y:S01]  /*abe0*/  FFMA.FTZ R7, R206, -R132.reuse, R7 ;  /* 0x80000084ce077223 */ /* 0x082fe20000010007 */
[----:B------:R-:W-:Y:S01]  /*abf0*/  IADD3 R2, R0, -0x68, RZ ;  /* 0xffffff9800027810 */ /* 0x000fe20007ffe0ff */
[-C--:B------:R-:W-:Y:S03]  /*ac00*/  FFMA.FTZ R75, R206, -R132.reuse, R75 ;  /* 0x80000084ce4b7223 */ /* 0x080fe6000001004b */
[----:B------:R-:W-:Y:S01]  /*ac10*/  @!P6 IADD3 R137, -R0, 0x8, RZ ;  /* 0x000000080089e810 */ /* 0x000fe20007ffe1ff */
[-C--:B------:R-:W-:Y:S01]  /*ac20*/  FFMA.FTZ R61, R206, -R132.reuse, R61 ;  /* 0x80000084ce3d7223 */ /* 0x080fe2000001003d */
[----:B------:R-:W-:Y:S02]  /*ac30*/  ISETP.GE.AND P6, PT, R183, RZ, PT ;  /* 0x000000ffb700720c */ /* 0x000fe40003fc6270 */
[----:B------:R-:W1:Y:S01]  /*ac40*/  I2F R190, R137 ;  /* 0x0000008900be7306 */ /* 0x000e620000201400 */
[----:B------:R-:W-:Y:S02]  /*ac50*/  @!P3 IADD3 R138, -R0, 0x1, RZ ;  /* 0x00000001008ab810 */ /* 0x000fe40007ffe1ff */
[----:B------:R-:W-:Y:S01]  /*ac60*/  ISETP.GE.AND P3, PT, R184, RZ, PT ;  /* 0x000000ffb800720c */ /* 0x000fe20003f66270 */
[-C--:B--2---:R-:W-:Y:S01]  /*ac70*/  FFMA.FTZ R97, R188, -R132.reuse, R97 ;  /* 0x80000084bc617223 */ /* 0x084fe20000010061 */
[----:B------:R-:W-:Y:S01]  /*ac80*/  IADD3 R3, R0, -0x61, RZ ;  /* 0xffffff9f00037810 */ /* 0x000fe20007ffe0ff */
[-C--:B------:R-:W-:Y:S01]  /*ac90*/  FFMA.FTZ R103, R188, -R132.reuse, R103 ;  /* 0x80000084bc677223 */ /* 0x080fe20000010067 */
[----:B------:R-:W-:Y:S02]  /*aca0*/  ISETP.GE.AND P5, PT, R2, RZ, PT ;  /* 0x000000ff0200720c */ /* 0x000fe40003fa6270 */
[----:B------:R-:W-:Y:S01]  /*acb0*/  ISETP.GE.AND P2, PT, R3, RZ, PT ;  /* 0x000000ff0300720c */ /* 0x000fe20003f46270 */
[----:B------:R-:W2:Y:S01]  /*acc0*/  I2F R192, R138 ;  /* 0x0000008a00c07306 */ /* 0x000ea20000201400 */
[----:B------:R-:W-:Y:S02]  /*acd0*/  @!P6 IADD3 R183, -R0, 0x10, RZ ;  /* 0x0000001000b7e810 */ /* 0x000fe40007ffe1ff */
[----:B------:R-:W-:Y:S01]  /*ace0*/  ISETP.GE.AND P6, PT, R178, RZ, PT ;  /* 0x000000ffb200720c */ /* 0x000fe20003fc6270 */
[CC--:B---3--:R-:W-:Y:S01]  /*acf0*/  FFMA.FTZ R100, R187.reuse, -R132.reuse, R100 ;  /* 0x80000084bb647223 */ /* 0x0c8fe20000010064 */
[C---:B------:R-:W-:Y:S01]  /*ad00*/  IADD3 R139, R0.reuse, -0x30, RZ ;  /* 0xffffffd0008b7810 */ /* 0x040fe20007ffe0ff */
[-C--:B------:R-:W-:Y:S01]  /*ad10*/  FFMA.FTZ R114, R187, -R132.reuse, R114 ;  /* 0x80000084bb727223 */ /* 0x080fe20000010072 */
[----:B------:R-:W-:Y:S02]  /*ad20*/  @!P3 IADD3 R184, -R0, 0x9, RZ ;  /* 0x0000000900b8b810 */ /* 0x000fe40007ffe1ff */
[----:B------:R-:W-:Y:S01]  /*ad30*/  ISETP.GE.AND P3, PT, R176, RZ, PT ;  /* 0x000000ffb000720c */ /* 0x000fe20003f66270 */
[----:B------:R-:W3:Y:S01]  /*ad40*/  I2F R183, R183 ;  /* 0x000000b700b77306 */ /* 0x000ee20000201400 */
[----:B------:R-:W-:Y:S02]  /*ad50*/  @!P5 IADD3 R2, -R0, 0x68, RZ ;  /* 0x000000680002d810 */ /* 0x000fe40007ffe1ff */
[----:B------:R-:W-:Y:S01]  /*ad60*/  ISETP.GE.AND P5, PT, R180, RZ, PT ;  /* 0x000000ffb400720c */ /* 0x000fe20003fa6270 */
[-C--:B-1----:R-:W-:Y:S01]  /*ad70*/  FFMA.FTZ R16, R190, -R132.reuse, R16 ;  /* 0x80000084be107223 */ /* 0x082fe20000010010 */
[----:B------:R-:W-:Y:S01]  /*ad80*/  @!P2 IADD3 R3, -R0, 0x61, RZ ;  /* 0x000000610003a810 */ /* 0x000fe20007ffe1ff */
[CC--:B------:R-:W-:Y:S01]  /*ad90*/  FFMA.FTZ R22, R190.reuse, -R132.reuse, R22 ;  /* 0x80000084be167223 */ /* 0x0c0fe20000010016 */
[----:B------:R-:W-:Y:S01]  /*ada0*/  ISETP.GE.AND P2, PT, R181, RZ, PT ;  /* 0x000000ffb500720c */ /* 0x000fe20003f46270 */
[-C--:B------:R-:W-:Y:S01]  /*adb0*/  FFMA.FTZ R90, R190, -R132.reuse, R90 ;  /* 0x80000084be5a7223 */ /* 0x080fe2000001005a */
[----:B------:R-:W-:Y:S01]  /*adc0*/  IADD3 R137, R0, -0x39, RZ ;  /* 0xffffffc700897810 */ /* 0x000fe20007ffe0ff */
[----:B------:R-:W1:Y:S01]  /*add0*/  I2F R186, R3 ;  /* 0x0000000300ba7306 */ /* 0x000e620000201400 */
[-C--:B------:R-:W-:Y:S01]  /*ade0*/  FFMA.FTZ R76, R190, -R132.reuse, R76 ;  /* 0x80000084be4c7223 */ /* 0x080fe2000001004c */
[----:B------:R-:W-:Y:S01]  /*adf0*/  @!P3 IADD3 R176, -R0, 0x71, RZ ;  /* 0x0000007100b0b810 */ /* 0x000fe20007ffe1ff */
[-C--:B--2---:R-:W-:Y:S01]  /*ae00*/  FFMA.FTZ R19, R192, -R132.reuse, R19 ;  /* 0x80000084c0137223 */ /* 0x084fe20000010013 */
[----:B------:R-:W-:Y:S01]  /*ae10*/  IADD3 R138, R0, -0x38, RZ ;  /* 0xffffffc8008a7810 */ /* 0x000fe20007ffe0ff */
[-C--:B------:R-:W-:Y:S01]  /*ae20*/  FFMA.FTZ R5, R192, -R132.reuse, R5 ;  /* 0x80000084c0057223 */ /* 0x080fe20000010005 */
[----:B------:R-:W-:Y:S01]  /*ae30*/  @!P5 IADD3 R180, -R0, 0x70, RZ ;  /* 0x0000007000b4d810 */ /* 0x000fe20007ffe1ff */
[-C--:B------:R-:W-:Y:S01]  /*ae40*/  FFMA.FTZ R79, R192, -R132.reuse, R79 ;  /* 0x80000084c04f7223 */ /* 0x080fe2000001004f */
[----:B------:R-:W-:Y:S02]  /*ae50*/  ISETP.GE.AND P5, PT, R177, RZ, PT ;  /* 0x000000ffb100720c */ /* 0x000fe40003fa6270 */
[----:B------:R-:W2:Y:S01]  /*ae60*/  I2F R184, R184 ;  /* 0x000000b800b87306 */ /* 0x000ea20000201400 */
[----:B------:R-:W-:Y:S01]  /*ae70*/  ISETP.GE.AND P4, PT, R138, RZ, PT ;  /* 0x000000ff8a00720c */ /* 0x000fe20003f86270 */
[-C--:B------:R-:W-:Y:S01]  /*ae80*/  FFMA.FTZ R73, R192, -R132.reuse, R73 ;  /* 0x80000084c0497223 */ /* 0x080fe20000010049 */
[----:B------:R-:W-:Y:S01]  /*ae90*/  ISETP.GE.AND P3, PT, R173, RZ, PT ;  /* 0x000000ffad00720c */ /* 0x000fe20003f66270 */
[CC--:B---3--:R-:W-:Y:S01]  /*aea0*/  FFMA.FTZ R20, R183.reuse, -R132.reuse, R20 ;  /* 0x80000084b7147223 */ /* 0x0c8fe20000010014 */
[C---:B------:R-:W-:Y:S01]  /*aeb0*/  @!P2 IADD3 R181, -R0.reuse, 0x69, RZ ;  /* 0x0000006900b5a810 */ /* 0x040fe20007ffe1ff */
[-C--:B------:R-:W-:Y:S01]  /*aec0*/  FFMA.FTZ R34, R183, -R132.reuse, R34 ;  /* 0x80000084b7227223 */ /* 0x080fe20000010022 */
[----:B------:R-:W-:Y:S01]  /*aed0*/  ISETP.GE.AND P2, PT, R179, RZ, PT ;  /* 0x000000ffb300720c */ /* 0x000fe20003f46270 */
[CC--:B------:R-:W-:Y:S01]  /*aee0*/  FFMA.FTZ R94, R183.reuse, -R132.reuse, R94 ;  /* 0x80000084b75e7223 */ /* 0x0c0fe2000001005e */
[C---:B------:R-:W-:Y:S01]  /*aef0*/  @!P6 IADD3 R178, -R0.reuse, 0x19, RZ ;  /* 0x0000001900b2e810 */ /* 0x040fe20007ffe1ff */
[----:B------:R-:W3:Y:S01]  /*af00*/  I2F R185, R2 ;  /* 0x0000000200b97306 */ /* 0x000ee20000201400 */
[-C--:B------:R-:W-:Y:S01]  /*af10*/  FFMA.FTZ R88, R183, -R132.reuse, R88 ;  /* 0x80000084b7587223 */ /* 0x080fe20000010058 */
[C---:B------:R-:W-:Y:S02]  /*af20*/  @!P5 IADD3 R177, -R0.reuse, 0x20, RZ ;  /* 0x0000002000b1d810 */ /* 0x040fe40007ffe1ff */
[----:B------:R-:W-:Y:S01]  /*af30*/  @!P4 IADD3 R138, -R0, 0x38, RZ ;  /* 0x00000038008ac810 */ /* 0x000fe20007ffe1ff */
[-C--:B-1----:R-:W-:Y:S01]  /*af40*/  FFMA.FTZ R101, R186, -R132.reuse, R101 ;  /* 0x80000084ba657223 */ /* 0x082fe20000010065 */
        /* <DEDUP_REMOVED lines=8> */
[CC--:B------:R-:W-:Y:S01]  /*afd0*/  FFMA.FTZ R17, R184.reuse, -R132.reuse, R17 ;  /* 0x80000084b8117223 */ /* 0x0c0fe20000010011 */
[----:B------:R-:W-:Y:S01]  /*afe0*/  ISETP.GE.AND P6, PT, R139, RZ, PT ;  /* 0x000000ff8b00720c */ /* 0x000fe20003fc6270 */
[-C--:B------:R-:W-:Y:S01]  /*aff0*/  FFMA.FTZ R91, R184, -R132.reuse, R91 ;  /* 0x80000084b85b7223 */ /* 0x080fe2000001005b */
[----:B------:R-:W-:Y:S01]  /*b000*/  ISETP.GE.AND P5, PT, R3, RZ, PT ;  /* 0x000000ff0300720c */ /* 0x000fe20003fa6270 */
[----:B------:R-:W2:Y:S01]  /*b010*/  I2F R177, R138 ;  /* 0x0000008a00b17306 */ /* 0x000ea20000201400 */
[----:B------:R-:W-:Y:S01]  /*b020*/  @!P3 IADD3 R137, -R0, 0x39, RZ ;  /* 0x000000390089b810 */ /* 0x000fe20007ffe1ff */
[-C--:B------:R-:W-:Y:S02]  /*b030*/  FFMA.FTZ R77, R184, -R132.reuse, R77 ;  /* 0x80000084b84d7223 */ /* 0x080fe4000001004d */
[CC--:B---3--:R-:W-:Y:S01]  /*b040*/  FFMA.FTZ R112, R185.reuse, -R132.reuse, R112 ;  /* 0x80000084b9707223 */ /* 0x0c8fe20000010070 */
[C---:B------:R-:W-:Y:S01]  /*b050*/  IADD3 R2, R0.reuse, -0x79, RZ ;  /* 0xffffff8700027810 */ /* 0x040fe20007ffe0ff */
[-C--:B------:R-:W-:Y:S01]  /*b060*/  FFMA.FTZ R118, R185, -R132.reuse, R118 ;  /* 0x80000084b9767223 */ /* 0x080fe20000010076 */
[----:B------:R-:W-:Y:S02]  /*b070*/  @!P2 IADD3 R172, -R0, 0x29, RZ ;  /* 0x0000002900aca810 */ /* 0x000fe40007ffe1ff */
[----:B------:R-:W-:Y:S01]  /*b080*/  ISETP.GE.AND P2, PT, R2, RZ, PT ;  /* 0x000000ff0200720c */ /* 0x000fe20003f46270 */
[----:B------:R-:W3:Y:S01]  /*b090*/  I2F R175, R137 ;  /* 0x0000008900af7306 */ /* 0x000ee20000201400 */
[C---:B------:R-:W-:Y:S02]  /*b0a0*/  @!P6 IADD3 R139, -R0.reuse, 0x30, RZ ;  /* 0x00000030008be810 */ /* 0x040fe40007ffe1ff */
[C---:B------:R-:W-:Y:S01]  /*b0b0*/  @!P5 IADD3 R3, -R0.reuse, 0x31, RZ ;  /* 0x000000310003d810 */ /* 0x040fe20007ffe1ff */
[CC--:B-1----:R-:W-:Y:S02]  /*b0c0*/  FFMA.FTZ R36, R205.reuse, -R132.reuse, R36 ;  /* 0x80000084cd247223 */ /* 0x0c2fe40000010024 */
[CC--:B------:R-:W-:Y:S02]  /*b0d0*/  FFMA.FTZ R50, R205.reuse, -R132.reuse, R50 ;  /* 0x80000084cd327223 */ /* 0x0c0fe40000010032 */
[CC--:B------:R-:W-:Y:S02]  /*b0e0*/  FFMA.FTZ R110, R205.reuse, -R132.reuse, R110 ;  /* 0x80000084cd6e7223 */ /* 0x0c0fe4000001006e */
[----:B------:R-:W1:Y:S01]  /*b0f0*/  I2F R179, R179 ;  /* 0x000000b300b37306 */ /* 0x000e620000201400 */
[-C--:B------:R-:W-:Y:S01]  /*b100*/  FFMA.FTZ R104, R205, -R132.reuse, R104 ;  /* 0x80000084cd687223 */ /* 0x080fe20000010068 */
[----:B------:R-:W-:Y:S01]  /*b110*/  @!P2 IADD3 R2, -R0, 0x79, RZ ;  /* 0x000000790002a810 */ /* 0x000fe20007ffe1ff */
[CC--:B--2---:R-:W-:Y:S01]  /*b120*/  FFMA.FTZ R64, R177.reuse, -R132.reuse, R64 ;  /* 0x80000084b1407223 */ /* 0x0c4fe20000010040 */
[----:B------:R-:W-:Y:S01]  /*b130*/  FMNMX.FTZ R138, R4, R133, !PT ;  /* 0x00000085048a7209 */ /* 0x000fe20007810000 */
[CC--:B------:R-:W-:Y:S01]  /*b140*/  FFMA.FTZ R70, R177.reuse, -R132.reuse, R70 ;  /* 0x80000084b1467223 */ /* 0x0c0fe20000010046 */
[----:B------:R-:W-:Y:S01]  /*b150*/  FMNMX.FTZ R0, R10, R135, !PT ;  /* 0x000000870a007209 */ /* 0x000fe20007810000 */
[----:B------:R-:W-:Y:S01]  /*b160*/  FFMA.FTZ R124, R177, -R132, R124 ;  /* 0x80000084b17c7223 */ /* 0x000fe2000001007c */
[----:B------:R-:W-:Y:S02]  /*b170*/  FMNMX.FTZ R138, R5, R138, !PT ;  /* 0x0000008a058a7209 */ /* 0x000fe40007810000 */
[----:B------:R-:W2:Y:S01]  /*b180*/  I2F R178, R178 ;  /* 0x000000b200b27306 */ /* 0x000ea20000201400 */
[----:B------:R-:W-:Y:S02]  /*b190*/  FMNMX.FTZ R0, R11, R0, !PT ;  /* 0x000000000b007209 */ /* 0x000fe40007810000 */
[----:B------:R-:W-:Y:S01]  /*b1a0*/  FMNMX.FTZ R138, R16, R138, !PT ;  /* 0x0000008a108a7209 */ /* 0x000fe20007810000 */
[C---:B---3--:R-:W-:Y:S01]  /*b1b0*/  FFMA.FTZ R65, R175.reuse, -R132, R65 ;  /* 0x80000084af417223 */ /* 0x048fe20000010041 */
[----:B------:R-:W-:Y:S01]  /*b1c0*/  FMNMX.FTZ R137, R6, R134, !PT ;  /* 0x0000008606897209 */ /* 0x000fe20007810000 */
[----:B------:R-:W-:Y:S01]  /*b1d0*/  FFMA.FTZ R71, R175, -R132, R71 ;  /* 0x80000084af477223 */ /* 0x000fe20000010047 */
[----:B------:R-:W-:Y:S01]  /*b1e0*/  FMNMX.FTZ R138, R17, R138, !PT ;  /* 0x0000008a118a7209 */ /* 0x000fe20007810000 */
[----:B------:R-:W-:Y:S01]  /*b1f0*/  FFMA.FTZ R125, R175, -R132, R125 ;  /* 0x80000084af7d7223 */ /* 0x000fe2000001007d */
[----:B------:R-:W-:Y:S01]  /*b200*/  FMNMX.FTZ R137, R7, R137, !PT ;  /* 0x0000008907897209 */ /* 0x000fe20007810000 */
[----:B------:R-:W3:Y:S01]  /*b210*/  I2F R195, R173 ;  /* 0x000000ad00c37306 */ /* 0x000ee20000201400 */
[----:B------:R-:W-:Y:S02]  /*b220*/  FMNMX.FTZ R138, R20, R138, !PT ;  /* 0x0000008a148a7209 */ /* 0x000fe40007810000 */
[----:B------:R-:W-:Y:S01]  /*b230*/  FMNMX.FTZ R137, R18, R137, !PT ;  /* 0x0000008912897209 */ /* 0x000fe20007810000 */
[----:B-1----:R-:W-:Y:S01]  /*b240*/  FFMA.FTZ R32, R179, -R132, R32 ;  /* 0x80000084b3207223 */ /* 0x002fe20000010020 */
[----:B------:R-:W-:Y:S01]  /*b250*/  FMNMX.FTZ R138, R21, R138, !PT ;  /* 0x0000008a158a7209 */ /* 0x000fe20007810000 */
[-C--:B------:R-:W-:Y:S01]  /*b260*/  FFMA.FTZ R38, R179, -R132.reuse, R38 ;  /* 0x80000084b3267223 */ /* 0x080fe20000010026 */
[----:B------:R-:W-:Y:S01]  /*b270*/  FMNMX.FTZ R137, R19, R137, !PT ;  /* 0x0000008913897209 */ /* 0x000fe20007810000 */
[C---:B------:R-:W-:Y:S01]  /*b280*/  FFMA.FTZ R106, R179.reuse, -R132, R106 ;  /* 0x80000084b36a7223 */ /* 0x040fe2000001006a */
[----:B------:R-:W-:Y:S01]  /*b290*/  FMNMX.FTZ R138, R32, R138, !PT ;  /* 0x0000008a208a7209 */ /* 0x000fe20007810000 */
[----:B------:R-:W1:Y:S01]  /*b2a0*/  I2F R191, R172 ;  /* 0x000000ac00bf7306 */ /* 0x000e620000201400 */
[----:B------:R-:W-:Y:S01]  /*b2b0*/  FMNMX.FTZ R137, R22, R137, !PT ;  /* 0x0000008916897209 */ /* 0x000fe20007810000 */
[----:B------:R-:W-:Y:S01]  /*b2c0*/  FFMA.FTZ R92, R179, -R132, R92 ;  /* 0x80000084b35c7223 */ /* 0x000fe2000001005c */
[----:B------:R-:W-:Y:S01]  /*b2d0*/  FMNMX.FTZ R0, R14, R0, !PT ;  /* 0x000000000e007209 */ /* 0x000fe20007810000 */
[CC--:B--2---:R-:W-:Y:S01]  /*b2e0*/  FFMA.FTZ R33, R178.reuse, -R132.reuse, R33 ;  /* 0x80000084b2217223 */ /* 0x0c4fe20000010021 */
[----:B------:R-:W-:Y:S01]  /*b2f0*/  FMNMX.FTZ R137, R23, R137, !PT ;  /* 0x0000008917897209 */ /* 0x000fe20007810000 */
[C---:B------:R-:W-:Y:S01]  /*b300*/  FFMA.FTZ R39, R178.reuse, -R132, R39 ;  /* 0x80000084b2277223 */ /* 0x040fe20000010027 */
[----:B------:R-:W-:Y:S01]  /*b310*/  FMNMX.FTZ R0, R15, R0, !PT ;  /* 0x000000000f007209 */ /* 0x000fe20007810000 */
[----:B------:R-:W-:Y:S01]  /*b320*/  FFMA.FTZ R107, R178, -R132, R107 ;  /* 0x80000084b26b7223 */ /* 0x000fe2000001006b */
[----:B------:R-:W-:Y:S01]  /*b330*/  FMNMX.FTZ R138, R33, R138, !PT ;  /* 0x0000008a218a7209 */ /* 0x000fe20007810000 */
[----:B------:R-:W2:Y:S01]  /*b340*/  I2F R174, R139 ;  /* 0x0000008b00ae7306 */ /* 0x000ea20000201400 */
[----:B------:R-:W-:Y:S01]  /*b350*/  FMNMX.FTZ R0, R26, R0, !PT ;  /* 0x000000001a007209 */ /* 0x000fe20007810000 */
[----:B------:R-:W-:Y:S01]  /*b360*/  FFMA.FTZ R93, R178, -R132, R93 ;  /* 0x80000084b25d7223 */ /* 0x000fe2000001005d */
[----:B------:R-:W-:Y:S01]  /*b370*/  FMNMX.FTZ R138, R36, R138, !PT ;  /* 0x0000008a248a7209 */ /* 0x000fe20007810000 */
[CC--:B---3--:R-:W-:Y:S01]  /*b380*/  FFMA.FTZ R48, R195.reuse, -R132.reuse, R48 ;  /* 0x80000084c3307223 */ /* 0x0c8fe20000010030 */
[----:B------:R-:W-:Y:S01]  /*b390*/  FMNMX.FTZ R137, R34, R137, !PT ;  /* 0x0000008922897209 */ /* 0x000fe20007810000 */
[----:B------:R-:W-:Y:S01]  /*b3a0*/  FFMA.FTZ R54, R195, -R132, R54 ;  /* 0x80000084c3367223 */ /* 0x000fe20000010036 */
[----:B------:R-:W-:Y:S01]  /*b3b0*/  FMNMX.FTZ R138, R37, R138, !PT ;  /* 0x0000008a258a7209 */ /* 0x000fe20007810000 */
[----:B------:R-:W-:Y:S01]  /*b3c0*/  FFMA.FTZ R122, R195, -R132, R122 ;  /* 0x80000084c37a7223 */ /* 0x000fe2000001007a */
[----:B------:R-:W-:Y:S01]  /*b3d0*/  FMNMX.FTZ R137, R35, R137, !PT ;  /* 0x0000008923897209 */ /* 0x000fe20007810000 */
[----:B------:R-:W3:Y:S01]  /*b3e0*/  I2F R3, R3 ;  /* 0x0000000300037306 */ /* 0x000ee20000201400 */
[----:B------:R-:W-:Y:S01]  /*b3f0*/  FMNMX.FTZ R138, R48, R138, !PT ;  /* 0x0000008a308a7209 */ /* 0x000fe20007810000 */
[-C--:B------:R-:W-:Y:S01]  /*b400*/  FFMA.FTZ R108, R195, -R132.reuse, R108 ;  /* 0x80000084c36c7223 */ /* 0x080fe2000001006c */
[----:B------:R-:W-:Y:S01]  /*b410*/  FMNMX.FTZ R137, R38, R137, !PT ;  /* 0x0000008926897209 */ /* 0x000fe20007810000 */
[----:B-1----:R-:W-:Y:S01]  /*b420*/  FFMA.FTZ R49, R191, -R132, R49 ;  /* 0x80000084bf317223 */ /* 0x002fe20000010031 */
[----:B------:R-:W-:Y:S01]  /*b430*/  FMNMX.FTZ R0, R27, R0, !PT ;  /* 0x000000001b007209 */ /* 0x000fe20007810000 */
[-C--:B------:R-:W-:Y:S01]  /*b440*/  FFMA.FTZ R55, R191, -R132.reuse, R55 ;  /* 0x80000084bf377223 */ /* 0x080fe20000010037 */
[----:B------:R-:W-:Y:S01]  /*b450*/  FMNMX.FTZ R137, R39, R137, !PT ;  /* 0x0000008927897209 */ /* 0x000fe20007810000 */
[----:B------:R-:W-:Y:S01]  /*b460*/  FFMA.FTZ R123, R191, -R132, R123 ;  /* 0x80000084bf7b7223 */ /* 0x000fe2000001007b */
        /* <DEDUP_REMOVED lines=15> */
[-C--:B---3--:R-:W-:Y:S01]  /*b560*/  FFMA.FTZ R53, R3, -R132.reuse, R53 ;  /* 0x8000008403357223 */ /* 0x088fe20000010035 */
[----:B------:R-:W-:Y:S01]  /*b570*/  FMNMX.FTZ R137, R55, R137, !PT ;  /* 0x0000008937897209 */ /* 0x000fe20007810000 */
[----:B------:R-:W-:Y:S01]  /*b580*/  FFMA.FTZ R67, R3, -R132, R67 ;  /* 0x8000008403437223 */ /* 0x000fe20000010043 */
[----:B------:R-:W-:Y:S01]  /*b590*/  FMNMX.FTZ R0, R43, R0, !PT ;  /* 0x000000002b007209 */ /* 0x000fe20007810000 */
[----:B------:R-:W-:Y:S01]  /*b5a0*/  FFMA.FTZ R127, R3, -R132, R127 ;  /* 0x80000084037f7223 */ /* 0x000fe2000001007f */
[----:B------:R-:W-:Y:S01]  /*b5b0*/  FMNMX.FTZ R138, R53, R138, !PT ;  /* 0x0000008a358a7209 */ /* 0x000fe20007810000 */
[----:B------:R-:W3:Y:S01]  /*b5c0*/  I2F R180, R180 ;  /* 0x000000b400b47306 */ /* 0x000ee20000201400 */
[----:B------:R-:W-:Y:S01]  /*b5d0*/  FMNMX.FTZ R0, R46, R0, !PT ;  /* 0x000000002e007209 */ /* 0x000fe20007810000 */
[----:B------:R-:W-:Y:S01]  /*b5e0*/  FFMA.FTZ R121, R3, -R132, R121 ;  /* 0x8000008403797223 */ /* 0x000fe20000010079 */
[----:B------:R-:W-:Y:S01]  /*b5f0*/  FMNMX.FTZ R138, R64, R138, !PT ;  /* 0x0000008a408a7209 */ /* 0x000fe20007810000 */
[----:B-1----:R-:W-:Y:S01]  /*b600*/  FFMA.FTZ R129, R2, -R132, R129 ;  /* 0x8000008402817223 */ /* 0x002fe20000010081 */
[----:B------:R-:W-:Y:S02]  /*b610*/  FMNMX.FTZ R2, R8, R136, !PT ;  /* 0x0000008808027209 */ /* 0x000fe40007810000 */
[----:B------:R-:W-:Y:S02]  /*b620*/  FMNMX.FTZ R0, R47, R0, !PT ;  /* 0x000000002f007209 */ /* 0x000fe40007810000 */
[----:B------:R-:W-:Y:S01]  /*b630*/  FMNMX.FTZ R138, R65, R138, !PT ;  /* 0x0000008a418a7209 */ /* 0x000fe20007810000 */
[----:B------:R-:W1:Y:S01]  /*b640*/  I2F R176, R176 ;  /* 0x000000b000b07306 */ /* 0x000e620000201400 */
[----:B------:R-:W-:Y:S02]  /*b650*/  FMNMX.FTZ R137, R66, R137, !PT ;  /* 0x0000008942897209 */ /* 0x000fe40007810000 */
[----:B------:R-:W-:Y:S01]  /*b660*/  FMNMX.FTZ R138, R68, R138, !PT ;  /* 0x0000008a448a7209 */ /* 0x000fe20007810000 */
[-C--:B--2---:R-:W-:Y:S01]  /*b670*/  FFMA.FTZ R113, R181, -R132.reuse, R113 ;  /* 0x80000084b5717223 */ /* 0x084fe20000010071 */
[----:B------:R-:W-:Y:S01]  /*b680*/  FMNMX.FTZ R137, R67, R137, !PT ;  /* 0x0000008943897209 */ /* 0x000fe20007810000 */
[----:B------:R-:W-:Y:S01]  /*b690*/  FFMA.FTZ R119, R181, -R132, R119 ;  /* 0x80000084b5777223 */ /* 0x000fe20000010077 */
[----:B------:R-:W-:Y:S02]  /*b6a0*/  FMNMX.FTZ R138, R69, R138, !PT ;  /* 0x0000008a458a7209 */ /* 0x000fe40007810000 */
[----:B------:R-:W-:Y:S02]  /*b6b0*/  FMNMX.FTZ R137, R70, R137, !PT ;  /* 0x0000008946897209 */ /* 0x000fe40007810000 */
[----:B------:R-:W-:Y:S02]  /*b6c0*/  FMNMX.FTZ R138, R80, R138, !PT ;  /* 0x0000008a508a7209 */ /* 0x000fe40007810000 */
[----:B------:R-:W-:Y:S01]  /*b6d0*/  FMNMX.FTZ R2, R9, R2, !PT ;  /* 0x0000000209027209 */ /* 0x000fe20007810000 */
[C---:B---3--:R-:W-:Y:S01]  /*b6e0*/  FFMA.FTZ R116, R180.reuse, -R132, R116 ;  /* 0x80000084b4747223 */ /* 0x048fe20000010074 */
[----:B------:R-:W-:Y:S01]  /*b6f0*/  FMNMX.FTZ R138, R81, R138, !PT ;  /* 0x0000008a518a7209 */ /* 0x000fe20007810000 */
[----:B------:R-:W-:Y:S01]  /*b700*/  FFMA.FTZ R130, R180, -R132, R130 ;  /* 0x80000084b4827223 */ /* 0x000fe20000010082 */
[----:B------:R-:W-:Y:S02]  /*b710*/  FMNMX.FTZ R137, R71, R137, !PT ;  /* 0x0000008947897209 */ /* 0x000fe40007810000 */
[----:B------:R-:W-:Y:S02]  /*b720*/  FMNMX.FTZ R138, R84, R138, !PT ;  /* 0x0000008a548a7209 */ /* 0x000fe40007810000 */
[----:B------:R-:W-:Y:S02]  /*b730*/  FMNMX.FTZ R2, R12, R2, !PT ;  /* 0x000000020c027209 */ /* 0x000fe40007810000 */
[----:B------:R-:W-:Y:S01]  /*b740*/  FMNMX.FTZ R0, R58, R0, !PT ;  /* 0x000000003a007209 */ /* 0x000fe20007810000 */
[C---:B-1----:R-:W-:Y:S01]  /*b750*/  FFMA.FTZ R117, R176.reuse, -R132, R117 ;  /* 0x80000084b0757223 */ /* 0x042fe20000010075 */
[----:B------:R-:W-:Y:S01]  /*b760*/  FMNMX.FTZ R2, R13, R2, !PT ;  /* 0x000000020d027209 */ /* 0x000fe20007810000 */
[----:B------:R-:W-:Y:S01]  /*b770*/  FFMA.FTZ R131, R176, -R132, R131 ;  /* 0x80000084b0837223 */ /* 0x000fe20000010083 */
        /* <DEDUP_REMOVED lines=27> */
[----:B------:R-:W1:Y:S01]  /*b930*/  SHFL.BFLY PT, R173, R138, 0x2, 0x1f ;  /* 0x0c401f008aad7f89 */ /* 0x000e6200000e0000 */
        /* <DEDUP_REMOVED lines=12> */
[----:B-1----:R-:W-:Y:S02]  /*ba00*/  FMNMX.FTZ R138, R138, R173, !PT ;  /* 0x000000ad8a8a7209 */ /* 0x002fe40007810000 */
        /* <DEDUP_REMOVED lines=17> */
[----:B------:R-:W-:Y:S02]  /*bb20*/  FSETP.NEU.FTZ.AND P2, PT, R138, -INF , PT ;  /* 0xff8000008a00780b */ /* 0x000fe40003f5d000 */
        /* <DEDUP_REMOVED lines=15> */
[----:B------:R-:W-:Y:S03]  /*bc20*/  FMNMX.FTZ R172, R120, R172, !PT ;  /* 0x000000ac78ac7209 */ /* 0x000fe60007810000 */
[----:B------:R-:W2:Y:S01]  /*bc30*/  SHFL.BFLY PT, R139, R137, 0x2, 0x1f ;  /* 0x0c401f00898b7f89 */ /* 0x000ea200000e0000 */
[----:B------:R-:W-:Y:S04]  /*bc40*/  FMNMX.FTZ R172, R121, R172, !PT ;  /* 0x000000ac79ac7209 */ /* 0x000fe80007810000 */
[----:B------:R-:W-:Y:S02]  /*bc50*/  FMNMX.FTZ R172, R124, R172, !PT ;  /* 0x000000ac7cac7209 */ /* 0x000fe40007810000 */
[----:B-1----:R-:W-:Y:S01]  /*bc60*/  FMNMX.FTZ R2, R0, R2, !PT ;  /* 0x0000000200027209 */ /* 0x002fe20007810000 */
[----:B------:R-:W-:Y:S01]  /*bc70*/  FADD.FTZ R0, -R138, R133 ;  /* 0x000000858a007221 */ /* 0x000fe20000010100 */
[----:B------:R-:W-:Y:S03]  /*bc80*/  FMNMX.FTZ R172, R125, R172, !PT ;  /* 0x000000ac7dac7209 */ /* 0x000fe60007810000 */
[----:B------:R-:W-:Y:S01]  /*bc90*/  FMUL.FTZ R0, R0, c[0x0][0x23c] ;  /* 0x00008f0000007a20 */ /* 0x000fe20000410000 */
[----:B------:R-:W1:Y:S08]  /*bca0*/  SHFL.BFLY PT, R3, R2, 0x1, 0x1f ;  /* 0x0c201f0002037f89 */ /* 0x000e7000000e0000 */
[----:B------:R-:W3:Y:S01]  /*bcb0*/  SHFL.BFLY PT, R173, R172, 0x2, 0x1f ;  /* 0x0c401f00acad7f89 */ /* 0x000ee200000e0000 */
[----:B--2---:R-:W-:Y:S07]  /*bcc0*/  FMNMX.FTZ R137, R137, R139, !PT ;  /* 0x0000008b89897209 */ /* 0x004fee0007810000 */
[----:B------:R-:W2:Y:S01]  /*bcd0*/  SHFL.BFLY PT, R139, R137, 0x1, 0x1f ;  /* 0x0c201f00898b7f89 */ /* 0x000ea200000e0000 */
[----:B-1----:R-:W-:Y:S02]  /*bce0*/  FMNMX.FTZ R3, R2, R3, !PT ;  /* 0x0000000302037209 */ /* 0x002fe40007810000 */
[----:B---3--:R-:W-:Y:S05]  /*bcf0*/  FMNMX.FTZ R2, R172, R173, !PT ;  /* 0x000000adac027209 */ /* 0x008fea0007810000 */
[----:B------:R-:W1:Y:S01]  /*bd00*/  SHFL.BFLY PT, R172, R2, 0x1, 0x1f ;  /* 0x0c201f0002ac7f89 */ /* 0x000e6200000e0000 */
[----:B--2---:R-:W-:Y:S02]  /*bd10*/  FMNMX.FTZ R137, R137, R139, !PT ;  /* 0x0000008b89897209 */ /* 0x004fe40007810000 */
[----:B------:R2:W3:Y:S01]  /*bd20*/  MUFU.EX2 R139, R0 ;  /* 0x00000000008b7308 */ /* 0x0004e20000000800 */
[----:B-1----:R-:W-:Y:S02]  /*bd30*/  FMNMX.FTZ R2, R2, R172, !PT ;  /* 0x000000ac02027209 */ /* 0x002fe40007810000 */
[----:B--2---:R-:W-:Y:S04]  /*bd40*/  FADD.FTZ R0, -R137, R134 ;  /* 0x0000008689007221 */ /* 0x004fe80000010100 */
[----:B------:R-:W-:Y:S04]  /*bd50*/  FMUL.FTZ R0, R0, c[0x0][0x23c] ;  /* 0x00008f0000007a20 */ /* 0x000fe80000410000 */
[----:B------:R1:W-:Y:S02]  /*bd60*/  MUFU.EX2 R134, R0 ;  /* 0x0000000000867308 */ /* 0x0003e40000000800 */
[----:B-1----:R-:W-:Y:S02]  /*bd70*/  FADD.FTZ R0, -R3, R135 ;  /* 0x0000008703007221 */ /* 0x002fe40000010100 */
[----:B------:R-:W-:Y:S02]  /*bd80*/  FMUL.FTZ R135, R138, c[0x0][0x23c] ;  /* 0x00008f008a877a20 */ /* 0x000fe40000410000 */
[----:B------:R-:W-:Y:S03]  /*bd90*/  FMUL.FTZ R0, R0, c[0x0][0x23c] ;  /* 0x00008f0000007a20 */ /* 0x000fe60000410000 */
[----:B------:R-:W-:Y:S01]  /*bda0*/  FSEL R135, R135, RZ, P2 ;  /* 0x000000ff87877208 */ /* 0x000fe20001000000 */
[----:B------:R1:W-:Y:S01]  /*bdb0*/  MUFU.EX2 R133, R0 ;  /* 0x0000000000857308 */ /* 0x0003e20000000800 */
[----:B------:R-:W-:Y:S03]  /*bdc0*/  FSETP.NEU.FTZ.AND P2, PT, R137, -INF , PT ;  /* 0xff8000008900780b */ /* 0x000fe60003f5d000 */
[--C-:B------:R-:W-:Y:S02]  /*bdd0*/  FFMA.FTZ R20, R20, c[0x0][0x23c], -R135.reuse ;  /* 0x00008f0014147a23 */ /* 0x100fe40000010887 */
[--C-:B------:R-:W-:Y:S02]  /*bde0*/  FFMA.FTZ R21, R21, c[0x0][0x23c], -R135.reuse ;  /* 0x00008f0015157a23 */ /* 0x100fe40000010887 */
        /* <DEDUP_REMOVED lines=10> */
[----:B-1----:R-:W-:Y:S02]  /*be90*/  FADD.FTZ R0, -R2, R136 ;  /* 0x0000008802007221 */ /* 0x002fe40000010100 */
        /* <DEDUP_REMOVED lines=25> */
[----:B------:R-:W-:Y:S01]  /*c030*/  FFMA.FTZ R135, R129, c[0x0][0x23c], -R135 ;  /* 0x00008f0081877a23 */ /* 0x000fe20000010887 */
[----:B------:R4:W-:Y:S01]  /*c040*/  MUFU.EX2 R225, R68 ;  /* 0x0000004400e17308 */ /* 0x0009e20000000800 */
[----:B------:R-:W-:Y:S02]  /*c050*/  FMUL.FTZ R0, R0, c[0x0][0x23c] ;  /* 0x00008f0000007a20 */ /* 0x000fe40000410000 */
[----:B-1----:R-:W-:Y:S05]  /*c060*/  FMUL.FTZ R64, R137, c[0x0][0x23c] ;  /* 0x00008f0089407a20 */ /* 0x002fea0000410000 */
[----:B------:R-:W-:Y:S02]  /*c070*/  FSEL R64, R64, RZ, P2 ;  /* 0x000000ff40407208 */ /* 0x000fe40001000000 */
[----:B------:R3:W-:Y:S01]  /*c080*/  MUFU.EX2 R194, R4 ;  /* 0x0000000400c27308 */ /* 0x0007e20000000800 */
[----:B------:R-:W-:Y:S02]  /*c090*/  FSETP.NEU.FTZ.AND P2, PT, R3, -INF , PT ;  /* 0xff8000000300780b */ /* 0x000fe40003f5d000 */
[--C-:B------:R-:W-:Y:S02]  /*c0a0*/  FFMA.FTZ R22, R22, c[0x0][0x23c], -R64.reuse ;  /* 0x00008f0016167a23 */ /* 0x100fe40000010840 */
[--C-:B------:R-:W-:Y:S02]  /*c0b0*/  FFMA.FTZ R23, R23, c[0x0][0x23c], -R64.reuse ;  /* 0x00008f0017177a23 */ /* 0x100fe40000010840 */
[--C-:B------:R-:W-:Y:S03]  /*c0c0*/  FFMA.FTZ R50, R50, c[0x0][0x23c], -R64.reuse ;  /* 0x00008f0032327a23 */ /* 0x100fe60000010840 */
[----:B------:R-:W-:Y:S01]  /*c0d0*/  MUFU.EX2 R116, R22 ;  /* 0x0000001600747308 */ /* 0x000fe20000000800 */
[--C-:B------:R-:W-:Y:S02]  /*c0e0*/  FFMA.FTZ R51, R51, c[0x0][0x23c], -R64.reuse ;  /* 0x00008f0033337a23 */ /* 0x100fe40000010840 */
[--C-:B------:R-:W-:Y:S02]  /*c0f0*/  FFMA.FTZ R54, R54, c[0x0][0x23c], -R64.reuse ;  /* 0x00008f0036367a23 */ /* 0x100fe40000010840 */
[--C-:B------:R-:W-:Y:S02]  /*c100*/  FFMA.FTZ R55, R55, c[0x0][0x23c], -R64.reuse ;  /* 0x00008f0037377a23 */ /* 0x100fe40000010840 */
[--C-:B------:R-:W-:Y:S02]  /*c110*/  FFMA.FTZ R18, R18, c[0x0][0x23c], -R64.reuse ;  /* 0x00008f0012127a23 */ /* 0x100fe40000010840 */
[--C-:B------:R-:W-:Y:S01]  /*c120*/  FFMA.FTZ R19, R19, c[0x0][0x23c], -R64.reuse ;  /* 0x00008f0013137a23 */ /* 0x100fe20000010840 */
[----:B------:R1:W-:Y:S01]  /*c130*/  MUFU.EX2 R128, R23 ;  /* 0x0000001700807308 */ /* 0x0003e20000000800 */
[----:B--2---:R-:W-:Y:S02]  /*c140*/  FMUL.FTZ R65, R3, c[0x0][0x23c] ;  /* 0x00008f0003417a20 */ /* 0x004fe40000410000 */
[----:B----4-:R-:W-:Y:S02]  /*c150*/  FMUL.FTZ R68, R2, c[0x0][0x23c] ;  /* 0x00008f0002447a20 */ /* 0x010fe40000410000 */
[----:B---3--:R-:W-:Y:S01]  /*c160*/  FMUL.FTZ R4, R139, R144 ;  /* 0x000000908b047220 */ /* 0x008fe20000410000 */
[----:B------:R-:W-:Y:S01]  /*c170*/  FSEL R65, R65, RZ, P2 ;  /* 0x000000ff41417208 */ /* 0x000fe20001000000 */
[--C-:B------:R-:W-:Y:S01]  /*c180*/  FFMA.FTZ R102, R102, c[0x0][0x23c], -R64.reuse ;  /* 0x00008f0066667a23 */ /* 0x100fe20000010840 */
[----:B------:R-:W-:Y:S01]  /*c190*/  FSETP.NEU.FTZ.AND P2, PT, R2, -INF , PT ;  /* 0xff8000000200780b */ /* 0x000fe20003f5d000 */
[----:B------:R-:W-:Y:S01]  /*c1a0*/  FFMA.FTZ R103, R103, c[0x0][0x23c], -R64 ;  /* 0x00008f0067677a23 */ /* 0x000fe20000010840 */
[----:B------:R2:W3:Y:S01]  /*c1b0*/  MUFU.EX2 R195, R5 ;  /* 0x0000000500c37308 */ /* 0x0004e20000000800 */
[--C-:B------:R-:W-:Y:S01]  /*c1c0*/  FFMA.FTZ R42, R42, c[0x0][0x23c], -R65.reuse ;  /* 0x00008f002a2a7a23 */ /* 0x100fe20000010841 */
[----:B------:R-:W-:Y:S01]  /*c1d0*/  FSEL R68, R68, RZ, P2 ;  /* 0x000000ff44447208 */ /* 0x000fe20001000000 */
        /* <DEDUP_REMOVED lines=13> */
[----:B------:R-:W-:Y:S02]  /*c2b0*/  FFMA.FTZ R24, R24, c[0x0][0x23c], -R68 ;  /* 0x00008f0018187a23 */ /* 0x000fe40000010844 */
[----:B--2---:R-:W-:Y:S02]  /*c2c0*/  FMUL.FTZ R5, R139, R145 ;  /* 0x000000918b057220 */ /* 0x004fe40000410000 */
[--C-:B------:R-:W-:Y:S02]  /*c2d0*/  FFMA.FTZ R114, R114, c[0x0][0x23c], -R64.reuse ;  /* 0x00008f0072727a23 */ /* 0x100fe40000010840 */
[--C-:B------:R-:W-:Y:S01]  /*c2e0*/  FFMA.FTZ R115, R115, c[0x0][0x23c], -R64.reuse ;  /* 0x00008f0073737a23 */ /* 0x100fe20000010840 */
[----:B------:R3:W-:Y:S01]  /*c2f0*/  MUFU.EX2 R202, R36 ;  /* 0x0000002400ca7308 */ /* 0x0007e20000000800 */
[--C-:B------:R-:W-:Y:S02]  /*c300*/  FFMA.FTZ R6, R6, c[0x0][0x23c], -R64.reuse ;  /* 0x00008f0006067a23 */ /* 0x100fe40000010840 */
[--C-:B------:R-:W-:Y:S02]  /*c310*/  FFMA.FTZ R7, R7, c[0x0][0x23c], -R64.reuse ;  /* 0x00008f0007077a23 */ /* 0x100fe40000010840 */
[----:B----4-:R-:W-:Y:S02]  /*c320*/  FMUL.FTZ R16, R139, R152 ;  /* 0x000000988b107220 */ /* 0x010fe40000410000 */
[--C-:B------:R-:W-:Y:S02]  /*c330*/  FFMA.FTZ R38, R38, c[0x0][0x23c], -R64.reuse ;  /* 0x00008f0026267a23 */ /* 0x100fe40000010840 */
[----:B------:R-:W-:Y:S01]  /*c340*/  FFMA.FTZ R39, R39, c[0x0][0x23c], -R64 ;  /* 0x00008f0027277a23 */ /* 0x000fe20000010840 */
[----:B------:R-:W-:Y:S01]  /*c350*/  MUFU.EX2 R203, R37 ;  /* 0x0000002500cb7308 */ /* 0x000fe20000000800 */
[--C-:B------:R-:W-:Y:S02]  /*c360*/  FFMA.FTZ R10, R10, c[0x0][0x23c], -R65.reuse ;  /* 0x00008f000a0a7a23 */ /* 0x100fe40000010841 */
[--C-:B------:R-:W-:Y:S02]  /*c370*/  FFMA.FTZ R11, R11, c[0x0][0x23c], -R65.reuse ;  /* 0x00008f000b0b7a23 */ /* 0x100fe40000010841 */
[----:B-----5:R-:W-:Y:S02]  /*c380*/  FMUL.FTZ R17, R139, R153 ;  /* 0x000000998b117220 */ /* 0x020fe40000410000 */
[--C-:B------:R-:W-:Y:S02]  /*c390*/  FFMA.FTZ R14, R14, c[0x0][0x23c], -R65.reuse ;  /* 0x00008f000e0e7a23 */ /* 0x100fe40000010841 */
[--C-:B------:R-:W-:Y:S01]  /*c3a0*/  FFMA.FTZ R8, R8, c[0x0][0x23c], -R68.reuse ;  /* 0x00008f0008087a23 */ /* 0x100fe20000010844 */
[----:B------:R-:W-:Y:S01]  /*c3b0*/  MUFU.EX2 R230, R85 ;  /* 0x0000005500e67308 */ /* 0x000fe20000000800 */
[--C-:B------:R-:W-:Y:S02]  /*c3c0*/  FFMA.FTZ R9, R9, c[0x0][0x23c], -R68.reuse ;  /* 0x00008f0009097a23 */ /* 0x100fe40000010844 */
[----:B------:R-:W-:Y:S01]  /*c3d0*/  FFMA.FTZ R12, R12, c[0x0][0x23c], -R68 ;  /* 0x00008f000c0c7a23 */ /* 0x000fe20000010844 */
[----:B---3--:R-:W-:Y:S01]  /*c3e0*/  F2FP.PACK_AB R36, R195, R194 ;  /* 0x000000c2c324723e */ /* 0x008fe200000000ff */
[--C-:B------:R-:W-:Y:S02]  /*c3f0*/  FFMA.FTZ R34, R34, c[0x0][0x23c], -R64.reuse ;  /* 0x00008f0022227a23 */ /* 0x100fe40000010840 */
[----:B------:R-:W-:Y:S02]  /*c400*/  FFMA.FTZ R35, R35, c[0x0][0x23c], -R64 ;  /* 0x00008f0023237a23 */ /* 0x000fe40000010840 */
[--C-:B------:R-:W-:Y:S01]  /*c410*/  FFMA.FTZ R27, R27, c[0x0][0x23c], -R65.reuse ;  /* 0x00008f001b1b7a23 */ /* 0x100fe20000010841 */
[----:B------:R2:W-:Y:S01]  /*c420*/  MUFU.EX2 R85, R6 ;  /* 0x0000000600557308 */ /* 0x0005e20000000800 */
[--C-:B------:R-:W-:Y:S02]  /*c430*/  FFMA.FTZ R25, R25, c[0x0][0x23c], -R68.reuse ;  /* 0x00008f0019197a23 */ /* 0x100fe40000010844 */
[--C-:B------:R-:W-:Y:S02]  /*c440*/  FFMA.FTZ R30, R30, c[0x0][0x23c], -R65.reuse ;  /* 0x00008f001e1e7a23 */ /* 0x100fe40000010841 */
[--C-:B------:R-:W-:Y:S02]  /*c450*/  FFMA.FTZ R31, R31, c[0x0][0x23c], -R65.reuse ;  /* 0x00008f001f1f7a23 */ /* 0x100fe40000010841 */
[--C-:B------:R-:W-:Y:S02]  /*c460*/  FFMA.FTZ R28, R28, c[0x0][0x23c], -R68.reuse ;  /* 0x00008f001c1c7a23 */ /* 0x100fe40000010844 */
[----:B------:R-:W-:Y:S01]  /*c470*/  FFMA.FTZ R29, R29, c[0x0][0x23c], -R68 ;  /* 0x00008f001d1d7a23 */ /* 0x000fe20000010844 */
[----:B------:R-:W3:Y:S01]  /*c480*/  MUFU.EX2 R129, R7 ;  /* 0x0000000700817308 */ /* 0x000ee20000000800 */
[--C-:B------:R-:W-:Y:S02]  /*c490*/  FFMA.FTZ R67, R67, c[0x0][0x23c], -R64.reuse ;  /* 0x00008f0043437a23 */ /* 0x100fe40000010840 */
[----:B------:R-:W-:Y:S02]  /*c4a0*/  FFMA.FTZ R66, R66, c[0x0][0x23c], -R64 ;  /* 0x00008f0042427a23 */ /* 0x000fe40000010840 */
[--C-:B------:R-:W-:Y:S02]  /*c4b0*/  FFMA.FTZ R58, R58, c[0x0][0x23c], -R65.reuse ;  /* 0x00008f003a3a7a23 */ /* 0x100fe40000010841 */
[--C-:B------:R-:W-:Y:S02]  /*c4c0*/  FFMA.FTZ R59, R59, c[0x0][0x23c], -R65.reuse ;  /* 0x00008f003b3b7a23 */ /* 0x100fe40000010841 */
[--C-:B------:R-:W-:Y:S01]  /*c4d0*/  FFMA.FTZ R62, R62, c[0x0][0x23c], -R65.reuse ;  /* 0x00008f003e3e7a23 */ /* 0x100fe20000010841 */
[----:B------:R4:W-:Y:S01]  /*c4e0*/  MUFU.EX2 R172, R18 ;  /* 0x0000001200ac7308 */ /* 0x0009e20000000800 */
[--C-:B------:R-:W-:Y:S02]  /*c4f0*/  FFMA.FTZ R63, R63, c[0x0][0x23c], -R65.reuse ;  /* 0x00008f003f3f7a23 */ /* 0x100fe40000010841 */
[--C-:B------:R-:W-:Y:S02]  /*c500*/  FFMA.FTZ R57, R57, c[0x0][0x23c], -R68.reuse ;  /* 0x00008f0039397a23 */ /* 0x100fe40000010844 */
[----:B--2---:R-:W-:Y:S02]  /*c510*/  FMUL.FTZ R6, R134, R146 ;  /* 0x0000009286067220 */ /* 0x004fe40000410000 */
[--C-:B------:R-:W-:Y:S02]  /*c520*/  FFMA.FTZ R60, R60, c[0x0][0x23c], -R68.reuse ;  /* 0x00008f003c3c7a23 */ /* 0x100fe40000010844 */
[--C-:B------:R-:W-:Y:S01]  /*c530*/  FFMA.FTZ R61, R61, c[0x0][0x23c], -R68.reuse ;  /* 0x00008f003d3d7a23 */ /* 0x100fe20000010844 */
[----:B------:R2:W5:Y:S01]  /*c540*/  MUFU.EX2 R176, R19 ;  /* 0x0000001300b07308 */ /* 0x0005620000000800 */
[----:B------:R-:W-:Y:S02]  /*c550*/  FFMA.FTZ R56, R56, c[0x0][0x23c], -R68 ;  /* 0x00008f0038387a23 */ /* 0x000fe40000010844 */
[--C-:B------:R-:W-:Y:S01]  /*c560*/  FFMA.FTZ R70, R70, c[0x0][0x23c], -R64.reuse ;  /* 0x00008f0046467a23 */ /* 0x100fe20000010840 */
[----:B---3--:R-:W-:Y:S01]  /*c570*/  F2FP.PACK_AB R37, R129, R85 ;  /* 0x000000558125723e */ /* 0x008fe200000000ff */
[----:B------:R-:W-:Y:S02]  /*c580*/  FMUL.FTZ R7, R134, R147 ;  /* 0x0000009386077220 */ /* 0x000fe40000410000 */
[--C-:B------:R-:W-:Y:S02]  /*c590*/  FFMA.FTZ R71, R71, c[0x0][0x23c], -R64.reuse ;  /* 0x00008f0047477a23 */ /* 0x100fe40000010840 */
[--C-:B------:R-:W-:Y:S01]  /*c5a0*/  FFMA.FTZ R82, R82, c[0x0][0x23c], -R64.reuse ;  /* 0x00008f0052527a23 */ /* 0x100fe20000010840 */
        /* <DEDUP_REMOVED lines=8> */
[--C-:B------:R-:W-:Y:S02]  /*c630*/  FFMA.FTZ R72, R72, c[0x0][0x23c], -R68.reuse ;  /* 0x00008f0048487a23 */ /* 0x100fe40000010844 */
[----:B--2---:R-:W-:Y:S02]  /*c640*/  FMUL.FTZ R19, R134, R155 ;  /* 0x0000009b86137220 */ /* 0x004fe40000410000 */
[----:B------:R-:W-:Y:S01]  /*c650*/  LDSM.16.MT88.4 R152, [R209+0x5c00] ;  /* 0x005c0000d198783b */ /* 0x000fe20000004200 */
[--C-:B------:R-:W-:Y:S02]  /*c660*/  FFMA.FTZ R73, R73, c[0x0][0x23c], -R68.reuse ;  /* 0x00008f0049497a23 */ /* 0x100fe40000010844 */
        /* <DEDUP_REMOVED lines=8> */
[----:B------:R-:W-:Y:S02]  /*c6f0*/  FFMA.FTZ R99, R99, c[0x0][0x23c], -R64 ;  /* 0x00008f0063637a23 */ /* 0x000fe40000010840 */
[--C-:B------:R-:W-:Y:S01]  /*c700*/  FFMA.FTZ R90, R90, c[0x0][0x23c], -R65.reuse ;  /* 0x00008f005a5a7a23 */ /* 0x100fe20000010841 */
[----:B-----5:R-:W-:Y:S01]  /*c710*/  F2FP.PACK_AB R39, R176, R172 ;  /* 0x000000acb027723e */ /* 0x020fe200000000ff */
[--C-:B------:R-:W-:Y:S02]  /*c720*/  FFMA.FTZ R91, R91, c[0x0][0x23c], -R65.reuse ;  /* 0x00008f005b5b7a23 */ /* 0x100fe40000010841 */
[--C-:B------:R-:W-:Y:S02]  /*c730*/  FFMA.FTZ R94, R94, c[0x0][0x23c], -R65.reuse ;  /* 0x00008f005e5e7a23 */ /* 0x100fe40000010841 */
[--C-:B------:R-:W-:Y:S01]  /*c740*/  FFMA.FTZ R95, R95, c[0x0][0x23c], -R65.reuse ;  /* 0x00008f005f5f7a23 */ /* 0x100fe20000010841 */
[----:B------:R-:W-:Y:S01]  /*c750*/  MUFU.EX2 R136, R40 ;  /* 0x0000002800887308 */ /* 0x000fe20000000800 */
[-C--:B-1----:R-:W-:Y:S05]  /*c760*/  HMMA.16816.F32 R4, R36, R20.reuse, R4 ;  /* 0x000000142404723c */ /* 0x082fea0000001804 */
[--C-:B------:R-:W-:Y:S02]  /*c770*/  FFMA.FTZ R88, R88, c[0x0][0x23c], -R68.reuse ;  /* 0x00008f0058587a23 */ /* 0x100fe40000010844 */
[--C-:B------:R-:W-:Y:S02]  /*c780*/  FFMA.FTZ R89, R89, c[0x0][0x23c], -R68.reuse ;  /* 0x00008f0059597a23 */ /* 0x100fe40000010844 */
[----:B------:R1:W-:Y:S03]  /*c790*/  MUFU.EX2 R174, R41 ;  /* 0x0000002900ae7308 */ /* 0x0003e60000000800 */
        /* <DEDUP_REMOVED lines=11> */
[----:B------:R-:W-:Y:S02]  /*c850*/  FFMA.FTZ R109, R109, c[0x0][0x23c], -R68 ;  /* 0x00008f006d6d7a23 */ /* 0x000fe40000010844 */
[--C-:B------:R-:W-:Y:S01]  /*c860*/  FFMA.FTZ R118, R118, c[0x0][0x23c], -R64.reuse ;  /* 0x00008f0076767a23 */ /* 0x100fe20000010840 */
[----:B-1----:R-:W1:Y:S01]  /*c870*/  LDSM.16.MT88.4 R40, [R210+0x4000] ;  /* 0x00400000d228783b */ /* 0x002e620000004200 */
[--C-:B------:R-:W-:Y:S02]  /*c880*/  FFMA.FTZ R119, R119, c[0x0][0x23c], -R64.reuse ;  /* 0x00008f0077777a23 */ /* 0x100fe40000010840 */
[--C-:B------:R-:W-:Y:S02]  /*c890*/  FFMA.FTZ R130, R130, c[0x0][0x23c], -R64.reuse ;  /* 0x00008f0082827a23 */ /* 0x100fe40000010840 */
[----:B------:R-:W-:Y:S01]  /*c8a0*/  FFMA.FTZ R64, R131, c[0x0][0x23c], -R64 ;  /* 0x00008f0083407a23 */ /* 0x000fe20000010840 */
[----:B------:R-:W-:Y:S01]  /*c8b0*/  MUFU.EX2 R201, R33 ;  /* 0x0000002100c97308 */ /* 0x000fe20000000800 */
[--C-:B------:R-:W-:Y:S02]  /*c8c0*/  FFMA.FTZ R122, R122, c[0x0][0x23c], -R65.reuse ;  /* 0x00008f007a7a7a23 */ /* 0x100fe40000010841 */
[--C-:B------:R-:W-:Y:S02]  /*c8d0*/  FFMA.FTZ R123, R123, c[0x0][0x23c], -R65.reuse ;  /* 0x00008f007b7b7a23 */ /* 0x100fe40000010841 */
[--C-:B------:R-:W-:Y:S02]  /*c8e0*/  FFMA.FTZ R126, R126, c[0x0][0x23c], -R65.reuse ;  /* 0x00008f007e7e7a23 */ /* 0x100fe40000010841 */
[----:B------:R-:W-:Y:S02]  /*c8f0*/  FFMA.FTZ R65, R127, c[0x0][0x23c], -R65 ;  /* 0x00008f007f417a23 */ /* 0x000fe40000010841 */
[--C-:B------:R-:W-:Y:S01]  /*c900*/  FFMA.FTZ R120, R120, c[0x0][0x23c], -R68.reuse ;  /* 0x00008f0078787a23 */ /* 0x100fe20000010844 */
[----:B------:R-:W-:Y:S01]  /*c910*/  MUFU.EX2 R226, R69 ;  /* 0x0000004500e27308 */ /* 0x000fe20000000800 */
[--C-:B------:R-:W-:Y:S02]  /*c920*/  FFMA.FTZ R121, R121, c[0x0][0x23c], -R68.reuse ;  /* 0x00008f0079797a23 */ /* 0x100fe40000010844 */
[--C-:B------:R-:W-:Y:S02]  /*c930*/  FFMA.FTZ R124, R124, c[0x0][0x23c], -R68.reuse ;  /* 0x00008f007c7c7a23 */ /* 0x100fe40000010844 */
[----:B------:R-:W-:Y:S05]  /*c940*/  FFMA.FTZ R68, R125, c[0x0][0x23c], -R68 ;  /* 0x00008f007d447a23 */ /* 0x000fea0000010844 */
[----:B------:R-:W-:Y:S10]  /*c950*/  MUFU.EX2 R228, R81 ;  /* 0x0000005100e47308 */ /* 0x000ff40000000800 */
[----:B------:R-:W-:Y:S10]  /*c960*/  MUFU.EX2 R229, R84 ;  /* 0x0000005400e57308 */ /* 0x000ff40000000800 */
[----:B------:R-:W-:Y:S10]  /*c970*/  MUFU.EX2 R232, R97 ;  /* 0x0000006100e87308 */ /* 0x000ff40000000800 */
[----:B------:R-:W-:Y:S10]  /*c980*/  MUFU.EX2 R233, R100 ;  /* 0x0000006400e97308 */ /* 0x000ff40000000800 */
[----:B------:R-:W-:Y:S10]  /*c990*/  MUFU.EX2 R235, R112 ;  /* 0x0000007000eb7308 */ /* 0x000ff40000000800 */
[----:B------:R-:W-:Y:S10]  /*c9a0*/  MUFU.EX2 R236, R113 ;  /* 0x0000007100ec7308 */ /* 0x000ff40000000800 */
[----:B------:R-:W-:Y:S10]  /*c9b0*/  MUFU.EX2 R240, R135 ;  /* 0x0000008700f07308 */ /* 0x000ff40000000800 */
[----:B------:R2:W-:Y:S10]  /*c9c0*/  MUFU.EX2 R84, R10 ;  /* 0x0000000a00547308 */ /* 0x0005f40000000800 */
[----:B------:R3:W4:Y:S10]  /*c9d0*/  MUFU.EX2 R100, R11 ;  /* 0x0000000b00647308 */ /* 0x0007340000000800 */
[----:B------:R5:W-:Y:S01]  /*c9e0*/  MUFU.EX2 R113, R14 ;  /* 0x0000000e00717308 */ /* 0x000be20000000800 */
[C---:B--2---:R-:W-:Y:S09]  /*c9f0*/  FMUL.FTZ R10, R133.reuse, R142 ;  /* 0x0000008e850a7220 */ /* 0x044ff20000410000 */
[----:B------:R2:W-:Y:S01]  /*ca00*/  MUFU.EX2 R135, R15 ;  /* 0x0000000f00877308 */ /* 0x0005e20000000800 */
[C---:B---3--:R-:W-:Y:S01]  /*ca10*/  FMUL.FTZ R11, R133.reuse, R143 ;  /* 0x0000008f850b7220 */ /* 0x048fe20000410000 */
[----:B----4-:R-:W-:Y:S08]  /*ca20*/  F2FP.PACK_AB R33, R100, R84 ;  /* 0x000000546421723e */ /* 0x010ff000000000ff */
[----:B------:R3:W-:Y:S01]  /*ca30*/  MUFU.EX2 R69, R8 ;  /* 0x0000000800457308 */ /* 0x0007e20000000800 */
[C---:B-----5:R-:W-:Y:S09]  /*ca40*/  FMUL.FTZ R14, R133.reuse, R150 ;  /* 0x00000096850e7220 */ /* 0x060ff20000410000 */
[----:B------:R4:W5:Y:S01]  /*ca50*/  MUFU.EX2 R81, R9 ;  /* 0x0000000900517308 */ /* 0x0009620000000800 */
[----:B--2---:R-:W-:Y:S09]  /*ca60*/  FMUL.FTZ R15, R133, R151 ;  /* 0x00000097850f7220 */ /* 0x004ff20000410000 */
[----:B------:R2:W-:Y:S01]  /*ca70*/  MUFU.EX2 R97, R12 ;  /* 0x0000000c00617308 */ /* 0x0005e20000000800 */
[C---:B---3--:R-:W-:Y:S09]  /*ca80*/  FMUL.FTZ R8, R0.reuse, R140 ;  /* 0x0000008c00087220 */ /* 0x048ff20000410000 */
[----:B------:R3:W1:Y:S01]  /*ca90*/  MUFU.EX2 R112, R13 ;  /* 0x0000000d00707308 */ /* 0x0006620000000800 */
[C---:B----4-:R-:W-:Y:S01]  /*caa0*/  FMUL.FTZ R9, R0.reuse, R141 ;  /* 0x0000008d00097220 */ /* 0x050fe20000410000 */
[----:B-----5:R-:W-:Y:S08]  /*cab0*/  F2FP.PACK_AB R32, R81, R69 ;  /* 0x000000455120723e */ /* 0x020ff000000000ff */
[----:B------:R1:W-:Y:S01]  /*cac0*/  MUFU.EX2 R186, R34 ;  /* 0x0000002200ba7308 */ /* 0x0003e20000000800 */
[C---:B--2---:R-:W-:Y:S09]  /*cad0*/  FMUL.FTZ R12, R0.reuse, R148 ;  /* 0x00000094000c7220 */ /* 0x044ff20000410000 */
[----:B------:R2:W-:Y:S01]  /*cae0*/  MUFU.EX2 R189, R35 ;  /* 0x0000002300bd7308 */ /* 0x0005e20000000800 */
[----:B---3--:R-:W-:Y:S09]  /*caf0*/  FMUL.FTZ R13, R0, R149 ;  /* 0x00000095000d7220 */ /* 0x008ff20000410000 */
[----:B------:R-:W-:Y:S01]  /*cb00*/  MUFU.EX2 R227, R80 ;  /* 0x0000005000e37308 */ /* 0x000fe20000000800 */
[----:B-1----:R-:W-:Y:S09]  /*cb10*/  F2FP.PACK_AB R34, R112, R97 ;  /* 0x000000617022723e */ /* 0x002ff200000000ff */
[----:B------:R-:W-:Y:S01]  /*cb20*/  MUFU.EX2 R231, R96 ;  /* 0x0000006000e77308 */ /* 0x000fe20000000800 */
[----:B--2---:R-:W-:Y:S09]  /*cb30*/  F2FP.PACK_AB R35, R135, R113 ;  /* 0x000000718723723e */ /* 0x004ff200000000ff */
[----:B------:R-:W-:Y:S01]  /*cb40*/  MUFU.EX2 R234, R101 ;  /* 0x0000006500ea7308 */ /* 0x000fe20000000800 */
[C---:B------:R-:W-:Y:S07]  /*cb50*/  HMMA.16816.F32 R8, R32.reuse, R20, R8 ;  /* 0x000000142008723c */ /* 0x040fee0000001808 */
[C---:B------:R-:W-:Y:S01]  /*cb60*/  FMUL.FTZ R20, R139.reuse, R156 ;  /* 0x0000009c8b147220 */ /* 0x040fe20000410000 */
[-C--:B------:R-:W-:Y:S01]  /*cb70*/  HMMA.16816.F32 R12, R32, R22.reuse, R12 ;  /* 0x00000016200c723c */ /* 0x080fe2000000180c */
[----:B------:R-:W-:Y:S03]  /*cb80*/  MUFU.EX2 R238, R117 ;  /* 0x0000007500ee7308 */ /* 0x000fe60000000800 */
[----:B------:R-:W-:Y:S04]  /*cb90*/  FMUL.FTZ R21, R139, R157 ;  /* 0x0000009d8b157220 */ /* 0x000fe80000410000 */
[C---:B------:R-:W-:Y:S03]  /*cba0*/  HMMA.16816.F32 R16, R36.reuse, R22, R16 ;  /* 0x000000162410723c */ /* 0x040fe60000001810 */
[----:B------:R1:W-:Y:S04]  /*cbb0*/  MUFU.EX2 R96, R26 ;  /* 0x0000001a00607308 */ /* 0x0003e80000000800 */
[C---:B------:R-:W-:Y:S02]  /*cbc0*/  FMUL.FTZ R22, R134.reuse, R158 ;  /* 0x0000009e86167220 */ /* 0x040fe40000410000 */
[----:B------:R-:W-:Y:S04]  /*cbd0*/  FMUL.FTZ R23, R134, R159 ;  /* 0x0000009f86177220 */ /* 0x000fe80000410000 */
[----:B------:R2:W3:Y:S03]  /*cbe0*/  MUFU.EX2 R101, R27 ;  /* 0x0000001b00657308 */ /* 0x0004e60000000800 */
[-C--:B------:R-:W-:Y:S07]  /*cbf0*/  HMMA.16816.F32 R20, R36, R40.reuse, R20 ;  /* 0x000000282414723c */ /* 0x080fee0000001814 */
[----:B------:R4:W-:Y:S01]  /*cc00*/  MUFU.EX2 R80, R24 ;  /* 0x0000001800507308 */ /* 0x0009e20000000800 */
[C---:B-1----:R-:W-:Y:S09]  /*cc10*/  FMUL.FTZ R26, R133.reuse, R162 ;  /* 0x000000a2851a7220 */ /* 0x042ff20000410000 */
[----:B------:R1:W5:Y:S01]  /*cc20*/  MUFU.EX2 R117, R25 ;  /* 0x0000001900757308 */ /* 0x0003620000000800 */
[----:B--2---:R-:W-:Y:S09]  /*cc30*/  FMUL.FTZ R27, R133, R163 ;  /* 0x000000a3851b7220 */ /* 0x004ff20000410000 */
[----:B------:R-:W-:Y:S01]  /*cc40*/  MUFU.EX2 R182, R46 ;  /* 0x0000002e00b67308 */ /* 0x000fe20000000800 */
[C---:B----4-:R-:W-:Y:S09]  /*cc50*/  FMUL.FTZ R24, R0.reuse, R160 ;  /* 0x000000a000187220 */ /* 0x050ff20000410000 */
[----:B------:R-:W-:Y:S01]  /*cc60*/  MUFU.EX2 R190, R47 ;  /* 0x0000002f00be7308 */ /* 0x000fe20000000800 */
[C---:B-1----:R-:W-:Y:S09]  /*cc70*/  FMUL.FTZ R25, R0.reuse, R161 ;  /* 0x000000a100197220 */ /* 0x042ff20000410000 */
[----:B------:R-:W-:Y:S01]  /*cc80*/  MUFU.EX2 R179, R44 ;  /* 0x0000002c00b37308 */ /* 0x000fe20000000800 */
[C---:B------:R-:W-:Y:S07]  /*cc90*/  HMMA.16816.F32 R24, R32.reuse, R40, R24 ;  /* 0x000000282018723c */ /* 0x040fee0000001818 */
[----:B---3--:R-:W-:Y:S02]  /*cca0*/  F2FP.PACK_AB R41, R101, R96 ;  /* 0x000000606529723e */ /* 0x008fe400000000ff */
[----:B------:R1:W-:Y:S03]  /*ccb0*/  MUFU.EX2 R183, R45 ;  /* 0x0000002d00b77308 */ /* 0x0003e60000000800 */
[----:B-----5:R-:W-:Y:S07]  /*ccc0*/  F2FP.PACK_AB R40, R117, R80 ;  /* 0x000000507528723e */ /* 0x020fee00000000ff */
        /* <DEDUP_REMOVED lines=11> */
[----:B--2---:R-:W-:Y:S09]  /*cd80*/  FMUL.FTZ R29, R0, R165 ;  /* 0x000000a5001d7220 */ /* 0x004ff20000410000 */
[----:B------:R-:W-:Y:S01]  /*cd90*/  MUFU.EX2 R187, R50 ;  /* 0x0000003200bb7308 */ /* 0x000fe20000000800 */
[-C--:B------:R-:W-:Y:S07]  /*cda0*/  HMMA.16816.F32 R28, R32, R42.reuse, R28 ;  /* 0x0000002a201c723c */ /* 0x080fee000000181c */
[C---:B------:R-:W-:Y:S01]  /*cdb0*/  FMUL.FTZ R32, R139.reuse, R168 ;  /* 0x000000a88b207220 */ /* 0x040fe20000410000 */
[----:B------:R-:W-:Y:S01]  /*cdc0*/  F2FP.PACK_AB R168, R238, R237 ;  /* 0x000000edeea8723e */ /* 0x000fe200000000ff */
[----:B------:R2:W5:Y:S03]  /*cdd0*/  MUFU.EX2 R193, R51 ;  /* 0x0000003300c17308 */ /* 0x0005660000000800 */
[C---:B------:R-:W-:Y:S02]  /*cde0*/  FMUL.FTZ R33, R139.reuse, R169 ;  /* 0x000000a98b217220 */ /* 0x040fe40000410000 */
[----:B------:R-:W-:Y:S01]  /*cdf0*/  FMUL.FTZ R34, R134, R170 ;  /* 0x000000aa86227220 */ /* 0x000fe20000410000 */
[----:B------:R-:W-:Y:S01]  /*ce00*/  F2FP.PACK_AB R170, R240, R239 ;  /* 0x000000eff0aa723e */ /* 0x000fe200000000ff */
[----:B------:R-:W-:Y:S02]  /*ce10*/  FMUL.FTZ R35, R134, R171 ;  /* 0x000000ab86237220 */ /* 0x000fe40000410000 */
[----:B------:R-:W-:Y:S01]  /*ce20*/  FFMA.FTZ R139, R139, R242, R194 ;  /* 0x000000f28b8b7223 */ /* 0x000fe200000100c2 */
[----:B------:R-:W-:Y:S04]  /*ce30*/  MUFU.EX2 R206, R52 ;  /* 0x0000003400ce7308 */ /* 0x000fe80000000800 */
[----:B------:R-:W-:Y:S06]  /*ce40*/  HMMA.16816.F32 R32, R36, R42, R32 ;  /* 0x0000002a2420723c */ /* 0x000fec0000001820 */
[----:B------:R-:W-:Y:S01]  /*ce50*/  MUFU.EX2 R207, R53 ;  /* 0x0000003500cf7308 */ /* 0x000fe20000000800 */
[----:B------:R-:W-:Y:S02]  /*ce60*/  F2FP.PACK_AB R36, R199, R197 ;  /* 0x000000c5c724723e */ /* 0x000fe400000000ff */
[----:B------:R-:W-:Y:S01]  /*ce70*/  F2FP.PACK_AB R38, R201, R200 ;  /* 0x000000c8c926723e */ /* 0x000fe200000000ff */
[----:B--2---:R-:W2:Y:S02]  /*ce80*/  LDSM.16.MT88.4 R48, [R210+0x4400] ;  /* 0x00440000d230783b */ /* 0x004ea40000004200 */
[----:B------:R-:W-:Y:S02]  /*ce90*/  F2FP.PACK_AB R37, R128, R116 ;  /* 0x000000748025723e */ /* 0x000fe400000000ff */
[----:B------:R-:W-:Y:S02]  /*cea0*/  F2FP.PACK_AB R39, R189, R186 ;  /* 0x000000babd27723e */ /* 0x000fe400000000ff */
[----:B------:R-:W-:Y:S01]  /*ceb0*/  MUFU.EX2 R188, R54 ;  /* 0x0000003600bc7308 */ /* 0x000fe20000000800 */
[----:B----4-:R-:W-:Y:S02]  /*cec0*/  F2FP.PACK_AB R43, R184, R178 ;  /* 0x000000b2b82b723e */ /* 0x010fe400000000ff */
[----:B-1----:R-:W-:Y:S02]  /*ced0*/  F2FP.PACK_AB R42, R180, R175 ;  /* 0x000000afb42a723e */ /* 0x002fe400000000ff */
[-C--:B------:R-:W-:Y:S05]  /*cee0*/  HMMA.16816.F32 R4, R36, R44.reuse, R4 ;  /* 0x0000002c2404723c */ /* 0x080fea0000001804 */
[----:B------:R1:W-:Y:S03]  /*cef0*/  MUFU.EX2 R191, R55 ;  /* 0x0000003700bf7308 */ /* 0x0003e60000000800 */
[C---:B------:R-:W-:Y:S07]  /*cf00*/  HMMA.16816.F32 R8, R40.reuse, R44, R8 ;  /* 0x0000002c2808723c */ /* 0x040fee0000001808 */
[----:B------:R-:W-:Y:S01]  /*cf10*/  MUFU.EX2 R192, R66 ;  /* 0x0000004200c07308 */ /* 0x000fe20000000800 */
[-C--:B------:R-:W-:Y:S08]  /*cf20*/  HMMA.16816.F32 R12, R40, R46.reuse, R12 ;  /* 0x0000002e280c723c */ /* 0x080ff0000000180c */
[C---:B------:R-:W-:Y:S01]  /*cf30*/  HMMA.16816.F32 R16, R36.reuse, R46, R16 ;  /* 0x0000002e2410723c */ /* 0x040fe20000001810 */
[----:B------:R-:W-:Y:S01]  /*cf40*/  MUFU.EX2 R67, R67 ;  /* 0x0000004300437308 */ /* 0x000fe20000000800 */
[----:B------:R-:W-:Y:S06]  /*cf50*/  LDSM.16.MT88.4 R44, [R210+0x4800] ;  /* 0x00480000d22c783b */ /* 0x000fec0000004200 */
[-C--:B--2---:R-:W-:Y:S02]  /*cf60*/  HMMA.16816.F32 R20, R36, R48.reuse, R20 ;  /* 0x000000302414723c */ /* 0x084fe40000001814 */
[----:B-1----:R-:W1:Y:S01]  /*cf70*/  LDSM.16.MT88.4 R52, [R209+0x4800] ;  /* 0x00480000d134783b */ /* 0x002e620000004200 */
[----:B------:R-:W-:Y:S05]  /*cf80*/  MUFU.EX2 R66, R58 ;  /* 0x0000003a00427308 */ /* 0x000fea0000000800 */
[C---:B------:R-:W-:Y:S05]  /*cf90*/  HMMA.16816.F32 R24, R40.reuse, R48, R24 ;  /* 0x000000302818723c */ /* 0x040fea0000001818 */
[----:B------:R-:W2:Y:S03]  /*cfa0*/  MUFU.EX2 R59, R59 ;  /* 0x0000003b003b7308 */ /* 0x000ea60000000800 */
[-C--:B------:R-:W-:Y:S07]  /*cfb0*/  HMMA.16816.F32 R28, R40, R50.reuse, R28 ;  /* 0x00000032281c723c */ /* 0x080fee000000181c */
[----:B------:R-:W-:Y:S01]  /*cfc0*/  MUFU.EX2 R62, R62 ;  /* 0x0000003e003e7308 */ /* 0x000fe20000000800 */
[----:B------:R-:W-:Y:S01]  /*cfd0*/  HMMA.16816.F32 R32, R36, R50, R32 ;  /* 0x000000322420723c */ /* 0x000fe20000001820 */
[----:B------:R-:W4:Y:S03]  /*cfe0*/  LDSM.16.MT88.4 R48, [R209+0x4c00] ;  /* 0x004c0000d130783b */ /* 0x000f260000004200 */
[----:B------:R-:W-:Y:S02]  /*cff0*/  F2FP.PACK_AB R41, R177, R173 ;  /* 0x000000adb129723e */ /* 0x000fe400000000ff */
[----:B------:R-:W-:Y:S02]  /*d000*/  F2FP.PACK_AB R43, R190, R182 ;  /* 0x000000b6be2b723e */ /* 0x000fe400000000ff */
[----:B------:R-:W-:Y:S01]  /*d010*/  F2FP.PACK_AB R36, R203, R202 ;  /* 0x000000cacb24723e */ /* 0x000fe200000000ff */
[----:B------:R-:W2:Y:S03]  /*d020*/  MUFU.EX2 R63, R63 ;  /* 0x0000003f003f7308 */ /* 0x000ea60000000800 */
[----:B---3--:R-:W-:Y:S02]  /*d030*/  F2FP.PACK_AB R38, R205, R204 ;  /* 0x000000cccd26723e */ /* 0x008fe400000000ff */
[----:B------:R-:W-:Y:S02]  /*d040*/  F2FP.PACK_AB R37, R185, R181 ;  /* 0x000000b5b925723e */ /* 0x000fe400000000ff */
[----:B-----5:R-:W-:Y:S02]  /*d050*/  F2FP.PACK_AB R39, R193, R187 ;  /* 0x000000bbc127723e */ /* 0x020fe400000000ff */
[----:B------:R-:W-:Y:S01]  /*d060*/  F2FP.PACK_AB R40, R174, R136 ;  /* 0x00000088ae28723e */ /* 0x000fe200000000ff */
[----:B------:R3:W-:Y:S01]  /*d070*/  MUFU.EX2 R58, R56 ;  /* 0x00000038003a7308 */ /* 0x0007e20000000800 */
[----:B------:R-:W-:Y:S03]  /*d080*/  F2FP.PACK_AB R42, R183, R179 ;  /* 0x000000b3b72a723e */ /* 0x000fe600000000ff */
[-C--:B-1----:R-:W-:Y:S06]  /*d090*/  HMMA.16816.F32 R4, R36, R52.reuse, R4 ;  /* 0x000000342404723c */ /* 0x082fec0000001804 */
[----:B------:R-:W1:Y:S02]  /*d0a0*/  MUFU.EX2 R57, R57 ;  /* 0x0000003900397308 */ /* 0x000e640000000800 */
[C---:B------:R-:W-:Y:S08]  /*d0b0*/  HMMA.16816.F32 R8, R40.reuse, R52, R8 ;  /* 0x000000342808723c */ /* 0x040ff00000001808 */
[----:B------:R-:W-:Y:S01]  /*d0c0*/  MUFU.EX2 R60, R60 ;  /* 0x0000003c003c7308 */ /* 0x000fe20000000800 */
[-C--:B------:R-:W-:Y:S03]  /*d0d0*/  HMMA.16816.F32 R12, R40, R54.reuse, R12 ;  /* 0x00000036280c723c */ /* 0x080fe6000000180c */
[----:B---3--:R-:W-:Y:S04]  /*d0e0*/  FADD.FTZ R56, R195, R139 ;  /* 0x0000008bc3387221 */ /* 0x008fe80000010000 */
[----:B------:R-:W-:Y:S01]  /*d0f0*/  FADD.FTZ R56, R196, R56 ;  /* 0x00000038c4387221 */ /* 0x000fe20000010000 */
[C---:B------:R-:W-:Y:S01]  /*d100*/  HMMA.16816.F32 R16, R36.reuse, R54, R16 ;  /* 0x000000362410723c */ /* 0x040fe20000001810 */
[----:B------:R-:W3:Y:S01]  /*d110*/  MUFU.EX2 R61, R61 ;  /* 0x0000003d003d7308 */ /* 0x000ee20000000800 */
[----:B------:R-:W5:Y:S06]  /*d120*/  LDSM.16.MT88.4 R52, [R210+0x4c00] ;  /* 0x004c0000d234783b */ /* 0x000f6c0000004200 */
[-C--:B------:R-:W-:Y:S03]  /*d130*/  HMMA.16816.F32 R20, R36, R44.reuse, R20 ;  /* 0x0000002c2414723c */ /* 0x080fe60000001814 */
[----:B------:R-:W-:Y:S05]  /*d140*/  MUFU.EX2 R70, R70 ;  /* 0x0000004600467308 */ /* 0x000fea0000000800 */
[C---:B------:R-:W-:Y:S05]  /*d150*/  HMMA.16816.F32 R24, R40.reuse, R44, R24 ;  /* 0x0000002c2818723c */ /* 0x040fea0000001818 */
[----:B------:R-:W-:Y:S03]  /*d160*/  MUFU.EX2 R71, R71 ;  /* 0x0000004700477308 */ /* 0x000fe60000000800 */
[-C--:B------:R-:W-:Y:S07]  /*d170*/  HMMA.16816.F32 R28, R40, R46.reuse, R28 ;  /* 0x0000002e281c723c */ /* 0x080fee000000181c */
[----:B------:R-:W-:Y:S01]  /*d180*/  MUFU.EX2 R82, R82 ;  /* 0x0000005200527308 */ /* 0x000fe20000000800 */
[----:B------:R-:W-:Y:S01]  /*d190*/  HMMA.16816.F32 R32, R36, R46, R32 ;  /* 0x0000002e2420723c */ /* 0x000fe20000001820 */
[----:B------:R-:W5:Y:S03]  /*d1a0*/  LDSM.16.MT88.4 R44, [R209+0x5000] ;  /* 0x00500000d12c783b */ /* 0x000f660000004200 */
[----:B--2---:R-:W-:Y:S02]  /*d1b0*/  F2FP.PACK_AB R41, R59, R66 ;  /* 0x000000423b29723e */ /* 0x004fe400000000ff */
[----:B------:R-:W-:Y:S02]  /*d1c0*/  F2FP.PACK_AB R43, R63, R62 ;  /* 0x0000003e3f2b723e */ /* 0x000fe400000000ff */
[----:B------:R-:W-:Y:S01]  /*d1d0*/  F2FP.PACK_AB R36, R207, R206 ;  /* 0x000000cecf24723e */ /* 0x000fe200000000ff */
[----:B------:R-:W-:Y:S03]  /*d1e0*/  MUFU.EX2 R83, R83 ;  /* 0x0000005300537308 */ /* 0x000fe60000000800 */
[----:B------:R-:W-:Y:S02]  /*d1f0*/  F2FP.PACK_AB R38, R224, R223 ;  /* 0x000000dfe026723e */ /* 0x000fe400000000ff */
[----:B------:R-:W-:Y:S02]  /*d200*/  F2FP.PACK_AB R37, R191, R188 ;  /* 0x000000bcbf25723e */ /* 0x000fe400000000ff */
[----:B------:R-:W-:Y:S02]  /*d210*/  F2FP.PACK_AB R39, R67, R192 ;  /* 0x000000c04327723e */ /* 0x000fe400000000ff */
[----:B-1----:R-:W-:Y:S01]  /*d220*/  F2FP.PACK_AB R40, R57, R58 ;  /* 0x0000003a3928723e */ /* 0x002fe200000000ff */
[----:B------:R-:W-:Y:S01]  /*d230*/  MUFU.EX2 R74, R74 ;  /* 0x0000004a004a7308 */ /* 0x000fe20000000800 */
[----:B---3--:R-:W-:Y:S03]  /*d240*/  F2FP.PACK_AB R42, R61, R60 ;  /* 0x0000003c3d2a723e */ /* 0x008fe600000000ff */
[-C--:B----4-:R-:W-:Y:S06]  /*d250*/  HMMA.16816.F32 R4, R36, R48.reuse, R4 ;  /* 0x000000302404723c */ /* 0x090fec0000001804 */
[----:B------:R-:W1:Y:S02]  /*d260*/  MUFU.EX2 R75, R75 ;  /* 0x0000004b004b7308 */ /* 0x000e640000000800 */
[C---:B------:R-:W-:Y:S08]  /*d270*/  HMMA.16816.F32 R8, R40.reuse, R48, R8 ;  /* 0x000000302808723c */ /* 0x040ff00000001808 */
[----:B------:R-:W-:Y:S01]  /*d280*/  MUFU.EX2 R78, R78 ;  /* 0x0000004e004e7308 */ /* 0x000fe20000000800 */
[-C--:B------:R-:W-:Y:S08]  /*d290*/  HMMA.16816.F32 R12, R40, R50.reuse, R12 ;  /* 0x00000032280c723c */ /* 0x080ff0000000180c */
[C---:B------:R-:W-:Y:S01]  /*d2a0*/  HMMA.16816.F32 R16, R36.reuse, R50, R16 ;  /* 0x000000322410723c */ /* 0x040fe20000001810 */
[----:B------:R-:W2:Y:S01]  /*d2b0*/  MUFU.EX2 R79, R79 ;  /* 0x0000004f004f7308 */ /* 0x000ea20000000800 */
[----:B------:R-:W3:Y:S06]  /*d2c0*/  LDSM.16.MT88.4 R48, [R210+0x5000] ;  /* 0x00500000d230783b */ /* 0x000eec0000004200 */
[-C--:B-----5:R-:W-:Y:S03]  /*d2d0*/  HMMA.16816.F32 R20, R36, R52.reuse, R20 ;  /* 0x000000342414723c */ /* 0x0a0fe60000001814 */
[----:B------:R-:W-:Y:S05]  /*d2e0*/  MUFU.EX2 R72, R72 ;  /* 0x0000004800487308 */ /* 0x000fea0000000800 */
[C---:B------:R-:W-:Y:S05]  /*d2f0*/  HMMA.16816.F32 R24, R40.reuse, R52, R24 ;  /* 0x000000342818723c */ /* 0x040fea0000001818 */
[----:B------:R-:W4:Y:S03]  /*d300*/  MUFU.EX2 R73, R73 ;  /* 0x0000004900497308 */ /* 0x000f260000000800 */
[-C--:B------:R-:W-:Y:S07]  /*d310*/  HMMA.16816.F32 R28, R40, R54.reuse, R28 ;  /* 0x00000036281c723c */ /* 0x080fee000000181c */
[----:B------:R-:W-:Y:S01]  /*d320*/  MUFU.EX2 R76, R76 ;  /* 0x0000004c004c7308 */ /* 0x000fe20000000800 */
[----:B------:R-:W-:Y:S01]  /*d330*/  HMMA.16816.F32 R32, R36, R54, R32 ;  /* 0x000000362420723c */ /* 0x000fe20000001820 */
[----:B------:R-:W-:Y:S03]  /*d340*/  LDSM.16.MT88.4 R52, [R210+0x5400] ;  /* 0x00540000d234783b */ /* 0x000fe60000004200 */
[----:B-1----:R-:W-:Y:S02]  /*d350*/  F2FP.PACK_AB R41, R75, R74 ;  /* 0x0000004a4b29723e */ /* 0x002fe400000000ff */
[----:B--2---:R-:W-:Y:S02]  /*d360*/  F2FP.PACK_AB R43, R79, R78 ;  /* 0x0000004e4f2b723e */ /* 0x004fe400000000ff */
[----:B------:R-:W-:Y:S01]  /*d370*/  F2FP.PACK_AB R36, R226, R225 ;  /* 0x000000e1e224723e */ /* 0x000fe200000000ff */
[----:B------:R-:W1:Y:S03]  /*d380*/  MUFU.EX2 R77, R77 ;  /* 0x0000004d004d7308 */ /* 0x000e660000000800 */
[----:B------:R-:W-:Y:S02]  /*d390*/  F2FP.PACK_AB R38, R228, R227 ;  /* 0x000000e3e426723e */ /* 0x000fe400000000ff */
[----:B------:R-:W-:Y:S02]  /*d3a0*/  F2FP.PACK_AB R37, R71, R70 ;  /* 0x000000464725723e */ /* 0x000fe400000000ff */
[----:B------:R-:W-:Y:S02]  /*d3b0*/  F2FP.PACK_AB R39, R83, R82 ;  /* 0x000000525327723e */ /* 0x000fe400000000ff */
[----:B----4-:R-:W-:Y:S01]  /*d3c0*/  F2FP.PACK_AB R40, R73, R72 ;  /* 0x000000484928723e */ /* 0x010fe200000000ff */
[----:B------:R-:W-:Y:S04]  /*d3d0*/  MUFU.EX2 R86, R86 ;  /* 0x0000005600567308 */ /* 0x000fe80000000800 */
[-C--:B------:R-:W-:Y:S06]  /*d3e0*/  HMMA.16816.F32 R4, R36, R44.reuse, R4 ;  /* 0x0000002c2404723c */ /* 0x080fec0000001804 */
[----:B------:R-:W-:Y:S01]  /*d3f0*/  MUFU.EX2 R87, R87 ;  /* 0x0000005700577308 */ /* 0x000fe20000000800 */
[----:B-1----:R-:W-:Y:S09]  /*d400*/  F2FP.PACK_AB R42, R77, R76 ;  /* 0x0000004c4d2a723e */ /* 0x002ff200000000ff */
[----:B------:R-:W-:Y:S01]  /*d410*/  MUFU.EX2 R98, R98 ;  /* 0x0000006200627308 */ /* 0x000fe20000000800 */
[C---:B------:R-:W-:Y:S09]  /*d420*/  HMMA.16816.F32 R8, R40.reuse, R44, R8 ;  /* 0x0000002c2808723c */ /* 0x040ff20000001808 */
[----:B------:R-:W-:Y:S01]  /*d430*/  MUFU.EX2 R99, R99 ;  /* 0x0000006300637308 */ /* 0x000fe20000000800 */
[-C--:B------:R-:W-:Y:S08]  /*d440*/  HMMA.16816.F32 R12, R40, R46.reuse, R12 ;  /* 0x0000002e280c723c */ /* 0x080ff0000000180c */
[C---:B------:R-:W-:Y:S01]  /*d450*/  HMMA.16816.F32 R16, R36.reuse, R46, R16 ;  /* 0x0000002e2410723c */ /* 0x040fe20000001810 */
[----:B------:R-:W-:Y:S01]  /*d460*/  MUFU.EX2 R90, R90 ;  /* 0x0000005a005a7308 */ /* 0x000fe20000000800 */
[----:B------:R-:W1:Y:S06]  /*d470*/  LDSM.16.MT88.4 R44, [R209+0x5400] ;  /* 0x00540000d12c783b */ /* 0x000e6c0000004200 */
[-C--:B---3--:R-:W-:Y:S03]  /*d480*/  HMMA.16816.F32 R20, R36, R48.reuse, R20 ;  /* 0x000000302414723c */ /* 0x088fe60000001814 */
[----:B------:R-:W2:Y:S05]  /*d490*/  MUFU.EX2 R91, R91 ;  /* 0x0000005b005b7308 */ /* 0x000eaa0000000800 */
[C---:B------:R-:W-:Y:S05]  /*d4a0*/  HMMA.16816.F32 R24, R40.reuse, R48, R24 ;  /* 0x000000302818723c */ /* 0x040fea0000001818 */
[----:B------:R-:W-:Y:S02]  /*d4b0*/  MUFU.EX2 R94, R94 ;  /* 0x0000005e005e7308 */ /* 0x000fe40000000800 */
[----:B------:R-:W-:Y:S01]  /*d4c0*/  FFMA.FTZ R48, R134, R241, R85 ;  /* 0x000000f186307223 */ /* 0x000fe20000010055 */
[-C--:B------:R-:W-:Y:S04]  /*d4d0*/  HMMA.16816.F32 R28, R40, R50.reuse, R28 ;  /* 0x00000032281c723c */ /* 0x080fe8000000181c */
[----:B------:R-:W-:Y:S01]  /*d4e0*/  FADD.FTZ R48, R129, R48 ;  /* 0x0000003081307221 */ /* 0x000fe20000010000 */
[----:B------:R-:W-:Y:S02]  /*d4f0*/  MOV R134, R137 ;  /* 0x0000008900867202 */ /* 0x000fe40000000f00 */
[----:B------:R-:W3:Y:S01]  /*d500*/  MUFU.EX2 R95, R95 ;  /* 0x0000005f005f7308 */ /* 0x000ee20000000800 */
[----:B------:R-:W-:Y:S04]  /*d510*/  HMMA.16816.F32 R32, R36, R50, R32 ;  /* 0x000000322420723c */ /* 0x000fe80000001820 */
[----:B--2---:R-:W-:Y:S03]  /*d520*/  F2FP.PACK_AB R41, R91, R90 ;  /* 0x0000005a5b29723e */ /* 0x004fe600000000ff */
[----:B------:R-:W-:Y:S01]  /*d530*/  F2FP.PACK_AB R36, R230, R229 ;  /* 0x000000e5e624723e */ /* 0x000fe200000000ff */
[----:B------:R-:W-:Y:S01]  /*d540*/  FADD.FTZ R51, R172, R48 ;  /* 0x00000030ac337221 */ /* 0x000fe20000010000 */
[----:B------:R-:W-:Y:S03]  /*d550*/  MUFU.EX2 R88, R88 ;  /* 0x0000005800587308 */ /* 0x000fe60000000800 */
[----:B------:R-:W-:Y:S01]  /*d560*/  FADD.FTZ R51, R176, R51 ;  /* 0x00000033b0337221 */ /* 0x000fe20000010000 */
[----:B------:R-:W-:Y:S01]  /*d570*/  F2FP.PACK_AB R38, R232, R231 ;  /* 0x000000e7e826723e */ /* 0x000fe200000000ff */
[----:B------:R-:W-:Y:S01]  /*d580*/  FADD.FTZ R48, R198, R56 ;  /* 0x00000038c6307221 */ /* 0x000fe20000010000 */
[----:B------:R-:W-:Y:S01]  /*d590*/  F2FP.PACK_AB R37, R87, R86 ;  /* 0x000000565725723e */ /* 0x000fe200000000ff */
[----:B------:R-:W-:Y:S01]  /*d5a0*/  FFMA.FTZ R50, R0, R243, R69 ;  /* 0x000000f300327223 */ /* 0x000fe20000010045 */
[----:B------:R-:W-:Y:S01]  /*d5b0*/  F2FP.PACK_AB R39, R99, R98 ;  /* 0x000000626327723e */ /* 0x000fe200000000ff */
[----:B------:R-:W-:Y:S01]  /*d5c0*/  FADD.FTZ R48, R197, R48 ;  /* 0x00000030c5307221 */ /* 0x000fe20000010000 */
[----:B------:R-:W2:Y:S01]  /*d5d0*/  MUFU.EX2 R89, R89 ;  /* 0x0000005900597308 */ /* 0x000ea20000000800 */
[----:B------:R-:W-:Y:S02]  /*d5e0*/  FADD.FTZ R50, R81, R50 ;  /* 0x0000003251327221 */ /* 0x000fe40000010000 */
[----:B------:R-:W-:Y:S01]  /*d5f0*/  FADD.FTZ R0, R100, R133 ;  /* 0x0000008564007221 */ /* 0x000fe20000010000 */
[----:B---3--:R-:W-:Y:S01]  /*d600*/  F2FP.PACK_AB R43, R95, R94 ;  /* 0x0000005e5f2b723e */ /* 0x008fe200000000ff */
[-C--:B-1----:R-:W-:Y:S03]  /*d610*/  HMMA.16816.F32 R4, R36, R44.reuse, R4 ;  /* 0x0000002c2404723c */ /* 0x082fe60000001804 */
[----:B------:R-:W-:Y:S01]  /*d620*/  FADD.FTZ R49, R113, R0 ;  /* 0x0000000071317221 */ /* 0x000fe20000010000 */
[----:B------:R-:W-:Y:S01]  /*d630*/  MOV R133, R138 ;  /* 0x0000008a00857202 */ /* 0x000fe20000000f00 */
[----:B------:R-:W-:Y:S01]  /*d640*/  MUFU.EX2 R92, R92 ;  /* 0x0000005c005c7308 */ /* 0x000fe20000000800 */
[----:B------:R-:W-:Y:S02]  /*d650*/  FADD.FTZ R0, R97, R50 ;  /* 0x0000003261007221 */ /* 0x000fe40000010000 */
[----:B------:R-:W-:Y:S01]  /*d660*/  FADD.FTZ R49, R135, R49 ;  /* 0x0000003187317221 */ /* 0x000fe20000010000 */
[----:B------:R-:W-:Y:S03]  /*d670*/  MOV R135, R3 ;  /* 0x0000000300877202 */ /* 0x000fe60000000f00 */
[----:B------:R-:W-:Y:S02]  /*d680*/  FADD.FTZ R50, R112, R0 ;  /* 0x0000000070327221 */ /* 0x000fe40000010000 */
[----:B------:R-:W-:Y:S01]  /*d690*/  FADD.FTZ R0, R96, R49 ;  /* 0x0000003160007221 */ /* 0x000fe20000010000 */
        /* <DEDUP_REMOVED lines=15> */
[----:B------:R-:W-:Y:S01]  /*d790*/  FADD.FTZ R53, R80, R50 ;  /* 0x0000003250357221 */ /* 0x000fe20000010000 */
[-C--:B------:R-:W-:Y:S01]  /*d7a0*/  HMMA.16816.F32 R28, R40, R54.reuse, R28 ;  /* 0x00000036281c723c */ /* 0x080fe2000000181c */
[----:B------:R-:W-:Y:S03]  /*d7b0*/  MUFU.EX2 R110, R110 ;  /* 0x0000006e006e7308 */ /* 0x000fe60000000800 */
[----:B------:R-:W-:Y:S02]  /*d7c0*/  FADD.FTZ R52, R101, R0 ;  /* 0x0000000065347221 */ /* 0x000fe40000010000 */
[----:B------:R-:W-:Y:S02]  /*d7d0*/  FADD.FTZ R53, R117, R53 ;  /* 0x0000003575357221 */ /* 0x000fe40000010000 */
[----:B------:R-:W-:Y:S01]  /*d7e0*/  FADD.FTZ R40, R116, R51 ;  /* 0x0000003374287221 */ /* 0x000fe20000010000 */
[----:B------:R-:W-:Y:S02]  /*d7f0*/  HMMA.16816.F32 R32, R36, R54, R32 ;  /* 0x000000362420723c */ /* 0x000fe40000001820 */
[----:B------:R-:W5:Y:S02]  /*d800*/  MUFU.EX2 R111, R111 ;  /* 0x0000006f006f7308 */ /* 0x000f640000000800 */
[----:B------:R-:W-:Y:S02]  /*d810*/  FADD.FTZ R41, R199, R48 ;  /* 0x00000030c7297221 */ /* 0x000fe40000010000 */
[----:B------:R-:W-:Y:S01]  /*d820*/  FADD.FTZ R56, R128, R40 ;  /* 0x0000002880387221 */ /* 0x000fe20000010000 */
[----:B------:R-:W5:Y:S01]  /*d830*/  LDSM.16.MT88.4 R48, [R210+0x5800] ;  /* 0x00580000d230783b */ /* 0x000f620000004200 */
[----:B------:R-:W-:Y:S01]  /*d840*/  FADD.FTZ R54, R200, R41 ;  /* 0x00000029c8367221 */ /* 0x000fe20000010000 */
[----:B------:R-:W-:Y:S03]  /*d850*/  F2FP.PACK_AB R36, R234, R233 ;  /* 0x000000e9ea24723e */ /* 0x000fe600000000ff */
[----:B------:R-:W-:Y:S01]  /*d860*/  FADD.FTZ R0, R186, R56 ;  /* 0x00000038ba007221 */ /* 0x000fe20000010000 */
[----:B------:R-:W-:Y:S01]  /*d870*/  F2FP.PACK_AB R38, R236, R235 ;  /* 0x000000ebec26723e */ /* 0x000fe200000000ff */
[----:B------:R-:W-:Y:S01]  /*d880*/  FADD.FTZ R52, R178, R52 ;  /* 0x00000034b2347221 */ /* 0x000fe20000010000 */
[----:B--2---:R-:W-:Y:S01]  /*d890*/  F2FP.PACK_AB R37, R103, R102 ;  /* 0x000000666725723e */ /* 0x004fe200000000ff */
[----:B------:R-:W-:Y:S01]  /*d8a0*/  FADD.FTZ R55, R201, R54 ;  /* 0x00000036c9377221 */ /* 0x000fe20000010000 */
[----:B-1----:R-:W-:Y:S01]  /*d8b0*/  F2FP.PACK_AB R39, R115, R114 ;  /* 0x000000727327723e */ /* 0x002fe200000000ff */
[----:B------:R-:W-:Y:S01]  /*d8c0*/  FADD.FTZ R54, R189, R0 ;  /* 0x00000000bd367221 */ /* 0x000fe20000010000 */
[----:B----4-:R-:W-:Y:S01]  /*d8d0*/  F2FP.PACK_AB R41, R107, R106 ;  /* 0x0000006a6b29723e */ /* 0x010fe200000000ff */
[----:B------:R-:W-:Y:S01]  /*d8e0*/  FADD.FTZ R0, R184, R52 ;  /* 0x00000034b8007221 */ /* 0x000fe20000010000 */
[----:B------:R-:W-:Y:S01]  /*d8f0*/  MUFU.EX2 R104, R104 ;  /* 0x0000006800687308 */ /* 0x000fe20000000800 */
[----:B------:R-:W-:Y:S02]  /*d900*/  FADD.FTZ R53, R175, R53 ;  /* 0x00000035af357221 */ /* 0x000fe40000010000 */
[----:B------:R-:W-:Y:S01]  /*d910*/  FADD.FTZ R0, R173, R0 ;  /* 0x00000000ad007221 */ /* 0x000fe20000010000 */
[-C--:B---3--:R-:W-:Y:S03]  /*d920*/  HMMA.16816.F32 R4, R36, R44.reuse, R4 ;  /* 0x0000002c2404723c */ /* 0x088fe60000001804 */
[----:B------:R-:W-:Y:S01]  /*d930*/  FADD.FTZ R0, R177, R0 ;  /* 0x00000000b1007221 */ /* 0x000fe20000010000 */
[----:B-----5:R-:W-:Y:S02]  /*d940*/  F2FP.PACK_AB R43, R111, R110 ;  /* 0x0000006e6f2b723e */ /* 0x020fe400000000ff */
[----:B------:R-:W1:Y:S10]  /*d950*/  MUFU.EX2 R105, R105 ;  /* 0x0000006900697308 */ /* 0x000e740000000800 */
        /* <DEDUP_REMOVED lines=13> */
[----:B------:R-:W-:Y:S01]  /*da30*/  FADD.FTZ R52, R136, R44 ;  /* 0x0000002c88347221 */ /* 0x000fe20000010000 */
[----:B------:R-:W-:Y:S01]  /*da40*/  MOV R136, R2 ;  /* 0x0000000200887202 */ /* 0x000fe20000000f00 */
        /* <DEDUP_REMOVED lines=27> */
[----:B------:R-:W-:Y:S01]  /*dc00*/  FADD.FTZ R46, R58, R47 ;  /* 0x0000002f3a2e7221 */ /* 0x000fe20000010000 */
[-C--:B------:R-:W-:Y:S03]  /*dc10*/  HMMA.16816.F32 R144, R168, R152.reuse, R4 ;  /* 0x00000098a890723c */ /* 0x080fe60000001804 */
[----:B------:R-:W-:Y:S02]  /*dc20*/  MUFU.EX2 R56, R120 ;  /* 0x0000007800387308 */ /* 0x000fe40000000800 */
[----:B------:R-:W-:Y:S02]  /*dc30*/  FADD.FTZ R52, R207, R44 ;  /* 0x0000002ccf347221 */ /* 0x000fe40000010000 */
[----:B------:R-:W-:Y:S02]  /*dc40*/  FADD.FTZ R47, R191, R0 ;  /* 0x00000000bf2f7221 */ /* 0x000fe40000010000 */
[----:B------:R-:W-:Y:S03]  /*dc50*/  FADD.FTZ R0, R59, R45 ;  /* 0x0000002d3b007221 */ /* 0x000fe60000010000 */
        /* <DEDUP_REMOVED lines=28> */
[----:B---3--:R-:W-:Y:S01]  /*de20*/  F2FP.PACK_AB R166, R68, R53 ;  /* 0x0000003544a6723e */ /* 0x008fe200000000ff */
[----:B------:R-:W-:Y:S02]  /*de30*/  FADD.FTZ R0, R79, R0 ;  /* 0x000000004f007221 */ /* 0x000fe40000010000 */
        /* <DEDUP_REMOVED lines=51> */
[----:B------:R-:W-:Y:S01]  /*e170*/  IADD3 R0, R222, -0x1, RZ ;  /* 0xffffffffde007810 */ /* 0x000fe20007ffe0ff */
[----:B------:R-:W-:Y:S02]  /*e180*/  FADD.FTZ R4, R53, R4 ;  /* 0x0000000435047221 */ /* 0x000fe40000010000 */
[----:B------:R-:W-:Y:S01]  /*e190*/  FADD.FTZ R242, R240, R6 ;  /* 0x00000006f0f27221 */ /* 0x000fe20000010000 */
[----:B------:R-:W-:Y:S01]  /*e1a0*/  MOV R222, R0 ;  /* 0x0000000000de7202 */ /* 0x000fe20000000f00 */
[----:B------:R-:W-:Y:S02]  /*e1b0*/  FADD.FTZ R241, R64, R7 ;  /* 0x0000000740f17221 */ /* 0x000fe40000010000 */
[----:B------:R-:W-:Y:S02]  /*e1c0*/  FADD.FTZ R244, R65, R5 ;  /* 0x0000000541f47221 */ /* 0x000fe40000010000 */
[----:B------:R-:W-:Y:S01]  /*e1d0*/  FADD.FTZ R243, R68, R4 ;  /* 0x0000000444f37221 */ /* 0x000fe20000010000 */
[----:B------:R-:W-:-:S05]  /*e1e0*/  @P1 BRA `(.L_x_121) ;  /* 0xffffb51000001947 */ /* 0x000fca000383ffff */
.L_x_120:
[----:B------:R1:W5:Y:S01]  /*e1f0*/  LDL R46, [R1+0x18] ;  /* 0x00001800012e7983 */ /* 0x0003620000100800 */
[----:B------:R-:W-:Y:S01]  /*e200*/  ISETP.NE.AND P0, PT, R252, -0x1, PT ;  /* 0xfffffffffc00780c */ /* 0x000fe20003f05270 */
[----:B------:R-:W2:Y:S01]  /*e210*/  LDC.U8 R29, c[0x0][0x329] ;  /* 0x0000ca40ff1d7b82 */ /* 0x000ea20000000000 */
[----:B------:R-:W-:Y:S01]  /*e220*/  BSSY B0, `(.L_x_124) ;  /* 0x00000de000007945 */ /* 0x000fe20003800000 */
[----:B------:R-:W3:Y:S04]  /*e230*/  SHFL.BFLY PT, R0, R241, 0x2, 0x1f ;  /* 0x0c401f00f1007f89 */ /* 0x000ee800000e0000 */
[----:B------:R-:W4:Y:S04]  /*e240*/  SHFL.BFLY PT, R5, R244, 0x2, 0x1f ;  /* 0x0c401f00f4057f89 */ /* 0x000f2800000e0000 */
[----:B------:R-:W1:Y:S04]  /*e250*/  SHFL.BFLY PT, R4, R242, 0x2, 0x1f ;  /* 0x0c401f00f2047f89 */ /* 0x000e6800000e0000 */
[----:B------:R-:W2:Y:S04]  /*e260*/  SHFL.BFLY PT, R6, R243, 0x2, 0x1f ;  /* 0x0c401f00f3067f89 */ /* 0x000ea800000e0000 */
[----:B------:R-:W2:Y:S01]  /*e270*/  S2R R45, SR_TID.X ;  /* 0x00000000002d7919 */ /* 0x000ea20000002100 */
[----:B---3--:R-:W-:-:S02]  /*e280*/  FADD.FTZ R0, R0, R241 ;  /* 0x000000f100007221 */ /* 0x008fc40000010000 */
[----:B----4-:R-:W-:-:S03]  /*e290*/  FADD.FTZ R5, R5, R244 ;  /* 0x000000f405057221 */ /* 0x010fc60000010000 */
[----:B------:R-:W3:Y:S01]  /*e2a0*/  SHFL.BFLY PT, R9, R0, 0x1, 0x1f ;  /* 0x0c201f0000097f89 */ /* 0x000ee200000e0000 */
[----:B-1----:R-:W-:-:S03]  /*e2b0*/  FADD.FTZ R4, R4, R242 ;  /* 0x000000f204047221 */ /* 0x002fc60000010000 */
[----:B------:R-:W1:Y:S01]  /*e2c0*/  SHFL.BFLY PT, R7, R5, 0x1, 0x1f ;  /* 0x0c201f0005077f89 */ /* 0x000e6200000e0000 */
[----:B--2---:R-:W-:-:S03]  /*e2d0*/  FADD.FTZ R6, R6, R243 ;  /* 0x000000f306067221 */ /* 0x004fc60000010000 */
[----:B------:R-:W2:Y:S01]  /*e2e0*/  SHFL.BFLY PT, R10, R4, 0x1, 0x1f ;  /* 0x0c201f00040a7f89 */ /* 0x000ea200000e0000 */
[----:B------:R-:W-:-:S03]  /*e2f0*/  SHF.R.S32.HI R28, RZ, 0x1f, R45 ;  /* 0x0000001fff1c7819 */ /* 0x000fc6000001142d */
[----:B------:R-:W4:Y:S01]  /*e300*/  SHFL.BFLY PT, R8, R6, 0x1, 0x1f ;  /* 0x0c201f0006087f89 */ /* 0x000f2200000e0000 */
[CC--:B------:R-:W-:Y:S02]  /*e310*/  LEA.HI R22, R28.reuse, R45.reuse, RZ, 0x2 ;  /* 0x0000002d1c167211 */ /* 0x0c0fe400078f10ff */
[----:B------:R-:W-:Y:S01]  /*e320*/  LEA.HI R28, R28, R45, RZ, 0x5 ;  /* 0x0000002d1c1c7211 */ /* 0x000fe200078f28ff */
[----:B---3--:R-:W-:Y:S01]  /*e330*/  FADD.FTZ R24, R0, R9 ;  /* 0x0000000900187221 */ /* 0x008fe20000010000 */
[----:B------:R-:W-:Y:S02]  /*e340*/  MOV R0, 0x3f800000 ;  /* 0x3f80000000007802 */ /* 0x000fe40000000f00 */
[----:B------:R-:W-:Y:S01]  /*e350*/  SHF.R.S32.HI R9, RZ, 0x5, R28 ;  /* 0x00000005ff097819 */ /* 0x000fe2000001141c */
[----:B-1----:R-:W-:Y:S01]  /*e360*/  FADD.FTZ R25, R5, R7 ;  /* 0x0000000705197221 */ /* 0x002fe20000010000 */
[----:B------:R-:W-:Y:S01]  /*e370*/  FSETP.NE.FTZ.AND P5, PT, R24, RZ, PT ;  /* 0x000000ff1800720b */ /* 0x000fe20003fb5000 */
[----:B------:R-:W-:-:S02]  /*e380*/  IMAD.MOV.U32 R5, RZ, RZ, 0x3f800000 ;  /* 0x3f800000ff057424 */ /* 0x000fc400078e00ff */
[----:B--2---:R-:W-:Y:S01]  /*e390*/  FADD.FTZ R21, R4, R10 ;  /* 0x0000000a04157221 */ /* 0x004fe20000010000 */
[----:B------:R-:W-:Y:S02]  /*e3a0*/  MOV R4, 0x3f800000 ;  /* 0x3f80000000047802 */ /* 0x000fe40000000f00 */
[----:B------:R-:W-:Y:S01]  /*e3b0*/  FSETP.NE.FTZ.AND P3, PT, R25, RZ, PT ;  /* 0x000000ff1900720b */ /* 0x000fe20003f75000 */
[----:B----4-:R-:W-:Y:S01]  /*e3c0*/  FADD.FTZ R23, R6, R8 ;  /* 0x0000000806177221 */ /* 0x010fe20000010000 */
[----:B------:R-:W-:Y:S01]  /*e3d0*/  FSETP.NE.FTZ.AND P6, PT, R21, RZ, PT ;  /* 0x000000ff1500720b */ /* 0x000fe20003fd5000 */
[----:B------:R-:W-:Y:S01]  /*e3e0*/  @P0 IMAD.WIDE.U32 R6, R252, c[0x0][0x1e8], RZ ;  /* 0x00007a00fc060a25 */ /* 0x000fe200078e00ff */
[----:B------:R-:W-:Y:S02]  /*e3f0*/  LOP3.LUT R8, R22, 0xfffffffc, RZ, 0xc0, !PT ;  /* 0xfffffffc16087812 */ /* 0x000fe400078ec0ff */
[----:B------:R-:W-:Y:S01]  /*e400*/  FSETP.NE.FTZ.AND P4, PT, R23, RZ, PT ;  /* 0x000000ff1700720b */ /* 0x000fe20003f95000 */
[----:B------:R-:W1:Y:S01]  /*e410*/  @P5 MUFU.RCP R5, R24 ;  /* 0x0000001800055308 */ /* 0x000e620000001000 */
[----:B------:R-:W-:Y:S01]  /*e420*/  SHF.R.S32.HI R22, RZ, 0x2, R22 ;  /* 0x00000002ff167819 */ /* 0x000fe20000011416 */
[----:B------:R-:W-:Y:S01]  /*e430*/  @P0 IMAD R44, R252, c[0x0][0x1ec], R7 ;  /* 0x00007b00fc2c0a24 */ /* 0x000fe200078e0207 */
[----:B------:R-:W-:Y:S01]  /*e440*/  IADD3 R8, -R8, R45, RZ ;  /* 0x0000002d08087210 */ /* 0x000fe20007ffe1ff */
[----:B------:R-:W-:Y:S01]  /*e450*/  @P0 IMAD.MOV.U32 R27, RZ, RZ, R6 ;  /* 0x000000ffff1b0224 */ /* 0x000fe200078e0006 */
[----:B------:R-:W-:-:S03]  /*e460*/  MOV R6, 0x3f800000 ;  /* 0x3f80000000067802 */ /* 0x000fc60000000f00 */
[----:B------:R-:W2:Y:S01]  /*e470*/  @P6 MUFU.RCP R4, R21 ;  /* 0x0000001500046308 */ /* 0x000ea20000001000 */
[----:B------:R-:W-:Y:S02]  /*e480*/  IMAD R26, R9, 0x100, R8 ;  /* 0x00000100091a7824 */ /* 0x000fe400078e0208 */
[----:B-1----:R-:W-:-:S05]  /*e490*/  FMUL.FTZ R146, R5, R146 ;  /* 0x0000009205927220 */ /* 0x002fca0000410000 */
[----:B------:R-:W1:Y:S01]  /*e4a0*/  @P4 MUFU.RCP R0, R23 ;  /* 0x0000001700004308 */ /* 0x000e620000001000 */
[C---:B------:R-:W-:Y:S02]  /*e4b0*/  FMUL.FTZ R20, R5.reuse, R147 ;  /* 0x0000009305147220 */ /* 0x040fe40000410000 */
[C---:B------:R-:W-:Y:S02]  /*e4c0*/  FMUL.FTZ R154, R5.reuse, R154 ;  /* 0x0000009a059a7220 */ /* 0x040fe40000410000 */
[C---:B------:R-:W-:Y:S01]  /*e4d0*/  FMUL.FTZ R16, R5.reuse, R155 ;  /* 0x0000009b05107220 */ /* 0x040fe20000410000 */
[----:B------:R-:W-:Y:S01]  /*e4e0*/  F2FP.PACK_AB R20, R20, R146 ;  /* 0x000000921414723e */ /* 0x000fe200000000ff */
[C---:B------:R-:W-:Y:S01]  /*e4f0*/  FMUL.FTZ R158, R5.reuse, R158 ;  /* 0x0000009e059e7220 */ /* 0x040fe20000410000 */
[----:B------:R-:W3:Y:S01]  /*e500*/  @P3 MUFU.RCP R6, R25 ;  /* 0x0000001900063308 */ /* 0x000ee20000001000 */
[C---:B------:R-:W-:Y:S01]  /*e510*/  FMUL.FTZ R13, R5.reuse, R159 ;  /* 0x0000009f050d7220 */ /* 0x040fe20000410000 */
[----:B------:R-:W-:Y:S01]  /*e520*/  F2FP.PACK_AB R16, R16, R154 ;  /* 0x0000009a1010723e */ /* 0x000fe200000000ff */
[----:B------:R-:W-:-:S02]  /*e530*/  FMUL.FTZ R170, R5, R170 ;  /* 0x000000aa05aa7220 */ /* 0x000fc40000410000 */
[----:B------:R-:W-:Y:S01]  /*e540*/  FMUL.FTZ R7, R5, R171 ;  /* 0x000000ab05077220 */ /* 0x000fe20000410000 */
[----:B------:R-:W-:Y:S01]  /*e550*/  SHF.R.S32.HI R5, RZ, 0x1f, R22 ;  /* 0x0000001fff057819 */ /* 0x000fe20000011416 */
[C---:B--2---:R-:W-:Y:S01]  /*e560*/  FMUL.FTZ R144, R4.reuse, R144 ;  /* 0x0000009004907220 */ /* 0x044fe20000410000 */
[----:B------:R-:W-:Y:S01]  /*e570*/  F2FP.PACK_AB R13, R13, R158 ;  /* 0x0000009e0d0d723e */ /* 0x000fe200000000ff */
[C---:B------:R-:W-:Y:S01]  /*e580*/  FMUL.FTZ R18, R4.reuse, R145 ;  /* 0x0000009104127220 */ /* 0x040fe20000410000 */
[----:B------:R-:W-:Y:S01]  /*e590*/  LEA.HI R5, R5, R22, RZ, 0x3 ;  /* 0x0000001605057211 */ /* 0x000fe200078f18ff */
[C---:B------:R-:W-:Y:S01]  /*e5a0*/  FMUL.FTZ R152, R4.reuse, R152 ;  /* 0x0000009804987220 */ /* 0x040fe20000410000 */
[----:B------:R-:W-:Y:S01]  /*e5b0*/  F2FP.PACK_AB R7, R7, R170 ;  /* 0x000000aa0707723e */ /* 0x000fe200000000ff */
[C---:B------:R-:W-:Y:S01]  /*e5c0*/  FMUL.FTZ R17, R4.reuse, R153 ;  /* 0x0000009904117220 */ /* 0x040fe20000410000 */
[----:B------:R-:W-:Y:S01]  /*e5d0*/  LOP3.LUT R5, R5, 0xfffffff8, RZ, 0xc0, !PT ;  /* 0xfffffff805057812 */ /* 0x000fe200078ec0ff */
[----:B------:R-:W-:Y:S01]  /*e5e0*/  FMUL.FTZ R156, R4, R156 ;  /* 0x0000009c049c7220 */ /* 0x000fe20000410000 */
[----:B------:R-:W-:Y:S01]  /*e5f0*/  F2FP.PACK_AB R18, R18, R144 ;  /* 0x000000901212723e */ /* 0x000fe200000000ff */
[----:B------:R-:W-:Y:S01]  /*e600*/  FMUL.FTZ R14, R4, R157 ;  /* 0x0000009d040e7220 */ /* 0x000fe20000410000 */
[----:B------:R-:W-:Y:S01]  /*e610*/  F2FP.PACK_AB R17, R17, R152 ;  /* 0x000000981111723e */ /* 0x000fe200000000ff */
[----:B------:R-:W-:-:S02]  /*e620*/  IMAD.IADD R5, R22, 0x1, -R5 ;  /* 0x0000000116057824 */ /* 0x000fc400078e0a05 */
[----:B------:R-:W-:Y:S01]  /*e630*/  FMUL.FTZ R168, R4, R168 ;  /* 0x000000a804a87220 */ /* 0x000fe20000410000 */
[----:B------:R-:W-:Y:S01]  /*e640*/  F2FP.PACK_AB R14, R14, R156 ;  /* 0x0000009c0e0e723e */ /* 0x000fe200000000ff */
[----:B------:R-:W-:Y:S01]  /*e650*/  FMUL.FTZ R10, R4, R169 ;  /* 0x000000a9040a7220 */ /* 0x000fe20000410000 */
[----:B------:R-:W-:Y:S01]  /*e660*/  LEA.HI R4, R5, R5, RZ, 0x1 ;  /* 0x0000000505047211 */ /* 0x000fe200078f08ff */
[C---:B-1----:R-:W-:Y:S02]  /*e670*/  FMUL.FTZ R140, R0.reuse, R140 ;  /* 0x0000008c008c7220 */ /* 0x042fe40000410000 */
[----:B------:R-:W-:Y:S01]  /*e680*/  FMUL.FTZ R19, R0, R141 ;  /* 0x0000008d00137220 */ /* 0x000fe20000410000 */
[----:B------:R-:W-:Y:S01]  /*e690*/  F2FP.PACK_AB R10, R10, R168 ;  /* 0x000000a80a0a723e */ /* 0x000fe200000000ff */
        /* <DEDUP_REMOVED lines=9> */
[----:B---3--:R-:W-:Y:S01]  /*e730*/  FMUL.FTZ R143, R6, R143 ;  /* 0x0000008f068f7220 */ /* 0x008fe20000410000 */
[----:B------:R-:W-:Y:S01]  /*e740*/  LOP3.LUT R4, R4, 0x3fffffe, RZ, 0xc0, !PT ;  /* 0x03fffffe04047812 */ /* 0x000fe200078ec0ff */
[----:B------:R-:W-:Y:S01]  /*e750*/  FMUL.FTZ R142, R6, R142 ;  /* 0x0000008e068e7220 */ /* 0x000fe20000410000 */
[----:B------:R-:W-:Y:S01]  /*e760*/  LOP3.LUT P2, RZ, R0, 0x2, RZ, 0xc0, !PT ;  /* 0x0000000200ff7812 */ /* 0x000fe2000784c0ff */
[----:B------:R-:W-:Y:S01]  /*e770*/  FMUL.FTZ R151, R6, R151 ;  /* 0x0000009706977220 */ /* 0x000fe20000410000 */
[----:B------:R-:W-:Y:S01]  /*e780*/  F2FP.PACK_AB R12, R12, R160 ;  /* 0x000000a00c0c723e */ /* 0x000fe200000000ff */
[C---:B------:R-:W-:Y:S01]  /*e790*/  FMUL.FTZ R150, R6.reuse, R150 ;  /* 0x0000009606967220 */ /* 0x040fe20000410000 */
[----:B------:R-:W-:Y:S01]  /*e7a0*/  F2FP.PACK_AB R142, R143, R142 ;  /* 0x0000008e8f8e723e */ /* 0x000fe200000000ff */
[C---:B------:R-:W-:Y:S01]  /*e7b0*/  FMUL.FTZ R163, R6.reuse, R163 ;  /* 0x000000a306a37220 */ /* 0x040fe20000410000 */
[----:B------:R-:W-:Y:S01]  /*e7c0*/  F2FP.PACK_AB R9, R9, R164 ;  /* 0x000000a40909723e */ /* 0x000fe200000000ff */
[C---:B------:R-:W-:Y:S01]  /*e7d0*/  FMUL.FTZ R11, R6.reuse, R162 ;  /* 0x000000a2060b7220 */ /* 0x040fe20000410000 */
[----:B------:R-:W-:Y:S01]  /*e7e0*/  F2FP.PACK_AB R150, R151, R150 ;  /* 0x000000969796723e */ /* 0x000fe200000000ff */
[----:B------:R-:W-:-:S02]  /*e7f0*/  FMUL.FTZ R167, R6, R167 ;  /* 0x000000a706a77220 */ /* 0x000fc40000410000 */
[----:B------:R-:W-:Y:S01]  /*e800*/  FMUL.FTZ R8, R6, R166 ;  /* 0x000000a606087220 */ /* 0x000fe20000410000 */
[----:B------:R-:W-:Y:S01]  /*e810*/  SHF.L.U32 R6, R0, 0x6, RZ ;  /* 0x0000000600067819 */ /* 0x000fe200000006ff */
[----:B------:R-:W-:Y:S01]  /*e820*/  IMAD.IADD R4, R5, 0x1, -R4 ;  /* 0x0000000105047824 */ /* 0x000fe200078e0a04 */
[----:B------:R-:W-:Y:S02]  /*e830*/  F2FP.PACK_AB R11, R163, R11 ;  /* 0x0000000ba30b723e */ /* 0x000fe400000000ff */
[----:B------:R-:W-:Y:S02]  /*e840*/  LOP3.LUT R5, R6, 0xc0, RZ, 0xc0, !PT ;  /* 0x000000c006057812 */ /* 0x000fe400078ec0ff */
[----:B------:R-:W-:Y:S02]  /*e850*/  LEA R4, R4, R26, 0x4 ;  /* 0x0000001a04047211 */ /* 0x000fe400078e20ff */
[----:B------:R-:W-:Y:S01]  /*e860*/  LEA.HI R5, R5, R5, RZ, 0x1d ;  /* 0x0000000505057211 */ /* 0x000fe200078fe8ff */
[----:B------:R-:W1:Y:S01]  /*e870*/  LDC.U8 R26, c[0x0][0x328] ;  /* 0x0000ca00ff1a7b82 */ /* 0x000e620000000000 */
[----:B------:R-:W-:-:S02]  /*e880*/  LOP3.LUT R6, R0, 0x1, RZ, 0xc0, !PT ;  /* 0x0000000100067812 */ /* 0x000fc400078ec0ff */
[----:B------:R-:W-:Y:S01]  /*e890*/  F2FP.PACK_AB R8, R167, R8 ;  /* 0x00000008a708723e */ /* 0x000fe200000000ff */
[----:B------:R-:W-:Y:S01]  /*e8a0*/  IMAD.U32 R0, R4, 0x2, R5 ;  /* 0x0000000204007824 */ /* 0x000fe200078e0005 */
[----:B------:R-:W-:Y:S02]  /*e8b0*/  ISETP.NE.U32.AND P1, PT, R6, 0x1, PT ;  /* 0x000000010600780c */ /* 0x000fe40003f25070 */
[----:B------:R-:W-:Y:S01]  /*e8c0*/  MOV R6, 0xfffffff0 ;  /* 0xfffffff000067802 */ /* 0x000fe20000000f00 */
[----:B------:R-:W-:-:S03]  /*e8d0*/  IMAD.SHL.U32 R0, R0, 0x2, RZ ;  /* 0x0000000200007824 */ /* 0x000fc600078e00ff */
[----:B------:R-:W-:Y:S02]  /*e8e0*/  SEL R6, R6, 0x10, !P1 ;  /* 0x0000001006067807 */ /* 0x000fe40004800000 */
[C---:B------:R-:W-:Y:S01]  /*e8f0*/  IADD3 R4, R0.reuse, 0x20, RZ ;  /* 0x0000002000047810 */ /* 0x040fe20007ffe0ff */
[----:B------:R2:W-:Y:S01]  /*e900*/  STS [R0], R18 ;  /* 0x0000001200007388 */ /* 0x0005e20000000800 */
[C---:B------:R-:W-:Y:S02]  /*e910*/  IADD3 R5, R0.reuse, R6, RZ ;  /* 0x0000000600057210 */ /* 0x040fe40007ffe0ff */
[----:B------:R-:W-:Y:S01]  /*e920*/  @P2 IADD3 R4, R0, -0x20, RZ ;  /* 0xffffffe000042810 */ /* 0x000fe20007ffe0ff */
[----:B------:R-:W-:Y:S01]  /*e930*/  STS [R0+0x200], R20 ;  /* 0x0002001400007388 */ /* 0x000fe20000000800 */
[----:B------:R-:W-:-:S03]  /*e940*/  ISETP.NE.AND P1, PT, R29, RZ, PT ;  /* 0x000000ff1d00720c */ /* 0x000fc60003f25270 */
[----:B------:R3:W-:Y:S01]  /*e950*/  STS [R5], R17 ;  /* 0x0000001105007388 */ /* 0x0007e20000000800 */
[----:B-1----:R-:W-:-:S03]  /*e960*/  ISETP.NE.AND P2, PT, R26, RZ, PT ;  /* 0x000000ff1a00720c */ /* 0x002fc60003f45270 */
[----:B------:R1:W-:Y:S04]  /*e970*/  STS [R5+0x200], R16 ;  /* 0x0002001005007388 */ /* 0x0003e80000000800 */
[----:B------:R4:W-:Y:S04]  /*e980*/  STS [R0+0x1000], R19 ;  /* 0x0010001300007388 */ /* 0x0009e80000000800 */
[----:B------:R4:W-:Y:S04]  /*e990*/  STS [R0+0x1200], R142 ;  /* 0x0012008e00007388 */ /* 0x0009e80000000800 */
[----:B------:R4:W-:Y:S04]  /*e9a0*/  STS [R5+0x1000], R15 ;  /* 0x0010000f05007388 */ /* 0x0009e80000000800 */
[----:B--2---:R-:W2:Y:S04]  /*e9b0*/  S2R R18, SR_CTAID.Y ;  /* 0x0000000000127919 */ /* 0x004ea80000002600 */
[----:B------:R2:W-:Y:S01]  /*e9c0*/  STS [R5+0x1200], R150 ;  /* 0x0012009605007388 */ /* 0x0005e20000000800 */
[----:B---3--:R-:W-:-:S03]  /*e9d0*/  MOV R17, 0x7f800000 ;  /* 0x7f80000000117802 */ /* 0x008fc60000000f00 */
[----:B------:R3:W-:Y:S01]  /*e9e0*/  STS [R4], R14 ;  /* 0x0000000e04007388 */ /* 0x0007e20000000800 */
[----:B-1----:R-:W-:-:S03]  /*e9f0*/  MOV R16, 0x7f800000 ;  /* 0x7f80000000107802 */ /* 0x002fc60000000f00 */
[----:B------:R1:W-:Y:S04]  /*ea00*/  STS [R4+0x200], R13 ;  /* 0x0002000d04007388 */ /* 0x0003e80000000800 */
[----:B----4-:R-:W4:Y:S01]  /*ea10*/  S2R R19, SR_CTAID.Z ;  /* 0x0000000000137919 */ /* 0x010f220000002700 */
[----:B------:R-:W-:-:S03]  /*ea20*/  IMAD.IADD R0, R6, 0x1, R4 ;  /* 0x0000000106007824 */ /* 0x000fc600078e0204 */
[----:B------:R-:W4:Y:S04]  /*ea30*/  S2R R15, SR_CTAID.X ;  /* 0x00000000000f7919 */ /* 0x000f280000002500 */
[----:B------:R-:W-:Y:S04]  /*ea40*/  STS [R0], R10 ;  /* 0x0000000a00007388 */ /* 0x000fe80000000800 */
[----:B------:R4:W-:Y:S01]  /*ea50*/  STS [R0+0x200], R7 ;  /* 0x0002000700007388 */ /* 0x0009e20000000800 */
[----:B--2---:R-:W-:-:S03]  /*ea60*/  @P1 MOV R5, c[0x0][0x210] ;  /* 0x0000840000051a02 */ /* 0x004fc60000000f00 */
[----:B------:R2:W-:Y:S01]  /*ea70*/  STS [R4+0x1000], R12 ;  /* 0x0010000c04007388 */ /* 0x0005e20000000800 */
[----:B---3--:R-:W-:Y:S03]  /*ea80*/  @P5 MUFU.LG2 R14, R24 ;  /* 0x00000018000e5308 */ /* 0x008fe60000000c00 */
[----:B------:R3:W-:Y:S04]  /*ea90*/  STS [R4+0x1200], R11 ;  /* 0x0012000b04007388 */ /* 0x0007e80000000800 */
[----:B------:R-:W-:Y:S01]  /*eaa0*/  STS [R0+0x1000], R9 ;  /* 0x0010000900007388 */ /* 0x000fe20000000800 */
[----:B-1----:R-:W-:Y:S03]  /*eab0*/  @P4 MUFU.LG2 R13, R23 ;  /* 0x00000017000d4308 */ /* 0x002fe60000000c00 */
[----:B------:R1:W-:Y:S04]  /*eac0*/  STS [R0+0x1200], R8 ;  /* 0x0012000800007388 */ /* 0x0003e80000000800 */
[----:B------:R-:W-:Y:S01]  /*ead0*/  BAR.SYNC.DEFER_BLOCKING 0x0 ;  /* 0x0000000000007b1d */ /* 0x000fe20000010000 */
[----:B----4-:R-:W-:-:S02]  /*eae0*/  @P1 IMAD R7, R5, c[0x0][0x214], RZ ;  /* 0x0000850005071a24 */ /* 0x010fc400078e02ff */
[----:B------:R-:W-:-:S03]  /*eaf0*/  @!P1 IMAD.MOV.U32 R5, RZ, RZ, c[0x0][0x214] ;  /* 0x00008500ff059624 */ /* 0x000fc600078e00ff */
[----:B--2---:R-:W2:Y:S02]  /*eb00*/  @P6 MUFU.LG2 R12, R21 ;  /* 0x00000015000c6308 */ /* 0x004ea40000000c00 */
[----:B------:R-:W-:Y:S02]  /*eb10*/  @!P1 SEL R7, R5, c[0x0][0x234], !P2 ;  /* 0x00008d0005079a07 */ /* 0x000fe40005000000 */
[----:B---3--:R-:W-:Y:S02]  /*eb20*/  @!P0 SHF.R.S32.HI R4, RZ, 0x1f, R18 ;  /* 0x0000001fff048819 */ /* 0x008fe40000011412 */
[----:B------:R-:W-:Y:S02]  /*eb30*/  ISETP.NE.OR P2, PT, R29, RZ, !P2 ;  /* 0x000000ff1d00720c */ /* 0x000fe40005745670 */
[----:B------:R-:W3:Y:S01]  /*eb40*/  @P3 MUFU.LG2 R11, R25 ;  /* 0x00000019000b3308 */ /* 0x000ee20000000c00 */
[----:B------:R-:W-:Y:S01]  /*eb50*/  @!P0 IMAD R5, R4, c[0x0][0x1e0], RZ ;  /* 0x0000780004058a24 */ /* 0x000fe200078e02ff */
[----:B------:R-:W-:Y:S01]  /*eb60*/  LOP3.LUT R4, R28, 0xffffffe0, RZ, 0xc0, !PT ;  /* 0xffffffe01c047812 */ /* 0x000fe200078ec0ff */
[----:B-1----:R-:W-:Y:S01]  /*eb70*/  @!P0 IMAD.WIDE.U32 R8, R18, c[0x0][0x1e0], RZ ;  /* 0x0000780012088a25 */ /* 0x002fe200078e00ff */
[----:B------:R-:W-:Y:S01]  /*eb80*/  @P1 MOV R0, 0x1 ;  /* 0x0000000100001802 */ /* 0x000fe20000000f00 */
[----:B------:R1:W4:Y:S02]  /*eb90*/  LDS.128 R28, [R221] ;  /* 0x00000000dd1c7984 */ /* 0x0003240000000c00 */
[----:B------:R-:W-:-:S02]  /*eba0*/  @!P1 IMAD R0, R7, c[0x0][0x1c0], RZ ;  /* 0x0000700007009a24 */ /* 0x000fc400078e02ff */
[C---:B------:R-:W-:Y:S01]  /*ebb0*/  @!P0 IMAD R5, R18.reuse, c[0x0][0x1e4], R5 ;  /* 0x0000790012058a24 */ /* 0x040fe200078e0205 */
[----:B------:R1:W1:Y:S01]  /*ebc0*/  LDS.128 R32, [R221+0x800] ;  /* 0x00080000dd207984 */ /* 0x0002620000000c00 */
[----:B------:R-:W-:Y:S02]  /*ebd0*/  @!P2 IMAD R6, R18, c[0x0][0x214], RZ ;  /* 0x000085001206aa24 */ /* 0x000fe400078e02ff */
[----:B------:R-:W-:Y:S01]  /*ebe0*/  @!P0 IMAD.MOV.U32 R27, RZ, RZ, R8 ;  /* 0x000000ffff1b8224 */ /* 0x000fe200078e0008 */
[----:B------:R1:W1:Y:S01]  /*ebf0*/  LDS.128 R36, [R221+0x1000] ;  /* 0x00100000dd247984 */ /* 0x0002620000000c00 */
[----:B------:R-:W-:Y:S01]  /*ec00*/  IMAD.IADD R10, R45, 0x1, -R4 ;  /* 0x000000012d0a7824 */ /* 0x000fe200078e0a04 */
[----:B------:R-:W-:Y:S01]  /*ec10*/  @!P2 SEL R8, R6, R252, !P0 ;  /* 0x000000fc0608a207 */ /* 0x000fe20004000000 */
[----:B------:R-:W-:Y:S01]  /*ec20*/  IMAD R0, R18, R0, RZ ;  /* 0x0000000012007224 */ /* 0x000fe200078e02ff */
[----:B------:R1:W1:Y:S01]  /*ec30*/  LDS.128 R40, [R221+0x1800] ;  /* 0x00180000dd287984 */ /* 0x0002620000000c00 */
[----:B------:R-:W-:Y:S01]  /*ec40*/  @P1 MOV R6, c[0x0][0x210] ;  /* 0x0000840000061a02 */ /* 0x000fe20000000f00 */
[----:B------:R-:W-:Y:S01]  /*ec50*/  @!P1 IMAD.MOV.U32 R6, RZ, RZ, 0x1 ;  /* 0x00000001ff069424 */ /* 0x000fe200078e00ff */
[----:B------:R-:W-:Y:S01]  /*ec60*/  @!P0 IADD3 R44, R9, R5, RZ ;  /* 0x00000005092c8210 */ /* 0x000fe20007ffe0ff */
[----:B--2---:R-:W-:Y:S01]  /*ec70*/  @P6 FMUL.FTZ R9, R12, 0.69314718246459960938 ;  /* 0x3f3172180c096820 */ /* 0x004fe20000410000 */
[----:B------:R-:W-:Y:S01]  /*ec80*/  CS2R R4, SRZ ;  /* 0x0000000000047805 */ /* 0x000fe2000001ff00 */
[----:B------:R-:W-:-:S02]  /*ec90*/  SEL R0, R0, RZ, P2 ;  /* 0x000000ff00007207 */ /* 0x000fc40001000000 */
[----:B------:R-:W-:Y:S02]  /*eca0*/  @!P2 SHF.R.S32.HI R5, RZ, 0x1f, R8 ;  /* 0x0000001fff05a819 */ /* 0x000fe40000011408 */
[----:B------:R-:W-:Y:S01]  /*ecb0*/  LOP3.LUT P0, RZ, R10, 0x3, RZ, 0xc0, !PT ;  /* 0x000000030aff7812 */ /* 0x000fe2000780c0ff */
[----:B------:R-:W-:Y:S01]  /*ecc0*/  IMAD R0, R19, R7, R0 ;  /* 0x0000000713007224 */ /* 0x000fe200078e0200 */
[----:B------:R-:W-:Y:S01]  /*ecd0*/  @!P2 MOV R4, R8 ;  /* 0x000000080004a202 */ /* 0x000fe20000000f00 */
[----:B------:R-:W-:Y:S01]  /*ece0*/  IMAD R8, R15, R6, RZ ;  /* 0x000000060f087224 */ /* 0x000fe200078e02ff */
[----:B------:R-:W-:Y:S01]  /*ecf0*/  MOV R18, 0x7f800000 ;  /* 0x7f80000000127802 */ /* 0x000fe20000000f00 */
[----:B------:R-:W-:Y:S02]  /*ed00*/  @P6 FFMA.FTZ R18, R138, c[0x0][0x238], R9 ;  /* 0x00008e008a126a23 */ /* 0x000fe40000010009 */
[----:B------:R-:W-:Y:S01]  /*ed10*/  @P4 FMUL.FTZ R9, R13, 0.69314718246459960938 ;  /* 0x3f3172180d094820 */ /* 0x000fe20000410000 */
[----:B------:R-:W-:Y:S01]  /*ed20*/  SHF.L.U32 R12, R8, 0x7, RZ ;  /* 0x00000007080c7819 */ /* 0x000fe200000006ff */
[----:B------:R-:W-:-:S02]  /*ed30*/  @P5 FMUL.FTZ R10, R14, 0.69314718246459960938 ;  /* 0x3f3172180e0a5820 */ /* 0x000fc40000410000 */
[----:B---3--:R-:W-:Y:S01]  /*ed40*/  @P3 FMUL.FTZ R8, R11, 0.69314718246459960938 ;  /* 0x3f3172180b083820 */ /* 0x008fe20000410000 */
[----:B------:R-:W-:Y:S01]  /*ed50*/  IADD3 R7, P2, P1, R12, R4, R0 ;  /* 0x000000040c077210 */ /* 0x000fe2000795e000 */
[----:B------:R-:W-:Y:S01]  /*ed60*/  IMAD.MOV.U32 R15, RZ, RZ, 0x7f800000 ;  /* 0x7f800000ff0f7424 */ /* 0x000fe200078e00ff */
[----:B------:R-:W-:Y:S01]  /*ed70*/  SHF.R.S32.HI R4, RZ, 0x1f, R12 ;  /* 0x0000001fff047819 */ /* 0x000fe2000001140c */
[----:B------:R-:W-:Y:S01]  /*ed80*/  @P4 FFMA.FTZ R15, R2, c[0x0][0x238], R9 ;  /* 0x00008e00020f4a23 */ /* 0x000fe20000010009 */
[----:B------:R-:W-:Y:S01]  /*ed90*/  SHF.R.S32.HI R0, RZ, 0x1f, R0 ;  /* 0x0000001fff007819 */ /* 0x000fe20000011400 */
[----:B------:R-:W-:Y:S02]  /*eda0*/  @P5 FFMA.FTZ R17, R137, c[0x0][0x238], R10 ;  /* 0x00008e0089115a23 */ /* 0x000fe4000001000a */
[----:B------:R-:W-:Y:S01]  /*edb0*/  @P3 FFMA.FTZ R16, R3, c[0x0][0x238], R8 ;  /* 0x00008e0003103a23 */ /* 0x000fe20000010008 */
[----:B------:R-:W-:Y:S01]  /*edc0*/  IADD3.X R2, R4, R5, R0, P2, P1 ;  /* 0x0000000504027210 */ /* 0x000fe200017e2400 */
[----:B------:R-:W-:Y:S05]  /*edd0*/  @P0 BRA `(.L_x_125) ;  /* 0x0000022000000947 */ /* 0x000fea0003800000 */
[----:B----4-:R-:W2:Y:S04]  /*ede0*/  LDL.LU R48, [R1+0x28] ;  /* 0x0000280001307983 */ /* 0x010ea80000300800 */
[----:B------:R-:W2:Y:S02]  /*edf0*/  LDL.LU R47, [R1+0x2c] ;  /* 0x00002c00012f7983 */ /* 0x000ea40000300800 */
[----:B--2---:R-:W-:-:S05]  /*ee00*/  IMAD R0, R47, 0x10, R48 ;  /* 0x000000102f007824 */ /* 0x004fca00078e0230 */
[CC--:B-----5:R-:W-:Y:S02]  /*ee10*/  ISETP.GE.AND P6, PT, R0.reuse, R46.reuse, PT ;  /* 0x0000002e0000720c */ /* 0x0e0fe40003fc6270 */
[C---:B------:R-:W-:Y:S02]  /*ee20*/  IADD3 R4, R0.reuse, 0x8, RZ ;  /* 0x0000000800047810 */ /* 0x040fe40007ffe0ff */
[----:B------:R-:W-:Y:S02]  /*ee30*/  IADD3 R3, R0, 0x40, RZ ;  /* 0x0000004000037810 */ /* 0x000fe40007ffe0ff */
[-C--:B------:R-:W-:Y:S02]  /*ee40*/  ISETP.GE.AND P5, PT, R4, R46.reuse, PT ;  /* 0x0000002e0400720c */ /* 0x080fe40003fa6270 */
[----:B------:R-:W-:Y:S02]  /*ee50*/  IADD3 R5, R0, 0x48, RZ ;  /* 0x0000004800057810 */ /* 0x000fe40007ffe0ff */
[----:B------:R-:W-:-:S02]  /*ee60*/  ISETP.GE.AND P4, PT, R3, R46, PT ;  /* 0x0000002e0300720c */ /* 0x000fc40003f86270 */
[----:B------:R-:W-:Y:S01]  /*ee70*/  ISETP.GE.AND P3, PT, R5, R46, PT ;  /* 0x0000002e0500720c */ /* 0x000fe20003f66270 */
[----:B------:R-:W-:-:S05]  /*ee80*/  @!P6 IMAD R0, R0, R6, RZ ;  /* 0x000000060000e224 */ /* 0x000fca00078e02ff */
[----:B------:R-:W-:Y:S01]  /*ee90*/  @!P6 IADD3 R9, P0, R0, R7, RZ ;  /* 0x000000070009e210 */ /* 0x000fe20007f1e0ff */
[----:B------:R-:W-:-:S03]  /*eea0*/  @!P5 IMAD R4, R4, R6, RZ ;  /* 0x000000060404d224 */ /* 0x000fc600078e02ff */
[----:B------:R-:W-:Y:S01]  /*eeb0*/  @!P6 LEA.HI.X.SX32 R10, R0, R2, 0x1, P0 ;  /* 0x00000002000ae211 */ /* 0x000fe200000f0eff */
[-C--:B------:R-:W-:Y:S01]  /*eec0*/  @!P4 IMAD R11, R3, R6.reuse, RZ ;  /* 0x00000006030bc224 */ /* 0x080fe200078e02ff */
[CC--:B------:R-:W-:Y:S01]  /*eed0*/  @!P5 IADD3 R0, P2, R4.reuse, R7.reuse, RZ ;  /* 0x000000070400d210 */ /* 0x0c0fe20007f5e0ff */
[----:B------:R-:W-:Y:S01]  /*eee0*/  @!P3 IMAD R3, R5, R6, RZ ;  /* 0x000000060503b224 */ /* 0x000fe200078e02ff */
[C---:B------:R-:W-:Y:S02]  /*eef0*/  @!P6 LEA R8, P0, R9.reuse, c[0x0][0x200], 0x2 ;  /* 0x000080000908ea11 */ /* 0x040fe400078010ff */
[----:B------:R-:W-:Y:S02]  /*ef00*/  @!P5 LEA.HI.X.SX32 R4, R4, R2, 0x1, P2 ;  /* 0x000000020404d211 */ /* 0x000fe400010f0eff */
[----:B------:R-:W-:Y:S02]  /*ef10*/  @!P6 LEA.HI.X R9, R9, c[0x0][0x204], R10, 0x2, P0 ;  /* 0x000081000909ea11 */ /* 0x000fe400000f140a */
[----:B------:R-:W-:-:S02]  /*ef20*/  @!P4 IADD3 R5, P1, R11, R7, RZ ;  /* 0x000000070b05c210 */ /* 0x000fc40007f3e0ff */
[C---:B------:R-:W-:Y:S01]  /*ef30*/  @!P5 LEA R6, P2, R0.reuse, c[0x0][0x200], 0x2 ;  /* 0x000080000006da11 */ /* 0x040fe200078410ff */
[----:B------:R2:W-:Y:S01]  /*ef40*/  @!P6 STG.E [R8.64], R18 ;  /* 0x000000120800e986 */ /* 0x0005e2000c101906 */
[----:B------:R-:W-:Y:S02]  /*ef50*/  @!P3 IADD3 R10, P0, R3, R7, RZ ;  /* 0x00000007030ab210 */ /* 0x000fe40007f1e0ff */
[-C--:B------:R-:W-:Y:S02]  /*ef60*/  @!P4 LEA.HI.X.SX32 R11, R11, R2.reuse, 0x1, P1 ;  /* 0x000000020b0bc211 */ /* 0x080fe400008f0eff */
[----:B------:R-:W-:Y:S02]  /*ef70*/  @!P5 LEA.HI.X R7, R0, c[0x0][0x204], R4, 0x2, P2 ;  /* 0x000081000007da11 */ /* 0x000fe400010f1404 */
[----:B------:R-:W-:Y:S02]  /*ef80*/  @!P3 LEA.HI.X.SX32 R3, R3, R2, 0x1, P0 ;  /* 0x000000020303b211 */ /* 0x000fe400000f0eff */
[----:B------:R-:W-:Y:S01]  /*ef90*/  @!P4 LEA R4, P1, R5, c[0x0][0x200], 0x2 ;  /* 0x000080000504ca11 */ /* 0x000fe200078210ff */
[----:B------:R2:W-:Y:S01]  /*efa0*/  @!P5 STG.E [R6.64], R17 ;  /* 0x000000110600d986 */ /* 0x0005e2000c101906 */
[----:B------:R-:W-:-:S02]  /*efb0*/  @!P3 LEA R2, P0, R10, c[0x0][0x200], 0x2 ;  /* 0x000080000a02ba11 */ /* 0x000fc400078010ff */
[----:B------:R-:W-:Y:S02]  /*efc0*/  @!P4 LEA.HI.X R5, R5, c[0x0][0x204], R11, 0x2, P1 ;  /* 0x000081000505ca11 */ /* 0x000fe400008f140b */
[----:B------:R-:W-:-:S03]  /*efd0*/  @!P3 LEA.HI.X R3, R10, c[0x0][0x204], R3, 0x2, P0 ;  /* 0x000081000a03ba11 */ /* 0x000fc600000f1403 */
[----:B------:R2:W-:Y:S04]  /*efe0*/  @!P4 STG.E [R4.64], R15 ;  /* 0x0000000f0400c986 */ /* 0x0005e8000c101906 */
[----:B------:R2:W-:Y:S02]  /*eff0*/  @!P3 STG.E [R2.64], R16 ;  /* 0x000000100200b986 */ /* 0x0005e4000c101906 */
.L_x_125:
[----:B----4-:R-:W-:Y:S05]  /*f000*/  BSYNC B0 ;  /* 0x0000000000007941 */ /* 0x010fea0003800000 */
.L_x_124:
[----:B------:R3:W5:Y:S01]  /*f010*/  LDL.64 R10, [R1+0x10] ;  /* 0x00001000010a7983 */ /* 0x0007620000100a00 */
[C---:B--2---:R-:W-:Y:S01]  /*f020*/  IADD3 R2, P0, R248.reuse, R27, RZ ;  /* 0x0000001bf8027210 */ /* 0x044fe20007f1e0ff */
[----:B------:R-:W-:Y:S01]  /*f030*/  BSSY B0, `(.L_x_126) ;  /* 0x0000012000007945 */ /* 0x000fe20003800000 */
[----:B------:R-:W-:Y:S02]  /*f040*/  ISETP.GE.AND P1, PT, R248, c[0x0][0x220], PT ;  /* 0x00008800f8007a0c */ /* 0x000fe40003f26270 */
        /* <DEDUP_REMOVED lines=16> */
.L_x_127:
[----:B------:R-:W-:Y:S05]  /*f150*/  BSYNC B0 ;  /* 0x0000000000007941 */ /* 0x000fea0003800000 */
.L_x_126:
[----:B------:R-:W4:Y:S01]  /*f160*/  LDL.LU R0, [R1+0x20] ;  /* 0x0000200001007983 */ /* 0x000f220000300800 */
[----:B------:R-:W-:Y:S01]  /*f170*/  BSSY B0, `(.L_x_128) ;  /* 0x000000e000007945 */ /* 0x000fe20003800000 */
[----:B----4-:R-:W-:-:S13]  /*f180*/  ISETP.GE.OR P0, PT, R0, R46, P1 ;  /* 0x0000002e0000720c */ /* 0x010fda0000f06670 */
[----:B------:R-:W-:Y:S05]  /*f190*/  @P0 BRA `(.L_x_129) ;  /* 0x000000b000000947 */ /* 0x000fea0003800000 */
[----:B--2---:R-:W-:Y:S01]  /*f1a0*/  IADD3 R4, P0, R10, 0x20, RZ ;  /* 0x000000200a047810 */ /* 0x004fe20007f1e0ff */
        /* <DEDUP_REMOVED lines=9> */
[----:B-1----:R1:W-:Y:S02]  /*f240*/  STG.E.128 [R4.64], R32 ;  /* 0x0000002004007986 */ /* 0x0023e4000c101d06 */
.L_x_129:
[----:B------:R-:W-:Y:S05]  /*f250*/  BSYNC B0 ;  /* 0x0000000000007941 */ /* 0x000fea0003800000 */
.L_x_128:
[----:B------:R-:W4:Y:S01]  /*f260*/  LDL.LU R0, [R1+0x1c] ;  /* 0x00001c0001007983 */ /* 0x000f220000300800 */
[----:B------:R-:W-:Y:S01]  /*f270*/  BSSY B0, `(.L_x_130) ;  /* 0x000000e000007945 */ /* 0x000fe20003800000 */
[----:B----4-:R-:W-:-:S13]  /*f280*/  ISETP.GE.OR P0, PT, R0, R46, P1 ;  /* 0x0000002e0000720c */ /* 0x010fda0000f06670 */
[----:B------:R-:W-:Y:S05]  /*f290*/  @P0 BRA `(.L_x_131) ;  /* 0x000000b000000947 */ /* 0x000fea0003800000 */
[----:B-12---:R-:W-:Y:S01]  /*f2a0*/  IADD3 R4, P0, R10, 0x40, RZ ;  /* 0x000000400a047810 */ /* 0x006fe20007f1e0ff */
        /* <DEDUP_REMOVED lines=10> */
.L_x_131:
[----:B------:R-:W-:Y:S05]  /*f350*/  BSYNC B0 ;  /* 0x0000000000007941 */ /* 0x000fea0003800000 */
.L_x_130:
[----:B------:R-:W4:Y:S02]  /*f360*/  LDL.LU R0, [R1+0x24] ;  /* 0x0000240001007983 */ /* 0x000f240000300800 */
[----:B----4-:R-:W-:-:S13]  /*f370*/  ISETP.GE.OR P1, PT, R0, R46, P1 ;  /* 0x0000002e0000720c */ /* 0x010fda0000f26670 */
[----:B------:R-:W-:Y:S05]  /*f380*/  @P1 EXIT ;  /* 0x000000000000194d */ /* 0x000fea0003800000 */
[----:B------:R-:W-:Y:S01]  /*f390*/  IADD3 R6, P0, R10, 0x60, RZ ;  /* 0x000000600a067810 */ /* 0x000fe20007f1e0ff */
[----:B------:R-:W-:Y:S01]  /*f3a0*/  IMAD.MOV.U32 R2, RZ, RZ, R8 ;  /* 0x000000ffff027224 */ /* 0x000fe200078e0008 */
[----:B------:R-:W-:-:S03]  /*f3b0*/  MOV R3, R7 ;  /* 0x0000000700037202 */ /* 0x000fc60000000f00 */
[----:B------:R-:W-:Y:S02]  /*f3c0*/  IMAD.X R0, RZ, RZ, R11, P0 ;  /* 0x000000ffff007224 */ /* 0x000fe400000e060b */
[----:B-12---:R-:W-:-:S04]  /*f3d0*/  IMAD.WIDE.U32 R4, R6, c[0x0][0x1e8], R2 ;  /* 0x00007a0006047a25 */ /* 0x006fc800078e0002 */
[----:B------:R-:W-:Y:S01]  /*f3e0*/  IMAD R0, R0, c[0x0][0x1e8], RZ ;  /* 0x00007a0000007a24 */ /* 0x000fe200078e02ff */
[----:B------:R-:W-:-:S03]  /*f3f0*/  LEA R2, P0, R4, c[0x0][0x1d0], 0x1 ;  /* 0x0000740004027a11 */ /* 0x000fc600078008ff */
[----:B------:R-:W-:-:S05]  /*f400*/  IMAD R0, R6, c[0x0][0x1ec], R0 ;  /* 0x00007b0006007a24 */ /* 0x000fca00078e0200 */
[----:B------:R-:W-:-:S04]  /*f410*/  IADD3 R0, R5, R0, RZ ;  /* 0x0000000005007210 */ /* 0x000fc80007ffe0ff */
[----:B------:R-:W-:-:S05]  /*f420*/  LEA.HI.X R3, R4, c[0x0][0x1d4], R0, 0x1, P0 ;  /* 0x0000750004037a11 */ /* 0x000fca00000f0c00 */
[----:B------:R-:W-:Y:S01]  /*f430*/  STG.E.128 [R2.64], R40 ;  /* 0x0000002802007986 */ /* 0x000fe2000c101d06 */
[----:B------:R-:W-:Y:S05]  /*f440*/  EXIT ;  /* 0x000000000000794d */ /* 0x000fea0003800000 */
.L_x_90:
[----:B-1----:R-:W1:Y:S01]  /*f450*/  LDC.U8 R4, c[0x0][0x329] ;  /* 0x0000ca40ff047b82 */ /* 0x002e620000000000 */
[----:B------:R-:W-:Y:S01]  /*f460*/  ISETP.NE.AND P4, PT, R252, -0x1, PT ;  /* 0xfffffffffc00780c */ /* 0x000fe20003f85270 */
[----:B------:R-:W-:Y:S01]  /*f470*/  BSSY B0, `(.L_x_132) ;  /* 0x000003f000007945 */ /* 0x000fe20003800000 */
[----:B------:R-:W-:Y:S02]  /*f480*/  SHF.R.S32.HI R8, RZ, 0x1f, R227 ;  /* 0x0000001fff087819 */ /* 0x000fe400000114e3 */
[----:B------:R-:W-:Y:S02]  /*f490*/  IADD3 R14, -R226, R172, RZ ;  /* 0x000000ace20e7210 */ /* 0x000fe40007ffe1ff */
[----:B------:R-:W-:Y:S01]  /*f4a0*/  LEA.HI R8, R8, R227, RZ, 0x2 ;  /* 0x000000e308087211 */ /* 0x000fe200078f10ff */
[----:B------:R-:W2:Y:S03]  /*f4b0*/  LDC.U8 R0, c[0x0][0x328] ;  /* 0x0000ca00ff007b82 */ /* 0x000ea60000000000 */
[----:B------:R-:W-:-:S03]  /*f4c0*/  LOP3.LUT R7, R8, 0xfffffffc, RZ, 0xc0, !PT ;  /* 0xfffffffc08077812 */ /* 0x000fc600078ec0ff */
[----:B------:R-:W-:-:S04]  /*f4d0*/  @P4 IMAD.WIDE.U32 R2, R252, c[0x0][0x1e8], RZ ;  /* 0x00007a00fc024a25 */ /* 0x000fc800078e00ff */
[----:B------:R-:W-:Y:S02]  /*f4e0*/  @P4 IMAD.MOV.U32 R10, RZ, RZ, R2 ;  /* 0x000000ffff0a4224 */ /* 0x000fe400078e0002 */
[----:B------:R-:W-:Y:S01]  /*f4f0*/  IMAD.IADD R20, R227, 0x1, -R7 ;  /* 0x00000001e3147824 */ /* 0x000fe200078e0a07 */
[----:B-1----:R-:W-:Y:S02]  /*f500*/  ISETP.NE.AND P0, PT, R4, RZ, PT ;  /* 0x000000ff0400720c */ /* 0x002fe40003f05270 */
[----:B--2---:R-:W-:Y:S02]  /*f510*/  ISETP.NE.AND P3, PT, R0, RZ, PT ;  /* 0x000000ff0000720c */ /* 0x004fe40003f65270 */
[----:B------:R-:W-:Y:S02]  /*f520*/  @!P4 SHF.R.S32.HI R0, RZ, 0x1f, R25 ;  /* 0x0000001fff00c819 */ /* 0x000fe40000011419 */
[----:B------:R-:W-:Y:S01]  /*f530*/  ISETP.NE.OR P2, PT, R4, RZ, !P3 ;  /* 0x000000ff0400720c */ /* 0x000fe20005f45670 */
[----:B------:R-:W-:-:S06]  /*f540*/  @P4 IMAD R4, R252, c[0x0][0x1ec], R3 ;  /* 0x00007b00fc044a24 */ /* 0x000fcc00078e0203 */
        /* <DEDUP_REMOVED lines=11> */
[----:B------:R-:W-:Y:S01]  /*f600*/  SHF.R.S32.HI R3, RZ, 0x1f, R16 ;  /* 0x0000001fff037819 */ /* 0x000fe20000011410 */
[----:B------:R-:W-:Y:S01]  /*f610*/  IMAD.SHL.U32 R0, R20, 0x8, RZ ;  /* 0x0000000814007824 */ /* 0x000fe200078e00ff */
[----:B------:R-:W-:Y:S01]  /*f620*/  CS2R R6, SRZ ;  /* 0x0000000000067805 */ /* 0x000fe2000001ff00 */
[----:B------:R-:W-:Y:S02]  /*f630*/  @P0 IMAD.MOV.U32 R2, RZ, RZ, 0x1 ;  /* 0x00000001ff020424 */ /* 0x000fe400078e00ff */
[----:B------:R-:W-:Y:S01]  /*f640*/  @!P0 IMAD R2, R5, c[0x0][0x1c0], RZ ;  /* 0x0000700005028a24 */ /* 0x000fe200078e02ff */
[C---:B------:R-:W-:Y:S01]  /*f650*/  IADD3 R10, P3, R0.reuse, R10, RZ ;  /* 0x0000000a000a7210 */ /* 0x040fe20007f7e0ff */
[C---:B------:R-:W-:Y:S01]  /*f660*/  @!P1 IMAD R252, R25.reuse, c[0x0][0x214], RZ ;  /* 0x0000850019fc9a24 */ /* 0x040fe200078e02ff */
[C---:B------:R-:W-:Y:S01]  /*f670*/  ISETP.GE.AND P1, PT, R0.reuse, c[0x0][0x220], PT ;  /* 0x0000880000007a0c */ /* 0x040fe20003f26270 */
[----:B------:R-:W-:Y:S01]  /*f680*/  IMAD R2, R25, R2, RZ ;  /* 0x0000000219027224 */ /* 0x000fe200078e02ff */
[----:B------:R-:W-:Y:S01]  /*f690*/  LEA.HI.X.SX32 R11, R0, R4, 0x1, P3 ;  /* 0x00000004000b7211 */ /* 0x000fe200018f0eff */
[----:B------:R-:W-:Y:S01]  /*f6a0*/  IMAD R0, R3, c[0x0][0x1f0], RZ ;  /* 0x00007c0003007a24 */ /* 0x000fe200078e02ff */
[----:B------:R-:W-:Y:S01]  /*f6b0*/  SHF.R.S32.HI R4, RZ, 0x2, R8 ;  /* 0x00000002ff047819 */ /* 0x000fe20000011408 */
[----:B------:R-:W-:Y:S01]  /*f6c0*/  @!P0 IMAD.MOV.U32 R17, RZ, RZ, 0x1 ;  /* 0x00000001ff118424 */ /* 0x000fe200078e00ff */
[----:B------:R-:W-:Y:S01]  /*f6d0*/  SEL R3, R2, RZ, P2 ;  /* 0x000000ff02037207 */ /* 0x000fe20001000000 */
[----:B------:R-:W-:Y:S01]  /*f6e0*/  IMAD R9, R16, c[0x0][0x1f4], R0 ;  /* 0x00007d0010097a24 */ /* 0x000fe200078e0200 */
[-C--:B------:R-:W-:Y:S01]  /*f6f0*/  ISETP.GE.OR P3, PT, R4, R14.reuse, P1 ;  /* 0x0000000e0400720c */ /* 0x080fe20000f66670 */
[--C-:B------:R-:W-:Y:S01]  /*f700*/  @!P2 IMAD.MOV.U32 R6, RZ, RZ, R252.reuse ;  /* 0x000000ffff06a224 */ /* 0x100fe200078e00fc */
[----:B------:R-:W-:Y:S01]  /*f710*/  @!P2 SHF.R.S32.HI R7, RZ, 0x1f, R252 ;  /* 0x0000001fff07a819 */ /* 0x000fe200000114fc */
[----:B------:R-:W-:Y:S01]  /*f720*/  IMAD R2, R226, R17, RZ ;  /* 0x00000011e2027224 */ /* 0x000fe200078e02ff */
[----:B------:R-:W-:Y:S01]  /*f730*/  ISETP.GE.AND P6, PT, R4, R14, PT ;  /* 0x0000000e0400720c */ /* 0x000fe20003fc6270 */
[C---:B------:R-:W-:Y:S01]  /*f740*/  IMAD R0, R16.reuse, R5, R3 ;  /* 0x0000000510007224 */ /* 0x040fe200078e0203 */
[----:B------:R-:W-:Y:S01]  /*f750*/  SHF.R.S32.HI R5, RZ, 0x1f, R4 ;  /* 0x0000001fff057819 */ /* 0x000fe20000011404 */
[----:B------:R-:W-:Y:S01]  /*f760*/  IMAD.WIDE.U32 R10, R16, c[0x0][0x1f0], R10 ;  /* 0x00007c00100a7a25 */ /* 0x000fe200078e000a */
[----:B------:R-:W-:-:S02]  /*f770*/  SHF.R.S32.HI R8, RZ, 0x1f, R2 ;  /* 0x0000001fff087819 */ /* 0x000fc40000011402 */
        /* <DEDUP_REMOVED lines=14> */
.L_x_133:
[----:B------:R-:W-:Y:S05]  /*f860*/  BSYNC B0 ;  /* 0x0000000000007941 */ /* 0x000fea0003800000 */
.L_x_132:
        /* <DEDUP_REMOVED lines=16> */
.L_x_135:
[----:B------:R-:W-:Y:S05]  /*f970*/  BSYNC B0 ;  /* 0x0000000000007941 */ /* 0x000fea0003800000 */
.L_x_134:
        /* <DEDUP_REMOVED lines=16> */
.L_x_137:
[----:B------:R-:W-:Y:S05]  /*fa80*/  BSYNC B0 ;  /* 0x0000000000007941 */ /* 0x000fea0003800000 */
.L_x_136:
        /* <DEDUP_REMOVED lines=15> */
.L_x_139:
[----:B------:R-:W-:Y:S05]  /*fb80*/  BSYNC B0 ;  /* 0x0000000000007941 */ /* 0x000fea0003800000 */
.L_x_138:
        /* <DEDUP_REMOVED lines=34> */
.L_x_140:
        /* <DEDUP_REMOVED lines=13> */
.L_x_1127:


//--------------------- .text._ZN5flash16flash_fwd_kernelI23Flash_fwd_kernel_traitsILi32ELi128ELi128ELi4ELb0ELb0EN7cutlass6half_tE19Flash_kernel_traitsILi32ELi128ELi128ELi4ES3_EELb0ELb0ELb1ELb0ELb0ELb1ELb0ELb0EEEvNS_16Flash_fwd_paramsE --------------------------
	.section	.text._ZN5flash16flash_fwd_kernelI23Flash_fwd_kernel_traitsILi32ELi128ELi128ELi4ELb0ELb0EN7cutlass6half_tE19Flash_kernel_traitsILi32ELi128ELi128ELi4ES3_EELb0ELb0ELb1ELb0ELb0ELb1ELb0ELb0EEEvNS_16Flash_fwd_paramsE,"ax",@progbits
	.sectioninfo	@"SHI_REGISTERS=255"
	.align	128
        .global         _ZN5flash16flash_fwd_kernelI23Flash_fwd_kernel_traitsILi32ELi128ELi128ELi4ELb0ELb0EN7cutlass6half_tE19Flash_kernel_traitsILi32ELi128ELi128ELi4ES3_EELb0ELb0ELb1ELb0ELb0ELb1ELb0ELb0EEEvNS_16Flash_fwd_paramsE
        .type           _ZN5flash16flash_fwd_kernelI23Flash_fwd_kernel_traitsILi32ELi128ELi128ELi4ELb0ELb0EN7cutlass6half_tE19Flash_kernel_traitsILi32ELi128ELi128ELi4ES3_EELb0ELb0ELb1ELb0ELb0ELb1ELb0ELb0EEEvNS_16Flash_fwd_paramsE,@function
        .size           _ZN5flash16flash_fwd_kernelI23Flash_fwd_kernel_traitsILi32ELi128ELi128ELi4ELb0ELb0EN7cutlass6half_tE19Flash_kernel_traitsILi32ELi128ELi128ELi4ES3_EELb0ELb0ELb1ELb0ELb0ELb1ELb0ELb0EEEvNS_16Flash_fwd_paramsE,(.L_x_1128 - _ZN5flash16flash_fwd_kernelI23Flash_fwd_kernel_traitsILi32ELi128ELi128ELi4ELb0ELb0EN7cutlass6half_tE19Flash_kernel_traitsILi32ELi128ELi128ELi4ES3_EELb0ELb0ELb1ELb0ELb0ELb1ELb0ELb0EEEvNS_16Flash_fwd_paramsE)
        .other          _ZN5flash16flash_fwd_kernelI23Flash_fwd_kernel_traitsILi32ELi128ELi128ELi4ELb0ELb0EN7cutlass6half_tE19Flash_kernel_traitsILi32ELi128ELi128ELi4ES3_EELb0ELb0ELb1ELb0ELb0ELb1ELb0ELb0EEEvNS_16Flash_fwd_paramsE,@"STO_CUDA_ENTRY STV_DEFAULT"
_ZN5flash16flash_fwd_kernelI23Flash_fwd_kernel_traitsILi32ELi128ELi128ELi4ELb0ELb0EN7cutlass6half_tE19Flash_kernel_traitsILi32ELi128ELi128ELi4ES3_EELb0ELb0ELb1ELb0ELb0ELb1ELb0ELb0EEEvNS_16Flash_fwd_paramsE:
.text._ZN5flash16flash_fwd_kernelI23Flash_fwd_kernel_traitsILi32ELi128ELi128ELi4ELb0ELb0EN7cutlass6half_tE19Flash_kernel_traitsILi32ELi128ELi128ELi4ES3_EELb0ELb0ELb1ELb0ELb0ELb1ELb0ELb0EEEvNS_16Flash_fwd_paramsE:
        /* <DEDUP_REMOVED lines=16> */
[CC--:B------:R-:W-:Y:S01]  /*0100*/  IMAD.WIDE R6, R0.reuse, R2.reuse, c[0x0][0x248] ;  /* 0x0000920000067625 */ /* 0x0c0fe200078e0202 */
[----:B------:R1:W2:Y:S04]  /*0110*/  @P2 LDG.E R223, [R4.64] ;  /* 0x0000000804df2981 */ /* 0x0002a8000c1e1900 */
[----:B------:R1:W2:Y:S01]  /*0120*/  @P2 LDG.E R155, [R4.64+0x4] ;  /* 0x00000408049b2981 */ /* 0x0002a2000c1e1900 */
[----:B------:R-:W-:-:S06]  /*0130*/  @P0 IMAD.WIDE R10, R0, R2, c[0x0][0x250] ;  /* 0x00009400000a0625 */ /* 0x000fcc00078e0202 */
[----:B------:R3:W5:Y:S04]  /*0140*/  @!P1 LDG.E R8, [R6.64] ;  /* 0x0000000806089981 */ /* 0x000768000c1e1900 */
[----:B------:R-:W4:Y:S04]  /*0150*/  S2R R226, SR_CTAID.X ;  /* 0x0000000000e27919 */ /* 0x000f280000002500 */
[----:B------:R-:W2:Y:S01]  /*0160*/  S2R R26, SR_CTAID.Z ;  /* 0x00000000001a7919 */ /* 0x000ea20000002700 */
[----:B-1----:R-:W-:-:S06]  /*0170*/  IMAD.MOV.U32 R4, RZ, RZ, RZ ;  /* 0x000000ffff047224 */ /* 0x002fcc00078e00ff */
        /* <DEDUP_REMOVED lines=10> */
.L_x_141:
[----:B---34-:R-:W-:Y:S02]  /*0220*/  MOV R3, c[0x0][0x218] ;  /* 0x0000860000037a02 */ /* 0x018fe40000000f00 */
.L_x_142:
[----:B------:R-:W-:-:S04]  /*0230*/  ISETP.NE.U32.AND P2, PT, RZ, c[0x0][0x258], PT ;  /* 0x00009600ff007a0c */ /* 0x000fc80003f45070 */
[----:B------:R-:W-:-:S13]  /*0240*/  ISETP.NE.AND.EX P2, PT, RZ, c[0x0][0x25c], PT, P2 ;  /* 0x00009700ff007a0c */ /* 0x000fda0003f45320 */
[----:B-1----:R-:W-:-:S05]  /*0250*/  @P2 IMAD.WIDE R6, R0, R2, c[0x0][0x258] ;  /* 0x0000960000062625 */ /* 0x002fca00078e0202 */
        /* <DEDUP_REMOVED lines=9> */
[----:B------:R-:W-:Y:S01]  /*02f0*/  IADD3 R5, -R155, 0xff, R159 ;  /* 0x000000ff9b057810 */ /* 0x000fe20007ffe19f */
[----:B------:R-:W1:Y:S01]  /*0300*/  S2R R154, SR_TID.X ;  /* 0x00000000009a7919 */ /* 0x000e620000002100 */
[C---:B------:R-:W-:Y:S02]  /*0310*/  IADD3 R7, R225.reuse, R159, -R155 ;  /* 0x0000009fe1077210 */ /* 0x040fe40007ffe89b */
[----:B------:R-:W-:Y:S02]  /*0320*/  IADD3 R9, R225, 0x7f, RZ ;  /* 0x0000007fe1097810 */ /* 0x000fe40007ffe0ff */
[----:B------:R-:W-:Y:S02]  /*0330*/  IADD3 R5, R5, c[0x0][0x2e8], R225 ;  /* 0x0000ba0005057a10 */ /* 0x000fe40007ffe0e1 */
[----:B------:R-:W-:Y:S02]  /*0340*/  IADD3 R7, R7, -c[0x0][0x2e4], RZ ;  /* 0x8000b90007077a10 */ /* 0x000fe40007ffe0ff */
[----:B------:R-:W-:-:S02]  /*0350*/  SHF.R.S32.HI R2, RZ, 0x1f, R9 ;  /* 0x0000001fff027819 */ /* 0x000fc40000011409 */
[----:B------:R-:W-:Y:S02]  /*0360*/  SHF.R.S32.HI R3, RZ, 0x1f, R5 ;  /* 0x0000001fff037819 */ /* 0x000fe40000011405 */
[----:B------:R-:W-:Y:S02]  /*0370*/  SHF.R.S32.HI R6, RZ, 0x1f, R7 ;  /* 0x0000001fff067819 */ /* 0x000fe40000011407 */
[----:B------:R-:W-:Y:S02]  /*0380*/  LEA.HI R2, R2, R9, RZ, 0x7 ;  /* 0x0000000902027211 */ /* 0x000fe400078f38ff */
[----:B------:R-:W-:Y:S02]  /*0390*/  LEA.HI R3, R3, R5, RZ, 0x7 ;  /* 0x0000000503037211 */ /* 0x000fe400078f38ff */
[----:B------:R-:W-:Y:S02]  /*03a0*/  LEA.HI R6, R6, R7, RZ, 0x7 ;  /* 0x0000000706067211 */ /* 0x000fe400078f38ff */
[----:B------:R-:W-:-:S02]  /*03b0*/  SHF.R.S32.HI R2, RZ, 0x7, R2 ;  /* 0x00000007ff027819 */ /* 0x000fc40000011402 */
[----:B------:R-:W-:Y:S02]  /*03c0*/  SHF.R.S32.HI R3, RZ, 0x7, R3 ;  /* 0x00000007ff037819 */ /* 0x000fe40000011403 */
[----:B------:R-:W-:Y:S02]  /*03d0*/  SHF.R.S32.HI R6, RZ, 0x7, R6 ;  /* 0x00000007ff067819 */ /* 0x000fe40000011406 */
[----:B------:R-:W-:Y:S02]  /*03e0*/  IMNMX R184, R2, R3, PT ;  /* 0x0000000302b87217 */ /* 0x000fe40003800200 */
[----:B------:R-:W-:-:S04]  /*03f0*/  IMNMX R220, RZ, R6, !PT ;  /* 0x00000006ffdc7217 */ /* 0x000fc80007800200 */
[----:B------:R-:W-:-:S13]  /*0400*/  ISETP.GT.AND P0, PT, R184, R220, PT ;  /* 0x000000dcb800720c */ /* 0x000fda0003f04270 */
[----:B------:R-:W-:Y:S05]  /*0410*/  @P0 BRA `(.L_x_143) ;  /* 0x0000091000000947 */ /* 0x000fea0003800000 */
[----:B-1----:R-:W1:Y:S01]  /*0420*/  LDC.U8 R6, c[0x0][0x329] ;  /* 0x0000ca40ff067b82 */ /* 0x002e620000000000 */
[----:B------:R-:W-:Y:S01]  /*0430*/  ISETP.NE.AND P0, PT, R223, -0x1, PT ;  /* 0xffffffffdf00780c */ /* 0x000fe20003f05270 */
[----:B------:R-:W-:Y:S01]  /*0440*/  IMAD.IADD R155, R155, 0x1, -R159 ;  /* 0x000000019b9b7824 */ /* 0x000fe200078e0a9f */
[----:B------:R-:W-:Y:S01]  /*0450*/  SHF.R.S32.HI R2, RZ, 0x1f, R154 ;  /* 0x0000001fff027819 */ /* 0x000fe2000001149a */
[----:B------:R-:W-:Y:S03]  /*0460*/  BSSY B0, `(.L_x_144) ;  /* 0x000003a000007945 */ /* 0x000fe60003800000 */
[----:B------:R-:W-:Y:S01]  /*0470*/  LEA.HI R2, R2, R154, RZ, 0x2 ;  /* 0x0000009a02027211 */ /* 0x000fe200078f10ff */
[----:B------:R-:W2:Y:S03]  /*0480*/  LDC.U8 R3, c[0x0][0x328] ;  /* 0x0000ca00ff037b82 */ /* 0x000ea60000000000 */
[----:B------:R-:W-:-:S02]  /*0490*/  LOP3.LUT R7, R2, 0x1ffffffc, RZ, 0xc0, !PT ;  /* 0x1ffffffc02077812 */ /* 0x000fc400078ec0ff */
[----:B------:R-:W-:Y:S01]  /*04a0*/  SHF.R.S32.HI R2, RZ, 0x2, R2 ;  /* 0x00000002ff027819 */ /* 0x000fe20000011402 */
[----:B------:R-:W-:Y:S01]  /*04b0*/  @!P0 IMAD.WIDE.U32 R10, R0, c[0x0][0x1e0], RZ ;  /* 0x00007800000a8a25 */ /* 0x000fe200078e00ff */
[----:B------:R-:W-:-:S03]  /*04c0*/  @!P0 SHF.R.S32.HI R4, RZ, 0x1f, R0 ;  /* 0x0000001fff048819 */ /* 0x000fc60000011400 */
[----:B------:R-:W-:Y:S02]  /*04d0*/  IMAD.IADD R7, R154, 0x1, -R7 ;  /* 0x000000019a077824 */ /* 0x000fe400078e0a07 */
[----:B------:R-:W-:Y:S02]  /*04e0*/  @!P0 IMAD R4, R4, c[0x0][0x1e0], RZ ;  /* 0x0000780004048a24 */ /* 0x000fe400078e02ff */
[----:B------:R-:W-:Y:S01]  /*04f0*/  @P0 IMAD.WIDE.U32 R8, R223, c[0x0][0x1e8], RZ ;  /* 0x00007a00df080a25 */ /* 0x000fe200078e00ff */
[----:B------:R-:W-:Y:S02]  /*0500*/  @!P0 MOV R8, R10 ;  /* 0x0000000a00088202 */ /* 0x000fe40000000f00 */
[----:B-1----:R-:W-:Y:S01]  /*0510*/  ISETP.NE.AND P2, PT, R6, RZ, PT ;  /* 0x000000ff0600720c */ /* 0x002fe20003f45270 */
[----:B------:R-:W-:Y:S02]  /*0520*/  @!P0 IMAD R4, R0, c[0x0][0x1e4], R4 ;  /* 0x0000790000048a24 */ /* 0x000fe400078e0204 */
[----:B------:R-:W-:-:S02]  /*0530*/  IMAD.SHL.U32 R7, R7, 0x8, RZ ;  /* 0x0000000807077824 */ /* 0x000fc400078e00ff */
[----:B------:R-:W-:Y:S01]  /*0540*/  @P0 IMAD R5, R223, c[0x0][0x1ec], R9 ;  /* 0x00007b00df050a24 */ /* 0x000fe200078e0209 */
[----:B------:R-:W-:Y:S02]  /*0550*/  @!P0 IADD3 R5, R11, R4, RZ ;  /* 0x000000040b058210 */ /* 0x000fe40007ffe0ff */
[----:B--2---:R-:W-:-:S04]  /*0560*/  ISETP.NE.AND P1, PT, R3, RZ, PT ;  /* 0x000000ff0300720c */ /* 0x004fc80003f25270 */
[----:B------:R-:W-:Y:S01]  /*0570*/  ISETP.NE.OR P3, PT, R6, RZ, !P1 ;  /* 0x000000ff0600720c */ /* 0x000fe20004f65670 */
[----:B------:R-:W-:Y:S02]  /*0580*/  @P2 IMAD.MOV.U32 R3, RZ, RZ, c[0x0][0x210] ;  /* 0x00008400ff032624 */ /* 0x000fe400078e00ff */
[----:B------:R-:W-:Y:S02]  /*0590*/  @!P2 IMAD.MOV.U32 R6, RZ, RZ, c[0x0][0x214] ;  /* 0x00008500ff06a624 */ /* 0x000fe400078e00ff */
[----:B------:R-:W-:-:S03]  /*05a0*/  @P2 IMAD R3, R3, c[0x0][0x214], RZ ;  /* 0x0000850003032a24 */ /* 0x000fc600078e02ff */
[----:B------:R-:W-:Y:S01]  /*05b0*/  @!P2 SEL R3, R6, c[0x0][0x234], !P1 ;  /* 0x00008d000603aa07 */ /* 0x000fe20004800000 */
[----:B------:R-:W-:Y:S01]  /*05c0*/  @P2 IMAD.MOV.U32 R6, RZ, RZ, 0x1 ;  /* 0x00000001ff062424 */ /* 0x000fe200078e00ff */
[----:B------:R-:W-:-:S03]  /*05d0*/  IADD3 R4, P1, R7, R8, RZ ;  /* 0x0000000807047210 */ /* 0x000fc60007f3e0ff */
[----:B------:R-:W-:Y:S01]  /*05e0*/  @!P2 IMAD R6, R3, c[0x0][0x1c0], RZ ;  /* 0x000070000306aa24 */ /* 0x000fe200078e02ff */
[----:B------:R-:W-:Y:S01]  /*05f0*/  LEA.HI.X.SX32 R5, R7, R5, 0x1, P1 ;  /* 0x0000000507057211 */ /* 0x000fe200008f0eff */
[C---:B------:R-:W-:Y:S01]  /*0600*/  @!P3 IMAD R8, R0.reuse, c[0x0][0x214], RZ ;  /* 0x000085000008ba24 */ /* 0x040fe200078e02ff */
[----:B------:R-:W-:Y:S01]  /*0610*/  SHF.R.S32.HI R7, RZ, 0x1f, R26 ;  /* 0x0000001fff077819 */ /* 0x000fe2000001141a */
[----:B------:R-:W-:Y:S02]  /*0620*/  IMAD R0, R0, R6, RZ ;  /* 0x0000000600007224 */ /* 0x000fe400078e02ff */
[----:B------:R-:W-:Y:S01]  /*0630*/  @P2 IMAD.MOV.U32 R6, RZ, RZ, c[0x0][0x210] ;  /* 0x00008400ff062624 */ /* 0x000fe200078e00ff */
[----:B------:R-:W-:Y:S01]  /*0640*/  @!P2 MOV R6, 0x1 ;  /* 0x000000010006a802 */ /* 0x000fe20000000f00 */
[----:B------:R-:W-:Y:S01]  /*0650*/  IMAD R7, R7, c[0x0][0x1f0], RZ ;  /* 0x00007c0007077a24 */ /* 0x000fe200078e02ff */
[----:B------:R-:W-:Y:S01]  /*0660*/  @!P3 SEL R223, R8, R223, !P0 ;  /* 0x000000df08dfb207 */ /* 0x000fe20004000000 */
[----:B------:R-:W-:Y:S01]  /*0670*/  IMAD.WIDE.U32 R4, R26, c[0x0][0x1f0], R4 ;  /* 0x00007c001a047a25 */ /* 0x000fe200078e0004 */
[----:B------:R-:W-:Y:S01]  /*0680*/  SEL R0, R0, RZ, P3 ;  /* 0x000000ff00007207 */ /* 0x000fe20001800000 */
[----:B------:R-:W-:Y:S01]  /*0690*/  CS2R R8, SRZ ;  /* 0x0000000000087805 */ /* 0x000fe2000001ff00 */
[----:B------:R-:W-:Y:S01]  /*06a0*/  ISETP.GE.AND P2, PT, R2, R155, PT ;  /* 0x0000009b0200720c */ /* 0x000fe20003f46270 */
[----:B------:R-:W-:Y:S01]  /*06b0*/  IMAD R7, R26, c[0x0][0x1f4], R7 ;  /* 0x00007d001a077a24 */ /* 0x000fe200078e0207 */
[----:B------:R-:W-:Y:S01]  /*06c0*/  @!P3 SHF.R.S32.HI R9, RZ, 0x1f, R223 ;  /* 0x0000001fff09b819 */ /* 0x000fe200000114df */
[----:B------:R-:W-:-:S02]  /*06d0*/  IMAD R159, R159, R6, RZ ;  /* 0x000000069f9f7224 */ /* 0x000fc400078e02ff */
[----:B------:R-:W-:Y:S01]  /*06e0*/  IMAD R26, R26, R3, R0 ;  /* 0x000000031a1a7224 */ /* 0x000fe200078e0200 */
[--C-:B------:R-:W-:Y:S01]  /*06f0*/  SHF.R.S32.HI R3, RZ, 0x1f, R2.reuse ;  /* 0x0000001fff037819 */ /* 0x100fe20000011402 */
[----:B------:R-:W-:Y:S01]  /*0700*/  @!P3 IMAD.MOV.U32 R8, RZ, RZ, R223 ;  /* 0x000000ffff08b224 */ /* 0x000fe200078e00df */
[----:B------:R-:W-:Y:S02]  /*0710*/  SHF.R.S32.HI R0, RZ, 0x1f, R159 ;  /* 0x0000001fff007819 */ /* 0x000fe4000001149f */
[----:B------:R-:W-:Y:S01]  /*0720*/  IADD3 R13, R5, R7, RZ ;  /* 0x00000007050d7210 */ /* 0x000fe20007ffe0ff */
[----:B------:R-:W-:Y:S01]  /*0730*/  IMAD.WIDE R226, R226, 0x80, R2 ;  /* 0x00000080e2e27825 */ /* 0x000fe200078e0202 */
[--C-:B------:R-:W-:Y:S02]  /*0740*/  IADD3 R159, P1, P0, R159, R8, R26.reuse ;  /* 0x000000089f9f7210 */ /* 0x100fe4000783e01a */
[----:B------:R-:W-:-:S04]  /*0750*/  SHF.R.S32.HI R8, RZ, 0x1f, R26 ;  /* 0x0000001fff087819 */ /* 0x000fc8000001141a */
[----:B------:R-:W-:Y:S01]  /*0760*/  IADD3.X R8, R0, R9, R8, P1, P0 ;  /* 0x0000000900087210 */ /* 0x000fe20000fe0408 */
        /* <DEDUP_REMOVED lines=9> */
.L_x_145:
[----:B------:R-:W-:Y:S05]  /*0800*/  BSYNC B0 ;  /* 0x0000000000007941 */ /* 0x000fea0003800000 */
.L_x_144:
[----:B------:R-:W-:Y:S01]  /*0810*/  IADD3 R10, R2, 0x20, RZ ;  /* 0x00000020020a7810 */ /* 0x000fe20007ffe0ff */
[----:B------:R-:W-:Y:S03]  /*0820*/  BSSY B0, `(.L_x_146) ;  /* 0x000000e000007945 */ /* 0x000fe60003800000 */
[----:B------:R-:W-:-:S13]  /*0830*/  ISETP.GE.AND P0, PT, R10, R155, PT ;  /* 0x0000009b0a00720c */ /* 0x000fda0003f06270 */
[----:B------:R-:W-:Y:S05]  /*0840*/  @P0 BRA `(.L_x_147) ;  /* 0x000000b000000947 */ /* 0x000fea0003800000 */
[----:B------:R-:W-:Y:S01]  /*0850*/  IADD3 R7, P0, R226, 0x20, RZ ;  /* 0x00000020e2077810 */ /* 0x000fe20007f1e0ff */
[----:B-1----:R-:W-:Y:S01]  /*0860*/  IMAD.MOV.U32 R14, RZ, RZ, R4 ;  /* 0x000000ffff0e7224 */ /* 0x002fe200078e0004 */
[----:B------:R-:W-:-:S03]  /*0870*/  MOV R15, R13 ;  /* 0x0000000d000f7202 */ /* 0x000fc60000000f00 */
[----:B------:R-:W-:Y:S02]  /*0880*/  IMAD.X R0, RZ, RZ, R227, P0 ;  /* 0x000000ffff007224 */ /* 0x000fe400000e06e3 */
[----:B------:R-:W-:-:S04]  /*0890*/  IMAD.WIDE.U32 R14, R7, c[0x0][0x1e8], R14 ;  /* 0x00007a00070e7a25 */ /* 0x000fc800078e000e */
[----:B------:R-:W-:Y:S01]  /*08a0*/  IMAD R0, R0, c[0x0][0x1e8], RZ ;  /* 0x00007a0000007a24 */ /* 0x000fe200078e02ff */
[----:B------:R-:W-:-:S03]  /*08b0*/  LEA R16, P0, R14, c[0x0][0x1d0], 0x1 ;  /* 0x000074000e107a11 */ /* 0x000fc600078008ff */
[----:B------:R-:W-:-:S05]  /*08c0*/  IMAD R0, R7, c[0x0][0x1ec], R0 ;  /* 0x00007b0007007a24 */ /* 0x000fca00078e0200 */
[----:B------:R-:W-:-:S04]  /*08d0*/  IADD3 R0, R15, R0, RZ ;  /* 0x000000000f007210 */ /* 0x000fc80007ffe0ff */
[----:B------:R-:W-:-:S05]  /*08e0*/  LEA.HI.X R17, R14, c[0x0][0x1d4], R0, 0x1, P0 ;  /* 0x000075000e117a11 */ /* 0x000fca00000f0c00 */
[----:B------:R1:W-:Y:S02]  /*08f0*/  STG.E.128 [R16.64], RZ ;  /* 0x000000ff10007986 */ /* 0x0003e4000c101d08 */
.L_x_147:
[----:B------:R-:W-:Y:S05]  /*0900*/  BSYNC B0 ;  /* 0x0000000000007941 */ /* 0x000fea0003800000 */
.L_x_146:
        /* <DEDUP_REMOVED lines=15> */
.L_x_149:
[----:B------:R-:W-:Y:S05]  /*0a00*/  BSYNC B0 ;  /* 0x0000000000007941 */ /* 0x000fea0003800000 */
.L_x_148:
[----:B------:R-:W-:Y:S01]  /*0a10*/  IADD3 R7, R2, 0x60, RZ ;  /* 0x0000006002077810 */ /* 0x000fe20007ffe0ff */
[----:B------:R-:W-:Y:S03]  /*0a20*/  BSSY B0, `(.L_x_150) ;  /* 0x000000d000007945 */ /* 0x000fe60003800000 */
[----:B------:R-:W-:-:S13]  /*0a30*/  ISETP.GE.AND P0, PT, R7, R155, PT ;  /* 0x0000009b0700720c */ /* 0x000fda0003f06270 */
        /* <DEDUP_REMOVED lines=10> */
[----:B------:R2:W-:Y:S02]  /*0ae0*/  STG.E.128 [R4.64], RZ ;  /* 0x000000ff04007986 */ /* 0x0005e4000c101d08 */
.L_x_151:
[----:B------:R-:W-:Y:S05]  /*0af0*/  BSYNC B0 ;  /* 0x0000000000007941 */ /* 0x000fea0003800000 */
.L_x_150:
[----:B------:R-:W-:-:S04]  /*0b00*/  LOP3.LUT P6, RZ, R154, 0x3, RZ, 0xc0, !PT ;  /* 0x000000039aff7812 */ /* 0x000fc800078cc0ff */
[-C--:B------:R-:W-:Y:S02]  /*0b10*/  ISETP.GE.OR P5, PT, R2, R155.reuse, P6 ;  /* 0x0000009b0200720c */ /* 0x080fe400037a6670 */
[-C--:B------:R-:W-:Y:S02]  /*0b20*/  ISETP.GE.OR P4, PT, R10, R155.reuse, P6 ;  /* 0x0000009b0a00720c */ /* 0x080fe40003786670 */
[-C--:B------:R-:W-:Y:S02]  /*0b30*/  ISETP.GE.OR P3, PT, R9, R155.reuse, P6 ;  /* 0x0000009b0900720c */ /* 0x080fe40003766670 */
[----:B------:R-:W-:-:S07]  /*0b40*/  ISETP.GE.OR P6, PT, R7, R155, P6 ;  /* 0x0000009b0700720c */ /* 0x000fce00037c6670 */
[-C--:B--2---:R-:W-:Y:S02]  /*0b50*/  @!P5 IMAD R4, R2, R6.reuse, RZ ;  /* 0x000000060204d224 */ /* 0x084fe400078e02ff */
[-C--:B------:R-:W-:Y:S02]  /*0b60*/  @!P4 IMAD R0, R10, R6.reuse, RZ ;  /* 0x000000060a00c224 */ /* 0x080fe400078e02ff */
[----:B------:R-:W-:Y:S01]  /*0b70*/  @!P3 IMAD R3, R9, R6, RZ ;  /* 0x000000060903b224 */ /* 0x000fe200078e02ff */
[-C--:B------:R-:W-:Y:S02]  /*0b80*/  @!P5 IADD3 R5, P0, R4, R159.reuse, RZ ;  /* 0x0000009f0405d210 */ /* 0x080fe40007f1e0ff */
[-C--:B------:R-:W-:Y:S02]  /*0b90*/  @!P4 IADD3 R2, P1, R0, R159.reuse, RZ ;  /* 0x0000009f0002c210 */ /* 0x080fe40007f3e0ff */
[----:B------:R-:W-:Y:S02]  /*0ba0*/  @!P5 LEA.HI.X.SX32 R9, R4, R8, 0x1, P0 ;  /* 0x000000080409d211 */ /* 0x000fe400000f0eff */
[----:B------:R-:W-:-:S02]  /*0bb0*/  @!P3 IADD3 R4, P0, R3, R159, RZ ;  /* 0x0000009f0304b210 */ /* 0x000fc40007f1e0ff */
[-C--:B------:R-:W-:Y:S02]  /*0bc0*/  @!P4 LEA.HI.X.SX32 R0, R0, R8.reuse, 0x1, P1 ;  /* 0x000000080000c211 */ /* 0x080fe400008f0eff */
[----:B------:R-:W-:Y:S02]  /*0bd0*/  @!P4 LEA R12, P1, R2, c[0x0][0x200], 0x2 ;  /* 0x00008000020cca11 */ /* 0x000fe400078210ff */
[----:B------:R-:W-:Y:S02]  /*0be0*/  @!P3 LEA.HI.X.SX32 R3, R3, R8, 0x1, P0 ;  /* 0x000000080303b211 */ /* 0x000fe400000f0eff */
[C---:B-1----:R-:W-:Y:S02]  /*0bf0*/  @!P5 LEA R14, P2, R5.reuse, c[0x0][0x200], 0x2 ;  /* 0x00008000050eda11 */ /* 0x042fe400078410ff */
[----:B------:R-:W-:Y:S02]  /*0c00*/  @!P3 LEA R10, P0, R4, c[0x0][0x200], 0x2 ;  /* 0x00008000040aba11 */ /* 0x000fe400078010ff */
[----:B------:R-:W-:Y:S01]  /*0c10*/  @!P4 LEA.HI.X R13, R2, c[0x0][0x204], R0, 0x2, P1 ;  /* 0x00008100020dca11 */ /* 0x000fe200008f1400 */
[----:B------:R-:W-:Y:S01]  /*0c20*/  @!P5 IMAD.MOV.U32 R0, RZ, RZ, 0x7f800000 ;  /* 0x7f800000ff00d424 */ /* 0x000fe200078e00ff */
[----:B------:R-:W-:Y:S01]  /*0c30*/  @!P5 LEA.HI.X R15, R5, c[0x0][0x204], R9, 0x2, P2 ;  /* 0x00008100050fda11 */ /* 0x000fe200010f1409 */
[----:B------:R-:W-:Y:S01]  /*0c40*/  @!P3 IMAD.MOV.U32 R2, RZ, RZ, 0x7f800000 ;  /* 0x7f800000ff02b424 */ /* 0x000fe200078e00ff */
[----:B------:R-:W-:Y:S01]  /*0c50*/  @!P3 LEA.HI.X R11, R4, c[0x0][0x204], R3, 0x2, P0 ;  /* 0x00008100040bba11 */ /* 0x000fe200000f1403 */
[----:B------:R-:W-:-:S02]  /*0c60*/  @!P4 IMAD.MOV.U32 R3, RZ, RZ, 0x7f800000 ;  /* 0x7f800000ff03c424 */ /* 0x000fc400078e00ff */
[----:B------:R1:W-:Y:S04]  /*0c70*/  @!P5 STG.E [R14.64], R0 ;  /* 0x000000000e00d986 */ /* 0x0003e8000c101908 */
[----:B------:R1:W-:Y:S04]  /*0c80*/  @!P4 STG.E [R12.64], R3 ;  /* 0x000000030c00c986 */ /* 0x0003e8000c101908 */
[----:B------:R1:W-:Y:S01]  /*0c90*/  @!P3 STG.E [R10.64], R2 ;  /* 0x000000020a00b986 */ /* 0x0003e2000c101908 */
[----:B------:R-:W-:Y:S05]  /*0ca0*/  @P6 EXIT ;  /* 0x000000000000694d */ /* 0x000fea0003800000 */
[----:B------:R-:W-:Y:S02]  /*0cb0*/  IMAD R6, R7, R6, RZ ;  /* 0x0000000607067224 */ /* 0x000fe400078e02ff */
[----:B-1----:R-:W-:-:S03]  /*0cc0*/  IMAD.MOV.U32 R0, RZ, RZ, 0x7f800000 ;  /* 0x7f800000ff007424 */ /* 0x002fc600078e00ff */
[----:B------:R-:W-:-:S04]  /*0cd0*/  IADD3 R159, P0, R6, R159, RZ ;  /* 0x0000009f069f7210 */ /* 0x000fc80007f1e0ff */
[----:B------:R-:W-:Y:S02]  /*0ce0*/  LEA.HI.X.SX32 R6, R6, R8, 0x1, P0 ;  /* 0x0000000806067211 */ /* 0x000fe400000f0eff */
[----:B------:R-:W-:-:S04]  /*0cf0*/  LEA R2, P0, R159, c[0x0][0x200], 0x2 ;  /* 0x000080009f027a11 */ /* 0x000fc800078010ff */
[----:B------:R-:W-:-:S05]  /*0d00*/  LEA.HI.X R3, R159, c[0x0][0x204], R6, 0x2, P0 ;  /* 0x000081009f037a11 */ /* 0x000fca00000f1406 */
[----:B------:R-:W-:Y:S01]  /*0d10*/  STG.E [R2.64], R0 ;  /* 0x0000000002007986 */ /* 0x000fe2000c101908 */
[----:B------:R-:W-:Y:S05]  /*0d20*/  EXIT ;  /* 0x000000000000794d */ /* 0x000fea0003800000 */
.L_x_143:
[----:B-1----:R-:W-:Y:S02]  /*0d30*/  ISETP.NE.AND P1, PT, R223, -0x1, PT ;  /* 0xffffffffdf00780c */ /* 0x002fe40003f25270 */
[----:B------:R-:W-:-:S11]  /*0d40*/  ISETP.NE.AND P0, PT, R8, -0x1, PT ;  /* 0xffffffff0800780c */ /* 0x000fd60003f05270 */
[----:B------:R-:W-:Y:S01]  /*0d50*/  @!P1 SHF.R.S32.HI R2, RZ, 0x1f, R0 ;  /* 0x0000001fff029819 */ /* 0x000fe20000011400 */
[----:B------:R-:W-:Y:S01]  /*0d60*/  @P1 IMAD.WIDE.U32 R14, R223, c[0x0][0x190], RZ ;  /* 0x00006400df0e1a25 */ /* 0x000fe200078e00ff */
[----:B------:R-:W-:-:S03]  /*0d70*/  @P0 IADD3 R3, R4, R8, RZ ;  /* 0x0000000804030210 */ /* 0x000fc60007ffe0ff */
[----:B------:R-:W-:Y:S02]  /*0d80*/  @!P1 IMAD R2, R2, c[0x0][0x178], RZ ;  /* 0x00005e0002029a24 */ /* 0x000fe400078e02ff */
[----:B------:R-:W-:-:S04]  /*0d90*/  @!P1 IMAD.WIDE.U32 R10, R0, c[0x0][0x178], RZ ;  /* 0x00005e00000a9a25 */ /* 0x000fc800078e00ff */
[----:B------:R-:W-:Y:S01]  /*0da0*/  @!P1 IMAD R2, R0, c[0x0][0x17c], R2 ;  /* 0x00005f0000029a24 */ /* 0x000fe200078e0202 */
[----:B------:R-:W-:Y:S01]  /*0db0*/  @!P1 MOV R14, R10 ;  /* 0x0000000a000e9202 */ /* 0x000fe20000000f00 */
[----:B------:R-:W-:-:S04]  /*0dc0*/  @P0 IMAD.WIDE.U32 R236, R3, c[0x0][0x198], RZ ;  /* 0x0000660003ec0a25 */ /* 0x000fc800078e00ff */
[----:B------:R-:W-:Y:S01]  /*0dd0*/  @P1 IMAD R7, R223, c[0x0][0x194], R15 ;  /* 0x00006500df071a24 */ /* 0x000fe200078e020f */
[----:B------:R-:W-:Y:S01]  /*0de0*/  @!P1 IADD3 R7, R11, R2, RZ ;  /* 0x000000020b079210 */ /* 0x000fe20007ffe0ff */
[----:B------:R-:W-:Y:S01]  /*0df0*/  @P0 IMAD R3, R3, c[0x0][0x19c], R237 ;  /* 0x0000670003030a24 */ /* 0x000fe200078e02ed */
[----:B------:R-:W-:Y:S05]  /*0e00*/  @P0 BRA `(.L_x_152) ;  /* 0x000000b000000947 */ /* 0x000fea0003800000 */
[----:B------:R-:W-:Y:S01]  /*0e10*/  SHF.R.S32.HI R3, RZ, 0x1f, R4 ;  /* 0x0000001fff037819 */ /* 0x000fe20000011404 */
[----:B------:R-:W-:Y:S01]  /*0e20*/  IMAD.WIDE.U32 R10, R4, c[0x0][0x198], RZ ;  /* 0x00006600040a7a25 */ /* 0x000fe200078e00ff */
[----:B------:R-:W-:-:S03]  /*0e30*/  SHF.R.S32.HI R2, RZ, 0x1f, R0 ;  /* 0x0000001fff027819 */ /* 0x000fc60000011400 */
[----:B------:R-:W-:Y:S02]  /*0e40*/  IMAD R3, R3, c[0x0][0x198], RZ ;  /* 0x0000660003037a24 */ /* 0x000fe400078e02ff */
[----:B------:R-:W-:Y:S02]  /*0e50*/  IMAD R2, R2, c[0x0][0x180], RZ ;  /* 0x0000600002027a24 */ /* 0x000fe400078e02ff */
[----:B------:R-:W-:Y:S02]  /*0e60*/  IMAD R3, R4, c[0x0][0x19c], R3 ;  /* 0x0000670004037a24 */ /* 0x000fe400078e0203 */
[----:B------:R-:W-:-:S03]  /*0e70*/  IMAD R2, R0, c[0x0][0x184], R2 ;  /* 0x0000610000027a24 */ /* 0x000fc600078e0202 */
[----:B------:R-:W-:-:S05]  /*0e80*/  IADD3 R11, R11, R3, RZ ;  /* 0x000000030b0b7210 */ /* 0x000fca0007ffe0ff */
[----:B------:R-:W-:-:S05]  /*0e90*/  IMAD.WIDE.U32 R10, R0, c[0x0][0x180], R10 ;  /* 0x00006000000a7a25 */ /* 0x000fca00078e000a */
[----:B------:R-:W-:Y:S02]  /*0ea0*/  IADD3 R3, R11, R2, RZ ;  /* 0x000000020b037210 */ /* 0x000fe40007ffe0ff */
[----:B------:R-:W-:Y:S02]  /*0eb0*/  MOV R236, R10 ;  /* 0x0000000a00ec7202 */ /* 0x000fe40000000f00 */
.L_x_152:
[----:B------:R-:W-:Y:S02]  /*0ec0*/  IABS R6, c[0x0][0x1c8] ;  /* 0x0000720000067a13 */ /* 0x000fe40000000000 */
[----:B------:R-:W-:Y:S02]  /*0ed0*/  SHF.R.S32.HI R22, RZ, 0x1f, R26 ;  /* 0x0000001fff167819 */ /* 0x000fe4000001141a */
[----:B------:R-:W1:Y:S08]  /*0ee0*/  I2F.RP R10, R6 ;  /* 0x00000006000a7306 */ /* 0x000e700000209400 */
[----:B-1----:R-:W1:Y:S02]  /*0ef0*/  MUFU.RCP R10, R10 ;  /* 0x0000000a000a7308 */ /* 0x002e640000001000 */
[----:B-1----:R-:W-:-:S06]  /*0f00*/  IADD3 R10, R10, 0xffffffe, RZ ;  /* 0x0ffffffe0a0a7810 */ /* 0x002fcc0007ffe0ff */
[----:B------:R-:W1:Y:S02]  /*0f10*/  F2I.FTZ.U32.TRUNC.NTZ R11, R10 ;  /* 0x0000000a000b7305 */ /* 0x000e64000021f000 */
[----:B-1----:R-:W-:Y:S02]  /*0f20*/  IMAD.MOV R2, RZ, RZ, -R11 ;  /* 0x000000ffff027224 */ /* 0x002fe400078e0a0b */
[----:B------:R-:W-:Y:S02]  /*0f30*/  IMAD.MOV.U32 R10, RZ, RZ, RZ ;  /* 0x000000ffff0a7224 */ /* 0x000fe400078e00ff */
[----:B------:R-:W-:Y:S01]  /*0f40*/  IMAD R5, R2, R6, RZ ;  /* 0x0000000602057224 */ /* 0x000fe200078e02ff */
[----:B------:R-:W-:-:S03]  /*0f50*/  IABS R2, R26 ;  /* 0x0000001a00027213 */ /* 0x000fc60000000000 */
[----:B------:R-:W-:-:S04]  /*0f60*/  IMAD.HI.U32 R10, R11, R5, R10 ;  /* 0x000000050b0a7227 */ /* 0x000fc800078e000a */
[----:B------:R-:W-:-:S04]  /*0f70*/  IMAD.MOV.U32 R5, RZ, RZ, R2 ;  /* 0x000000ffff057224 */ /* 0x000fc800078e0002 */
        /* <DEDUP_REMOVED lines=10> */
[----:B------:R-:W-:-:S04]  /*1020*/  @P0 IMAD.IADD R2, R4, 0x1, R8 ;  /* 0x0000000104020824 */ /* 0x000fc800078e0208 */
[----:B------:R-:W-:Y:S02]  /*1030*/  @P0 IMAD.WIDE.U32 R16, R2, c[0x0][0x1a0], RZ ;  /* 0x0000680002100a25 */ /* 0x000fe400078e00ff */
[----:B------:R-:W-:Y:S02]  /*1040*/  @P3 IADD3 R186, R186, 0x1, RZ ;  /* 0x00000001baba3810 */ /* 0x000fe40007ffe0ff */
[----:B------:R-:W-:-:S04]  /*1050*/  @P0 IMAD R2, R2, c[0x0][0x1a4], R17 ;  /* 0x0000690002020a24 */ /* 0x000fc800078e0211 */
[----:B------:R-:W-:Y:S02]  /*1060*/  @!P1 IADD3 R186, -R186, RZ, RZ ;  /* 0x000000ffbaba9210 */ /* 0x000fe40007ffe1ff */
[----:B------:R-:W-:Y:S01]  /*1070*/  @!P2 LOP3.LUT R186, RZ, c[0x0][0x1c8], RZ, 0x33, !PT ;  /* 0x00007200ffbaaa12 */ /* 0x000fe200078e33ff */
        /* <DEDUP_REMOVED lines=12> */
.L_x_153:
[----:B------:R-:W-:Y:S01]  /*1140*/  SHF.R.S32.HI R13, RZ, 0x1f, R154 ;  /* 0x0000001fff0d7819 */ /* 0x000fe2000001149a */
[----:B------:R-:W-:Y:S01]  /*1150*/  IMAD.IADD R219, R155, 0x1, -R159 ;  /* 0x000000019bdb7824 */ /* 0x000fe200078e0a9f */
[----:B------:R-:W-:Y:S01]  /*1160*/  IADD3 R153, R184, -0x1, RZ ;  /* 0xffffffffb8997810 */ /* 0x000fe20007ffe0ff */
[----:B------:R-:W-:Y:S01]  /*1170*/  IMAD R22, R22, c[0x0][0x1a8], RZ ;  /* 0x00006a0016167a24 */ /* 0x000fe200078e02ff */
[CC--:B------:R-:W-:Y:S01]  /*1180*/  LEA.HI R224, R13.reuse, R154.reuse, RZ, 0x2 ;  /* 0x0000009a0de07211 */ /* 0x0c0fe200078f10ff */
[----:B------:R-:W-:Y:S01]  /*1190*/  IMAD.MOV.U32 R221, RZ, RZ, 0x7 ;  /* 0x00000007ffdd7424 */ /* 0x000fe200078e00ff */
[CC--:B------:R-:W-:Y:S01]  /*11a0*/  LEA.HI R5, R13.reuse, R154.reuse, RZ, 0x3 ;  /* 0x0000009a0d057211 */ /* 0x0c0fe200078f18ff */
[----:B------:R-:W-:Y:S01]  /*11b0*/  IMAD R22, R26, c[0x0][0x1ac], R22 ;  /* 0x00006b001a167a24 */ /* 0x000fe200078e0216 */
[----:B------:R-:W-:Y:S01]  /*11c0*/  LOP3.LUT R242, R224, 0xfffffffc, RZ, 0xc0, !PT ;  /* 0xfffffffce0f27812 */ /* 0x000fe200078ec0ff */
[C---:B------:R-:W-:Y:S01]  /*11d0*/  IMAD.SHL.U32 R238, R154.reuse, 0x2, RZ ;  /* 0x000000029aee7824 */ /* 0x040fe200078e00ff */
[----:B------:R-:W-:Y:S01]  /*11e0*/  SHF.R.S32.HI R9, RZ, 0x3, R5 ;  /* 0x00000003ff097819 */ /* 0x000fe20000011405 */
[----:B------:R-:W-:Y:S01]  /*11f0*/  IMAD.MOV.U32 R250, RZ, RZ, R153 ;  /* 0x000000fffffa7224 */ /* 0x000fe200078e0099 */
[----:B------:R-:W-:Y:S01]  /*1200*/  SHF.R.S32.HI R20, RZ, 0x2, R224 ;  /* 0x00000002ff147819 */ /* 0x000fe200000114e0 */
[----:B------:R-:W-:Y:S01]  /*1210*/  IMAD.IADD R242, R154, 0x1, -R242 ;  /* 0x000000019af27824 */ /* 0x000fe200078e0af2 */
[----:B------:R-:W-:Y:S01]  /*1220*/  LEA.HI R32, R13, R154, RZ, 0x5 ;  /* 0x0000009a0d207211 */ /* 0x000fe200078f28ff */
[C---:B------:R-:W-:Y:S01]  /*1230*/  IMAD.SHL.U32 R4, R9.reuse, 0x40, RZ ;  /* 0x0000004009047824 */ /* 0x040fe200078e00ff */
[----:B------:R-:W-:Y:S01]  /*1240*/  IADD3 R6, R20, 0x20, RZ ;  /* 0x0000002014067810 */ /* 0x000fe20007ffe0ff */
[----:B------:R-:W-:Y:S01]  /*1250*/  IMAD.SHL.U32 R242, R242, 0x8, RZ ;  /* 0x00000008f2f27824 */ /* 0x000fe200078e00ff */
[----:B------:R-:W-:Y:S01]  /*1260*/  SHF.R.S32.HI R21, RZ, 0x1f, R20 ;  /* 0x0000001fff157819 */ /* 0x000fe20000011414 */
[----:B------:R-:W-:Y:S01]  /*1270*/  IMAD.SHL.U32 R9, R9, 0x8, RZ ;  /* 0x0000000809097824 */ /* 0x000fe200078e00ff */
[----:B------:R-:W-:-:S02]  /*1280*/  LOP3.LUT R4, R4, 0xc0, RZ, 0xc0, !PT ;  /* 0x000000c004047812 */ /* 0x000fc400078ec0ff */
[----:B------:R-:W-:Y:S01]  /*1290*/  SHF.R.S32.HI R243, RZ, 0x1f, R242 ;  /* 0x0000001ffff37819 */ /* 0x000fe200000114f2 */
[----:B------:R-:W-:Y:S01]  /*12a0*/  IMAD.WIDE R226, R226, 0x80, R20 ;  /* 0x00000080e2e27825 */ /* 0x000fe200078e0214 */
[----:B------:R-:W-:Y:S02]  /*12b0*/  LOP3.LUT R0, R4, 0x18, R242, 0xf8, !PT ;  /* 0x0000001804007812 */ /* 0x000fe400078ef8f2 */
[----:B------:R-:W-:Y:S01]  /*12c0*/  SHF.R.U32.HI R4, RZ, 0x3, R4 ;  /* 0x00000003ff047819 */ /* 0x000fe20000011604 */
[--C-:B------:R-:W-:Y:S01]  /*12d0*/  IMAD.WIDE.U32 R10, R20, c[0x0][0x198], R242.reuse ;  /* 0x00006600140a7a25 */ /* 0x100fe200078e00f2 */
[----:B------:R-:W-:Y:S02]  /*12e0*/  ISETP.GE.AND P5, PT, R6, R219, PT ;  /* 0x000000db0600720c */ /* 0x000fe40003fa6270 */
[----:B------:R-:W-:Y:S01]  /*12f0*/  IADD3 R14, P1, R242, R14, RZ ;  /* 0x0000000ef20e7210 */ /* 0x000fe20007f3e0ff */
[----:B------:R-:W-:Y:S01]  /*1300*/  IMAD.WIDE.U32 R28, R20, c[0x0][0x1a0], R242 ;  /* 0x00006800141c7a25 */ /* 0x000fe200078e00f2 */
[----:B------:R-:W-:-:S02]  /*1310*/  LOP3.LUT R4, R0, R4, RZ, 0x3c, !PT ;  /* 0x0000000400047212 */ /* 0x000fc400078e3cff */
[C---:B------:R-:W-:Y:S01]  /*1320*/  IADD3 R217, R20.reuse, 0x60, RZ ;  /* 0x0000006014d97810 */ /* 0x040fe20007ffe0ff */
[----:B------:R-:W-:Y:S01]  /*1330*/  IMAD R0, R21, c[0x0][0x198], RZ ;  /* 0x0000660015007a24 */ /* 0x000fe200078e02ff */
[C---:B------:R-:W-:Y:S01]  /*1340*/  IADD3 R218, R20.reuse, 0x40, RZ ;  /* 0x0000004014da7810 */ /* 0x040fe20007ffe0ff */
[----:B------:R-:W-:Y:S01]  /*1350*/  IMAD.X R15, R243, 0x1, R7, P1 ;  /* 0x00000001f30f7824 */ /* 0x000fe200008e0607 */
[-C--:B------:R-:W-:Y:S01]  /*1360*/  ISETP.GE.AND P1, PT, R217, R219.reuse, PT ;  /* 0x000000dbd900720c */ /* 0x080fe20003f26270 */
[----:B------:R-:W-:Y:S01]  /*1370*/  IMAD R0, R20, c[0x0][0x19c], R0 ;  /* 0x0000670014007a24 */ /* 0x000fe200078e0200 */
[----:B------:R-:W-:Y:S01]  /*1380*/  IADD3 R236, P2, R236, R10, RZ ;  /* 0x0000000aecec7210 */ /* 0x000fe20007f5e0ff */
[----:B------:R-:W-:Y:S01]  /*1390*/  IMAD.WIDE.U32 R26, R26, c[0x0][0x1a8], R14 ;  /* 0x00006a001a1a7a25 */ /* 0x000fe200078e000e */
[----:B------:R-:W-:Y:S02]  /*13a0*/  ISETP.GE.AND P3, PT, R218, R219, PT ;  /* 0x000000dbda00720c */ /* 0x000fe40003f66270 */
[----:B------:R-:W-:Y:S01]  /*13b0*/  LEA.HI R224, R224, R20, RZ, 0x1 ;  /* 0x00000014e0e07211 */ /* 0x000fe200078f08ff */
[----:B------:R-:W-:Y:S01]  /*13c0*/  IMAD.IADD R23, R27, 0x1, R22 ;  /* 0x000000011b177824 */ /* 0x000fe200078e0216 */
[----:B------:R-:W-:Y:S01]  /*13d0*/  IADD3.X R237, R3, R11, R0, P2, !PT ;  /* 0x0000000b03ed7210 */ /* 0x000fe200017fe400 */
[----:B------:R-:W-:Y:S01]  /*13e0*/  @!P5 IMAD.MOV.U32 R14, RZ, RZ, R26 ;  /* 0x000000ffff0ed224 */ /* 0x000fe200078e001a */
[----:B------:R-:W-:Y:S01]  /*13f0*/  @!P5 IADD3 R18, P2, R226, 0x20, RZ ;  /* 0x00000020e212d810 */ /* 0x000fe20007f5e0ff */
[--C-:B------:R-:W-:Y:S01]  /*1400*/  @!P5 IMAD.MOV.U32 R15, RZ, RZ, R23.reuse ;  /* 0x000000ffff0fd224 */ /* 0x100fe200078e0017 */
[----:B------:R-:W-:Y:S01]  /*1410*/  LOP3.LUT R224, R224, 0x7fffffe, RZ, 0xc0, !PT ;  /* 0x07fffffee0e07812 */ /* 0x000fe200078ec0ff */
[----:B------:R-:W-:Y:S01]  /*1420*/  @!P1 IMAD.MOV.U32 R27, RZ, RZ, R23 ;  /* 0x000000ffff1b9224 */ /* 0x000fe200078e0017 */
[C---:B------:R-:W-:Y:S01]  /*1430*/  ISETP.GE.AND P0, PT, R20.reuse, R219, PT ;  /* 0x000000db1400720c */ /* 0x040fe20003f06270 */
[--C-:B------:R-:W-:Y:S01]  /*1440*/  @!P5 IMAD.X R8, RZ, RZ, R227.reuse, P2 ;  /* 0x000000ffff08d224 */ /* 0x100fe200010e06e3 */
[----:B------:R-:W-:Y:S01]  /*1450*/  SHF.R.S32.HI R158, RZ, 0x5, R32 ;  /* 0x00000005ff9e7819 */ /* 0x000fe20000011420 */
[----:B------:R-:W-:Y:S01]  /*1460*/  IMAD.IADD R224, R20, 0x1, -R224 ;  /* 0x0000000114e07824 */ /* 0x000fe200078e0ae0 */
[----:B------:R-:W-:Y:S01]  /*1470*/  @!P1 IADD3 R0, P2, R226, 0x60, RZ ;  /* 0x00000060e2009810 */ /* 0x000fe20007f5e0ff */
[----:B------:R-:W-:Y:S01]  /*1480*/  @!P5 IMAD R8, R8, c[0x0][0x190], RZ ;  /* 0x000064000808da24 */ /* 0x000fe200078e02ff */
[----:B------:R-:W-:Y:S01]  /*1490*/  @!P3 IADD3 R24, P4, R226, 0x40, RZ ;  /* 0x00000040e218b810 */ /* 0x000fe20007f9e0ff */
[----:B------:R-:W-:Y:S01]  /*14a0*/  IMAD R224, R158, 0x8, R224 ;  /* 0x000000089ee07824 */ /* 0x000fe200078e02e0 */
[----:B------:R-:W-:Y:S01]  /*14b0*/  IADD3 R16, P6, R16, R28, RZ ;  /* 0x0000001c10107210 */ /* 0x000fe20007fde0ff */
[--C-:B------:R-:W-:Y:S01]  /*14c0*/  @!P1 IMAD.X R7, RZ, RZ, R227.reuse, P2 ;  /* 0x000000ffff079224 */ /* 0x100fe200010e06e3 */
[----:B------:R-:W-:Y:S01]  /*14d0*/  SHF.R.S32.HI R188, RZ, 0x1f, R186 ;  /* 0x0000001fffbc7819 */ /* 0x000fe200000114ba */
[----:B------:R-:W-:Y:S01]  /*14e0*/  IMAD.U32 R224, R224, 0x20, R4 ;  /* 0x00000020e0e07824 */ /* 0x000fe200078e0004 */
[----:B------:R-:W-:Y:S01]  /*14f0*/  LOP3.LUT R5, R5, 0xfffffff8, RZ, 0xc0, !PT ;  /* 0xfffffff805057812 */ /* 0x000fe200078ec0ff */
[----:B------:R-:W-:Y:S01]  /*1500*/  @!P3 IMAD.X R3, RZ, RZ, R227, P4 ;  /* 0x000000ffff03b224 */ /* 0x000fe200020e06e3 */
[----:B------:R-:W-:Y:S01]  /*1510*/  LEA.HI R13, R13, R154, RZ, 0x4 ;  /* 0x0000009a0d0d7211 */ /* 0x000fe200078f20ff */
[----:B------:R-:W-:Y:S01]  /*1520*/  @!P1 IMAD R7, R7, c[0x0][0x190], RZ ;  /* 0x0000640007079a24 */ /* 0x000fe200078e02ff */
[----:B------:R-:W-:Y:S01]  /*1530*/  LOP3.LUT R161, R32, 0xffffffe0, RZ, 0xc0, !PT ;  /* 0xffffffe020a17812 */ /* 0x000fe200078ec0ff */
[----:B------:R-:W-:Y:S01]  /*1540*/  @!P0 IMAD R4, R227, c[0x0][0x190], RZ ;  /* 0x00006400e3048a24 */ /* 0x000fe200078e02ff */
[----:B------:R-:W-:Y:S01]  /*1550*/  IADD3 R228, R225, -c[0x0][0x2e4], -R155 ;  /* 0x8000b900e1e47a10 */ /* 0x000fe20007ffe89b */
[--C-:B------:R-:W-:Y:S01]  /*1560*/  @!P0 IMAD.MOV.U32 R22, RZ, RZ, R26.reuse ;  /* 0x000000ffff168224 */ /* 0x100fe200078e001a */
[----:B------:R-:W-:Y:S01]  /*1570*/  LOP3.LUT R238, R238, 0x6, RZ, 0xc0, !PT ;  /* 0x00000006eeee7812 */ /* 0x000fe200078ec0ff */
[----:B------:R-:W-:-:S02]  /*1580*/  @!P3 IMAD.MOV.U32 R10, RZ, RZ, R26 ;  /* 0x000000ffff0ab224 */ /* 0x000fc400078e001a */
[----:B------:R-:W-:Y:S02]  /*1590*/  @!P3 IMAD.MOV.U32 R11, RZ, RZ, R23 ;  /* 0x000000ffff0bb224 */ /* 0x000fe400078e0017 */
[----:B------:R-:W-:Y:S02]  /*15a0*/  @!P3 IMAD R3, R3, c[0x0][0x190], RZ ;  /* 0x000064000303ba24 */ /* 0x000fe400078e02ff */
[----:B------:R-:W-:Y:S02]  /*15b0*/  @!P5 IMAD R8, R18, c[0x0][0x194], R8 ;  /* 0x000065001208da24 */ /* 0x000fe400078e0208 */
[C---:B------:R-:W-:Y:S02]  /*15c0*/  @!P1 IMAD R7, R0.reuse, c[0x0][0x194], R7 ;  /* 0x0000650000079a24 */ /* 0x040fe400078e0207 */
[----:B------:R-:W-:-:S04]  /*15d0*/  @!P1 IMAD.WIDE.U32 R26, R0, c[0x0][0x190], R26 ;  /* 0x00006400001a9a25 */ /* 0x000fc800078e001a */
[C---:B------:R-:W-:Y:S02]  /*15e0*/  @!P0 IMAD R4, R226.reuse, c[0x0][0x194], R4 ;  /* 0x00006500e2048a24 */ /* 0x040fe400078e0204 */
[----:B------:R-:W-:-:S04]  /*15f0*/  @!P0 IMAD.WIDE.U32 R22, R226, c[0x0][0x190], R22 ;  /* 0x00006400e2168a25 */ /* 0x000fc800078e0016 */
[----:B------:R-:W-:-:S04]  /*1600*/  @!P5 IMAD.WIDE.U32 R18, R18, c[0x0][0x190], R14 ;  /* 0x000064001212da25 */ /* 0x000fc800078e000e */
[----:B------:R-:W-:Y:S01]  /*1610*/  IMAD R0, R21, c[0x0][0x1a0], RZ ;  /* 0x0000680015007a24 */ /* 0x000fe200078e02ff */
[----:B------:R-:W-:Y:S01]  /*1620*/  @!P5 LEA R14, P2, R18, c[0x0][0x160], 0x1 ;  /* 0x00005800120eda11 */ /* 0x000fe200078408ff */
[C---:B------:R-:W-:Y:S02]  /*1630*/  @!P3 IMAD R3, R24.reuse, c[0x0][0x194], R3 ;  /* 0x000065001803ba24 */ /* 0x040fe400078e0203 */
[----:B------:R-:W-:Y:S01]  /*1640*/  @!P3 IMAD.WIDE.U32 R24, R24, c[0x0][0x190], R10 ;  /* 0x000064001818ba25 */ /* 0x000fe200078e000a */
[----:B------:R-:W-:-:S03]  /*1650*/  @!P0 LEA R10, P4, R22, c[0x0][0x160], 0x1 ;  /* 0x00005800160a8a11 */ /* 0x000fc600078808ff */
[----:B------:R-:W-:Y:S02]  /*1660*/  @!P0 IMAD.IADD R4, R23, 0x1, R4 ;  /* 0x0000000117048824 */ /* 0x000fe400078e0204 */
[----:B------:R-:W-:Y:S02]  /*1670*/  @!P5 IMAD.IADD R8, R19, 0x1, R8 ;  /* 0x000000011308d824 */ /* 0x000fe400078e0208 */
[----:B------:R-:W-:Y:S01]  /*1680*/  IMAD R0, R20, c[0x0][0x1a4], R0 ;  /* 0x0000690014007a24 */ /* 0x000fe200078e0200 */
[----:B------:R-:W-:Y:S01]  /*1690*/  @!P0 LEA.HI.X R11, R22, c[0x0][0x164], R4, 0x1, P4 ;  /* 0x00005900160b8a11 */ /* 0x000fe200020f0c04 */
[----:B------:R-:W-:Y:S01]  /*16a0*/  @!P3 IMAD.IADD R3, R25, 0x1, R3 ;  /* 0x000000011903b824 */ /* 0x000fe200078e0203 */
[----:B------:R-:W-:Y:S01]  /*16b0*/  @!P5 LEA.HI.X R15, R18, c[0x0][0x164], R8, 0x1, P2 ;  /* 0x00005900120fda11 */ /* 0x000fe200010f0c08 */
[----:B------:R-:W-:Y:S01]  /*16c0*/  @!P1 IMAD.IADD R7, R27, 0x1, R7 ;  /* 0x000000011b079824 */ /* 0x000fe200078e0207 */
[----:B------:R-:W-:Y:S01]  /*16d0*/  IADD3.X R17, R2, R29, R0, P6, !PT ;  /* 0x0000001d02117210 */ /* 0x000fe200037fe400 */
[----:B------:R-:W-:Y:S01]  /*16e0*/  IMAD.SHL.U32 R224, R224, 0x2, RZ ;  /* 0x00000002e0e07824 */ /* 0x000fe200078e00ff */
[----:B------:R-:W-:Y:S01]  /*16f0*/  @!P3 LEA R18, P4, R24, c[0x0][0x160], 0x1 ;  /* 0x000058001812ba11 */ /* 0x000fe200078808ff */
[----:B------:R-:W-:Y:S01]  /*1700*/  IMAD.MOV.U32 R2, RZ, RZ, c[0x0][0x198] ;  /* 0x00006600ff027624 */ /* 0x000fe200078e00ff */
[----:B------:R-:W-:Y:S01]  /*1710*/  @!P1 LEA R22, P2, R26, c[0x0][0x160], 0x1 ;  /* 0x000058001a169a11 */ /* 0x000fe200078408ff */
[----:B------:R-:W-:Y:S01]  /*1720*/  IMAD R4, R153, -0x80, R225 ;  /* 0xffffff8099047824 */ /* 0x000fe200078e02e1 */
[----:B------:R-:W-:Y:S01]  /*1730*/  @!P3 LEA.HI.X R19, R24, c[0x0][0x164], R3, 0x1, P4 ;  /* 0x000059001813ba11 */ /* 0x000fe200020f0c03 */
[----:B------:R-:W-:Y:S01]  /*1740*/  IMAD R240, R188, c[0x0][0x1b0], RZ ;  /* 0x00006c00bcf07a24 */ /* 0x000fe200078e02ff */
[----:B------:R-:W-:Y:S01]  /*1750*/  @!P1 LEA.HI.X R23, R26, c[0x0][0x164], R7, 0x1, P2 ;  /* 0x000059001a179a11 */ /* 0x000fe200010f0c07 */
[----:B------:R-:W-:Y:S01]  /*1760*/  @!PT LDS RZ, [RZ] ;  /* 0x00000000fffff984 */ /* 0x000fe20000000800 */
[----:B------:R-:W-:Y:S01]  /*1770*/  @!PT LDS RZ, [RZ] ;  /* 0x00000000fffff984 */ /* 0x000fe20000000800 */
[----:B------:R-:W-:Y:S01]  /*1780*/  @!PT LDS RZ, [RZ] ;  /* 0x00000000fffff984 */ /* 0x000fe20000000800 */
[----:B------:R1:W-:Y:S01]  /*1790*/  @!P0 LDGSTS.E.BYPASS.LTC128B.128 [R224], [R10.64] ;  /* 0x000000000ae08fae */ /* 0x0003e2000b901d48 */
[----:B------:R-:W-:Y:S01]  /*17a0*/  SHF.L.U64.HI R3, R2, R221, c[0x0][0x19c] ;  /* 0x0000670002037619 */ /* 0x000fe200000102dd */
[----:B------:R-:W-:Y:S01]  /*17b0*/  IMAD R240, R186, c[0x0][0x1b4], R240 ;  /* 0x00006d00baf07a24 */ /* 0x000fe200078e02f0 */
[-C--:B------:R-:W-:Y:S01]  /*17c0*/  ISETP.GE.AND P2, PT, R20, R4.reuse, PT ;  /* 0x000000041400720c */ /* 0x080fe20003f46270 */
[----:B------:R-:W-:Y:S01]  /*17d0*/  IMAD.WIDE.U32 R236, R186, c[0x0][0x1b0], R236 ;  /* 0x00006c00baec7a25 */ /* 0x000fe200078e00ec */
[-C--:B------:R-:W-:Y:S01]  /*17e0*/  ISETP.GE.AND P0, PT, R6, R4.reuse, PT ;  /* 0x000000040600720c */ /* 0x080fe20003f06270 */
[----:B------:R2:W-:Y:S01]  /*17f0*/  @!P5 LDGSTS.E.BYPASS.LTC128B.128 [R224+0x800], [R14.64] ;  /* 0x008000000ee0dfae */ /* 0x0005e2000b901d48 */
[----:B------:R-:W-:Y:S01]  /*1800*/  SHF.R.S32.HI R8, RZ, 0x1f, R153 ;  /* 0x0000001fff087819 */ /* 0x000fe20000011499 */
[----:B------:R-:W-:Y:S01]  /*1810*/  IMAD.IADD R241, R237, 0x1, R240 ;  /* 0x00000001edf17824 */ /* 0x000fe200078e02f0 */
[-C--:B------:R-:W-:Y:S01]  /*1820*/  ISETP.GE.AND P4, PT, R20, R4.reuse, PT ;  /* 0x000000041400720c */ /* 0x080fe20003f86270 */
[----:B------:R-:W-:Y:S01]  /*1830*/  IMAD.SHL.U32 R152, R2, 0x80, RZ ;  /* 0x0000008002987824 */ /* 0x000fe200078e00ff */
[----:B------:R3:W-:Y:S01]  /*1840*/  @!P3 LDGSTS.E.BYPASS.LTC128B.128 [R224+0x1000], [R18.64] ;  /* 0x0100000012e0bfae */ /* 0x0007e2000b901d48 */
[----:B------:R-:W-:Y:S01]  /*1850*/  IMAD.MOV.U32 R240, RZ, RZ, R236 ;  /* 0x000000fffff07224 */ /* 0x000fe200078e00ec */
[-C--:B------:R-:W-:Y:S01]  /*1860*/  ISETP.GE.AND P6, PT, R218, R4.reuse, PT ;  /* 0x00000004da00720c */ /* 0x080fe20003fc6270 */
[----:B------:R-:W-:Y:S01]  /*1870*/  IMAD.MOV.U32 R0, RZ, RZ, c[0x0][0x19c] ;  /* 0x00006700ff007624 */ /* 0x000fe200078e00ff */
[----:B------:R4:W-:Y:S01]  /*1880*/  @!P1 LDGSTS.E.BYPASS.LTC128B.128 [R224+0x1800], [R22.64] ;  /* 0x0180000016e09fae */ /* 0x0009e2000b901d48 */
[----:B------:R-:W-:Y:S01]  /*1890*/  ISETP.GE.AND P1, PT, R217, R4, PT ;  /* 0x00000004d900720c */ /* 0x000fe20003f26270 */
[----:B------:R-:W-:-:S02]  /*18a0*/  IMAD.MOV.U32 R7, RZ, RZ, c[0x0][0x1a0] ;  /* 0x00006800ff077624 */ /* 0x000fc400078e00ff */
[----:B------:R-:W-:Y:S02]  /*18b0*/  IMAD R188, R188, c[0x0][0x1b8], RZ ;  /* 0x00006e00bcbc7a24 */ /* 0x000fe400078e02ff */
[C---:B------:R-:W-:Y:S01]  /*18c0*/  IMAD.SHL.U32 R222, R7.reuse, 0x80, RZ ;  /* 0x0000008007de7824 */ /* 0x040fe200078e00ff */
[----:B------:R-:W-:Y:S01]  /*18d0*/  SHF.L.U64.HI R221, R7, R221, c[0x0][0x1a4] ;  /* 0x0000690007dd7619 */ /* 0x000fe200000102dd */
[C---:B------:R-:W-:Y:S02]  /*18e0*/  IMAD R188, R186.reuse, c[0x0][0x1bc], R188 ;  /* 0x00006f00babc7a24 */ /* 0x040fe400078e02bc */
[----:B------:R-:W-:-:S04]  /*18f0*/  IMAD.WIDE.U32 R186, R186, c[0x0][0x1b8], R16 ;  /* 0x00006e00baba7a25 */ /* 0x000fc800078e0010 */
[-C--:B-1----:R-:W-:Y:S02]  /*1900*/  IMAD R10, R3, R153.reuse, RZ ;  /* 0x00000099030a7224 */ /* 0x082fe400078e02ff */
[----:B------:R-:W-:Y:S02]  /*1910*/  IMAD R12, R221, R153, RZ ;  /* 0x00000099dd0c7224 */ /* 0x000fe400078e02ff */
[-C--:B------:R-:W-:Y:S02]  /*1920*/  IMAD R10, R8, R152.reuse, R10 ;  /* 0x00000098080a7224 */ /* 0x080fe400078e020a */
[----:B--2---:R-:W-:-:S04]  /*1930*/  IMAD.WIDE.U32 R14, R153, R152, R240 ;  /* 0x00000098990e7225 */ /* 0x004fc800078e00f0 */
[----:B------:R-:W-:Y:S01]  /*1940*/  IMAD.IADD R15, R15, 0x1, R10 ;  /* 0x000000010f0f7824 */ /* 0x000fe200078e020a */
[----:B------:R-:W-:Y:S01]  /*1950*/  @!P0 LEA R11, P5, R2, R14, 0x5 ;  /* 0x0000000e020b8211 */ /* 0x000fe200078a28ff */
[----:B------:R-:W-:Y:S01]  /*1960*/  IMAD R8, R8, R222, R12 ;  /* 0x000000de08087224 */ /* 0x000fe200078e020c */
[----:B------:R-:W-:Y:S01]  /*1970*/  @!P2 LEA R20, P3, R14, c[0x0][0x168], 0x1 ;  /* 0x00005a000e14aa11 */ /* 0x000fe200078608ff */
[----:B------:R-:W-:Y:S01]  /*1980*/  IMAD.IADD R189, R187, 0x1, R188 ;  /* 0x00000001bbbd7824 */ /* 0x000fe200078e02bc */
[----:B------:R-:W-:Y:S01]  /*1990*/  @!P0 LEA.HI.X R10, R2, R15, R0, 0x5, P5 ;  /* 0x0000000f020a8211 */ /* 0x000fe200028f2c00 */
[----:B------:R-:W-:Y:S01]  /*19a0*/  IMAD.MOV.U32 R188, RZ, RZ, R186 ;  /* 0x000000ffffbc7224 */ /* 0x000fe200078e00ba */
[----:B------:R-:W-:Y:S01]  /*19b0*/  @!P2 LEA.HI.X R21, R14, c[0x0][0x16c], R15, 0x1, P3 ;  /* 0x00005b000e15aa11 */ /* 0x000fe200018f0c0f */
[----:B------:R-:W-:Y:S01]  /*19c0*/  IMAD.WIDE.U32 R16, R7, 0x40, RZ ;  /* 0x0000004007107825 */ /* 0x000fe200078e00ff */
[C---:B---3--:R-:W-:Y:S02]  /*19d0*/  @!P0 LEA R18, P5, R11.reuse, c[0x0][0x168], 0x1 ;  /* 0x00005a000b128a11 */ /* 0x048fe400078a08ff */
[-C--:B------:R-:W-:Y:S01]  /*19e0*/  ISETP.GE.AND P3, PT, R6, R4.reuse, PT ;  /* 0x000000040600720c */ /* 0x080fe20003f66270 */
[----:B------:R1:W-:Y:S01]  /*19f0*/  @!P2 LDGSTS.E.BYPASS.LTC128B.128 [R224+0x2000], [R20.64] ;  /* 0x0200000014e0afae */ /* 0x0003e2000b901d48 */
[----:B------:R-:W-:Y:S01]  /*1a00*/  @!P0 LEA.HI.X R19, R11, c[0x0][0x16c], R10, 0x1, P5 ;  /* 0x00005b000b138a11 */ /* 0x000fe200028f0c0a */
[----:B------:R-:W-:Y:S01]  /*1a10*/  IMAD.IADD R161, R154, 0x1, -R161 ;  /* 0x000000019aa17824 */ /* 0x000fe200078e0aa1 */
[----:B------:R-:W-:-:S02]  /*1a20*/  ISETP.GE.AND P5, PT, R217, R4, PT ;  /* 0x00000004d900720c */ /* 0x000fc40003fa6270 */
[----:B------:R-:W-:Y:S01]  /*1a30*/  ISETP.GE.AND P2, PT, R218, R4, PT ;  /* 0x00000004da00720c */ /* 0x000fe20003f46270 */
[----:B------:R-:W-:Y:S01]  /*1a40*/  IMAD.IADD R4, R154, 0x1, -R5 ;  /* 0x000000019a047824 */ /* 0x000fe200078e0a05 */
[----:B------:R2:W-:Y:S01]  /*1a50*/  @!P0 LDGSTS.E.BYPASS.LTC128B.128 [R224+0x2800], [R18.64] ;  /* 0x0280000012e08fae */ /* 0x0005e2000b901d48 */
[----:B------:R-:W-:Y:S01]  /*1a60*/  IMAD.SHL.U32 R5, R0, 0x40, RZ ;  /* 0x0000004000057824 */ /* 0x000fe200078e00ff */
[----:B------:R-:W-:Y:S02]  /*1a70*/  SHF.R.S32.HI R11, RZ, 0x4, R13 ;  /* 0x00000004ff0b7819 */ /* 0x000fe4000001140d */
[----:B------:R-:W-:Y:S02]  /*1a80*/  LEA.HI R215, R4, R4, RZ, 0x1 ;  /* 0x0000000404d77211 */ /* 0x000fe400078f08ff */
[----:B------:R-:W-:Y:S02]  /*1a90*/  LEA.HI R10, R13, R11, RZ, 0x1 ;  /* 0x0000000b0d0a7211 */ /* 0x000fe400078f08ff */
[----:B------:R-:W-:-:S02]  /*1aa0*/  SHF.R.S32.HI R33, RZ, 0x1, R215 ;  /* 0x00000001ff217819 */ /* 0x000fc400000114d7 */
[----:B------:R-:W-:Y:S02]  /*1ab0*/  LOP3.LUT R215, R215, 0x7fffffe, RZ, 0xc0, !PT ;  /* 0x07fffffed7d77812 */ /* 0x000fe400078ec0ff */
[----:B------:R-:W-:Y:S02]  /*1ac0*/  LOP3.LUT R13, R13, 0xfffffff0, RZ, 0xc0, !PT ;  /* 0xfffffff00d0d7812 */ /* 0x000fe400078ec0ff */
[----:B------:R-:W-:Y:S01]  /*1ad0*/  LOP3.LUT R10, R10, 0xfffffffe, RZ, 0xc0, !PT ;  /* 0xfffffffe0a0a7812 */ /* 0x000fe200078ec0ff */
[----:B------:R-:W-:Y:S01]  /*1ae0*/  IMAD.IADD R215, R4, 0x1, -R215 ;  /* 0x0000000104d77824 */ /* 0x000fe200078e0ad7 */
[----:B------:R-:W-:Y:S01]  /*1af0*/  SHF.R.S32.HI R160, RZ, 0x1f, R161 ;  /* 0x0000001fffa07819 */ /* 0x000fe200000114a1 */
[----:B------:R-:W-:Y:S02]  /*1b00*/  @!P5 IMAD R4, R0, 0x60, RZ ;  /* 0x000000600004d824 */ /* 0x000fe400078e02ff */
[----:B------:R-:W-:Y:S01]  /*1b10*/  IMAD.IADD R13, R154, 0x1, -R13 ;  /* 0x000000019a0d7824 */ /* 0x000fe200078e0a0d */
[----:B------:R-:W-:Y:S01]  /*1b20*/  LEA.HI R160, R160, R161, RZ, 0x2 ;  /* 0x000000a1a0a07211 */ /* 0x000fe200078f10ff */
[----:B------:R-:W-:-:S02]  /*1b30*/  IMAD.IADD R10, R11, 0x1, -R10 ;  /* 0x000000010b0a7824 */ /* 0x000fc400078e0a0a */
[----:B------:R-:W-:Y:S01]  /*1b40*/  IMAD.SHL.U32 R11, R33, 0x40, RZ ;  /* 0x00000040210b7824 */ /* 0x000fe200078e00ff */
[----:B------:R-:W-:Y:S01]  /*1b50*/  LEA.HI R157, R13, R13, RZ, 0x1 ;  /* 0x0000000d0d9d7211 */ /* 0x000fe200078f08ff */
[----:B------:R-:W-:Y:S01]  /*1b60*/  IMAD R215, R10, 0x8, R215 ;  /* 0x000000080ad77824 */ /* 0x000fe200078e02d7 */
[----:B------:R-:W-:Y:S01]  /*1b70*/  SHF.R.S32.HI R235, RZ, 0x2, R160 ;  /* 0x00000002ffeb7819 */ /* 0x000fe200000114a0 */
[----:B--2---:R-:W-:Y:S01]  /*1b80*/  IMAD.WIDE.U32 R18, R2, 0x40, RZ ;  /* 0x0000004002127825 */ /* 0x004fe200078e00ff */
[----:B------:R-:W-:Y:S02]  /*1b90*/  LOP3.LUT R11, R11, 0xc0, RZ, 0xc0, !PT ;  /* 0x000000c00b0b7812 */ /* 0x000fe400078ec0ff */
[----:B------:R-:W-:Y:S01]  /*1ba0*/  SHF.R.S32.HI R12, RZ, 0x1, R157 ;  /* 0x00000001ff0c7819 */ /* 0x000fe2000001149d */
[----:B------:R-:W-:Y:S01]  /*1bb0*/  IMAD.SHL.U32 R10, R10, 0x8, RZ ;  /* 0x000000080a0a7824 */ /* 0x000fe200078e00ff */
[----:B------:R-:W-:Y:S01]  /*1bc0*/  @!P6 IADD3 R6, P0, R14, R18, RZ ;  /* 0x000000120e06e210 */ /* 0x000fe20007f1e0ff */
[----:B------:R-:W-:Y:S01]  /*1bd0*/  IMAD R161, R153, 0x80, R238 ;  /* 0x0000008099a17824 */ /* 0x000fe200078e02ee */
[----:B------:R-:W-:-:S02]  /*1be0*/  LOP3.LUT R9, R11, 0x8, R9, 0xf8, !PT ;  /* 0x000000080b097812 */ /* 0x000fc400078ef809 */
[----:B------:R-:W-:Y:S01]  /*1bf0*/  @!P6 IADD3.X R5, R15, R19, R5, P0, !PT ;  /* 0x000000130f05e210 */ /* 0x000fe200007fe405 */
[----:B------:R-:W-:Y:S01]  /*1c00*/  @!P5 IMAD.WIDE.U32 R14, R2, 0x60, R14 ;  /* 0x00000060020ed825 */ /* 0x000fe200078e000e */
[C---:B-1----:R-:W-:Y:S02]  /*1c10*/  @!P6 LEA R20, P0, R6.reuse, c[0x0][0x168], 0x1 ;  /* 0x00005a000614ea11 */ /* 0x042fe400078008ff */
[----:B------:R-:W-:Y:S01]  /*1c20*/  SHF.R.U32.HI R11, RZ, 0x3, R11 ;  /* 0x00000003ff0b7819 */ /* 0x000fe2000001160b */
[----:B------:R-:W-:Y:S01]  /*1c30*/  @!P5 IMAD.IADD R4, R15, 0x1, R4 ;  /* 0x000000010f04d824 */ /* 0x000fe200078e0204 */
[----:B------:R-:W-:Y:S01]  /*1c40*/  @!P6 LEA.HI.X R21, R6, c[0x0][0x16c], R5, 0x1, P0 ;  /* 0x00005b000615ea11 */ /* 0x000fe200000f0c05 */
[----:B------:R-:W-:Y:S01]  /*1c50*/  IMAD.MOV.U32 R6, RZ, RZ, c[0x0][0x1a4] ;  /* 0x00006900ff067624 */ /* 0x000fe200078e00ff */
[C---:B------:R-:W-:Y:S02]  /*1c60*/  @!P5 LEA R18, P0, R14.reuse, c[0x0][0x168], 0x1 ;  /* 0x00005a000e12da11 */ /* 0x040fe400078008ff */
[----:B------:R-:W-:Y:S01]  /*1c70*/  LOP3.LUT R11, R9, R11, RZ, 0x3c, !PT ;  /* 0x0000000b090b7212 */ /* 0x000fe200078e3cff */
[----:B------:R1:W-:Y:S01]  /*1c80*/  @!P6 LDGSTS.E.BYPASS.LTC128B.128 [R224+0x3000], [R20.64] ;  /* 0x0300000014e0efae */ /* 0x0003e2000b901d48 */
[----:B------:R-:W-:Y:S01]  /*1c90*/  @!P5 LEA.HI.X R19, R14, c[0x0][0x16c], R4, 0x1, P0 ;  /* 0x00005b000e13da11 */ /* 0x000fe200000f0c04 */
[----:B------:R-:W-:Y:S01]  /*1ca0*/  IMAD.WIDE.U32 R14, R153, R222, R188 ;  /* 0x000000de990e7225 */ /* 0x000fe200078e00bc */
[----:B------:R-:W-:-:S02]  /*1cb0*/  SHF.R.S32.HI R4, RZ, 0x1f, R157 ;  /* 0x0000001fff047819 */ /* 0x000fc4000001149d */
[----:B------:R-:W-:Y:S01]  /*1cc0*/  SHF.R.S32.HI R9, RZ, 0x1f, R13 ;  /* 0x0000001fff097819 */ /* 0x000fe2000001140d */
[----:B------:R2:W-:Y:S01]  /*1cd0*/  @!P5 LDGSTS.E.BYPASS.LTC128B.128 [R224+0x3800], [R18.64] ;  /* 0x0380000012e0dfae */ /* 0x0005e2000b901d48 */
[----:B------:R-:W-:Y:S01]  /*1ce0*/  LEA.HI R4, R4, R12, RZ, 0x2 ;  /* 0x0000000c04047211 */ /* 0x000fe200078f10ff */
[----:B------:R-:W-:Y:S01]  /*1cf0*/  IMAD.SHL.U32 R5, R6, 0x40, RZ ;  /* 0x0000004006057824 */ /* 0x000fe200078e00ff */
[----:B------:R-:W-:Y:S01]  /*1d00*/  LEA.HI R9, R9, R13, RZ, 0x3 ;  /* 0x0000000d09097211 */ /* 0x000fe200078f18ff */
[----:B------:R-:W0:Y:S01]  /*1d10*/  LDGDEPBAR ;  /* 0x00000000000079af */ /* 0x000e220000000000 */
[----:B------:R-:W-:Y:S01]  /*1d20*/  LOP3.LUT R4, R4, 0xfffffffc, RZ, 0xc0, !PT ;  /* 0xfffffffc04047812 */ /* 0x000fe200078ec0ff */
[----:B------:R-:W-:Y:S01]  /*1d30*/  IMAD.IADD R15, R15, 0x1, R8 ;  /* 0x000000010f0f7824 */ /* 0x000fe200078e0208 */
[----:B------:R-:W-:Y:S01]  /*1d40*/  @!P2 IADD3 R8, P0, R14, R16, RZ ;  /* 0x000000100e08a210 */ /* 0x000fe20007f1e0ff */
[----:B------:R-:W-:Y:S01]  /*1d50*/  IMAD.SHL.U32 R9, R9, 0x20, RZ ;  /* 0x0000002009097824 */ /* 0x000fe200078e00ff */
[----:B------:R-:W-:Y:S01]  /*1d60*/  LOP3.LUT R157, R157, 0x7fffffe, RZ, 0xc0, !PT ;  /* 0x07fffffe9d9d7812 */ /* 0x000fe200078ec0ff */
[----:B------:R-:W-:Y:S01]  /*1d70*/  IMAD.IADD R4, R12, 0x1, -R4 ;  /* 0x000000010c047824 */ /* 0x000fe200078e0a04 */
[----:B------:R-:W-:Y:S01]  /*1d80*/  @!P2 IADD3.X R16, R15, R17, R5, P0, !PT ;  /* 0x000000110f10a210 */ /* 0x000fe200007fe405 */
[----:B------:R-:W-:Y:S01]  /*1d90*/  IMAD.U32 R215, R215, 0x20, R11 ;  /* 0x00000020d7d77824 */ /* 0x000fe200078e000b */
[----:B------:R-:W-:Y:S01]  /*1da0*/  @!P3 LEA R5, P0, R7, R14, 0x5 ;  /* 0x0000000e0705b211 */ /* 0x000fe200078028ff */
[----:B------:R-:W-:Y:S01]  /*1db0*/  IMAD.SHL.U32 R12, R4, 0x40, RZ ;  /* 0x00000040040c7824 */ /* 0x000fe200078e00ff */
[----:B------:R-:W-:Y:S01]  /*1dc0*/  LOP3.LUT R156, R9, 0xffffff00, RZ, 0xc0, !PT ;  /* 0xffffff00099c7812 */ /* 0x000fe200078ec0ff */
[----:B------:R-:W-:Y:S01]  /*1dd0*/  IMAD.IADD R157, R13, 0x1, -R157 ;  /* 0x000000010d9d7824 */ /* 0x000fe200078e0a9d */
[----:B------:R-:W-:Y:S01]  /*1de0*/  @!P3 LEA.HI.X R11, R7, R15, R6, 0x5, P0 ;  /* 0x0000000f070bb211 */ /* 0x000fe200000f2c06 */
[----:B------:R-:W-:Y:S01]  /*1df0*/  IMAD.SHL.U32 R215, R215, 0x2, RZ ;  /* 0x00000002d7d77824 */ /* 0x000fe200078e00ff */
[----:B------:R-:W-:-:S02]  /*1e00*/  LOP3.LUT R12, R12, 0xc0, RZ, 0xc0, !PT ;  /* 0x000000c00c0c7812 */ /* 0x000fc400078ec0ff */
[----:B-1----:R-:W-:Y:S02]  /*1e10*/  @!P4 LEA R20, P5, R14, c[0x0][0x170], 0x1 ;  /* 0x00005c000e14ca11 */ /* 0x002fe400078a08ff */
[----:B------:R-:W-:Y:S02]  /*1e20*/  LOP3.LUT R10, R12, 0x8, R10, 0xf8, !PT ;  /* 0x000000080c0a7812 */ /* 0x000fe400078ef80a */
[--C-:B------:R-:W-:Y:S01]  /*1e30*/  @!P4 LEA.HI.X R21, R14, c[0x0][0x174], R15.reuse, 0x1, P5 ;  /* 0x00005d000e15ca11 */ /* 0x100fe200028f0c0f */
[----:B------:R-:W-:Y:S01]  /*1e40*/  @!P1 IMAD.WIDE.U32 R14, R7, 0x60, R14 ;  /* 0x00000060070e9825 */ /* 0x000fe200078e000e */
[----:B--2---:R-:W-:Y:S01]  /*1e50*/  @!P3 LEA R18, P0, R5, c[0x0][0x170], 0x1 ;  /* 0x00005c000512ba11 */ /* 0x004fe200078008ff */
[----:B------:R-:W-:-:S04]  /*1e60*/  DEPBAR.LE SB0, 0x0 ;  /* 0x000080000000791a */ /* 0x000fc80000000000 */
[----:B------:R-:W-:Y:S01]  /*1e70*/  BAR.SYNC.DEFER_BLOCKING 0x0 ;  /* 0x0000000000007b1d */ /* 0x000fe20000010000 */
[----:B------:R-:W-:Y:S02]  /*1e80*/  @!P2 LEA R24, P5, R8, c[0x0][0x170], 0x1 ;  /* 0x00005c000818aa11 */ /* 0x000fe400078a08ff */
[----:B------:R-:W-:Y:S01]  /*1e90*/  @!P3 LEA.HI.X R19, R5, c[0x0][0x174], R11, 0x1, P0 ;  /* 0x00005d000513ba11 */ /* 0x000fe200000f0c0b */
[----:B------:R-:W-:Y:S01]  /*1ea0*/  @!P1 IMAD R5, R6, 0x60, RZ ;  /* 0x0000006006059824 */ /* 0x000fe200078e02ff */
[----:B------:R-:W-:Y:S02]  /*1eb0*/  SHF.R.U32.HI R12, RZ, 0x3, R12 ;  /* 0x00000003ff0c7819 */ /* 0x000fe4000001160c */
[----:B------:R-:W-:Y:S01]  /*1ec0*/  @!P2 LEA.HI.X R25, R8, c[0x0][0x174], R16, 0x1, P5 ;  /* 0x00005d000819aa11 */ /* 0x000fe200028f0c10 */
[----:B------:R-:W-:Y:S01]  /*1ed0*/  IMAD R8, R158, 0x200, R156 ;  /* 0x000002009e087824 */ /* 0x000fe200078e029c */
[----:B----4-:R-:W-:Y:S01]  /*1ee0*/  @!P1 LEA R22, P0, R14, c[0x0][0x170], 0x1 ;  /* 0x00005c000e169a11 */ /* 0x010fe200078008ff */
[----:B------:R-:W-:Y:S01]  /*1ef0*/  @!P1 IMAD.IADD R11, R15, 0x1, R5 ;  /* 0x000000010f0b9824 */ /* 0x000fe200078e0205 */
[----:B------:R-:W-:Y:S01]  /*1f00*/  LOP3.LUT R5, R10, R12, RZ, 0x3c, !PT ;  /* 0x0000000c0a057212 */ /* 0x000fe200078e3cff */
[----:B------:R-:W-:Y:S01]  /*1f10*/  IMAD R8, R157, 0x20, R8 ;  /* 0x000000209d087824 */ /* 0x000fe200078e0208 */
[----:B------:R-:W-:Y:S01]  /*1f20*/  IADD3 R213, R215, 0x2020, RZ ;  /* 0x00002020d7d57810 */ /* 0x000fe20007ffe0ff */
[----:B------:R-:W-:Y:S01]  /*1f30*/  IMAD R158, R158, 0x10, R159 ;  /* 0x000000109e9e7824 */ /* 0x000fe200078e029f */
[----:B------:R-:W-:Y:S01]  /*1f40*/  @!P1 LEA.HI.X R23, R14, c[0x0][0x174], R11, 0x1, P0 ;  /* 0x00005d000e179a11 */ /* 0x000fe200000f0c0b */
[----:B------:R-:W-:Y:S01]  /*1f50*/  IMAD.IADD R216, R5, 0x1, R8 ;  /* 0x0000000105d87824 */ /* 0x000fe200078e0208 */
[----:B------:R-:W-:Y:S01]  /*1f60*/  LOP3.LUT P0, RZ, R33, 0x2, RZ, 0xc0, !PT ;  /* 0x0000000221ff7812 */ /* 0x000fe2000780c0ff */
[----:B------:R-:W-:Y:S01]  /*1f70*/  IMAD.IADD R158, R158, 0x1, R235 ;  /* 0x000000019e9e7824 */ /* 0x000fe200078e02eb */
[----:B------:R-:W-:Y:S01]  /*1f80*/  IADD3 R33, R215, 0x2000, RZ ;  /* 0x00002000d7217810 */ /* 0x000fe20007ffe0ff */
[----:B------:R-:W-:-:S02]  /*1f90*/  IMAD.SHL.U32 R216, R216, 0x2, RZ ;  /* 0x00000002d8d87824 */ /* 0x000fc400078e00ff */
[C---:B------:R-:W-:Y:S01]  /*1fa0*/  IMAD.IADD R234, R158.reuse, 0x1, R228 ;  /* 0x000000019eea7824 */ /* 0x040fe200078e02e4 */
[C---:B------:R-:W-:Y:S01]  /*1fb0*/  IADD3 R231, R158.reuse, 0x8, RZ ;  /* 0x000000089ee77810 */ /* 0x040fe20007ffe0ff */
[----:B------:R-:W-:Y:S01]  /*1fc0*/  @P4 STS [R224+0x4000], RZ ;  /* 0x004000ffe0004388 */ /* 0x000fe20000000800 */
[----:B------:R-:W-:Y:S01]  /*1fd0*/  IADD3 R229, R158, 0x40, RZ ;  /* 0x000000409ee57810 */ /* 0x000fe20007ffe0ff */
[----:B------:R-:W-:Y:S01]  /*1fe0*/  IMAD R156, R157, 0x20, R156 ;  /* 0x000000209d9c7824 */ /* 0x000fe200078e029c */
[----:B------:R-:W-:Y:S01]  /*1ff0*/  IMNMX R234, RZ, R234, !PT ;  /* 0x000000eaffea7217 */ /* 0x000fe20007800200 */
[----:B------:R-:W-:Y:S01]  /*2000*/  @P4 STS [R224+0x4004], RZ ;  /* 0x004004ffe0004388 */ /* 0x000fe20000000800 */
[C---:B------:R-:W-:Y:S01]  /*2010*/  IMAD.IADD R232, R228.reuse, 0x1, R231 ;  /* 0x00000001e4e87824 */ /* 0x040fe200078e02e7 */
[----:B------:R-:W-:Y:S01]  /*2020*/  @P0 IADD3 R213, R33, -0x20, RZ ;  /* 0xffffffe021d50810 */ /* 0x000fe20007ffe0ff */
[----:B------:R-:W-:Y:S01]  /*2030*/  IMAD.IADD R230, R228, 0x1, R229 ;  /* 0x00000001e4e67824 */ /* 0x000fe200078e02e5 */
[----:B------:R-:W-:Y:S01]  /*2040*/  @P4 STS.64 [R224+0x4008], RZ ;  /* 0x004008ffe0004388 */ /* 0x000fe20000000a00 */
[----:B------:R-:W-:Y:S01]  /*2050*/  IMAD.IADD R5, R5, 0x1, R156 ;  /* 0x0000000105057824 */ /* 0x000fe200078e029c */
[----:B------:R-:W-:-:S02]  /*2060*/  IMNMX R232, RZ, R232, !PT ;  /* 0x000000e8ffe87217 */ /* 0x000fc40007800200 */
[----:B------:R-:W-:Y:S01]  /*2070*/  @!PT LDS RZ, [RZ] ;  /* 0x00000000fffff984 */ /* 0x000fe20000000800 */
[----:B------:R-:W-:Y:S01]  /*2080*/  @!PT LDS RZ, [RZ] ;  /* 0x00000000fffff984 */ /* 0x000fe20000000800 */
[----:B------:R-:W-:Y:S01]  /*2090*/  @!PT LDS RZ, [RZ] ;  /* 0x00000000fffff984 */ /* 0x000fe20000000800 */
[----:B------:R1:W-:Y:S01]  /*20a0*/  @!P4 LDGSTS.E.BYPASS.LTC128B.128 [R224+0x4000], [R20.64] ;  /* 0x0400000014e0cfae */ /* 0x0003e2000b901d48 */
[----:B------:R-:W-:Y:S02]  /*20b0*/  IMNMX R230, RZ, R230, !PT ;  /* 0x000000e6ffe67217 */ /* 0x000fe40007800200 */
[C---:B------:R-:W-:Y:S01]  /*20c0*/  IADD3 R210, R213.reuse, 0x400, RZ ;  /* 0x00000400d5d27810 */ /* 0x040fe20007ffe0ff */
[----:B------:R-:W-:Y:S01]  /*20d0*/  @P3 STS.128 [R224+0x4800], RZ ;  /* 0x004800ffe0003388 */ /* 0x000fe20000000c00 */
[C---:B------:R-:W-:Y:S02]  /*20e0*/  IADD3 R209, R213.reuse, 0x800, RZ ;  /* 0x00000800d5d17810 */ /* 0x040fe40007ffe0ff */
[C---:B------:R-:W-:Y:S01]  /*20f0*/  IADD3 R208, R213.reuse, 0xc00, RZ ;  /* 0x00000c00d5d07810 */ /* 0x040fe20007ffe0ff */
[----:B------:R-:W-:Y:S01]  /*2100*/  @!PT LDS RZ, [RZ] ;  /* 0x00000000fffff984 */ /* 0x000fe20000000800 */
[----:B------:R-:W-:Y:S01]  /*2110*/  @!PT LDS RZ, [RZ] ;  /* 0x00000000fffff984 */ /* 0x000fe20000000800 */
[----:B------:R-:W-:Y:S01]  /*2120*/  @!PT LDS RZ, [RZ] ;  /* 0x00000000fffff984 */ /* 0x000fe20000000800 */
[----:B------:R2:W-:Y:S01]  /*2130*/  @!P3 LDGSTS.E.BYPASS.LTC128B.128 [R224+0x4800], [R18.64] ;  /* 0x0480000012e0bfae */ /* 0x0005e2000b901d48 */
[C---:B------:R-:W-:Y:S02]  /*2140*/  IADD3 R207, R213.reuse, 0x1000, RZ ;  /* 0x00001000d5cf7810 */ /* 0x040fe40007ffe0ff */
[C---:B------:R-:W-:Y:S01]  /*2150*/  IADD3 R206, R213.reuse, 0x1400, RZ ;  /* 0x00001400d5ce7810 */ /* 0x040fe20007ffe0ff */
[----:B------:R-:W-:Y:S01]  /*2160*/  @P2 STS.128 [R224+0x5000], RZ ;  /* 0x005000ffe0002388 */ /* 0x000fe20000000c00 */
[----:B------:R-:W-:-:S02]  /*2170*/  IADD3 R205, R213, 0x1800, RZ ;  /* 0x00001800d5cd7810 */ /* 0x000fc40007ffe0ff */
[----:B------:R-:W-:Y:S01]  /*2180*/  IADD3 R204, R213, 0x1c00, RZ ;  /* 0x00001c00d5cc7810 */ /* 0x000fe20007ffe0ff */
[----:B------:R-:W-:Y:S01]  /*2190*/  @!PT LDS RZ, [RZ] ;  /* 0x00000000fffff984 */ /* 0x000fe20000000800 */
[----:B------:R-:W-:Y:S01]  /*21a0*/  @!PT LDS RZ, [RZ] ;  /* 0x00000000fffff984 */ /* 0x000fe20000000800 */
[----:B------:R-:W-:Y:S01]  /*21b0*/  @!PT LDS RZ, [RZ] ;  /* 0x00000000fffff984 */ /* 0x000fe20000000800 */
[----:B------:R3:W-:Y:S04]  /*21c0*/  @!P2 LDGSTS.E.BYPASS.LTC128B.128 [R224+0x5000], [R24.64] ;  /* 0x0500000018e0afae */ /* 0x0007e8000b901d48 */
[----:B------:R-:W-:Y:S04]  /*21d0*/  @P1 STS.128 [R224+0x5800], RZ ;  /* 0x005800ffe0001388 */ /* 0x000fe80000000c00 */
[----:B------:R-:W-:Y:S01]  /*21e0*/  @!PT LDS RZ, [RZ] ;  /* 0x00000000fffff984 */ /* 0x000fe20000000800 */
[----:B------:R-:W-:Y:S01]  /*21f0*/  @!PT LDS RZ, [RZ] ;  /* 0x00000000fffff984 */ /* 0x000fe20000000800 */
[----:B------:R-:W-:Y:S01]  /*2200*/  @!PT LDS RZ, [RZ] ;  /* 0x00000000fffff984 */ /* 0x000fe20000000800 */
[----:B------:R1:W-:Y:S01]  /*2210*/  @!P1 LDGSTS.E.BYPASS.LTC128B.128 [R224+0x5800], [R22.64] ;  /* 0x0580000016e09fae */ /* 0x0003e2000b901d48 */
[----:B------:R-:W-:Y:S01]  /*2220*/  LOP3.LUT P1, RZ, R4, 0x2, RZ, 0xc0, !PT ;  /* 0x0000000204ff7812 */ /* 0x000fe2000782c0ff */
[----:B------:R-:W-:-:S02]  /*2230*/  IMAD.MOV.U32 R4, RZ, RZ, 0x10 ;  /* 0x00000010ff047424 */ /* 0x000fc400078e00ff */
[----:B------:R-:W-:Y:S03]  /*2240*/  LDSM.16.M88.4 R132, [R215+0x2000] ;  /* 0x00200000d784783b */ /* 0x000fe60000000200 */
[----:B------:R-:W-:Y:S01]  /*2250*/  SEL R4, R4, 0xfffffff0, !P1 ;  /* 0xfffffff004047807 */ /* 0x000fe20004800000 */
[----:B------:R-:W-:Y:S04]  /*2260*/  LDSM.16.M88.4 R136, [R215+0x3c00] ;  /* 0x003c0000d788783b */ /* 0x000fe80000000200 */
[----:B------:R-:W-:Y:S01]  /*2270*/  LDSM.16.M88.4 R116, [R215+0x2400] ;  /* 0x00240000d774783b */ /* 0x000fe20000000200 */
[----:B------:R-:W-:-:S03]  /*2280*/  IMAD R214, R4, 0x2, R216 ;  /* 0x0000000204d67824 */ /* 0x000fc600078e02d8 */
[----:B------:R-:W-:Y:S04]  /*2290*/  LDSM.16.M88.4 R100, [R215+0x2800] ;  /* 0x00280000d764783b */ /* 0x000fe80000000200 */
[----:B---3--:R-:W3:Y:S04]  /*22a0*/  LDSM.16.M88.4 R24, [R216+0x1000] ;  /* 0x00100000d818783b */ /* 0x008ee80000000200 */
[----:B------:R-:W-:Y:S04]  /*22b0*/  LDSM.16.M88.4 R84, [R215+0x2c00] ;  /* 0x002c0000d754783b */ /* 0x000fe80000000200 */
[----:B-1----:R-:W2:Y:S04]  /*22c0*/  LDSM.16.M88.4 R20, [R216] ;  /* 0x00000000d814783b */ /* 0x002ea80000000200 */
[----:B------:R-:W1:Y:S04]  /*22d0*/  LDSM.16.M88.4 R68, [R215+0x3000] ;  /* 0x00300000d744783b */ /* 0x000e680000000200 */
[----:B------:R-:W4:Y:S04]  /*22e0*/  LDSM.16.M88.4 R52, [R215+0x3400] ;  /* 0x00340000d734783b */ /* 0x000f280000000200 */
[----:B------:R-:W5:Y:S04]  /*22f0*/  LDSM.16.M88.4 R36, [R215+0x3800] ;  /* 0x00380000d724783b */ /* 0x000f680000000200 */
[----:B------:R-:W-:Y:S04]  /*2300*/  LDSM.16.M88.4 R144, [R214] ;  /* 0x00000000d690783b */ /* 0x000fe80000000200 */
[----:B------:R-:W1:Y:S04]  /*2310*/  LDSM.16.M88.4 R148, [R213] ;  /* 0x00000000d594783b */ /* 0x000e680000000200 */
[----:B------:R-:W1:Y:S04]  /*2320*/  LDSM.16.M88.4 R140, [R214+0x1000] ;  /* 0x00100000d68c783b */ /* 0x000e680000000200 */
[----:B------:R-:W0:Y:S01]  /*2330*/  LDGDEPBAR ;  /* 0x00000000000079af */ /* 0x000e220000000000 */
[----:B---3--:R-:W-:Y:S08]  /*2340*/  HMMA.16816.F32 R28, R24, R136, RZ ;  /* 0x00000088181c723c */ /* 0x008ff000000018ff */
[C---:B--2---:R-:W-:Y:S08]  /*2350*/  HMMA.16816.F32 R16, R20.reuse, R132, RZ ;  /* 0x000000841410723c */ /* 0x044ff000000018ff */
[----:B------:R-:W-:Y:S07]  /*2360*/  HMMA.16816.F32 R32, R20, R136, RZ ;  /* 0x000000881420723c */ /* 0x000fee00000018ff */
[----:B------:R-:W-:Y:S01]  /*2370*/  IADD3 R136, R225, 0x1, -R155 ;  /* 0x00000001e1887810 */ /* 0x000fe20007ffe89b */
[----:B------:R-:W-:Y:S01]  /*2380*/  HMMA.16816.F32 R12, R24, R132, RZ ;  /* 0x00000084180c723c */ /* 0x000fe200000018ff */
[----:B------:R-:W-:-:S02]  /*2390*/  IADD3 R155, R158, 0x48, RZ ;  /* 0x000000489e9b7810 */ /* 0x000fc40007ffe0ff */
[----:B------:R-:W-:-:S03]  /*23a0*/  IADD3 R154, R136, c[0x0][0x2e8], RZ ;  /* 0x0000ba00889a7a10 */ /* 0x000fc60007ffe0ff */
[----:B------:R-:W-:Y:S02]  /*23b0*/  IMAD.IADD R228, R228, 0x1, R155 ;  /* 0x00000001e4e47824 */ /* 0x000fe400078e029b */
[----:B------:R-:W-:Y:S01]  /*23c0*/  HMMA.16816.F32 R8, R20, R134, RZ ;  /* 0x000000861408723c */ /* 0x000fe200000018ff */
[----:B------:R-:W-:Y:S02]  /*23d0*/  IMAD.IADD R233, R158, 0x1, R154 ;  /* 0x000000019ee97824 */ /* 0x000fe400078e029a */
[C---:B------:R-:W-:Y:S01]  /*23e0*/  IMAD.IADD R231, R154.reuse, 0x1, R231 ;  /* 0x000000019ae77824 */ /* 0x040fe200078e02e7 */
[----:B------:R-:W-:Y:S01]  /*23f0*/  IMNMX R228, RZ, R228, !PT ;  /* 0x000000e4ffe47217 */ /* 0x000fe20007800200 */
[C---:B------:R-:W-:Y:S01]  /*2400*/  IMAD.IADD R229, R154.reuse, 0x1, R229 ;  /* 0x000000019ae57824 */ /* 0x040fe200078e02e5 */
[-C--:B------:R-:W-:Y:S01]  /*2410*/  IMNMX R233, R233, R225.reuse, PT ;  /* 0x000000e1e9e97217 */ /* 0x080fe20003800200 */
[----:B------:R-:W-:Y:S01]  /*2420*/  IMAD.IADD R154, R154, 0x1, R155 ;  /* 0x000000019a9a7824 */ /* 0x000fe200078e029b */
[----:B------:R-:W-:Y:S01]  /*2430*/  HMMA.16816.F32 R124, R24, R116, RZ ;  /* 0x00000074187c723c */ /* 0x000fe200000018ff */
[----:B------:R-:W-:-:S02]  /*2440*/  IMNMX R231, R231, R225, PT ;  /* 0x000000e1e7e77217 */ /* 0x000fc40003800200 */
[----:B------:R-:W-:Y:S02]  /*2450*/  ISETP.GE.AND P5, PT, R161, R233, PT ;  /* 0x000000e9a100720c */ /* 0x000fe40003fa6270 */
[-C--:B------:R-:W-:Y:S02]  /*2460*/  IMNMX R229, R229, R225.reuse, PT ;  /* 0x000000e1e5e57217 */ /* 0x080fe40003800200 */
[C---:B------:R-:W-:Y:S01]  /*2470*/  ISETP.LT.OR P5, PT, R161.reuse, R234, P5 ;  /* 0x000000eaa100720c */ /* 0x040fe20002fa1670 */
[----:B------:R-:W-:Y:S01]  /*2480*/  HMMA.16816.F32 R120, R24, R118, RZ ;  /* 0x000000761878723c */ /* 0x000fe200000018ff */
[----:B------:R-:W-:Y:S02]  /*2490*/  IMNMX R225, R154, R225, PT ;  /* 0x000000e19ae17217 */ /* 0x000fe40003800200 */
[C---:B------:R-:W-:Y:S02]  /*24a0*/  ISETP.GE.AND P1, PT, R161.reuse, R231, PT ;  /* 0x000000e7a100720c */ /* 0x040fe40003f26270 */
[----:B------:R-:W-:-:S02]  /*24b0*/  ISETP.GE.AND P2, PT, R161, R229, PT ;  /* 0x000000e5a100720c */ /* 0x000fc40003f46270 */
[C---:B------:R-:W-:Y:S01]  /*24c0*/  ISETP.LT.OR P1, PT, R161.reuse, R232, P1 ;  /* 0x000000e8a100720c */ /* 0x040fe20000f21670 */
[----:B------:R-:W-:Y:S01]  /*24d0*/  HMMA.16816.F32 R108, R24, R100, RZ ;  /* 0x00000064186c723c */ /* 0x000fe200000018ff */
[----:B------:R-:W-:-:S07]  /*24e0*/  ISETP.LT.OR P2, PT, R161, R230, P2 ;  /* 0x000000e6a100720c */ /* 0x000fce0001741670 */
[C---:B------:R-:W-:Y:S08]  /*24f0*/  HMMA.16816.F32 R104, R24.reuse, R102, RZ ;  /* 0x000000661868723c */ /* 0x040ff000000018ff */
[C---:B------:R-:W-:Y:S08]  /*2500*/  HMMA.16816.F32 R92, R24.reuse, R84, RZ ;  /* 0x00000054185c723c */ /* 0x040ff000000018ff */
[C---:B------:R-:W-:Y:S08]  /*2510*/  HMMA.16816.F32 R88, R24.reuse, R86, RZ ;  /* 0x000000561858723c */ /* 0x040ff000000018ff */
[C---:B-1----:R-:W-:Y:S08]  /*2520*/  HMMA.16816.F32 R76, R24.reuse, R68, RZ ;  /* 0x00000044184c723c */ /* 0x042ff000000018ff */
[C---:B------:R-:W-:Y:S08]  /*2530*/  HMMA.16816.F32 R72, R24.reuse, R70, RZ ;  /* 0x000000461848723c */ /* 0x040ff000000018ff */
[C---:B----4-:R-:W-:Y:S08]  /*2540*/  HMMA.16816.F32 R60, R24.reuse, R52, RZ ;  /* 0x00000034183c723c */ /* 0x050ff000000018ff */
[C---:B------:R-:W-:Y:S08]  /*2550*/  HMMA.16816.F32 R56, R24.reuse, R54, RZ ;  /* 0x000000361838723c */ /* 0x040ff000000018ff */
[C---:B-----5:R-:W-:Y:S08]  /*2560*/  HMMA.16816.F32 R44, R24.reuse, R36, RZ ;  /* 0x00000024182c723c */ /* 0x060ff000000018ff */
[----:B------:R-:W-:Y:S08]  /*2570*/  HMMA.16816.F32 R40, R24, R38, RZ ;  /* 0x000000261828723c */ /* 0x000ff000000018ff */
[C---:B------:R-:W-:Y:S08]  /*2580*/  HMMA.16816.F32 R128, R20.reuse, R116, RZ ;  /* 0x000000741480723c */ /* 0x040ff000000018ff */
[C---:B------:R-:W-:Y:S08]  /*2590*/  HMMA.16816.F32 R112, R20.reuse, R100, RZ ;  /* 0x000000641470723c */ /* 0x040ff000000018ff */
[C---:B------:R-:W-:Y:S08]  /*25a0*/  HMMA.16816.F32 R96, R20.reuse, R84, RZ ;  /* 0x000000541460723c */ /* 0x040ff000000018ff */
[C---:B------:R-:W-:Y:S08]  /*25b0*/  HMMA.16816.F32 R80, R20.reuse, R68, RZ ;  /* 0x000000441450723c */ /* 0x040ff000000018ff */
[C---:B------:R-:W-:Y:S08]  /*25c0*/  HMMA.16816.F32 R64, R20.reuse, R52, RZ ;  /* 0x000000341440723c */ /* 0x040ff000000018ff */
[----:B------:R-:W-:Y:S08]  /*25d0*/  HMMA.16816.F32 R48, R20, R36, RZ ;  /* 0x000000241430723c */ /* 0x000ff000000018ff */
[----:B------:R-:W-:Y:S08]  /*25e0*/  HMMA.16816.F32 R132, R24, R134, RZ ;  /* 0x000000861884723c */ /* 0x000ff000000018ff */
[C---:B------:R-:W-:Y:S08]  /*25f0*/  HMMA.16816.F32 R116, R20.reuse, R118, RZ ;  /* 0x000000761474723c */ /* 0x040ff000000018ff */
[C---:B------:R-:W-:Y:S08]  /*2600*/  HMMA.16816.F32 R100, R20.reuse, R102, RZ ;  /* 0x000000661464723c */ /* 0x040ff000000018ff */
[C---:B------:R-:W-:Y:S08]  /*2610*/  HMMA.16816.F32 R84, R20.reuse, R86, RZ ;  /* 0x000000561454723c */ /* 0x040ff000000018ff */
[C---:B------:R-:W-:Y:S08]  /*2620*/  HMMA.16816.F32 R68, R20.reuse, R70, RZ ;  /* 0x000000461444723c */ /* 0x040ff000000018ff */
[C---:B------:R-:W-:Y:S08]  /*2630*/  HMMA.16816.F32 R52, R20.reuse, R54, RZ ;  /* 0x000000361434723c */ /* 0x040ff000000018ff */
[----:B------:R-:W-:Y:S08]  /*2640*/  HMMA.16816.F32 R36, R20, R38, RZ ;  /* 0x000000261424723c */ /* 0x000ff000000018ff */
[-C--:B------:R-:W-:Y:S08]  /*2650*/  HMMA.16816.F32 R24, R24, R138.reuse, RZ ;  /* 0x0000008a1818723c */ /* 0x080ff000000018ff */
[----:B------:R-:W-:Y:S01]  /*2660*/  HMMA.16816.F32 R20, R20, R138, RZ ;  /* 0x0000008a1414723c */ /* 0x000fe200000018ff */
[----:B------:R-:W1:Y:S07]  /*2670*/  LDSM.16.M88.4 R136, [R213+0x400] ;  /* 0x00040000d588783b */ /* 0x000e6e0000000200 */
[-C--:B------:R-:W-:Y:S08]  /*2680*/  HMMA.16816.F32 R16, R144, R148.reuse, R16 ;  /* 0x000000949010723c */ /* 0x080ff00000001810 */
[----:B------:R-:W-:Y:S07]  /*2690*/  HMMA.16816.F32 R12, R140, R148, R12 ;  /* 0x000000948c0c723c */ /* 0x000fee000000180c */
[----:B------:R-:W-:Y:S01]  /*26a0*/  IADD3 R148, R161, 0x1, RZ ;  /* 0x00000001a1947810 */ /* 0x000fe20007ffe0ff */
[----:B------:R-:W-:Y:S03]  /*26b0*/  HMMA.16816.F32 R8, R144, R150, R8 ;  /* 0x000000969008723c */ /* 0x000fe60000001808 */
[----:B------:R-:W-:-:S02]  /*26c0*/  ISETP.GE.AND P4, PT, R148, R233, PT ;  /* 0x000000e99400720c */ /* 0x000fc40003f86270 */
[C---:B------:R-:W-:Y:S02]  /*26d0*/  ISETP.GE.AND P0, PT, R148.reuse, R231, PT ;  /* 0x000000e79400720c */ /* 0x040fe40003f06270 */
[----:B------:R-:W-:Y:S01]  /*26e0*/  ISETP.GE.AND P6, PT, R148, R229, PT ;  /* 0x000000e59400720c */ /* 0x000fe20003fc6270 */
[----:B------:R-:W-:Y:S01]  /*26f0*/  HMMA.16816.F32 R132, R140, R150, R132 ;  /* 0x000000968c84723c */ /* 0x000fe20000001884 */
[----:B------:R-:W-:Y:S02]  /*2700*/  FSEL R159, R16, -INF , !P5 ;  /* 0xff800000109f7808 */ /* 0x000fe40006800000 */
[CC--:B------:R-:W-:Y:S02]  /*2710*/  ISETP.GE.AND P3, PT, R148.reuse, R225.reuse, PT ;  /* 0x000000e19400720c */ /* 0x0c0fe40003f66270 */
[----:B------:R-:W-:Y:S02]  /*2720*/  ISETP.GE.AND P5, PT, R161, R225, PT ;  /* 0x000000e1a100720c */ /* 0x000fe40003fa6270 */
[----:B------:R-:W-:-:S02]  /*2730*/  ISETP.LT.OR P4, PT, R148, R234, P4 ;  /* 0x000000ea9400720c */ /* 0x000fc40002781670 */
[C---:B------:R-:W-:Y:S01]  /*2740*/  ISETP.LT.OR P0, PT, R148.reuse, R232, P0 ;  /* 0x000000e89400720c */ /* 0x040fe20000701670 */
[-C--:B-1----:R-:W-:Y:S01]  /*2750*/  HMMA.16816.F32 R128, R144, R136.reuse, R128 ;  /* 0x000000889080723c */ /* 0x082fe20000001880 */
[C---:B------:R-:W-:Y:S02]  /*2760*/  ISETP.LT.OR P6, PT, R148.reuse, R230, P6 ;  /* 0x000000e69400720c */ /* 0x040fe400037c1670 */
[-C--:B------:R-:W-:Y:S02]  /*2770*/  ISETP.LT.OR P3, PT, R148, R228.reuse, P3 ;  /* 0x000000e49400720c */ /* 0x080fe40001f61670 */
[----:B------:R-:W-:Y:S02]  /*2780*/  ISETP.LT.OR P5, PT, R161, R228, P5 ;  /* 0x000000e4a100720c */ /* 0x000fe40002fa1670 */
[----:B------:R-:W-:Y:S01]  /*2790*/  FSEL R158, R17, -INF , !P4 ;  /* 0xff800000119e7808 */ /* 0x000fe20006000000 */
[----:B------:R-:W-:Y:S01]  /*27a0*/  HMMA.16816.F32 R124, R140, R136, R124 ;  /* 0x000000888c7c723c */ /* 0x000fe2000000187c */
[----:B------:R-:W-:-:S02]  /*27b0*/  FSEL R149, R18, -INF , !P1 ;  /* 0xff80000012957808 */ /* 0x000fc40004800000 */
[----:B------:R-:W-:Y:S02]  /*27c0*/  FSEL R148, R19, -INF , !P0 ;  /* 0xff80000013947808 */ /* 0x000fe40004000000 */
[----:B------:R-:W-:Y:S02]  /*27d0*/  FSEL R17, R12, -INF , !P2 ;  /* 0xff8000000c117808 */ /* 0x000fe40005000000 */
[----:B------:R-:W-:Y:S01]  /*27e0*/  FSEL R19, R13, -INF , !P6 ;  /* 0xff8000000d137808 */ /* 0x000fe20007000000 */
[-C--:B------:R-:W-:Y:S01]  /*27f0*/  HMMA.16816.F32 R120, R140, R138.reuse, R120 ;  /* 0x0000008a8c78723c */ /* 0x080fe20000001878 */
[----:B------:R-:W-:Y:S02]  /*2800*/  FSEL R18, R14, -INF , !P5 ;  /* 0xff8000000e127808 */ /* 0x000fe40006800000 */
[----:B------:R-:W-:Y:S02]  /*2810*/  FSEL R16, R15, -INF , !P3 ;  /* 0xff8000000f107808 */ /* 0x000fe40005800000 */
[C---:B------:R-:W-:Y:S01]  /*2820*/  IADD3 R150, R161.reuse, 0x8, RZ ;  /* 0x00000008a1967810 */ /* 0x040fe20007ffe0ff */
[----:B------:R-:W1:Y:S01]  /*2830*/  LDSM.16.M88.4 R12, [R213+0x800] ;  /* 0x00080000d50c783b */ /* 0x000e620000000200 */
[----:B------:R-:W-:Y:S01]  /*2840*/  IADD3 R136, R161, 0x9, RZ ;  /* 0x00000009a1887810 */ /* 0x000fe20007ffe0ff */
[----:B------:R-:W-:Y:S01]  /*2850*/  HMMA.16816.F32 R116, R144, R138, R116 ;  /* 0x0000008a9074723c */ /* 0x000fe20000001874 */
[----:B------:R-:W-:-:S02]  /*2860*/  ISETP.GE.AND P0, PT, R150, R233, PT ;  /* 0x000000e99600720c */ /* 0x000fc40003f06270 */
[C---:B------:R-:W-:Y:S02]  /*2870*/  ISETP.GE.AND P4, PT, R150.reuse, R231, PT ;  /* 0x000000e79600720c */ /* 0x040fe40003f86270 */
[C---:B------:R-:W-:Y:S02]  /*2880*/  ISETP.GE.AND P1, PT, R150.reuse, R229, PT ;  /* 0x000000e59600720c */ /* 0x040fe40003f26270 */
[C---:B------:R-:W-:Y:S02]  /*2890*/  ISETP.GE.AND P2, PT, R150.reuse, R225, PT ;  /* 0x000000e19600720c */ /* 0x040fe40003f46270 */
[C---:B------:R-:W-:Y:S02]  /*28a0*/  ISETP.LT.OR P0, PT, R150.reuse, R234, P0 ;  /* 0x000000ea9600720c */ /* 0x040fe40000701670 */
[----:B------:R-:W-:Y:S02]  /*28b0*/  ISETP.LT.OR P4, PT, R150, R232, P4 ;  /* 0x000000e89600720c */ /* 0x000fe40002781670 */
[----:B------:R-:W-:-:S02]  /*28c0*/  IADD3 R137, R161, 0x10, RZ ;  /* 0x00000010a1897810 */ /* 0x000fc40007ffe0ff */
[C---:B------:R-:W-:Y:S02]  /*28d0*/  ISETP.LT.OR P1, PT, R150.reuse, R230, P1 ;  /* 0x000000e69600720c */ /* 0x040fe40000f21670 */
[----:B------:R-:W-:Y:S02]  /*28e0*/  ISETP.LT.OR P2, PT, R150, R228, P2 ;  /* 0x000000e49600720c */ /* 0x000fe40001741670 */
[----:B------:R-:W-:Y:S02]  /*28f0*/  FSEL R162, R8, -INF , !P0 ;  /* 0xff80000008a27808 */ /* 0x000fe40004000000 */
[----:B------:R-:W-:Y:S02]  /*2900*/  FSEL R150, R10, -INF , !P4 ;  /* 0xff8000000a967808 */ /* 0x000fe40006000000 */
[C---:B------:R-:W-:Y:S02]  /*2910*/  ISETP.GE.AND P6, PT, R136.reuse, R231, PT ;  /* 0x000000e78800720c */ /* 0x040fe40003fc6270 */
[----:B------:R-:W-:-:S02]  /*2920*/  ISETP.GE.AND P3, PT, R136, R229, PT ;  /* 0x000000e58800720c */ /* 0x000fc40003f66270 */
[C---:B------:R-:W-:Y:S02]  /*2930*/  ISETP.GE.AND P0, PT, R136.reuse, R225, PT ;  /* 0x000000e18800720c */ /* 0x040fe40003f06270 */
[CC--:B------:R-:W-:Y:S02]  /*2940*/  ISETP.GE.AND P4, PT, R137.reuse, R233.reuse, PT ;  /* 0x000000e98900720c */ /* 0x0c0fe40003f86270 */
[C---:B------:R-:W-:Y:S02]  /*2950*/  ISETP.GE.AND P5, PT, R136.reuse, R233, PT ;  /* 0x000000e98800720c */ /* 0x040fe40003fa6270 */
[C---:B------:R-:W-:Y:S02]  /*2960*/  ISETP.LT.OR P6, PT, R136.reuse, R232, P6 ;  /* 0x000000e88800720c */ /* 0x040fe400037c1670 */
[C---:B------:R-:W-:Y:S02]  /*2970*/  ISETP.LT.OR P3, PT, R136.reuse, R230, P3 ;  /* 0x000000e68800720c */ /* 0x040fe40001f61670 */
[----:B------:R-:W-:Y:S01]  /*2980*/  ISETP.LT.OR P0, PT, R136, R228, P0 ;  /* 0x000000e48800720c */ /* 0x000fe20000701670 */
[----:B-1----:R-:W-:Y:S01]  /*2990*/  HMMA.16816.F32 R112, R144, R12, R112 ;  /* 0x0000000c9070723c */ /* 0x002fe20000001870 */
[----:B------:R-:W-:-:S02]  /*29a0*/  ISETP.LT.OR P4, PT, R137, R234, P4 ;  /* 0x000000ea8900720c */ /* 0x000fc40002781670 */
[----:B------:R-:W-:Y:S02]  /*29b0*/  IADD3 R8, R161, 0x11, RZ ;  /* 0x00000011a1087810 */ /* 0x000fe40007ffe0ff */
[----:B------:R-:W-:Y:S02]  /*29c0*/  ISETP.LT.OR P5, PT, R136, R234, P5 ;  /* 0x000000ea8800720c */ /* 0x000fe40002fa1670 */
[----:B------:R-:W-:Y:S01]  /*29d0*/  FSEL R136, R132, -INF , !P1 ;  /* 0xff80000084887808 */ /* 0x000fe20004800000 */
[----:B------:R-:W-:Y:S01]  /*29e0*/  HMMA.16816.F32 R108, R140, R12, R108 ;  /* 0x0000000c8c6c723c */ /* 0x000fe2000000186c */
[----:B------:R-:W-:Y:S02]  /*29f0*/  ISETP.GE.AND P1, PT, R137, R231, PT ;  /* 0x000000e78900720c */ /* 0x000fe40003f26270 */
[----:B------:R-:W-:Y:S02]  /*2a00*/  FSEL R134, R134, -INF , !P2 ;  /* 0xff80000086867808 */ /* 0x000fe40005000000 */
[----:B------:R-:W-:-:S02]  /*2a10*/  FSEL R151, R11, -INF , !P6 ;  /* 0xff8000000b977808 */ /* 0x000fc40007000000 */
[----:B------:R-:W-:Y:S01]  /*2a20*/  FSEL R138, R133, -INF , !P3 ;  /* 0xff800000858a7808 */ /* 0x000fe20005800000 */
[-C--:B------:R-:W-:Y:S01]  /*2a30*/  HMMA.16816.F32 R104, R140, R14.reuse, R104 ;  /* 0x0000000e8c68723c */ /* 0x080fe20000001868 */
[----:B------:R-:W-:Y:S02]  /*2a40*/  FSEL R135, R135, -INF , !P0 ;  /* 0xff80000087877808 */ /* 0x000fe40004000000 */
[----:B------:R-:W-:Y:S02]  /*2a50*/  FSEL R245, R128, -INF , !P4 ;  /* 0xff80000080f57808 */ /* 0x000fe40006000000 */
[----:B------:R-:W-:Y:S02]  /*2a60*/  ISETP.GE.AND P2, PT, R137, R229, PT ;  /* 0x000000e58900720c */ /* 0x000fe40003f46270 */
[C---:B------:R-:W-:Y:S01]  /*2a70*/  ISETP.GE.AND P3, PT, R8.reuse, R233, PT ;  /* 0x000000e90800720c */ /* 0x040fe20003f66270 */
[----:B------:R-:W-:Y:S01]  /*2a80*/  HMMA.16816.F32 R100, R144, R14, R100 ;  /* 0x0000000e9064723c */ /* 0x000fe20000001864 */
[----:B------:R-:W-:-:S02]  /*2a90*/  ISETP.GE.AND P0, PT, R8, R231, PT ;  /* 0x000000e70800720c */ /* 0x000fc40003f06270 */
[C---:B------:R-:W-:Y:S02]  /*2aa0*/  ISETP.GE.AND P6, PT, R8.reuse, R229, PT ;  /* 0x000000e50800720c */ /* 0x040fe40003fc6270 */
[-C--:B------:R-:W-:Y:S02]  /*2ab0*/  ISETP.GE.AND P4, PT, R8, R225.reuse, PT ;  /* 0x000000e10800720c */ /* 0x080fe40003f86270 */
[----:B------:R-:W-:Y:S02]  /*2ac0*/  FSEL R211, R9, -INF , !P5 ;  /* 0xff80000009d37808 */ /* 0x000fe40006800000 */
[C---:B------:R-:W-:Y:S02]  /*2ad0*/  ISETP.GE.AND P5, PT, R137.reuse, R225, PT ;  /* 0x000000e18900720c */ /* 0x040fe40003fa6270 */
[C---:B------:R-:W-:Y:S02]  /*2ae0*/  ISETP.LT.OR P1, PT, R137.reuse, R232, P1 ;  /* 0x000000e88900720c */ /* 0x040fe40000f21670 */
[----:B------:R-:W-:-:S02]  /*2af0*/  ISETP.LT.OR P2, PT, R137, R230, P2 ;  /* 0x000000e68900720c */ /* 0x000fc40001741670 */
[C---:B------:R-:W-:Y:S02]  /*2b00*/  ISETP.LT.OR P3, PT, R8.reuse, R234, P3 ;  /* 0x000000ea0800720c */ /* 0x040fe40001f61670 */
[C---:B------:R-:W-:Y:S02]  /*2b10*/  ISETP.LT.OR P0, PT, R8.reuse, R232, P0 ;  /* 0x000000e80800720c */ /* 0x040fe40000701670 */
[C---:B------:R-:W-:Y:S02]  /*2b20*/  ISETP.LT.OR P6, PT, R8.reuse, R230, P6 ;  /* 0x000000e60800720c */ /* 0x040fe400037c1670 */
[-C--:B------:R-:W-:Y:S02]  /*2b30*/  ISETP.LT.OR P4, PT, R8, R228.reuse, P4 ;  /* 0x000000e40800720c */ /* 0x080fe40002781670 */
[----:B------:R-:W-:Y:S02]  /*2b40*/  IADD3 R8, R161, 0x18, RZ ;  /* 0x00000018a1087810 */ /* 0x000fe40007ffe0ff */
[----:B------:R-:W-:-:S02]  /*2b50*/  ISETP.LT.OR P5, PT, R137, R228, P5 ;  /* 0x000000e48900720c */ /* 0x000fc40002fa1670 */
[----:B------:R-:W-:Y:S02]  /*2b60*/  FSEL R157, R130, -INF , !P1 ;  /* 0xff800000829d7808 */ /* 0x000fe40004800000 */
[----:B------:R-:W-:Y:S02]  /*2b70*/  FSEL R244, R129, -INF , !P3 ;  /* 0xff80000081f47808 */ /* 0x000fe40005800000 */
[----:B------:R-:W-:Y:S02]  /*2b80*/  FSEL R130, R131, -INF , !P0 ;  /* 0xff80000083827808 */ /* 0x000fe40004000000 */
[----:B------:R-:W-:Y:S02]  /*2b90*/  FSEL R137, R124, -INF , !P2 ;  /* 0xff8000007c897808 */ /* 0x000fe40005000000 */
[C---:B------:R-:W-:Y:S02]  /*2ba0*/  ISETP.GE.AND P1, PT, R8.reuse, R233, PT ;  /* 0x000000e90800720c */ /* 0x040fe40003f26270 */
[----:B------:R-:W-:-:S02]  /*2bb0*/  ISETP.GE.AND P3, PT, R8, R231, PT ;  /* 0x000000e70800720c */ /* 0x000fc40003f66270 */
[C---:B------:R-:W-:Y:S02]  /*2bc0*/  ISETP.GE.AND P0, PT, R8.reuse, R229, PT ;  /* 0x000000e50800720c */ /* 0x040fe40003f06270 */
[C---:B------:R-:W-:Y:S02]  /*2bd0*/  ISETP.GE.AND P2, PT, R8.reuse, R225, PT ;  /* 0x000000e10800720c */ /* 0x040fe40003f46270 */
[C---:B------:R-:W-:Y:S02]  /*2be0*/  ISETP.LT.OR P1, PT, R8.reuse, R234, P1 ;  /* 0x000000ea0800720c */ /* 0x040fe40000f21670 */
[C---:B------:R-:W-:Y:S02]  /*2bf0*/  ISETP.LT.OR P3, PT, R8.reuse, R232, P3 ;  /* 0x000000e80800720c */ /* 0x040fe40001f61670 */
[C---:B------:R-:W-:Y:S02]  /*2c00*/  ISETP.LT.OR P0, PT, R8.reuse, R230, P0 ;  /* 0x000000e60800720c */ /* 0x040fe40000701670 */
[----:B------:R-:W-:-:S02]  /*2c10*/  ISETP.LT.OR P2, PT, R8, R228, P2 ;  /* 0x000000e40800720c */ /* 0x000fc40001741670 */
[----:B------:R-:W1:Y:S01]  /*2c20*/  LDSM.16.M88.4 R8, [R213+0xc00] ;  /* 0x000c0000d508783b */ /* 0x000e620000000200 */
[----:B------:R-:W-:Y:S02]  /*2c30*/  IADD3 R13, R161, 0x19, RZ ;  /* 0x00000019a10d7810 */ /* 0x000fe40007ffe0ff */
[----:B------:R-:W-:Y:S02]  /*2c40*/  FSEL R133, R126, -INF , !P5 ;  /* 0xff8000007e857808 */ /* 0x000fe40006800000 */
[----:B------:R-:W-:Y:S02]  /*2c50*/  ISETP.GE.AND P5, PT, R13, R229, PT ;  /* 0x000000e50d00720c */ /* 0x000fe40003fa6270 */
[----:B------:R-:W-:Y:S02]  /*2c60*/  IADD3 R12, R161, 0x20, RZ ;  /* 0x00000020a10c7810 */ /* 0x000fe40007ffe0ff */
[----:B------:R-:W-:Y:S02]  /*2c70*/  ISETP.LT.OR P5, PT, R13, R230, P5 ;  /* 0x000000e60d00720c */ /* 0x000fe40002fa1670 */
[----:B------:R-:W-:-:S02]  /*2c80*/  FSEL R139, R125, -INF , !P6 ;  /* 0xff8000007d8b7808 */ /* 0x000fc40007000000 */
[----:B------:R-:W-:Y:S02]  /*2c90*/  FSEL R132, R127, -INF , !P4 ;  /* 0xff8000007f847808 */ /* 0x000fe40006000000 */
[----:B------:R-:W-:Y:S02]  /*2ca0*/  ISETP.GE.AND P6, PT, R13, R233, PT ;  /* 0x000000e90d00720c */ /* 0x000fe40003fc6270 */
[----:B------:R-:W-:Y:S02]  /*2cb0*/  FSEL R154, R120, -INF , !P0 ;  /* 0xff800000789a7808 */ /* 0x000fe40004000000 */
[----:B------:R-:W-:Y:S02]  /*2cc0*/  FSEL R160, R122, -INF , !P2 ;  /* 0xff8000007aa07808 */ /* 0x000fe40005000000 */
[----:B------:R-:W-:Y:S02]  /*2cd0*/  FSEL R246, R116, -INF , !P1 ;  /* 0xff80000074f67808 */ /* 0x000fe40004800000 */
[----:B------:R-:W-:-:S02]  /*2ce0*/  FSEL R163, R118, -INF , !P3 ;  /* 0xff80000076a37808 */ /* 0x000fc40005800000 */
[----:B------:R-:W-:Y:S02]  /*2cf0*/  FSEL R155, R121, -INF , !P5 ;  /* 0xff800000799b7808 */ /* 0x000fe40006800000 */
[C---:B------:R-:W-:Y:S02]  /*2d00*/  ISETP.GE.AND P4, PT, R13.reuse, R231, PT ;  /* 0x000000e70d00720c */ /* 0x040fe40003f86270 */
[----:B------:R-:W-:Y:S02]  /*2d10*/  ISETP.GE.AND P0, PT, R13, R225, PT ;  /* 0x000000e10d00720c */ /* 0x000fe40003f06270 */
[C---:B------:R-:W-:Y:S02]  /*2d20*/  ISETP.GE.AND P2, PT, R12.reuse, R233, PT ;  /* 0x000000e90c00720c */ /* 0x040fe40003f46270 */
[C---:B------:R-:W-:Y:S02]  /*2d30*/  ISETP.GE.AND P1, PT, R12.reuse, R231, PT ;  /* 0x000000e70c00720c */ /* 0x040fe40003f26270 */
[----:B------:R-:W-:-:S02]  /*2d40*/  ISETP.GE.AND P3, PT, R12, R229, PT ;  /* 0x000000e50c00720c */ /* 0x000fc40003f66270 */
[C---:B------:R-:W-:Y:S02]  /*2d50*/  ISETP.GE.AND P5, PT, R12.reuse, R225, PT ;  /* 0x000000e10c00720c */ /* 0x040fe40003fa6270 */
[C---:B------:R-:W-:Y:S01]  /*2d60*/  ISETP.LT.OR P6, PT, R13.reuse, R234, P6 ;  /* 0x000000ea0d00720c */ /* 0x040fe200037c1670 */
[-C--:B-1----:R-:W-:Y:S01]  /*2d70*/  HMMA.16816.F32 R96, R144, R8.reuse, R96 ;  /* 0x000000089060723c */ /* 0x082fe20000001860 */
[C---:B------:R-:W-:Y:S02]  /*2d80*/  ISETP.LT.OR P4, PT, R13.reuse, R232, P4 ;  /* 0x000000e80d00720c */ /* 0x040fe40002781670 */
[----:B------:R-:W-:Y:S02]  /*2d90*/  ISETP.LT.OR P0, PT, R13, R228, P0 ;  /* 0x000000e40d00720c */ /* 0x000fe40000701670 */
[C---:B------:R-:W-:Y:S02]  /*2da0*/  ISETP.LT.OR P2, PT, R12.reuse, R234, P2 ;  /* 0x000000ea0c00720c */ /* 0x040fe40001741670 */
[C---:B------:R-:W-:Y:S01]  /*2db0*/  ISETP.LT.OR P1, PT, R12.reuse, R232, P1 ;  /* 0x000000e80c00720c */ /* 0x040fe20000f21670 */
[----:B------:R-:W-:Y:S01]  /*2dc0*/  HMMA.16816.F32 R92, R140, R8, R92 ;  /* 0x000000088c5c723c */ /* 0x000fe2000000185c */
[----:B------:R-:W-:-:S02]  /*2dd0*/  ISETP.LT.OR P3, PT, R12, R230, P3 ;  /* 0x000000e60c00720c */ /* 0x000fc40001f61670 */
[----:B------:R-:W-:Y:S02]  /*2de0*/  ISETP.LT.OR P5, PT, R12, R228, P5 ;  /* 0x000000e40c00720c */ /* 0x000fe40002fa1670 */
[----:B------:R-:W-:Y:S02]  /*2df0*/  IADD3 R12, R161, 0x21, RZ ;  /* 0x00000021a10c7810 */ /* 0x000fe40007ffe0ff */
[----:B------:R-:W-:Y:S01]  /*2e00*/  FSEL R118, R117, -INF , !P6 ;  /* 0xff80000075767808 */ /* 0x000fe20007000000 */
[----:B------:R-:W-:Y:S01]  /*2e10*/  HMMA.16816.F32 R88, R140, R10, R88 ;  /* 0x0000000a8c58723c */ /* 0x000fe20000001858 */
[----:B------:R-:W-:Y:S02]  /*2e20*/  FSEL R199, R123, -INF , !P0 ;  /* 0xff8000007bc77808 */ /* 0x000fe40004000000 */
[----:B------:R-:W-:Y:S02]  /*2e30*/  FSEL R117, R119, -INF , !P4 ;  /* 0xff80000077757808 */ /* 0x000fe40006000000 */
[----:B------:R-:W-:-:S02]  /*2e40*/  FSEL R248, R112, -INF , !P2 ;  /* 0xff80000070f87808 */ /* 0x000fc40005000000 */
[C---:B------:R-:W-:Y:S01]  /*2e50*/  ISETP.GE.AND P4, PT, R12.reuse, R233, PT ;  /* 0x000000e90c00720c */ /* 0x040fe20003f86270 */
[----:B------:R-:W-:Y:S01]  /*2e60*/  HMMA.16816.F32 R84, R144, R10, R84 ;  /* 0x0000000a9054723c */ /* 0x000fe20000001854 */
[C---:B------:R-:W-:Y:S02]  /*2e70*/  ISETP.GE.AND P0, PT, R12.reuse, R231, PT ;  /* 0x000000e70c00720c */ /* 0x040fe40003f06270 */
[C---:B------:R-:W-:Y:S02]  /*2e80*/  ISETP.GE.AND P6, PT, R12.reuse, R229, PT ;  /* 0x000000e50c00720c */ /* 0x040fe40003fc6270 */
[C---:B------:R-:W-:Y:S02]  /*2e90*/  ISETP.GE.AND P2, PT, R12.reuse, R225, PT ;  /* 0x000000e10c00720c */ /* 0x040fe40003f46270 */
[C---:B------:R-:W-:Y:S02]  /*2ea0*/  ISETP.LT.OR P4, PT, R12.reuse, R234, P4 ;  /* 0x000000ea0c00720c */ /* 0x040fe40002781670 */
[----:B------:R-:W-:-:S02]  /*2eb0*/  ISETP.LT.OR P0, PT, R12, R232, P0 ;  /* 0x000000e80c00720c */ /* 0x000fc40000701670 */
[C---:B------:R-:W-:Y:S02]  /*2ec0*/  ISETP.LT.OR P6, PT, R12.reuse, R230, P6 ;  /* 0x000000e60c00720c */ /* 0x040fe400037c1670 */
[----:B------:R-:W-:Y:S02]  /*2ed0*/  ISETP.LT.OR P2, PT, R12, R228, P2 ;  /* 0x000000e40c00720c */ /* 0x000fe40001741670 */
[----:B------:R-:W-:Y:S02]  /*2ee0*/  IADD3 R12, R161, 0x28, RZ ;  /* 0x00000028a10c7810 */ /* 0x000fe40007ffe0ff */
[----:B------:R-:W-:Y:S02]  /*2ef0*/  FSEL R247, R113, -INF , !P4 ;  /* 0xff80000071f77808 */ /* 0x000fe40006000000 */
[----:B------:R-:W-:Y:S02]  /*2f00*/  FSEL R239, R114, -INF , !P1 ;  /* 0xff80000072ef7808 */ /* 0x000fe40004800000 */
[----:B------:R-:W-:-:S02]  /*2f10*/  FSEL R212, R115, -INF , !P0 ;  /* 0xff80000073d47808 */ /* 0x000fc40004000000 */
[----:B------:R-:W-:Y:S02]  /*2f20*/  FSEL R201, R108, -INF , !P3 ;  /* 0xff8000006cc97808 */ /* 0x000fe40005800000 */
[C---:B------:R-:W-:Y:S02]  /*2f30*/  ISETP.GE.AND P1, PT, R12.reuse, R233, PT ;  /* 0x000000e90c00720c */ /* 0x040fe40003f26270 */
[C---:B------:R-:W-:Y:S02]  /*2f40*/  ISETP.GE.AND P4, PT, R12.reuse, R231, PT ;  /* 0x000000e70c00720c */ /* 0x040fe40003f86270 */
[C---:B------:R-:W-:Y:S02]  /*2f50*/  ISETP.GE.AND P0, PT, R12.reuse, R229, PT ;  /* 0x000000e50c00720c */ /* 0x040fe40003f06270 */
[C---:B------:R-:W-:Y:S02]  /*2f60*/  ISETP.GE.AND P3, PT, R12.reuse, R225, PT ;  /* 0x000000e10c00720c */ /* 0x040fe40003f66270 */
[----:B------:R-:W-:-:S02]  /*2f70*/  ISETP.LT.OR P1, PT, R12, R234, P1 ;  /* 0x000000ea0c00720c */ /* 0x000fc40000f21670 */
[C---:B------:R-:W-:Y:S02]  /*2f80*/  ISETP.LT.OR P4, PT, R12.reuse, R232, P4 ;  /* 0x000000e80c00720c */ /* 0x040fe40002781670 */
[C---:B------:R-:W-:Y:S02]  /*2f90*/  ISETP.LT.OR P0, PT, R12.reuse, R230, P0 ;  /* 0x000000e60c00720c */ /* 0x040fe40000701670 */
[----:B------:R-:W-:Y:S02]  /*2fa0*/  ISETP.LT.OR P3, PT, R12, R228, P3 ;  /* 0x000000e40c00720c */ /* 0x000fe40001f61670 */
[----:B------:R-:W-:Y:S01]  /*2fb0*/  IADD3 R9, R161, 0x29, RZ ;  /* 0x00000029a1097810 */ /* 0x000fe20007ffe0ff */
[----:B------:R-:W1:Y:S01]  /*2fc0*/  LDSM.16.M88.4 R12, [R213+0x1000] ;  /* 0x00100000d50c783b */ /* 0x000e620000000200 */
[----:B------:R-:W-:Y:S02]  /*2fd0*/  FSEL R196, R110, -INF , !P5 ;  /* 0xff8000006ec47808 */ /* 0x000fe40006800000 */
[----:B------:R-:W-:-:S02]  /*2fe0*/  ISETP.GE.AND P5, PT, R9, R229, PT ;  /* 0x000000e50900720c */ /* 0x000fc40003fa6270 */
[----:B------:R-:W-:Y:S02]  /*2ff0*/  IADD3 R8, R161, 0x30, RZ ;  /* 0x00000030a1087810 */ /* 0x000fe40007ffe0ff */
[----:B------:R-:W-:Y:S02]  /*3000*/  ISETP.LT.OR P5, PT, R9, R230, P5 ;  /* 0x000000e60900720c */ /* 0x000fe40002fa1670 */
[----:B------:R-:W-:Y:S02]  /*3010*/  FSEL R167, R111, -INF , !P2 ;  /* 0xff8000006fa77808 */ /* 0x000fe40005000000 */
[----:B------:R-:W-:Y:S02]  /*3020*/  FSEL R197, R104, -INF , !P0 ;  /* 0xff80000068c57808 */ /* 0x000fe40004000000 */
[----:B------:R-:W-:Y:S02]  /*3030*/  FSEL R111, R106, -INF , !P3 ;  /* 0xff8000006a6f7808 */ /* 0x000fe40005800000 */
[----:B------:R-:W-:-:S02]  /*3040*/  FSEL R198, R109, -INF , !P6 ;  /* 0xff8000006dc67808 */ /* 0x000fc40007000000 */
[----:B------:R-:W-:Y:S02]  /*3050*/  FSEL R106, R100, -INF , !P1 ;  /* 0xff800000646a7808 */ /* 0x000fe40004800000 */
[----:B------:R-:W-:Y:S02]  /*3060*/  FSEL R104, R102, -INF , !P4 ;  /* 0xff80000066687808 */ /* 0x000fe40006000000 */
[----:B------:R-:W-:Y:S02]  /*3070*/  FSEL R200, R105, -INF , !P5 ;  /* 0xff80000069c87808 */ /* 0x000fe40006800000 */
[C---:B------:R-:W-:Y:S02]  /*3080*/  ISETP.GE.AND P6, PT, R9.reuse, R233, PT ;  /* 0x000000e90900720c */ /* 0x040fe40003fc6270 */
[C---:B------:R-:W-:Y:S02]  /*3090*/  ISETP.GE.AND P2, PT, R9.reuse, R231, PT ;  /* 0x000000e70900720c */ /* 0x040fe40003f46270 */
[----:B------:R-:W-:-:S02]  /*30a0*/  ISETP.GE.AND P0, PT, R9, R225, PT ;  /* 0x000000e10900720c */ /* 0x000fc40003f06270 */
[C---:B------:R-:W-:Y:S02]  /*30b0*/  ISETP.GE.AND P3, PT, R8.reuse, R233, PT ;  /* 0x000000e90800720c */ /* 0x040fe40003f66270 */
[C---:B------:R-:W-:Y:S02]  /*30c0*/  ISETP.GE.AND P1, PT, R8.reuse, R231, PT ;  /* 0x000000e70800720c */ /* 0x040fe40003f26270 */
[C---:B------:R-:W-:Y:S02]  /*30d0*/  ISETP.GE.AND P4, PT, R8.reuse, R229, PT ;  /* 0x000000e50800720c */ /* 0x040fe40003f86270 */
[----:B------:R-:W-:Y:S02]  /*30e0*/  ISETP.GE.AND P5, PT, R8, R225, PT ;  /* 0x000000e10800720c */ /* 0x000fe40003fa6270 */
[C---:B------:R-:W-:Y:S02]  /*30f0*/  ISETP.LT.OR P6, PT, R9.reuse, R234, P6 ;  /* 0x000000ea0900720c */ /* 0x040fe400037c1670 */
[C---:B------:R-:W-:Y:S01]  /*3100*/  ISETP.LT.OR P2, PT, R9.reuse, R232, P2 ;  /* 0x000000e80900720c */ /* 0x040fe20001741670 */
[----:B-1----:R-:W-:Y:S01]  /*3110*/  HMMA.16816.F32 R80, R144, R12, R80 ;  /* 0x0000000c9050723c */ /* 0x002fe20000001850 */
[----:B------:R-:W-:-:S02]  /*3120*/  ISETP.LT.OR P0, PT, R9, R228, P0 ;  /* 0x000000e40900720c */ /* 0x000fc40000701670 */
[C---:B------:R-:W-:Y:S02]  /*3130*/  ISETP.LT.OR P3, PT, R8.reuse, R234, P3 ;  /* 0x000000ea0800720c */ /* 0x040fe40001f61670 */
[C---:B------:R-:W-:Y:S02]  /*3140*/  ISETP.LT.OR P1, PT, R8.reuse, R232, P1 ;  /* 0x000000e80800720c */ /* 0x040fe40000f21670 */
[C---:B------:R-:W-:Y:S01]  /*3150*/  ISETP.LT.OR P4, PT, R8.reuse, R230, P4 ;  /* 0x000000e60800720c */ /* 0x040fe20002781670 */
[----:B------:R-:W-:Y:S01]  /*3160*/  HMMA.16816.F32 R76, R140, R12, R76 ;  /* 0x0000000c8c4c723c */ /* 0x000fe2000000184c */
[----:B------:R-:W-:Y:S02]  /*3170*/  ISETP.LT.OR P5, PT, R8, R228, P5 ;  /* 0x000000e40800720c */ /* 0x000fe40002fa1670 */
[----:B------:R-:W-:Y:S02]  /*3180*/  IADD3 R8, R161, 0x31, RZ ;  /* 0x00000031a1087810 */ /* 0x000fe40007ffe0ff */
[----:B------:R-:W-:-:S02]  /*3190*/  FSEL R100, R107, -INF , !P0 ;  /* 0xff8000006b647808 */ /* 0x000fc40004000000 */
[----:B------:R-:W-:Y:S01]  /*31a0*/  FSEL R105, R101, -INF , !P6 ;  /* 0xff80000065697808 */ /* 0x000fe20007000000 */
[-C--:B------:R-:W-:Y:S01]  /*31b0*/  HMMA.16816.F32 R72, R140, R14.reuse, R72 ;  /* 0x0000000e8c48723c */ /* 0x080fe20000001848 */
[----:B------:R-:W-:Y:S02]  /*31c0*/  FSEL R103, R103, -INF , !P2 ;  /* 0xff80000067677808 */ /* 0x000fe40005000000 */
[----:B------:R-:W-:Y:S02]  /*31d0*/  FSEL R110, R96, -INF , !P3 ;  /* 0xff800000606e7808 */ /* 0x000fe40005800000 */
[C---:B------:R-:W-:Y:S02]  /*31e0*/  ISETP.GE.AND P2, PT, R8.reuse, R233, PT ;  /* 0x000000e90800720c */ /* 0x040fe40003f46270 */
[C---:B------:R-:W-:Y:S01]  /*31f0*/  ISETP.GE.AND P0, PT, R8.reuse, R231, PT ;  /* 0x000000e70800720c */ /* 0x040fe20003f06270 */
[----:B------:R-:W-:Y:S01]  /*3200*/  HMMA.16816.F32 R68, R144, R14, R68 ;  /* 0x0000000e9044723c */ /* 0x000fe20000001844 */
[----:B------:R-:W-:-:S02]  /*3210*/  ISETP.GE.AND P6, PT, R8, R229, PT ;  /* 0x000000e50800720c */ /* 0x000fc40003fc6270 */
[C---:B------:R-:W-:Y:S02]  /*3220*/  ISETP.GE.AND P3, PT, R8.reuse, R225, PT ;  /* 0x000000e10800720c */ /* 0x040fe40003f66270 */
[C---:B------:R-:W-:Y:S02]  /*3230*/  ISETP.LT.OR P2, PT, R8.reuse, R234, P2 ;  /* 0x000000ea0800720c */ /* 0x040fe40001741670 */
[C---:B------:R-:W-:Y:S02]  /*3240*/  ISETP.LT.OR P0, PT, R8.reuse, R232, P0 ;  /* 0x000000e80800720c */ /* 0x040fe40000701670 */
[C---:B------:R-:W-:Y:S02]  /*3250*/  ISETP.LT.OR P6, PT, R8.reuse, R230, P6 ;  /* 0x000000e60800720c */ /* 0x040fe400037c1670 */
[----:B------:R-:W-:Y:S02]  /*3260*/  ISETP.LT.OR P3, PT, R8, R228, P3 ;  /* 0x000000e40800720c */ /* 0x000fe40001f61670 */
[----:B------:R-:W-:-:S02]  /*3270*/  IADD3 R8, R161, 0x38, RZ ;  /* 0x00000038a1087810 */ /* 0x000fc40007ffe0ff */
        /* <DEDUP_REMOVED lines=20> */
[----:B------:R-:W-:Y:S02]  /*33c0*/  FSEL R121, R88, -INF , !P0 ;  /* 0xff80000058797808 */ /* 0x000fe40004000000 */
[----:B------:R-:W-:Y:S02]  /*33d0*/  FSEL R129, R90, -INF , !P4 ;  /* 0xff8000005a817808 */ /* 0x000fe40006000000 */
[----:B------:R-:W-:Y:S02]  /*33e0*/  FSEL R84, R84, -INF , !P1 ;  /* 0xff80000054547808 */ /* 0x000fe40004800000 */
[----:B------:R-:W-:Y:S02]  /*33f0*/  FSEL R86, R86, -INF , !P2 ;  /* 0xff80000056567808 */ /* 0x000fe40005000000 */
[----:B------:R-:W-:-:S02]  /*3400*/  FSEL R194, R89, -INF , !P5 ;  /* 0xff80000059c27808 */ /* 0x000fc40006800000 */
[C---:B------:R-:W-:Y:S02]  /*3410*/  ISETP.GE.AND P6, PT, R13.reuse, R233, PT ;  /* 0x000000e90d00720c */ /* 0x040fe40003fc6270 */
        /* <DEDUP_REMOVED lines=38> */
[----:B------:R-:W-:Y:S02]  /*3680*/  ISETP.GE.AND P2, PT, R12, R225, PT ;  /* 0x000000e10c00720c */ /* 0x000fe40003f46270 */
[----:B------:R-:W-:-:S02]  /*3690*/  IADD3 R9, R161, 0x49, RZ ;  /* 0x00000049a1097810 */ /* 0x000fc40007ffe0ff */
[C---:B------:R-:W-:Y:S02]  /*36a0*/  ISETP.LT.OR P3, PT, R12.reuse, R234, P3 ;  /* 0x000000ea0c00720c */ /* 0x040fe40001f61670 */
[C---:B------:R-:W-:Y:S02]  /*36b0*/  ISETP.LT.OR P0, PT, R12.reuse, R232, P0 ;  /* 0x000000e80c00720c */ /* 0x040fe40000701670 */
[C---:B------:R-:W-:Y:S02]  /*36c0*/  ISETP.LT.OR P1, PT, R12.reuse, R230, P1 ;  /* 0x000000e60c00720c */ /* 0x040fe40000f21670 */
[----:B------:R-:W-:Y:S02]  /*36d0*/  ISETP.LT.OR P2, PT, R12, R228, P2 ;  /* 0x000000e40c00720c */ /* 0x000fe40001741670 */
        /* <DEDUP_REMOVED lines=28> */
[----:B------:R-:W1:Y:S01]  /*38a0*/  LDSM.16.M88.4 R8, [R213+0x1c00] ;  /* 0x001c0000d508783b */ /* 0x000e620000000200 */
[----:B------:R-:W-:Y:S01]  /*38b0*/  IADD3 R68, R161, 0x51, RZ ;  /* 0x00000051a1447810 */ /* 0x000fe20007ffe0ff */
[----:B------:R-:W-:-:S04]  /*38c0*/  DEPBAR.LE SB0, 0x0 ;  /* 0x000080000000791a */ /* 0x000fc80000000000 */
[----:B------:R-:W-:Y:S01]  /*38d0*/  FSEL R179, R75, -INF , !P1 ;  /* 0xff8000004bb37808 */ /* 0x000fe20004800000 */
[-C--:B------:R-:W-:Y:S01]  /*38e0*/  HMMA.16816.F32 R36, R144, R14.reuse, R36 ;  /* 0x0000000e9024723c */ /* 0x080fe20000001824 */
[----:B------:R-:W-:Y:S02]  /*38f0*/  ISETP.GE.AND P1, PT, R68, R231, PT ;  /* 0x000000e74400720c */ /* 0x000fe40003f26270 */
[----:B------:R-:W-:Y:S02]  /*3900*/  FSEL R88, R64, -INF , !P2 ;  /* 0xff80000040587808 */ /* 0x000fe40005000000 */
[----:B------:R-:W-:Y:S02]  /*3910*/  ISETP.LT.OR P1, PT, R68, R232, P1 ;  /* 0x000000e84400720c */ /* 0x000fe40000f21670 */
[----:B------:R-:W-:Y:S01]  /*3920*/  FSEL R75, R69, -INF , !P6 ;  /* 0xff800000454b7808 */ /* 0x000fe20007000000 */
[----:B------:R-:W-:Y:S01]  /*3930*/  HMMA.16816.F32 R40, R140, R14, R40 ;  /* 0x0000000e8c28723c */ /* 0x000fe20000001828 */
[----:B------:R-:W-:-:S02]  /*3940*/  FSEL R71, R71, -INF , !P5 ;  /* 0xff80000047477808 */ /* 0x000fc40006800000 */
[----:B------:R-:W-:Y:S02]  /*3950*/  IADD3 R64, R161, 0x58, RZ ;  /* 0x00000058a1407810 */ /* 0x000fe40007ffe0ff */
[C---:B------:R-:W-:Y:S02]  /*3960*/  ISETP.GE.AND P5, PT, R68.reuse, R233, PT ;  /* 0x000000e94400720c */ /* 0x040fe40003fa6270 */
[C---:B------:R-:W-:Y:S02]  /*3970*/  ISETP.GE.AND P6, PT, R68.reuse, R229, PT ;  /* 0x000000e54400720c */ /* 0x040fe40003fc6270 */
[----:B------:R-:W-:Y:S02]  /*3980*/  FSEL R73, R67, -INF , !P1 ;  /* 0xff80000043497808 */ /* 0x000fe40004800000 */
[----:B------:R-:W-:Y:S02]  /*3990*/  ISETP.GE.AND P2, PT, R68, R225, PT ;  /* 0x000000e14400720c */ /* 0x000fe40003f46270 */
[----:B------:R-:W-:-:S02]  /*39a0*/  ISETP.GE.AND P1, PT, R64, R229, PT ;  /* 0x000000e54000720c */ /* 0x000fc40003f26270 */
[C---:B------:R-:W-:Y:S02]  /*39b0*/  ISETP.LT.OR P5, PT, R68.reuse, R234, P5 ;  /* 0x000000ea4400720c */ /* 0x040fe40002fa1670 */
[C---:B------:R-:W-:Y:S02]  /*39c0*/  ISETP.LT.OR P6, PT, R68.reuse, R230, P6 ;  /* 0x000000e64400720c */ /* 0x040fe400037c1670 */
[----:B------:R-:W-:Y:S02]  /*39d0*/  IADD3 R12, R161, 0x59, RZ ;  /* 0x00000059a10c7810 */ /* 0x000fe40007ffe0ff */
[----:B------:R-:W-:Y:S02]  /*39e0*/  ISETP.LT.OR P2, PT, R68, R228, P2 ;  /* 0x000000e44400720c */ /* 0x000fe40001741670 */
[----:B------:R-:W-:Y:S02]  /*39f0*/  ISETP.LT.OR P1, PT, R64, R230, P1 ;  /* 0x000000e64000720c */ /* 0x000fe40000f21670 */
[----:B------:R-:W-:Y:S01]  /*3a00*/  FSEL R79, R65, -INF , !P5 ;  /* 0xff800000414f7808 */ /* 0x000fe20006800000 */
[----:B-1----:R-:W-:Y:S01]  /*3a10*/  HMMA.16816.F32 R32, R144, R8, R32 ;  /* 0x000000089020723c */ /* 0x002fe20000001820 */
[----:B------:R-:W-:-:S02]  /*3a20*/  FSEL R74, R66, -INF , !P3 ;  /* 0xff800000424a7808 */ /* 0x000fc40005800000 */
[----:B------:R-:W-:Y:S02]  /*3a30*/  FSEL R185, R60, -INF , !P0 ;  /* 0xff8000003cb97808 */ /* 0x000fe40004000000 */
[----:B------:R-:W-:Y:S02]  /*3a40*/  FSEL R182, R61, -INF , !P6 ;  /* 0xff8000003db67808 */ /* 0x000fe40007000000 */
[C---:B------:R-:W-:Y:S01]  /*3a50*/  ISETP.GE.AND P5, PT, R64.reuse, R233, PT ;  /* 0x000000e94000720c */ /* 0x040fe20003fa6270 */
[----:B------:R-:W-:Y:S01]  /*3a60*/  HMMA.16816.F32 R28, R140, R8, R28 ;  /* 0x000000088c1c723c */ /* 0x000fe2000000181c */
[C---:B------:R-:W-:Y:S02]  /*3a70*/  ISETP.GE.AND P3, PT, R64.reuse, R231, PT ;  /* 0x000000e74000720c */ /* 0x040fe40003f66270 */
[----:B------:R-:W-:Y:S02]  /*3a80*/  ISETP.GE.AND P0, PT, R64, R225, PT ;  /* 0x000000e14000720c */ /* 0x000fe40003f06270 */
[----:B------:R-:W-:-:S02]  /*3a90*/  ISETP.GE.AND P6, PT, R12, R229, PT ;  /* 0x000000e50c00720c */ /* 0x000fc40003fc6270 */
        /* <DEDUP_REMOVED lines=8> */
[C---:B------:R-:W-:Y:S02]  /*3b20*/  ISETP.LT.OR P5, PT, R64.reuse, R234, P5 ;  /* 0x000000ea4000720c */ /* 0x040fe40002fa1670 */
[C---:B------:R-:W-:Y:S02]  /*3b30*/  ISETP.LT.OR P3, PT, R64.reuse, R232, P3 ;  /* 0x000000e84000720c */ /* 0x040fe40001f61670 */
[----:B------:R-:W-:Y:S02]  /*3b40*/  ISETP.LT.OR P0, PT, R64, R228, P0 ;  /* 0x000000e44000720c */ /* 0x000fe40000701670 */
[C---:B------:R-:W-:Y:S02]  /*3b50*/  ISETP.LT.OR P6, PT, R12.reuse, R230, P6 ;  /* 0x000000e60c00720c */ /* 0x040fe400037c1670 */
[----:B------:R-:W-:Y:S02]  /*3b60*/  IADD3 R13, R161, 0x60, RZ ;  /* 0x00000060a10d7810 */ /* 0x000fe40007ffe0ff */
[----:B------:R-:W-:-:S02]  /*3b70*/  ISETP.LT.OR P4, PT, R12, R234, P4 ;  /* 0x000000ea0c00720c */ /* 0x000fc40002781670 */
[C---:B------:R-:W-:Y:S02]  /*3b80*/  ISETP.LT.OR P2, PT, R12.reuse, R232, P2 ;  /* 0x000000e80c00720c */ /* 0x040fe40001741670 */
[----:B------:R-:W-:Y:S02]  /*3b90*/  ISETP.LT.OR P1, PT, R12, R228, P1 ;  /* 0x000000e40c00720c */ /* 0x000fe40000f21670 */
[----:B------:R-:W-:Y:S02]  /*3ba0*/  FSEL R172, R58, -INF , !P0 ;  /* 0xff8000003aac7808 */ /* 0x000fe40004000000 */
[----:B------:R-:W-:Y:S02]  /*3bb0*/  FSEL R52, R52, -INF , !P5 ;  /* 0xff80000034347808 */ /* 0x000fe40006800000 */
[----:B------:R-:W-:Y:S02]  /*3bc0*/  FSEL R12, R54, -INF , !P3 ;  /* 0xff800000360c7808 */ /* 0x000fe40005800000 */
[----:B------:R-:W-:-:S02]  /*3bd0*/  FSEL R190, R57, -INF , !P6 ;  /* 0xff80000039be7808 */ /* 0x000fc40007000000 */
[C---:B------:R-:W-:Y:S02]  /*3be0*/  ISETP.GE.AND P0, PT, R13.reuse, R233, PT ;  /* 0x000000e90d00720c */ /* 0x040fe40003f06270 */
        /* <DEDUP_REMOVED lines=9> */
[----:B------:R-:W-:Y:S02]  /*3c80*/  ISETP.GE.AND P4, PT, R13, R233, PT ;  /* 0x000000e90d00720c */ /* 0x000fe40003f86270 */
[----:B------:R-:W-:-:S02]  /*3c90*/  IADD3 R9, R161, 0x70, RZ ;  /* 0x00000070a1097810 */ /* 0x000fc40007ffe0ff */
[----:B------:R-:W-:Y:S02]  /*3ca0*/  ISETP.LT.OR P4, PT, R13, R234, P4 ;  /* 0x000000ea0d00720c */ /* 0x000fe40002781670 */
[----:B------:R-:W-:Y:S02]  /*3cb0*/  FSEL R171, R59, -INF , !P1 ;  /* 0xff8000003bab7808 */ /* 0x000fe40004800000 */
        /* <DEDUP_REMOVED lines=10> */
[----:B------:R-:W-:Y:S02]  /*3d60*/  ISETP.GE.AND P4, PT, R9, R225, PT ;  /* 0x000000e10900720c */ /* 0x000fe40003f86270 */
[C---:B------:R-:W-:Y:S02]  /*3d70*/  ISETP.LT.OR P1, PT, R13.reuse, R232, P1 ;  /* 0x000000e80d00720c */ /* 0x040fe40000f21670 */
[----:B------:R-:W-:Y:S02]  /*3d80*/  ISETP.LT.OR P0, PT, R13, R228, P0 ;  /* 0x000000e40d00720c */ /* 0x000fe40000701670 */
[C---:B------:R-:W-:Y:S02]  /*3d90*/  ISETP.LT.OR P5, PT, R9.reuse, R234, P5 ;  /* 0x000000ea0900720c */ /* 0x040fe40002fa1670 */
[C---:B------:R-:W-:Y:S02]  /*3da0*/  ISETP.LT.OR P3, PT, R9.reuse, R232, P3 ;  /* 0x000000e80900720c */ /* 0x040fe40001f61670 */
[----:B------:R-:W-:-:S02]  /*3db0*/  ISETP.LT.OR P6, PT, R9, R230, P6 ;  /* 0x000000e60900720c */ /* 0x000fc400037c1670 */
[----:B------:R-:W-:Y:S02]  /*3dc0*/  ISETP.LT.OR P4, PT, R9, R228, P4 ;  /* 0x000000e40900720c */ /* 0x000fe40002781670 */
[----:B------:R-:W-:Y:S02]  /*3dd0*/  IADD3 R9, R161, 0x68, RZ ;  /* 0x00000068a1097810 */ /* 0x000fe40007ffe0ff */
[----:B------:R-:W-:Y:S02]  /*3de0*/  FSEL R70, R55, -INF , !P2 ;  /* 0xff80000037467808 */ /* 0x000fe40005000000 */
[----:B------:R-:W-:Y:S02]  /*3df0*/  ISETP.GE.AND P2, PT, R13, R229, PT ;  /* 0x000000e50d00720c */ /* 0x000fe40003f46270 */
[----:B------:R-:W-:Y:S02]  /*3e00*/  FSEL R203, R51, -INF , !P1 ;  /* 0xff80000033cb7808 */ /* 0x000fe40004800000 */
[----:B------:R-:W-:-:S02]  /*3e10*/  FSEL R126, R47, -INF , !P0 ;  /* 0xff8000002f7e7808 */ /* 0x000fc40004000000 */
[----:B------:R-:W-:Y:S02]  /*3e20*/  FSEL R32, R32, -INF , !P5 ;  /* 0xff80000020207808 */ /* 0x000fe40006800000 */
[----:B------:R-:W-:Y:S02]  /*3e30*/  FSEL R99, R34, -INF , !P3 ;  /* 0xff80000022637808 */ /* 0x000fe40005800000 */
[C---:B------:R-:W-:Y:S02]  /*3e40*/  ISETP.GE.AND P1, PT, R9.reuse, R233, PT ;  /* 0x000000e90900720c */ /* 0x040fe40003f26270 */
[C---:B------:R-:W-:Y:S02]  /*3e50*/  ISETP.GE.AND P0, PT, R9.reuse, R231, PT ;  /* 0x000000e70900720c */ /* 0x040fe40003f06270 */
[C---:B------:R-:W-:Y:S02]  /*3e60*/  ISETP.GE.AND P5, PT, R9.reuse, R229, PT ;  /* 0x000000e50900720c */ /* 0x040fe40003fa6270 */
[----:B------:R-:W-:-:S02]  /*3e70*/  ISETP.GE.AND P3, PT, R9, R225, PT ;  /* 0x000000e10900720c */ /* 0x000fc40003f66270 */
[----:B------:R-:W-:Y:S02]  /*3e80*/  ISETP.LT.OR P2, PT, R13, R230, P2 ;  /* 0x000000e60d00720c */ /* 0x000fe40001741670 */
[----:B------:R-:W-:Y:S02]  /*3e90*/  IADD3 R13, R161, 0x71, RZ ;  /* 0x00000071a10d7810 */ /* 0x000fe40007ffe0ff */
[C---:B------:R-:W-:Y:S01]  /*3ea0*/  ISETP.LT.OR P1, PT, R9.reuse, R234, P1 ;  /* 0x000000ea0900720c */ /* 0x040fe20000f21670 */
[----:B------:R-:W-:Y:S01]  /*3eb0*/  BAR.SYNC.DEFER_BLOCKING 0x0 ;  /* 0x0000000000007b1d */ /* 0x000fe20000010000 */
[C---:B------:R-:W-:Y:S02]  /*3ec0*/  ISETP.LT.OR P0, PT, R9.reuse, R232, P0 ;  /* 0x000000e80900720c */ /* 0x040fe40000701670 */
[C---:B------:R-:W-:Y:S02]  /*3ed0*/  ISETP.LT.OR P5, PT, R9.reuse, R230, P5 ;  /* 0x000000e60900720c */ /* 0x040fe40002fa1670 */
[----:B------:R-:W-:-:S02]  /*3ee0*/  ISETP.LT.OR P3, PT, R9, R228, P3 ;  /* 0x000000e40900720c */ /* 0x000fc40001f61670 */
[C---:B------:R-:W-:Y:S02]  /*3ef0*/  IADD3 R9, R161.reuse, 0x69, RZ ;  /* 0x00000069a1097810 */ /* 0x040fe40007ffe0ff */
[C---:B------:R-:W-:Y:S02]  /*3f00*/  IADD3 R10, R161.reuse, 0x78, RZ ;  /* 0x00000078a10a7810 */ /* 0x040fe40007ffe0ff */
[----:B------:R-:W-:Y:S02]  /*3f10*/  IADD3 R161, R161, 0x79, RZ ;  /* 0x00000079a1a17810 */ /* 0x000fe40007ffe0ff */
[----:B------:R-:W-:Y:S02]  /*3f20*/  FSEL R170, R45, -INF , !P2 ;  /* 0xff8000002daa7808 */ /* 0x000fe40005000000 */
[----:B------:R-:W-:Y:S02]  /*3f30*/  ISETP.GE.AND P2, PT, R13, R233, PT ;  /* 0x000000e90d00720c */ /* 0x000fe40003f46270 */
[----:B------:R-:W-:-:S02]  /*3f40*/  FSEL R202, R38, -INF , !P0 ;  /* 0xff80000026ca7808 */ /* 0x000fc40004000000 */
[----:B------:R-:W-:Y:S02]  /*3f50*/  FSEL R115, R28, -INF , !P6 ;  /* 0xff8000001c737808 */ /* 0x000fe40007000000 */
[----:B------:R-:W-:Y:S02]  /*3f60*/  FSEL R98, R30, -INF , !P4 ;  /* 0xff8000001e627808 */ /* 0x000fe40006000000 */
[----:B------:R-:W-:Y:S02]  /*3f70*/  ISETP.GE.AND P0, PT, R161, R229, PT ;  /* 0x000000e5a100720c */ /* 0x000fe40003f06270 */
[C---:B------:R-:W-:Y:S02]  /*3f80*/  ISETP.GE.AND P6, PT, R13.reuse, R231, PT ;  /* 0x000000e70d00720c */ /* 0x040fe40003fc6270 */
[C---:B------:R-:W-:Y:S02]  /*3f90*/  ISETP.GE.AND P4, PT, R13.reuse, R229, PT ;  /* 0x000000e50d00720c */ /* 0x040fe40003f86270 */
[----:B------:R-:W-:-:S02]  /*3fa0*/  ISETP.LT.OR P2, PT, R13, R234, P2 ;  /* 0x000000ea0d00720c */ /* 0x000fc40001741670 */
[----:B------:R-:W-:Y:S02]  /*3fb0*/  ISETP.LT.OR P0, PT, R161, R230, P0 ;  /* 0x000000e6a100720c */ /* 0x000fe40000701670 */
[C---:B------:R-:W-:Y:S02]  /*3fc0*/  ISETP.LT.OR P6, PT, R13.reuse, R232, P6 ;  /* 0x000000e80d00720c */ /* 0x040fe400037c1670 */
[----:B------:R-:W-:Y:S02]  /*3fd0*/  ISETP.LT.OR P4, PT, R13, R230, P4 ;  /* 0x000000e60d00720c */ /* 0x000fe40002781670 */
[----:B------:R-:W-:Y:S02]  /*3fe0*/  FSEL R33, R33, -INF , !P2 ;  /* 0xff80000021217808 */ /* 0x000fe40005000000 */
[----:B------:R-:W-:Y:S02]  /*3ff0*/  ISETP.GE.AND P2, PT, R13, R225, PT ;  /* 0x000000e10d00720c */ /* 0x000fe40003f46270 */
[----:B------:R-:W-:-:S02]  /*4000*/  FSEL R127, R25, -INF , !P0 ;  /* 0xff800000197f7808 */ /* 0x000fc40004000000 */
[----:B------:R-:W-:Y:S02]  /*4010*/  FSEL R102, R35, -INF , !P6 ;  /* 0xff80000023667808 */ /* 0x000fe40007000000 */
[----:B------:R-:W-:Y:S02]  /*4020*/  FSEL R174, R40, -INF , !P5 ;  /* 0xff80000028ae7808 */ /* 0x000fe40006800000 */
[----:B------:R-:W-:Y:S02]  /*4030*/  FSEL R164, R42, -INF , !P3 ;  /* 0xff8000002aa47808 */ /* 0x000fe40005800000 */
[----:B------:R-:W-:Y:S02]  /*4040*/  FSEL R123, R29, -INF , !P4 ;  /* 0xff8000001d7b7808 */ /* 0x000fe40006000000 */
[----:B------:R-:W-:Y:S02]  /*4050*/  ISETP.GE.AND P0, PT, R161, R225, PT ;  /* 0x000000e1a100720c */ /* 0x000fe40003f06270 */
[----:B------:R-:W-:-:S02]  /*4060*/  ISETP.GE.AND P6, PT, R9, R233, PT ;  /* 0x000000e90900720c */ /* 0x000fc40003fc6270 */
[C---:B------:R-:W-:Y:S02]  /*4070*/  ISETP.GE.AND P3, PT, R9.reuse, R231, PT ;  /* 0x000000e70900720c */ /* 0x040fe40003f66270 */
[C---:B------:R-:W-:Y:S02]  /*4080*/  ISETP.GE.AND P5, PT, R9.reuse, R229, PT ;  /* 0x000000e50900720c */ /* 0x040fe40003fa6270 */
[----:B------:R-:W-:Y:S02]  /*4090*/  ISETP.GE.AND P4, PT, R9, R225, PT ;  /* 0x000000e10900720c */ /* 0x000fe40003f86270 */
[-C--:B------:R-:W-:Y:S02]  /*40a0*/  ISETP.LT.OR P2, PT, R13, R228.reuse, P2 ;  /* 0x000000e40d00720c */ /* 0x080fe40001741670 */
[----:B------:R-:W-:Y:S02]  /*40b0*/  ISETP.LT.OR P0, PT, R161, R228, P0 ;  /* 0x000000e4a100720c */ /* 0x000fe40000701670 */
[----:B------:R-:W-:-:S02]  /*40c0*/  ISETP.LT.OR P6, PT, R9, R234, P6 ;  /* 0x000000ea0900720c */ /* 0x000fc400037c1670 */
[C---:B------:R-:W-:Y:S02]  /*40d0*/  ISETP.LT.OR P3, PT, R9.reuse, R232, P3 ;  /* 0x000000e80900720c */ /* 0x040fe40001f61670 */
[C---:B------:R-:W-:Y:S02]  /*40e0*/  ISETP.LT.OR P5, PT, R9.reuse, R230, P5 ;  /* 0x000000e60900720c */ /* 0x040fe40002fa1670 */
[----:B------:R-:W-:Y:S02]  /*40f0*/  ISETP.LT.OR P4, PT, R9, R228, P4 ;  /* 0x000000e40900720c */ /* 0x000fe40002781670 */
[----:B------:R-:W-:Y:S02]  /*4100*/  FSEL R114, R31, -INF , !P2 ;  /* 0xff8000001f727808 */ /* 0x000fe40005000000 */
[----:B------:R-:W-:Y:S02]  /*4110*/  FSEL R9, R36, -INF , !P1 ;  /* 0xff80000024097808 */ /* 0x000fe40004800000 */
[----:B------:R-:W-:-:S02]  /*4120*/  ISETP.GE.AND P2, PT, R10, R229, PT ;  /* 0x000000e50a00720c */ /* 0x000fc40003f46270 */
[----:B------:R-:W-:Y:S02]  /*4130*/  ISETP.GE.AND P1, PT, R10, R225, PT ;  /* 0x000000e10a00720c */ /* 0x000fe40003f26270 */
[----:B------:R-:W-:Y:S02]  /*4140*/  FSEL R112, R27, -INF , !P0 ;  /* 0xff8000001b707808 */ /* 0x000fe40004000000 */
[----:B------:R-:W-:Y:S02]  /*4150*/  ISETP.GT.AND P0, PT, R250, R220, PT ;  /* 0x000000dcfa00720c */ /* 0x000fe40003f04270 */
[C---:B------:R-:W-:Y:S02]  /*4160*/  ISETP.LT.OR P2, PT, R10.reuse, R230, P2 ;  /* 0x000000e60a00720c */ /* 0x040fe40001741670 */
[----:B------:R-:W-:Y:S02]  /*4170*/  ISETP.LT.OR P1, PT, R10, R228, P1 ;  /* 0x000000e40a00720c */ /* 0x000fe40000f21670 */
[----:B------:R-:W-:-:S02]  /*4180*/  FSEL R178, R41, -INF , !P5 ;  /* 0xff80000029b27808 */ /* 0x000fc40006800000 */
[----:B------:R-:W-:Y:S02]  /*4190*/  FSEL R131, R43, -INF , !P4 ;  /* 0xff8000002b837808 */ /* 0x000fe40006000000 */
[----:B------:R-:W-:Y:S02]  /*41a0*/  FSEL R128, R24, -INF , !P2 ;  /* 0xff80000018807808 */ /* 0x000fe40005000000 */
[----:B------:R-:W-:Y:S02]  /*41b0*/  FSEL R113, R26, -INF , !P1 ;  /* 0xff8000001a717808 */ /* 0x000fe40004800000 */
[CC--:B------:R-:W-:Y:S02]  /*41c0*/  ISETP.GE.AND P5, PT, R10.reuse, R233.reuse, PT ;  /* 0x000000e90a00720c */ /* 0x0c0fe40003fa6270 */
[----:B------:R-:W-:Y:S02]  /*41d0*/  ISETP.GE.AND P4, PT, R161, R233, PT ;  /* 0x000000e9a100720c */ /* 0x000fe40003f86270 */
[----:B------:R-:W-:-:S02]  /*41e0*/  ISETP.GE.AND P2, PT, R10, R231, PT ;  /* 0x000000e70a00720c */ /* 0x000fc40003f46270 */
[C---:B------:R-:W-:Y:S02]  /*41f0*/  ISETP.GE.AND P1, PT, R161.reuse, R231, PT ;  /* 0x000000e7a100720c */ /* 0x040fe40003f26270 */
[C---:B------:R-:W-:Y:S02]  /*4200*/  ISETP.LT.OR P5, PT, R10.reuse, R234, P5 ;  /* 0x000000ea0a00720c */ /* 0x040fe40002fa1670 */
[----:B------:R-:W-:Y:S02]  /*4210*/  ISETP.LT.OR P2, PT, R10, R232, P2 ;  /* 0x000000e80a00720c */ /* 0x000fe40001741670 */
[C---:B------:R-:W-:Y:S02]  /*4220*/  ISETP.LT.OR P4, PT, R161.reuse, R234, P4 ;  /* 0x000000eaa100720c */ /* 0x040fe40002781670 */
[----:B------:R-:W-:Y:S02]  /*4230*/  ISETP.LT.OR P1, PT, R161, R232, P1 ;  /* 0x000000e8a100720c */ /* 0x000fe40000f21670 */
[----:B------:R-:W-:-:S02]  /*4240*/  FSEL R37, R37, -INF , !P6 ;  /* 0xff80000025257808 */ /* 0x000fc40007000000 */
[----:B------:R-:W-:Y:S02]  /*4250*/  FSEL R193, R39, -INF , !P3 ;  /* 0xff80000027c17808 */ /* 0x000fe40005800000 */
[----:B------:R-:W-:Y:S02]  /*4260*/  FSEL R20, R20, -INF , !P5 ;  /* 0xff80000014147808 */ /* 0x000fe40006800000 */
[----:B------:R-:W-:Y:S02]  /*4270*/  FSEL R122, R22, -INF , !P2 ;  /* 0xff800000167a7808 */ /* 0x000fe40005000000 */
[----:B------:R-:W-:Y:S02]  /*4280*/  FSEL R21, R21, -INF , !P4 ;  /* 0xff80000015157808 */ /* 0x000fe40006000000 */
[----:B------:R-:W-:Y:S01]  /*4290*/  FSEL R116, R23, -INF , !P1 ;  /* 0xff80000017747808 */ /* 0x000fe20004800000 */
[----:B------:R-:W-:Y:S05]  /*42a0*/  @!P0 BRA `(.L_x_154) ;  /* 0x0000018000008947 */ /* 0x000fea0003800000 */
[----:B------:R-:W-:Y:S02]  /*42b0*/  IADD3 R11, R184, -0x2, RZ ;  /* 0xfffffffeb80b7810 */ /* 0x000fe40007ffe0ff */
[----:B------:R-:W-:-:S02]  /*42c0*/  SHF.L.U64.HI R0, R2, 0x6, R0 ;  /* 0x0000000602007819 */ /* 0x000fc40000010200 */
[----:B------:R-:W-:Y:S01]  /*42d0*/  SHF.R.S32.HI R10, RZ, 0x1f, R11 ;  /* 0x0000001fff0a7819 */ /* 0x000fe2000001140b */
[----:B------:R-:W-:Y:S02]  /*42e0*/  IMAD R3, R3, R11, RZ ;  /* 0x0000000b03037224 */ /* 0x000fe400078e02ff */
[----:B------:R-:W-:-:S04]  /*42f0*/  IMAD.WIDE.U32 R14, R11, R152, R240 ;  /* 0x000000980b0e7225 */ /* 0x000fc800078e00f0 */
[----:B------:R-:W-:Y:S01]  /*4300*/  IMAD R3, R10, R152, R3 ;  /* 0x000000980a037224 */ /* 0x000fe200078e0203 */
[----:B------:R-:W-:Y:S01]  /*4310*/  LEA R22, P2, R14, c[0x0][0x168], 0x1 ;  /* 0x00005a000e167a11 */ /* 0x000fe200078408ff */
[----:B------:R-:W-:Y:S02]  /*4320*/  IMAD.SHL.U32 R10, R2, 0x40, RZ ;  /* 0x00000040020a7824 */ /* 0x000fe400078e00ff */
[----:B------:R-:W-:-:S03]  /*4330*/  IMAD.IADD R3, R15, 0x1, R3 ;  /* 0x000000010f037824 */ /* 0x000fc600078e0203 */
[----:B------:R-:W-:Y:S02]  /*4340*/  IADD3 R2, P1, R10, R22, RZ ;  /* 0x000000160a027210 */ /* 0x000fe40007f3e0ff */
        /* <DEDUP_REMOVED lines=14> */
.L_x_154:
[----:B-1----:R-:W-:-:S04]  /*4430*/  FMNMX.FTZ R2, R159, R158, !PT ;  /* 0x0000009e9f027209 */ /* 0x002fc80007810000 */
        /* <DEDUP_REMOVED lines=30> */
[----:B------:R-:W1:Y:S02]  /*4620*/  SHFL.BFLY PT, R0, R2, 0x2, 0x1f ;  /* 0x0c401f0002007f89 */ /* 0x000e6400000e0000 */
[----:B-1----:R-:W-:Y:S02]  /*4630*/  FMNMX.FTZ R0, R2, R0, !PT ;  /* 0x0000000002007209 */ /* 0x002fe40007810000 */
[----:B------:R-:W-:-:S03]  /*4640*/  FMNMX.FTZ R2, R149, R148, !PT ;  /* 0x0000009495027209 */ /* 0x000fc60007810000 */
[----:B------:R-:W1:Y:S01]  /*4650*/  SHFL.BFLY PT, R36, R0, 0x1, 0x1f ;  /* 0x0c201f0000247f89 */ /* 0x000e6200000e0000 */
[----:B------:R-:W-:-:S04]  /*4660*/  FMNMX.FTZ R2, R150, R2, !PT ;  /* 0x0000000296027209 */ /* 0x000fc80007810000 */
[----:B------:R-:W-:-:S04]  /*4670*/  FMNMX.FTZ R2, R151, R2, !PT ;  /* 0x0000000297027209 */ /* 0x000fc80007810000 */
[----:B------:R-:W-:-:S04]  /*4680*/  FMNMX.FTZ R2, R157, R2, !PT ;  /* 0x000000029d027209 */ /* 0x000fc80007810000 */
[----:B------:R-:W-:-:S04]  /*4690*/  FMNMX.FTZ R2, R130, R2, !PT ;  /* 0x0000000282027209 */ /* 0x000fc80007810000 */
[----:B------:R-:W-:-:S04]  /*46a0*/  FMNMX.FTZ R2, R163, R2, !PT ;  /* 0x00000002a3027209 */ /* 0x000fc80007810000 */
[----:B------:R-:W-:Y:S02]  /*46b0*/  FMNMX.FTZ R2, R117, R2, !PT ;  /* 0x0000000275027209 */ /* 0x000fe40007810000 */
[----:B-1----:R-:W-:Y:S02]  /*46c0*/  FMNMX.FTZ R36, R0, R36, !PT ;  /* 0x0000002400247209 */ /* 0x002fe40007810000 */
[----:B------:R-:W-:Y:S02]  /*46d0*/  FMNMX.FTZ R2, R239, R2, !PT ;  /* 0x00000002ef027209 */ /* 0x000fe40007810000 */
[C---:B------:R-:W-:Y:S01]  /*46e0*/  FSETP.NEU.FTZ.AND P1, PT, R36.reuse, -INF , PT ;  /* 0xff8000002400780b */ /* 0x040fe20003f3d000 */
[----:B------:R-:W-:Y:S01]  /*46f0*/  FMUL.FTZ R0, R36, c[0x0][0x23c] ;  /* 0x00008f0024007a20 */ /* 0x000fe20000410000 */
[----:B------:R-:W-:-:S04]  /*4700*/  FMNMX.FTZ R2, R212, R2, !PT ;  /* 0x00000002d4027209 */ /* 0x000fc80007810000 */
[----:B------:R-:W-:Y:S02]  /*4710*/  FMNMX.FTZ R2, R104, R2, !PT ;  /* 0x0000000268027209 */ /* 0x000fe40007810000 */
[----:B------:R-:W-:Y:S02]  /*4720*/  FSEL R0, R0, RZ, P1 ;  /* 0x000000ff00007208 */ /* 0x000fe40000800000 */
[----:B------:R-:W-:-:S03]  /*4730*/  FMNMX.FTZ R2, R103, R2, !PT ;  /* 0x0000000267027209 */ /* 0x000fc60007810000 */
[--C-:B------:R-:W-:Y:S01]  /*4740*/  FFMA.FTZ R51, R8, c[0x0][0x23c], -R0.reuse ;  /* 0x00008f0008337a23 */ /* 0x100fe20000010800 */
[----:B------:R-:W-:Y:S01]  /*4750*/  FMNMX.FTZ R2, R109, R2, !PT ;  /* 0x000000026d027209 */ /* 0x000fe20007810000 */
        /* <DEDUP_REMOVED lines=21> */
[----:B------:R-:W-:Y:S01]  /*48b0*/  MUFU.EX2 R120, R120 ;  /* 0x0000007800787308 */ /* 0x000fe20000000800 */
[--C-:B------:R-:W-:Y:S01]  /*48c0*/  FFMA.FTZ R64, R106, c[0x0][0x23c], -R0.reuse ;  /* 0x00008f006a407a23 */ /* 0x100fe20000010800 */
[----:B------:R-:W-:Y:S01]  /*48d0*/  FMNMX.FTZ R2, R72, R2, !PT ;  /* 0x0000000248027209 */ /* 0x000fe20007810000 */
[----:B------:R-:W-:-:S02]  /*48e0*/  FFMA.FTZ R63, R105, c[0x0][0x23c], -R0 ;  /* 0x00008f00693f7a23 */ /* 0x000fc40000010800 */
[--C-:B------:R-:W-:Y:S01]  /*48f0*/  FFMA.FTZ R62, R110, c[0x0][0x23c], -R0.reuse ;  /* 0x00008f006e3e7a23 */ /* 0x100fe20000010800 */
[----:B------:R-:W-:Y:S01]  /*4900*/  FMNMX.FTZ R2, R71, R2, !PT ;  /* 0x0000000247027209 */ /* 0x000fe20007810000 */
[--C-:B------:R-:W-:Y:S01]  /*4910*/  FFMA.FTZ R61, R107, c[0x0][0x23c], -R0.reuse ;  /* 0x00008f006b3d7a23 */ /* 0x100fe20000010800 */
[----:B------:R-:W-:Y:S01]  /*4920*/  MUFU.EX2 R119, R119 ;  /* 0x0000007700777308 */ /* 0x000fe20000000800 */
[--C-:B------:R-:W-:Y:S01]  /*4930*/  FFMA.FTZ R60, R84, c[0x0][0x23c], -R0.reuse ;  /* 0x00008f00543c7a23 */ /* 0x100fe20000010800 */
[----:B------:R-:W-:Y:S01]  /*4940*/  FMNMX.FTZ R2, R74, R2, !PT ;  /* 0x000000024a027209 */ /* 0x000fe20007810000 */
[--C-:B------:R-:W-:Y:S02]  /*4950*/  FFMA.FTZ R59, R85, c[0x0][0x23c], -R0.reuse ;  /* 0x00008f00553b7a23 */ /* 0x100fe40000010800 */
        /* <DEDUP_REMOVED lines=23> */
[----:B------:R-:W-:Y:S01]  /*4ad0*/  FFMA.FTZ R43, R21, c[0x0][0x23c], -R0 ;  /* 0x00008f00152b7a23 */ /* 0x000fe20000010800 */
[----:B------:R-:W-:Y:S02]  /*4ae0*/  MUFU.EX2 R78, R78 ;  /* 0x0000004e004e7308 */ /* 0x000fe40000000800 */
[----:B------:R-:W-:-:S04]  /*4af0*/  FMNMX.FTZ R2, R99, R2, !PT ;  /* 0x0000000263027209 */ /* 0x000fc80007810000 */
[----:B------:R-:W-:Y:S02]  /*4b00*/  FMNMX.FTZ R2, R102, R2, !PT ;  /* 0x0000000266027209 */ /* 0x000fe40007810000 */
[----:B------:R-:W-:Y:S02]  /*4b10*/  MUFU.EX2 R77, R77 ;  /* 0x0000004d004d7308 */ /* 0x000fe40000000800 */
[----:B------:R-:W-:-:S04]  /*4b20*/  FMNMX.FTZ R2, R122, R2, !PT ;  /* 0x000000027a027209 */ /* 0x000fc80007810000 */
[----:B------:R-:W-:Y:S02]  /*4b30*/  FMNMX.FTZ R2, R116, R2, !PT ;  /* 0x0000000274027209 */ /* 0x000fe40007810000 */
[----:B------:R-:W-:Y:S03]  /*4b40*/  MUFU.EX2 R69, R69 ;  /* 0x0000004500457308 */ /* 0x000fe60000000800 */
[----:B------:R-:W1:Y:S05]  /*4b50*/  SHFL.BFLY PT, R3, R2, 0x2, 0x1f ;  /* 0x0c401f0002037f89 */ /* 0x000e6a00000e0000 */
[----:B------:R-:W-:Y:S08]  /*4b60*/  MUFU.EX2 R68, R68 ;  /* 0x0000004400447308 */ /* 0x000ff00000000800 */
[----:B------:R-:W-:Y:S08]  /*4b70*/  MUFU.EX2 R65, R65 ;  /* 0x0000004100417308 */ /* 0x000ff00000000800 */
[----:B------:R-:W-:Y:S01]  /*4b80*/  MUFU.EX2 R64, R64 ;  /* 0x0000004000407308 */ /* 0x000fe20000000800 */
[----:B-1----:R-:W-:-:S05]  /*4b90*/  FMNMX.FTZ R3, R2, R3, !PT ;  /* 0x0000000302037209 */ /* 0x002fca0007810000 */
[----:B------:R-:W1:Y:S02]  /*4ba0*/  SHFL.BFLY PT, R2, R3, 0x1, 0x1f ;  /* 0x0c201f0003027f89 */ /* 0x000e6400000e0000 */
[----:B------:R-:W-:Y:S08]  /*4bb0*/  MUFU.EX2 R63, R63 ;  /* 0x0000003f003f7308 */ /* 0x000ff00000000800 */
[----:B------:R-:W-:Y:S08]  /*4bc0*/  MUFU.EX2 R62, R62 ;  /* 0x0000003e003e7308 */ /* 0x000ff00000000800 */
[----:B------:R-:W-:Y:S01]  /*4bd0*/  MUFU.EX2 R61, R61 ;  /* 0x0000003d003d7308 */ /* 0x000fe20000000800 */
[----:B-1----:R-:W-:-:S07]  /*4be0*/  FMNMX.FTZ R3, R3, R2, !PT ;  /* 0x0000000203037209 */ /* 0x002fce0007810000 */
[----:B------:R-:W-:Y:S01]  /*4bf0*/  MUFU.EX2 R60, R60 ;  /* 0x0000003c003c7308 */ /* 0x000fe20000000800 */
[----:B------:R-:W-:Y:S02]  /*4c00*/  FMNMX.FTZ R2, R154, R8, !PT ;  /* 0x000000089a027209 */ /* 0x000fe40007810000 */
[----:B------:R-:W-:Y:S01]  /*4c10*/  FMNMX.FTZ R8, R18, R16, !PT ;  /* 0x0000001012087209 */ /* 0x000fe20007810000 */
[----:B------:R-:W-:Y:S01]  /*4c20*/  FMUL.FTZ R118, R3, c[0x0][0x23c] ;  /* 0x00008f0003767a20 */ /* 0x000fe20000410000 */
[----:B------:R-:W-:Y:S02]  /*4c30*/  FMNMX.FTZ R2, R155, R2, !PT ;  /* 0x000000029b027209 */ /* 0x000fe40007810000 */
[----:B------:R-:W-:Y:S01]  /*4c40*/  FMNMX.FTZ R0, R134, R8, !PT ;  /* 0x0000000886007209 */ /* 0x000fe20007810000 */
[----:B------:R-:W-:Y:S01]  /*4c50*/  MUFU.EX2 R59, R59 ;  /* 0x0000003b003b7308 */ /* 0x000fe20000000800 */
[----:B------:R-:W-:Y:S02]  /*4c60*/  FMNMX.FTZ R2, R201, R2, !PT ;  /* 0x00000002c9027209 */ /* 0x000fe40007810000 */
[----:B------:R-:W-:-:S02]  /*4c70*/  FMNMX.FTZ R0, R135, R0, !PT ;  /* 0x0000000087007209 */ /* 0x000fc40007810000 */
[----:B------:R-:W-:Y:S02]  /*4c80*/  FMNMX.FTZ R2, R198, R2, !PT ;  /* 0x00000002c6027209 */ /* 0x000fe40007810000 */
[----:B------:R-:W-:Y:S01]  /*4c90*/  FMNMX.FTZ R0, R133, R0, !PT ;  /* 0x0000000085007209 */ /* 0x000fe20007810000 */
[----:B------:R-:W-:Y:S01]  /*4ca0*/  MUFU.EX2 R58, R58 ;  /* 0x0000003a003a7308 */ /* 0x000fe20000000800 */
[----:B------:R-:W-:Y:S02]  /*4cb0*/  FMNMX.FTZ R2, R197, R2, !PT ;  /* 0x00000002c5027209 */ /* 0x000fe40007810000 */
[----:B------:R-:W-:Y:S02]  /*4cc0*/  FMNMX.FTZ R0, R132, R0, !PT ;  /* 0x0000000084007209 */ /* 0x000fe40007810000 */
[----:B------:R-:W-:Y:S02]  /*4cd0*/  FMNMX.FTZ R2, R200, R2, !PT ;  /* 0x00000002c8027209 */ /* 0x000fe40007810000 */
[----:B------:R-:W-:Y:S01]  /*4ce0*/  FMNMX.FTZ R0, R160, R0, !PT ;  /* 0x00000000a0007209 */ /* 0x000fe20007810000 */
[----:B------:R-:W-:Y:S01]  /*4cf0*/  MUFU.EX2 R57, R57 ;  /* 0x0000003900397308 */ /* 0x000fe20000000800 */
[----:B------:R-:W-:-:S02]  /*4d00*/  FMNMX.FTZ R2, R195, R2, !PT ;  /* 0x00000002c3027209 */ /* 0x000fc40007810000 */
[----:B------:R-:W-:Y:S02]  /*4d10*/  FMNMX.FTZ R0, R199, R0, !PT ;  /* 0x00000000c7007209 */ /* 0x000fe40007810000 */
[----:B------:R-:W-:Y:S02]  /*4d20*/  FMNMX.FTZ R2, R101, R2, !PT ;  /* 0x0000000265027209 */ /* 0x000fe40007810000 */
[----:B------:R-:W-:Y:S01]  /*4d30*/  FMNMX.FTZ R0, R196, R0, !PT ;  /* 0x00000000c4007209 */ /* 0x000fe20007810000 */
[----:B------:R-:W-:Y:S01]  /*4d40*/  MUFU.EX2 R56, R56 ;  /* 0x0000003800387308 */ /* 0x000fe20000000800 */
[----:B------:R-:W-:Y:S02]  /*4d50*/  FMNMX.FTZ R2, R121, R2, !PT ;  /* 0x0000000279027209 */ /* 0x000fe40007810000 */
[----:B------:R-:W-:Y:S02]  /*4d60*/  FMNMX.FTZ R0, R167, R0, !PT ;  /* 0x00000000a7007209 */ /* 0x000fe40007810000 */
[----:B------:R-:W-:-:S02]  /*4d70*/  FMNMX.FTZ R2, R194, R2, !PT ;  /* 0x00000002c2027209 */ /* 0x000fc40007810000 */
        /* <DEDUP_REMOVED lines=42> */
[----:B------:R-:W-:Y:S01]  /*5020*/  FSETP.NEU.FTZ.AND P1, PT, R3, -INF , PT ;  /* 0xff8000000300780b */ /* 0x000fe20003f3d000 */
[----:B------:R-:W1:Y:S01]  /*5030*/  SHFL.BFLY PT, R9, R2, 0x2, 0x1f ;  /* 0x0c401f0002097f89 */ /* 0x000e6200000e0000 */
[----:B------:R-:W-:Y:S02]  /*5040*/  FMNMX.FTZ R0, R131, R0, !PT ;  /* 0x0000000083007209 */ /* 0x000fe40007810000 */
[----:B------:R-:W-:-:S02]  /*5050*/  FSEL R118, R118, RZ, P1 ;  /* 0x000000ff76767208 */ /* 0x000fc40000800000 */
[----:B------:R-:W-:Y:S01]  /*5060*/  FMNMX.FTZ R0, R98, R0, !PT ;  /* 0x0000000062007209 */ /* 0x000fe20007810000 */
[----:B------:R-:W-:Y:S02]  /*5070*/  MUFU.EX2 R46, R46 ;  /* 0x0000002e002e7308 */ /* 0x000fe40000000800 */
[--C-:B------:R-:W-:Y:S01]  /*5080*/  FFMA.FTZ R42, R212, c[0x0][0x23c], -R118.reuse ;  /* 0x00008f00d42a7a23 */ /* 0x100fe20000010876 */
[----:B------:R-:W-:Y:S01]  /*5090*/  FMNMX.FTZ R0, R114, R0, !PT ;  /* 0x0000000072007209 */ /* 0x000fe20007810000 */
[--C-:B------:R-:W-:Y:S01]  /*50a0*/  FFMA.FTZ R76, R130, c[0x0][0x23c], -R118.reuse ;  /* 0x00008f00824c7a23 */ /* 0x100fe20000010876 */
[----:B------:R-:W-:Y:S01]  /*50b0*/  SHF.L.U32 R212, R5, 0x1, RZ ;  /* 0x0000000105d47819 */ /* 0x000fe200000006ff */
[--C-:B------:R-:W-:Y:S01]  /*50c0*/  FFMA.FTZ R107, R149, c[0x0][0x23c], -R118.reuse ;  /* 0x00008f00956b7a23 */ /* 0x100fe20000010876 */
[----:B------:R-:W-:Y:S01]  /*50d0*/  FMNMX.FTZ R0, R113, R0, !PT ;  /* 0x0000000071007209 */ /* 0x000fe20007810000 */
[--C-:B------:R-:W-:Y:S01]  /*50e0*/  FFMA.FTZ R106, R148, c[0x0][0x23c], -R118.reuse ;  /* 0x00008f00946a7a23 */ /* 0x100fe20000010876 */
[----:B------:R-:W-:Y:S01]  /*50f0*/  LEA R211, R4, R212, 0x1 ;  /* 0x000000d404d37211 */ /* 0x000fe200078e08ff */
[--C-:B------:R-:W-:Y:S01]  /*5100*/  FFMA.FTZ R105, R150, c[0x0][0x23c], -R118.reuse ;  /* 0x00008f0096697a23 */ /* 0x100fe20000010876 */
[----:B------:R-:W-:Y:S01]  /*5110*/  FMNMX.FTZ R0, R112, R0, !PT ;  /* 0x0000000070007209 */ /* 0x000fe20007810000 */
[--C-:B------:R-:W-:Y:S01]  /*5120*/  FFMA.FTZ R90, R151, c[0x0][0x23c], -R118.reuse ;  /* 0x00008f00975a7a23 */ /* 0x100fe20000010876 */
[----:B------:R-:W-:Y:S01]  /*5130*/  MUFU.EX2 R107, R107 ;  /* 0x0000006b006b7308 */ /* 0x000fe20000000800 */
[--C-:B------:R-:W-:Y:S01]  /*5140*/  FFMA.FTZ R67, R117, c[0x0][0x23c], -R118.reuse ;  /* 0x00008f0075437a23 */ /* 0x100fe20000010876 */
[----:B------:R-:W-:Y:S01]  /*5150*/  LDSM.16.MT88.4 R148, [R212+0x4000] ;  /* 0x00400000d494783b */ /* 0x000fe20000004200 */
[----:B------:R-:W-:Y:S01]  /*5160*/  FFMA.FTZ R41, R104, c[0x0][0x23c], -R118 ;  /* 0x00008f0068297a23 */ /* 0x000fe20000010876 */
[----:B-1----:R-:W-:-:S02]  /*5170*/  FMNMX.FTZ R2, R2, R9, !PT ;  /* 0x0000000902027209 */ /* 0x002fc40007810000 */
[----:B------:R-:W1:Y:S01]  /*5180*/  SHFL.BFLY PT, R8, R0, 0x2, 0x1f ;  /* 0x0c401f0000087f89 */ /* 0x000e6200000e0000 */
[--C-:B------:R-:W-:Y:S01]  /*5190*/  FFMA.FTZ R40, R103, c[0x0][0x23c], -R118.reuse ;  /* 0x00008f0067287a23 */ /* 0x100fe20000010876 */
[----:B------:R-:W-:Y:S01]  /*51a0*/  MUFU.EX2 R106, R106 ;  /* 0x0000006a006a7308 */ /* 0x000fe20000000800 */
[--C-:B------:R-:W-:Y:S01]  /*51b0*/  FFMA.FTZ R39, R109, c[0x0][0x23c], -R118.reuse ;  /* 0x00008f006d277a23 */ /* 0x100fe20000010876 */
[----:B------:R-:W2:Y:S01]  /*51c0*/  SHFL.BFLY PT, R9, R2, 0x1, 0x1f ;  /* 0x0c201f0002097f89 */ /* 0x000ea200000e0000 */
[--C-:B------:R-:W-:Y:S02]  /*51d0*/  FFMA.FTZ R38, R96, c[0x0][0x23c], -R118.reuse ;  /* 0x00008f0060267a23 */ /* 0x100fe40000010876 */
[--C-:B------:R-:W-:Y:S01]  /*51e0*/  FFMA.FTZ R28, R12, c[0x0][0x23c], -R118.reuse ;  /* 0x00008f000c1c7a23 */ /* 0x100fe20000010876 */
[----:B------:R-:W-:Y:S01]  /*51f0*/  LDSM.16.MT88.4 R24, [R212+0x4800] ;  /* 0x00480000d418783b */ /* 0x000fe20000004200 */
[--C-:B------:R-:W-:Y:S01]  /*5200*/  FFMA.FTZ R34, R82, c[0x0][0x23c], -R118.reuse ;  /* 0x00008f0052227a23 */ /* 0x100fe20000010876 */
[----:B------:R-:W-:Y:S01]  /*5210*/  MUFU.EX2 R105, R105 ;  /* 0x0000006900697308 */ /* 0x000fe20000000800 */
[--C-:B------:R-:W-:Y:S01]  /*5220*/  FFMA.FTZ R32, R72, c[0x0][0x23c], -R118.reuse ;  /* 0x00008f0048207a23 */ /* 0x100fe20000010876 */
[----:B------:R-:W-:Y:S01]  /*5230*/  LDSM.16.MT88.4 R12, [R211+0x4400] ;  /* 0x00440000d30c783b */ /* 0x000fe20000004200 */
[----:B------:R-:W-:-:S02]  /*5240*/  FFMA.FTZ R31, R71, c[0x0][0x23c], -R118 ;  /* 0x00008f00471f7a23 */ /* 0x000fc40000010876 */
[--C-:B------:R-:W-:Y:S01]  /*5250*/  FFMA.FTZ R89, R157, c[0x0][0x23c], -R118.reuse ;  /* 0x00008f009d597a23 */ /* 0x100fe20000010876 */
[----:B------:R-:W-:Y:S01]  /*5260*/  LDSM.16.MT88.4 R20, [R211+0x4800] ;  /* 0x00480000d314783b */ /* 0x000fe20000004200 */
[--C-:B------:R-:W-:Y:S01]  /*5270*/  FFMA.FTZ R75, R163, c[0x0][0x23c], -R118.reuse ;  /* 0x00008f00a34b7a23 */ /* 0x100fe20000010876 */
[----:B------:R-:W-:Y:S01]  /*5280*/  MUFU.EX2 R90, R90 ;  /* 0x0000005a005a7308 */ /* 0x000fe20000000800 */
[--C-:B------:R-:W-:Y:S02]  /*5290*/  FFMA.FTZ R37, R86, c[0x0][0x23c], -R118.reuse ;  /* 0x00008f0056257a23 */ /* 0x100fe40000010876 */
[--C-:B------:R-:W-:Y:S02]  /*52a0*/  FFMA.FTZ R35, R87, c[0x0][0x23c], -R118.reuse ;  /* 0x00008f0057237a23 */ /* 0x100fe40000010876 */
[--C-:B------:R-:W-:Y:S01]  /*52b0*/  FFMA.FTZ R33, R83, c[0x0][0x23c], -R118.reuse ;  /* 0x00008f0053217a23 */ /* 0x100fe20000010876 */
[----:B-1----:R-:W-:Y:S01]  /*52c0*/  FMNMX.FTZ R0, R0, R8, !PT ;  /* 0x0000000800007209 */ /* 0x002fe20007810000 */
[--C-:B------:R-:W-:Y:S01]  /*52d0*/  FFMA.FTZ R30, R74, c[0x0][0x23c], -R118.reuse ;  /* 0x00008f004a1e7a23 */ /* 0x100fe20000010876 */
[----:B------:R-:W-:Y:S01]  /*52e0*/  MUFU.EX2 R89, R89 ;  /* 0x0000005900597308 */ /* 0x000fe20000000800 */
[--C-:B------:R-:W-:Y:S01]  /*52f0*/  FFMA.FTZ R29, R73, c[0x0][0x23c], -R118.reuse ;  /* 0x00008f00491d7a23 */ /* 0x100fe20000010876 */
[----:B--2---:R-:W-:Y:S01]  /*5300*/  FMNMX.FTZ R2, R2, R9, !PT ;  /* 0x0000000902027209 */ /* 0x004fe20007810000 */
[----:B------:R-:W1:Y:S01]  /*5310*/  SHFL.BFLY PT, R8, R0, 0x1, 0x1f ;  /* 0x0c201f0000087f89 */ /* 0x000e6200000e0000 */
[----:B------:R-:W-:-:S02]  /*5320*/  FFMA.FTZ R66, R239, c[0x0][0x23c], -R118 ;  /* 0x00008f00ef427a23 */ /* 0x000fc40000010876 */
[C---:B------:R-:W-:Y:S01]  /*5330*/  FSETP.NEU.FTZ.AND P1, PT, R2.reuse, -INF , PT ;  /* 0xff8000000200780b */ /* 0x040fe20003f3d000 */
[----:B------:R-:W-:Y:S01]  /*5340*/  FMUL.FTZ R130, R2, c[0x0][0x23c] ;  /* 0x00008f0002827a20 */ /* 0x000fe20000410000 */
[----:B------:R-:W-:Y:S01]  /*5350*/  MUFU.EX2 R76, R76 ;  /* 0x0000004c004c7308 */ /* 0x000fe20000000800 */
[--C-:B------:R-:W-:Y:S02]  /*5360*/  FFMA.FTZ R70, R70, c[0x0][0x23c], -R118.reuse ;  /* 0x00008f0046467a23 */ /* 0x100fe40000010876 */
[--C-:B------:R-:W-:Y:S01]  /*5370*/  FFMA.FTZ R97, R97, c[0x0][0x23c], -R118.reuse ;  /* 0x00008f0061617a23 */ /* 0x100fe20000010876 */
[----:B------:R-:W-:Y:S01]  /*5380*/  FSEL R130, R130, RZ, P1 ;  /* 0x000000ff82827208 */ /* 0x000fe20000800000 */
[--C-:B------:R-:W-:Y:S02]  /*5390*/  FFMA.FTZ R193, R193, c[0x0][0x23c], -R118.reuse ;  /* 0x00008f00c1c17a23 */ /* 0x100fe40000010876 */
[----:B------:R-:W-:Y:S01]  /*53a0*/  FFMA.FTZ R102, R102, c[0x0][0x23c], -R118 ;  /* 0x00008f0066667a23 */ /* 0x000fe20000010876 */
[----:B------:R-:W-:Y:S01]  /*53b0*/  MUFU.EX2 R75, R75 ;  /* 0x0000004b004b7308 */ /* 0x000fe20000000800 */
[----:B------:R-:W-:-:S02]  /*53c0*/  FFMA.FTZ R104, R17, c[0x0][0x23c], -R130 ;  /* 0x00008f0011687a23 */ /* 0x000fc40000010882 */
[--C-:B------:R-:W-:Y:S02]  /*53d0*/  FFMA.FTZ R103, R19, c[0x0][0x23c], -R130.reuse ;  /* 0x00008f0013677a23 */ /* 0x100fe40000010882 */
[--C-:B------:R-:W-:Y:S02]  /*53e0*/  FFMA.FTZ R94, R136, c[0x0][0x23c], -R130.reuse ;  /* 0x00008f00885e7a23 */ /* 0x100fe40000010882 */
[--C-:B------:R-:W-:Y:S01]  /*53f0*/  FFMA.FTZ R88, R138, c[0x0][0x23c], -R130.reuse ;  /* 0x00008f008a587a23 */ /* 0x100fe20000010882 */
[----:B------:R-:W-:Y:S01]  /*5400*/  MUFU.EX2 R104, R104 ;  /* 0x0000006800687308 */ /* 0x000fe20000000800 */
[--C-:B------:R-:W-:Y:S01]  /*5410*/  FFMA.FTZ R84, R137, c[0x0][0x23c], -R130.reuse ;  /* 0x00008f0089547a23 */ /* 0x100fe20000010882 */
[----:B-1----:R-:W-:Y:S01]  /*5420*/  FMNMX.FTZ R0, R0, R8, !PT ;  /* 0x0000000800007209 */ /* 0x002fe20007810000 */
[--C-:B------:R-:W-:Y:S01]  /*5430*/  FFMA.FTZ R82, R139, c[0x0][0x23c], -R130.reuse ;  /* 0x00008f008b527a23 */ /* 0x100fe20000010882 */
[----:B------:R-:W1:Y:S01]  /*5440*/  LDSM.16.MT88.4 R8, [R211+0x4000] ;  /* 0x00400000d308783b */ /* 0x000e620000004200 */
[--C-:B------:R-:W-:Y:S01]  /*5450*/  FFMA.FTZ R5, R154, c[0x0][0x23c], -R130.reuse ;  /* 0x00008f009a057a23 */ /* 0x100fe20000010882 */
[C---:B------:R-:W-:Y:S01]  /*5460*/  FSETP.NEU.FTZ.AND P1, PT, R0.reuse, -INF , PT ;  /* 0xff8000000000780b */ /* 0x040fe20003f3d000 */
[----:B------:R-:W-:Y:S01]  /*5470*/  FMUL.FTZ R117, R0, c[0x0][0x23c] ;  /* 0x00008f0000757a20 */ /* 0x000fe20000410000 */
[----:B------:R-:W2:Y:S01]  /*5480*/  MUFU.EX2 R103, R103 ;  /* 0x0000006700677308 */ /* 0x000ea20000000800 */
[----:B------:R-:W-:-:S02]  /*5490*/  FFMA.FTZ R4, R155, c[0x0][0x23c], -R130 ;  /* 0x00008f009b047a23 */ /* 0x000fc40000010882 */
[--C-:B------:R-:W-:Y:S01]  /*54a0*/  FFMA.FTZ R74, R201, c[0x0][0x23c], -R130.reuse ;  /* 0x00008f00c94a7a23 */ /* 0x100fe20000010882 */
[----:B------:R-:W-:Y:S01]  /*54b0*/  FSEL R117, R117, RZ, P1 ;  /* 0x000000ff75757208 */ /* 0x000fe20000800000 */
[--C-:B------:R-:W-:Y:S02]  /*54c0*/  FFMA.FTZ R73, R198, c[0x0][0x23c], -R130.reuse ;  /* 0x00008f00c6497a23 */ /* 0x100fe40000010882 */
[--C-:B------:R-:W-:Y:S01]  /*54d0*/  FFMA.FTZ R81, R197, c[0x0][0x23c], -R130.reuse ;  /* 0x00008f00c5517a23 */ /* 0x100fe20000010882 */
[----:B------:R-:W-:Y:S01]  /*54e0*/  MUFU.EX2 R94, R94 ;  /* 0x0000005e005e7308 */ /* 0x000fe20000000800 */
[--C-:B------:R-:W-:Y:S02]  /*54f0*/  FFMA.FTZ R109, R18, c[0x0][0x23c], -R117.reuse ;  /* 0x00008f00126d7a23 */ /* 0x100fe40000010875 */
[--C-:B------:R-:W-:Y:S02]  /*5500*/  FFMA.FTZ R110, R16, c[0x0][0x23c], -R117.reuse ;  /* 0x00008f00106e7a23 */ /* 0x100fe40000010875 */
[--C-:B------:R-:W-:Y:S01]  /*5510*/  FFMA.FTZ R96, R134, c[0x0][0x23c], -R117.reuse ;  /* 0x00008f0086607a23 */ /* 0x100fe20000010875 */
[----:B------:R-:W3:Y:S01]  /*5520*/  LDSM.16.MT88.4 R16, [R212+0x4400] ;  /* 0x00440000d410783b */ /* 0x000ee20000004200 */
[--C-:B------:R-:W-:Y:S01]  /*5530*/  FFMA.FTZ R93, R135, c[0x0][0x23c], -R117.reuse ;  /* 0x00008f00875d7a23 */ /* 0x100fe20000010875 */
[----:B------:R-:W4:Y:S01]  /*5540*/  MUFU.EX2 R88, R88 ;  /* 0x0000005800587308 */ /* 0x000f220000000800 */
[----:B--2---:R-:W-:Y:S01]  /*5550*/  F2FP.PACK_AB R136, R103, R104 ;  /* 0x000000686788723e */ /* 0x004fe200000000ff */
[--C-:B------:R-:W-:Y:S01]  /*5560*/  FFMA.FTZ R80, R133, c[0x0][0x23c], -R117.reuse ;  /* 0x00008f0085507a23 */ /* 0x100fe20000010875 */
[----:B------:R-:W-:Y:S01]  /*5570*/  F2FP.PACK_AB R134, R92, R108 ;  /* 0x0000006c5c86723e */ /* 0x000fe200000000ff */
[--C-:B------:R-:W-:Y:S01]  /*5580*/  FFMA.FTZ R79, R132, c[0x0][0x23c], -R117.reuse ;  /* 0x00008f00844f7a23 */ /* 0x100fe20000010875 */
[----:B------:R-:W-:Y:S01]  /*5590*/  F2FP.PACK_AB R132, R119, R120 ;  /* 0x000000787784723e */ /* 0x000fe200000000ff */
[--C-:B------:R-:W-:Y:S01]  /*55a0*/  FFMA.FTZ R72, R160, c[0x0][0x23c], -R117.reuse ;  /* 0x00008f00a0487a23 */ /* 0x100fe20000010875 */
[----:B------:R-:W-:Y:S01]  /*55b0*/  F2FP.PACK_AB R133, R106, R107 ;  /* 0x0000006b6a85723e */ /* 0x000fe200000000ff */
[----:B------:R-:W-:Y:S01]  /*55c0*/  MUFU.EX2 R109, R109 ;  /* 0x0000006d006d7308 */ /* 0x000fe20000000800 */
[----:B------:R-:W-:Y:S01]  /*55d0*/  FFMA.FTZ R71, R199, c[0x0][0x23c], -R117 ;  /* 0x00008f00c7477a23 */ /* 0x000fe20000010875 */
[----:B------:R-:W-:Y:S01]  /*55e0*/  F2FP.PACK_AB R135, R90, R105 ;  /* 0x000000695a87723e */ /* 0x000fe200000000ff */
[----:B------:R-:W-:-:S02]  /*55f0*/  FFMA.FTZ R83, R200, c[0x0][0x23c], -R130 ;  /* 0x00008f00c8537a23 */ /* 0x000fc40000010882 */
[--C-:B------:R-:W-:Y:S02]  /*5600*/  FFMA.FTZ R86, R196, c[0x0][0x23c], -R117.reuse ;  /* 0x00008f00c4567a23 */ /* 0x100fe40000010875 */
[--C-:B------:R-:W-:Y:S01]  /*5610*/  FFMA.FTZ R85, R167, c[0x0][0x23c], -R117.reuse ;  /* 0x00008f00a7557a23 */ /* 0x100fe20000010875 */
[----:B------:R-:W2:Y:S01]  /*5620*/  MUFU.EX2 R110, R110 ;  /* 0x0000006e006e7308 */ /* 0x000ea20000000800 */
[----:B----4-:R-:W-:Y:S01]  /*5630*/  F2FP.PACK_AB R138, R88, R94 ;  /* 0x0000005e588a723e */ /* 0x010fe200000000ff */
[C---:B------:R-:W-:Y:S01]  /*5640*/  HMMA.16816.F32 R160, R132.reuse, R148, RZ ;  /* 0x0000009484a0723c */ /* 0x040fe200000018ff */
[--C-:B------:R-:W-:Y:S02]  /*5650*/  FFMA.FTZ R87, R111, c[0x0][0x23c], -R117.reuse ;  /* 0x00008f006f577a23 */ /* 0x100fe40000010875 */
[----:B------:R-:W-:Y:S02]  /*5660*/  FFMA.FTZ R95, R100, c[0x0][0x23c], -R117 ;  /* 0x00008f00645f7a23 */ /* 0x000fe40000010875 */
[--C-:B------:R-:W-:Y:S01]  /*5670*/  FFMA.FTZ R111, R121, c[0x0][0x23c], -R130.reuse ;  /* 0x00008f00796f7a23 */ /* 0x100fe20000010882 */
[----:B------:R-:W-:Y:S01]  /*5680*/  MUFU.EX2 R96, R96 ;  /* 0x0000006000607308 */ /* 0x000fe20000000800 */
[--C-:B------:R-:W-:Y:S01]  /*5690*/  FFMA.FTZ R100, R195, c[0x0][0x23c], -R130.reuse ;  /* 0x00008f00c3647a23 */ /* 0x100fe20000010882 */
[----:B-1----:R-:W-:Y:S01]  /*56a0*/  HMMA.16816.F32 R144, R132, R8, RZ ;  /* 0x000000088490723c */ /* 0x002fe200000018ff */
[----:B------:R-:W-:-:S02]  /*56b0*/  FFMA.FTZ R101, R101, c[0x0][0x23c], -R130 ;  /* 0x00008f0065657a23 */ /* 0x000fc40000010882 */
[--C-:B------:R-:W-:Y:S02]  /*56c0*/  FFMA.FTZ R121, R194, c[0x0][0x23c], -R130.reuse ;  /* 0x00008f00c2797a23 */ /* 0x100fe40000010882 */
[--C-:B------:R-:W-:Y:S01]  /*56d0*/  FFMA.FTZ R125, R125, c[0x0][0x23c], -R117.reuse ;  /* 0x00008f007d7d7a23 */ /* 0x100fe20000010875 */
[----:B------:R-:W1:Y:S01]  /*56e0*/  MUFU.EX2 R93, R93 ;  /* 0x0000005d005d7308 */ /* 0x000e620000000800 */
[----:B--2---:R-:W-:Y:S01]  /*56f0*/  F2FP.PACK_AB R137, R110, R109 ;  /* 0x0000006d6e89723e */ /* 0x004fe200000000ff */
[--C-:B------:R-:W-:Y:S02]  /*5700*/  FFMA.FTZ R124, R124, c[0x0][0x23c], -R117.reuse ;  /* 0x00008f007c7c7a23 */ /* 0x100fe40000010875 */
[--C-:B------:R-:W-:Y:S02]  /*5710*/  FFMA.FTZ R129, R129, c[0x0][0x23c], -R117.reuse ;  /* 0x00008f0081817a23 */ /* 0x100fe40000010875 */
[----:B------:R-:W-:Y:S02]  /*5720*/  FFMA.FTZ R166, R166, c[0x0][0x23c], -R117 ;  /* 0x00008f00a6a67a23 */ /* 0x000fe40000010875 */
[----:B------:R-:W-:Y:S01]  /*5730*/  MUFU.EX2 R84, R84 ;  /* 0x0000005400547308 */ /* 0x000fe20000000800 */
[----:B------:R-:W-:-:S02]  /*5740*/  FFMA.FTZ R169, R169, c[0x0][0x23c], -R130 ;  /* 0x00008f00a9a97a23 */ /* 0x000fc40000010882 */
[--C-:B------:R-:W-:Y:S02]  /*5750*/  FFMA.FTZ R173, R173, c[0x0][0x23c], -R130.reuse ;  /* 0x00008f00adad7a23 */ /* 0x100fe40000010882 */
[--C-:B------:R-:W-:Y:S02]  /*5760*/  FFMA.FTZ R191, R191, c[0x0][0x23c], -R130.reuse ;  /* 0x00008f00bfbf7a23 */ /* 0x100fe40000010882 */
[----:B------:R-:W-:Y:S01]  /*5770*/  FFMA.FTZ R192, R192, c[0x0][0x23c], -R130 ;  /* 0x00008f00c0c07a23 */ /* 0x000fe20000010882 */
[----:B-1----:R-:W-:Y:S01]  /*5780*/  F2FP.PACK_AB R139, R93, R96 ;  /* 0x000000605d8b723e */ /* 0x002fe200000000ff */
[----:B------:R-:W1:Y:S01]  /*5790*/  MUFU.EX2 R82, R82 ;  /* 0x0000005200527308 */ /* 0x000e620000000800 */
[--C-:B------:R-:W-:Y:S02]  /*57a0*/  FFMA.FTZ R183, R183, c[0x0][0x23c], -R117.reuse ;  /* 0x00008f00b7b77a23 */ /* 0x100fe40000010875 */
[--C-:B------:R-:W-:Y:S02]  /*57b0*/  FFMA.FTZ R180, R180, c[0x0][0x23c], -R117.reuse ;  /* 0x00008f00b4b47a23 */ /* 0x100fe40000010875 */
[--C-:B------:R-:W-:Y:S01]  /*57c0*/  FFMA.FTZ R176, R176, c[0x0][0x23c], -R117.reuse ;  /* 0x00008f00b0b07a23 */ /* 0x100fe20000010875 */
[----:B------:R-:W-:Y:S01]  /*57d0*/  HMMA.16816.F32 R156, R136, R148, RZ ;  /* 0x00000094889c723c */ /* 0x000fe200000018ff */
[----:B------:R-:W-:Y:S01]  /*57e0*/  FFMA.FTZ R179, R179, c[0x0][0x23c], -R117 ;  /* 0x00008f00b3b37a23 */ /* 0x000fe20000010875 */
[----:B------:R-:W-:Y:S01]  /*57f0*/  MUFU.EX2 R5, R5 ;  /* 0x0000000500057308 */ /* 0x000fe20000000800 */
[----:B------:R-:W-:-:S02]  /*5800*/  FADD.FTZ R119, R120, R119 ;  /* 0x0000007778777221 */ /* 0x000fc40000010000 */
[----:B------:R-:W-:Y:S02]  /*5810*/  FADD.FTZ R106, R107, R106 ;  /* 0x0000006a6b6a7221 */ /* 0x000fe40000010000 */
[----:B------:R-:W-:Y:S01]  /*5820*/  FADD.FTZ R103, R104, R103 ;  /* 0x0000006768677221 */ /* 0x000fe20000010000 */
[C---:B------:R-:W-:Y:S01]  /*5830*/  HMMA.16816.F32 R140, R136.reuse, R8, RZ ;  /* 0x00000008888c723c */ /* 0x040fe200000018ff */
[----:B------:R-:W-:Y:S01]  /*5840*/  FADD.FTZ R109, R109, R110 ;  /* 0x0000006e6d6d7221 */ /* 0x000fe20000010000 */
[----:B------:R-:W-:Y:S01]  /*5850*/  MUFU.EX2 R4, R4 ;  /* 0x0000000400047308 */ /* 0x000fe20000000800 */
[----:B------:R-:W-:Y:S02]  /*5860*/  FADD.FTZ R108, R108, R119 ;  /* 0x000000776c6c7221 */ /* 0x000fe40000010000 */
[----:B------:R-:W-:Y:S02]  /*5870*/  FADD.FTZ R105, R105, R106 ;  /* 0x0000006a69697221 */ /* 0x000fe40000010000 */
[----:B-1----:R-:W-:Y:S01]  /*5880*/  F2FP.PACK_AB R8, R82, R84 ;  /* 0x000000545208723e */ /* 0x002fe200000000ff */
[----:B------:R-:W-:Y:S01]  /*5890*/  HMMA.16816.F32 R152, R136, R150, RZ ;  /* 0x000000968898723c */ /* 0x000fe200000018ff */
[----:B------:R-:W-:Y:S01]  /*58a0*/  FADD.FTZ R103, R94, R103 ;  /* 0x000000675e677221 */ /* 0x000fe20000010000 */
[----:B------:R-:W1:Y:S01]  /*58b0*/  MUFU.EX2 R80, R80 ;  /* 0x0000005000507308 */ /* 0x000e620000000800 */
[----:B------:R-:W-:-:S02]  /*58c0*/  FADD.FTZ R109, R96, R109 ;  /* 0x0000006d606d7221 */ /* 0x000fc40000010000 */
[----:B------:R-:W-:Y:S02]  /*58d0*/  FADD.FTZ R108, R92, R108 ;  /* 0x0000006c5c6c7221 */ /* 0x000fe40000010000 */
[----:B------:R-:W-:Y:S01]  /*58e0*/  FADD.FTZ R105, R90, R105 ;  /* 0x000000695a697221 */ /* 0x000fe20000010000 */
[----:B------:R-:W-:Y:S01]  /*58f0*/  HMMA.16816.F32 R136, R136, R10, RZ ;  /* 0x0000000a8888723c */ /* 0x000fe200000018ff */
[----:B------:R-:W-:Y:S01]  /*5900*/  FADD.FTZ R88, R88, R103 ;  /* 0x0000006758587221 */ /* 0x000fe20000010000 */
[----:B------:R-:W2:Y:S01]  /*5910*/  MUFU.EX2 R79, R79 ;  /* 0x0000004f004f7308 */ /* 0x000ea20000000800 */
[----:B------:R-:W-:Y:S02]  /*5920*/  FADD.FTZ R93, R93, R109 ;  /* 0x0000006d5d5d7221 */ /* 0x000fe40000010000 */
[----:B------:R-:W-:Y:S02]  /*5930*/  FADD.FTZ R88, R84, R88 ;  /* 0x0000005854587221 */ /* 0x000fe40000010000 */
[----:B------:R-:W-:Y:S01]  /*5940*/  FFMA.FTZ R185, R185, c[0x0][0x23c], -R130 ;  /* 0x00008f00b9b97a23 */ /* 0x000fe20000010882 */
[----:B------:R-:W-:Y:S01]  /*5950*/  HMMA.16816.F32 R148, R132, R150, RZ ;  /* 0x000000968494723c */ /* 0x000fe200000018ff */
[----:B------:R-:W-:Y:S01]  /*5960*/  FADD.FTZ R82, R82, R88 ;  /* 0x0000005852527221 */ /* 0x000fe20000010000 */
[----:B------:R-:W4:Y:S01]  /*5970*/  MUFU.EX2 R72, R72 ;  /* 0x0000004800487308 */ /* 0x000f220000000800 */
[----:B-1----:R-:W-:-:S02]  /*5980*/  FADD.FTZ R93, R80, R93 ;  /* 0x0000005d505d7221 */ /* 0x002fc40000010000 */
[----:B------:R-:W-:Y:S02]  /*5990*/  FADD.FTZ R82, R5, R82 ;  /* 0x0000005205527221 */ /* 0x000fe40000010000 */
[--C-:B------:R-:W-:Y:S01]  /*59a0*/  FFMA.FTZ R182, R182, c[0x0][0x23c], -R130.reuse ;  /* 0x00008f00b6b67a23 */ /* 0x100fe20000010882 */
[----:B------:R-:W-:Y:S01]  /*59b0*/  HMMA.16816.F32 R132, R132, R10, RZ ;  /* 0x0000000a8484723c */ /* 0x000fe200000018ff */
[--C-:B------:R-:W-:Y:S01]  /*59c0*/  FFMA.FTZ R181, R181, c[0x0][0x23c], -R130.reuse ;  /* 0x00008f00b5b57a23 */ /* 0x100fe20000010882 */
[----:B------:R-:W1:Y:S01]  /*59d0*/  MUFU.EX2 R71, R71 ;  /* 0x0000004700477308 */ /* 0x000e620000000800 */
[C---:B--2---:R-:W-:Y:S01]  /*59e0*/  F2FP.PACK_AB R9, R79.reuse, R80 ;  /* 0x000000504f09723e */ /* 0x044fe200000000ff */
[----:B------:R-:W-:Y:S02]  /*59f0*/  FADD.FTZ R79, R79, R93 ;  /* 0x0000005d4f4f7221 */ /* 0x000fe40000010000 */
[----:B------:R-:W-:Y:S01]  /*5a00*/  FFMA.FTZ R190, R190, c[0x0][0x23c], -R130 ;  /* 0x00008f00bebe7a23 */ /* 0x000fe20000010882 */
[----:B------:R-:W-:Y:S01]  /*5a10*/  F2FP.PACK_AB R10, R4, R5 ;  /* 0x00000005040a723e */ /* 0x000fe200000000ff */
[----:B------:R-:W-:-:S02]  /*5a20*/  FFMA.FTZ R177, R177, c[0x0][0x23c], -R117 ;  /* 0x00008f00b1b17a23 */ /* 0x000fc40000010875 */
[----:B------:R-:W-:Y:S01]  /*5a30*/  MUFU.EX2 R67, R67 ;  /* 0x0000004300437308 */ /* 0x000fe20000000800 */
[----:B----4-:R-:W-:Y:S02]  /*5a40*/  FADD.FTZ R79, R72, R79 ;  /* 0x0000004f484f7221 */ /* 0x010fe40000010000 */
[--C-:B------:R-:W-:Y:S02]  /*5a50*/  FFMA.FTZ R175, R175, c[0x0][0x23c], -R117.reuse ;  /* 0x00008f00afaf7a23 */ /* 0x100fe40000010875 */
[--C-:B------:R-:W-:Y:S02]  /*5a60*/  FFMA.FTZ R172, R172, c[0x0][0x23c], -R117.reuse ;  /* 0x00008f00acac7a23 */ /* 0x100fe40000010875 */
[----:B------:R-:W-:Y:S01]  /*5a70*/  FFMA.FTZ R171, R171, c[0x0][0x23c], -R117 ;  /* 0x00008f00abab7a23 */ /* 0x000fe20000010875 */
[----:B-1----:R-:W-:Y:S01]  /*5a80*/  F2FP.PACK_AB R11, R71, R72 ;  /* 0x00000048470b723e */ /* 0x002fe200000000ff */
[----:B------:R-:W1:Y:S01]  /*5a90*/  MUFU.EX2 R74, R74 ;  /* 0x0000004a004a7308 */ /* 0x000e620000000800 */
[----:B------:R-:W-:-:S02]  /*5aa0*/  FADD.FTZ R82, R4, R82 ;  /* 0x0000005204527221 */ /* 0x000fc40000010000 */
[----:B------:R-:W-:Y:S02]  /*5ab0*/  FADD.FTZ R79, R71, R79 ;  /* 0x0000004f474f7221 */ /* 0x000fe40000010000 */
[--C-:B------:R-:W-:Y:S01]  /*5ac0*/  FFMA.FTZ R168, R168, c[0x0][0x23c], -R130.reuse ;  /* 0x00008f00a8a87a23 */ /* 0x100fe20000010882 */
[C---:B---3--:R-:W-:Y:S01]  /*5ad0*/  HMMA.16816.F32 R156, R8.reuse, R16, R156 ;  /* 0x00000010089c723c */ /* 0x048fe2000000189c */
[--C-:B------:R-:W-:Y:S01]  /*5ae0*/  FFMA.FTZ R170, R170, c[0x0][0x23c], -R130.reuse ;  /* 0x00008f00aaaa7a23 */ /* 0x100fe20000010882 */
[----:B------:R-:W2:Y:S01]  /*5af0*/  MUFU.EX2 R73, R73 ;  /* 0x0000004900497308 */ /* 0x000ea20000000800 */
[--C-:B------:R-:W-:Y:S02]  /*5b00*/  FFMA.FTZ R174, R174, c[0x0][0x23c], -R130.reuse ;  /* 0x00008f00aeae7a23 */ /* 0x100fe40000010882 */
[----:B------:R-:W-:Y:S02]  /*5b10*/  FFMA.FTZ R178, R178, c[0x0][0x23c], -R130 ;  /* 0x00008f00b2b27a23 */ /* 0x000fe40000010882 */
[--C-:B------:R-:W-:Y:S01]  /*5b20*/  FFMA.FTZ R165, R165, c[0x0][0x23c], -R117.reuse ;  /* 0x00008f00a5a57a23 */ /* 0x100fe20000010875 */
[----:B------:R-:W-:Y:S01]  /*5b30*/  HMMA.16816.F32 R140, R8, R12, R140 ;  /* 0x0000000c088c723c */ /* 0x000fe2000000188c */
[----:B------:R-:W-:Y:S01]  /*5b40*/  FFMA.FTZ R126, R126, c[0x0][0x23c], -R117 ;  /* 0x00008f007e7e7a23 */ /* 0x000fe20000010875 */
[----:B------:R-:W3:Y:S01]  /*5b50*/  MUFU.EX2 R81, R81 ;  /* 0x0000005100517308 */ /* 0x000ee20000000800 */
[----:B-1----:R-:W-:-:S02]  /*5b60*/  FADD.FTZ R82, R74, R82 ;  /* 0x000000524a527221 */ /* 0x002fc40000010000 */
[--C-:B------:R-:W-:Y:S02]  /*5b70*/  FFMA.FTZ R164, R164, c[0x0][0x23c], -R117.reuse ;  /* 0x00008f00a4a47a23 */ /* 0x100fe40000010875 */
[----:B------:R-:W-:Y:S01]  /*5b80*/  FFMA.FTZ R131, R131, c[0x0][0x23c], -R117 ;  /* 0x00008f0083837a23 */ /* 0x000fe20000010875 */
[C---:B------:R-:W-:Y:S01]  /*5b90*/  HMMA.16816.F32 R152, R8.reuse, R18, R152 ;  /* 0x000000120898723c */ /* 0x040fe20000001898 */
[----:B------:R-:W-:Y:S01]  /*5ba0*/  FFMA.FTZ R167, R203, c[0x0][0x23c], -R118 ;  /* 0x00008f00cba77a23 */ /* 0x000fe20000010876 */
[----:B------:R-:W-:Y:S01]  /*5bb0*/  MUFU.EX2 R83, R83 ;  /* 0x0000005300537308 */ /* 0x000fe20000000800 */
[----:B--2---:R-:W-:Y:S02]  /*5bc0*/  FADD.FTZ R82, R73, R82 ;  /* 0x0000005249527221 */ /* 0x004fe40000010000 */
[----:B------:R-:W-:Y:S02]  /*5bd0*/  FFMA.FTZ R194, R202, c[0x0][0x23c], -R118 ;  /* 0x00008f00cac27a23 */ /* 0x000fe40000010876 */
[--C-:B------:R-:W-:Y:S01]  /*5be0*/  FFMA.FTZ R128, R128, c[0x0][0x23c], -R130.reuse ;  /* 0x00008f0080807a23 */ /* 0x100fe20000010882 */
[----:B------:R-:W-:Y:S01]  /*5bf0*/  HMMA.16816.F32 R136, R8, R14, R136 ;  /* 0x0000000e0888723c */ /* 0x000fe20000001888 */
[----:B------:R-:W-:Y:S01]  /*5c00*/  FFMA.FTZ R244, R127, c[0x0][0x23c], -R130 ;  /* 0x00008f007ff47a23 */ /* 0x000fe20000010882 */
[----:B------:R-:W1:Y:S01]  /*5c10*/  MUFU.EX2 R86, R86 ;  /* 0x0000005600567308 */ /* 0x000e620000000800 */
[----:B---3--:R-:W-:-:S02]  /*5c20*/  FADD.FTZ R82, R81, R82 ;  /* 0x0000005251527221 */ /* 0x008fc40000010000 */
[----:B------:R-:W-:Y:S02]  /*5c30*/  FFMA.FTZ R115, R115, c[0x0][0x23c], -R130 ;  /* 0x00008f0073737a23 */ /* 0x000fe40000010882 */
[----:B------:R-:W-:Y:S01]  /*5c40*/  F2FP.PACK_AB R8, R78, R91 ;  /* 0x0000005b4e08723e */ /* 0x000fe200000000ff */
[----:B------:R-:W-:Y:S01]  /*5c50*/  FADD.FTZ R91, R91, R108 ;  /* 0x0000006c5b5b7221 */ /* 0x000fe20000010000 */
[----:B------:R-:W-:Y:S01]  /*5c60*/  F2FP.PACK_AB R9, R76, R89 ;  /* 0x000000594c09723e */ /* 0x000fe200000000ff */
[----:B------:R-:W2:Y:S01]  /*5c70*/  MUFU.EX2 R85, R85 ;  /* 0x0000005500557308 */ /* 0x000ea20000000800 */
[----:B------:R-:W-:Y:S01]  /*5c80*/  F2FP.PACK_AB R10, R69, R77 ;  /* 0x0000004d450a723e */ /* 0x000fe200000000ff */
[----:B------:R-:W-:Y:S01]  /*5c90*/  FADD.FTZ R89, R89, R105 ;  /* 0x0000006959597221 */ /* 0x000fe20000010000 */
[----:B------:R-:W-:Y:S01]  /*5ca0*/  F2FP.PACK_AB R11, R67, R75 ;  /* 0x0000004b430b723e */ /* 0x000fe200000000ff */
[----:B------:R-:W-:Y:S02]  /*5cb0*/  FADD.FTZ R91, R78, R91 ;  /* 0x0000005b4e5b7221 */ /* 0x000fe40000010000 */
[----:B------:R-:W-:-:S02]  /*5cc0*/  FADD.FTZ R89, R76, R89 ;  /* 0x000000594c597221 */ /* 0x000fc40000010000 */
[----:B------:R-:W3:Y:S01]  /*5cd0*/  MUFU.EX2 R87, R87 ;  /* 0x0000005700577308 */ /* 0x000ee20000000800 */
[----:B------:R-:W-:Y:S01]  /*5ce0*/  FADD.FTZ R77, R77, R91 ;  /* 0x0000005b4d4d7221 */ /* 0x000fe20000010000 */
[C---:B------:R-:W-:Y:S01]  /*5cf0*/  HMMA.16816.F32 R160, R8.reuse, R16, R160 ;  /* 0x0000001008a0723c */ /* 0x040fe200000018a0 */
[----:B------:R-:W-:Y:S02]  /*5d00*/  FADD.FTZ R75, R75, R89 ;  /* 0x000000594b4b7221 */ /* 0x000fe40000010000 */
[----:B------:R-:W-:Y:S02]  /*5d10*/  FADD.FTZ R77, R69, R77 ;  /* 0x0000004d454d7221 */ /* 0x000fe40000010000 */
[----:B------:R-:W-:Y:S01]  /*5d20*/  FADD.FTZ R75, R67, R75 ;  /* 0x0000004b434b7221 */ /* 0x000fe20000010000 */
[----:B------:R-:W4:Y:S01]  /*5d30*/  MUFU.EX2 R95, R95 ;  /* 0x0000005f005f7308 */ /* 0x000f220000000800 */
[----:B------:R-:W-:Y:S01]  /*5d40*/  FADD.FTZ R77, R68, R77 ;  /* 0x0000004d444d7221 */ /* 0x000fe20000010000 */
[----:B------:R-:W-:Y:S01]  /*5d50*/  HMMA.16816.F32 R144, R8, R12, R144 ;  /* 0x0000000c0890723c */ /* 0x000fe20000001890 */
[----:B-1----:R-:W-:-:S02]  /*5d60*/  FADD.FTZ R79, R86, R79 ;  /* 0x0000004f564f7221 */ /* 0x002fc40000010000 */
[----:B------:R-:W-:Y:S02]  /*5d70*/  FADD.FTZ R77, R65, R77 ;  /* 0x0000004d414d7221 */ /* 0x000fe40000010000 */
[----:B--2---:R-:W-:Y:S01]  /*5d80*/  FADD.FTZ R79, R85, R79 ;  /* 0x0000004f554f7221 */ /* 0x004fe20000010000 */
[----:B------:R-:W1:Y:S01]  /*5d90*/  MUFU.EX2 R66, R66 ;  /* 0x0000004200427308 */ /* 0x000e620000000800 */
[----:B------:R-:W-:Y:S01]  /*5da0*/  FADD.FTZ R77, R64, R77 ;  /* 0x0000004d404d7221 */ /* 0x000fe20000010000 */
[C---:B------:R-:W-:Y:S01]  /*5db0*/  HMMA.16816.F32 R148, R8.reuse, R18, R148 ;  /* 0x000000120894723c */ /* 0x040fe20000001894 */
[----:B------:R-:W2:Y:S01]  /*5dc0*/  LDSM.16.MT88.4 R16, [R212+0x4c00] ;  /* 0x004c0000d410783b */ /* 0x000ea20000004200 */
[----:B---3--:R-:W-:Y:S02]  /*5dd0*/  FADD.FTZ R79, R87, R79 ;  /* 0x0000004f574f7221 */ /* 0x008fe40000010000 */
[----:B------:R-:W-:Y:S02]  /*5de0*/  FADD.FTZ R77, R63, R77 ;  /* 0x0000004d3f4d7221 */ /* 0x000fe40000010000 */
[----:B------:R-:W3:Y:S01]  /*5df0*/  MUFU.EX2 R42, R42 ;  /* 0x0000002a002a7308 */ /* 0x000ee20000000800 */
[----:B------:R-:W-:Y:S01]  /*5e00*/  FADD.FTZ R82, R83, R82 ;  /* 0x0000005253527221 */ /* 0x000fe20000010000 */
[----:B------:R-:W-:Y:S01]  /*5e10*/  HMMA.16816.F32 R132, R8, R14, R132 ;  /* 0x0000000e0884723c */ /* 0x000fe20000001884 */
[----:B------:R-:W5:Y:S01]  /*5e20*/  LDSM.16.MT88.4 R12, [R211+0x4c00] ;  /* 0x004c0000d30c783b */ /* 0x000f620000004200 */
[----:B----4-:R-:W-:-:S02]  /*5e30*/  FADD.FTZ R79, R95, R79 ;  /* 0x0000004f5f4f7221 */ /* 0x010fc40000010000 */
[----:B------:R-:W-:Y:S02]  /*5e40*/  FADD.FTZ R77, R62, R77 ;  /* 0x0000004d3e4d7221 */ /* 0x000fe40000010000 */
[----:B------:R-:W4:Y:S01]  /*5e50*/  MUFU.EX2 R41, R41 ;  /* 0x0000002900297308 */ /* 0x000f220000000800 */
[----:B------:R-:W-:Y:S01]  /*5e60*/  F2FP.PACK_AB R8, R73, R74 ;  /* 0x0000004a4908723e */ /* 0x000fe200000000ff */
[----:B-1----:R-:W-:Y:S01]  /*5e70*/  FADD.FTZ R75, R66, R75 ;  /* 0x0000004b424b7221 */ /* 0x002fe20000010000 */
[----:B------:R-:W-:Y:S01]  /*5e80*/  F2FP.PACK_AB R9, R85, R86 ;  /* 0x000000565509723e */ /* 0x000fe200000000ff */
[----:B------:R-:W-:Y:S01]  /*5e90*/  FADD.FTZ R77, R61, R77 ;  /* 0x0000004d3d4d7221 */ /* 0x000fe20000010000 */
[----:B------:R-:W-:Y:S01]  /*5ea0*/  F2FP.PACK_AB R10, R83, R81 ;  /* 0x00000051530a723e */ /* 0x000fe200000000ff */
[----:B------:R-:W-:Y:S01]  /*5eb0*/  FFMA.FTZ R123, R123, c[0x0][0x23c], -R130 ;  /* 0x00008f007b7b7a23 */ /* 0x000fe20000010882 */
[----:B------:R-:W-:Y:S01]  /*5ec0*/  F2FP.PACK_AB R11, R95, R87 ;  /* 0x000000575f0b723e */ /* 0x000fe200000000ff */
[----:B------:R-:W1:Y:S01]  /*5ed0*/  MUFU.EX2 R40, R40 ;  /* 0x0000002800287308 */ /* 0x000e620000000800 */
[----:B---3--:R-:W-:-:S02]  /*5ee0*/  FADD.FTZ R75, R42, R75 ;  /* 0x0000004b2a4b7221 */ /* 0x008fc40000010000 */
[----:B------:R-:W-:Y:S02]  /*5ef0*/  FADD.FTZ R77, R60, R77 ;  /* 0x0000004d3c4d7221 */ /* 0x000fe40000010000 */
[----:B------:R-:W-:Y:S01]  /*5f00*/  FFMA.FTZ R98, R98, c[0x0][0x23c], -R117 ;  /* 0x00008f0062627a23 */ /* 0x000fe20000010875 */
[C---:B------:R-:W-:Y:S01]  /*5f10*/  HMMA.16816.F32 R156, R8.reuse, R24, R156 ;  /* 0x00000018089c723c */ /* 0x040fe2000000189c */
[----:B------:R-:W-:Y:S01]  /*5f20*/  FADD.FTZ R77, R59, R77 ;  /* 0x0000004d3b4d7221 */ /* 0x000fe20000010000 */
[----:B------:R-:W3:Y:S01]  /*5f30*/  MUFU.EX2 R100, R100 ;  /* 0x0000006400647308 */ /* 0x000ee20000000800 */
[----:B----4-:R-:W-:Y:S02]  /*5f40*/  FADD.FTZ R75, R41, R75 ;  /* 0x0000004b294b7221 */ /* 0x010fe40000010000 */
[----:B------:R-:W-:Y:S02]  /*5f50*/  FADD.FTZ R77, R58, R77 ;  /* 0x0000004d3a4d7221 */ /* 0x000fe40000010000 */
[----:B------:R-:W-:Y:S01]  /*5f60*/  FFMA.FTZ R239, R112, c[0x0][0x23c], -R117 ;  /* 0x00008f0070ef7a23 */ /* 0x000fe20000010875 */
[----:B------:R-:W-:Y:S01]  /*5f70*/  HMMA.16816.F32 R140, R8, R20, R140 ;  /* 0x00000014088c723c */ /* 0x000fe2000000188c */
[----:B------:R-:W-:Y:S01]  /*5f80*/  FADD.FTZ R77, R57, R77 ;  /* 0x0000004d394d7221 */ /* 0x000fe20000010000 */
[----:B------:R-:W4:Y:S01]  /*5f90*/  MUFU.EX2 R101, R101 ;  /* 0x0000006500657308 */ /* 0x000f220000000800 */
[----:B-1----:R-:W-:-:S02]  /*5fa0*/  FADD.FTZ R75, R40, R75 ;  /* 0x0000004b284b7221 */ /* 0x002fc40000010000 */
[----:B------:R-:W-:Y:S02]  /*5fb0*/  FADD.FTZ R77, R56, R77 ;  /* 0x0000004d384d7221 */ /* 0x000fe40000010000 */
[----:B------:R-:W-:Y:S01]  /*5fc0*/  FFMA.FTZ R113, R113, c[0x0][0x23c], -R117 ;  /* 0x00008f0071717a23 */ /* 0x000fe20000010875 */
[C---:B------:R-:W-:Y:S01]  /*5fd0*/  HMMA.16816.F32 R152, R8.reuse, R26, R152 ;  /* 0x0000001a0898723c */ /* 0x040fe20000001898 */
[----:B------:R-:W-:Y:S01]  /*5fe0*/  FADD.FTZ R77, R55, R77 ;  /* 0x0000004d374d7221 */ /* 0x000fe20000010000 */
[----:B------:R-:W1:Y:S01]  /*5ff0*/  MUFU.EX2 R111, R111 ;  /* 0x0000006f006f7308 */ /* 0x000e620000000800 */
[----:B---3--:R-:W-:Y:S02]  /*6000*/  FADD.FTZ R82, R100, R82 ;  /* 0x0000005264527221 */ /* 0x008fe40000010000 */
[----:B------:R-:W-:Y:S02]  /*6010*/  FADD.FTZ R77, R54, R77 ;  /* 0x0000004d364d7221 */ /* 0x000fe40000010000 */
[----:B------:R-:W-:Y:S01]  /*6020*/  FFMA.FTZ R122, R122, c[0x0][0x23c], -R118 ;  /* 0x00008f007a7a7a23 */ /* 0x000fe20000010876 */
[----:B------:R-:W-:Y:S01]  /*6030*/  HMMA.16816.F32 R136, R8, R22, R136 ;  /* 0x000000160888723c */ /* 0x000fe20000001888 */
[----:B------:R-:W-:Y:S01]  /*6040*/  FADD.FTZ R77, R53, R77 ;  /* 0x0000004d354d7221 */ /* 0x000fe20000010000 */
[----:B------:R-:W3:Y:S01]  /*6050*/  MUFU.EX2 R121, R121 ;  /* 0x0000007900797308 */ /* 0x000ee20000000800 */
[----:B----4-:R-:W-:-:S02]  /*6060*/  FADD.FTZ R82, R101, R82 ;  /* 0x0000005265527221 */ /* 0x010fc40000010000 */
[----:B------:R-:W-:Y:S02]  /*6070*/  FADD.FTZ R77, R52, R77 ;  /* 0x0000004d344d7221 */ /* 0x000fe40000010000 */
[----:B------:R-:W-:Y:S01]  /*6080*/  F2FP.PACK_AB R8, R65, R68 ;  /* 0x000000444108723e */ /* 0x000fe200000000ff */
[----:B------:R-:W-:Y:S01]  /*6090*/  FFMA.FTZ R116, R116, c[0x0][0x23c], -R118 ;  /* 0x00008f0074747a23 */ /* 0x000fe20000010876 */
[----:B------:R-:W-:Y:S01]  /*60a0*/  F2FP.PACK_AB R9, R42, R66 ;  /* 0x000000422a09723e */ /* 0x000fe200000000ff */
[----:B------:R-:W4:Y:S01]  /*60b0*/  MUFU.EX2 R125, R125 ;  /* 0x0000007d007d7308 */ /* 0x000f220000000800 */
[----:B------:R-:W-:Y:S01]  /*60c0*/  F2FP.PACK_AB R10, R63, R64 ;  /* 0x000000403f0a723e */ /* 0x000fe200000000ff */
[----:B-1----:R-:W-:Y:S01]  /*60d0*/  FADD.FTZ R82, R111, R82 ;  /* 0x000000526f527221 */ /* 0x002fe20000010000 */
[----:B------:R-:W-:Y:S01]  /*60e0*/  F2FP.PACK_AB R11, R40, R41 ;  /* 0x00000029280b723e */ /* 0x000fe200000000ff */
[----:B------:R-:W-:-:S04]  /*60f0*/  FADD.FTZ R77, R51, R77 ;  /* 0x0000004d334d7221 */ /* 0x000fc80000010000 */
[----:B------:R-:W1:Y:S01]  /*6100*/  MUFU.EX2 R124, R124 ;  /* 0x0000007c007c7308 */ /* 0x000e620000000800 */
[----:B---3--:R-:W-:Y:S01]  /*6110*/  FADD.FTZ R82, R121, R82 ;  /* 0x0000005279527221 */ /* 0x008fe20000010000 */
[----:B------:R-:W-:Y:S01]  /*6120*/  HMMA.16816.F32 R160, R8, R24, R160 ;  /* 0x0000001808a0723c */ /* 0x000fe200000018a0 */
[----:B------:R-:W-:-:S04]  /*6130*/  FADD.FTZ R77, R50, R77 ;  /* 0x0000004d324d7221 */ /* 0x000fc80000010000 */
[----:B------:R-:W-:Y:S01]  /*6140*/  FADD.FTZ R77, R49, R77 ;  /* 0x0000004d314d7221 */ /* 0x000fe20000010000 */
[----:B------:R-:W3:Y:S01]  /*6150*/  MUFU.EX2 R129, R129 ;  /* 0x0000008100817308 */ /* 0x000ee20000000800 */
[----:B----4-:R-:W-:Y:S01]  /*6160*/  FADD.FTZ R79, R125, R79 ;  /* 0x0000004f7d4f7221 */ /* 0x010fe20000010000 */
[----:B------:R-:W-:Y:S01]  /*6170*/  HMMA.16816.F32 R148, R8, R26, R148 ;  /* 0x0000001a0894723c */ /* 0x000fe20000001894 */
[----:B------:R-:W4:Y:S01]  /*6180*/  LDSM.16.MT88.4 R24, [R212+0x5000] ;  /* 0x00500000d418783b */ /* 0x000f220000004200 */
[----:B------:R-:W-:-:S04]  /*6190*/  FADD.FTZ R77, R48, R77 ;  /* 0x0000004d304d7221 */ /* 0x000fc80000010000 */
[----:B------:R-:W2:Y:S01]  /*61a0*/  MUFU.EX2 R166, R166 ;  /* 0x000000a600a67308 */ /* 0x000ea20000000800 */
[----:B-1----:R-:W-:Y:S01]  /*61b0*/  FADD.FTZ R79, R124, R79 ;  /* 0x0000004f7c4f7221 */ /* 0x002fe20000010000 */
[----:B------:R-:W-:Y:S01]  /*61c0*/  HMMA.16816.F32 R144, R8, R20, R144 ;  /* 0x000000140890723c */ /* 0x000fe20000001890 */
[----:B------:R-:W-:-:S04]  /*61d0*/  FADD.FTZ R77, R47, R77 ;  /* 0x0000004d2f4d7221 */ /* 0x000fc80000010000 */
[----:B------:R-:W-:Y:S01]  /*61e0*/  FADD.FTZ R77, R46, R77 ;  /* 0x0000004d2e4d7221 */ /* 0x000fe20000010000 */
[----:B------:R-:W1:Y:S01]  /*61f0*/  MUFU.EX2 R39, R39 ;  /* 0x0000002700277308 */ /* 0x000e620000000800 */
[----:B---3--:R-:W-:Y:S01]  /*6200*/  FADD.FTZ R79, R129, R79 ;  /* 0x0000004f814f7221 */ /* 0x008fe20000010000 */
[----:B------:R-:W-:Y:S01]  /*6210*/  HMMA.16816.F32 R132, R8, R22, R132 ;  /* 0x000000160884723c */ /* 0x000fe20000001884 */
[----:B------:R-:W3:Y:S05]  /*6220*/  LDSM.16.MT88.4 R20, [R211+0x5000] ;  /* 0x00500000d314783b */ /* 0x000eea0000004200 */
[----:B------:R-:W5:Y:S01]  /*6230*/  MUFU.EX2 R38, R38 ;  /* 0x0000002600267308 */ /* 0x000f620000000800 */
[----:B------:R-:W-:Y:S01]  /*6240*/  F2FP.PACK_AB R8, R101, R100 ;  /* 0x000000646508723e */ /* 0x000fe200000000ff */
[----:B--2---:R-:W-:Y:S01]  /*6250*/  FADD.FTZ R79, R166, R79 ;  /* 0x0000004fa64f7221 */ /* 0x004fe20000010000 */
[----:B------:R-:W-:-:S02]  /*6260*/  F2FP.PACK_AB R9, R124, R125 ;  /* 0x0000007d7c09723e */ /* 0x000fc400000000ff */
[----:B------:R-:W-:Y:S02]  /*6270*/  F2FP.PACK_AB R10, R121, R111 ;  /* 0x0000006f790a723e */ /* 0x000fe400000000ff */
[----:B------:R-:W-:Y:S01]  /*6280*/  F2FP.PACK_AB R11, R166, R129 ;  /* 0x00000081a60b723e */ /* 0x000fe200000000ff */
[----:B------:R-:W2:Y:S01]  /*6290*/  MUFU.EX2 R37, R37 ;  /* 0x0000002500257308 */ /* 0x000ea20000000800 */
[----:B-1----:R-:W-:-:S05]  /*62a0*/  FADD.FTZ R75, R39, R75 ;  /* 0x0000004b274b7221 */ /* 0x002fca0000010000 */
[----:B------:R-:W-:Y:S02]  /*62b0*/  HMMA.16816.F32 R156, R8, R16, R156 ;  /* 0x00000010089c723c */ /* 0x000fe4000000189c */
[----:B------:R-:W1:Y:S01]  /*62c0*/  MUFU.EX2 R35, R35 ;  /* 0x0000002300237308 */ /* 0x000e620000000800 */
[----:B-----5:R-:W-:-:S05]  /*62d0*/  FADD.FTZ R75, R38, R75 ;  /* 0x0000004b264b7221 */ /* 0x020fca0000010000 */
[----:B------:R-:W-:Y:S02]  /*62e0*/  HMMA.16816.F32 R152, R8, R18, R152 ;  /* 0x000000120898723c */ /* 0x000fe40000001898 */
[----:B------:R-:W5:Y:S01]  /*62f0*/  MUFU.EX2 R169, R169 ;  /* 0x000000a900a97308 */ /* 0x000f620000000800 */
[----:B--2---:R-:W-:-:S05]  /*6300*/  FADD.FTZ R75, R37, R75 ;  /* 0x0000004b254b7221 */ /* 0x004fca0000010000 */
[----:B------:R-:W-:Y:S02]  /*6310*/  HMMA.16816.F32 R140, R8, R12, R140 ;  /* 0x0000000c088c723c */ /* 0x000fe4000000188c */
[----:B------:R-:W2:Y:S01]  /*6320*/  MUFU.EX2 R173, R173 ;  /* 0x000000ad00ad7308 */ /* 0x000ea20000000800 */
[----:B-1----:R-:W-:-:S05]  /*6330*/  FADD.FTZ R75, R35, R75 ;  /* 0x0000004b234b7221 */ /* 0x002fca0000010000 */
[----:B------:R-:W-:Y:S02]  /*6340*/  HMMA.16816.F32 R136, R8, R14, R136 ;  /* 0x0000000e0888723c */ /* 0x000fe40000001888 */
[----:B------:R-:W1:Y:S01]  /*6350*/  MUFU.EX2 R191, R191 ;  /* 0x000000bf00bf7308 */ /* 0x000e620000000800 */
[----:B-----5:R-:W-:-:S04]  /*6360*/  FADD.FTZ R82, R169, R82 ;  /* 0x00000052a9527221 */ /* 0x020fc80000010000 */
[----:B------:R-:W-:Y:S02]  /*6370*/  F2FP.PACK_AB R8, R61, R62 ;  /* 0x0000003e3d08723e */ /* 0x000fe400000000ff */
[----:B------:R-:W-:Y:S01]  /*6380*/  F2FP.PACK_AB R9, R38, R39 ;  /* 0x000000272609723e */ /* 0x000fe200000000ff */
[----:B------:R-:W5:Y:S01]  /*6390*/  MUFU.EX2 R192, R192 ;  /* 0x000000c000c07308 */ /* 0x000f620000000800 */
[----:B------:R-:W-:Y:S01]  /*63a0*/  F2FP.PACK_AB R10, R59, R60 ;  /* 0x0000003c3b0a723e */ /* 0x000fe200000000ff */
[----:B--2---:R-:W-:Y:S01]  /*63b0*/  FADD.FTZ R82, R173, R82 ;  /* 0x00000052ad527221 */ /* 0x004fe20000010000 */
[----:B------:R-:W-:-:S05]  /*63c0*/  F2FP.PACK_AB R11, R35, R37 ;  /* 0x00000025230b723e */ /* 0x000fca00000000ff */
[----:B------:R-:W2:Y:S01]  /*63d0*/  MUFU.EX2 R183, R183 ;  /* 0x000000b700b77308 */ /* 0x000ea20000000800 */
[----:B-1----:R-:W-:Y:S01]  /*63e0*/  FADD.FTZ R82, R191, R82 ;  /* 0x00000052bf527221 */ /* 0x002fe20000010000 */
[C---:B------:R-:W-:Y:S06]  /*63f0*/  HMMA.16816.F32 R160, R8.reuse, R16, R160 ;  /* 0x0000001008a0723c */ /* 0x040fec00000018a0 */
[----:B------:R-:W1:Y:S01]  /*6400*/  MUFU.EX2 R180, R180 ;  /* 0x000000b400b47308 */ /* 0x000e620000000800 */
[----:B-----5:R-:W-:Y:S01]  /*6410*/  FADD.FTZ R82, R192, R82 ;  /* 0x00000052c0527221 */ /* 0x020fe20000010000 */
[C---:B------:R-:W-:Y:S01]  /*6420*/  HMMA.16816.F32 R148, R8.reuse, R18, R148 ;  /* 0x000000120894723c */ /* 0x040fe20000001894 */
[----:B------:R-:W5:Y:S05]  /*6430*/  LDSM.16.MT88.4 R16, [R212+0x5400] ;  /* 0x00540000d410783b */ /* 0x000f6a0000004200 */
[----:B------:R-:W3:Y:S01]  /*6440*/  MUFU.EX2 R176, R176 ;  /* 0x000000b000b07308 */ /* 0x000ee20000000800 */
[----:B--2---:R-:W-:Y:S01]  /*6450*/  FADD.FTZ R79, R183, R79 ;  /* 0x0000004fb74f7221 */ /* 0x004fe20000010000 */
[C---:B------:R-:W-:Y:S06]  /*6460*/  HMMA.16816.F32 R144, R8.reuse, R12, R144 ;  /* 0x0000000c0890723c */ /* 0x040fec0000001890 */
[----:B------:R-:W2:Y:S01]  /*6470*/  MUFU.EX2 R179, R179 ;  /* 0x000000b300b37308 */ /* 0x000ea20000000800 */
[----:B-1----:R-:W-:Y:S01]  /*6480*/  FADD.FTZ R79, R180, R79 ;  /* 0x0000004fb44f7221 */ /* 0x002fe20000010000 */
[----:B------:R-:W-:Y:S01]  /*6490*/  HMMA.16816.F32 R132, R8, R14, R132 ;  /* 0x0000000e0884723c */ /* 0x000fe20000001884 */
[----:B------:R-:W1:Y:S05]  /*64a0*/  LDSM.16.MT88.4 R12, [R211+0x5400] ;  /* 0x00540000d30c783b */ /* 0x000e6a0000004200 */
[----:B------:R-:W4:Y:S01]  /*64b0*/  MUFU.EX2 R34, R34 ;  /* 0x0000002200227308 */ /* 0x000f220000000800 */
[----:B------:R-:W-:Y:S01]  /*64c0*/  F2FP.PACK_AB R8, R173, R169 ;  /* 0x000000a9ad08723e */ /* 0x000fe200000000ff */
[----:B---3--:R-:W-:Y:S01]  /*64d0*/  FADD.FTZ R79, R176, R79 ;  /* 0x0000004fb04f7221 */ /* 0x008fe20000010000 */
[----:B------:R-:W-:-:S02]  /*64e0*/  F2FP.PACK_AB R9, R180, R183 ;  /* 0x000000b7b409723e */ /* 0x000fc400000000ff */
[----:B------:R-:W-:-:S03]  /*64f0*/  F2FP.PACK_AB R10, R192, R191 ;  /* 0x000000bfc00a723e */ /* 0x000fc600000000ff */
[----:B------:R-:W3:Y:S01]  /*6500*/  MUFU.EX2 R33, R33 ;  /* 0x0000002100217308 */ /* 0x000ee20000000800 */
[C---:B--2---:R-:W-:Y:S01]  /*6510*/  F2FP.PACK_AB R11, R179.reuse, R176 ;  /* 0x000000b0b30b723e */ /* 0x044fe200000000ff */
[----:B------:R-:W-:-:S06]  /*6520*/  FADD.FTZ R79, R179, R79 ;  /* 0x0000004fb34f7221 */ /* 0x000fcc0000010000 */
[----:B------:R-:W2:Y:S01]  /*6530*/  MUFU.EX2 R32, R32 ;  /* 0x0000002000207308 */ /* 0x000ea20000000800 */
[----:B----4-:R-:W-:Y:S01]  /*6540*/  HMMA.16816.F32 R156, R8, R24, R156 ;  /* 0x00000018089c723c */ /* 0x010fe2000000189c */
[----:B------:R-:W-:-:S06]  /*6550*/  FADD.FTZ R75, R34, R75 ;  /* 0x0000004b224b7221 */ /* 0x000fcc0000010000 */
[----:B------:R-:W4:Y:S01]  /*6560*/  MUFU.EX2 R31, R31 ;  /* 0x0000001f001f7308 */ /* 0x000f220000000800 */
[----:B------:R-:W-:Y:S01]  /*6570*/  HMMA.16816.F32 R152, R8, R26, R152 ;  /* 0x0000001a0898723c */ /* 0x000fe20000001898 */
[----:B---3--:R-:W-:-:S06]  /*6580*/  FADD.FTZ R75, R33, R75 ;  /* 0x0000004b214b7221 */ /* 0x008fcc0000010000 */
[----:B------:R-:W3:Y:S01]  /*6590*/  MUFU.EX2 R185, R185 ;  /* 0x000000b900b97308 */ /* 0x000ee20000000800 */
[----:B------:R-:W-:Y:S01]  /*65a0*/  HMMA.16816.F32 R140, R8, R20, R140 ;  /* 0x00000014088c723c */ /* 0x000fe2000000188c */
[----:B--2---:R-:W-:-:S06]  /*65b0*/  FADD.FTZ R75, R32, R75 ;  /* 0x0000004b204b7221 */ /* 0x004fcc0000010000 */
[----:B------:R-:W2:Y:S01]  /*65c0*/  MUFU.EX2 R182, R182 ;  /* 0x000000b600b67308 */ /* 0x000ea20000000800 */
[----:B------:R-:W-:Y:S01]  /*65d0*/  HMMA.16816.F32 R136, R8, R22, R136 ;  /* 0x000000160888723c */ /* 0x000fe20000001888 */
[----:B----4-:R-:W-:-:S06]  /*65e0*/  FADD.FTZ R75, R31, R75 ;  /* 0x0000004b1f4b7221 */ /* 0x010fcc0000010000 */
[----:B------:R-:W-:Y:S01]  /*65f0*/  F2FP.PACK_AB R8, R57, R58 ;  /* 0x0000003a3908723e */ /* 0x000fe200000000ff */
[----:B------:R-:W4:Y:S01]  /*6600*/  MUFU.EX2 R181, R181 ;  /* 0x000000b500b57308 */ /* 0x000f220000000800 */
[----:B------:R-:W-:Y:S01]  /*6610*/  F2FP.PACK_AB R9, R33, R34 ;  /* 0x000000222109723e */ /* 0x000fe200000000ff */
[----:B---3--:R-:W-:Y:S01]  /*6620*/  FADD.FTZ R82, R185, R82 ;  /* 0x00000052b9527221 */ /* 0x008fe20000010000 */
[----:B------:R-:W-:Y:S02]  /*6630*/  F2FP.PACK_AB R10, R55, R56 ;  /* 0x00000038370a723e */ /* 0x000fe400000000ff */
[----:B------:R-:W-:Y:S01]  /*6640*/  F2FP.PACK_AB R11, R31, R32 ;  /* 0x000000201f0b723e */ /* 0x000fe200000000ff */
[----:B--2---:R-:W-:Y:S02]  /*6650*/  FADD.FTZ R82, R182, R82 ;  /* 0x00000052b6527221 */ /* 0x004fe40000010000 */
[----:B------:R-:W2:Y:S04]  /*6660*/  MUFU.EX2 R190, R190 ;  /* 0x000000be00be7308 */ /* 0x000ea80000000800 */
[----:B------:R-:W-:Y:S04]  /*6670*/  HMMA.16816.F32 R160, R8, R24, R160 ;  /* 0x0000001808a0723c */ /* 0x000fe800000018a0 */
[----:B------:R-:W3:Y:S01]  /*6680*/  MUFU.EX2 R177, R177 ;  /* 0x000000b100b17308 */ /* 0x000ee20000000800 */
[----:B----4-:R-:W-:-:S03]  /*6690*/  FADD.FTZ R82, R181, R82 ;  /* 0x00000052b5527221 */ /* 0x010fc60000010000 */
[----:B------:R-:W-:Y:S01]  /*66a0*/  HMMA.16816.F32 R148, R8, R26, R148 ;  /* 0x0000001a0894723c */ /* 0x000fe20000001894 */
[----:B------:R-:W4:Y:S03]  /*66b0*/  LDSM.16.MT88.4 R24, [R212+0x5800] ;  /* 0x00580000d418783b */ /* 0x000f260000004200 */
[----:B------:R-:W1:Y:S01]  /*66c0*/  MUFU.EX2 R175, R175 ;  /* 0x000000af00af7308 */ /* 0x000e620000000800 */
[----:B--2---:R-:W-:-:S03]  /*66d0*/  FADD.FTZ R82, R190, R82 ;  /* 0x00000052be527221 */ /* 0x004fc60000010000 */
[----:B------:R-:W-:Y:S04]  /*66e0*/  HMMA.16816.F32 R144, R8, R20, R144 ;  /* 0x000000140890723c */ /* 0x000fe80000001890 */
[----:B------:R-:W2:Y:S01]  /*66f0*/  MUFU.EX2 R172, R172 ;  /* 0x000000ac00ac7308 */ /* 0x000ea20000000800 */
[----:B---3--:R-:W-:-:S03]  /*6700*/  FADD.FTZ R79, R177, R79 ;  /* 0x0000004fb14f7221 */ /* 0x008fc60000010000 */
[----:B------:R-:W-:Y:S01]  /*6710*/  HMMA.16816.F32 R132, R8, R22, R132 ;  /* 0x000000160884723c */ /* 0x000fe20000001884 */
[----:B------:R-:W3:Y:S03]  /*6720*/  LDSM.16.MT88.4 R20, [R211+0x5800] ;  /* 0x00580000d314783b */ /* 0x000ee60000004200 */
[----:B------:R-:W5:Y:S01]  /*6730*/  MUFU.EX2 R171, R171 ;  /* 0x000000ab00ab7308 */ /* 0x000f620000000800 */
[C---:B-1----:R-:W-:Y:S02]  /*6740*/  FADD.FTZ R79, R175.reuse, R79 ;  /* 0x0000004faf4f7221 */ /* 0x042fe40000010000 */
[----:B------:R-:W-:Y:S02]  /*6750*/  F2FP.PACK_AB R8, R182, R185 ;  /* 0x000000b9b608723e */ /* 0x000fe400000000ff */
[----:B------:R-:W-:Y:S02]  /*6760*/  F2FP.PACK_AB R9, R175, R177 ;  /* 0x000000b1af09723e */ /* 0x000fe400000000ff */
[----:B------:R-:W-:Y:S01]  /*6770*/  F2FP.PACK_AB R10, R190, R181 ;  /* 0x000000b5be0a723e */ /* 0x000fe200000000ff */
[----:B------:R-:W1:Y:S01]  /*6780*/  MUFU.EX2 R30, R30 ;  /* 0x0000001e001e7308 */ /* 0x000e620000000800 */
[----:B--2---:R-:W-:-:S07]  /*6790*/  FADD.FTZ R79, R172, R79 ;  /* 0x0000004fac4f7221 */ /* 0x004fce0000010000 */
[----:B------:R-:W2:Y:S01]  /*67a0*/  MUFU.EX2 R29, R29 ;  /* 0x0000001d001d7308 */ /* 0x000ea20000000800 */
[C---:B-----5:R-:W-:Y:S01]  /*67b0*/  F2FP.PACK_AB R11, R171.reuse, R172 ;  /* 0x000000acab0b723e */ /* 0x060fe200000000ff */
[----:B------:R-:W-:-:S06]  /*67c0*/  FADD.FTZ R79, R171, R79 ;  /* 0x0000004fab4f7221 */ /* 0x000fcc0000010000 */
[----:B------:R-:W5:Y:S01]  /*67d0*/  MUFU.EX2 R28, R28 ;  /* 0x0000001c001c7308 */ /* 0x000f620000000800 */
[----:B------:R-:W-:Y:S01]  /*67e0*/  HMMA.16816.F32 R156, R8, R16, R156 ;  /* 0x00000010089c723c */ /* 0x000fe2000000189c */
[----:B-1----:R-:W-:-:S06]  /*67f0*/  FADD.FTZ R75, R30, R75 ;  /* 0x0000004b1e4b7221 */ /* 0x002fcc0000010000 */
[----:B------:R-:W1:Y:S01]  /*6800*/  MUFU.EX2 R70, R70 ;  /* 0x0000004600467308 */ /* 0x000e620000000800 */
[----:B------:R-:W-:Y:S01]  /*6810*/  HMMA.16816.F32 R152, R8, R18, R152 ;  /* 0x000000120898723c */ /* 0x000fe20000001898 */
[----:B--2---:R-:W-:-:S06]  /*6820*/  FADD.FTZ R75, R29, R75 ;  /* 0x0000004b1d4b7221 */ /* 0x004fcc0000010000 */
[----:B------:R-:W2:Y:S01]  /*6830*/  MUFU.EX2 R168, R168 ;  /* 0x000000a800a87308 */ /* 0x000ea20000000800 */
[----:B------:R-:W-:Y:S01]  /*6840*/  HMMA.16816.F32 R140, R8, R12, R140 ;  /* 0x0000000c088c723c */ /* 0x000fe2000000188c */
[----:B-----5:R-:W-:-:S06]  /*6850*/  FADD.FTZ R75, R28, R75 ;  /* 0x0000004b1c4b7221 */ /* 0x020fcc0000010000 */
[----:B------:R-:W5:Y:S01]  /*6860*/  MUFU.EX2 R170, R170 ;  /* 0x000000aa00aa7308 */ /* 0x000f620000000800 */
[----:B------:R-:W-:Y:S01]  /*6870*/  HMMA.16816.F32 R136, R8, R14, R136 ;  /* 0x0000000e0888723c */ /* 0x000fe20000001888 */
[----:B-1----:R-:W-:-:S06]  /*6880*/  FADD.FTZ R75, R70, R75 ;  /* 0x0000004b464b7221 */ /* 0x002fcc0000010000 */
[----:B------:R-:W1:Y:S01]  /*6890*/  MUFU.EX2 R174, R174 ;  /* 0x000000ae00ae7308 */ /* 0x000e620000000800 */
[----:B------:R-:W-:Y:S01]  /*68a0*/  F2FP.PACK_AB R8, R53, R54 ;  /* 0x000000363508723e */ /* 0x000fe200000000ff */
[----:B--2---:R-:W-:Y:S01]  /*68b0*/  FADD.FTZ R82, R168, R82 ;  /* 0x00000052a8527221 */ /* 0x004fe20000010000 */
[----:B------:R-:W-:Y:S02]  /*68c0*/  F2FP.PACK_AB R9, R29, R30 ;  /* 0x0000001e1d09723e */ /* 0x000fe400000000ff */
[----:B------:R-:W-:Y:S02]  /*68d0*/  F2FP.PACK_AB R10, R51, R52 ;  /* 0x00000034330a723e */ /* 0x000fe400000000ff */
[----:B------:R-:W-:Y:S01]  /*68e0*/  F2FP.PACK_AB R11, R70, R28 ;  /* 0x0000001c460b723e */ /* 0x000fe200000000ff */
[----:B------:R-:W2:Y:S01]  /*68f0*/  MUFU.EX2 R178, R178 ;  /* 0x000000b200b27308 */ /* 0x000ea20000000800 */
[----:B-----5:R-:W-:-:S05]  /*6900*/  FADD.FTZ R82, R170, R82 ;  /* 0x00000052aa527221 */ /* 0x020fca0000010000 */
[----:B------:R-:W-:Y:S02]  /*6910*/  HMMA.16816.F32 R160, R8, R16, R160 ;  /* 0x0000001008a0723c */ /* 0x000fe400000018a0 */
[----:B------:R-:W5:Y:S01]  /*6920*/  MUFU.EX2 R165, R165 ;  /* 0x000000a500a57308 */ /* 0x000f620000000800 */
[----:B-1----:R-:W-:-:S05]  /*6930*/  FADD.FTZ R82, R174, R82 ;  /* 0x00000052ae527221 */ /* 0x002fca0000010000 */
[----:B------:R-:W-:Y:S01]  /*6940*/  HMMA.16816.F32 R148, R8, R18, R148 ;  /* 0x000000120894723c */ /* 0x000fe20000001894 */
[----:B------:R-:W1:Y:S01]  /*6950*/  LDSM.16.MT88.4 R16, [R212+0x5c00] ;  /* 0x005c0000d410783b */ /* 0x000e620000004200 */
[----:B------:R-:W3:Y:S01]  /*6960*/  MUFU.EX2 R126, R126 ;  /* 0x0000007e007e7308 */ /* 0x000ee20000000800 */
[----:B--2---:R-:W-:-:S05]  /*6970*/  FADD.FTZ R82, R178, R82 ;  /* 0x00000052b2527221 */ /* 0x004fca0000010000 */
[----:B------:R-:W-:Y:S02]  /*6980*/  HMMA.16816.F32 R144, R8, R12, R144 ;  /* 0x0000000c0890723c */ /* 0x000fe40000001890 */
[----:B------:R-:W2:Y:S01]  /*6990*/  MUFU.EX2 R164, R164 ;  /* 0x000000a400a47308 */ /* 0x000ea20000000800 */
[----:B-----5:R-:W-:-:S05]  /*69a0*/  FADD.FTZ R79, R165, R79 ;  /* 0x0000004fa54f7221 */ /* 0x020fca0000010000 */
[----:B------:R-:W-:Y:S01]  /*69b0*/  HMMA.16816.F32 R132, R8, R14, R132 ;  /* 0x0000000e0884723c */ /* 0x000fe20000001884 */
[----:B------:R-:W5:Y:S01]  /*69c0*/  LDSM.16.MT88.4 R12, [R211+0x5c00] ;  /* 0x005c0000d30c783b */ /* 0x000f620000004200 */
[----:B------:R-:W4:Y:S01]  /*69d0*/  MUFU.EX2 R131, R131 ;  /* 0x0000008300837308 */ /* 0x000f220000000800 */
[----:B---3--:R-:W-:-:S04]  /*69e0*/  FADD.FTZ R79, R126, R79 ;  /* 0x0000004f7e4f7221 */ /* 0x008fc80000010000 */
[----:B------:R-:W-:Y:S02]  /*69f0*/  F2FP.PACK_AB R8, R170, R168 ;  /* 0x000000a8aa08723e */ /* 0x000fe400000000ff */
[----:B------:R-:W-:Y:S01]  /*6a00*/  F2FP.PACK_AB R9, R126, R165 ;  /* 0x000000a57e09723e */ /* 0x000fe200000000ff */
[----:B------:R-:W3:Y:S01]  /*6a10*/  MUFU.EX2 R97, R97 ;  /* 0x0000006100617308 */ /* 0x000ee20000000800 */
[----:B------:R-:W-:Y:S01]  /*6a20*/  F2FP.PACK_AB R10, R178, R174 ;  /* 0x000000aeb20a723e */ /* 0x000fe200000000ff */
[----:B--2---:R-:W-:-:S06]  /*6a30*/  FADD.FTZ R79, R164, R79 ;  /* 0x0000004fa44f7221 */ /* 0x004fcc0000010000 */
[----:B------:R-:W2:Y:S01]  /*6a40*/  MUFU.EX2 R167, R167 ;  /* 0x000000a700a77308 */ /* 0x000ea20000000800 */
[C---:B----4-:R-:W-:Y:S01]  /*6a50*/  F2FP.PACK_AB R11, R131.reuse, R164 ;  /* 0x000000a4830b723e */ /* 0x050fe200000000ff */
[----:B------:R-:W-:-:S06]  /*6a60*/  FADD.FTZ R79, R131, R79 ;  /* 0x0000004f834f7221 */ /* 0x000fcc0000010000 */
[----:B------:R-:W4:Y:S01]  /*6a70*/  MUFU.EX2 R194, R194 ;  /* 0x000000c200c27308 */ /* 0x000f220000000800 */
[----:B------:R-:W-:Y:S01]  /*6a80*/  HMMA.16816.F32 R156, R8, R24, R156 ;  /* 0x00000018089c723c */ /* 0x000fe2000000189c */
[----:B---3--:R-:W-:-:S06]  /*6a90*/  FADD.FTZ R75, R97, R75 ;  /* 0x0000004b614b7221 */ /* 0x008fcc0000010000 */
[----:B------:R-:W3:Y:S01]  /*6aa0*/  MUFU.EX2 R193, R193 ;  /* 0x000000c100c17308 */ /* 0x000ee20000000800 */
[----:B------:R-:W-:Y:S01]  /*6ab0*/  HMMA.16816.F32 R152, R8, R26, R152 ;  /* 0x0000001a0898723c */ /* 0x000fe20000001898 */
[----:B--2---:R-:W-:-:S06]  /*6ac0*/  FADD.FTZ R75, R167, R75 ;  /* 0x0000004ba74b7221 */ /* 0x004fcc0000010000 */
[----:B------:R2:W-:Y:S01]  /*6ad0*/  MUFU.EX2 R127, R128 ;  /* 0x00000080007f7308 */ /* 0x0005e20000000800 */
[----:B------:R-:W-:Y:S01]  /*6ae0*/  HMMA.16816.F32 R140, R8, R20, R140 ;  /* 0x00000014088c723c */ /* 0x000fe2000000188c */
[----:B----4-:R-:W-:-:S06]  /*6af0*/  FADD.FTZ R75, R194, R75 ;  /* 0x0000004bc24b7221 */ /* 0x010fcc0000010000 */
[----:B------:R-:W4:Y:S01]  /*6b00*/  MUFU.EX2 R115, R115 ;  /* 0x0000007300737308 */ /* 0x000f220000000800 */
[----:B------:R-:W-:Y:S01]  /*6b10*/  HMMA.16816.F32 R136, R8, R22, R136 ;  /* 0x000000160888723c */ /* 0x000fe20000001888 */
[----:B---3--:R-:W-:-:S06]  /*6b20*/  FADD.FTZ R75, R193, R75 ;  /* 0x0000004bc14b7221 */ /* 0x008fcc0000010000 */
[----:B------:R-:W-:Y:S01]  /*6b30*/  F2FP.PACK_AB R8, R49, R50 ;  /* 0x000000323108723e */ /* 0x000fe200000000ff */
[----:B--2---:R-:W-:Y:S01]  /*6b40*/  FFMA.FTZ R128, R99, c[0x0][0x23c], -R118 ;  /* 0x00008f0063807a23 */ /* 0x004fe20000010876 */
[----:B------:R-:W-:Y:S01]  /*6b50*/  F2FP.PACK_AB R9, R167, R97 ;  /* 0x00000061a709723e */ /* 0x000fe200000000ff */
[----:B------:R-:W-:Y:S01]  /*6b60*/  FFMA.FTZ R99, R114, c[0x0][0x23c], -R117 ;  /* 0x00008f0072637a23 */ /* 0x000fe20000010875 */
[----:B------:R-:W-:Y:S01]  /*6b70*/  F2FP.PACK_AB R10, R47, R48 ;  /* 0x000000302f0a723e */ /* 0x000fe200000000ff */
[----:B------:R-:W2:Y:S01]  /*6b80*/  MUFU.EX2 R123, R123 ;  /* 0x0000007b007b7308 */ /* 0x000ea20000000800 */
[----:B------:R-:W-:Y:S01]  /*6b90*/  F2FP.PACK_AB R11, R193, R194 ;  /* 0x000000c2c10b723e */ /* 0x000fe200000000ff */
[----:B----4-:R-:W-:-:S06]  /*6ba0*/  FADD.FTZ R82, R115, R82 ;  /* 0x0000005273527221 */ /* 0x010fcc0000010000 */
[C---:B------:R-:W-:Y:S01]  /*6bb0*/  HMMA.16816.F32 R160, R8.reuse, R24, R160 ;  /* 0x0000001808a0723c */ /* 0x040fe200000018a0 */
[----:B------:R-:W-:Y:S07]  /*6bc0*/  MUFU.EX2 R244, R244 ;  /* 0x000000f400f47308 */ /* 0x000fee0000000800 */
[----:B------:R-:W-:Y:S01]  /*6bd0*/  HMMA.16816.F32 R148, R8, R26, R148 ;  /* 0x0000001a0894723c */ /* 0x000fe20000001894 */
[----:B------:R-:W3:Y:S01]  /*6be0*/  MUFU.EX2 R98, R98 ;  /* 0x0000006200627308 */ /* 0x000ee20000000800 */
[----:B--2---:R-:W-:-:S04]  /*6bf0*/  FADD.FTZ R82, R123, R82 ;  /* 0x000000527b527221 */ /* 0x004fc80000010000 */
[----:B------:R-:W-:Y:S02]  /*6c00*/  FADD.FTZ R82, R127, R82 ;  /* 0x000000527f527221 */ /* 0x000fe40000010000 */
[C---:B------:R-:W-:Y:S01]  /*6c10*/  HMMA.16816.F32 R144, R8.reuse, R20, R144 ;  /* 0x000000140890723c */ /* 0x040fe20000001890 */
[----:B------:R-:W2:Y:S07]  /*6c20*/  MUFU.EX2 R99, R99 ;  /* 0x0000006300637308 */ /* 0x000eae0000000800 */
[----:B------:R-:W-:Y:S01]  /*6c30*/  HMMA.16816.F32 R132, R8, R22, R132 ;  /* 0x000000160884723c */ /* 0x000fe20000001884 */
[----:B------:R-:W4:Y:S01]  /*6c40*/  MUFU.EX2 R24, R113 ;  /* 0x0000007100187308 */ /* 0x000f220000000800 */
[----:B---3--:R-:W-:-:S05]  /*6c50*/  FADD.FTZ R79, R98, R79 ;  /* 0x0000004f624f7221 */ /* 0x008fca0000010000 */
[----:B------:R-:W-:Y:S02]  /*6c60*/  F2FP.PACK_AB R8, R123, R115 ;  /* 0x000000737b08723e */ /* 0x000fe400000000ff */
[----:B------:R-:W3:Y:S01]  /*6c70*/  MUFU.EX2 R239, R239 ;  /* 0x000000ef00ef7308 */ /* 0x000ee20000000800 */
[C---:B--2---:R-:W-:Y:S01]  /*6c80*/  F2FP.PACK_AB R9, R99.reuse, R98 ;  /* 0x000000626309723e */ /* 0x044fe200000000ff */
[----:B------:R-:W-:Y:S01]  /*6c90*/  FADD.FTZ R79, R99, R79 ;  /* 0x0000004f634f7221 */ /* 0x000fe20000010000 */
[C---:B------:R-:W-:Y:S01]  /*6ca0*/  F2FP.PACK_AB R10, R244.reuse, R127 ;  /* 0x0000007ff40a723e */ /* 0x040fe200000000ff */
[----:B------:R-:W-:-:S04]  /*6cb0*/  FADD.FTZ R244, R244, R82 ;  /* 0x00000052f4f47221 */ /* 0x000fc80000010000 */
[----:B------:R-:W2:Y:S01]  /*6cc0*/  MUFU.EX2 R128, R128 ;  /* 0x0000008000807308 */ /* 0x000ea20000000800 */
[----:B----4-:R-:W-:-:S07]  /*6cd0*/  FADD.FTZ R79, R24, R79 ;  /* 0x0000004f184f7221 */ /* 0x010fce0000010000 */
[----:B------:R-:W4:Y:S01]  /*6ce0*/  MUFU.EX2 R45, R45 ;  /* 0x0000002d002d7308 */ /* 0x000f220000000800 */
[C---:B---3--:R-:W-:Y:S01]  /*6cf0*/  F2FP.PACK_AB R11, R239.reuse, R24 ;  /* 0x00000018ef0b723e */ /* 0x048fe200000000ff */
[----:B------:R-:W-:-:S06]  /*6d00*/  FADD.FTZ R239, R239, R79 ;  /* 0x0000004fefef7221 */ /* 0x000fcc0000010000 */
[----:B------:R-:W3:Y:S01]  /*6d10*/  MUFU.EX2 R44, R44 ;  /* 0x0000002c002c7308 */ /* 0x000ee20000000800 */
[----:B--2---:R-:W-:Y:S01]  /*6d20*/  FADD.FTZ R75, R128, R75 ;  /* 0x0000004b804b7221 */ /* 0x004fe20000010000 */
[C---:B-1----:R-:W-:Y:S06]  /*6d30*/  HMMA.16816.F32 R156, R8.reuse, R16, R156 ;  /* 0x00000010089c723c */ /* 0x042fec000000189c */
[----:B------:R-:W1:Y:S01]  /*6d40*/  MUFU.EX2 R43, R43 ;  /* 0x0000002b002b7308 */ /* 0x000e620000000800 */
[----:B----4-:R-:W-:Y:S01]  /*6d50*/  FADD.FTZ R77, R45, R77 ;  /* 0x0000004d2d4d7221 */ /* 0x010fe20000010000 */
[C---:B------:R-:W-:Y:S06]  /*6d60*/  HMMA.16816.F32 R152, R8.reuse, R18, R152 ;  /* 0x000000120898723c */ /* 0x040fec0000001898 */
[----:B------:R-:W2:Y:S01]  /*6d70*/  MUFU.EX2 R102, R102 ;  /* 0x0000006600667308 */ /* 0x000ea20000000800 */
[----:B---3--:R-:W-:Y:S01]  /*6d80*/  FADD.FTZ R77, R44, R77 ;  /* 0x0000004d2c4d7221 */ /* 0x008fe20000010000 */
[C---:B-----5:R-:W-:Y:S06]  /*6d90*/  HMMA.16816.F32 R140, R8.reuse, R12, R140 ;  /* 0x0000000c088c723c */ /* 0x060fec000000188c */
[----:B------:R-:W3:Y:S01]  /*6da0*/  MUFU.EX2 R122, R122 ;  /* 0x0000007a007a7308 */ /* 0x000ee20000000800 */
[----:B-1----:R-:W-:Y:S01]  /*6db0*/  FADD.FTZ R246, R43, R77 ;  /* 0x0000004d2bf67221 */ /* 0x002fe20000010000 */
[----:B------:R-:W-:Y:S06]  /*6dc0*/  HMMA.16816.F32 R136, R8, R14, R136 ;  /* 0x0000000e0888723c */ /* 0x000fec0000001888 */
[----:B------:R-:W1:Y:S01]  /*6dd0*/  MUFU.EX2 R116, R116 ;  /* 0x0000007400747308 */ /* 0x000e620000000800 */
[----:B------:R-:W-:Y:S01]  /*6de0*/  F2FP.PACK_AB R8, R45, R46 ;  /* 0x0000002e2d08723e */ /* 0x000fe200000000ff */
[C---:B--2---:R-:W-:Y:S01]  /*6df0*/  FADD.FTZ R75, R102.reuse, R75 ;  /* 0x0000004b664b7221 */ /* 0x044fe20000010000 */
[----:B------:R-:W-:-:S02]  /*6e00*/  F2FP.PACK_AB R9, R102, R128 ;  /* 0x000000806609723e */ /* 0x000fc400000000ff */
[----:B------:R-:W-:Y:S01]  /*6e10*/  F2FP.PACK_AB R10, R43, R44 ;  /* 0x0000002c2b0a723e */ /* 0x000fe200000000ff */
[----:B---3--:R-:W-:Y:S01]  /*6e20*/  FADD.FTZ R75, R122, R75 ;  /* 0x0000004b7a4b7221 */ /* 0x008fe20000010000 */
[----:B-1----:R-:W-:-:S03]  /*6e30*/  F2FP.PACK_AB R11, R116, R122 ;  /* 0x0000007a740b723e */ /* 0x002fc600000000ff */
[----:B------:R-:W-:-:S04]  /*6e40*/  FADD.FTZ R245, R116, R75 ;  /* 0x0000004b74f57221 */ /* 0x000fc80000010000 */
[C---:B------:R-:W-:Y:S08]  /*6e50*/  HMMA.16816.F32 R160, R8.reuse, R16, R160 ;  /* 0x0000001008a0723c */ /* 0x040ff000000018a0 */
[C---:B------:R-:W-:Y:S08]  /*6e60*/  HMMA.16816.F32 R148, R8.reuse, R18, R148 ;  /* 0x000000120894723c */ /* 0x040ff00000001894 */
[C---:B------:R-:W-:Y:S08]  /*6e70*/  HMMA.16816.F32 R144, R8.reuse, R12, R144 ;  /* 0x0000000c0890723c */ /* 0x040ff00000001890 */
[----:B------:R-:W-:Y:S01]  /*6e80*/  HMMA.16816.F32 R132, R8, R14, R132 ;  /* 0x0000000e0884723c */ /* 0x000fe20000001884 */
[----:B------:R-:W-:Y:S07]  /*6e90*/  @!P0 BRA `(.L_x_155) ;  /* 0x000054d000008947 */ /* 0x000fee0003800000 */
[----:B------:R-:W-:Y:S01]  /*6ea0*/  IADD3 R250, R184, -0x2, RZ ;  /* 0xfffffffeb8fa7810 */ /* 0x000fe20007ffe0ff */
[----:B------:R-:W-:-:S04]  /*6eb0*/  DEPBAR.LE SB0, 0x0 ;  /* 0x000080000000791a */ /* 0x000fc80000000000 */
[----:B------:R-:W-:Y:S01]  /*6ec0*/  SHF.R.S32.HI R4, RZ, 0x1f, R250 ;  /* 0x0000001fff047819 */ /* 0x000fe200000114fa */
[----:B------:R-:W-:Y:S01]  /*6ed0*/  IMAD R5, R221, R250, RZ ;  /* 0x000000fadd057224 */ /* 0x000fe200078e02ff */
[----:B------:R-:W-:Y:S01]  /*6ee0*/  SHF.L.U64.HI R6, R7, 0x6, R6 ;  /* 0x0000000607067819 */ /* 0x000fe20000010206 */
[----:B------:R-:W-:Y:S01]  /*6ef0*/  IMAD.WIDE.U32 R8, R250, R222, R188 ;  /* 0x000000defa087225 */ /* 0x000fe200078e00bc */
[----:B------:R-:W-:-:S03]  /*6f00*/  IADD3 R37, R184, -0x2, RZ ;  /* 0xfffffffeb8257810 */ /* 0x000fc60007ffe0ff */
[----:B------:R-:W-:Y:S01]  /*6f10*/  IMAD R4, R4, R222, R5 ;  /* 0x000000de04047224 */ /* 0x000fe200078e0205 */
[----:B------:R-:W-:Y:S01]  /*6f20*/  BAR.SYNC.DEFER_BLOCKING 0x0 ;  /* 0x0000000000007b1d */ /* 0x000fe20000010000 */
[----:B------:R-:W-:Y:S01]  /*6f30*/  IMAD.SHL.U32 R5, R7, 0x40, RZ ;  /* 0x0000004007057824 */ /* 0x000fe200078e00ff */
[C---:B------:R-:W-:Y:S01]  /*6f40*/  LEA R10, P1, R8.reuse, c[0x0][0x170], 0x1 ;  /* 0x00005c00080a7a11 */ /* 0x040fe200078208ff */
[----:B------:R-:W-:Y:S02]  /*6f50*/  IMAD.IADD R4, R9, 0x1, R4 ;  /* 0x0000000109047824 */ /* 0x000fe400078e0204 */
[----:B------:R-:W-:Y:S01]  /*6f60*/  IMAD R196, R37, 0x80, R238 ;  /* 0x0000008025c47824 */ /* 0x000fe200078e02ee */
[----:B------:R-:W-:Y:S02]  /*6f70*/  IADD3 R12, P0, R5, R10, RZ ;  /* 0x0000000a050c7210 */ /* 0x000fe40007f1e0ff */
[----:B------:R-:W-:Y:S02]  /*6f80*/  LEA.HI.X R11, R8, c[0x0][0x174], R4, 0x1, P1 ;  /* 0x00005d00080b7a11 */ /* 0x000fe400008f0c04 */
[----:B------:R-:W-:-:S02]  /*6f90*/  IADD3 R4, P1, R12, R5, RZ ;  /* 0x000000050c047210 */ /* 0x000fc40007f3e0ff */
[----:B------:R-:W-:Y:S01]  /*6fa0*/  IADD3 R38, R196, 0x1, RZ ;  /* 0x00000001c4267810 */ /* 0x000fe20007ffe0ff */
[----:B------:R-:W-:Y:S01]  /*6fb0*/  IMAD.X R13, R6, 0x1, R11, P0 ;  /* 0x00000001060d7824 */ /* 0x000fe200000e060b */
[----:B------:R-:W-:Y:S02]  /*6fc0*/  IADD3 R8, P0, R4, R5, RZ ;  /* 0x0000000504087210 */ /* 0x000fe40007f1e0ff */
[C---:B------:R-:W-:Y:S01]  /*6fd0*/  ISETP.GE.AND P6, PT, R196.reuse, R233, PT ;  /* 0x000000e9c400720c */ /* 0x040fe20003fc6270 */
[--C-:B------:R-:W-:Y:S01]  /*6fe0*/  IMAD.X R5, R13, 0x1, R6.reuse, P1 ;  /* 0x000000010d057824 */ /* 0x100fe200008e0606 */
[-C--:B------:R-:W-:Y:S02]  /*6ff0*/  ISETP.GE.AND P4, PT, R196, R231.reuse, PT ;  /* 0x000000e7c400720c */ /* 0x080fe40003f86270 */
[----:B------:R-:W-:Y:S01]  /*7000*/  ISETP.GE.AND P1, PT, R38, R231, PT ;  /* 0x000000e72600720c */ /* 0x000fe20003f26270 */
[----:B------:R-:W-:Y:S01]  /*7010*/  IMAD.X R9, R5, 0x1, R6, P0 ;  /* 0x0000000105097824 */ /* 0x000fe200000e0606 */
[----:B------:R-:W-:Y:S01]  /*7020*/  ISETP.LT.OR P6, PT, R196, R234, P6 ;  /* 0x000000eac400720c */ /* 0x000fe200037c1670 */
[----:B------:R-:W-:Y:S01]  /*7030*/  @!PT LDS RZ, [RZ] ;  /* 0x00000000fffff984 */ /* 0x000fe20000000800 */
[----:B------:R-:W-:Y:S01]  /*7040*/  @!PT LDS RZ, [RZ] ;  /* 0x00000000fffff984 */ /* 0x000fe20000000800 */
[----:B------:R-:W-:Y:S01]  /*7050*/  @!PT LDS RZ, [RZ] ;  /* 0x00000000fffff984 */ /* 0x000fe20000000800 */
[----:B------:R1:W-:Y:S01]  /*7060*/  LDGSTS.E.BYPASS.LTC128B.128 [R224+0x4000], [R10.64] ;  /* 0x040000000ae07fae */ /* 0x0003e2000b901d48 */
[----:B------:R-:W-:-:S02]  /*7070*/  ISETP.LT.OR P1, PT, R38, R232, P1 ;  /* 0x000000e82600720c */ /* 0x000fc40000f21670 */
[----:B------:R-:W-:Y:S01]  /*7080*/  ISETP.LT.OR P4, PT, R196, R232, P4 ;  /* 0x000000e8c400720c */ /* 0x000fe20002781670 */
[----:B------:R2:W-:Y:S01]  /*7090*/  LDGSTS.E.BYPASS.LTC128B.128 [R224+0x4800], [R12.64] ;  /* 0x048000000ce07fae */ /* 0x0005e2000b901d48 */
[----:B------:R-:W-:Y:S02]  /*70a0*/  ISETP.GT.AND P0, PT, R37, R220, PT ;  /* 0x000000dc2500720c */ /* 0x000fe40003f04270 */
[C---:B------:R-:W-:Y:S01]  /*70b0*/  ISETP.GE.AND P3, PT, R38.reuse, R229, PT ;  /* 0x000000e52600720c */ /* 0x040fe20003f66270 */
[----:B------:R3:W-:Y:S01]  /*70c0*/  LDGSTS.E.BYPASS.LTC128B.128 [R224+0x5000], [R4.64] ;  /* 0x0500000004e07fae */ /* 0x0007e2000b901d48 */
[C---:B------:R-:W-:Y:S02]  /*70d0*/  ISETP.GE.AND P5, PT, R38.reuse, R233, PT ;  /* 0x000000e92600720c */ /* 0x040fe40003fa6270 */
[C---:B------:R-:W-:Y:S01]  /*70e0*/  ISETP.LT.OR P3, PT, R38.reuse, R230, P3 ;  /* 0x000000e62600720c */ /* 0x040fe20001f61670 */
[----:B------:R1:W-:Y:S01]  /*70f0*/  LDGSTS.E.BYPASS.LTC128B.128 [R224+0x5800], [R8.64] ;  /* 0x0580000008e07fae */ /* 0x0003e2000b901d48 */
[----:B------:R-:W-:-:S02]  /*7100*/  ISETP.GE.AND P2, PT, R38, R225, PT ;  /* 0x000000e12600720c */ /* 0x000fc40003f46270 */
[C---:B------:R-:W-:Y:S01]  /*7110*/  ISETP.LT.OR P5, PT, R38.reuse, R234, P5 ;  /* 0x000000ea2600720c */ /* 0x040fe20002fa1670 */
[----:B------:R-:W-:Y:S01]  /*7120*/  LDSM.16.M88.4 R16, [R216] ;  /* 0x00000000d810783b */ /* 0x000fe20000000200 */
[----:B------:R-:W-:-:S03]  /*7130*/  ISETP.LT.OR P2, PT, R38, R228, P2 ;  /* 0x000000e42600720c */ /* 0x000fc60001741670 */
[----:B------:R-:W2:Y:S04]  /*7140*/  LDSM.16.M88.4 R164, [R215+0x2000] ;  /* 0x00200000d7a4783b */ /* 0x000ea80000000200 */
[----:B------:R-:W1:Y:S04]  /*7150*/  LDSM.16.M88.4 R20, [R216+0x1000] ;  /* 0x00100000d814783b */ /* 0x000e680000000200 */
[----:B------:R-:W4:Y:S04]  /*7160*/  LDSM.16.M88.4 R116, [R215+0x2400] ;  /* 0x00240000d774783b */ /* 0x000f280000000200 */
[----:B------:R-:W5:Y:S04]  /*7170*/  LDSM.16.M88.4 R100, [R215+0x2800] ;  /* 0x00280000d764783b */ /* 0x000f680000000200 */
[----:B------:R-:W3:Y:S04]  /*7180*/  LDSM.16.M88.4 R84, [R215+0x2c00] ;  /* 0x002c0000d754783b */ /* 0x000ee80000000200 */
[----:B------:R-:W4:Y:S04]  /*7190*/  LDSM.16.M88.4 R68, [R215+0x3000] ;  /* 0x00300000d744783b */ /* 0x000f280000000200 */
[----:B------:R-:W4:Y:S04]  /*71a0*/  LDSM.16.M88.4 R52, [R215+0x3400] ;  /* 0x00340000d734783b */ /* 0x000f280000000200 */
[----:B------:R-:W5:Y:S04]  /*71b0*/  LDSM.16.M88.4 R32, [R215+0x3800] ;  /* 0x00380000d720783b */ /* 0x000f680000000200 */
[----:B------:R-:W5:Y:S04]  /*71c0*/  LDSM.16.M88.4 R168, [R215+0x3c00] ;  /* 0x003c0000d7a8783b */ /* 0x000f680000000200 */
[----:B------:R-:W-:Y:S04]  /*71d0*/  LDSM.16.M88.4 R176, [R214] ;  /* 0x00000000d6b0783b */ /* 0x000fe80000000200 */
[----:B------:R-:W5:Y:S01]  /*71e0*/  LDSM.16.M88.4 R180, [R213] ;  /* 0x00000000d5b4783b */ /* 0x000f620000000200 */
[-C--:B--2---:R-:W-:Y:S03]  /*71f0*/  HMMA.16816.F32 R12, R16, R164.reuse, RZ ;  /* 0x000000a4100c723c */ /* 0x084fe600000018ff */
[----:B------:R-:W2:Y:S04]  /*7200*/  LDSM.16.M88.4 R172, [R214+0x1000] ;  /* 0x00100000d6ac783b */ /* 0x000ea80000000200 */
[----:B------:R-:W0:Y:S01]  /*7210*/  LDGDEPBAR ;  /* 0x00000000000079af */ /* 0x000e220000000000 */
[C---:B-1----:R-:W-:Y:S08]  /*7220*/  HMMA.16816.F32 R8, R20.reuse, R164, RZ ;  /* 0x000000a41408723c */ /* 0x042ff000000018ff */
[C---:B---3--:R-:W-:Y:S08]  /*7230*/  HMMA.16816.F32 R4, R20.reuse, R166, RZ ;  /* 0x000000a61404723c */ /* 0x048ff000000018ff */
[C---:B----4-:R-:W-:Y:S08]  /*7240*/  HMMA.16816.F32 R124, R20.reuse, R116, RZ ;  /* 0x00000074147c723c */ /* 0x050ff000000018ff */
[C---:B------:R-:W-:Y:S08]  /*7250*/  HMMA.16816.F32 R120, R20.reuse, R118, RZ ;  /* 0x000000761478723c */ /* 0x040ff000000018ff */
[C---:B-----5:R-:W-:Y:S08]  /*7260*/  HMMA.16816.F32 R108, R20.reuse, R100, RZ ;  /* 0x00000064146c723c */ /* 0x060ff000000018ff */
        /* <DEDUP_REMOVED lines=26> */
[----:B------:R-:W1:Y:S07]  /*7410*/  LDSM.16.M88.4 R168, [R210] ;  /* 0x00000000d2a8783b */ /* 0x000e6e0000000200 */
[-C--:B------:R-:W-:Y:S08]  /*7420*/  HMMA.16816.F32 R12, R176, R180.reuse, R12 ;  /* 0x000000b4b00c723c */ /* 0x080ff0000000180c */
[C---:B--2---:R-:W-:Y:S08]  /*7430*/  HMMA.16816.F32 R8, R172.reuse, R180, R8 ;  /* 0x000000b4ac08723c */ /* 0x044ff00000001808 */
[-C--:B------:R-:W-:Y:S08]  /*7440*/  HMMA.16816.F32 R4, R172, R182.reuse, R4 ;  /* 0x000000b6ac04723c */ /* 0x080ff00000001804 */
[----:B------:R-:W-:Y:S01]  /*7450*/  FSEL R37, R12, -INF , !P6 ;  /* 0xff8000000c257808 */ /* 0x000fe20007000000 */
[----:B------:R-:W-:Y:S01]  /*7460*/  HMMA.16816.F32 R164, R176, R182, R164 ;  /* 0x000000b6b0a4723c */ /* 0x000fe200000018a4 */
[----:B------:R-:W-:-:S02]  /*7470*/  FSEL R12, R14, -INF , !P4 ;  /* 0xff8000000e0c7808 */ /* 0x000fc40006000000 */
[----:B------:R-:W-:Y:S01]  /*7480*/  FSEL R199, R15, -INF , !P1 ;  /* 0xff8000000fc77808 */ /* 0x000fe20004800000 */
[----:B------:R2:W-:Y:S01]  /*7490*/  STL [R1+0x4], R37 ;  /* 0x0000042501007387 */ /* 0x0005e20000100800 */
[C---:B------:R-:W-:Y:S02]  /*74a0*/  ISETP.GE.AND P1, PT, R196.reuse, R229, PT ;  /* 0x000000e5c400720c */ /* 0x040fe40003f26270 */
[----:B------:R-:W-:Y:S01]  /*74b0*/  FSEL R15, R9, -INF , !P3 ;  /* 0xff800000090f7808 */ /* 0x000fe20005800000 */
[----:B------:R3:W-:Y:S01]  /*74c0*/  STL [R1], R12 ;  /* 0x0000000c01007387 */ /* 0x0007e20000100800 */
[----:B------:R-:W-:Y:S01]  /*74d0*/  ISETP.LT.OR P1, PT, R196, R230, P1 ;  /* 0x000000e6c400720c */ /* 0x000fe20000f21670 */
[----:B-1----:R-:W-:Y:S01]  /*74e0*/  HMMA.16816.F32 R128, R176, R168, R128 ;  /* 0x000000a8b080723c */ /* 0x002fe20000001880 */
[----:B------:R-:W-:Y:S02]  /*74f0*/  FSEL R200, R13, -INF , !P5 ;  /* 0xff8000000dc87808 */ /* 0x000fe40006800000 */
[----:B------:R-:W-:-:S02]  /*7500*/  FSEL R201, R8, -INF , !P1 ;  /* 0xff80000008c97808 */ /* 0x000fc40004800000 */
[C---:B------:R-:W-:Y:S02]  /*7510*/  ISETP.GE.AND P5, PT, R196.reuse, R225, PT ;  /* 0x000000e1c400720c */ /* 0x040fe40003fa6270 */
[C---:B------:R-:W-:Y:S01]  /*7520*/  IADD3 R9, R196.reuse, 0x10, RZ ;  /* 0x00000010c4097810 */ /* 0x040fe20007ffe0ff */
[----:B------:R-:W-:Y:S01]  /*7530*/  HMMA.16816.F32 R124, R172, R168, R124 ;  /* 0x000000a8ac7c723c */ /* 0x000fe2000000187c */
[C---:B------:R-:W-:Y:S02]  /*7540*/  ISETP.LT.OR P5, PT, R196.reuse, R228, P5 ;  /* 0x000000e4c400720c */ /* 0x040fe40002fa1670 */
[----:B------:R-:W-:Y:S02]  /*7550*/  IADD3 R8, R196, 0x11, RZ ;  /* 0x00000011c4087810 */ /* 0x000fe40007ffe0ff */
[----:B------:R-:W-:-:S03]  /*7560*/  FSEL R13, R10, -INF , !P5 ;  /* 0xff8000000a0d7808 */ /* 0x000fc60006800000 */
[----:B------:R-:W-:Y:S01]  /*7570*/  HMMA.16816.F32 R120, R172, R170, R120 ;  /* 0x000000aaac78723c */ /* 0x000fe20000001878 */
[C---:B--2---:R-:W-:Y:S02]  /*7580*/  IADD3 R37, R196.reuse, 0x9, RZ ;  /* 0x00000009c4257810 */ /* 0x044fe40007ffe0ff */
[----:B---3--:R-:W-:-:S05]  /*7590*/  IADD3 R12, R196, 0x8, RZ ;  /* 0x00000008c40c7810 */ /* 0x008fca0007ffe0ff */
[----:B------:R-:W-:Y:S01]  /*75a0*/  HMMA.16816.F32 R116, R176, R170, R116 ;  /* 0x000000aab074723c */ /* 0x000fe20000001874 */
[-C--:B------:R-:W-:Y:S02]  /*75b0*/  ISETP.GE.AND P5, PT, R37, R233.reuse, PT ;  /* 0x000000e92500720c */ /* 0x080fe40003fa6270 */
        /* <DEDUP_REMOVED lines=8> */
[----:B------:R-:W-:Y:S02]  /*7640*/  FSEL R12, R11, -INF , !P2 ;  /* 0xff8000000b0c7808 */ /* 0x000fe40005000000 */
[----:B------:R-:W-:Y:S02]  /*7650*/  ISETP.GE.AND P2, PT, R37, R229, PT ;  /* 0x000000e52500720c */ /* 0x000fe40003f46270 */
[----:B------:R-:W-:-:S02]  /*7660*/  FSEL R202, R4, -INF , !P1 ;  /* 0xff80000004ca7808 */ /* 0x000fc40004800000 */
[C---:B------:R-:W-:Y:S02]  /*7670*/  ISETP.LT.OR P2, PT, R37.reuse, R230, P2 ;  /* 0x000000e62500720c */ /* 0x040fe40001741670 */
[C---:B------:R-:W-:Y:S02]  /*7680*/  ISETP.GE.AND P1, PT, R37.reuse, R225, PT ;  /* 0x000000e12500720c */ /* 0x040fe40003f26270 */
[----:B------:R-:W-:Y:S02]  /*7690*/  FSEL R14, R6, -INF , !P3 ;  /* 0xff800000060e7808 */ /* 0x000fe40005800000 */
[----:B------:R-:W-:Y:S02]  /*76a0*/  ISETP.GE.AND P3, PT, R37, R231, PT ;  /* 0x000000e72500720c */ /* 0x000fe40003f66270 */
[----:B------:R-:W-:Y:S02]  /*76b0*/  FSEL R4, R5, -INF , !P2 ;  /* 0xff80000005047808 */ /* 0x000fe40005000000 */
[----:B------:R-:W-:-:S02]  /*76c0*/  FSEL R10, R164, -INF , !P6 ;  /* 0xff800000a40a7808 */ /* 0x000fc40007000000 */
[C---:B------:R-:W-:Y:S01]  /*76d0*/  ISETP.LT.OR P1, PT, R37.reuse, R228, P1 ;  /* 0x000000e42500720c */ /* 0x040fe20000f21670 */
[----:B------:R-:W-:Y:S01]  /*76e0*/  STL [R1+0x8], R4 ;  /* 0x0000080401007387 */ /* 0x000fe20000100800 */
[C---:B------:R-:W-:Y:S02]  /*76f0*/  ISETP.LT.OR P3, PT, R37.reuse, R232, P3 ;  /* 0x000000e82500720c */ /* 0x040fe40001f61670 */
[----:B------:R-:W-:Y:S01]  /*7700*/  ISETP.LT.OR P5, PT, R37, R234, P5 ;  /* 0x000000ea2500720c */ /* 0x000fe20002fa1670 */
[----:B------:R1:W-:Y:S01]  /*7710*/  STL [R1+0x10], R10 ;  /* 0x0000100a01007387 */ /* 0x0003e20000100800 */
[----:B------:R-:W-:Y:S02]  /*7720*/  FSEL R203, R7, -INF , !P1 ;  /* 0xff80000007cb7808 */ /* 0x000fe40004800000 */
[----:B------:R-:W-:Y:S01]  /*7730*/  FSEL R37, R166, -INF , !P4 ;  /* 0xff800000a6257808 */ /* 0x000fe20006000000 */
[----:B------:R-:W2:Y:S01]  /*7740*/  LDSM.16.M88.4 R4, [R209] ;  /* 0x00000000d104783b */ /* 0x000ea20000000200 */
[----:B------:R-:W-:-:S02]  /*7750*/  FSEL R11, R165, -INF , !P5 ;  /* 0xff800000a50b7808 */ /* 0x000fc40006800000 */
[C---:B------:R-:W-:Y:S01]  /*7760*/  ISETP.GE.AND P2, PT, R8.reuse, R233, PT ;  /* 0x000000e90800720c */ /* 0x040fe20003f46270 */
[----:B------:R-:W-:Y:S01]  /*7770*/  STL [R1+0xc], R37 ;  /* 0x00000c2501007387 */ /* 0x000fe20000100800 */
[CC--:B------:R-:W-:Y:S02]  /*7780*/  ISETP.GE.AND P6, PT, R9.reuse, R231.reuse, PT ;  /* 0x000000e70900720c */ /* 0x0c0fe40003fc6270 */
[C---:B------:R-:W-:Y:S01]  /*7790*/  ISETP.LT.OR P2, PT, R8.reuse, R234, P2 ;  /* 0x000000ea0800720c */ /* 0x040fe20001741670 */
[----:B------:R3:W-:Y:S01]  /*77a0*/  STL [R1+0x2c], R11 ;  /* 0x00002c0b01007387 */ /* 0x0007e20000100800 */
[C---:B------:R-:W-:Y:S02]  /*77b0*/  ISETP.GE.AND P4, PT, R8.reuse, R231, PT ;  /* 0x000000e70800720c */ /* 0x040fe40003f86270 */
[-C--:B------:R-:W-:Y:S02]  /*77c0*/  ISETP.LT.OR P6, PT, R9, R232.reuse, P6 ;  /* 0x000000e80900720c */ /* 0x080fe400037c1670 */
[----:B------:R-:W-:-:S02]  /*77d0*/  ISETP.LT.OR P4, PT, R8, R232, P4 ;  /* 0x000000e80800720c */ /* 0x000fc40002781670 */
[C---:B------:R-:W-:Y:S02]  /*77e0*/  ISETP.GE.AND P1, PT, R9.reuse, R229, PT ;  /* 0x000000e50900720c */ /* 0x040fe40003f26270 */
[C---:B------:R-:W-:Y:S02]  /*77f0*/  ISETP.GE.AND P5, PT, R9.reuse, R225, PT ;  /* 0x000000e10900720c */ /* 0x040fe40003fa6270 */
[----:B------:R-:W-:Y:S02]  /*7800*/  ISETP.LT.OR P1, PT, R9, R230, P1 ;  /* 0x000000e60900720c */ /* 0x000fe40000f21670 */
[----:B-1----:R-:W-:Y:S02]  /*7810*/  FSEL R10, R167, -INF , !P3 ;  /* 0xff800000a70a7808 */ /* 0x002fe40005800000 */
[C---:B------:R-:W-:Y:S02]  /*7820*/  ISETP.GE.AND P3, PT, R9.reuse, R233, PT ;  /* 0x000000e90900720c */ /* 0x040fe40003f66270 */
[C---:B------:R-:W-:Y:S01]  /*7830*/  ISETP.LT.OR P5, PT, R9.reuse, R228, P5 ;  /* 0x000000e40900720c */ /* 0x040fe20002fa1670 */
[----:B------:R1:W-:Y:S01]  /*7840*/  STL [R1+0x20], R10 ;  /* 0x0000200a01007387 */ /* 0x0003e20000100800 */
[----:B------:R-:W-:-:S02]  /*7850*/  ISETP.LT.OR P3, PT, R9, R234, P3 ;  /* 0x000000ea0900720c */ /* 0x000fc40001f61670 */
[----:B------:R-:W-:Y:S02]  /*7860*/  IADD3 R9, R196, 0x18, RZ ;  /* 0x00000018c4097810 */ /* 0x000fe40007ffe0ff */
[----:B------:R-:W-:Y:S02]  /*7870*/  FSEL R39, R126, -INF , !P5 ;  /* 0xff8000007e277808 */ /* 0x000fe40006800000 */
[----:B---3--:R-:W-:Y:S02]  /*7880*/  FSEL R11, R130, -INF , !P6 ;  /* 0xff800000820b7808 */ /* 0x008fe40007000000 */
[----:B------:R-:W-:-:S04]  /*7890*/  ISETP.GE.AND P6, PT, R9, R233, PT ;  /* 0x000000e90900720c */ /* 0x000fc80003fc6270 */
[----:B------:R-:W-:Y:S01]  /*78a0*/  ISETP.LT.OR P6, PT, R9, R234, P6 ;  /* 0x000000ea0900720c */ /* 0x000fe200037c1670 */
[----:B--2---:R-:W-:Y:S03]  /*78b0*/  HMMA.16816.F32 R112, R176, R4, R112 ;  /* 0x00000004b070723c */ /* 0x004fe60000001870 */
[----:B------:R-:W-:-:S05]  /*78c0*/  FSEL R116, R116, -INF , !P6 ;  /* 0xff80000074747808 */ /* 0x000fca0007000000 */
[----:B------:R-:W-:Y:S01]  /*78d0*/  HMMA.16816.F32 R108, R172, R4, R108 ;  /* 0x00000004ac6c723c */ /* 0x000fe2000000186c */
[----:B-1----:R-:W-:Y:S02]  /*78e0*/  FSEL R10, R128, -INF , !P3 ;  /* 0xff800000800a7808 */ /* 0x002fe40005800000 */
[----:B------:R-:W-:-:S04]  /*78f0*/  ISETP.GE.AND P3, PT, R8, R229, PT ;  /* 0x000000e50800720c */ /* 0x000fc80003f66270 */
[----:B------:R-:W-:Y:S01]  /*7900*/  IADD3 R5, R196, 0x20, RZ ;  /* 0x00000020c4057810 */ /* 0x000fe20007ffe0ff */
[----:B------:R1:W-:Y:S01]  /*7910*/  STL [R1+0x30], R10 ;  /* 0x0000300a01007387 */ /* 0x0003e20000100800 */
[----:B------:R-:W-:Y:S01]  /*7920*/  ISETP.LT.OR P3, PT, R8, R230, P3 ;  /* 0x000000e60800720c */ /* 0x000fe20001f61670 */
[----:B------:R-:W-:Y:S01]  /*7930*/  HMMA.16816.F32 R104, R172, R6, R104 ;  /* 0x00000006ac68723c */ /* 0x000fe20000001868 */
[----:B------:R-:W-:-:S04]  /*7940*/  ISETP.GE.AND P6, PT, R5, R231, PT ;  /* 0x000000e70500720c */ /* 0x000fc80003fc6270 */
[----:B------:R-:W-:-:S03]  /*7950*/  ISETP.LT.OR P6, PT, R5, R232, P6 ;  /* 0x000000e80500720c */ /* 0x000fc600037c1670 */
[----:B------:R-:W-:Y:S01]  /*7960*/  HMMA.16816.F32 R100, R176, R6, R100 ;  /* 0x00000006b064723c */ /* 0x000fe20000001864 */
[----:B------:R-:W-:Y:S02]  /*7970*/  FSEL R114, R114, -INF , !P6 ;  /* 0xff80000072727808 */ /* 0x000fe40007000000 */
[----:B-1----:R-:W-:Y:S02]  /*7980*/  FSEL R10, R129, -INF , !P2 ;  /* 0xff800000810a7808 */ /* 0x002fe40005000000 */
[----:B------:R-:W-:-:S03]  /*7990*/  ISETP.GE.AND P2, PT, R8, R225, PT ;  /* 0x000000e10800720c */ /* 0x000fc60003f46270 */
[----:B------:R1:W-:Y:S01]  /*79a0*/  STL [R1+0x34], R10 ;  /* 0x0000340a01007387 */ /* 0x0003e20000100800 */
[----:B------:R-:W-:Y:S02]  /*79b0*/  ISETP.LT.OR P2, PT, R8, R228, P2 ;  /* 0x000000e40800720c */ /* 0x000fe40001741670 */
[----:B------:R-:W-:Y:S01]  /*79c0*/  IADD3 R8, R196, 0x19, RZ ;  /* 0x00000019c4087810 */ /* 0x000fe20007ffe0ff */
[----:B------:R2:W-:Y:S01]  /*79d0*/  STL [R1+0x28], R11 ;  /* 0x0000280b01007387 */ /* 0x0005e20000100800 */
[----:B------:R-:W-:Y:S02]  /*79e0*/  FSEL R38, R127, -INF , !P2 ;  /* 0xff8000007f267808 */ /* 0x000fe40005000000 */
[C---:B------:R-:W-:Y:S02]  /*79f0*/  ISETP.GE.AND P5, PT, R8.reuse, R233, PT ;  /* 0x000000e90800720c */ /* 0x040fe40003fa6270 */
[C---:B------:R-:W-:Y:S02]  /*7a00*/  ISETP.GE.AND P2, PT, R8.reuse, R229, PT ;  /* 0x000000e50800720c */ /* 0x040fe40003f46270 */
[----:B------:R-:W-:-:S02]  /*7a10*/  ISETP.LT.OR P5, PT, R8, R234, P5 ;  /* 0x000000ea0800720c */ /* 0x000fc40002fa1670 */
[----:B------:R-:W-:Y:S02]  /*7a20*/  ISETP.LT.OR P2, PT, R8, R230, P2 ;  /* 0x000000e60800720c */ /* 0x000fe40001741670 */
[----:B------:R-:W-:Y:S02]  /*7a30*/  FSEL R117, R117, -INF , !P5 ;  /* 0xff80000075757808 */ /* 0x000fe40006800000 */
[----:B------:R-:W-:Y:S02]  /*7a40*/  FSEL R4, R121, -INF , !P2 ;  /* 0xff80000079047808 */ /* 0x000fe40005000000 */
[----:B------:R-:W-:-:S04]  /*7a50*/  ISETP.GE.AND P5, PT, R5, R225, PT ;  /* 0x000000e10500720c */ /* 0x000fc80003fa6270 */
[----:B------:R-:W-:Y:S02]  /*7a60*/  ISETP.LT.OR P5, PT, R5, R228, P5 ;  /* 0x000000e40500720c */ /* 0x000fe40002fa1670 */
[----:B-1----:R-:W-:Y:S02]  /*7a70*/  FSEL R10, R131, -INF , !P4 ;  /* 0xff800000830a7808 */ /* 0x002fe40006000000 */
[C---:B------:R-:W-:Y:S02]  /*7a80*/  ISETP.GE.AND P4, PT, R9.reuse, R231, PT ;  /* 0x000000e70900720c */ /* 0x040fe40003f86270 */
[----:B--2---:R-:W-:Y:S01]  /*7a90*/  FSEL R11, R124, -INF , !P1 ;  /* 0xff8000007c0b7808 */ /* 0x004fe20004800000 */
[----:B------:R1:W-:Y:S01]  /*7aa0*/  STL [R1+0x24], R10 ;  /* 0x0000240a01007387 */ /* 0x0003e20000100800 */
[C---:B------:R-:W-:Y:S02]  /*7ab0*/  ISETP.GE.AND P1, PT, R9.reuse, R229, PT ;  /* 0x000000e50900720c */ /* 0x040fe40003f26270 */
[C---:B------:R-:W-:Y:S01]  /*7ac0*/  ISETP.LT.OR P4, PT, R9.reuse, R232, P4 ;  /* 0x000000e80900720c */ /* 0x040fe20002781670 */
[----:B------:R-:W-:Y:S01]  /*7ad0*/  STL [R1+0x1c], R11 ;  /* 0x00001c0b01007387 */ /* 0x000fe20000100800 */
[----:B------:R-:W-:-:S02]  /*7ae0*/  ISETP.LT.OR P1, PT, R9, R230, P1 ;  /* 0x000000e60900720c */ /* 0x000fc40000f21670 */
[----:B------:R-:W-:Y:S02]  /*7af0*/  FSEL R118, R118, -INF , !P4 ;  /* 0xff80000076767808 */ /* 0x000fe40006000000 */
[----:B------:R-:W-:Y:S02]  /*7b00*/  FSEL R120, R120, -INF , !P1 ;  /* 0xff80000078787808 */ /* 0x000fe40004800000 */
[----:B------:R-:W-:Y:S02]  /*7b10*/  ISETP.GE.AND P1, PT, R8, R225, PT ;  /* 0x000000e10800720c */ /* 0x000fe40003f26270 */
[----:B------:R-:W-:Y:S02]  /*7b20*/  FSEL R183, R110, -INF , !P5 ;  /* 0xff8000006eb77808 */ /* 0x000fe40006800000 */
[----:B------:R-:W-:-:S04]  /*7b30*/  ISETP.LT.OR P1, PT, R8, R228, P1 ;  /* 0x000000e40800720c */ /* 0x000fc80000f21670 */
[----:B------:R-:W-:Y:S02]  /*7b40*/  FSEL R123, R123, -INF , !P1 ;  /* 0xff8000007b7b7808 */ /* 0x000fe40004800000 */
[----:B------:R-:W-:Y:S02]  /*7b50*/  ISETP.GE.AND P1, PT, R5, R229, PT ;  /* 0x000000e50500720c */ /* 0x000fe40003f26270 */
[----:B-1----:R-:W-:Y:S02]  /*7b60*/  FSEL R10, R125, -INF , !P3 ;  /* 0xff8000007d0a7808 */ /* 0x002fe40005800000 */
[----:B------:R-:W-:Y:S02]  /*7b70*/  ISETP.GE.AND P3, PT, R9, R225, PT ;  /* 0x000000e10900720c */ /* 0x000fe40003f66270 */
[----:B------:R-:W-:Y:S01]  /*7b80*/  ISETP.LT.OR P1, PT, R5, R230, P1 ;  /* 0x000000e60500720c */ /* 0x000fe20000f21670 */
[----:B------:R-:W-:Y:S01]  /*7b90*/  STL [R1+0x14], R10 ;  /* 0x0000140a01007387 */ /* 0x000fe20000100800 */
[----:B------:R-:W-:-:S02]  /*7ba0*/  ISETP.LT.OR P3, PT, R9, R228, P3 ;  /* 0x000000e40900720c */ /* 0x000fc40001f61670 */
[----:B------:R-:W-:Y:S01]  /*7bb0*/  FSEL R248, R108, -INF , !P1 ;  /* 0xff8000006cf87808 */ /* 0x000fe20004800000 */
[----:B------:R1:W-:Y:S01]  /*7bc0*/  STL [R1+0x18], R4 ;  /* 0x0000180401007387 */ /* 0x0003e20000100800 */
[----:B------:R-:W-:Y:S02]  /*7bd0*/  FSEL R37, R122, -INF , !P3 ;  /* 0xff8000007a257808 */ /* 0x000fe40005800000 */
[----:B------:R-:W-:-:S04]  /*7be0*/  ISETP.GE.AND P3, PT, R8, R231, PT ;  /* 0x000000e70800720c */ /* 0x000fc80003f66270 */
[----:B------:R-:W-:Y:S02]  /*7bf0*/  ISETP.LT.OR P3, PT, R8, R232, P3 ;  /* 0x000000e80800720c */ /* 0x000fe40001f61670 */
[----:B------:R-:W2:Y:S02]  /*7c00*/  LDSM.16.M88.4 R8, [R208] ;  /* 0x00000000d008783b */ /* 0x000ea40000000200 */
[----:B------:R-:W-:Y:S02]  /*7c10*/  FSEL R119, R119, -INF , !P3 ;  /* 0xff80000077777808 */ /* 0x000fe40005800000 */
[----:B------:R-:W-:-:S04]  /*7c20*/  ISETP.GE.AND P3, PT, R5, R233, PT ;  /* 0x000000e90500720c */ /* 0x000fc80003f66270 */
[----:B------:R-:W-:Y:S02]  /*7c30*/  ISETP.LT.OR P3, PT, R5, R234, P3 ;  /* 0x000000ea0500720c */ /* 0x000fe40001f61670 */
[----:B------:R-:W-:Y:S02]  /*7c40*/  IADD3 R5, R196, 0x28, RZ ;  /* 0x00000028c4057810 */ /* 0x000fe40007ffe0ff */
[----:B------:R-:W-:Y:S02]  /*7c50*/  FSEL R112, R112, -INF , !P3 ;  /* 0xff80000070707808 */ /* 0x000fe40005800000 */
[C---:B------:R-:W-:Y:S02]  /*7c60*/  ISETP.GE.AND P1, PT, R5.reuse, R229, PT ;  /* 0x000000e50500720c */ /* 0x040fe40003f26270 */
[----:B-1----:R-:W-:Y:S02]  /*7c70*/  IADD3 R4, R196, 0x21, RZ ;  /* 0x00000021c4047810 */ /* 0x002fe40007ffe0ff */
[----:B------:R-:W-:-:S02]  /*7c80*/  ISETP.LT.OR P1, PT, R5, R230, P1 ;  /* 0x000000e60500720c */ /* 0x000fc40000f21670 */
[C---:B------:R-:W-:Y:S02]  /*7c90*/  ISETP.GE.AND P2, PT, R4.reuse, R233, PT ;  /* 0x000000e90400720c */ /* 0x040fe40003f46270 */
[C---:B------:R-:W-:Y:S02]  /*7ca0*/  ISETP.GE.AND P3, PT, R4.reuse, R229, PT ;  /* 0x000000e50400720c */ /* 0x040fe40003f66270 */
[C---:B------:R-:W-:Y:S02]  /*7cb0*/  ISETP.LT.OR P2, PT, R4.reuse, R234, P2 ;  /* 0x000000ea0400720c */ /* 0x040fe40001741670 */
[----:B------:R-:W-:Y:S02]  /*7cc0*/  ISETP.LT.OR P3, PT, R4, R230, P3 ;  /* 0x000000e60400720c */ /* 0x000fe40001f61670 */
[----:B------:R-:W-:Y:S02]  /*7cd0*/  FSEL R113, R113, -INF , !P2 ;  /* 0xff80000071717808 */ /* 0x000fe40005000000 */
[----:B------:R-:W-:-:S02]  /*7ce0*/  FSEL R124, R109, -INF , !P3 ;  /* 0xff8000006d7c7808 */ /* 0x000fc40005800000 */
[C---:B------:R-:W-:Y:S02]  /*7cf0*/  ISETP.GE.AND P4, PT, R4.reuse, R231, PT ;  /* 0x000000e70400720c */ /* 0x040fe40003f86270 */
[CC--:B------:R-:W-:Y:S02]  /*7d00*/  ISETP.GE.AND P2, PT, R4.reuse, R225.reuse, PT ;  /* 0x000000e10400720c */ /* 0x0c0fe40003f46270 */
[C---:B------:R-:W-:Y:S02]  /*7d10*/  ISETP.GE.AND P3, PT, R5.reuse, R225, PT ;  /* 0x000000e10500720c */ /* 0x040fe40003f66270 */
[C---:B------:R-:W-:Y:S02]  /*7d20*/  ISETP.LT.OR P4, PT, R4.reuse, R232, P4 ;  /* 0x000000e80400720c */ /* 0x040fe40002781670 */
[-C--:B------:R-:W-:Y:S01]  /*7d30*/  ISETP.LT.OR P2, PT, R4, R228.reuse, P2 ;  /* 0x000000e40400720c */ /* 0x080fe20001741670 */
[----:B--2---:R-:W-:Y:S01]  /*7d40*/  HMMA.16816.F32 R96, R176, R8, R96 ;  /* 0x00000008b060723c */ /* 0x004fe20000001860 */
[----:B------:R-:W-:-:S02]  /*7d50*/  ISETP.LT.OR P3, PT, R5, R228, P3 ;  /* 0x000000e40500720c */ /* 0x000fc40001f61670 */
[----:B------:R-:W-:Y:S02]  /*7d60*/  IADD3 R4, R196, 0x29, RZ ;  /* 0x00000029c4047810 */ /* 0x000fe40007ffe0ff */
[----:B------:R-:W-:Y:S02]  /*7d70*/  FSEL R115, R115, -INF , !P4 ;  /* 0xff80000073737808 */ /* 0x000fe40006000000 */
[----:B------:R-:W-:Y:S01]  /*7d80*/  FSEL R171, R111, -INF , !P2 ;  /* 0xff8000006fab7808 */ /* 0x000fe20005000000 */
[----:B------:R-:W-:Y:S01]  /*7d90*/  HMMA.16816.F32 R92, R172, R8, R92 ;  /* 0x00000008ac5c723c */ /* 0x000fe2000000185c */
[----:B------:R-:W-:Y:S02]  /*7da0*/  FSEL R129, R104, -INF , !P1 ;  /* 0xff80000068817808 */ /* 0x000fe40004800000 */
[----:B------:R-:W-:Y:S02]  /*7db0*/  FSEL R182, R106, -INF , !P3 ;  /* 0xff8000006ab67808 */ /* 0x000fe40005800000 */
[----:B------:R-:W-:-:S02]  /*7dc0*/  ISETP.GE.AND P6, PT, R5, R233, PT ;  /* 0x000000e90500720c */ /* 0x000fc40003fc6270 */
[C---:B------:R-:W-:Y:S01]  /*7dd0*/  ISETP.GE.AND P4, PT, R5.reuse, R231, PT ;  /* 0x000000e70500720c */ /* 0x040fe20003f86270 */
[-C--:B------:R-:W-:Y:S01]  /*7de0*/  HMMA.16816.F32 R88, R172, R10.reuse, R88 ;  /* 0x0000000aac58723c */ /* 0x080fe20000001858 */
[C---:B------:R-:W-:Y:S02]  /*7df0*/  ISETP.GE.AND P5, PT, R4.reuse, R233, PT ;  /* 0x000000e90400720c */ /* 0x040fe40003fa6270 */
[C---:B------:R-:W-:Y:S02]  /*7e00*/  ISETP.GE.AND P2, PT, R4.reuse, R229, PT ;  /* 0x000000e50400720c */ /* 0x040fe40003f46270 */
[C---:B------:R-:W-:Y:S02]  /*7e10*/  ISETP.GE.AND P1, PT, R4.reuse, R225, PT ;  /* 0x000000e10400720c */ /* 0x040fe40003f26270 */
[----:B------:R-:W-:Y:S01]  /*7e20*/  ISETP.GE.AND P3, PT, R4, R231, PT ;  /* 0x000000e70400720c */ /* 0x000fe20003f66270 */
[----:B------:R-:W-:Y:S01]  /*7e30*/  HMMA.16816.F32 R84, R176, R10, R84 ;  /* 0x0000000ab054723c */ /* 0x000fe20000001854 */
[----:B------:R-:W-:-:S02]  /*7e40*/  ISETP.LT.OR P6, PT, R5, R234, P6 ;  /* 0x000000ea0500720c */ /* 0x000fc400037c1670 */
[----:B------:R-:W-:Y:S02]  /*7e50*/  ISETP.LT.OR P4, PT, R5, R232, P4 ;  /* 0x000000e80500720c */ /* 0x000fe40002781670 */
[C---:B------:R-:W-:Y:S02]  /*7e60*/  ISETP.LT.OR P5, PT, R4.reuse, R234, P5 ;  /* 0x000000ea0400720c */ /* 0x040fe40002fa1670 */
[C---:B------:R-:W-:Y:S02]  /*7e70*/  ISETP.LT.OR P2, PT, R4.reuse, R230, P2 ;  /* 0x000000e60400720c */ /* 0x040fe40001741670 */
[C---:B------:R-:W-:Y:S02]  /*7e80*/  ISETP.LT.OR P1, PT, R4.reuse, R228, P1 ;  /* 0x000000e40400720c */ /* 0x040fe40000f21670 */
[----:B------:R-:W-:Y:S02]  /*7e90*/  ISETP.LT.OR P3, PT, R4, R232, P3 ;  /* 0x000000e80400720c */ /* 0x000fe40001f61670 */
[----:B------:R-:W1:Y:S01]  /*7ea0*/  LDSM.16.M88.4 R4, [R207] ;  /* 0x00000000cf04783b */ /* 0x000e620000000200 */
[----:B------:R-:W-:-:S02]  /*7eb0*/  IADD3 R9, R196, 0x30, RZ ;  /* 0x00000030c4097810 */ /* 0x000fc40007ffe0ff */
[----:B------:R-:W-:Y:S02]  /*7ec0*/  FSEL R106, R103, -INF , !P3 ;  /* 0xff800000676a7808 */ /* 0x000fe40005800000 */
[C---:B------:R-:W-:Y:S02]  /*7ed0*/  ISETP.GE.AND P3, PT, R9.reuse, R233, PT ;  /* 0x000000e90900720c */ /* 0x040fe40003f66270 */
[----:B------:R-:W-:Y:S02]  /*7ee0*/  IADD3 R8, R196, 0x31, RZ ;  /* 0x00000031c4087810 */ /* 0x000fe40007ffe0ff */
[----:B------:R-:W-:Y:S02]  /*7ef0*/  ISETP.LT.OR P3, PT, R9, R234, P3 ;  /* 0x000000ea0900720c */ /* 0x000fe40001f61670 */
[----:B------:R-:W-:Y:S02]  /*7f00*/  FSEL R249, R105, -INF , !P2 ;  /* 0xff80000069f97808 */ /* 0x000fe40005000000 */
        /* <DEDUP_REMOVED lines=9> */
[C---:B------:R-:W-:Y:S02]  /*7fa0*/  ISETP.GE.AND P3, PT, R8.reuse, R229, PT ;  /* 0x000000e50800720c */ /* 0x040fe40003f66270 */
[----:B------:R-:W-:Y:S02]  /*7fb0*/  ISETP.LT.OR P2, PT, R8, R234, P2 ;  /* 0x000000ea0800720c */ /* 0x000fe40001741670 */
[C---:B------:R-:W-:Y:S02]  /*7fc0*/  ISETP.LT.OR P6, PT, R9.reuse, R232, P6 ;  /* 0x000000e80900720c */ /* 0x040fe400037c1670 */
[----:B------:R-:W-:-:S02]  /*7fd0*/  ISETP.LT.OR P1, PT, R9, R230, P1 ;  /* 0x000000e60900720c */ /* 0x000fc40000f21670 */
[----:B------:R-:W-:Y:S01]  /*7fe0*/  ISETP.LT.OR P5, PT, R9, R228, P5 ;  /* 0x000000e40900720c */ /* 0x000fe20002fa1670 */
[-C--:B-1----:R-:W-:Y:S01]  /*7ff0*/  HMMA.16816.F32 R80, R176, R4.reuse, R80 ;  /* 0x00000004b050723c */ /* 0x082fe20000001850 */
[----:B------:R-:W-:Y:S02]  /*8000*/  ISETP.LT.OR P3, PT, R8, R230, P3 ;  /* 0x000000e60800720c */ /* 0x000fe40001f61670 */
[----:B------:R-:W-:Y:S02]  /*8010*/  IADD3 R9, R196, 0x38, RZ ;  /* 0x00000038c4097810 */ /* 0x000fe40007ffe0ff */
[----:B------:R-:W-:Y:S02]  /*8020*/  FSEL R110, R97, -INF , !P2 ;  /* 0xff800000616e7808 */ /* 0x000fe40005000000 */
[----:B------:R-:W-:Y:S01]  /*8030*/  FSEL R194, R92, -INF , !P1 ;  /* 0xff8000005cc27808 */ /* 0x000fe20004800000 */
[----:B------:R-:W-:Y:S01]  /*8040*/  HMMA.16816.F32 R76, R172, R4, R76 ;  /* 0x00000004ac4c723c */ /* 0x000fe2000000184c */
[----:B------:R-:W-:-:S02]  /*8050*/  FSEL R191, R93, -INF , !P3 ;  /* 0xff8000005dbf7808 */ /* 0x000fc40005800000 */
[C---:B------:R-:W-:Y:S02]  /*8060*/  ISETP.GE.AND P4, PT, R8.reuse, R231, PT ;  /* 0x000000e70800720c */ /* 0x040fe40003f86270 */
[C---:B------:R-:W-:Y:S02]  /*8070*/  ISETP.GE.AND P2, PT, R8.reuse, R225, PT ;  /* 0x000000e10800720c */ /* 0x040fe40003f46270 */
[C---:B------:R-:W-:Y:S01]  /*8080*/  ISETP.GE.AND P1, PT, R9.reuse, R229, PT ;  /* 0x000000e50900720c */ /* 0x040fe20003f26270 */
[----:B------:R-:W-:Y:S01]  /*8090*/  HMMA.16816.F32 R68, R176, R6, R68 ;  /* 0x00000006b044723c */ /* 0x000fe20000001844 */
[----:B------:R-:W-:Y:S02]  /*80a0*/  ISETP.GE.AND P3, PT, R9, R225, PT ;  /* 0x000000e10900720c */ /* 0x000fe40003f66270 */
[C---:B------:R-:W-:Y:S02]  /*80b0*/  ISETP.LT.OR P4, PT, R8.reuse, R232, P4 ;  /* 0x000000e80800720c */ /* 0x040fe40002781670 */
[----:B------:R-:W-:-:S02]  /*80c0*/  ISETP.LT.OR P2, PT, R8, R228, P2 ;  /* 0x000000e40800720c */ /* 0x000fc40001741670 */
[C---:B------:R-:W-:Y:S01]  /*80d0*/  ISETP.LT.OR P1, PT, R9.reuse, R230, P1 ;  /* 0x000000e60900720c */ /* 0x040fe20000f21670 */
[----:B------:R-:W-:Y:S01]  /*80e0*/  HMMA.16816.F32 R72, R172, R6, R72 ;  /* 0x00000006ac48723c */ /* 0x000fe20000001848 */
[----:B------:R-:W-:Y:S02]  /*80f0*/  ISETP.LT.OR P3, PT, R9, R228, P3 ;  /* 0x000000e40900720c */ /* 0x000fe40001f61670 */
[----:B------:R-:W-:Y:S02]  /*8100*/  IADD3 R8, R196, 0x39, RZ ;  /* 0x00000039c4087810 */ /* 0x000fe40007ffe0ff */
[----:B------:R-:W-:Y:S02]  /*8110*/  FSEL R98, R98, -INF , !P6 ;  /* 0xff80000062627808 */ /* 0x000fe40007000000 */
[----:B------:R-:W-:Y:S02]  /*8120*/  FSEL R97, R99, -INF , !P4 ;  /* 0xff80000063617808 */ /* 0x000fe40006000000 */
[----:B------:R-:W-:-:S02]  /*8130*/  FSEL R168, R94, -INF , !P5 ;  /* 0xff8000005ea87808 */ /* 0x000fc40006800000 */
[----:B------:R-:W-:Y:S02]  /*8140*/  FSEL R128, R95, -INF , !P2 ;  /* 0xff8000005f807808 */ /* 0x000fe40005000000 */
[----:B------:R-:W-:Y:S02]  /*8150*/  FSEL R193, R88, -INF , !P1 ;  /* 0xff80000058c17808 */ /* 0x000fe40004800000 */
[----:B------:R-:W-:Y:S02]  /*8160*/  FSEL R167, R90, -INF , !P3 ;  /* 0xff8000005aa77808 */ /* 0x000fe40005800000 */
[C---:B------:R-:W-:Y:S02]  /*8170*/  ISETP.GE.AND P6, PT, R9.reuse, R233, PT ;  /* 0x000000e90900720c */ /* 0x040fe40003fc6270 */
[----:B------:R-:W-:Y:S02]  /*8180*/  ISETP.GE.AND P4, PT, R9, R231, PT ;  /* 0x000000e70900720c */ /* 0x000fe40003f86270 */
[----:B------:R-:W-:-:S02]  /*8190*/  ISETP.GE.AND P5, PT, R8, R233, PT ;  /* 0x000000e90800720c */ /* 0x000fc40003fa6270 */
[C---:B------:R-:W-:Y:S02]  /*81a0*/  ISETP.GE.AND P2, PT, R8.reuse, R229, PT ;  /* 0x000000e50800720c */ /* 0x040fe40003f46270 */
[C---:B------:R-:W-:Y:S02]  /*81b0*/  ISETP.GE.AND P1, PT, R8.reuse, R225, PT ;  /* 0x000000e10800720c */ /* 0x040fe40003f26270 */
[C---:B------:R-:W-:Y:S02]  /*81c0*/  ISETP.GE.AND P3, PT, R8.reuse, R231, PT ;  /* 0x000000e70800720c */ /* 0x040fe40003f66270 */
[C---:B------:R-:W-:Y:S02]  /*81d0*/  ISETP.LT.OR P6, PT, R9.reuse, R234, P6 ;  /* 0x000000ea0900720c */ /* 0x040fe400037c1670 */
[----:B------:R-:W-:Y:S02]  /*81e0*/  ISETP.LT.OR P4, PT, R9, R232, P4 ;  /* 0x000000e80900720c */ /* 0x000fe40002781670 */
[----:B------:R-:W-:-:S02]  /*81f0*/  ISETP.LT.OR P5, PT, R8, R234, P5 ;  /* 0x000000ea0800720c */ /* 0x000fc40002fa1670 */
[C---:B------:R-:W-:Y:S02]  /*8200*/  ISETP.LT.OR P2, PT, R8.reuse, R230, P2 ;  /* 0x000000e60800720c */ /* 0x040fe40001741670 */
[C---:B------:R-:W-:Y:S02]  /*8210*/  ISETP.LT.OR P1, PT, R8.reuse, R228, P1 ;  /* 0x000000e40800720c */ /* 0x040fe40000f21670 */
[----:B------:R-:W-:Y:S02]  /*8220*/  ISETP.LT.OR P3, PT, R8, R232, P3 ;  /* 0x000000e80800720c */ /* 0x000fe40001f61670 */
[----:B------:R-:W1:Y:S01]  /*8230*/  LDSM.16.M88.4 R8, [R206] ;  /* 0x00000000ce08783b */ /* 0x000e620000000200 */
[C---:B------:R-:W-:Y:S02]  /*8240*/  IADD3 R5, R196.reuse, 0x40, RZ ;  /* 0x00000040c4057810 */ /* 0x040fe40007ffe0ff */
[----:B------:R-:W-:Y:S02]  /*8250*/  IADD3 R4, R196, 0x41, RZ ;  /* 0x00000041c4047810 */ /* 0x000fe40007ffe0ff */
[----:B------:R-:W-:-:S02]  /*8260*/  FSEL R109, R86, -INF , !P4 ;  /* 0xff800000566d7808 */ /* 0x000fc40006000000 */
[----:B------:R-:W-:Y:S02]  /*8270*/  FSEL R85, R85, -INF , !P5 ;  /* 0xff80000055557808 */ /* 0x000fe40006800000 */
[CC--:B------:R-:W-:Y:S02]  /*8280*/  ISETP.GE.AND P4, PT, R5.reuse, R233.reuse, PT ;  /* 0x000000e90500720c */ /* 0x0c0fe40003f86270 */
[C---:B------:R-:W-:Y:S02]  /*8290*/  ISETP.GE.AND P5, PT, R4.reuse, R233, PT ;  /* 0x000000e90400720c */ /* 0x040fe40003fa6270 */
[-C--:B------:R-:W-:Y:S02]  /*82a0*/  ISETP.LT.OR P4, PT, R5, R234.reuse, P4 ;  /* 0x000000ea0500720c */ /* 0x080fe40002781670 */
[----:B------:R-:W-:Y:S02]  /*82b0*/  ISETP.LT.OR P5, PT, R4, R234, P5 ;  /* 0x000000ea0400720c */ /* 0x000fe40002fa1670 */
[----:B------:R-:W-:-:S02]  /*82c0*/  FSEL R195, R89, -INF , !P2 ;  /* 0xff80000059c37808 */ /* 0x000fc40005000000 */
[----:B------:R-:W-:Y:S02]  /*82d0*/  FSEL R166, R91, -INF , !P1 ;  /* 0xff8000005ba67808 */ /* 0x000fe40004800000 */
[----:B------:R-:W-:Y:S02]  /*82e0*/  FSEL R86, R87, -INF , !P3 ;  /* 0xff80000057567808 */ /* 0x000fe40005800000 */
[-C--:B------:R-:W-:Y:S02]  /*82f0*/  ISETP.GE.AND P2, PT, R5, R231.reuse, PT ;  /* 0x000000e70500720c */ /* 0x080fe40003f46270 */
[----:B------:R-:W-:Y:S01]  /*8300*/  FSEL R80, R80, -INF , !P4 ;  /* 0xff80000050507808 */ /* 0x000fe20006000000 */
[----:B------:R-:W-:Y:S01]  /*8310*/  STL [R1+0x38], R86 ;  /* 0x0000385601007387 */ /* 0x000fe20000100800 */
[----:B------:R-:W-:Y:S02]  /*8320*/  FSEL R81, R81, -INF , !P5 ;  /* 0xff80000051517808 */ /* 0x000fe40006800000 */
[----:B------:R-:W-:-:S02]  /*8330*/  ISETP.GE.AND P1, PT, R4, R231, PT ;  /* 0x000000e70400720c */ /* 0x000fc40003f26270 */
[CC--:B------:R-:W-:Y:S02]  /*8340*/  ISETP.GE.AND P3, PT, R5.reuse, R229.reuse, PT ;  /* 0x000000e50500720c */ /* 0x0c0fe40003f66270 */
[C---:B------:R-:W-:Y:S02]  /*8350*/  ISETP.GE.AND P4, PT, R4.reuse, R229, PT ;  /* 0x000000e50400720c */ /* 0x040fe40003f86270 */
[-C--:B------:R-:W-:Y:S02]  /*8360*/  ISETP.GE.AND P5, PT, R4, R225.reuse, PT ;  /* 0x000000e10400720c */ /* 0x080fe40003fa6270 */
[----:B------:R-:W-:Y:S02]  /*8370*/  FSEL R84, R84, -INF , !P6 ;  /* 0xff80000054547808 */ /* 0x000fe40007000000 */
[C---:B------:R-:W-:Y:S01]  /*8380*/  ISETP.GE.AND P6, PT, R5.reuse, R225, PT ;  /* 0x000000e10500720c */ /* 0x040fe20003fc6270 */
[----:B-1----:R-:W-:Y:S01]  /*8390*/  HMMA.16816.F32 R64, R176, R8, R64 ;  /* 0x00000008b040723c */ /* 0x002fe20000001840 */
[----:B------:R-:W-:-:S02]  /*83a0*/  ISETP.LT.OR P2, PT, R5, R232, P2 ;  /* 0x000000e80500720c */ /* 0x000fc40001741670 */
[C---:B------:R-:W-:Y:S02]  /*83b0*/  ISETP.LT.OR P3, PT, R5.reuse, R230, P3 ;  /* 0x000000e60500720c */ /* 0x040fe40001f61670 */
[C---:B------:R-:W-:Y:S02]  /*83c0*/  ISETP.LT.OR P1, PT, R4.reuse, R232, P1 ;  /* 0x000000e80400720c */ /* 0x040fe40000f21670 */
[C---:B------:R-:W-:Y:S01]  /*83d0*/  ISETP.LT.OR P4, PT, R4.reuse, R230, P4 ;  /* 0x000000e60400720c */ /* 0x040fe20002781670 */
[----:B------:R-:W-:Y:S01]  /*83e0*/  HMMA.16816.F32 R60, R172, R8, R60 ;  /* 0x00000008ac3c723c */ /* 0x000fe2000000183c */
[-C--:B------:R-:W-:Y:S02]  /*83f0*/  ISETP.LT.OR P5, PT, R4, R228.reuse, P5 ;  /* 0x000000e40400720c */ /* 0x080fe40002fa1670 */
[----:B------:R-:W-:Y:S02]  /*8400*/  IADD3 R4, R196, 0x48, RZ ;  /* 0x00000048c4047810 */ /* 0x000fe40007ffe0ff */
[----:B------:R-:W-:-:S02]  /*8410*/  ISETP.LT.OR P6, PT, R5, R228, P6 ;  /* 0x000000e40500720c */ /* 0x000fc400037c1670 */
[----:B------:R-:W-:Y:S01]  /*8420*/  FSEL R6, R82, -INF , !P2 ;  /* 0xff80000052067808 */ /* 0x000fe20005000000 */
[-C--:B------:R-:W-:Y:S01]  /*8430*/  HMMA.16816.F32 R56, R172, R10.reuse, R56 ;  /* 0x0000000aac38723c */ /* 0x080fe20000001838 */
[----:B------:R-:W-:Y:S02]  /*8440*/  FSEL R5, R83, -INF , !P1 ;  /* 0xff80000053057808 */ /* 0x000fe40004800000 */
[----:B------:R-:W-:Y:S01]  /*8450*/  FSEL R185, R76, -INF , !P3 ;  /* 0xff8000004cb97808 */ /* 0x000fe20005800000 */
[----:B------:R-:W-:Y:S01]  /*8460*/  STL [R1+0x40], R6 ;  /* 0x0000400601007387 */ /* 0x000fe20000100800 */
[----:B------:R-:W-:Y:S02]  /*8470*/  FSEL R190, R77, -INF , !P4 ;  /* 0xff8000004dbe7808 */ /* 0x000fe40006000000 */
[----:B------:R-:W-:Y:S01]  /*8480*/  IADD3 R82, R196, 0x49, RZ ;  /* 0x00000049c4527810 */ /* 0x000fe20007ffe0ff */
[----:B------:R-:W-:Y:S01]  /*8490*/  STL [R1+0x3c], R5 ;  /* 0x00003c0501007387 */ /* 0x000fe20000100800 */
[C---:B------:R-:W-:Y:S01]  /*84a0*/  ISETP.GE.AND P2, PT, R4.reuse, R233, PT ;  /* 0x000000e90400720c */ /* 0x040fe20003f46270 */
[----:B------:R-:W-:Y:S01]  /*84b0*/  HMMA.16816.F32 R52, R176, R10, R52 ;  /* 0x0000000ab034723c */ /* 0x000fe20000001834 */
[----:B------:R-:W-:-:S02]  /*84c0*/  ISETP.GE.AND P1, PT, R4, R231, PT ;  /* 0x000000e70400720c */ /* 0x000fc40003f26270 */
[C---:B------:R-:W-:Y:S02]  /*84d0*/  ISETP.GE.AND P3, PT, R4.reuse, R229, PT ;  /* 0x000000e50400720c */ /* 0x040fe40003f66270 */
[----:B------:R-:W-:Y:S02]  /*84e0*/  ISETP.GE.AND P4, PT, R4, R225, PT ;  /* 0x000000e10400720c */ /* 0x000fe40003f86270 */
[----:B------:R-:W-:Y:S02]  /*84f0*/  FSEL R131, R78, -INF , !P6 ;  /* 0xff8000004e837808 */ /* 0x000fe40007000000 */
[----:B------:R-:W-:Y:S02]  /*8500*/  FSEL R122, R79, -INF , !P5 ;  /* 0xff8000004f7a7808 */ /* 0x000fe40006800000 */
[C---:B------:R-:W-:Y:S02]  /*8510*/  ISETP.LT.OR P2, PT, R4.reuse, R234, P2 ;  /* 0x000000ea0400720c */ /* 0x040fe40001741670 */
[----:B------:R-:W-:-:S02]  /*8520*/  ISETP.LT.OR P1, PT, R4, R232, P1 ;  /* 0x000000e80400720c */ /* 0x000fc40000f21670 */
[C---:B------:R-:W-:Y:S02]  /*8530*/  ISETP.LT.OR P3, PT, R4.reuse, R230, P3 ;  /* 0x000000e60400720c */ /* 0x040fe40001f61670 */
[----:B------:R-:W-:Y:S02]  /*8540*/  ISETP.LT.OR P4, PT, R4, R228, P4 ;  /* 0x000000e40400720c */ /* 0x000fe40002781670 */
[C---:B------:R-:W-:Y:S01]  /*8550*/  ISETP.GE.AND P6, PT, R82.reuse, R233, PT ;  /* 0x000000e95200720c */ /* 0x040fe20003fc6270 */
[----:B------:R-:W1:Y:S01]  /*8560*/  LDSM.16.M88.4 R4, [R205] ;  /* 0x00000000cd04783b */ /* 0x000e620000000200 */
[C---:B------:R-:W-:Y:S02]  /*8570*/  ISETP.GE.AND P5, PT, R82.reuse, R231, PT ;  /* 0x000000e75200720c */ /* 0x040fe40003fa6270 */
[C---:B------:R-:W-:Y:S02]  /*8580*/  ISETP.LT.OR P6, PT, R82.reuse, R234, P6 ;  /* 0x000000ea5200720c */ /* 0x040fe400037c1670 */
[----:B------:R-:W-:-:S02]  /*8590*/  ISETP.LT.OR P5, PT, R82, R232, P5 ;  /* 0x000000e85200720c */ /* 0x000fc40002fa1670 */
[----:B------:R-:W-:Y:S02]  /*85a0*/  IADD3 R8, R196, 0x50, RZ ;  /* 0x00000050c4087810 */ /* 0x000fe40007ffe0ff */
[----:B------:R-:W-:Y:S02]  /*85b0*/  FSEL R70, R70, -INF , !P1 ;  /* 0xff80000046467808 */ /* 0x000fe40004800000 */
[----:B------:R-:W-:Y:S02]  /*85c0*/  FSEL R69, R69, -INF , !P6 ;  /* 0xff80000045457808 */ /* 0x000fe40007000000 */
[----:B------:R-:W-:Y:S01]  /*85d0*/  FSEL R9, R71, -INF , !P5 ;  /* 0xff80000047097808 */ /* 0x000fe20006800000 */
[----:B------:R2:W-:Y:S01]  /*85e0*/  STL [R1+0x44], R70 ;  /* 0x0000444601007387 */ /* 0x0005e20000100800 */
[----:B------:R-:W-:Y:S02]  /*85f0*/  FSEL R197, R72, -INF , !P3 ;  /* 0xff80000048c57808 */ /* 0x000fe40005800000 */
[----:B------:R-:W-:Y:S01]  /*8600*/  FSEL R164, R74, -INF , !P4 ;  /* 0xff8000004aa47808 */ /* 0x000fe20006000000 */
[----:B------:R-:W-:Y:S01]  /*8610*/  STL [R1+0x48], R9 ;  /* 0x0000480901007387 */ /* 0x000fe20000100800 */
[----:B------:R-:W-:-:S02]  /*8620*/  ISETP.GE.AND P5, PT, R8, R233, PT ;  /* 0x000000e90800720c */ /* 0x000fc40003fa6270 */
[C---:B------:R-:W-:Y:S02]  /*8630*/  ISETP.GE.AND P3, PT, R8.reuse, R231, PT ;  /* 0x000000e70800720c */ /* 0x040fe40003f66270 */
[C---:B------:R-:W-:Y:S02]  /*8640*/  ISETP.GE.AND P4, PT, R8.reuse, R229, PT ;  /* 0x000000e50800720c */ /* 0x040fe40003f86270 */
[C---:B------:R-:W-:Y:S02]  /*8650*/  ISETP.GE.AND P6, PT, R8.reuse, R225, PT ;  /* 0x000000e10800720c */ /* 0x040fe40003fc6270 */
[C---:B------:R-:W-:Y:S02]  /*8660*/  ISETP.LT.OR P5, PT, R8.reuse, R234, P5 ;  /* 0x000000ea0800720c */ /* 0x040fe40002fa1670 */
[C---:B------:R-:W-:Y:S02]  /*8670*/  ISETP.LT.OR P3, PT, R8.reuse, R232, P3 ;  /* 0x000000e80800720c */ /* 0x040fe40001f61670 */
[----:B------:R-:W-:-:S02]  /*8680*/  ISETP.LT.OR P4, PT, R8, R230, P4 ;  /* 0x000000e60800720c */ /* 0x000fc40002781670 */
[----:B------:R-:W-:Y:S02]  /*8690*/  ISETP.LT.OR P6, PT, R8, R228, P6 ;  /* 0x000000e40800720c */ /* 0x000fe400037c1670 */
[----:B------:R-:W3:Y:S01]  /*86a0*/  LDSM.16.M88.4 R8, [R204] ;  /* 0x00000000cc08783b */ /* 0x000ee20000000200 */
[----:B------:R-:W-:Y:S01]  /*86b0*/  FSEL R68, R68, -INF , !P2 ;  /* 0xff80000044447808 */ /* 0x000fe20005000000 */
[----:B------:R-:W-:-:S04]  /*86c0*/  DEPBAR.LE SB0, 0x0 ;  /* 0x000080000000791a */ /* 0x000fc80000000000 */
[----:B------:R-:W-:Y:S01]  /*86d0*/  ISETP.GE.AND P2, PT, R82, R229, PT ;  /* 0x000000e55200720c */ /* 0x000fe20003f46270 */
[-C--:B-1----:R-:W-:Y:S01]  /*86e0*/  HMMA.16816.F32 R48, R176, R4.reuse, R48 ;  /* 0x00000004b030723c */ /* 0x082fe20000001830 */
[----:B--2---:R-:W-:Y:S02]  /*86f0*/  IADD3 R70, R196, 0x51, RZ ;  /* 0x00000051c4467810 */ /* 0x004fe40007ffe0ff */
[C---:B------:R-:W-:Y:S02]  /*8700*/  ISETP.LT.OR P2, PT, R82.reuse, R230, P2 ;  /* 0x000000e65200720c */ /* 0x040fe40001741670 */
[----:B------:R-:W-:Y:S02]  /*8710*/  ISETP.GE.AND P1, PT, R82, R225, PT ;  /* 0x000000e15200720c */ /* 0x000fe40003f26270 */
[----:B------:R-:W-:Y:S01]  /*8720*/  FSEL R198, R73, -INF , !P2 ;  /* 0xff80000049c67808 */ /* 0x000fe20005000000 */
[----:B------:R-:W-:Y:S01]  /*8730*/  HMMA.16816.F32 R44, R172, R4, R44 ;  /* 0x00000004ac2c723c */ /* 0x000fe2000000182c */
[----:B------:R-:W-:-:S02]  /*8740*/  ISETP.GE.AND P2, PT, R70, R233, PT ;  /* 0x000000e94600720c */ /* 0x000fc40003f46270 */
[----:B------:R-:W-:Y:S02]  /*8750*/  FSEL R64, R64, -INF , !P5 ;  /* 0xff80000040407808 */ /* 0x000fe40006800000 */
[----:B------:R-:W-:Y:S02]  /*8760*/  ISETP.GE.AND P5, PT, R70, R229, PT ;  /* 0x000000e54600720c */ /* 0x000fe40003fa6270 */
[----:B------:R-:W-:Y:S01]  /*8770*/  ISETP.LT.OR P1, PT, R82, R228, P1 ;  /* 0x000000e45200720c */ /* 0x000fe20000f21670 */
[----:B------:R-:W-:Y:S01]  /*8780*/  HMMA.16816.F32 R40, R172, R6, R40 ;  /* 0x00000006ac28723c */ /* 0x000fe20000001828 */
[----:B------:R-:W-:Y:S02]  /*8790*/  ISETP.LT.OR P2, PT, R70, R234, P2 ;  /* 0x000000ea4600720c */ /* 0x000fe40001741670 */
[----:B------:R-:W-:Y:S02]  /*87a0*/  IADD3 R71, R196, 0x58, RZ ;  /* 0x00000058c4477810 */ /* 0x000fe40007ffe0ff */
[----:B------:R-:W-:-:S02]  /*87b0*/  ISETP.LT.OR P5, PT, R70, R230, P5 ;  /* 0x000000e64600720c */ /* 0x000fc40002fa1670 */
[----:B------:R-:W-:Y:S01]  /*87c0*/  FSEL R170, R75, -INF , !P1 ;  /* 0xff8000004baa7808 */ /* 0x000fe20004800000 */
[C---:B------:R-:W-:Y:S01]  /*87d0*/  HMMA.16816.F32 R32, R176.reuse, R6, R32 ;  /* 0x00000006b020723c */ /* 0x040fe20000001820 */
[----:B------:R-:W-:Y:S02]  /*87e0*/  FSEL R65, R65, -INF , !P2 ;  /* 0xff80000041417808 */ /* 0x000fe40005000000 */
[----:B------:R-:W-:Y:S02]  /*87f0*/  FSEL R247, R60, -INF , !P4 ;  /* 0xff8000003cf77808 */ /* 0x000fe40006000000 */
[C---:B------:R-:W-:Y:S02]  /*8800*/  ISETP.GE.AND P1, PT, R70.reuse, R231, PT ;  /* 0x000000e74600720c */ /* 0x040fe40003f26270 */
[----:B------:R-:W-:Y:S02]  /*8810*/  ISETP.GE.AND P2, PT, R70, R225, PT ;  /* 0x000000e14600720c */ /* 0x000fe40003f46270 */
[----:B------:R-:W-:Y:S01]  /*8820*/  ISETP.GE.AND P4, PT, R71, R229, PT ;  /* 0x000000e54700720c */ /* 0x000fe20003f86270 */
[----:B---3--:R-:W-:Y:S01]  /*8830*/  HMMA.16816.F32 R28, R176, R8, R28 ;  /* 0x00000008b01c723c */ /* 0x008fe2000000181c */
[----:B------:R-:W-:-:S02]  /*8840*/  FSEL R180, R61, -INF , !P5 ;  /* 0xff8000003db47808 */ /* 0x000fc40006800000 */
[C---:B------:R-:W-:Y:S02]  /*8850*/  ISETP.GE.AND P5, PT, R71.reuse, R225, PT ;  /* 0x000000e14700720c */ /* 0x040fe40003fa6270 */
[C---:B------:R-:W-:Y:S02]  /*8860*/  ISETP.LT.OR P1, PT, R70.reuse, R232, P1 ;  /* 0x000000e84600720c */ /* 0x040fe40000f21670 */
[----:B------:R-:W-:Y:S01]  /*8870*/  ISETP.LT.OR P2, PT, R70, R228, P2 ;  /* 0x000000e44600720c */ /* 0x000fe20001741670 */
[----:B------:R-:W-:Y:S01]  /*8880*/  HMMA.16816.F32 R24, R172, R8, R24 ;  /* 0x00000008ac18723c */ /* 0x000fe20000001818 */
[----:B------:R-:W-:Y:S02]  /*8890*/  ISETP.LT.OR P4, PT, R71, R230, P4 ;  /* 0x000000e64700720c */ /* 0x000fe40002781670 */
[----:B------:R-:W-:Y:S02]  /*88a0*/  IADD3 R4, R196, 0x59, RZ ;  /* 0x00000059c4047810 */ /* 0x000fe40007ffe0ff */
[----:B------:R-:W-:-:S02]  /*88b0*/  FSEL R66, R66, -INF , !P3 ;  /* 0xff80000042427808 */ /* 0x000fc40005800000 */
[----:B------:R-:W-:Y:S01]  /*88c0*/  ISETP.LT.OR P5, PT, R71, R228, P5 ;  /* 0x000000e44700720c */ /* 0x000fe20002fa1670 */
[-C--:B------:R-:W-:Y:S01]  /*88d0*/  HMMA.16816.F32 R20, R172, R10.reuse, R20 ;  /* 0x0000000aac14723c */ /* 0x080fe20000001814 */
[----:B------:R-:W-:Y:S01]  /*88e0*/  FSEL R67, R67, -INF , !P1 ;  /* 0xff80000043437808 */ /* 0x000fe20004800000 */
[----:B------:R1:W-:Y:S01]  /*88f0*/  STL [R1+0x4c], R66 ;  /* 0x00004c4201007387 */ /* 0x0003e20000100800 */
[----:B------:R-:W-:Y:S02]  /*8900*/  ISETP.GE.AND P3, PT, R71, R233, PT ;  /* 0x000000e94700720c */ /* 0x000fe40003f66270 */
[----:B------:R-:W-:Y:S02]  /*8910*/  FSEL R165, R63, -INF , !P2 ;  /* 0xff8000003fa57808 */ /* 0x000fe40005000000 */
[----:B------:R-:W-:Y:S01]  /*8920*/  FSEL R192, R56, -INF , !P4 ;  /* 0xff80000038c07808 */ /* 0x000fe20006000000 */
[----:B------:R-:W-:Y:S01]  /*8930*/  HMMA.16816.F32 R16, R176, R10, R16 ;  /* 0x0000000ab010723c */ /* 0x000fe20000001810 */
[----:B------:R-:W-:-:S02]  /*8940*/  ISETP.GE.AND P1, PT, R71, R231, PT ;  /* 0x000000e74700720c */ /* 0x000fc40003f26270 */
[C---:B------:R-:W-:Y:S02]  /*8950*/  ISETP.GE.AND P2, PT, R4.reuse, R233, PT ;  /* 0x000000e90400720c */ /* 0x040fe40003f46270 */
[----:B------:R-:W-:Y:S02]  /*8960*/  ISETP.GE.AND P4, PT, R4, R229, PT ;  /* 0x000000e50400720c */ /* 0x000fe40003f86270 */
[----:B------:R-:W-:Y:S02]  /*8970*/  FSEL R169, R62, -INF , !P6 ;  /* 0xff8000003ea97808 */ /* 0x000fe40007000000 */
[----:B------:R-:W-:Y:S02]  /*8980*/  FSEL R127, R58, -INF , !P5 ;  /* 0xff8000003a7f7808 */ /* 0x000fe40006800000 */
[----:B------:R-:W-:Y:S02]  /*8990*/  ISETP.LT.OR P3, PT, R71, R234, P3 ;  /* 0x000000ea4700720c */ /* 0x000fe40001f61670 */
[----:B------:R-:W-:-:S02]  /*89a0*/  ISETP.GE.AND P6, PT, R4, R231, PT ;  /* 0x000000e70400720c */ /* 0x000fc40003fc6270 */
[C---:B------:R-:W-:Y:S02]  /*89b0*/  ISETP.GE.AND P5, PT, R4.reuse, R225, PT ;  /* 0x000000e10400720c */ /* 0x040fe40003fa6270 */
[----:B------:R-:W-:Y:S02]  /*89c0*/  ISETP.LT.OR P1, PT, R71, R232, P1 ;  /* 0x000000e84700720c */ /* 0x000fe40000f21670 */
[C---:B------:R-:W-:Y:S02]  /*89d0*/  ISETP.LT.OR P2, PT, R4.reuse, R234, P2 ;  /* 0x000000ea0400720c */ /* 0x040fe40001741670 */
[----:B------:R-:W-:Y:S02]  /*89e0*/  ISETP.LT.OR P4, PT, R4, R230, P4 ;  /* 0x000000e60400720c */ /* 0x000fe40002781670 */
[----:B------:R-:W-:Y:S01]  /*89f0*/  IADD3 R5, R196, 0x60, RZ ;  /* 0x00000060c4057810 */ /* 0x000fe20007ffe0ff */
[----:B------:R-:W-:Y:S01]  /*8a00*/  BAR.SYNC.DEFER_BLOCKING 0x0 ;  /* 0x0000000000007b1d */ /* 0x000fe20000010000 */
[----:B------:R-:W-:-:S02]  /*8a10*/  ISETP.LT.OR P6, PT, R4, R232, P6 ;  /* 0x000000e80400720c */ /* 0x000fc400037c1670 */
[----:B------:R-:W-:Y:S02]  /*8a20*/  ISETP.LT.OR P5, PT, R4, R228, P5 ;  /* 0x000000e40400720c */ /* 0x000fe40002fa1670 */
[----:B------:R-:W-:Y:S02]  /*8a30*/  FSEL R56, R52, -INF , !P3 ;  /* 0xff80000034387808 */ /* 0x000fe40005800000 */
[----:B------:R-:W-:Y:S02]  /*8a40*/  FSEL R4, R54, -INF , !P1 ;  /* 0xff80000036047808 */ /* 0x000fe40004800000 */
[----:B------:R-:W-:Y:S02]  /*8a50*/  FSEL R58, R53, -INF , !P2 ;  /* 0xff800000353a7808 */ /* 0x000fe40005000000 */
[----:B------:R-:W-:Y:S02]  /*8a60*/  FSEL R52, R57, -INF , !P4 ;  /* 0xff80000039347808 */ /* 0x000fe40006000000 */
[----:B------:R-:W-:-:S02]  /*8a70*/  ISETP.GE.AND P3, PT, R5, R233, PT ;  /* 0x000000e90500720c */ /* 0x000fc40003f66270 */
[C---:B------:R-:W-:Y:S02]  /*8a80*/  ISETP.GE.AND P1, PT, R5.reuse, R231, PT ;  /* 0x000000e70500720c */ /* 0x040fe40003f26270 */
[C---:B------:R-:W-:Y:S02]  /*8a90*/  ISETP.GE.AND P2, PT, R5.reuse, R229, PT ;  /* 0x000000e50500720c */ /* 0x040fe40003f46270 */
[C---:B------:R-:W-:Y:S02]  /*8aa0*/  ISETP.GE.AND P4, PT, R5.reuse, R225, PT ;  /* 0x000000e10500720c */ /* 0x040fe40003f86270 */
[----:B------:R-:W-:Y:S02]  /*8ab0*/  IADD3 R9, R196, 0x61, RZ ;  /* 0x00000061c4097810 */ /* 0x000fe40007ffe0ff */
[C---:B------:R-:W-:Y:S02]  /*8ac0*/  ISETP.LT.OR P3, PT, R5.reuse, R234, P3 ;  /* 0x000000ea0500720c */ /* 0x040fe40001f61670 */
[----:B------:R-:W-:-:S02]  /*8ad0*/  ISETP.LT.OR P1, PT, R5, R232, P1 ;  /* 0x000000e80500720c */ /* 0x000fc40000f21670 */
[C---:B------:R-:W-:Y:S02]  /*8ae0*/  ISETP.LT.OR P2, PT, R5.reuse, R230, P2 ;  /* 0x000000e60500720c */ /* 0x040fe40001741670 */
[----:B------:R-:W-:Y:S02]  /*8af0*/  ISETP.LT.OR P4, PT, R5, R228, P4 ;  /* 0x000000e40500720c */ /* 0x000fe40002781670 */
[----:B------:R-:W-:Y:S02]  /*8b00*/  FSEL R130, R59, -INF , !P5 ;  /* 0xff8000003b827808 */ /* 0x000fe40006800000 */
[----:B------:R-:W-:Y:S02]  /*8b10*/  FSEL R5, R55, -INF , !P6 ;  /* 0xff80000037057808 */ /* 0x000fe40007000000 */
[C---:B------:R-:W-:Y:S02]  /*8b20*/  ISETP.GE.AND P6, PT, R9.reuse, R233, PT ;  /* 0x000000e90900720c */ /* 0x040fe40003fc6270 */
[----:B------:R-:W-:-:S02]  /*8b30*/  ISETP.GE.AND P5, PT, R9, R231, PT ;  /* 0x000000e70900720c */ /* 0x000fc40003fa6270 */
[C---:B------:R-:W-:Y:S02]  /*8b40*/  ISETP.LT.OR P6, PT, R9.reuse, R234, P6 ;  /* 0x000000ea0900720c */ /* 0x040fe400037c1670 */
        /* <DEDUP_REMOVED lines=20> */
[C---:B------:R-:W-:Y:S02]  /*8c90*/  IADD3 R9, R196.reuse, 0x68, RZ ;  /* 0x00000068c4097810 */ /* 0x040fe40007ffe0ff */
[----:B------:R-:W-:Y:S02]  /*8ca0*/  IADD3 R8, R196, 0x71, RZ ;  /* 0x00000071c4087810 */ /* 0x000fe40007ffe0ff */
[----:B------:R-:W-:-:S02]  /*8cb0*/  FSEL R55, R45, -INF , !P3 ;  /* 0xff8000002d377808 */ /* 0x000fc40005800000 */
        /* <DEDUP_REMOVED lines=8> */
[----:B------:R-:W-:Y:S02]  /*8d40*/  ISETP.GE.AND P6, PT, R8, R231, PT ;  /* 0x000000e70800720c */ /* 0x000fe40003fc6270 */
[C---:B------:R-:W-:Y:S02]  /*8d50*/  ISETP.LT.OR P3, PT, R9.reuse, R234, P3 ;  /* 0x000000ea0900720c */ /* 0x040fe40001f61670 */
[C---:B------:R-:W-:Y:S02]  /*8d60*/  ISETP.LT.OR P1, PT, R9.reuse, R232, P1 ;  /* 0x000000e80900720c */ /* 0x040fe40000f21670 */
[----:B------:R-:W-:-:S02]  /*8d70*/  ISETP.LT.OR P5, PT, R9, R230, P5 ;  /* 0x000000e60900720c */ /* 0x000fc40002fa1670 */
[----:B------:R-:W-:Y:S02]  /*8d80*/  ISETP.LT.OR P2, PT, R9, R228, P2 ;  /* 0x000000e40900720c */ /* 0x000fe40001741670 */
        /* <DEDUP_REMOVED lines=8> */
[----:B------:R-:W-:Y:S02]  /*8e10*/  ISETP.GE.AND P2, PT, R9, R233, PT ;  /* 0x000000e90900720c */ /* 0x000fe40003f46270 */
[C---:B------:R-:W-:Y:S02]  /*8e20*/  ISETP.GE.AND P5, PT, R8.reuse, R225, PT ;  /* 0x000000e10800720c */ /* 0x040fe40003fa6270 */
[----:B------:R-:W-:-:S02]  /*8e30*/  ISETP.LT.OR P4, PT, R8, R234, P4 ;  /* 0x000000ea0800720c */ /* 0x000fc40002781670 */
[C---:B------:R-:W-:Y:S02]  /*8e40*/  ISETP.LT.OR P6, PT, R8.reuse, R230, P6 ;  /* 0x000000e60800720c */ /* 0x040fe400037c1670 */
[----:B------:R-:W-:Y:S02]  /*8e50*/  ISETP.LT.OR P5, PT, R8, R228, P5 ;  /* 0x000000e40800720c */ /* 0x000fe40002fa1670 */
        /* <DEDUP_REMOVED lines=11> */
[----:B------:R-:W-:Y:S02]  /*8f10*/  ISETP.GE.AND P1, PT, R6, R225, PT ;  /* 0x000000e10600720c */ /* 0x000fe40003f26270 */
[----:B------:R-:W-:Y:S02]  /*8f20*/  ISETP.GE.AND P2, PT, R196, R229, PT ;  /* 0x000000e5c400720c */ /* 0x000fe40003f46270 */
[C---:B------:R-:W-:Y:S02]  /*8f30*/  ISETP.LT.OR P4, PT, R9.reuse, R230, P4 ;  /* 0x000000e60900720c */ /* 0x040fe40002781670 */
[----:B------:R-:W-:Y:S02]  /*8f40*/  ISETP.LT.OR P6, PT, R9, R228, P6 ;  /* 0x000000e40900720c */ /* 0x000fe400037c1670 */
[----:B------:R-:W-:-:S02]  /*8f50*/  ISETP.LT.OR P5, PT, R6, R230, P5 ;  /* 0x000000e60600720c */ /* 0x000fc40002fa1670 */
[----:B------:R-:W-:Y:S02]  /*8f60*/  ISETP.LT.OR P1, PT, R6, R228, P1 ;  /* 0x000000e40600720c */ /* 0x000fe40000f21670 */
[----:B------:R-:W-:Y:S02]  /*8f70*/  ISETP.LT.OR P2, PT, R196, R230, P2 ;  /* 0x000000e6c400720c */ /* 0x000fe40001741670 */
[----:B------:R-:W-:Y:S02]  /*8f80*/  FSEL R41, R41, -INF , !P4 ;  /* 0xff80000029297808 */ /* 0x000fe40006000000 */
[----:B------:R-:W-:Y:S02]  /*8f90*/  FSEL R176, R43, -INF , !P6 ;  /* 0xff8000002bb07808 */ /* 0x000fe40007000000 */
[----:B------:R-:W-:Y:S02]  /*8fa0*/  FSEL R32, R32, -INF , !P3 ;  /* 0xff80000020207808 */ /* 0x000fe40005800000 */
[----:B------:R-:W-:-:S02]  /*8fb0*/  FSEL R46, R20, -INF , !P5 ;  /* 0xff800000142e7808 */ /* 0x000fc40006800000 */
[----:B------:R-:W-:Y:S02]  /*8fc0*/  FSEL R177, R22, -INF , !P1 ;  /* 0xff80000016b17808 */ /* 0x000fe40004800000 */
[----:B------:R-:W-:Y:S02]  /*8fd0*/  FSEL R44, R21, -INF , !P2 ;  /* 0xff800000152c7808 */ /* 0x000fe40005000000 */
[----:B------:R-:W-:Y:S02]  /*8fe0*/  ISETP.GE.AND P4, PT, R9, R231, PT ;  /* 0x000000e70900720c */ /* 0x000fe40003f86270 */
[C---:B------:R-:W-:Y:S02]  /*8ff0*/  ISETP.GE.AND P6, PT, R6.reuse, R233, PT ;  /* 0x000000e90600720c */ /* 0x040fe40003fc6270 */
[----:B------:R-:W-:Y:S02]  /*9000*/  ISETP.GE.AND P3, PT, R6, R231, PT ;  /* 0x000000e70600720c */ /* 0x000fe40003f66270 */
[----:B------:R-:W-:-:S02]  /*9010*/  ISETP.GE.AND P5, PT, R196, R233, PT ;  /* 0x000000e9c400720c */ /* 0x000fc40003fa6270 */
[C---:B------:R-:W-:Y:S02]  /*9020*/  ISETP.GE.AND P1, PT, R196.reuse, R225, PT ;  /* 0x000000e1c400720c */ /* 0x040fe40003f26270 */
[----:B------:R-:W-:Y:S02]  /*9030*/  ISETP.GE.AND P2, PT, R196, R231, PT ;  /* 0x000000e7c400720c */ /* 0x000fe40003f46270 */
[----:B------:R-:W-:Y:S02]  /*9040*/  ISETP.LT.OR P4, PT, R9, R232, P4 ;  /* 0x000000e80900720c */ /* 0x000fe40002781670 */
[----:B------:R-:W-:Y:S02]  /*9050*/  ISETP.LT.OR P6, PT, R6, R234, P6 ;  /* 0x000000ea0600720c */ /* 0x000fe400037c1670 */
[----:B------:R-:W-:Y:S02]  /*9060*/  ISETP.LT.OR P1, PT, R196, R228, P1 ;  /* 0x000000e4c400720c */ /* 0x000fe40000f21670 */
[----:B------:R-:W-:-:S02]  /*9070*/  ISETP.LT.OR P3, PT, R6, R232, P3 ;  /* 0x000000e80600720c */ /* 0x000fc40001f61670 */
[C---:B------:R-:W-:Y:S02]  /*9080*/  ISETP.LT.OR P5, PT, R196.reuse, R234, P5 ;  /* 0x000000eac400720c */ /* 0x040fe40002fa1670 */
[----:B------:R-:W-:Y:S02]  /*9090*/  ISETP.LT.OR P2, PT, R196, R232, P2 ;  /* 0x000000e8c400720c */ /* 0x000fe40001741670 */
[----:B------:R-:W-:Y:S02]  /*90a0*/  FSEL R196, R23, -INF , !P1 ;  /* 0xff80000017c47808 */ /* 0x000fe40004800000 */
[----:B------:R-:W-:Y:S02]  /*90b0*/  FSEL R26, R35, -INF , !P4 ;  /* 0xff800000231a7808 */ /* 0x000fe40006000000 */
[----:B------:R-:W-:Y:S02]  /*90c0*/  FSEL R16, R16, -INF , !P6 ;  /* 0xff80000010107808 */ /* 0x000fe40007000000 */
[----:B------:R-:W-:-:S02]  /*90d0*/  FSEL R45, R18, -INF , !P3 ;  /* 0xff800000122d7808 */ /* 0x000fc40005800000 */
[----:B------:R-:W-:Y:S02]  /*90e0*/  FSEL R17, R17, -INF , !P5 ;  /* 0xff80000011117808 */ /* 0x000fe40006800000 */
[----:B------:R-:W-:Y:S01]  /*90f0*/  FSEL R172, R19, -INF , !P2 ;  /* 0xff80000013ac7808 */ /* 0x000fe20005000000 */
[----:B------:R-:W-:Y:S05]  /*9100*/  @!P0 BRA `(.L_x_156) ;  /* 0x000001b000008947 */ /* 0x000fea0003800000 */
[----:B-1----:R-:W-:Y:S01]  /*9110*/  IADD3 R184, R184, -0x3, RZ ;  /* 0xfffffffdb8b87810 */ /* 0x002fe20007ffe0ff */
[----:B------:R-:W-:Y:S02]  /*9120*/  ULDC.64 UR4, c[0x0][0x198] ;  /* 0x0000660000047ab9 */ /* 0x000fe40000000a00 */
[----:B------:R-:W-:Y:S01]  /*9130*/  USHF.L.U32 UR6, UR4, 0x6, URZ ;  /* 0x0000000604067899 */ /* 0x000fe2000800063f */
[----:B------:R-:W-:Y:S01]  /*9140*/  SHF.R.S32.HI R6, RZ, 0x1f, R184 ;  /* 0x0000001fff067819 */ /* 0x000fe200000114b8 */
[----:B------:R-:W-:Y:S01]  /*9150*/  IMAD.WIDE.U32 R8, R184, c[0x0][0x198], RZ ;  /* 0x00006600b8087a25 */ /* 0x000fe200078e00ff */
[----:B------:R-:W-:-:S03]  /*9160*/  USHF.L.U64.HI UR5, UR4, 0x6, UR5 ;  /* 0x0000000604057899 */ /* 0x000fc60008010205 */
[----:B------:R-:W-:Y:S01]  /*9170*/  IMAD R6, R6, c[0x0][0x198], RZ ;  /* 0x0000660006067a24 */ /* 0x000fe200078e02ff */
[----:B------:R-:W-:-:S03]  /*9180*/  LEA R7, P0, R8, R236, 0x7 ;  /* 0x000000ec08077211 */ /* 0x000fc600078038ff */
[----:B------:R-:W-:Y:S01]  /*9190*/  IMAD R6, R184, c[0x0][0x19c], R6 ;  /* 0x00006700b8067a24 */ /* 0x000fe200078e0206 */
[----:B------:R-:W-:-:S03]  /*91a0*/  LEA R10, P1, R7, c[0x0][0x168], 0x1 ;  /* 0x00005a00070a7a11 */ /* 0x000fc600078208ff */
[----:B------:R-:W-:-:S05]  /*91b0*/  IMAD.IADD R6, R9, 0x1, R6 ;  /* 0x0000000109067824 */ /* 0x000fca00078e0206 */
        /* <DEDUP_REMOVED lines=9> */
[----:B------:R-:W-:-:S02]  /*9250*/  IADD3 R6, P0, R18, UR6, RZ ;  /* 0x0000000612067c10 */ /* 0x000fc4000ff1e0ff */
[----:B------:R-:W-:Y:S01]  /*9260*/  IADD3.X R19, R9, UR5, RZ, P1, !PT ;  /* 0x0000000509137c10 */ /* 0x000fe20008ffe4ff */
[----:B------:R1:W-:Y:S03]  /*9270*/  LDGSTS.E.BYPASS.LTC128B.128 [R224+0x2800], [R8.64] ;  /* 0x0280000008e07fae */ /* 0x0003e6000b901d48 */
[----:B------:R-:W-:Y:S01]  /*9280*/  IADD3.X R7, R19, UR5, RZ, P0, !PT ;  /* 0x0000000513077c10 */ /* 0x000fe200087fe4ff */
[----:B------:R1:W-:Y:S04]  /*9290*/  LDGSTS.E.BYPASS.LTC128B.128 [R224+0x3000], [R18.64] ;  /* 0x0300000012e07fae */ /* 0x0003e8000b901d48 */
[----:B------:R1:W-:Y:S04]  /*92a0*/  LDGSTS.E.BYPASS.LTC128B.128 [R224+0x3800], [R6.64] ;  /* 0x0380000006e07fae */ /* 0x0003e8000b901d48 */
[----:B------:R-:W0:Y:S02]  /*92b0*/  LDGDEPBAR ;  /* 0x00000000000079af */ /* 0x000e240000000000 */
.L_x_156:
[----:B-1----:R-:W2:Y:S04]  /*92c0*/  LDL.LU R18, [R1+0x4] ;  /* 0x0000040001127983 */ /* 0x002ea80000300800 */
[----:B------:R-:W3:Y:S04]  /*92d0*/  LDL.LU R24, [R1+0x10] ;  /* 0x0000100001187983 */ /* 0x000ee80000300800 */
[----:B------:R-:W4:Y:S04]  /*92e0*/  LDL.LU R23, [R1+0x2c] ;  /* 0x00002c0001177983 */ /* 0x000f280000300800 */
[----:B------:R-:W5:Y:S04]  /*92f0*/  LDL.LU R22, [R1+0x30] ;  /* 0x0000300001167983 */ /* 0x000f680000300800 */
[----:B------:R-:W5:Y:S01]  /*9300*/  LDL.LU R21, [R1+0x34] ;  /* 0x0000340001157983 */ /* 0x000f620000300800 */
[----:B------:R-:W-:-:S03]  /*9310*/  MOV R20, R112 ;  /* 0x0000007000147202 */ /* 0x000fc60000000f00 */
[----:B------:R-:W5:Y:S04]  /*9320*/  LDL.LU R9, [R1+0x1c] ;  /* 0x00001c0001097983 */ /* 0x000f680000300800 */
[----:B------:R-:W5:Y:S04]  /*9330*/  LDL.LU R19, [R1+0x14] ;  /* 0x0000140001137983 */ /* 0x000f680000300800 */
[----:B------:R-:W5:Y:S04]  /*9340*/  LDL.LU R10, [R1+0x18] ;  /* 0x00001800010a7983 */ /* 0x000f680000300800 */
[----:B------:R-:W5:Y:S04]  /*9350*/  LDL.LU R8, [R1+0x8] ;  /* 0x0000080001087983 */ /* 0x000f680000300800 */
[----:B------:R-:W5:Y:S04]  /*9360*/  LDL.LU R11, [R1] ;  /* 0x00000000010b7983 */ /* 0x000f680000300800 */
[----:B------:R-:W5:Y:S04]  /*9370*/  LDL.LU R43, [R1+0xc] ;  /* 0x00000c00012b7983 */ /* 0x000f680000300800 */
[----:B------:R-:W5:Y:S04]  /*9380*/  LDL.LU R42, [R1+0x20] ;  /* 0x00002000012a7983 */ /* 0x000f680000300800 */
[----:B------:R-:W5:Y:S04]  /*9390*/  LDL.LU R40, [R1+0x28] ;  /* 0x0000280001287983 */ /* 0x000f680000300800 */
[----:B------:R-:W5:Y:S04]  /*93a0*/  LDL.LU R35, [R1+0x24] ;  /* 0x0000240001237983 */ /* 0x000f680000300800 */
[----:B------:R-:W5:Y:S04]  /*93b0*/  LDL.LU R34, [R1+0x38] ;  /* 0x0000380001227983 */ /* 0x000f680000300800 */
[----:B------:R-:W5:Y:S04]  /*93c0*/  LDL.LU R31, [R1+0x40] ;  /* 0x00004000011f7983 */ /* 0x000f680000300800 */
[----:B------:R-:W5:Y:S04]  /*93d0*/  LDL.LU R30, [R1+0x3c] ;  /* 0x00003c00011e7983 */ /* 0x000f680000300800 */
[----:B------:R-:W5:Y:S01]  /*93e0*/  LDL.LU R27, [R1+0x44] ;  /* 0x00004400011b7983 */ /* 0x000f620000300800 */
[----:B--2---:R-:W-:-:S04]  /*93f0*/  FMNMX.FTZ R7, R36, R18, !PT ;  /* 0x0000001224077209 */ /* 0x004fc80007810000 */
[----:B------:R-:W-:-:S04]  /*9400*/  FMNMX.FTZ R7, R200, R7, !PT ;  /* 0x00000007c8077209 */ /* 0x000fc80007810000 */
[----:B---3--:R-:W-:-:S04]  /*9410*/  FMNMX.FTZ R7, R24, R7, !PT ;  /* 0x0000000718077209 */ /* 0x008fc80007810000 */
[----:B----4-:R-:W-:-:S04]  /*9420*/  FMNMX.FTZ R7, R23, R7, !PT ;  /* 0x0000000717077209 */ /* 0x010fc80007810000 */
[----:B-----5:R-:W-:-:S04]  /*9430*/  FMNMX.FTZ R7, R22, R7, !PT ;  /* 0x0000000716077209 */ /* 0x020fc80007810000 */
[----:B------:R-:W-:-:S04]  /*9440*/  FMNMX.FTZ R7, R21, R7, !PT ;  /* 0x0000000715077209 */ /* 0x000fc80007810000 */
[----:B------:R-:W-:-:S04]  /*9450*/  FMNMX.FTZ R7, R116, R7, !PT ;  /* 0x0000000774077209 */ /* 0x000fc80007810000 */
[----:B------:R-:W-:-:S04]  /*9460*/  FMNMX.FTZ R7, R117, R7, !PT ;  /* 0x0000000775077209 */ /* 0x000fc80007810000 */
[----:B------:R-:W-:-:S04]  /*9470*/  FMNMX.FTZ R7, R20, R7, !PT ;  /* 0x0000000714077209 */ /* 0x000fc80007810000 */
[----:B------:R-:W-:Y:S02]  /*9480*/  FMNMX.FTZ R7, R113, R7, !PT ;  /* 0x0000000771077209 */ /* 0x000fe40007810000 */
[----:B------:R-:W-:Y:S02]  /*9490*/  FMNMX.FTZ R99, R3, R11, !PT ;  /* 0x0000000b03637209 */ /* 0x000fe40007810000 */
[----:B------:R-:W-:Y:S02]  /*94a0*/  FMNMX.FTZ R7, R107, R7, !PT ;  /* 0x000000076b077209 */ /* 0x000fe40007810000 */
[----:B------:R-:W-:Y:S02]  /*94b0*/  FMNMX.FTZ R99, R199, R99, !PT ;  /* 0x00000063c7637209 */ /* 0x000fe40007810000 */
[----:B------:R-:W-:Y:S02]  /*94c0*/  FMNMX.FTZ R7, R101, R7, !PT ;  /* 0x0000000765077209 */ /* 0x000fe40007810000 */
[----:B------:R-:W-:-:S02]  /*94d0*/  FMNMX.FTZ R99, R43, R99, !PT ;  /* 0x000000632b637209 */ /* 0x000fc40007810000 */
        /* <DEDUP_REMOVED lines=21> */
[----:B-1----:R-:W-:-:S05]  /*9630*/  FMNMX.FTZ R6, R7, R6, !PT ;  /* 0x0000000607067209 */ /* 0x002fca0007810000 */
[----:B------:R-:W1:Y:S02]  /*9640*/  SHFL.BFLY PT, R100, R6, 0x1, 0x1f ;  /* 0x0c201f0006647f89 */ /* 0x000e6400000e0000 */
[----:B-1----:R-:W-:-:S04]  /*9650*/  FMNMX.FTZ R100, R6, R100, !PT ;  /* 0x0000006406647209 */ /* 0x002fc80007810000 */
[C---:B------:R-:W-:Y:S01]  /*9660*/  FSETP.NEU.FTZ.AND P3, PT, R100.reuse, -INF , PT ;  /* 0xff8000006400780b */ /* 0x040fe20003f7d000 */
[----:B------:R-:W-:-:S05]  /*9670*/  FMUL.FTZ R6, R100, c[0x0][0x23c] ;  /* 0x00008f0064067a20 */ /* 0x000fca0000410000 */
[----:B------:R-:W-:-:S05]  /*9680*/  FSEL R6, R6, RZ, P3 ;  /* 0x000000ff06067208 */ /* 0x000fca0001800000 */
[--C-:B------:R-:W-:Y:S02]  /*9690*/  FFMA.FTZ R179, R24, c[0x0][0x23c], -R6.reuse ;  /* 0x00008f0018b37a23 */ /* 0x100fe40000010806 */
[----:B------:R-:W2:Y:S01]  /*96a0*/  LDL.LU R24, [R1+0x48] ;  /* 0x0000480001187983 */ /* 0x000ea20000300800 */
[--C-:B------:R-:W-:Y:S01]  /*96b0*/  FFMA.FTZ R112, R23, c[0x0][0x23c], -R6.reuse ;  /* 0x00008f0017707a23 */ /* 0x100fe20000010806 */
[----:B------:R-:W-:Y:S01]  /*96c0*/  FMNMX.FTZ R99, R42, R99, !PT ;  /* 0x000000632a637209 */ /* 0x000fe20007810000 */
[--C-:B------:R-:W-:Y:S01]  /*96d0*/  FFMA.FTZ R111, R22, c[0x0][0x23c], -R6.reuse ;  /* 0x00008f00166f7a23 */ /* 0x100fe20000010806 */
[----:B------:R-:W3:Y:S01]  /*96e0*/  LDL.LU R23, [R1+0x4c] ;  /* 0x00004c0001177983 */ /* 0x000ee20000300800 */
[----:B------:R-:W-:Y:S01]  /*96f0*/  MOV R22, R67 ;  /* 0x0000004300167202 */ /* 0x000fe20000000f00 */
        /* <DEDUP_REMOVED lines=10> */
[----:B------:R1:W-:Y:S01]  /*97a0*/  MUFU.EX2 R18, R7 ;  /* 0x0000000700127308 */ /* 0x0003e20000000800 */
[--C-:B------:R-:W-:Y:S01]  /*97b0*/  FFMA.FTZ R200, R200, c[0x0][0x23c], -R6.reuse ;  /* 0x00008f00c8c87a23 */ /* 0x100fe20000010806 */
[----:B------:R-:W-:Y:S01]  /*97c0*/  FMNMX.FTZ R99, R119, R99, !PT ;  /* 0x0000006377637209 */ /* 0x000fe20007810000 */
[----:B------:R-:W-:-:S03]  /*97d0*/  FFMA.FTZ R108, R21, c[0x0][0x23c], -R6 ;  /* 0x00008f00156c7a23 */ /* 0x000fc60000010806 */
[----:B------:R-:W-:Y:S02]  /*97e0*/  FMNMX.FTZ R99, R114, R99, !PT ;  /* 0x0000006372637209 */ /* 0x000fe40007810000 */
[----:B------:R-:W-:Y:S01]  /*97f0*/  MOV R20, R8 ;  /* 0x0000000800147202 */ /* 0x000fe20000000f00 */
[--C-:B------:R-:W-:Y:S01]  /*9800*/  FFMA.FTZ R104, R116, c[0x0][0x23c], -R6.reuse ;  /* 0x00008f0074687a23 */ /* 0x100fe20000010806 */
[----:B------:R-:W-:Y:S01]  /*9810*/  FMNMX.FTZ R99, R115, R99, !PT ;  /* 0x0000006373637209 */ /* 0x000fe20007810000 */
[----:B------:R-:W-:Y:S01]  /*9820*/  FFMA.FTZ R103, R117, c[0x0][0x23c], -R6 ;  /* 0x00008f0075677a23 */ /* 0x000fe20000010806 */
[----:B------:R-:W-:Y:S02]  /*9830*/  MUFU.EX2 R200, R200 ;  /* 0x000000c800c87308 */ /* 0x000fe40000000800 */
[----:B------:R-:W-:-:S04]  /*9840*/  FMNMX.FTZ R99, R105, R99, !PT ;  /* 0x0000006369637209 */ /* 0x000fc80007810000 */
        /* <DEDUP_REMOVED lines=8> */
[----:B------:R-:W-:-:S04]  /*98d0*/  FMNMX.FTZ R99, R34, R99, !PT ;  /* 0x0000006322637209 */ /* 0x000fc80007810000 */
[----:B------:R-:W-:-:S04]  /*98e0*/  FMNMX.FTZ R99, R31, R99, !PT ;  /* 0x000000631f637209 */ /* 0x000fc80007810000 */
[----:B------:R-:W-:-:S04]  /*98f0*/  FMNMX.FTZ R99, R30, R99, !PT ;  /* 0x000000631e637209 */ /* 0x000fc80007810000 */
[----:B------:R-:W-:Y:S02]  /*9900*/  FMNMX.FTZ R99, R27, R99, !PT ;  /* 0x000000631b637209 */ /* 0x000fe40007810000 */
[----:B------:R-:W-:-:S04]  /*9910*/  FMNMX.FTZ R8, R2, R201, !PT ;  /* 0x000000c902087209 */ /* 0x000fc80007810000 */
[----:B------:R-:W-:-:S04]  /*9920*/  FMNMX.FTZ R8, R15, R8, !PT ;  /* 0x000000080f087209 */ /* 0x000fc80007810000 */
[----:B------:R-:W-:-:S04]  /*9930*/  FMNMX.FTZ R8, R202, R8, !PT ;  /* 0x00000008ca087209 */ /* 0x000fc80007810000 */
[----:B------:R-:W-:Y:S01]  /*9940*/  FMNMX.FTZ R8, R20, R8, !PT ;  /* 0x0000000814087209 */ /* 0x000fe20007810000 */
[----:B------:R-:W-:-:S03]  /*9950*/  FFMA.FTZ R93, R101, c[0x0][0x23c], -R6 ;  /* 0x00008f00655d7a23 */ /* 0x000fc60000010806 */
[----:B------:R-:W-:Y:S01]  /*9960*/  FMNMX.FTZ R8, R9, R8, !PT ;  /* 0x0000000809087209 */ /* 0x000fe20007810000 */
[--C-:B------:R-:W-:Y:S02]  /*9970*/  FFMA.FTZ R92, R102, c[0x0][0x23c], -R6.reuse ;  /* 0x00008f00665c7a23 */ /* 0x100fe40000010806 */
[--C-:B------:R-:W-:Y:S02]  /*9980*/  FFMA.FTZ R91, R110, c[0x0][0x23c], -R6.reuse ;  /* 0x00008f006e5b7a23 */ /* 0x100fe40000010806 */
[--C-:B------:R-:W-:Y:S02]  /*9990*/  FFMA.FTZ R86, R68, c[0x0][0x23c], -R6.reuse ;  /* 0x00008f0044567a23 */ /* 0x100fe40000010806 */
[--C-:B------:R-:W-:Y:S02]  /*99a0*/  FFMA.FTZ R85, R69, c[0x0][0x23c], -R6.reuse ;  /* 0x00008f0045557a23 */ /* 0x100fe40000010806 */
[--C-:B------:R-:W-:Y:S02]  /*99b0*/  FFMA.FTZ R84, R64, c[0x0][0x23c], -R6.reuse ;  /* 0x00008f0040547a23 */ /* 0x100fe40000010806 */
[----:B------:R-:W-:-:S02]  /*99c0*/  FFMA.FTZ R83, R65, c[0x0][0x23c], -R6 ;  /* 0x00008f0041537a23 */ /* 0x000fc40000010806 */
        /* <DEDUP_REMOVED lines=9> */
[----:B------:R-:W-:Y:S01]  /*9a60*/  FFMA.FTZ R73, R17, c[0x0][0x23c], -R6 ;  /* 0x00008f0011497a23 */ /* 0x000fe20000010806 */
        /* <DEDUP_REMOVED lines=9> */
[----:B------:R-:W-:Y:S02]  /*9b00*/  FMNMX.FTZ R6, R193, R6, !PT ;  /* 0x00000006c1067209 */ /* 0x000fe40007810000 */
[----:B--2---:R-:W-:-:S04]  /*9b10*/  FMNMX.FTZ R99, R24, R99, !PT ;  /* 0x0000006318637209 */ /* 0x004fc80007810000 */
[----:B---3--:R-:W-:-:S04]  /*9b20*/  FMNMX.FTZ R99, R23, R99, !PT ;  /* 0x0000006317637209 */ /* 0x008fc80007810000 */
        /* <DEDUP_REMOVED lines=17> */
[----:B------:R-:W-:Y:S02]  /*9c40*/  FSEL R21, R7, RZ, P2 ;  /* 0x000000ff07157208 */ /* 0x000fe40001000000 */
        /* <DEDUP_REMOVED lines=43> */
[--C-:B------:R-:W-:Y:S02]  /*9f00*/  FFMA.FTZ R67, R98, c[0x0][0x23c], -R21.reuse ;  /* 0x00008f0062437a23 */ /* 0x100fe40000010815 */
[----:B------:R-:W-:Y:S01]  /*9f10*/  FFMA.FTZ R66, R97, c[0x0][0x23c], -R21 ;  /* 0x00008f0061427a23 */ /* 0x000fe20000010815 */
[----:B------:R-:W1:Y:S01]  /*9f20*/  SHFL.BFLY PT, R98, R6, 0x2, 0x1f ;  /* 0x0c401f0006627f89 */ /* 0x000e6200000e0000 */
[----:B------:R-:W-:-:S04]  /*9f30*/  FMNMX.FTZ R97, R174, R7, !PT ;  /* 0x00000007ae617209 */ /* 0x000fc80007810000 */
[----:B------:R-:W-:-:S04]  /*9f40*/  FMNMX.FTZ R97, R176, R97, !PT ;  /* 0x00000061b0617209 */ /* 0x000fc80007810000 */
[----:B------:R-:W-:-:S04]  /*9f50*/  FMNMX.FTZ R97, R125, R97, !PT ;  /* 0x000000617d617209 */ /* 0x000fc80007810000 */
[----:B------:R-:W-:-:S04]  /*9f60*/  FMNMX.FTZ R97, R175, R97, !PT ;  /* 0x00000061af617209 */ /* 0x000fc80007810000 */
[----:B------:R-:W-:-:S04]  /*9f70*/  FMNMX.FTZ R97, R177, R97, !PT ;  /* 0x00000061b1617209 */ /* 0x000fc80007810000 */
[----:B------:R-:W-:Y:S02]  /*9f80*/  FMNMX.FTZ R97, R196, R97, !PT ;  /* 0x00000061c4617209 */ /* 0x000fe40007810000 */
[----:B-1----:R-:W-:-:S03]  /*9f90*/  FMNMX.FTZ R98, R6, R98, !PT ;  /* 0x0000006206627209 */ /* 0x002fc60007810000 */
[----:B------:R-:W1:Y:S04]  /*9fa0*/  SHFL.BFLY PT, R7, R97, 0x2, 0x1f ;  /* 0x0c401f0061077f89 */ /* 0x000e6800000e0000 */
[----:B------:R-:W2:Y:S01]  /*9fb0*/  SHFL.BFLY PT, R6, R98, 0x1, 0x1f ;  /* 0x0c201f0062067f89 */ /* 0x000ea200000e0000 */
[----:B-1----:R-:W-:Y:S02]  /*9fc0*/  FMNMX.FTZ R97, R97, R7, !PT ;  /* 0x0000000761617209 */ /* 0x002fe40007810000 */
[----:B--2---:R-:W-:-:S03]  /*9fd0*/  FMNMX.FTZ R98, R98, R6, !PT ;  /* 0x0000000662627209 */ /* 0x004fc60007810000 */
[----:B------:R-:W1:Y:S01]  /*9fe0*/  SHFL.BFLY PT, R6, R97, 0x1, 0x1f ;  /* 0x0c201f0061067f89 */ /* 0x000e6200000e0000 */
[C---:B------:R-:W-:Y:S01]  /*9ff0*/  FSETP.NEU.FTZ.AND P1, PT, R98.reuse, -INF , PT ;  /* 0xff8000006200780b */ /* 0x040fe20003f3d000 */
[--C-:B------:R-:W-:Y:S02]  /*a000*/  FFMA.FTZ R8, R11, c[0x0][0x23c], -R21.reuse ;  /* 0x00008f000b087a23 */ /* 0x100fe40000010815 */
[----:B------:R-:W-:Y:S02]  /*a010*/  FMUL.FTZ R7, R98, c[0x0][0x23c] ;  /* 0x00008f0062077a20 */ /* 0x000fe40000410000 */
[----:B------:R-:W-:Y:S01]  /*a020*/  FFMA.FTZ R57, R4, c[0x0][0x23c], -R21 ;  /* 0x00008f0004397a23 */ /* 0x000fe20000010815 */
[----:B------:R-:W-:Y:S01]  /*a030*/  FSEL R4, R98, RZ, P1 ;  /* 0x000000ff62047208 */ /* 0x000fe20000800000 */
[----:B------:R2:W-:Y:S04]  /*a040*/  MUFU.EX2 R11, R8 ;  /* 0x00000008000b7308 */ /* 0x0005e80000000800 */
[----:B------:R-:W-:Y:S01]  /*a050*/  FADD.FTZ R2, R2, -R4 ;  /* 0x8000000402027221 */ /* 0x000fe20000010000 */
[----:B-1----:R-:W-:-:S02]  /*a060*/  FMNMX.FTZ R97, R97, R6, !PT ;  /* 0x0000000661617209 */ /* 0x002fc40007810000 */
[----:B--2---:R-:W-:Y:S02]  /*a070*/  FSEL R8, R7, RZ, P1 ;  /* 0x000000ff07087208 */ /* 0x004fe40000800000 */
[----:B------:R-:W-:-:S04]  /*a080*/  FSETP.NEU.FTZ.AND P0, PT, R97, -INF , PT ;  /* 0xff8000006100780b */ /* 0x000fc80003f1d000 */
[C---:B------:R-:W-:Y:S01]  /*a090*/  FSEL R4, R97.reuse, RZ, P0 ;  /* 0x000000ff61047208 */ /* 0x040fe20000000000 */
[----:B------:R-:W-:Y:S02]  /*a0a0*/  FFMA.FTZ R116, R202, c[0x0][0x23c], -R8 ;  /* 0x00008f00ca747a23 */ /* 0x000fe40000010808 */
[----:B------:R-:W-:Y:S02]  /*a0b0*/  FMUL.FTZ R202, R97, c[0x0][0x23c] ;  /* 0x00008f0061ca7a20 */ /* 0x000fe40000410000 */
[----:B------:R-:W-:-:S03]  /*a0c0*/  FADD.FTZ R4, R0, -R4 ;  /* 0x8000000400047221 */ /* 0x000fc60000010000 */
[----:B------:R-:W-:Y:S01]  /*a0d0*/  FSEL R202, R202, RZ, P0 ;  /* 0x000000ffcaca7208 */ /* 0x000fe20000000000 */
[----:B------:R-:W-:Y:S02]  /*a0e0*/  FMUL.FTZ R4, R4, c[0x0][0x23c] ;  /* 0x00008f0004047a20 */ /* 0x000fe40000410000 */
[--C-:B------:R-:W-:Y:S02]  /*a0f0*/  FFMA.FTZ R71, R114, c[0x0][0x23c], -R21.reuse ;  /* 0x00008f0072477a23 */ /* 0x100fe40000010815 */
[----:B------:R-:W-:Y:S02]  /*a100*/  FFMA.FTZ R114, R203, c[0x0][0x23c], -R202 ;  /* 0x00008f00cb727a23 */ /* 0x000fe400000108ca */
[----:B------:R-:W-:Y:S01]  /*a110*/  FMUL.FTZ R2, R2, c[0x0][0x23c] ;  /* 0x00008f0002027a20 */ /* 0x000fe20000410000 */
[----:B------:R1:W-:Y:S01]  /*a120*/  MUFU.EX2 R203, R4 ;  /* 0x0000000400cb7308 */ /* 0x0003e20000000800 */
[--C-:B------:R-:W-:Y:S02]  /*a130*/  FFMA.FTZ R63, R31, c[0x0][0x23c], -R21.reuse ;  /* 0x00008f001f3f7a23 */ /* 0x100fe40000010815 */
[----:B------:R-:W-:-:S02]  /*a140*/  FFMA.FTZ R62, R30, c[0x0][0x23c], -R21 ;  /* 0x00008f001e3e7a23 */ /* 0x000fc40000010815 */
[--C-:B------:R-:W-:Y:S01]  /*a150*/  FFMA.FTZ R56, R5, c[0x0][0x23c], -R21.reuse ;  /* 0x00008f0005387a23 */ /* 0x100fe20000010815 */
[----:B------:R-:W2:Y:S01]  /*a160*/  LDSM.16.MT88.4 R28, [R212+0x4000] ;  /* 0x00400000d41c783b */ /* 0x000ea20000004200 */
[--C-:B------:R-:W-:Y:S02]  /*a170*/  FFMA.FTZ R68, R106, c[0x0][0x23c], -R21.reuse ;  /* 0x00008f006a447a23 */ /* 0x100fe40000010815 */
[--C-:B------:R-:W-:Y:S02]  /*a180*/  FFMA.FTZ R106, R9, c[0x0][0x23c], -R8.reuse ;  /* 0x00008f00096a7a23 */ /* 0x100fe40000010808 */
[----:B------:R-:W3:Y:S01]  /*a190*/  MUFU.EX2 R9, R2 ;  /* 0x0000000200097308 */ /* 0x000ee20000000800 */
[----:B-1----:R-:W1:Y:S01]  /*a1a0*/  LDSM.16.MT88.4 R4, [R211+0x4000] ;  /* 0x00400000d304783b */ /* 0x002e620000004200 */
[----:B------:R-:W-:Y:S02]  /*a1b0*/  FFMA.FTZ R201, R201, c[0x0][0x23c], -R8 ;  /* 0x00008f00c9c97a23 */ /* 0x000fe40000010808 */
[----:B------:R-:W-:-:S02]  /*a1c0*/  FFMA.FTZ R60, R24, c[0x0][0x23c], -R21 ;  /* 0x00008f00183c7a23 */ /* 0x000fc40000010815 */
[--C-:B------:R-:W-:Y:S02]  /*a1d0*/  FFMA.FTZ R70, R115, c[0x0][0x23c], -R21.reuse ;  /* 0x00008f0073467a23 */ /* 0x100fe40000010815 */
[----:B------:R4:W-:Y:S01]  /*a1e0*/  MUFU.EX2 R24, R201 ;  /* 0x000000c900187308 */ /* 0x0009e20000000800 */
[--C-:B------:R-:W-:Y:S01]  /*a1f0*/  FFMA.FTZ R65, R109, c[0x0][0x23c], -R21.reuse ;  /* 0x00008f006d417a23 */ /* 0x100fe20000010815 */
[----:B------:R-:W-:Y:S01]  /*a200*/  FSEL R16, R100, RZ, P3 ;  /* 0x000000ff64107208 */ /* 0x000fe20001800000 */
[--C-:B------:R-:W-:Y:S02]  /*a210*/  FFMA.FTZ R184, R15, c[0x0][0x23c], -R8.reuse ;  /* 0x00008f000fb87a23 */ /* 0x100fe40000010808 */
[----:B------:R-:W-:Y:S02]  /*a220*/  FFMA.FTZ R109, R20, c[0x0][0x23c], -R8 ;  /* 0x00008f00146d7a23 */ /* 0x000fe40000010808 */
[--C-:B------:R-:W-:Y:S02]  /*a230*/  FFMA.FTZ R178, R12, c[0x0][0x23c], -R202.reuse ;  /* 0x00008f000cb27a23 */ /* 0x100fe400000108ca */
[----:B------:R-:W-:Y:S01]  /*a240*/  FFMA.FTZ R115, R14, c[0x0][0x23c], -R202 ;  /* 0x00008f000e737a23 */ /* 0x000fe200000108ca */
[----:B------:R-:W-:Y:S01]  /*a250*/  FSEL R12, R99, RZ, P2 ;  /* 0x000000ff630c7208 */ /* 0x000fe20001000000 */
[----:B------:R-:W-:-:S02]  /*a260*/  FFMA.FTZ R69, R105, c[0x0][0x23c], -R21 ;  /* 0x00008f0069457a23 */ /* 0x000fc40000010815 */
[----:B----4-:R-:W-:Y:S01]  /*a270*/  FFMA.FTZ R201, R13, c[0x0][0x23c], -R202 ;  /* 0x00008f000dc97a23 */ /* 0x010fe200000108ca */
[----:B------:R-:W4:Y:S01]  /*a280*/  MUFU.EX2 R184, R184 ;  /* 0x000000b800b87308 */ /* 0x000f220000000800 */
[--C-:B------:R-:W-:Y:S02]  /*a290*/  FFMA.FTZ R2, R19, c[0x0][0x23c], -R8.reuse ;  /* 0x00008f0013027a23 */ /* 0x100fe40000010808 */
[----:B------:R-:W-:Y:S02]  /*a2a0*/  FFMA.FTZ R105, R120, c[0x0][0x23c], -R8 ;  /* 0x00008f0078697a23 */ /* 0x000fe40000010808 */
[----:B------:R-:W-:Y:S02]  /*a2b0*/  FADD.FTZ R16, R36, -R16 ;  /* 0x8000001024107221 */ /* 0x000fe40000010000 */
[----:B------:R-:W-:Y:S01]  /*a2c0*/  FFMA.FTZ R0, R10, c[0x0][0x23c], -R8 ;  /* 0x00008f000a007a23 */ /* 0x000fe20000010808 */
[----:B------:R-:W-:Y:S01]  /*a2d0*/  MUFU.EX2 R116, R116 ;  /* 0x0000007400747308 */ /* 0x000fe20000000800 */
[-C--:B---3--:R-:W-:Y:S01]  /*a2e0*/  FMUL.FTZ R8, R156, R9.reuse ;  /* 0x000000099c087220 */ /* 0x088fe20000410000 */
[----:B------:R-:W-:Y:S01]  /*a2f0*/  MOV R156, R9 ;  /* 0x00000009009c7202 */ /* 0x000fe20000000f00 */
[----:B------:R-:W-:-:S05]  /*a300*/  FADD.FTZ R3, R3, -R12 ;  /* 0x8000000c03037221 */ /* 0x000fca0000010000 */
[----:B------:R-:W-:Y:S01]  /*a310*/  MUFU.EX2 R109, R109 ;  /* 0x0000006d006d7308 */ /* 0x000fe20000000800 */
[--C-:B------:R-:W-:Y:S02]  /*a320*/  FFMA.FTZ R199, R199, c[0x0][0x23c], -R21.reuse ;  /* 0x00008f00c7c77a23 */ /* 0x100fe40000010815 */
[----:B------:R-:W-:-:S05]  /*a330*/  FFMA.FTZ R117, R43, c[0x0][0x23c], -R21 ;  /* 0x00008f002b757a23 */ /* 0x000fca0000010815 */
[----:B------:R-:W-:Y:S01]  /*a340*/  MUFU.EX2 R201, R201 ;  /* 0x000000c900c97308 */ /* 0x000fe20000000800 */
[----:B------:R-:W-:Y:S02]  /*a350*/  FFMA.FTZ R110, R42, c[0x0][0x23c], -R21 ;  /* 0x00008f002a6e7a23 */ /* 0x000fe40000010815 */
[----:B------:R-:W-:-:S05]  /*a360*/  FMUL.FTZ R16, R16, c[0x0][0x23c] ;  /* 0x00008f0010107a20 */ /* 0x000fca0000410000 */
[----:B------:R-:W-:Y:S01]  /*a370*/  MUFU.EX2 R178, R178 ;  /* 0x000000b200b27308 */ /* 0x000fe20000000800 */
[----:B------:R-:W-:-:S07]  /*a380*/  FMUL.FTZ R3, R3, c[0x0][0x23c] ;  /* 0x00008f0003037a20 */ /* 0x000fce0000410000 */
[----:B------:R-:W-:Y:S01]  /*a390*/  MUFU.EX2 R115, R115 ;  /* 0x0000007300737308 */ /* 0x000fe20000000800 */
[----:B------:R-:W-:-:S07]  /*a3a0*/  FMUL.FTZ R12, R152, R156 ;  /* 0x0000009c980c7220 */ /* 0x000fce0000410000 */
[----:B------:R-:W3:Y:S01]  /*a3b0*/  MUFU.EX2 R114, R114 ;  /* 0x0000007200727308 */ /* 0x000ee20000000800 */
[----:B------:R-:W-:Y:S01]  /*a3c0*/  FMUL.FTZ R10, R158, R203 ;  /* 0x000000cb9e0a7220 */ /* 0x000fe20000410000 */
[----:B------:R-:W-:-:S06]  /*a3d0*/  MOV R158, R11 ;  /* 0x0000000b009e7202 */ /* 0x000fcc0000000f00 */
[----:B------:R5:W-:Y:S01]  /*a3e0*/  MUFU.EX2 R152, R16 ;  /* 0x0000001000987308 */ /* 0x000be20000000800 */
[----:B------:R-:W-:Y:S01]  /*a3f0*/  FMUL.FTZ R11, R159, R203 ;  /* 0x000000cb9f0b7220 */ /* 0x000fe20000410000 */
[----:B------:R-:W-:Y:S01]  /*a400*/  MOV R159, R18 ;  /* 0x00000012009f7202 */ /* 0x000fe20000000f00 */
[----:B------:R-:W-:-:S05]  /*a410*/  FFMA.FTZ R107, R40, c[0x0][0x23c], -R21 ;  /* 0x00008f00286b7a23 */ /* 0x000fca0000010815 */
[----:B------:R-:W-:Y:S01]  /*a420*/  MUFU.EX2 R199, R199 ;  /* 0x000000c700c77308 */ /* 0x000fe20000000800 */
[----:B------:R-:W-:Y:S02]  /*a430*/  FFMA.FTZ R102, R35, c[0x0][0x23c], -R21 ;  /* 0x00008f0023667a23 */ /* 0x000fe40000010815 */
[----:B-----5:R-:W-:-:S05]  /*a440*/  FMUL.FTZ R16, R140, R156 ;  /* 0x0000009c8c107220 */ /* 0x020fca0000410000 */
[----:B------:R-:W-:Y:S01]  /*a450*/  MUFU.EX2 R117, R117 ;  /* 0x0000007500757308 */ /* 0x000fe20000000800 */
[--C-:B------:R-:W-:Y:S01]  /*a460*/  FFMA.FTZ R101, R118, c[0x0][0x23c], -R21.reuse ;  /* 0x00008f0076657a23 */ /* 0x100fe20000010815 */
[----:B----4-:R-:W-:Y:S01]  /*a470*/  F2FP.PACK_AB R20, R184, R24 ;  /* 0x00000018b814723e */ /* 0x010fe200000000ff */
[----:B------:R-:W-:-:S05]  /*a480*/  FFMA.FTZ R72, R119, c[0x0][0x23c], -R21 ;  /* 0x00008f0077487a23 */ /* 0x000fca0000010815 */
[----:B------:R-:W-:Y:S01]  /*a490*/  MUFU.EX2 R110, R110 ;  /* 0x0000006e006e7308 */ /* 0x000fe20000000800 */
[--C-:B------:R-:W-:Y:S02]  /*a4a0*/  FFMA.FTZ R64, R34, c[0x0][0x23c], -R21.reuse ;  /* 0x00008f0022407a23 */ /* 0x100fe40000010815 */
[--C-:B------:R-:W-:Y:S01]  /*a4b0*/  FFMA.FTZ R61, R27, c[0x0][0x23c], -R21.reuse ;  /* 0x00008f001b3d7a23 */ /* 0x100fe20000010815 */
[----:B------:R-:W4:Y:S04]  /*a4c0*/  LDSM.16.MT88.4 R32, [R212+0x4400] ;  /* 0x00440000d420783b */ /* 0x000f280000004200 */
[----:B------:R-:W5:Y:S01]  /*a4d0*/  MUFU.EX2 R140, R3 ;  /* 0x00000003008c7308 */ /* 0x000f620000000800 */
[--C-:B------:R-:W-:Y:S01]  /*a4e0*/  FFMA.FTZ R59, R23, c[0x0][0x23c], -R21.reuse ;  /* 0x00008f00173b7a23 */ /* 0x100fe20000010815 */
[----:B---3--:R-:W-:Y:S01]  /*a4f0*/  F2FP.PACK_AB R23, R114, R115 ;  /* 0x000000737217723e */ /* 0x008fe200000000ff */
[----:B------:R-:W-:Y:S01]  /*a500*/  FFMA.FTZ R58, R22, c[0x0][0x23c], -R21 ;  /* 0x00008f00163a7a23 */ /* 0x000fe20000010815 */
[----:B------:R-:W-:Y:S01]  /*a510*/  F2FP.PACK_AB R21, R178, R201 ;  /* 0x000000c9b215723e */ /* 0x000fe200000000ff */
[----:B------:R-:W-:Y:S01]  /*a520*/  FMUL.FTZ R9, R157, R156 ;  /* 0x0000009c9d097220 */ /* 0x000fe20000410000 */
[----:B------:R-:W-:Y:S01]  /*a530*/  F2FP.PACK_AB R22, R109, R116 ;  /* 0x000000746d16723e */ /* 0x000fe200000000ff */
[----:B------:R-:W-:-:S02]  /*a540*/  FMUL.FTZ R13, R153, R156 ;  /* 0x0000009c990d7220 */ /* 0x000fc40000410000 */
[-C--:B------:R-:W-:Y:S02]  /*a550*/  FMUL.FTZ R14, R154, R203.reuse ;  /* 0x000000cb9a0e7220 */ /* 0x080fe40000410000 */
[-C--:B------:R-:W-:Y:S02]  /*a560*/  FMUL.FTZ R15, R155, R203.reuse ;  /* 0x000000cb9b0f7220 */ /* 0x080fe40000410000 */
[-C--:B------:R-:W-:Y:S02]  /*a570*/  FMUL.FTZ R17, R141, R156.reuse ;  /* 0x0000009c8d117220 */ /* 0x080fe40000410000 */
[-C--:B------:R-:W-:Y:S02]  /*a580*/  FMUL.FTZ R18, R142, R203.reuse ;  /* 0x000000cb8e127220 */ /* 0x080fe40000410000 */
[----:B------:R-:W-:Y:S02]  /*a590*/  FMUL.FTZ R19, R143, R203 ;  /* 0x000000cb8f137220 */ /* 0x000fe40000410000 */
[----:B------:R-:W-:-:S02]  /*a5a0*/  FMUL.FTZ R136, R136, R156 ;  /* 0x0000009c88887220 */ /* 0x000fc40000410000 */
[----:B------:R-:W-:Y:S02]  /*a5b0*/  FMUL.FTZ R137, R137, R156 ;  /* 0x0000009c89897220 */ /* 0x000fe40000410000 */
[-C--:B------:R-:W-:Y:S02]  /*a5c0*/  FMUL.FTZ R138, R138, R203.reuse ;  /* 0x000000cb8a8a7220 */ /* 0x080fe40000410000 */
[----:B------:R-:W-:Y:S02]  /*a5d0*/  FMUL.FTZ R139, R139, R203 ;  /* 0x000000cb8b8b7220 */ /* 0x000fe40000410000 */
[--C-:B------:R-:W-:Y:S02]  /*a5e0*/  FFMA.FTZ R119, R39, c[0x0][0x23c], -R202.reuse ;  /* 0x00008f0027777a23 */ /* 0x100fe400000108ca */
[--C-:B------:R-:W-:Y:S02]  /*a5f0*/  FFMA.FTZ R113, R38, c[0x0][0x23c], -R202.reuse ;  /* 0x00008f0026717a23 */ /* 0x100fe400000108ca */
[----:B------:R-:W-:-:S02]  /*a600*/  FFMA.FTZ R118, R37, c[0x0][0x23c], -R202 ;  /* 0x00008f0025767a23 */ /* 0x000fc400000108ca */
[----:B------:R-:W3:Y:S01]  /*a610*/  LDSM.16.MT88.4 R36, [R211+0x4400] ;  /* 0x00440000d324783b */ /* 0x000ee20000004200 */
[----:B--2---:R-:W-:Y:S01]  /*a620*/  HMMA.16816.F32 R8, R20, R28, R8 ;  /* 0x0000001c1408723c */ /* 0x004fe20000001808 */
[----:B------:R-:W-:Y:S01]  /*a630*/  MOV R142, R45 ;  /* 0x0000002d008e7202 */ /* 0x000fe20000000f00 */
[----:B-----5:R-:W-:Y:S01]  /*a640*/  FMUL.FTZ R27, R163, R140 ;  /* 0x0000008ca31b7220 */ /* 0x020fe20000410000 */
[----:B------:R-:W-:Y:S01]  /*a650*/  MOV R143, R25 ;  /* 0x00000019008f7202 */ /* 0x000fe20000000f00 */
[----:B------:R-:W-:Y:S01]  /*a660*/  FMUL.FTZ R25, R161, R152 ;  /* 0x00000098a1197220 */ /* 0x000fe20000410000 */
[----:B------:R-:W-:-:S03]  /*a670*/  MOV R155, R46 ;  /* 0x0000002e009b7202 */ /* 0x000fc60000000f00 */
[----:B------:R-:W-:Y:S01]  /*a680*/  HMMA.16816.F32 R12, R20, R30, R12 ;  /* 0x0000001e140c723c */ /* 0x000fe2000000180c */
[----:B------:R-:W-:Y:S02]  /*a690*/  MOV R153, R44 ;  /* 0x0000002c00997202 */ /* 0x000fe40000000f00 */
[----:B------:R-:W-:Y:S01]  /*a6a0*/  MOV R157, R24 ;  /* 0x00000018009d7202 */ /* 0x000fe20000000f00 */
[----:B------:R-:W-:Y:S01]  /*a6b0*/  FMUL.FTZ R24, R160, R152 ;  /* 0x00000098a0187220 */ /* 0x000fe20000410000 */
[----:B------:R-:W-:-:S03]  /*a6c0*/  F2FP.PACK_AB R44, R200, R159 ;  /* 0x0000009fc82c723e */ /* 0x000fc600000000ff */
[----:B-1----:R-:W-:Y:S01]  /*a6d0*/  HMMA.16816.F32 R16, R20, R4, R16 ;  /* 0x000000041410723c */ /* 0x002fe20000001810 */
[----:B------:R-:W-:Y:S01]  /*a6e0*/  F2FP.PACK_AB R45, R199, R158 ;  /* 0x0000009ec72d723e */ /* 0x000fe200000000ff */
[-C--:B------:R-:W-:Y:S01]  /*a6f0*/  FMUL.FTZ R148, R148, R152.reuse ;  /* 0x0000009894947220 */ /* 0x080fe20000410000 */
[----:B------:R-:W-:Y:S01]  /*a700*/  F2FP.PACK_AB R46, R112, R179 ;  /* 0x000000b3702e723e */ /* 0x000fe200000000ff */
[----:B------:R-:W-:-:S04]  /*a710*/  FMUL.FTZ R149, R149, R152 ;  /* 0x0000009895957220 */ /* 0x000fc80000410000 */
[----:B------:R-:W-:Y:S01]  /*a720*/  HMMA.16816.F32 R20, R20, R6, R136 ;  /* 0x000000061414723c */ /* 0x000fe20000001888 */
[-C--:B------:R-:W-:Y:S02]  /*a730*/  FMUL.FTZ R150, R150, R140.reuse ;  /* 0x0000008c96967220 */ /* 0x080fe40000410000 */
[----:B------:R-:W-:-:S04]  /*a740*/  FMUL.FTZ R151, R151, R140 ;  /* 0x0000008c97977220 */ /* 0x000fc80000410000 */
[----:B------:R-:W-:Y:S01]  /*a750*/  MOV R136, R26 ;  /* 0x0000001a00887202 */ /* 0x000fe20000000f00 */
[----:B------:R-:W-:Y:S01]  /*a760*/  FMUL.FTZ R26, R162, R140 ;  /* 0x0000008ca21a7220 */ /* 0x000fe20000410000 */
[----:B------:R-:W-:Y:S02]  /*a770*/  MOV R138, R47 ;  /* 0x0000002f008a7202 */ /* 0x000fe40000000f00 */
[----:B------:R-:W-:Y:S01]  /*a780*/  F2FP.PACK_AB R47, R110, R117 ;  /* 0x000000756e2f723e */ /* 0x000fe200000000ff */
[----:B------:R-:W-:Y:S01]  /*a790*/  FFMA.FTZ R3, R123, c[0x0][0x23c], -R202 ;  /* 0x00008f007b037a23 */ /* 0x000fe200000108ca */
[----:B------:R-:W1:Y:S05]  /*a7a0*/  MUFU.EX2 R108, R108 ;  /* 0x0000006c006c7308 */ /* 0x000e6a0000000800 */
[C---:B------:R-:W-:Y:S03]  /*a7b0*/  HMMA.16816.F32 R24, R44.reuse, R28, R24 ;  /* 0x0000001c2c18723c */ /* 0x040fe60000001818 */
[----:B------:R-:W-:Y:S05]  /*a7c0*/  MUFU.EX2 R104, R104 ;  /* 0x0000006800687308 */ /* 0x000fea0000000800 */
[----:B------:R-:W-:Y:S03]  /*a7d0*/  HMMA.16816.F32 R28, R44, R30, R148 ;  /* 0x0000001e2c1c723c */ /* 0x000fe60000001894 */
[----:B------:R-:W-:Y:S01]  /*a7e0*/  MUFU.EX2 R103, R103 ;  /* 0x0000006700677308 */ /* 0x000fe20000000800 */
[----:B------:R-:W-:Y:S01]  /*a7f0*/  FMUL.FTZ R139, R99, c[0x0][0x23c] ;  /* 0x00008f00638b7a20 */ /* 0x000fe20000410000 */
[----:B------:R-:W-:-:S06]  /*a800*/  MOV R137, R41 ;  /* 0x0000002900897202 */ /* 0x000fcc0000000f00 */
[----:B------:R-:W-:Y:S01]  /*a810*/  MUFU.EX2 R107, R107 ;  /* 0x0000006b006b7308 */ /* 0x000fe20000000800 */
[----:B------:R-:W-:-:S07]  /*a820*/  FSETP.NEU.FTZ.AND P1, PT, R99, -INF , PT ;  /* 0xff8000006300780b */ /* 0x000fce0003f3d000 */
[----:B------:R-:W2:Y:S01]  /*a830*/  MUFU.EX2 R102, R102 ;  /* 0x0000006600667308 */ /* 0x000ea20000000800 */
[----:B------:R-:W-:-:S07]  /*a840*/  FMUL.FTZ R40, R144, R152 ;  /* 0x0000009890287220 */ /* 0x000fce0000410000 */
[----:B------:R-:W-:Y:S01]  /*a850*/  MUFU.EX2 R101, R101 ;  /* 0x0000006500657308 */ /* 0x000fe20000000800 */
[----:B------:R-:W-:-:S07]  /*a860*/  FMUL.FTZ R41, R145, R152 ;  /* 0x0000009891297220 */ /* 0x000fce0000410000 */
[----:B------:R-:W5:Y:S01]  /*a870*/  MUFU.EX2 R72, R72 ;  /* 0x0000004800487308 */ /* 0x000f620000000800 */
[----:B------:R-:W-:-:S07]  /*a880*/  FMUL.FTZ R42, R146, R140 ;  /* 0x0000008c922a7220 */ /* 0x000fce0000410000 */
[----:B------:R-:W-:Y:S01]  /*a890*/  MUFU.EX2 R106, R106 ;  /* 0x0000006a006a7308 */ /* 0x000fe20000000800 */
[----:B------:R-:W-:-:S07]  /*a8a0*/  FMUL.FTZ R43, R147, R140 ;  /* 0x0000008c932b7220 */ /* 0x000fce0000410000 */
[----:B------:R-:W1:Y:S08]  /*a8b0*/  MUFU.EX2 R2, R2 ;  /* 0x0000000200027308 */ /* 0x000e700000000800 */
[----:B------:R-:W-:Y:S08]  /*a8c0*/  MUFU.EX2 R105, R105 ;  /* 0x0000006900697308 */ /* 0x000ff00000000800 */
[----:B------:R-:W-:Y:S08]  /*a8d0*/  MUFU.EX2 R0, R0 ;  /* 0x0000000000007308 */ /* 0x000ff00000000800 */
[----:B------:R-:W-:Y:S08]  /*a8e0*/  MUFU.EX2 R119, R119 ;  /* 0x0000007700777308 */ /* 0x000ff00000000800 */
[----:B------:R-:W1:Y:S08]  /*a8f0*/  MUFU.EX2 R113, R113 ;  /* 0x0000007100717308 */ /* 0x000e700000000800 */
[----:B------:R-:W-:Y:S08]  /*a900*/  MUFU.EX2 R118, R118 ;  /* 0x0000007600767308 */ /* 0x000ff00000000800 */
[----:B------:R-:W3:Y:S01]  /*a910*/  MUFU.EX2 R3, R3 ;  /* 0x0000000300037308 */ /* 0x000ee20000000800 */
[----:B------:R-:W-:-:S02]  /*a920*/  FMUL.FTZ R132, R132, R152 ;  /* 0x0000009884847220 */ /* 0x000fc40000410000 */
[----:B------:R-:W-:Y:S02]  /*a930*/  FMUL.FTZ R133, R133, R152 ;  /* 0x0000009885857220 */ /* 0x000fe40000410000 */
[-C--:B------:R-:W-:Y:S02]  /*a940*/  FMUL.FTZ R134, R134, R140.reuse ;  /* 0x0000008c86867220 */ /* 0x080fe40000410000 */
[----:B------:R-:W-:Y:S01]  /*a950*/  FMUL.FTZ R135, R135, R140 ;  /* 0x0000008c87877220 */ /* 0x000fe20000410000 */
[----:B------:R-:W-:Y:S01]  /*a960*/  FSEL R139, R139, RZ, P1 ;  /* 0x000000ff8b8b7208 */ /* 0x000fe20000800000 */
[----:B------:R-:W-:Y:S01]  /*a970*/  HMMA.16816.F32 R40, R44, R4, R40 ;  /* 0x000000042c28723c */ /* 0x000fe20000001828 */
[----:B------:R-:W-:Y:S01]  /*a980*/  MOV R161, R51 ;  /* 0x0000003300a17202 */ /* 0x000fe20000000f00 */
[----:B------:R-:W-:Y:S01]  /*a990*/  FMUL.FTZ R154, R98, c[0x0][0x23c] ;  /* 0x00008f00629a7a20 */ /* 0x000fe20000410000 */
[----:B-1----:R-:W-:Y:S01]  /*a9a0*/  F2FP.PACK_AB R48, R108, R111 ;  /* 0x0000006f6c30723e */ /* 0x002fe200000000ff */
[----:B------:R-:W-:Y:S01]  /*a9b0*/  FFMA.FTZ R120, R50, c[0x0][0x23c], -R139 ;  /* 0x00008f0032787a23 */ /* 0x000fe2000001088b */
[----:B--2---:R-:W-:-:S02]  /*a9c0*/  F2FP.PACK_AB R49, R102, R107 ;  /* 0x0000006b6631723e */ /* 0x004fc400000000ff */
[----:B------:R-:W-:Y:S01]  /*a9d0*/  FSETP.NEU.FTZ.AND P0, PT, R98, -INF , PT ;  /* 0xff8000006200780b */ /* 0x000fe20003f1d000 */
[----:B------:R-:W-:Y:S01]  /*a9e0*/  HMMA.16816.F32 R4, R44, R6, R132 ;  /* 0x000000062c04723c */ /* 0x000fe20000001884 */
[----:B------:R-:W-:Y:S01]  /*a9f0*/  F2FP.PACK_AB R50, R103, R104 ;  /* 0x000000686732723e */ /* 0x000fe200000000ff */
[--C-:B------:R-:W-:Y:S01]  /*aa00*/  FFMA.FTZ R171, R171, c[0x0][0x23c], -R202.reuse ;  /* 0x00008f00abab7a23 */ /* 0x100fe200000108ca */
[----:B-----5:R-:W-:Y:S01]  /*aa10*/  F2FP.PACK_AB R51, R72, R101 ;  /* 0x000000654833723e */ /* 0x020fe200000000ff */
[--C-:B------:R-:W-:Y:S01]  /*aa20*/  FFMA.FTZ R182, R182, c[0x0][0x23c], -R202.reuse ;  /* 0x00008f00b6b67a23 */ /* 0x100fe200000108ca */
[----:B------:R-:W-:Y:S01]  /*aa30*/  MOV R141, R172 ;  /* 0x000000ac008d7202 */ /* 0x000fe20000000f00 */
[----:B------:R-:W-:Y:S01]  /*aa40*/  FFMA.FTZ R181, R181, c[0x0][0x23c], -R202 ;  /* 0x00008f00b5b57a23 */ /* 0x000fe200000108ca */
[----:B------:R-:W-:Y:S01]  /*aa50*/  F2FP.PACK_AB R44, R2, R106 ;  /* 0x0000006a022c723e */ /* 0x000fe200000000ff */
[----:B------:R-:W-:Y:S01]  /*aa60*/  MUFU.EX2 R96, R96 ;  /* 0x0000006000607308 */ /* 0x000fe20000000800 */
[----:B------:R-:W-:-:S07]  /*aa70*/  F2FP.PACK_AB R45, R113, R119 ;  /* 0x00000077712d723e */ /* 0x000fce00000000ff */
[----:B------:R-:W-:Y:S01]  /*aa80*/  MUFU.EX2 R95, R95 ;  /* 0x0000005f005f7308 */ /* 0x000fe20000000800 */
[----:B------:R-:W-:-:S07]  /*aa90*/  F2FP.PACK_AB R46, R0, R105 ;  /* 0x00000069002e723e */ /* 0x000fce00000000ff */
[----:B------:R-:W-:Y:S01]  /*aaa0*/  MUFU.EX2 R94, R94 ;  /* 0x0000005e005e7308 */ /* 0x000fe20000000800 */
[----:B---3--:R-:W-:Y:S01]  /*aab0*/  F2FP.PACK_AB R47, R3, R118 ;  /* 0x00000076032f723e */ /* 0x008fe200000000ff */
[----:B----4-:R-:W-:Y:S01]  /*aac0*/  HMMA.16816.F32 R24, R48, R32, R24 ;  /* 0x000000203018723c */ /* 0x010fe20000001818 */
[----:B------:R-:W-:-:S05]  /*aad0*/  FSEL R154, R154, RZ, P0 ;  /* 0x000000ff9a9a7208 */ /* 0x000fca0000000000 */
[----:B------:R-:W-:Y:S01]  /*aae0*/  MUFU.EX2 R93, R93 ;  /* 0x0000005d005d7308 */ /* 0x000fe20000000800 */
[----:B------:R-:W-:Y:S01]  /*aaf0*/  MOV R160, R173 ;  /* 0x000000ad00a07202 */ /* 0x000fe20000000f00 */
[C---:B------:R-:W-:Y:S06]  /*ab00*/  HMMA.16816.F32 R8, R44.reuse, R32, R8 ;  /* 0x000000202c08723c */ /* 0x040fec0000001808 */
[----:B------:R-:W-:Y:S08]  /*ab10*/  MUFU.EX2 R71, R71 ;  /* 0x0000004700477308 */ /* 0x000ff00000000800 */
[----:B------:R-:W-:Y:S01]  /*ab20*/  MUFU.EX2 R70, R70 ;  /* 0x0000004600467308 */ /* 0x000fe20000000800 */
[C---:B------:R-:W-:Y:S07]  /*ab30*/  HMMA.16816.F32 R12, R44.reuse, R34, R12 ;  /* 0x000000222c0c723c */ /* 0x040fee000000180c */
[----:B------:R-:W-:Y:S01]  /*ab40*/  MUFU.EX2 R69, R69 ;  /* 0x0000004500457308 */ /* 0x000fe20000000800 */
[C---:B------:R-:W-:Y:S07]  /*ab50*/  HMMA.16816.F32 R16, R44.reuse, R36, R16 ;  /* 0x000000242c10723c */ /* 0x040fee0000001810 */
[----:B------:R-:W-:Y:S01]  /*ab60*/  MUFU.EX2 R68, R68 ;  /* 0x0000004400447308 */ /* 0x000fe20000000800 */
[----:B------:R-:W-:Y:S01]  /*ab70*/  HMMA.16816.F32 R20, R44, R38, R20 ;  /* 0x000000262c14723c */ /* 0x000fe20000001814 */
[----:B------:R-:W1:Y:S01]  /*ab80*/  LDSM.16.MT88.4 R44, [R212+0x4800] ;  /* 0x00480000d42c783b */ /* 0x000e620000004200 */
[----:B------:R-:W-:-:S02]  /*ab90*/  FFMA.FTZ R168, R168, c[0x0][0x23c], -R202 ;  /* 0x00008f00a8a87a23 */ /* 0x000fc400000108ca */
[----:B------:R-:W-:Y:S01]  /*aba0*/  FFMA.FTZ R128, R128, c[0x0][0x23c], -R202 ;  /* 0x00008f0080807a23 */ /* 0x000fe200000108ca */
[----:B------:R-:W-:Y:S03]  /*abb0*/  LDSM.16.MT88.4 R148, [R212+0x5c00] ;  /* 0x005c0000d494783b */ /* 0x000fe60000004200 */
[----:B------:R-:W-:Y:S01]  /*abc0*/  HMMA.16816.F32 R28, R48, R34, R28 ;  /* 0x00000022301c723c */ /* 0x000fe2000000181c */
[----:B------:R-:W2:Y:S01]  /*abd0*/  LDSM.16.MT88.4 R32, [R211+0x4800] ;  /* 0x00480000d320783b */ /* 0x000ea20000004200 */
[--C-:B------:R-:W-:Y:S02]  /*abe0*/  FFMA.FTZ R123, R248, c[0x0][0x23c], -R154.reuse ;  /* 0x00008f00f87b7a23 */ /* 0x100fe4000001089a */
[--C-:B------:R-:W-:Y:S02]  /*abf0*/  FFMA.FTZ R124, R124, c[0x0][0x23c], -R154.reuse ;  /* 0x00008f007c7c7a23 */ /* 0x100fe4000001089a */
[----:B------:R-:W-:-:S02]  /*ac00*/  FFMA.FTZ R129, R129, c[0x0][0x23c], -R154 ;  /* 0x00008f0081817a23 */ /* 0x000fc4000001089a */
[----:B------:R-:W-:Y:S02]  /*ac10*/  FFMA.FTZ R173, R249, c[0x0][0x23c], -R154 ;  /* 0x00008f00f9ad7a23 */ /* 0x000fe4000001089a */
[----:B------:R-:W-:Y:S01]  /*ac20*/  FFMA.FTZ R172, R183, c[0x0][0x23c], -R202 ;  /* 0x00008f00b7ac7a23 */ /* 0x000fe200000108ca */
[----:B------:R-:W-:Y:S08]  /*ac30*/  MUFU.EX2 R123, R123 ;  /* 0x0000007b007b7308 */ /* 0x000ff00000000800 */
[----:B------:R-:W3:Y:S08]  /*ac40*/  MUFU.EX2 R124, R124 ;  /* 0x0000007c007c7308 */ /* 0x000ef00000000800 */
[----:B------:R-:W-:Y:S08]  /*ac50*/  MUFU.EX2 R129, R129 ;  /* 0x0000008100817308 */ /* 0x000ff00000000800 */
[----:B------:R-:W-:Y:S08]  /*ac60*/  MUFU.EX2 R173, R173 ;  /* 0x000000ad00ad7308 */ /* 0x000ff00000000800 */
[----:B------:R-:W-:Y:S08]  /*ac70*/  MUFU.EX2 R172, R172 ;  /* 0x000000ac00ac7308 */ /* 0x000ff00000000800 */
[----:B------:R-:W4:Y:S08]  /*ac80*/  MUFU.EX2 R171, R171 ;  /* 0x000000ab00ab7308 */ /* 0x000f300000000800 */
[----:B------:R-:W-:Y:S08]  /*ac90*/  MUFU.EX2 R182, R182 ;  /* 0x000000b600b67308 */ /* 0x000ff00000000800 */
[----:B------:R-:W5:Y:S01]  /*aca0*/  MUFU.EX2 R181, R181 ;  /* 0x000000b500b57308 */ /* 0x000f620000000800 */
[C---:B------:R-:W-:Y:S07]  /*acb0*/  HMMA.16816.F32 R40, R48.reuse, R36, R40 ;  /* 0x000000243028723c */ /* 0x040fee0000001828 */
[----:B---3--:R-:W-:Y:S01]  /*acc0*/  F2FP.PACK_AB R36, R124, R123 ;  /* 0x0000007b7c24723e */ /* 0x008fe200000000ff */
[----:B------:R-:W-:Y:S01]  /*acd0*/  HMMA.16816.F32 R4, R48, R38, R4 ;  /* 0x000000263004723c */ /* 0x000fe20000001804 */
[----:B----4-:R-:W-:-:S06]  /*ace0*/  F2FP.PACK_AB R37, R171, R172 ;  /* 0x000000acab25723e */ /* 0x010fcc00000000ff */
[----:B------:R-:W-:Y:S02]  /*acf0*/  F2FP.PACK_AB R38, R173, R129 ;  /* 0x00000081ad26723e */ /* 0x000fe400000000ff */
[----:B-----5:R-:W-:Y:S02]  /*ad00*/  F2FP.PACK_AB R39, R181, R182 ;  /* 0x000000b6b527723e */ /* 0x020fe400000000ff */
[----:B------:R-:W-:Y:S02]  /*ad10*/  F2FP.PACK_AB R48, R95, R96 ;  /* 0x000000605f30723e */ /* 0x000fe400000000ff */
[----:B------:R-:W-:Y:S02]  /*ad20*/  F2FP.PACK_AB R49, R70, R71 ;  /* 0x000000474631723e */ /* 0x000fe400000000ff */
[----:B------:R-:W-:Y:S02]  /*ad30*/  F2FP.PACK_AB R50, R93, R94 ;  /* 0x0000005e5d32723e */ /* 0x000fe400000000ff */
[----:B------:R-:W-:Y:S01]  /*ad40*/  F2FP.PACK_AB R51, R68, R69 ;  /* 0x000000454433723e */ /* 0x000fe200000000ff */
[C---:B-1----:R-:W-:Y:S08]  /*ad50*/  HMMA.16816.F32 R8, R36.reuse, R44, R8 ;  /* 0x0000002c2408723c */ /* 0x042ff00000001808 */
[C---:B------:R-:W-:Y:S08]  /*ad60*/  HMMA.16816.F32 R12, R36.reuse, R46, R12 ;  /* 0x0000002e240c723c */ /* 0x040ff0000000180c */
[C---:B--2---:R-:W-:Y:S08]  /*ad70*/  HMMA.16816.F32 R16, R36.reuse, R32, R16 ;  /* 0x000000202410723c */ /* 0x044ff00000001810 */
[----:B------:R-:W-:Y:S01]  /*ad80*/  HMMA.16816.F32 R20, R36, R34, R20 ;  /* 0x000000222414723c */ /* 0x000fe20000001814 */
[----:B------:R-:W1:Y:S07]  /*ad90*/  LDSM.16.MT88.4 R36, [R212+0x4c00] ;  /* 0x004c0000d424783b */ /* 0x000e6e0000004200 */
[C---:B------:R-:W-:Y:S08]  /*ada0*/  HMMA.16816.F32 R24, R48.reuse, R44, R24 ;  /* 0x0000002c3018723c */ /* 0x040ff00000001818 */
[----:B------:R-:W-:Y:S01]  /*adb0*/  HMMA.16816.F32 R28, R48, R46, R28 ;  /* 0x0000002e301c723c */ /* 0x000fe2000000181c */
[----:B------:R-:W2:Y:S01]  /*adc0*/  LDSM.16.MT88.4 R44, [R211+0x4c00] ;  /* 0x004c0000d32c783b */ /* 0x000ea20000004200 */
[----:B------:R-:W-:-:S02]  /*add0*/  FFMA.FTZ R194, R194, c[0x0][0x23c], -R154 ;  /* 0x00008f00c2c27a23 */ /* 0x000fc4000001089a */
[--C-:B------:R-:W-:Y:S02]  /*ade0*/  FFMA.FTZ R191, R191, c[0x0][0x23c], -R154.reuse ;  /* 0x00008f00bfbf7a23 */ /* 0x100fe4000001089a */
[--C-:B------:R-:W-:Y:S02]  /*adf0*/  FFMA.FTZ R193, R193, c[0x0][0x23c], -R154.reuse ;  /* 0x00008f00c1c17a23 */ /* 0x100fe4000001089a */
[----:B------:R-:W-:Y:S02]  /*ae00*/  FFMA.FTZ R195, R195, c[0x0][0x23c], -R154 ;  /* 0x00008f00c3c37a23 */ /* 0x000fe4000001089a */
[--C-:B------:R-:W-:Y:S02]  /*ae10*/  FFMA.FTZ R167, R167, c[0x0][0x23c], -R202.reuse ;  /* 0x00008f00a7a77a23 */ /* 0x100fe400000108ca */
[----:B------:R-:W-:Y:S01]  /*ae20*/  FFMA.FTZ R166, R166, c[0x0][0x23c], -R202 ;  /* 0x00008f00a6a67a23 */ /* 0x000fe200000108ca */
[----:B------:R-:W-:Y:S08]  /*ae30*/  MUFU.EX2 R92, R92 ;  /* 0x0000005c005c7308 */ /* 0x000ff00000000800 */
        /* <DEDUP_REMOVED lines=38> */
[--C-:B------:R-:W-:Y:S02]  /*b0a0*/  FFMA.FTZ R122, R122, c[0x0][0x23c], -R202.reuse ;  /* 0x00008f007a7a7a23 */ /* 0x100fe400000108ca */
[----:B------:R-:W-:-:S02]  /*b0b0*/  FFMA.FTZ R164, R164, c[0x0][0x23c], -R202 ;  /* 0x00008f00a4a47a23 */ /* 0x000fc400000108ca */
        /* <DEDUP_REMOVED lines=9> */
[C---:B------:R-:W-:Y:S08]  /*b150*/  HMMA.16816.F32 R40, R48.reuse, R44, R40 ;  /* 0x0000002c3028723c */ /* 0x040ff00000001828 */
[----:B------:R-:W-:Y:S01]  /*b160*/  HMMA.16816.F32 R4, R48, R46, R4 ;  /* 0x0000002e3004723c */ /* 0x000fe20000001804 */
[----:B------:R-:W2:Y:S06]  /*b170*/  LDSM.16.MT88.4 R44, [R212+0x5400] ;  /* 0x00540000d42c783b */ /* 0x000eac0000004200 */
[----:B---3--:R-:W-:-:S02]  /*b180*/  F2FP.PACK_AB R48, R190, R185 ;  /* 0x000000b9be30723e */ /* 0x008fc400000000ff */
[----:B----4-:R-:W-:Y:S02]  /*b190*/  F2FP.PACK_AB R49, R122, R131 ;  /* 0x000000837a31723e */ /* 0x010fe400000000ff */
[----:B------:R-:W-:Y:S02]  /*b1a0*/  F2FP.PACK_AB R50, R198, R197 ;  /* 0x000000c5c632723e */ /* 0x000fe400000000ff */
[----:B-----5:R-:W-:Y:S01]  /*b1b0*/  F2FP.PACK_AB R51, R170, R164 ;  /* 0x000000a4aa33723e */ /* 0x020fe200000000ff */
[----:B------:R-:W-:Y:S06]  /*b1c0*/  MUFU.EX2 R88, R88 ;  /* 0x0000005800587308 */ /* 0x000fec0000000800 */
[C---:B-1----:R-:W-:Y:S02]  /*b1d0*/  HMMA.16816.F32 R8, R48.reuse, R32, R8 ;  /* 0x000000203008723c */ /* 0x042fe40000001808 */
[----:B------:R-:W1:Y:S06]  /*b1e0*/  MUFU.EX2 R87, R87 ;  /* 0x0000005700577308 */ /* 0x000e6c0000000800 */
[C---:B------:R-:W-:Y:S02]  /*b1f0*/  HMMA.16816.F32 R12, R48.reuse, R34, R12 ;  /* 0x00000022300c723c */ /* 0x040fe4000000180c */
[----:B------:R-:W-:Y:S06]  /*b200*/  MUFU.EX2 R86, R86 ;  /* 0x0000005600567308 */ /* 0x000fec0000000800 */
[C---:B--2---:R-:W-:Y:S02]  /*b210*/  HMMA.16816.F32 R16, R48.reuse, R36, R16 ;  /* 0x000000243010723c */ /* 0x044fe40000001810 */
[----:B------:R-:W-:Y:S06]  /*b220*/  MUFU.EX2 R85, R85 ;  /* 0x0000005500557308 */ /* 0x000fec0000000800 */
[----:B------:R-:W-:Y:S01]  /*b230*/  HMMA.16816.F32 R20, R48, R38, R20 ;  /* 0x000000263014723c */ /* 0x000fe20000001814 */
[----:B------:R-:W2:Y:S01]  /*b240*/  LDSM.16.MT88.4 R48, [R211+0x5400] ;  /* 0x00540000d330783b */ /* 0x000ea20000004200 */
[----:B------:R-:W-:Y:S01]  /*b250*/  MUFU.EX2 R63, R63 ;  /* 0x0000003f003f7308 */ /* 0x000fe20000000800 */
[----:B------:R-:W-:-:S07]  /*b260*/  FFMA.FTZ R247, R247, c[0x0][0x23c], -R154 ;  /* 0x00008f00f7f77a23 */ /* 0x000fce000001089a */
[----:B------:R-:W3:Y:S01]  /*b270*/  MUFU.EX2 R62, R62 ;  /* 0x0000003e003e7308 */ /* 0x000ee20000000800 */
[----:B------:R-:W-:-:S07]  /*b280*/  FFMA.FTZ R180, R180, c[0x0][0x23c], -R154 ;  /* 0x00008f00b4b47a23 */ /* 0x000fce000001089a */
[----:B------:R-:W-:Y:S01]  /*b290*/  MUFU.EX2 R61, R61 ;  /* 0x0000003d003d7308 */ /* 0x000fe20000000800 */
[----:B------:R-:W-:-:S07]  /*b2a0*/  FFMA.FTZ R192, R192, c[0x0][0x23c], -R154 ;  /* 0x00008f00c0c07a23 */ /* 0x000fce000001089a */
[----:B------:R-:W4:Y:S01]  /*b2b0*/  MUFU.EX2 R60, R60 ;  /* 0x0000003c003c7308 */ /* 0x000f220000000800 */
[----:B------:R-:W-:Y:S02]  /*b2c0*/  FFMA.FTZ R249, R52, c[0x0][0x23c], -R154 ;  /* 0x00008f0034f97a23 */ /* 0x000fe4000001089a */
[--C-:B------:R-:W-:Y:S02]  /*b2d0*/  FFMA.FTZ R169, R169, c[0x0][0x23c], -R202.reuse ;  /* 0x00008f00a9a97a23 */ /* 0x100fe400000108ca */
[--C-:B------:R-:W-:Y:S02]  /*b2e0*/  FFMA.FTZ R165, R165, c[0x0][0x23c], -R202.reuse ;  /* 0x00008f00a5a57a23 */ /* 0x100fe400000108ca */
[--C-:B------:R-:W-:Y:S02]  /*b2f0*/  FFMA.FTZ R127, R127, c[0x0][0x23c], -R202.reuse ;  /* 0x00008f007f7f7a23 */ /* 0x100fe400000108ca */
[----:B------:R-:W-:Y:S02]  /*b300*/  FFMA.FTZ R130, R130, c[0x0][0x23c], -R202 ;  /* 0x00008f0082827a23 */ /* 0x000fe400000108ca */
[--C-:B------:R-:W-:Y:S01]  /*b310*/  FFMA.FTZ R132, R136, c[0x0][0x23c], -R139.reuse ;  /* 0x00008f0088847a23 */ /* 0x100fe2000001088b */
[----:B------:R-:W-:Y:S01]  /*b320*/  MUFU.EX2 R247, R247 ;  /* 0x000000f700f77308 */ /* 0x000fe20000000800 */
[----:B------:R-:W-:-:S02]  /*b330*/  FFMA.FTZ R136, R138, c[0x0][0x23c], -R139 ;  /* 0x00008f008a887a23 */ /* 0x000fc4000001088b */
[--C-:B------:R-:W-:Y:S02]  /*b340*/  FFMA.FTZ R135, R143, c[0x0][0x23c], -R154.reuse ;  /* 0x00008f008f877a23 */ /* 0x100fe4000001089a */
[----:B------:R-:W-:Y:S02]  /*b350*/  FFMA.FTZ R138, R252, c[0x0][0x23c], -R154 ;  /* 0x00008f00fc8a7a23 */ /* 0x000fe4000001089a */
[----:B------:R-:W-:Y:S01]  /*b360*/  FFMA.FTZ R152, R246, R152, R159 ;  /* 0x00000098f6987223 */ /* 0x000fe2000001009f */
[----:B------:R-:W5:Y:S01]  /*b370*/  MUFU.EX2 R180, R180 ;  /* 0x000000b400b47308 */ /* 0x000f620000000800 */
[----:B------:R-:W-:Y:S02]  /*b380*/  FFMA.FTZ R140, R245, R140, R158 ;  /* 0x0000008cf58c7223 */ /* 0x000fe4000001009e */
[----:B------:R-:W-:Y:S02]  /*b390*/  FFMA.FTZ R143, R244, R156, R157 ;  /* 0x0000009cf48f7223 */ /* 0x000fe4000001009d */
[----:B------:R-:W-:-:S02]  /*b3a0*/  FFMA.FTZ R201, R239, R203, R201 ;  /* 0x000000cbefc97223 */ /* 0x000fc400000100c9 */
[--C-:B------:R-:W-:Y:S01]  /*b3b0*/  FFMA.FTZ R183, R161, c[0x0][0x23c], -R139.reuse ;  /* 0x00008f00a1b77a23 */ /* 0x100fe2000001088b */
[----:B------:R-:W-:Y:S01]  /*b3c0*/  MUFU.EX2 R192, R192 ;  /* 0x000000c000c07308 */ /* 0x000fe20000000800 */
[--C-:B------:R-:W-:Y:S02]  /*b3d0*/  FFMA.FTZ R248, R160, c[0x0][0x23c], -R139.reuse ;  /* 0x00008f00a0f87a23 */ /* 0x100fe4000001088b */
[--C-:B------:R-:W-:Y:S02]  /*b3e0*/  FFMA.FTZ R251, R251, c[0x0][0x23c], -R139.reuse ;  /* 0x00008f00fbfb7a23 */ /* 0x100fe4000001088b */
[--C-:B------:R-:W-:Y:S02]  /*b3f0*/  FFMA.FTZ R142, R142, c[0x0][0x23c], -R139.reuse ;  /* 0x00008f008e8e7a23 */ /* 0x100fe4000001088b */
[----:B------:R-:W-:Y:S01]  /*b400*/  FFMA.FTZ R141, R141, c[0x0][0x23c], -R139 ;  /* 0x00008f008d8d7a23 */ /* 0x000fe2000001088b */
[----:B------:R-:W-:Y:S01]  /*b410*/  MUFU.EX2 R249, R249 ;  /* 0x000000f900f97308 */ /* 0x000fe20000000800 */
[--C-:B------:R-:W-:Y:S01]  /*b420*/  FFMA.FTZ R252, R137, c[0x0][0x23c], -R154.reuse ;  /* 0x00008f0089fc7a23 */ /* 0x100fe2000001089a */
[----:B-1----:R-:W-:Y:S01]  /*b430*/  F2FP.PACK_AB R52, R87, R88 ;  /* 0x000000585734723e */ /* 0x002fe200000000ff */
[--C-:B------:R-:W-:Y:S01]  /*b440*/  FFMA.FTZ R144, R53, c[0x0][0x23c], -R154.reuse ;  /* 0x00008f0035907a23 */ /* 0x100fe2000001089a */
[----:B---3--:R-:W-:Y:S01]  /*b450*/  F2FP.PACK_AB R53, R62, R63 ;  /* 0x0000003f3e35723e */ /* 0x008fe200000000ff */
[----:B------:R-:W-:-:S03]  /*b460*/  FFMA.FTZ R139, R55, c[0x0][0x23c], -R154 ;  /* 0x00008f00378b7a23 */ /* 0x000fc6000001089a */
[----:B------:R-:W-:Y:S01]  /*b470*/  MUFU.EX2 R169, R169 ;  /* 0x000000a900a97308 */ /* 0x000fe20000000800 */
[----:B------:R-:W-:Y:S01]  /*b480*/  FFMA.FTZ R137, R54, c[0x0][0x23c], -R154 ;  /* 0x00008f0036897a23 */ /* 0x000fe2000001089a */
[----:B------:R-:W-:Y:S01]  /*b490*/  F2FP.PACK_AB R54, R85, R86 ;  /* 0x000000565536723e */ /* 0x000fe200000000ff */
[----:B------:R-:W-:Y:S01]  /*b4a0*/  FADD.FTZ R152, R200, R152 ;  /* 0x00000098c8987221 */ /* 0x000fe20000010000 */
[----:B----4-:R-:W-:-:S04]  /*b4b0*/  F2FP.PACK_AB R55, R60, R61 ;  /* 0x0000003d3c37723e */ /* 0x010fc800000000ff */
[----:B------:R-:W1:Y:S01]  /*b4c0*/  MUFU.EX2 R165, R165 ;  /* 0x000000a500a57308 */ /* 0x000e620000000800 */
[----:B------:R-:W-:Y:S02]  /*b4d0*/  FADD.FTZ R140, R199, R140 ;  /* 0x0000008cc78c7221 */ /* 0x000fe40000010000 */
[----:B------:R-:W-:-:S05]  /*b4e0*/  FADD.FTZ R143, R184, R143 ;  /* 0x0000008fb88f7221 */ /* 0x000fca0000010000 */
[----:B------:R-:W-:Y:S01]  /*b4f0*/  MUFU.EX2 R127, R127 ;  /* 0x0000007f007f7308 */ /* 0x000fe20000000800 */
[----:B------:R-:W-:-:S07]  /*b500*/  FADD.FTZ R178, R178, R201 ;  /* 0x000000c9b2b27221 */ /* 0x000fce0000010000 */
[----:B------:R-:W3:Y:S01]  /*b510*/  MUFU.EX2 R130, R130 ;  /* 0x0000008200827308 */ /* 0x000ee20000000800 */
        /* <DEDUP_REMOVED lines=8> */
[----:B------:R-:W-:Y:S02]  /*b5a0*/  FFMA.FTZ R32, R126, c[0x0][0x23c], -R202 ;  /* 0x00008f007e207a23 */ /* 0x000fe400000108ca */
[----:B------:R-:W-:Y:S01]  /*b5b0*/  FADD.FTZ R114, R114, R178 ;  /* 0x000000b272727221 */ /* 0x000fe20000010000 */
[----:B------:R4:W-:Y:S01]  /*b5c0*/  MUFU.EX2 R245, R139 ;  /* 0x0000008b00f57308 */ /* 0x0009e20000000800 */
[----:B------:R-:W-:Y:S01]  /*b5d0*/  HMMA.16816.F32 R40, R52, R36, R40 ;  /* 0x000000243428723c */ /* 0x000fe20000001828 */
[----:B------:R-:W-:Y:S02]  /*b5e0*/  FADD.FTZ R111, R111, R179 ;  /* 0x000000b36f6f7221 */ /* 0x000fe40000010000 */
[----:B------:R-:W-:Y:S02]  /*b5f0*/  FADD.FTZ R110, R107, R110 ;  /* 0x0000006e6b6e7221 */ /* 0x000fe40000010000 */
[----:B------:R-:W-:-:S02]  /*b600*/  FADD.FTZ R109, R106, R109 ;  /* 0x0000006d6a6d7221 */ /* 0x000fc40000010000 */
[----:B-----5:R-:W-:Y:S01]  /*b610*/  F2FP.PACK_AB R36, R180, R247 ;  /* 0x000000f7b424723e */ /* 0x020fe200000000ff */
[----:B------:R-:W-:Y:S01]  /*b620*/  HMMA.16816.F32 R4, R52, R38, R4 ;  /* 0x000000263404723c */ /* 0x000fe20000001804 */
[----:B-1----:R-:W-:Y:S01]  /*b630*/  F2FP.PACK_AB R37, R165, R169 ;  /* 0x000000a9a525723e */ /* 0x002fe200000000ff */
[----:B------:R-:W-:Y:S02]  /*b640*/  FADD.FTZ R114, R119, R114 ;  /* 0x0000007277727221 */ /* 0x000fe40000010000 */
[----:B----4-:R-:W-:-:S04]  /*b650*/  FFMA.FTZ R139, R125, c[0x0][0x23c], -R202 ;  /* 0x00008f007d8b7a23 */ /* 0x010fc800000108ca */
[----:B------:R-:W-:Y:S01]  /*b660*/  HMMA.16816.F32 R28, R52, R34, R28 ;  /* 0x00000022341c723c */ /* 0x000fe2000000181c */
[----:B------:R-:W-:Y:S01]  /*b670*/  F2FP.PACK_AB R38, R249, R192 ;  /* 0x000000c0f926723e */ /* 0x000fe200000000ff */
[----:B------:R1:W-:Y:S01]  /*b680*/  MUFU.EX2 R125, R32 ;  /* 0x00000020007d7308 */ /* 0x0003e20000000800 */
[----:B---3--:R-:W-:Y:S01]  /*b690*/  F2FP.PACK_AB R39, R130, R127 ;  /* 0x0000007f8227723e */ /* 0x008fe200000000ff */
[----:B------:R-:W-:Y:S02]  /*b6a0*/  FADD.FTZ R111, R108, R111 ;  /* 0x0000006f6c6f7221 */ /* 0x000fe40000010000 */
[----:B------:R-:W-:Y:S02]  /*b6b0*/  FADD.FTZ R110, R102, R110 ;  /* 0x0000006e666e7221 */ /* 0x000fe40000010000 */
[----:B------:R-:W-:Y:S02]  /*b6c0*/  FADD.FTZ R109, R2, R109 ;  /* 0x0000006d026d7221 */ /* 0x000fe40000010000 */
[----:B------:R-:W-:Y:S01]  /*b6d0*/  FADD.FTZ R114, R113, R114 ;  /* 0x0000007271727221 */ /* 0x000fe20000010000 */
[C---:B------:R-:W-:Y:S01]  /*b6e0*/  HMMA.16816.F32 R8, R36.reuse, R44, R8 ;  /* 0x0000002c2408723c */ /* 0x040fe20000001808 */
[----:B-1----:R-:W1:Y:S07]  /*b6f0*/  LDSM.16.MT88.4 R32, [R212+0x5800] ;  /* 0x00580000d420783b */ /* 0x002e6e0000004200 */
[----:B------:R-:W-:Y:S01]  /*b700*/  HMMA.16816.F32 R12, R36, R46, R12 ;  /* 0x0000002e240c723c */ /* 0x000fe2000000180c */
[----:B------:R-:W-:Y:S01]  /*b710*/  FADD.FTZ R111, R104, R111 ;  /* 0x0000006f686f7221 */ /* 0x000fe20000010000 */
[----:B------:R-:W-:Y:S01]  /*b720*/  MUFU.EX2 R84, R84 ;  /* 0x0000005400547308 */ /* 0x000fe20000000800 */
[----:B------:R-:W-:-:S02]  /*b730*/  FADD.FTZ R101, R101, R110 ;  /* 0x0000006e65657221 */ /* 0x000fc40000010000 */
[----:B------:R-:W-:Y:S02]  /*b740*/  FADD.FTZ R105, R105, R109 ;  /* 0x0000006d69697221 */ /* 0x000fe40000010000 */
[----:B------:R-:W-:Y:S01]  /*b750*/  FADD.FTZ R118, R118, R114 ;  /* 0x0000007276767221 */ /* 0x000fe20000010000 */
[----:B--2---:R-:W-:Y:S02]  /*b760*/  HMMA.16816.F32 R16, R36, R48, R16 ;  /* 0x000000302410723c */ /* 0x004fe40000001810 */
[----:B------:R-:W2:Y:S01]  /*b770*/  MUFU.EX2 R83, R83 ;  /* 0x0000005300537308 */ /* 0x000ea20000000800 */
[----:B------:R-:W-:-:S05]  /*b780*/  FFMA.FTZ R126, R174, c[0x0][0x23c], -R202 ;  /* 0x00008f00ae7e7a23 */ /* 0x000fca00000108ca */
[----:B------:R-:W-:Y:S01]  /*b790*/  HMMA.16816.F32 R20, R36, R50, R20 ;  /* 0x000000322414723c */ /* 0x000fe20000001814 */
[----:B------:R-:W3:Y:S01]  /*b7a0*/  LDSM.16.MT88.4 R36, [R211+0x5800] ;  /* 0x00580000d324783b */ /* 0x000ee20000004200 */
[----:B------:R-:W-:Y:S01]  /*b7b0*/  MUFU.EX2 R82, R82 ;  /* 0x0000005200527308 */ /* 0x000fe20000000800 */
[--C-:B------:R-:W-:Y:S02]  /*b7c0*/  FFMA.FTZ R121, R121, c[0x0][0x23c], -R202.reuse ;  /* 0x00008f0079797a23 */ /* 0x100fe400000108ca */
[----:B------:R-:W-:Y:S02]  /*b7d0*/  FFMA.FTZ R174, R176, c[0x0][0x23c], -R202 ;  /* 0x00008f00b0ae7a23 */ /* 0x000fe400000108ca */
[----:B------:R-:W-:-:S03]  /*b7e0*/  FADD.FTZ R103, R103, R111 ;  /* 0x0000006f67677221 */ /* 0x000fc60000010000 */
[----:B------:R-:W-:Y:S01]  /*b7f0*/  MUFU.EX2 R81, R81 ;  /* 0x0000005100517308 */ /* 0x000fe20000000800 */
[----:B------:R-:W-:Y:S02]  /*b800*/  FADD.FTZ R101, R72, R101 ;  /* 0x0000006548657221 */ /* 0x000fe40000010000 */
[----:B------:R-:W-:Y:S02]  /*b810*/  FADD.FTZ R105, R0, R105 ;  /* 0x0000006900697221 */ /* 0x000fe40000010000 */
[----:B------:R-:W-:-:S03]  /*b820*/  FADD.FTZ R118, R3, R118 ;  /* 0x0000007603767221 */ /* 0x000fc60000010000 */
[----:B------:R-:W-:Y:S01]  /*b830*/  MUFU.EX2 R59, R59 ;  /* 0x0000003b003b7308 */ /* 0x000fe20000000800 */
[----:B------:R-:W-:-:S07]  /*b840*/  FADD.FTZ R103, R96, R103 ;  /* 0x0000006760677221 */ /* 0x000fce0000010000 */
[----:B------:R-:W4:Y:S01]  /*b850*/  MUFU.EX2 R58, R58 ;  /* 0x0000003a003a7308 */ /* 0x000f220000000800 */
[----:B------:R-:W-:-:S07]  /*b860*/  FADD.FTZ R101, R71, R101 ;  /* 0x0000006547657221 */ /* 0x000fce0000010000 */
[----:B------:R-:W-:Y:S01]  /*b870*/  MUFU.EX2 R57, R57 ;  /* 0x0000003900397308 */ /* 0x000fe20000000800 */
[----:B------:R-:W-:-:S07]  /*b880*/  FADD.FTZ R105, R123, R105 ;  /* 0x000000697b697221 */ /* 0x000fce0000010000 */
[----:B------:R-:W5:Y:S01]  /*b890*/  MUFU.EX2 R56, R56 ;  /* 0x0000003800387308 */ /* 0x000f620000000800 */
[----:B------:R-:W-:Y:S02]  /*b8a0*/  FADD.FTZ R118, R172, R118 ;  /* 0x00000076ac767221 */ /* 0x000fe40000010000 */
[----:B------:R-:W-:Y:S02]  /*b8b0*/  FADD.FTZ R103, R95, R103 ;  /* 0x000000675f677221 */ /* 0x000fe40000010000 */
[----:B------:R-:W-:-:S03]  /*b8c0*/  FADD.FTZ R101, R70, R101 ;  /* 0x0000006546657221 */ /* 0x000fc60000010000 */
[----:B------:R-:W1:Y:S01]  /*b8d0*/  MUFU.EX2 R244, R144 ;  /* 0x0000009000f47308 */ /* 0x000e620000000800 */
[----:B------:R-:W-:Y:S02]  /*b8e0*/  FADD.FTZ R105, R124, R105 ;  /* 0x000000697c697221 */ /* 0x000fe40000010000 */
[----:B------:R-:W-:-:S05]  /*b8f0*/  FADD.FTZ R118, R171, R118 ;  /* 0x00000076ab767221 */ /* 0x000fca0000010000 */
[----:B------:R1:W-:Y:S01]  /*b900*/  MUFU.EX2 R246, R138 ;  /* 0x0000008a00f67308 */ /* 0x0003e20000000800 */
[----:B------:R-:W-:-:S07]  /*b910*/  FADD.FTZ R103, R94, R103 ;  /* 0x000000675e677221 */ /* 0x000fce0000010000 */
[----:B------:R-:W-:Y:S01]  /*b920*/  MUFU.EX2 R252, R252 ;  /* 0x000000fc00fc7308 */ /* 0x000fe20000000800 */
[----:B------:R-:W-:-:S07]  /*b930*/  FADD.FTZ R101, R69, R101 ;  /* 0x0000006545657221 */ /* 0x000fce0000010000 */
[----:B------:R-:W1:Y:S01]  /*b940*/  MUFU.EX2 R121, R121 ;  /* 0x0000007900797308 */ /* 0x000e620000000800 */
[----:B------:R-:W-:-:S07]  /*b950*/  FADD.FTZ R105, R129, R105 ;  /* 0x0000006981697221 */ /* 0x000fce0000010000 */
[----:B------:R-:W-:Y:S01]  /*b960*/  MUFU.EX2 R126, R126 ;  /* 0x0000007e007e7308 */ /* 0x000fe20000000800 */
[----:B------:R-:W-:-:S07]  /*b970*/  FADD.FTZ R118, R182, R118 ;  /* 0x00000076b6767221 */ /* 0x000fce0000010000 */
[----:B------:R-:W1:Y:S01]  /*b980*/  MUFU.EX2 R174, R174 ;  /* 0x000000ae00ae7308 */ /* 0x000e620000000800 */
[----:B--2---:R-:W-:Y:S02]  /*b990*/  F2FP.PACK_AB R52, R83, R84 ;  /* 0x000000545334723e */ /* 0x004fe400000000ff */
[----:B----4-:R-:W-:Y:S02]  /*b9a0*/  F2FP.PACK_AB R53, R58, R59 ;  /* 0x0000003b3a35723e */ /* 0x010fe400000000ff */
[----:B------:R-:W-:Y:S02]  /*b9b0*/  F2FP.PACK_AB R54, R81, R82 ;  /* 0x000000525136723e */ /* 0x000fe400000000ff */
[----:B-----5:R-:W-:Y:S01]  /*b9c0*/  F2FP.PACK_AB R55, R56, R57 ;  /* 0x000000393837723e */ /* 0x020fe200000000ff */
[----:B------:R-:W-:Y:S02]  /*b9d0*/  FADD.FTZ R103, R93, R103 ;  /* 0x000000675d677221 */ /* 0x000fe40000010000 */
[----:B------:R-:W-:-:S02]  /*b9e0*/  FADD.FTZ R101, R68, R101 ;  /* 0x0000006544657221 */ /* 0x000fc40000010000 */
[----:B------:R-:W-:Y:S02]  /*b9f0*/  FADD.FTZ R105, R173, R105 ;  /* 0x00000069ad697221 */ /* 0x000fe40000010000 */
[----:B------:R-:W-:Y:S01]  /*ba00*/  FADD.FTZ R118, R181, R118 ;  /* 0x00000076b5767221 */ /* 0x000fe20000010000 */
[C---:B------:R-:W-:Y:S01]  /*ba10*/  HMMA.16816.F32 R24, R52.reuse, R44, R24 ;  /* 0x0000002c3418723c */ /* 0x040fe20000001818 */
[----:B-1----:R-:W-:Y:S01]  /*ba20*/  FFMA.FTZ R138, R175, c[0x0][0x23c], -R202 ;  /* 0x00008f00af8a7a23 */ /* 0x002fe200000108ca */
[----:B------:R-:W-:Y:S01]  /*ba30*/  MUFU.EX2 R80, R80 ;  /* 0x0000005000507308 */ /* 0x000fe20000000800 */
[----:B------:R-:W-:Y:S02]  /*ba40*/  FADD.FTZ R103, R92, R103 ;  /* 0x000000675c677221 */ /* 0x000fe40000010000 */
[----:B------:R-:W-:Y:S02]  /*ba50*/  FADD.FTZ R101, R67, R101 ;  /* 0x0000006543657221 */ /* 0x000fe40000010000 */
[----:B------:R-:W-:Y:S01]  /*ba60*/  FADD.FTZ R105, R194, R105 ;  /* 0x00000069c2697221 */ /* 0x000fe20000010000 */
[----:B------:R-:W-:Y:S01]  /*ba70*/  HMMA.16816.F32 R28, R52, R46, R28 ;  /* 0x0000002e341c723c */ /* 0x000fe2000000181c */
[----:B------:R-:W-:Y:S01]  /*ba80*/  FADD.FTZ R118, R168, R118 ;  /* 0x00000076a8767221 */ /* 0x000fe20000010000 */
[----:B------:R-:W1:Y:S01]  /*ba90*/  MUFU.EX2 R79, R79 ;  /* 0x0000004f004f7308 */ /* 0x000e620000000800 */
[----:B------:R-:W-:-:S02]  /*baa0*/  F2FP.PACK_AB R44, R245, R244 ;  /* 0x000000f4f52c723e */ /* 0x000fc400000000ff */
[----:B------:R-:W-:Y:S02]  /*bab0*/  F2FP.PACK_AB R45, R125, R121 ;  /* 0x000000797d2d723e */ /* 0x000fe400000000ff */
[----:B------:R-:W-:Y:S02]  /*bac0*/  F2FP.PACK_AB R46, R252, R246 ;  /* 0x000000f6fc2e723e */ /* 0x000fe400000000ff */
[----:B------:R-:W-:Y:S01]  /*bad0*/  F2FP.PACK_AB R47, R174, R126 ;  /* 0x0000007eae2f723e */ /* 0x000fe200000000ff */
        /* <DEDUP_REMOVED lines=9> */
[--C-:B------:R-:W-:Y:S02]  /*bb70*/  FFMA.FTZ R133, R155, c[0x0][0x23c], -R154.reuse ;  /* 0x00008f009b857a23 */ /* 0x100fe4000001089a */
[----:B------:R-:W-:-:S05]  /*bb80*/  FFMA.FTZ R134, R153, c[0x0][0x23c], -R154 ;  /* 0x00008f0099867a23 */ /* 0x000fca000001089a */
[----:B------:R-:W2:Y:S01]  /*bb90*/  MUFU.EX2 R183, R183 ;  /* 0x000000b700b77308 */ /* 0x000ea20000000800 */
[----:B------:R-:W-:-:S07]  /*bba0*/  FADD.FTZ R103, R90, R103 ;  /* 0x000000675a677221 */ /* 0x000fce0000010000 */
[----:B------:R-:W-:Y:S01]  /*bbb0*/  MUFU.EX2 R248, R248 ;  /* 0x000000f800f87308 */ /* 0x000fe20000000800 */
[----:B------:R-:W-:-:S07]  /*bbc0*/  FADD.FTZ R101, R65, R101 ;  /* 0x0000006541657221 */ /* 0x000fce0000010000 */
[----:B------:R-:W4:Y:S01]  /*bbd0*/  MUFU.EX2 R175, R132 ;  /* 0x0000008400af7308 */ /* 0x000f220000000800 */
[----:B------:R-:W-:Y:S01]  /*bbe0*/  FADD.FTZ R105, R193, R105 ;  /* 0x00000069c1697221 */ /* 0x000fe20000010000 */
[----:B------:R-:W-:Y:S01]  /*bbf0*/  HMMA.16816.F32 R40, R52, R48, R40 ;  /* 0x000000303428723c */ /* 0x000fe20000001828 */
[----:B------:R-:W-:Y:S02]  /*bc00*/  FADD.FTZ R118, R167, R118 ;  /* 0x00000076a7767221 */ /* 0x000fe40000010000 */
[----:B------:R-:W-:-:S03]  /*bc10*/  FADD.FTZ R103, R89, R103 ;  /* 0x0000006759677221 */ /* 0x000fc60000010000 */
[----:B------:R-:W-:Y:S02]  /*bc20*/  MUFU.EX2 R48, R137 ;  /* 0x0000008900307308 */ /* 0x000fe40000000800 */
[----:B------:R-:W-:Y:S01]  /*bc30*/  HMMA.16816.F32 R4, R52, R50, R4 ;  /* 0x000000323404723c */ /* 0x000fe20000001804 */
[----:B------:R-:W-:Y:S02]  /*bc40*/  FADD.FTZ R101, R64, R101 ;  /* 0x0000006540657221 */ /* 0x000fe40000010000 */
[----:B------:R-:W-:-:S03]  /*bc50*/  FADD.FTZ R105, R195, R105 ;  /* 0x00000069c3697221 */ /* 0x000fc60000010000 */
[----:B------:R-:W-:Y:S02]  /*bc60*/  MUFU.EX2 R49, R135 ;  /* 0x0000008700317308 */ /* 0x000fe40000000800 */
[----:B------:R-:W-:Y:S01]  /*bc70*/  HMMA.16816.F32 R12, R44, R34, R12 ;  /* 0x000000222c0c723c */ /* 0x000fe2000000180c */
[----:B------:R-:W-:-:S05]  /*bc80*/  FADD.FTZ R118, R166, R118 ;  /* 0x00000076a6767221 */ /* 0x000fca0000010000 */
[----:B------:R-:W-:Y:S01]  /*bc90*/  MUFU.EX2 R50, R133 ;  /* 0x0000008500327308 */ /* 0x000fe20000000800 */
[----:B------:R-:W-:Y:S01]  /*bca0*/  FADD.FTZ R103, R88, R103 ;  /* 0x0000006758677221 */ /* 0x000fe20000010000 */
[C---:B------:R-:W-:Y:S06]  /*bcb0*/  HMMA.16816.F32 R8, R44.reuse, R32, R8 ;  /* 0x000000202c08723c */ /* 0x040fec0000001808 */
[----:B------:R5:W-:Y:S01]  /*bcc0*/  MUFU.EX2 R51, R134 ;  /* 0x0000008600337308 */ /* 0x000be20000000800 */
[----:B------:R-:W-:Y:S01]  /*bcd0*/  FADD.FTZ R101, R63, R101 ;  /* 0x000000653f657221 */ /* 0x000fe20000010000 */
[C---:B---3--:R-:W-:Y:S06]  /*bce0*/  HMMA.16816.F32 R16, R44.reuse, R36, R16 ;  /* 0x000000242c10723c */ /* 0x048fec0000001810 */
[----:B------:R-:W-:Y:S01]  /*bcf0*/  MUFU.EX2 R52, R139 ;  /* 0x0000008b00347308 */ /* 0x000fe20000000800 */
[----:B------:R-:W-:Y:S01]  /*bd00*/  FADD.FTZ R105, R185, R105 ;  /* 0x00000069b9697221 */ /* 0x000fe20000010000 */
[----:B------:R-:W-:Y:S06]  /*bd10*/  HMMA.16816.F32 R20, R44, R38, R20 ;  /* 0x000000262c14723c */ /* 0x000fec0000001814 */
[----:B------:R-:W3:Y:S01]  /*bd20*/  MUFU.EX2 R53, R138 ;  /* 0x0000008a00357308 */ /* 0x000ee20000000800 */
[----:B-----5:R-:W5:Y:S01]  /*bd30*/  LDSM.16.MT88.4 R132, [R211+0x5c00] ;  /* 0x005c0000d384783b */ /* 0x020f620000004200 */
[----:B------:R-:W-:-:S06]  /*bd40*/  FADD.FTZ R118, R131, R118 ;  /* 0x0000007683767221 */ /* 0x000fcc0000010000 */
[----:B------:R-:W-:Y:S01]  /*bd50*/  MUFU.EX2 R177, R177 ;  /* 0x000000b100b17308 */ /* 0x000fe20000000800 */
[----:B-1----:R-:W-:-:S07]  /*bd60*/  F2FP.PACK_AB R44, R79, R80 ;  /* 0x000000504f2c723e */ /* 0x002fce00000000ff */
[----:B------:R-:W1:Y:S01]  /*bd70*/  MUFU.EX2 R196, R196 ;  /* 0x000000c400c47308 */ /* 0x000e620000000800 */
[----:B--2---:R-:W-:Y:S02]  /*bd80*/  F2FP.PACK_AB R45, R183, R120 ;  /* 0x00000078b72d723e */ /* 0x004fe400000000ff */
[----:B------:R-:W-:Y:S02]  /*bd90*/  F2FP.PACK_AB R46, R77, R78 ;  /* 0x0000004e4d2e723e */ /* 0x000fe400000000ff */
[----:B----4-:R-:W-:Y:S01]  /*bda0*/  F2FP.PACK_AB R47, R175, R248 ;  /* 0x000000f8af2f723e */ /* 0x010fe200000000ff */
[----:B------:R-:W-:Y:S02]  /*bdb0*/  FADD.FTZ R103, R87, R103 ;  /* 0x0000006757677221 */ /* 0x000fe40000010000 */
[----:B------:R-:W-:Y:S02]  /*bdc0*/  FADD.FTZ R101, R62, R101 ;  /* 0x000000653e657221 */ /* 0x000fe40000010000 */
[----:B------:R-:W-:-:S02]  /*bdd0*/  FADD.FTZ R105, R190, R105 ;  /* 0x00000069be697221 */ /* 0x000fc40000010000 */
[----:B------:R-:W-:Y:S01]  /*bde0*/  FADD.FTZ R118, R122, R118 ;  /* 0x000000767a767221 */ /* 0x000fe20000010000 */
[----:B------:R-:W-:Y:S01]  /*bdf0*/  HMMA.16816.F32 R24, R44, R32, R24 ;  /* 0x000000202c18723c */ /* 0x000fe20000001818 */
[----:B------:R-:W-:Y:S01]  /*be00*/  FADD.FTZ R103, R86, R103 ;  /* 0x0000006756677221 */ /* 0x000fe20000010000 */
[----:B------:R2:W-:Y:S01]  /*be10*/  MUFU.EX2 R32, R136 ;  /* 0x0000008800207308 */ /* 0x0005e20000000800 */
[----:B------:R-:W-:Y:S02]  /*be20*/  FADD.FTZ R101, R61, R101 ;  /* 0x000000653d657221 */ /* 0x000fe40000010000 */
[----:B------:R-:W-:Y:S02]  /*be30*/  FADD.FTZ R105, R197, R105 ;  /* 0x00000069c5697221 */ /* 0x000fe40000010000 */
[----:B------:R-:W-:Y:S01]  /*be40*/  FADD.FTZ R118, R164, R118 ;  /* 0x00000076a4767221 */ /* 0x000fe20000010000 */
[----:B---3--:R-:W-:Y:S02]  /*be50*/  F2FP.PACK_AB R137, R53, R52 ;  /* 0x000000343589723e */ /* 0x008fe400000000ff */
[----:B------:R-:W-:-:S02]  /*be60*/  F2FP.PACK_AB R138, R51, R50 ;  /* 0x00000032338a723e */ /* 0x000fc400000000ff */
[----:B-1----:R-:W-:Y:S01]  /*be70*/  F2FP.PACK_AB R139, R196, R177 ;  /* 0x000000b1c48b723e */ /* 0x002fe200000000ff */
[----:B------:R-:W-:Y:S02]  /*be80*/  FADD.FTZ R103, R85, R103 ;  /* 0x0000006755677221 */ /* 0x000fe40000010000 */
[----:B------:R-:W-:Y:S01]  /*be90*/  FADD.FTZ R101, R60, R101 ;  /* 0x000000653c657221 */ /* 0x000fe20000010000 */
[----:B--2---:R-:W-:Y:S01]  /*bea0*/  F2FP.PACK_AB R136, R49, R48 ;  /* 0x000000303188723e */ /* 0x004fe200000000ff */
[----:B------:R-:W-:Y:S02]  /*beb0*/  FADD.FTZ R105, R198, R105 ;  /* 0x00000069c6697221 */ /* 0x000fe40000010000 */
[----:B------:R-:W-:Y:S01]  /*bec0*/  FADD.FTZ R118, R170, R118 ;  /* 0x00000076aa767221 */ /* 0x000fe20000010000 */
[----:B------:R-:W-:Y:S01]  /*bed0*/  HMMA.16816.F32 R40, R44, R36, R40 ;  /* 0x000000242c28723c */ /* 0x000fe20000001828 */
[----:B------:R-:W-:Y:S02]  /*bee0*/  FADD.FTZ R103, R84, R103 ;  /* 0x0000006754677221 */ /* 0x000fe40000010000 */
[----:B------:R-:W-:-:S02]  /*bef0*/  FADD.FTZ R101, R59, R101 ;  /* 0x000000653b657221 */ /* 0x000fc40000010000 */
[----:B------:R-:W-:Y:S02]  /*bf00*/  FADD.FTZ R105, R247, R105 ;  /* 0x00000069f7697221 */ /* 0x000fe40000010000 */
[----:B------:R-:W-:Y:S01]  /*bf10*/  FADD.FTZ R118, R169, R118 ;  /* 0x00000076a9767221 */ /* 0x000fe20000010000 */
[----:B------:R-:W-:Y:S01]  /*bf20*/  HMMA.16816.F32 R152, R136, R150, R12 ;  /* 0x000000968898723c */ /* 0x000fe2000000180c */
[----:B------:R-:W-:Y:S01]  /*bf30*/  MUFU.EX2 R76, R76 ;  /* 0x0000004c004c7308 */ /* 0x000fe20000000800 */
[----:B------:R-:W-:Y:S02]  /*bf40*/  FADD.FTZ R103, R83, R103 ;  /* 0x0000006753677221 */ /* 0x000fe40000010000 */
[----:B------:R-:W-:Y:S02]  /*bf50*/  FADD.FTZ R101, R58, R101 ;  /* 0x000000653a657221 */ /* 0x000fe40000010000 */
[----:B------:R-:W-:Y:S02]  /*bf60*/  FADD.FTZ R105, R180, R105 ;  /* 0x00000069b4697221 */ /* 0x000fe40000010000 */
[----:B------:R-:W-:Y:S01]  /*bf70*/  HMMA.16816.F32 R28, R44, R34, R28 ;  /* 0x000000222c1c723c */ /* 0x000fe2000000181c */
[----:B------:R-:W1:Y:S01]  /*bf80*/  MUFU.EX2 R75, R75 ;  /* 0x0000004b004b7308 */ /* 0x000e620000000800 */
[----:B------:R-:W-:-:S06]  /*bf90*/  FADD.FTZ R118, R165, R118 ;  /* 0x00000076a5767221 */ /* 0x000fcc0000010000 */
[----:B------:R-:W-:Y:S01]  /*bfa0*/  HMMA.16816.F32 R4, R44, R38, R4 ;  /* 0x000000262c04723c */ /* 0x000fe20000001804 */
[----:B------:R-:W-:Y:S01]  /*bfb0*/  MUFU.EX2 R74, R74 ;  /* 0x0000004a004a7308 */ /* 0x000fe20000000800 */
[----:B------:R-:W-:-:S07]  /*bfc0*/  FADD.FTZ R103, R82, R103 ;  /* 0x0000006752677221 */ /* 0x000fce0000010000 */
[----:B------:R-:W-:Y:S01]  /*bfd0*/  MUFU.EX2 R73, R73 ;  /* 0x0000004900497308 */ /* 0x000fe20000000800 */
[----:B------:R-:W-:-:S07]  /*bfe0*/  FADD.FTZ R101, R57, R101 ;  /* 0x0000006539657221 */ /* 0x000fce0000010000 */
[----:B------:R-:W2:Y:S01]  /*bff0*/  MUFU.EX2 R251, R251 ;  /* 0x000000fb00fb7308 */ /* 0x000ea20000000800 */
[----:B------:R-:W-:-:S07]  /*c000*/  FADD.FTZ R105, R192, R105 ;  /* 0x00000069c0697221 */ /* 0x000fce0000010000 */
        /* <DEDUP_REMOVED lines=12> */
[----:B-1----:R-:W-:Y:S02]  /*c0d0*/  F2FP.PACK_AB R8, R75, R76 ;  /* 0x0000004c4b08723e */ /* 0x002fe400000000ff */
[----:B--2---:R-:W-:Y:S02]  /*c0e0*/  F2FP.PACK_AB R9, R32, R251 ;  /* 0x000000fb2009723e */ /* 0x004fe400000000ff */
[----:B------:R-:W-:Y:S02]  /*c0f0*/  F2FP.PACK_AB R10, R73, R74 ;  /* 0x0000004a490a723e */ /* 0x000fe400000000ff */
[----:B---3--:R-:W-:Y:S01]  /*c100*/  F2FP.PACK_AB R11, R12, R33 ;  /* 0x000000210c0b723e */ /* 0x008fe200000000ff */
[----:B------:R-:W-:-:S02]  /*c110*/  FADD.FTZ R103, R79, R103 ;  /* 0x000000674f677221 */ /* 0x000fc40000010000 */
[----:B------:R-:W-:Y:S02]  /*c120*/  FADD.FTZ R101, R183, R101 ;  /* 0x00000065b7657221 */ /* 0x000fe40000010000 */
[----:B------:R-:W-:Y:S02]  /*c130*/  FADD.FTZ R105, R245, R105 ;  /* 0x00000069f5697221 */ /* 0x000fe40000010000 */
[----:B------:R-:W-:Y:S01]  /*c140*/  FADD.FTZ R118, R125, R118 ;  /* 0x000000767d767221 */ /* 0x000fe20000010000 */
[----:B-----5:R-:W-:Y:S01]  /*c150*/  HMMA.16816.F32 R140, R136, R132, R16 ;  /* 0x00000084888c723c */ /* 0x020fe20000001810 */
[----:B------:R-:W-:Y:S02]  /*c160*/  FADD.FTZ R103, R78, R103 ;  /* 0x000000674e677221 */ /* 0x000fe40000010000 */
[----:B------:R-:W-:Y:S02]  /*c170*/  FADD.FTZ R101, R248, R101 ;  /* 0x00000065f8657221 */ /* 0x000fe40000010000 */
[----:B------:R-:W-:-:S02]  /*c180*/  FADD.FTZ R105, R246, R105 ;  /* 0x00000069f6697221 */ /* 0x000fc40000010000 */
[----:B------:R-:W-:Y:S01]  /*c190*/  FADD.FTZ R118, R126, R118 ;  /* 0x000000767e767221 */ /* 0x000fe20000010000 */
[----:B------:R-:W-:Y:S01]  /*c1a0*/  HMMA.16816.F32 R136, R136, R134, R20 ;  /* 0x000000868888723c */ /* 0x000fe20000001814 */
[----:B------:R-:W-:Y:S02]  /*c1b0*/  FADD.FTZ R103, R77, R103 ;  /* 0x000000674d677221 */ /* 0x000fe40000010000 */
[----:B------:R-:W-:Y:S02]  /*c1c0*/  FADD.FTZ R101, R175, R101 ;  /* 0x00000065af657221 */ /* 0x000fe40000010000 */
[----:B------:R-:W-:-:S03]  /*c1d0*/  FADD.FTZ R105, R252, R105 ;  /* 0x00000069fc697221 */ /* 0x000fc60000010000 */
[----:B------:R-:W-:Y:S01]  /*c1e0*/  HMMA.16816.F32 R160, R8, R148, R24 ;  /* 0x0000009408a0723c */ /* 0x000fe20000001818 */
[----:B------:R-:W-:-:S07]  /*c1f0*/  FADD.FTZ R118, R174, R118 ;  /* 0x00000076ae767221 */ /* 0x000fce0000010000 */
[----:B------:R-:W-:Y:S01]  /*c200*/  HMMA.16816.F32 R144, R8, R132, R40 ;  /* 0x000000840890723c */ /* 0x000fe20000001828 */
[----:B------:R-:W-:-:S07]  /*c210*/  FADD.FTZ R103, R76, R103 ;  /* 0x000000674c677221 */ /* 0x000fce0000010000 */
[----:B------:R-:W-:Y:S01]  /*c220*/  HMMA.16816.F32 R148, R8, R150, R28 ;  /* 0x000000960894723c */ /* 0x000fe2000000181c */
[----:B------:R-:W-:-:S07]  /*c230*/  FADD.FTZ R101, R251, R101 ;  /* 0x00000065fb657221 */ /* 0x000fce0000010000 */
[----:B------:R-:W-:Y:S01]  /*c240*/  HMMA.16816.F32 R132, R8, R134, R4 ;  /* 0x000000860884723c */ /* 0x000fe20000001804 */
        /* <DEDUP_REMOVED lines=16> */
[----:B------:R-:W-:Y:S01]  /*c350*/  MOV R2, R98 ;  /* 0x0000006200027202 */ /* 0x000fe20000000f00 */
[----:B------:R-:W-:-:S02]  /*c360*/  FADD.FTZ R239, R196, R118 ;  /* 0x00000076c4ef7221 */ /* 0x000fc40000010000 */
.L_x_155:
[----:B------:R-:W-:-:S13]  /*c370*/  ISETP.GT.AND P0, PT, R250, R220, PT ;  /* 0x000000dcfa00720c */ /* 0x000fda0003f04270 */
[----:B------:R-:W-:Y:S05]  /*c380*/  @!P0 BRA `(.L_x_157) ;  /* 0x0000565000008947 */ /* 0x000fea0003800000 */
[----:B------:R-:W-:Y:S01]  /*c390*/  ULDC.64 UR6, c[0x0][0x1a0] ;  /* 0x0000680000067ab9 */ /* 0x000fe20000000a00 */
[----:B------:R-:W-:Y:S01]  /*c3a0*/  IMAD.MOV.U32 R166, RZ, RZ, R3 ;  /* 0x000000ffffa67224 */ /* 0x000fe200078e0003 */
[----:B------:R-:W-:Y:S01]  /*c3b0*/  ULDC.64 UR4, c[0x0][0x198] ;  /* 0x0000660000047ab9 */ /* 0x000fe20000000a00 */
[----:B------:R-:W-:Y:S01]  /*c3c0*/  IMAD.MOV.U32 R167, RZ, RZ, R36 ;  /* 0x000000ffffa77224 */ /* 0x000fe200078e0024 */
[----:B------:R-:W-:Y:S01]  /*c3d0*/  MOV R164, R0 ;  /* 0x0000000000a47202 */ /* 0x000fe20000000f00 */
[----:B------:R-:W-:Y:S01]  /*c3e0*/  IMAD.MOV.U32 R165, RZ, RZ, R2 ;  /* 0x000000ffffa57224 */ /* 0x000fe200078e0002 */
[----:B------:R-:W-:Y:S01]  /*c3f0*/  MOV R248, R186 ;  /* 0x000000ba00f87202 */ /* 0x000fe20000000f00 */
[----:B------:R-:W-:Y:S01]  /*c400*/  USHF.L.U64.HI UR7, UR6, 0x6, UR7 ;  /* 0x0000000606077899 */ /* 0x000fe20008010207 */
[----:B------:R-:W-:Y:S01]  /*c410*/  MOV R249, R189 ;  /* 0x000000bd00f97202 */ /* 0x000fe20000000f00 */
[----:B------:R-:W-:Y:S02]  /*c420*/  USHF.L.U64.HI UR5, UR4, 0x6, UR5 ;  /* 0x0000000604057899 */ /* 0x000fe40008010205 */
[----:B------:R-:W-:-:S02]  /*c430*/  USHF.L.U32 UR6, UR6, 0x6, URZ ;  /* 0x0000000606067899 */ /* 0x000fc4000800063f */
[----:B------:R-:W-:Y:S01]  /*c440*/  USHF.L.U32 UR4, UR4, 0x6, URZ ;  /* 0x0000000604047899 */ /* 0x000fe2000800063f */
[----:B------:R-:W-:Y:S05]  /*c450*/  BRA `(.L_x_158) ;  /* 0x0000019000007947 */ /* 0x000fea0003800000 */
.L_x_160:
        /* <DEDUP_REMOVED lines=25> */
.L_x_158:
[----:B------:R-:W-:Y:S04]  /*c5f0*/  DEPBAR.LE SB0, 0x0 ;  /* 0x000080000000791a */ /* 0x000fe80000000000 */
[----:B------:R-:W-:Y:S01]  /*c600*/  BAR.SYNC.DEFER_BLOCKING 0x0 ;  /* 0x0000000000007b1d */ /* 0x000fe20000010000 */
[----:B------:R-:W-:Y:S04]  /*c610*/  IADD3 R247, R250, -0x1, RZ ;  /* 0xfffffffffaf77810 */ /* 0x000fe80007ffe0ff */
[----:B------:R-:W-:Y:S01]  /*c620*/  SHF.R.S32.HI R2, RZ, 0x1f, R247 ;  /* 0x0000001fff027819 */ /* 0x000fe200000114f7 */
[----:B------:R-:W-:Y:S02]  /*c630*/  IMAD R0, R221, R247, RZ ;  /* 0x000000f7dd007224 */ /* 0x000fe400078e02ff */
[-C--:B------:R-:W-:Y:S04]  /*c640*/  IMAD.WIDE.U32 R4, R247, R222.reuse, R248 ;  /* 0x000000def7047225 */ /* 0x080fe800078e00f8 */
[----:B------:R-:W-:Y:S01]  /*c650*/  IMAD R0, R2, R222, R0 ;  /* 0x000000de02007224 */ /* 0x000fe200078e0200 */
[----:B------:R-:W-:Y:S03]  /*c660*/  LEA R2, P1, R4, c[0x0][0x170], 0x1 ;  /* 0x00005c0004027a11 */ /* 0x000fe600078208ff */
[----:B------:R-:W-:Y:S01]  /*c670*/  IMAD.IADD R0, R5, 0x1, R0 ;  /* 0x0000000105007824 */ /* 0x000fe200078e0200 */
[----:B------:R-:W-:Y:S04]  /*c680*/  IADD3 R6, P0, R2, UR6, RZ ;  /* 0x0000000602067c10 */ /* 0x000fe8000ff1e0ff */
        /* <DEDUP_REMOVED lines=11> */
[----:B------:R-:W-:Y:S07]  /*c740*/  ISETP.GT.AND P0, PT, R247, R220, PT ;  /* 0x000000dcf700720c */ /* 0x000fee0003f04270 */
[----:B------:R3:W-:Y:S08]  /*c750*/  LDGSTS.E.BYPASS.LTC128B.128 [R224+0x5000], [R8.64] ;  /* 0x0500000008e07fae */ /* 0x0007f0000b901d48 */
[----:B------:R2:W-:Y:S08]  /*c760*/  LDGSTS.E.BYPASS.LTC128B.128 [R224+0x5800], [R4.64] ;  /* 0x0580000004e07fae */ /* 0x0005f0000b901d48 */
[----:B------:R-:W-:Y:S08]  /*c770*/  LDSM.16.M88.4 R128, [R216] ;  /* 0x00000000d880783b */ /* 0x000ff00000000200 */
[----:B------:R-:W2:Y:S08]  /*c780*/  LDSM.16.M88.4 R16, [R215+0x2000] ;  /* 0x00200000d710783b */ /* 0x000eb00000000200 */
[----:B------:R-:W3:Y:S08]  /*c790*/  LDSM.16.M88.4 R124, [R216+0x1000] ;  /* 0x00100000d87c783b */ /* 0x000ef00000000200 */
[----:B------:R-:W4:Y:S08]  /*c7a0*/  LDSM.16.M88.4 R32, [R215+0x2400] ;  /* 0x00240000d720783b */ /* 0x000f300000000200 */
[----:B------:R-:W0:Y:S08]  /*c7b0*/  LDGDEPBAR ;  /* 0x00000000000079af */ /* 0x000e300000000000 */
[----:B------:R-:W5:Y:S01]  /*c7c0*/  LDSM.16.M88.4 R48, [R215+0x2800] ;  /* 0x00280000d730783b */ /* 0x000f620000000200 */
[-C--:B--2---:R-:W-:Y:S07]  /*c7d0*/  HMMA.16816.F32 R4, R128, R16.reuse, RZ ;  /* 0x000000108004723c */ /* 0x084fee00000018ff */
[----:B------:R-:W2:Y:S01]  /*c7e0*/  LDSM.16.M88.4 R64, [R215+0x2c00] ;  /* 0x002c0000d740783b */ /* 0x000ea20000000200 */
        /* <DEDUP_REMOVED lines=13> */
[----:B------:R-:W1:Y:S01]  /*c8c0*/  LDSM.16.M88.4 R180, [R214+0x1000] ;  /* 0x00100000d6b4783b */ /* 0x000e620000000200 */
[-C--:B-----5:R-:W-:Y:S07]  /*c8d0*/  HMMA.16816.F32 R36, R128, R48.reuse, RZ ;  /* 0x000000308024723c */ /* 0x0a0fee00000018ff */
[----:B------:R-:W5:Y:S01]  /*c8e0*/  LDSM.16.M88.4 R184, [R210] ;  /* 0x00000000d2b8783b */ /* 0x000f620000000200 */
[C---:B------:R-:W-:Y:S07]  /*c8f0*/  HMMA.16816.F32 R40, R124.reuse, R48, RZ ;  /* 0x000000307c28723c */ /* 0x040fee00000018ff */
[----:B------:R-:W1:Y:S01]  /*c900*/  LDSM.16.M88.4 R188, [R209] ;  /* 0x00000000d1bc783b */ /* 0x000e620000000200 */
[-C--:B------:R-:W-:Y:S07]  /*c910*/  HMMA.16816.F32 R44, R124, R50.reuse, RZ ;  /* 0x000000327c2c723c */ /* 0x080fee00000018ff */
[----:B------:R-:W1:Y:S01]  /*c920*/  LDSM.16.M88.4 R192, [R208] ;  /* 0x00000000d0c0783b */ /* 0x000e620000000200 */
[C---:B------:R-:W-:Y:S07]  /*c930*/  HMMA.16816.F32 R48, R128.reuse, R50, RZ ;  /* 0x000000328030723c */ /* 0x040fee00000018ff */
[----:B------:R-:W1:Y:S01]  /*c940*/  LDSM.16.M88.4 R196, [R207] ;  /* 0x00000000cfc4783b */ /* 0x000e620000000200 */
[-C--:B--2---:R-:W-:Y:S07]  /*c950*/  HMMA.16816.F32 R52, R128, R64.reuse, RZ ;  /* 0x000000408034723c */ /* 0x084fee00000018ff */
        /* <DEDUP_REMOVED lines=22> */
[C---:B------:R-:W-:Y:S08]  /*cac0*/  HMMA.16816.F32 R8, R180.reuse, R176, R8 ;  /* 0x000000b0b408723c */ /* 0x040ff00000001808 */
        /* <DEDUP_REMOVED lines=34> */
.L_x_159:
[----:B-1----:R-:W-:Y:S05]  /*ccf0*/  IMAD R172, R247, 0x80, R238 ;  /* 0x00000080f7ac7824 */ /* 0x002fea00078e02ee */
[C---:B------:R-:W-:Y:S02]  /*cd00*/  IADD3 R0, R172.reuse, 0x1, RZ ;  /* 0x00000001ac007810 */ /* 0x040fe40007ffe0ff */
[C---:B------:R-:W-:Y:S02]  /*cd10*/  IADD3 R185, R172.reuse, 0x9, RZ ;  /* 0x00000009acb97810 */ /* 0x040fe40007ffe0ff */
[C---:B------:R-:W-:Y:S02]  /*cd20*/  IADD3 R187, R172.reuse, 0x11, RZ ;  /* 0x00000011acbb7810 */ /* 0x040fe40007ffe0ff */
[C---:B------:R-:W-:Y:S02]  /*cd30*/  ISETP.GE.AND P5, PT, R172.reuse, R234, PT ;  /* 0x000000eaac00720c */ /* 0x040fe40003fa6270 */
[C---:B------:R-:W-:Y:S02]  /*cd40*/  IADD3 R190, R172.reuse, 0x8, RZ ;  /* 0x00000008acbe7810 */ /* 0x040fe40007ffe0ff */
[C---:B------:R-:W-:Y:S02]  /*cd50*/  ISETP.GE.OR P5, PT, R172.reuse, R233, !P5 ;  /* 0x000000e9ac00720c */ /* 0x040fe40006fa6670 */
[C---:B------:R-:W-:Y:S02]  /*cd60*/  IADD3 R174, R172.reuse, 0x19, RZ ;  /* 0x00000019acae7810 */ /* 0x040fe40007ffe0ff */
[C---:B------:R-:W-:Y:S02]  /*cd70*/  ISETP.GE.AND P1, PT, R172.reuse, R232, PT ;  /* 0x000000e8ac00720c */ /* 0x040fe40003f26270 */
[C---:B------:R-:W-:Y:S02]  /*cd80*/  IADD3 R178, R172.reuse, 0x10, RZ ;  /* 0x00000010acb27810 */ /* 0x040fe40007ffe0ff */
[C---:B------:R-:W-:Y:S02]  /*cd90*/  IADD3 R168, R172.reuse, 0x21, RZ ;  /* 0x00000021aca87810 */ /* 0x040fe40007ffe0ff */
[C---:B------:R-:W-:Y:S02]  /*cda0*/  ISETP.GE.OR P1, PT, R172.reuse, R231, !P1 ;  /* 0x000000e7ac00720c */ /* 0x040fe40004f26670 */
[C---:B------:R-:W-:Y:S02]  /*cdb0*/  IADD3 R196, R172.reuse, 0x18, RZ ;  /* 0x00000018acc47810 */ /* 0x040fe40007ffe0ff */
        /* <DEDUP_REMOVED lines=14> */
[----:B------:R-:W-:Y:S02]  /*cea0*/  IADD3 R194, R172, 0x61, RZ ;  /* 0x00000061acc27810 */ /* 0x000fe40007ffe0ff */
[----:B------:R-:W-:Y:S02]  /*ceb0*/  FSEL R3, R4, -INF , !P5 ;  /* 0xff80000004037808 */ /* 0x000fe40006800000 */
[----:B------:R-:W-:Y:S02]  /*cec0*/  FSEL R4, R6, -INF , !P1 ;  /* 0xff80000006047808 */ /* 0x000fe40004800000 */
[C---:B------:R-:W-:Y:S02]  /*ced0*/  ISETP.GE.AND P5, PT, R190.reuse, R234, PT ;  /* 0x000000eabe00720c */ /* 0x040fe40003fa6270 */
[C---:B------:R-:W-:Y:S02]  /*cee0*/  ISETP.GE.AND P1, PT, R190.reuse, R232, PT ;  /* 0x000000e8be00720c */ /* 0x040fe40003f26270 */
[C---:B------:R-:W-:Y:S02]  /*cef0*/  ISETP.GE.OR P5, PT, R190.reuse, R233, !P5 ;  /* 0x000000e9be00720c */ /* 0x040fe40006fa6670 */
[----:B------:R-:W-:Y:S02]  /*cf00*/  ISETP.GE.OR P1, PT, R190, R231, !P1 ;  /* 0x000000e7be00720c */ /* 0x000fe40004f26670 */
[----:B------:R-:W-:Y:S02]  /*cf10*/  FSEL R177, R16, -INF , !P5 ;  /* 0xff80000010b17808 */ /* 0x000fe40006800000 */
[----:B------:R-:W-:Y:S02]  /*cf20*/  FSEL R2, R18, -INF , !P1 ;  /* 0xff80000012027808 */ /* 0x000fe40004800000 */
[-C--:B------:R-:W-:Y:S02]  /*cf30*/  ISETP.GE.AND P5, PT, R178, R234.reuse, PT ;  /* 0x000000eab200720c */ /* 0x080fe40003fa6270 */
[----:B------:R-:W-:Y:S02]  /*cf40*/  ISETP.GE.AND P6, PT, R192, R234, PT ;  /* 0x000000eac000720c */ /* 0x000fe40003fc6270 */
[-C--:B------:R-:W-:Y:S02]  /*cf50*/  ISETP.GE.OR P5, PT, R178, R233.reuse, !P5 ;  /* 0x000000e9b200720c */ /* 0x080fe40006fa6670 */
[----:B------:R-:W-:Y:S02]  /*cf60*/  ISETP.GE.OR P6, PT, R192, R233, !P6 ;  /* 0x000000e9c000720c */ /* 0x000fe400077c6670 */
[----:B------:R-:W-:Y:S02]  /*cf70*/  FSEL R180, R20, -INF , !P5 ;  /* 0xff80000014b47808 */ /* 0x000fe40006800000 */
[----:B------:R-:W-:Y:S02]  /*cf80*/  FSEL R18, R80, -INF , !P6 ;  /* 0xff80000050127808 */ /* 0x000fe40007000000 */
[C---:B------:R-:W-:Y:S02]  /*cf90*/  ISETP.GE.AND P6, PT, R181.reuse, R232, PT ;  /* 0x000000e8b500720c */ /* 0x040fe40003fc6270 */
[C---:B------:R-:W-:Y:S02]  /*cfa0*/  ISETP.GE.AND P5, PT, R196.reuse, R234, PT ;  /* 0x000000eac400720c */ /* 0x040fe40003fa6270 */
[----:B------:R-:W-:Y:S02]  /*cfb0*/  ISETP.GE.OR P6, PT, R181, R231, !P6 ;  /* 0x000000e7b500720c */ /* 0x000fe400077c6670 */
[----:B------:R-:W-:Y:S02]  /*cfc0*/  ISETP.GE.OR P5, PT, R196, R233, !P5 ;  /* 0x000000e9c400720c */ /* 0x000fe40006fa6670 */
[----:B------:R-:W-:Y:S02]  /*cfd0*/  ISETP.GE.AND P0, PT, R0, R232, PT ;  /* 0x000000e80000720c */ /* 0x000fe40003f06270 */
[----:B------:R-:W-:Y:S02]  /*cfe0*/  FSEL R32, R32, -INF , !P5 ;  /* 0xff80000020207808 */ /* 0x000fe40006800000 */
[CC--:B------:R-:W-:Y:S02]  /*cff0*/  ISETP.GE.AND P5, PT, R169.reuse, R234.reuse, PT ;  /* 0x000000eaa900720c */ /* 0x0c0fe40003fa6270 */
[C---:B------:R-:W-:Y:S02]  /*d000*/  ISETP.GE.OR P0, PT, R0.reuse, R231, !P0 ;  /* 0x000000e70000720c */ /* 0x040fe40004706670 */
[----:B------:R-:W-:Y:S02]  /*d010*/  ISETP.GE.OR P5, PT, R169, R233, !P5 ;  /* 0x000000e9a900720c */ /* 0x000fe40006fa6670 */
[C---:B------:R-:W-:Y:S02]  /*d020*/  ISETP.GE.AND P2, PT, R0.reuse, R234, PT ;  /* 0x000000ea0000720c */ /* 0x040fe40003f46270 */
[----:B------:R-:W-:Y:S02]  /*d030*/  FSEL R171, R7, -INF , !P0 ;  /* 0xff80000007ab7808 */ /* 0x000fe40004000000 */
[C---:B------:R-:W-:Y:S02]  /*d040*/  ISETP.GE.AND P0, PT, R185.reuse, R232, PT ;  /* 0x000000e8b900720c */ /* 0x040fe40003f06270 */
[C---:B------:R-:W-:Y:S02]  /*d050*/  ISETP.GE.AND P4, PT, R0.reuse, R230, PT ;  /* 0x000000e60000720c */ /* 0x040fe40003f86270 */
[----:B------:R-:W-:Y:S02]  /*d060*/  ISETP.GE.OR P0, PT, R185, R231, !P0 ;  /* 0x000000e7b900720c */ /* 0x000fe40004706670 */
[C---:B------:R-:W-:Y:S02]  /*d070*/  ISETP.GE.OR P4, PT, R0.reuse, R229, !P4 ;  /* 0x000000e50000720c */ /* 0x040fe40006786670 */
[----:B------:R-:W-:Y:S02]  /*d080*/  FSEL R175, R19, -INF , !P0 ;  /* 0xff80000013af7808 */ /* 0x000fe40004000000 */
[C---:B------:R-:W-:Y:S02]  /*d090*/  ISETP.GE.AND P3, PT, R0.reuse, R228, PT ;  /* 0x000000e40000720c */ /* 0x040fe40003f66270 */
[C---:B------:R-:W-:Y:S02]  /*d0a0*/  ISETP.GE.OR P2, PT, R0.reuse, R233, !P2 ;  /* 0x000000e90000720c */ /* 0x040fe40005746670 */
[----:B------:R-:W-:Y:S02]  /*d0b0*/  ISETP.GE.OR P3, PT, R0, R225, !P3 ;  /* 0x000000e10000720c */ /* 0x000fe40005f66670 */
[----:B------:R-:W-:Y:S02]  /*d0c0*/  FSEL R0, R5, -INF , !P2 ;  /* 0xff80000005007808 */ /* 0x000fe40005000000 */
[----:B------:R-:W-:Y:S02]  /*d0d0*/  ISETP.GE.AND P2, PT, R185, R234, PT ;  /* 0x000000eab900720c */ /* 0x000fe40003f46270 */
[-C--:B------:R-:W-:Y:S02]  /*d0e0*/  ISETP.GE.AND P0, PT, R187, R232.reuse, PT ;  /* 0x000000e8bb00720c */ /* 0x080fe40003f06270 */
[----:B------:R-:W-:Y:S02]  /*d0f0*/  ISETP.GE.OR P2, PT, R185, R233, !P2 ;  /* 0x000000e9b900720c */ /* 0x000fe40005746670 */
[-C--:B------:R-:W-:Y:S02]  /*d100*/  ISETP.GE.OR P0, PT, R187, R231.reuse, !P0 ;  /* 0x000000e7bb00720c */ /* 0x080fe40004706670 */
[----:B------:R-:W-:Y:S02]  /*d110*/  FSEL R176, R17, -INF , !P2 ;  /* 0xff80000011b07808 */ /* 0x000fe40005000000 */
[----:B------:R-:W-:Y:S02]  /*d120*/  FSEL R23, R23, -INF , !P0 ;  /* 0xff80000017177808 */ /* 0x000fe40004000000 */
[C---:B------:R-:W-:Y:S02]  /*d130*/  ISETP.GE.AND P0, PT, R174.reuse, R232, PT ;  /* 0x000000e8ae00720c */ /* 0x040fe40003f06270 */
[CC--:B------:R-:W-:Y:S02]  /*d140*/  ISETP.GE.AND P2, PT, R187.reuse, R234.reuse, PT ;  /* 0x000000eabb00720c */ /* 0x0c0fe40003f46270 */
[----:B------:R-:W-:Y:S02]  /*d150*/  ISETP.GE.OR P0, PT, R174, R231, !P0 ;  /* 0x000000e7ae00720c */ /* 0x000fe40004706670 */
[-C--:B------:R-:W-:Y:S02]  /*d160*/  ISETP.GE.OR P2, PT, R187, R233.reuse, !P2 ;  /* 0x000000e9bb00720c */ /* 0x080fe40005746670 */
[----:B------:R-:W-:Y:S02]  /*d170*/  FSEL R35, R35, -INF , !P0 ;  /* 0xff80000023237808 */ /* 0x000fe40004000000 */
[----:B------:R-:W-:Y:S02]  /*d180*/  FSEL R170, R21, -INF , !P2 ;  /* 0xff80000015aa7808 */ /* 0x000fe40005000000 */
[----:B------:R-:W-:Y:S02]  /*d190*/  FSEL R21, R36, -INF , !P5 ;  /* 0xff80000024157808 */ /* 0x000fe40006800000 */
[----:B------:R-:W-:Y:S02]  /*d1a0*/  IADD3 R36, R172, 0x41, RZ ;  /* 0x00000041ac247810 */ /* 0x000fe40007ffe0ff */
[----:B------:R-:W-:Y:S02]  /*d1b0*/  ISETP.GE.AND P2, PT, R174, R234, PT ;  /* 0x000000eaae00720c */ /* 0x000fe40003f46270 */
[----:B------:R-:W-:Y:S02]  /*d1c0*/  ISETP.GE.AND P0, PT, R168, R232, PT ;  /* 0x000000e8a800720c */ /* 0x000fe40003f06270 */
[----:B------:R-:W-:Y:S02]  /*d1d0*/  ISETP.GE.OR P2, PT, R174, R233, !P2 ;  /* 0x000000e9ae00720c */ /* 0x000fe40005746670 */
[C---:B------:R-:W-:Y:S02]  /*d1e0*/  ISETP.GE.OR P0, PT, R168.reuse, R231, !P0 ;  /* 0x000000e7a800720c */ /* 0x040fe40004706670 */
[----:B------:R-:W-:Y:S02]  /*d1f0*/  FSEL R33, R33, -INF , !P2 ;  /* 0xff80000021217808 */ /* 0x000fe40005000000 */
[C---:B------:R-:W-:Y:S02]  /*d200*/  ISETP.GE.AND P2, PT, R168.reuse, R234, PT ;  /* 0x000000eaa800720c */ /* 0x040fe40003f46270 */
[----:B------:R-:W-:Y:S02]  /*d210*/  FSEL R39, R39, -INF , !P0 ;  /* 0xff80000027277808 */ /* 0x000fe40004000000 */
[C---:B------:R-:W-:Y:S02]  /*d220*/  ISETP.GE.AND P0, PT, R189.reuse, R232, PT ;  /* 0x000000e8bd00720c */ /* 0x040fe40003f06270 */
[----:B------:R-:W-:Y:S02]  /*d230*/  ISETP.GE.OR P2, PT, R168, R233, !P2 ;  /* 0x000000e9a800720c */ /* 0x000fe40005746670 */
[----:B------:R-:W-:Y:S02]  /*d240*/  ISETP.GE.OR P0, PT, R189, R231, !P0 ;  /* 0x000000e7bd00720c */ /* 0x000fe40004706670 */
[----:B------:R-:W-:Y:S02]  /*d250*/  FSEL R37, R37, -INF , !P2 ;  /* 0xff80000025257808 */ /* 0x000fe40005000000 */
[----:B------:R-:W-:Y:S02]  /*d260*/  FSEL R51, R51, -INF , !P0 ;  /* 0xff80000033337808 */ /* 0x000fe40004000000 */
[----:B------:R-:W-:Y:S02]  /*d270*/  ISETP.GE.AND P2, PT, R189, R234, PT ;  /* 0x000000eabd00720c */ /* 0x000fe40003f46270 */
[----:B------:R-:W-:Y:S02]  /*d280*/  ISETP.GE.AND P0, PT, R179, R232, PT ;  /* 0x000000e8b300720c */ /* 0x000fe40003f06270 */
[----:B------:R-:W-:Y:S02]  /*d290*/  ISETP.GE.OR P2, PT, R189, R233, !P2 ;  /* 0x000000e9bd00720c */ /* 0x000fe40005746670 */
[----:B------:R-:W-:Y:S02]  /*d2a0*/  ISETP.GE.OR P0, PT, R179, R231, !P0 ;  /* 0x000000e7b300720c */ /* 0x000fe40004706670 */
[----:B------:R-:W-:Y:S02]  /*d2b0*/  FSEL R49, R49, -INF , !P2 ;  /* 0xff80000031317808 */ /* 0x000fe40005000000 */
[----:B------:R-:W-:Y:S02]  /*d2c0*/  FSEL R55, R55, -INF , !P0 ;  /* 0xff80000037377808 */ /* 0x000fe40004000000 */
[-C--:B------:R-:W-:Y:S02]  /*d2d0*/  ISETP.GE.AND P5, PT, R173, R234.reuse, PT ;  /* 0x000000eaad00720c */ /* 0x080fe40003fa6270 */
[-C--:B------:R-:W-:Y:S02]  /*d2e0*/  ISETP.GE.AND P2, PT, R179, R234.reuse, PT ;  /* 0x000000eab300720c */ /* 0x080fe40003f46270 */
[-C--:B------:R-:W-:Y:S02]  /*d2f0*/  ISETP.GE.OR P5, PT, R173, R233.reuse, !P5 ;  /* 0x000000e9ad00720c */ /* 0x080fe40006fa6670 */
[-C--:B------:R-:W-:Y:S02]  /*d300*/  ISETP.GE.OR P2, PT, R179, R233.reuse, !P2 ;  /* 0x000000e9b300720c */ /* 0x080fe40005746670 */
[----:B------:R-:W-:Y:S02]  /*d310*/  FSEL R48, R48, -INF , !P5 ;  /* 0xff80000030307808 */ /* 0x000fe40006800000 */
[----:B------:R-:W-:Y:S02]  /*d320*/  FSEL R19, R53, -INF , !P2 ;  /* 0xff80000035137808 */ /* 0x000fe40005000000 */
[----:B------:R-:W-:Y:S02]  /*d330*/  ISETP.GE.AND P5, PT, R188, R234, PT ;  /* 0x000000eabc00720c */ /* 0x000fe40003fa6270 */
[-C--:B------:R-:W-:Y:S02]  /*d340*/  ISETP.GE.AND P0, PT, R186, R232.reuse, PT ;  /* 0x000000e8ba00720c */ /* 0x080fe40003f06270 */
[----:B------:R-:W-:Y:S02]  /*d350*/  ISETP.GE.OR P5, PT, R188, R233, !P5 ;  /* 0x000000e9bc00720c */ /* 0x000fe40006fa6670 */
[-C--:B------:R-:W-:Y:S02]  /*d360*/  ISETP.GE.OR P0, PT, R186, R231.reuse, !P0 ;  /* 0x000000e7ba00720c */ /* 0x080fe40004706670 */
[----:B------:R-:W-:Y:S02]  /*d370*/  FSEL R20, R52, -INF , !P5 ;  /* 0xff80000034147808 */ /* 0x000fe40006800000 */
[----:B------:R-:W-:Y:S02]  /*d380*/  FSEL R52, R87, -INF , !P6 ;  /* 0xff80000057347808 */ /* 0x000fe40007000000 */
[----:B------:R-:W-:Y:S02]  /*d390*/  FSEL R67, R67, -INF , !P0 ;  /* 0xff80000043437808 */ /* 0x000fe40004000000 */
[----:B------:R-:W-:Y:S02]  /*d3a0*/  ISETP.GE.AND P0, PT, R36, R232, PT ;  /* 0x000000e82400720c */ /* 0x000fe40003f06270 */
[----:B------:R-:W-:Y:S02]  /*d3b0*/  ISETP.GE.AND P2, PT, R186, R234, PT ;  /* 0x000000eaba00720c */ /* 0x000fe40003f46270 */
[----:B------:R-:W-:Y:S02]  /*d3c0*/  ISETP.GE.OR P0, PT, R36, R231, !P0 ;  /* 0x000000e72400720c */ /* 0x000fe40004706670 */
[----:B------:R-:W-:Y:S02]  /*d3d0*/  ISETP.GE.OR P2, PT, R186, R233, !P2 ;  /* 0x000000e9ba00720c */ /* 0x000fe40005746670 */
[----:B------:R-:W-:Y:S02]  /*d3e0*/  ISETP.GE.AND P1, PT, R178, R232, PT ;  /* 0x000000e8b200720c */ /* 0x000fe40003f26270 */
[----:B------:R-:W-:Y:S02]  /*d3f0*/  FSEL R65, R65, -INF , !P2 ;  /* 0xff80000041417808 */ /* 0x000fe40005000000 */
[----:B------:R-:W-:Y:S02]  /*d400*/  ISETP.GE.AND P2, PT, R36, R234, PT ;  /* 0x000000ea2400720c */ /* 0x000fe40003f46270 */
[----:B------:R-:W-:Y:S02]  /*d410*/  ISETP.GE.OR P1, PT, R178, R231, !P1 ;  /* 0x000000e7b200720c */ /* 0x000fe40004f26670 */
[----:B------:R-:W-:Y:S02]  /*d420*/  ISETP.GE.OR P2, PT, R36, R233, !P2 ;  /* 0x000000e92400720c */ /* 0x000fe40005746670 */
[----:B------:R-:W-:Y:S02]  /*d430*/  FSEL R22, R22, -INF , !P1 ;  /* 0xff80000016167808 */ /* 0x000fe40004800000 */
[CC--:B------:R-:W-:Y:S02]  /*d440*/  ISETP.GE.AND P1, PT, R196.reuse, R232.reuse, PT ;  /* 0x000000e8c400720c */ /* 0x0c0fe40003f26270 */
[----:B------:R-:W-:Y:S02]  /*d450*/  FSEL R69, R69, -INF , !P2 ;  /* 0xff80000045457808 */ /* 0x000fe40005000000 */
[-C--:B------:R-:W-:Y:S02]  /*d460*/  ISETP.GE.OR P1, PT, R196, R231.reuse, !P1 ;  /* 0x000000e7c400720c */ /* 0x080fe40004f26670 */
[----:B------:R-:W-:Y:S02]  /*d470*/  FSEL R71, R71, -INF , !P0 ;  /* 0xff80000047477808 */ /* 0x000fe40004000000 */
[----:B------:R-:W-:Y:S02]  /*d480*/  FSEL R34, R34, -INF , !P1 ;  /* 0xff80000022227808 */ /* 0x000fe40004800000 */
[-C--:B------:R-:W-:Y:S02]  /*d490*/  ISETP.GE.AND P1, PT, R169, R232.reuse, PT ;  /* 0x000000e8a900720c */ /* 0x080fe40003f26270 */
[-C--:B------:R-:W-:Y:S02]  /*d4a0*/  ISETP.GE.AND P0, PT, R183, R232.reuse, PT ;  /* 0x000000e8b700720c */ /* 0x080fe40003f06270 */
[-C--:B------:R-:W-:Y:S02]  /*d4b0*/  ISETP.GE.OR P1, PT, R169, R231.reuse, !P1 ;  /* 0x000000e7a900720c */ /* 0x080fe40004f26670 */
[-C--:B------:R-:W-:Y:S02]  /*d4c0*/  ISETP.GE.OR P0, PT, R183, R231.reuse, !P0 ;  /* 0x000000e7b700720c */ /* 0x080fe40004706670 */
[----:B------:R-:W-:Y:S02]  /*d4d0*/  FSEL R38, R38, -INF , !P1 ;  /* 0xff80000026267808 */ /* 0x000fe40004800000 */
[-C--:B------:R-:W-:Y:S02]  /*d4e0*/  ISETP.GE.AND P1, PT, R173, R232.reuse, PT ;  /* 0x000000e8ad00720c */ /* 0x080fe40003f26270 */
[----:B------:R-:W-:Y:S02]  /*d4f0*/  FSEL R5, R83, -INF , !P0 ;  /* 0xff80000053057808 */ /* 0x000fe40004000000 */
[-C--:B------:R-:W-:Y:S02]  /*d500*/  ISETP.GE.OR P1, PT, R173, R231.reuse, !P1 ;  /* 0x000000e7ad00720c */ /* 0x080fe40004f26670 */
[-C--:B------:R-:W-:Y:S02]  /*d510*/  ISETP.GE.AND P0, PT, R182, R232.reuse, PT ;  /* 0x000000e8b600720c */ /* 0x080fe40003f06270 */
[----:B------:R-:W-:Y:S02]  /*d520*/  FSEL R50, R50, -INF , !P1 ;  /* 0xff80000032327808 */ /* 0x000fe40004800000 */
[----:B------:R-:W-:Y:S02]  /*d530*/  ISETP.GE.AND P1, PT, R188, R232, PT ;  /* 0x000000e8bc00720c */ /* 0x000fe40003f26270 */
[-C--:B------:R-:W-:Y:S02]  /*d540*/  ISETP.GE.OR P0, PT, R182, R231.reuse, !P0 ;  /* 0x000000e7b600720c */ /* 0x080fe40004706670 */
[----:B------:R-:W-:Y:S02]  /*d550*/  ISETP.GE.OR P1, PT, R188, R231, !P1 ;  /* 0x000000e7bc00720c */ /* 0x000fe40004f26670 */
[----:B------:R-:W-:Y:S02]  /*d560*/  FSEL R16, R86, -INF , !P0 ;  /* 0xff80000056107808 */ /* 0x000fe40004000000 */
[----:B------:R-:W-:Y:S02]  /*d570*/  FSEL R54, R54, -INF , !P1 ;  /* 0xff80000036367808 */ /* 0x000fe40004800000 */
[----:B------:R-:W-:Y:S02]  /*d580*/  ISETP.GE.AND P0, PT, R172, R228, PT ;  /* 0x000000e4ac00720c */ /* 0x000fe40003f06270 */
[----:B------:R-:W-:Y:S02]  /*d590*/  FSEL R86, R9, -INF , !P4 ;  /* 0xff80000009567808 */ /* 0x000fe40006000000 */
[----:B------:R-:W-:Y:S02]  /*d5a0*/  FMNMX.FTZ R9, R4, R166, !PT ;  /* 0x000000a604097209 */ /* 0x000fe40007810000 */
[----:B------:R-:W-:Y:S02]  /*d5b0*/  ISETP.GE.OR P0, PT, R172, R225, !P0 ;  /* 0x000000e1ac00720c */ /* 0x000fe40004706670 */
[-C--:B------:R-:W-:Y:S02]  /*d5c0*/  ISETP.GE.AND P2, PT, R183, R234.reuse, PT ;  /* 0x000000eab700720c */ /* 0x080fe40003f46270 */
[----:B------:R-:W-:Y:S02]  /*d5d0*/  FSEL R80, R10, -INF , !P0 ;  /* 0xff8000000a507808 */ /* 0x000fe40004000000 */
[-C--:B------:R-:W-:Y:S02]  /*d5e0*/  ISETP.GE.AND P0, PT, R191, R234.reuse, PT ;  /* 0x000000eabf00720c */ /* 0x080fe40003f06270 */
[-C--:B------:R-:W-:Y:S02]  /*d5f0*/  ISETP.GE.OR P2, PT, R183, R233.reuse, !P2 ;  /* 0x000000e9b700720c */ /* 0x080fe40005746670 */
[-C--:B------:R-:W-:Y:S02]  /*d600*/  ISETP.GE.OR P0, PT, R191, R233.reuse, !P0 ;  /* 0x000000e9bf00720c */ /* 0x080fe40004706670 */
[----:B------:R-:W-:Y:S02]  /*d610*/  FSEL R7, R81, -INF , !P2 ;  /* 0xff80000051077808 */ /* 0x000fe40005000000 */
[----:B------:R-:W-:Y:S02]  /*d620*/  FSEL R53, R96, -INF , !P0 ;  /* 0xff80000060357808 */ /* 0x000fe40004000000 */
[----:B------:R-:W-:Y:S02]  /*d630*/  ISETP.GE.AND P2, PT, R181, R234, PT ;  /* 0x000000eab500720c */ /* 0x000fe40003f46270 */
[----:B------:R-:W-:Y:S02]  /*d640*/  FSEL R81, R11, -INF , !P3 ;  /* 0xff8000000b517808 */ /* 0x000fe40005800000 */
[----:B------:R-:W-:Y:S02]  /*d650*/  ISETP.GE.OR P2, PT, R181, R233, !P2 ;  /* 0x000000e9b500720c */ /* 0x000fe40005746670 */
[-C--:B------:R-:W-:Y:S02]  /*d660*/  ISETP.GE.AND P0, PT, R185, R228.reuse, PT ;  /* 0x000000e4b900720c */ /* 0x080fe40003f06270 */
[----:B------:R-:W-:Y:S02]  /*d670*/  FSEL R17, R85, -INF , !P2 ;  /* 0xff80000055117808 */ /* 0x000fe40005000000 */
[C---:B------:R-:W-:Y:S02]  /*d680*/  ISETP.GE.AND P2, PT, R190.reuse, R228, PT ;  /* 0x000000e4be00720c */ /* 0x040fe40003f46270 */
[-C--:B------:R-:W-:Y:S02]  /*d690*/  ISETP.GE.OR P0, PT, R185, R225.reuse, !P0 ;  /* 0x000000e1b900720c */ /* 0x080fe40004706670 */
[----:B------:R-:W-:Y:S02]  /*d6a0*/  ISETP.GE.OR P2, PT, R190, R225, !P2 ;  /* 0x000000e1be00720c */ /* 0x000fe40005746670 */
[----:B------:R-:W-:Y:S02]  /*d6b0*/  FSEL R96, R15, -INF , !P0 ;  /* 0xff8000000f607808 */ /* 0x000fe40004000000 */
[----:B------:R-:W-:Y:S02]  /*d6c0*/  ISETP.GE.AND P0, PT, R195, R234, PT ;  /* 0x000000eac300720c */ /* 0x000fe40003f06270 */
[----:B------:R-:W-:Y:S02]  /*d6d0*/  ISETP.GE.AND P3, PT, R185, R230, PT ;  /* 0x000000e6b900720c */ /* 0x000fe40003f66270 */
[----:B------:R-:W-:Y:S02]  /*d6e0*/  ISETP.GE.OR P0, PT, R195, R233, !P0 ;  /* 0x000000e9c300720c */ /* 0x000fe40004706670 */
[----:B------:R-:W-:Y:S02]  /*d6f0*/  ISETP.GE.OR P3, PT, R185, R229, !P3 ;  /* 0x000000e5b900720c */ /* 0x000fe40005f66670 */
[----:B------:R-:W-:Y:S02]  /*d700*/  FSEL R202, R100, -INF , !P0 ;  /* 0xff80000064ca7808 */ /* 0x000fe40004000000 */
[----:B------:R-:W-:Y:S02]  /*d710*/  IADD3 R100, R172, 0x69, RZ ;  /* 0x00000069ac647810 */ /* 0x000fe40007ffe0ff */
[----:B------:R-:W-:Y:S02]  /*d720*/  ISETP.GE.AND P0, PT, R187, R228, PT ;  /* 0x000000e4bb00720c */ /* 0x000fe40003f06270 */
[----:B------:R-:W-:Y:S02]  /*d730*/  FMNMX.FTZ R9, R171, R9, !PT ;  /* 0x00000009ab097209 */ /* 0x000fe40007810000 */
[----:B------:R-:W-:Y:S02]  /*d740*/  ISETP.GE.OR P0, PT, R187, R225, !P0 ;  /* 0x000000e1bb00720c */ /* 0x000fe40004706670 */
[----:B------:R-:W-:Y:S02]  /*d750*/  FMNMX.FTZ R9, R2, R9, !PT ;  /* 0x0000000902097209 */ /* 0x000fe40007810000 */
[----:B------:R-:W-:Y:S02]  /*d760*/  FSEL R27, R27, -INF , !P0 ;  /* 0xff8000001b1b7808 */ /* 0x000fe40004000000 */
[----:B------:R-:W-:Y:S02]  /*d770*/  FMNMX.FTZ R9, R175, R9, !PT ;  /* 0x00000009af097209 */ /* 0x000fe40007810000 */
[C---:B------:R-:W-:Y:S02]  /*d780*/  ISETP.GE.AND P5, PT, R193.reuse, R234, PT ;  /* 0x000000eac100720c */ /* 0x040fe40003fa6270 */
[----:B------:R-:W-:Y:S02]  /*d790*/  FMNMX.FTZ R9, R22, R9, !PT ;  /* 0x0000000916097209 */ /* 0x000fe40007810000 */
[C---:B------:R-:W-:Y:S02]  /*d7a0*/  ISETP.GE.OR P5, PT, R193.reuse, R233, !P5 ;  /* 0x000000e9c100720c */ /* 0x040fe40006fa6670 */
[C---:B------:R-:W-:Y:S02]  /*d7b0*/  ISETP.GE.AND P1, PT, R193.reuse, R232, PT ;  /* 0x000000e8c100720c */ /* 0x040fe40003f26270 */
[----:B------:R-:W-:Y:S02]  /*d7c0*/  FSEL R64, R64, -INF , !P5 ;  /* 0xff80000040407808 */ /* 0x000fe40006800000 */
[CC--:B------:R-:W-:Y:S02]  /*d7d0*/  ISETP.GE.AND P5, PT, R184.reuse, R234.reuse, PT ;  /* 0x000000eab800720c */ /* 0x0c0fe40003fa6270 */
[----:B------:R-:W-:Y:S02]  /*d7e0*/  ISETP.GE.OR P1, PT, R193, R231, !P1 ;  /* 0x000000e7c100720c */ /* 0x000fe40004f26670 */
[-C--:B------:R-:W-:Y:S02]  /*d7f0*/  ISETP.GE.OR P5, PT, R184, R233.reuse, !P5 ;  /* 0x000000e9b800720c */ /* 0x080fe40006fa6670 */
[----:B------:R-:W-:Y:S02]  /*d800*/  FSEL R66, R66, -INF , !P1 ;  /* 0xff80000042427808 */ /* 0x000fe40004800000 */
[----:B------:R-:W-:Y:S02]  /*d810*/  FSEL R68, R68, -INF , !P5 ;  /* 0xff80000044447808 */ /* 0x000fe40006800000 */
[----:B------:R-:W-:Y:S02]  /*d820*/  ISETP.GE.AND P5, PT, R182, R234, PT ;  /* 0x000000eab600720c */ /* 0x000fe40003fa6270 */
[----:B------:R-:W-:Y:S02]  /*d830*/  ISETP.GE.AND P1, PT, R184, R232, PT ;  /* 0x000000e8b800720c */ /* 0x000fe40003f26270 */
[----:B------:R-:W-:Y:S02]  /*d840*/  ISETP.GE.OR P5, PT, R182, R233, !P5 ;  /* 0x000000e9b600720c */ /* 0x000fe40006fa6670 */
[----:B------:R-:W-:Y:S02]  /*d850*/  ISETP.GE.OR P1, PT, R184, R231, !P1 ;  /* 0x000000e7b800720c */ /* 0x000fe40004f26670 */
[----:B------:R-:W-:Y:S02]  /*d860*/  FSEL R6, R84, -INF , !P5 ;  /* 0xff80000054067808 */ /* 0x000fe40006800000 */
[----:B------:R-:W-:Y:S02]  /*d870*/  ISETP.GE.AND P5, PT, R190, R230, PT ;  /* 0x000000e6be00720c */ /* 0x000fe40003fa6270 */
[----:B------:R-:W-:Y:S02]  /*d880*/  FSEL R70, R70, -INF , !P1 ;  /* 0xff80000046467808 */ /* 0x000fe40004800000 */
[----:B------:R-:W-:Y:S02]  /*d890*/  ISETP.GE.AND P1, PT, R192, R232, PT ;  /* 0x000000e8c000720c */ /* 0x000fe40003f26270 */
[----:B------:R-:W-:Y:S02]  /*d8a0*/  ISETP.GE.OR P5, PT, R190, R229, !P5 ;  /* 0x000000e5be00720c */ /* 0x000fe40006fa6670 */
[----:B------:R-:W-:Y:S02]  /*d8b0*/  IADD3 R190, R172, 0x59, RZ ;  /* 0x00000059acbe7810 */ /* 0x000fe40007ffe0ff */
[----:B------:R-:W-:Y:S02]  /*d8c0*/  ISETP.GE.OR P1, PT, R192, R231, !P1 ;  /* 0x000000e7c000720c */ /* 0x000fe40004f26670 */
[----:B------:R-:W-:Y:S02]  /*d8d0*/  ISETP.GE.AND P4, PT, R190, R234, PT ;  /* 0x000000eabe00720c */ /* 0x000fe40003f86270 */
[----:B------:R-:W-:Y:S02]  /*d8e0*/  FSEL R82, R82, -INF , !P1 ;  /* 0xff80000052527808 */ /* 0x000fe40004800000 */
[----:B------:R-:W-:Y:S02]  /*d8f0*/  ISETP.GE.AND P1, PT, R172, R230, PT ;  /* 0x000000e6ac00720c */ /* 0x000fe40003f26270 */
[----:B------:R-:W-:Y:S02]  /*d900*/  ISETP.GE.AND P6, PT, R190, R232, PT ;  /* 0x000000e8be00720c */ /* 0x000fe40003fc6270 */
[----:B------:R-:W-:Y:S02]  /*d910*/  ISETP.GE.OR P1, PT, R172, R229, !P1 ;  /* 0x000000e5ac00720c */ /* 0x000fe40004f26670 */
[C---:B------:R-:W-:Y:S02]  /*d920*/  ISETP.GE.OR P4, PT, R190.reuse, R233, !P4 ;  /* 0x000000e9be00720c */ /* 0x040fe40006786670 */
[----:B------:R-:W-:Y:S02]  /*d930*/  ISETP.GE.OR P6, PT, R190, R231, !P6 ;  /* 0x000000e7be00720c */ /* 0x000fe400077c6670 */
[----:B------:R-:W-:Y:S02]  /*d940*/  FSEL R199, R97, -INF , !P4 ;  /* 0xff80000061c77808 */ /* 0x000fe40006000000 */
[----:B------:R-:W-:Y:S02]  /*d950*/  FSEL R97, R14, -INF , !P2 ;  /* 0xff8000000e617808 */ /* 0x000fe40005000000 */
[----:B------:R-:W-:Y:S02]  /*d960*/  FSEL R201, R99, -INF , !P6 ;  /* 0xff80000063c97808 */ /* 0x000fe40007000000 */
[----:B------:R-:W-:Y:S02]  /*d970*/  FSEL R185, R12, -INF , !P5 ;  /* 0xff8000000cb97808 */ /* 0x000fe40006800000 */
[C---:B------:R-:W-:Y:S02]  /*d980*/  ISETP.GE.AND P5, PT, R194.reuse, R234, PT ;  /* 0x000000eac200720c */ /* 0x040fe40003fa6270 */
[CC--:B------:R-:W-:Y:S02]  /*d990*/  ISETP.GE.AND P2, PT, R195.reuse, R232.reuse, PT ;  /* 0x000000e8c300720c */ /* 0x0c0fe40003f46270 */
[C---:B------:R-:W-:Y:S02]  /*d9a0*/  ISETP.GE.AND P6, PT, R194.reuse, R232, PT ;  /* 0x000000e8c200720c */ /* 0x040fe40003fc6270 */
[C---:B------:R-:W-:Y:S02]  /*d9b0*/  ISETP.GE.OR P5, PT, R194.reuse, R233, !P5 ;  /* 0x000000e9c200720c */ /* 0x040fe40006fa6670 */
[-C--:B------:R-:W-:Y:S02]  /*d9c0*/  ISETP.GE.OR P6, PT, R194, R231.reuse, !P6 ;  /* 0x000000e7c200720c */ /* 0x080fe400077c6670 */
[----:B------:R-:W-:Y:S02]  /*d9d0*/  ISETP.GE.OR P2, PT, R195, R231, !P2 ;  /* 0x000000e7c300720c */ /* 0x000fe40005746670 */
[----:B------:R-:W-:Y:S02]  /*d9e0*/  FSEL R250, R101, -INF , !P5 ;  /* 0xff80000065fa7808 */ /* 0x000fe40006800000 */
[----:B------:R-:W-:Y:S02]  /*d9f0*/  IADD3 R101, R172, 0x68, RZ ;  /* 0x00000068ac657810 */ /* 0x000fe40007ffe0ff */
[----:B------:R-:W-:Y:S02]  /*da00*/  ISETP.GE.AND P5, PT, R196, R230, PT ;  /* 0x000000e6c400720c */ /* 0x000fe40003fa6270 */
[C---:B------:R-:W-:Y:S02]  /*da10*/  ISETP.GE.AND P0, PT, R101.reuse, R234, PT ;  /* 0x000000ea6500720c */ /* 0x040fe40003f06270 */
[----:B------:R-:W-:Y:S02]  /*da20*/  FSEL R197, R102, -INF , !P2 ;  /* 0xff80000066c57808 */ /* 0x000fe40005000000 */
[----:B------:R-:W-:Y:S02]  /*da30*/  IADD3 R102, R172, 0x71, RZ ;  /* 0x00000071ac667810 */ /* 0x000fe40007ffe0ff */
[----:B------:R-:W-:Y:S02]  /*da40*/  ISETP.GE.OR P0, PT, R101, R233, !P0 ;  /* 0x000000e96500720c */ /* 0x000fe40004706670 */
[-C--:B------:R-:W-:Y:S02]  /*da50*/  ISETP.GE.AND P2, PT, R196, R228.reuse, PT ;  /* 0x000000e4c400720c */ /* 0x080fe40003f46270 */
[----:B------:R-:W-:Y:S02]  /*da60*/  FSEL R251, R112, -INF , !P0 ;  /* 0xff80000070fb7808 */ /* 0x000fe40004000000 */
[----:B------:R-:W-:Y:S02]  /*da70*/  ISETP.GE.AND P0, PT, R174, R228, PT ;  /* 0x000000e4ae00720c */ /* 0x000fe40003f06270 */
[----:B------:R-:W-:Y:S02]  /*da80*/  IADD3 R112, R172, 0x79, RZ ;  /* 0x00000079ac707810 */ /* 0x000fe40007ffe0ff */
[----:B------:R-:W-:Y:S02]  /*da90*/  ISETP.GE.OR P0, PT, R174, R225, !P0 ;  /* 0x000000e1ae00720c */ /* 0x000fe40004706670 */
[C---:B------:R-:W-:Y:S02]  /*daa0*/  ISETP.GE.AND P4, PT, R178.reuse, R230, PT ;  /* 0x000000e6b200720c */ /* 0x040fe40003f86270 */
[----:B------:R-:W-:Y:S02]  /*dab0*/  FSEL R31, R31, -INF , !P0 ;  /* 0xff8000001f1f7808 */ /* 0x000fe40004000000 */
[-C--:B------:R-:W-:Y:S02]  /*dac0*/  ISETP.GE.OR P4, PT, R178, R229.reuse, !P4 ;  /* 0x000000e5b200720c */ /* 0x080fe40006786670 */
[----:B------:R-:W-:Y:S02]  /*dad0*/  ISETP.GE.OR P5, PT, R196, R229, !P5 ;  /* 0x000000e5c400720c */ /* 0x000fe40006fa6670 */
[----:B------:R-:W-:Y:S02]  /*dae0*/  FSEL R84, R24, -INF , !P4 ;  /* 0xff80000018547808 */ /* 0x000fe40006000000 */
[----:B------:R-:W-:Y:S02]  /*daf0*/  ISETP.GE.AND P4, PT, R100, R234, PT ;  /* 0x000000ea6400720c */ /* 0x000fe40003f86270 */
[----:B------:R-:W-:Y:S02]  /*db00*/  FSEL R99, R28, -INF , !P5 ;  /* 0xff8000001c637808 */ /* 0x000fe40006800000 */
[----:B------:R-:W-:Y:S02]  /*db10*/  ISETP.GE.OR P4, PT, R100, R233, !P4 ;  /* 0x000000e96400720c */ /* 0x000fe40006786670 */
[----:B------:R-:W-:Y:S02]  /*db20*/  ISETP.GE.OR P2, PT, R196, R225, !P2 ;  /* 0x000000e1c400720c */ /* 0x000fe40005746670 */
[----:B------:R-:W-:Y:S02]  /*db30*/  FSEL R196, R103, -INF , !P6 ;  /* 0xff80000067c47808 */ /* 0x000fe40007000000 */
[----:B------:R-:W-:Y:S02]  /*db40*/  ISETP.GE.AND P6, PT, R100, R232, PT ;  /* 0x000000e86400720c */ /* 0x000fe40003fc6270 */
[----:B------:R-:W-:Y:S02]  /*db50*/  IADD3 R103, R172, 0x78, RZ ;  /* 0x00000078ac677810 */ /* 0x000fe40007ffe0ff */
[----:B------:R-:W-:Y:S02]  /*db60*/  ISETP.GE.OR P6, PT, R100, R231, !P6 ;  /* 0x000000e76400720c */ /* 0x000fe400077c6670 */
[----:B------:R-:W-:Y:S02]  /*db70*/  FSEL R200, R113, -INF , !P4 ;  /* 0xff80000071c87808 */ /* 0x000fe40006000000 */
[----:B------:R-:W-:Y:S02]  /*db80*/  IADD3 R113, R172, 0x70, RZ ;  /* 0x00000070ac717810 */ /* 0x000fe40007ffe0ff */
[----:B------:R-:W-:Y:S01]  /*db90*/  FSEL R203, R115, -INF , !P6 ;  /* 0xff80000073cb7808 */ /* 0x000fe20007000000 */
[----:B------:R-:W-:Y:S01]  /*dba0*/  IMAD.MOV.U32 R115, RZ, RZ, R250 ;  /* 0x000000ffff737224 */ /* 0x000fe200078e00fa */
[----:B------:R-:W-:Y:S02]  /*dbb0*/  FSEL R87, R30, -INF , !P2 ;  /* 0xff8000001e577808 */ /* 0x000fe40005000000 */
[----:B------:R-:W-:Y:S02]  /*dbc0*/  ISETP.GE.AND P2, PT, R168, R230, PT ;  /* 0x000000e6a800720c */ /* 0x000fe40003f46270 */
[-C--:B------:R-:W-:Y:S02]  /*dbd0*/  ISETP.GE.AND P6, PT, R102, R234.reuse, PT ;  /* 0x000000ea6600720c */ /* 0x080fe40003fc6270 */
[----:B------:R-:W-:Y:S02]  /*dbe0*/  ISETP.GE.OR P2, PT, R168, R229, !P2 ;  /* 0x000000e5a800720c */ /* 0x000fe40005746670 */
[----:B------:R-:W-:Y:S02]  /*dbf0*/  ISETP.GE.OR P6, PT, R102, R233, !P6 ;  /* 0x000000e96600720c */ /* 0x000fe400077c6670 */
[----:B------:R-:W-:Y:S02]  /*dc00*/  FSEL R30, R41, -INF , !P2 ;  /* 0xff800000291e7808 */ /* 0x000fe40005000000 */
[----:B------:R-:W-:Y:S02]  /*dc10*/  FMNMX.FTZ R41, R23, R9, !PT ;  /* 0x0000000917297209 */ /* 0x000fe40007810000 */
[C---:B------:R-:W-:Y:S02]  /*dc20*/  ISETP.GE.AND P0, PT, R113.reuse, R234, PT ;  /* 0x000000ea7100720c */ /* 0x040fe40003f06270 */
[----:B------:R-:W-:Y:S02]  /*dc30*/  FMNMX.FTZ R41, R34, R41, !PT ;  /* 0x0000002922297209 */ /* 0x000fe40007810000 */
[----:B------:R-:W-:Y:S02]  /*dc40*/  ISETP.GE.OR P0, PT, R113, R233, !P0 ;  /* 0x000000e97100720c */ /* 0x000fe40004706670 */
[----:B------:R-:W-:Y:S02]  /*dc50*/  FMNMX.FTZ R41, R35, R41, !PT ;  /* 0x0000002923297209 */ /* 0x000fe40007810000 */
[----:B------:R-:W-:Y:S02]  /*dc60*/  ISETP.GE.AND P5, PT, R102, R232, PT ;  /* 0x000000e86600720c */ /* 0x000fe40003fa6270 */
[----:B------:R-:W-:Y:S02]  /*dc70*/  FMNMX.FTZ R41, R38, R41, !PT ;  /* 0x0000002926297209 */ /* 0x000fe40007810000 */
[----:B------:R-:W-:Y:S02]  /*dc80*/  ISETP.GE.OR P5, PT, R102, R231, !P5 ;  /* 0x000000e76600720c */ /* 0x000fe40006fa6670 */
[----:B------:R-:W-:Y:S02]  /*dc90*/  FMNMX.FTZ R41, R39, R41, !PT ;  /* 0x0000002927297209 */ /* 0x000fe40007810000 */
[----:B------:R-:W-:Y:S02]  /*dca0*/  FSEL R85, R8, -INF , !P1 ;  /* 0xff80000008557808 */ /* 0x000fe40004800000 */
        /* <DEDUP_REMOVED lines=8> */
[C---:B------:R-:W-:Y:S02]  /*dd30*/  ISETP.GE.AND P1, PT, R191.reuse, R232, PT ;  /* 0x000000e8bf00720c */ /* 0x040fe40003f26270 */
[----:B------:R-:W-:Y:S02]  /*dd40*/  FMNMX.FTZ R8, R180, R8, !PT ;  /* 0x00000008b4087209 */ /* 0x000fe40007810000 */
[----:B------:R-:W-:Y:S02]  /*dd50*/  ISETP.GE.OR P1, PT, R191, R231, !P1 ;  /* 0x000000e7bf00720c */ /* 0x000fe40004f26670 */
[----:B------:R-:W-:Y:S02]  /*dd60*/  FMNMX.FTZ R8, R170, R8, !PT ;  /* 0x00000008aa087209 */ /* 0x000fe40007810000 */
[----:B------:R-:W-:Y:S02]  /*dd70*/  FSEL R198, R98, -INF , !P1 ;  /* 0xff80000062c67808 */ /* 0x000fe40004800000 */
        /* <DEDUP_REMOVED lines=10> */
[----:B------:R-:W-:Y:S02]  /*de20*/  FSEL R178, R13, -INF , !P3 ;  /* 0xff8000000db27808 */ /* 0x000fe40005800000 */
[----:B------:R-:W-:Y:S01]  /*de30*/  FSEL R252, R114, -INF , !P1 ;  /* 0xff80000072fc7808 */ /* 0x000fe20004800000 */
[----:B------:R-:W-:Y:S01]  /*de40*/  IMAD.MOV.U32 R114, RZ, RZ, R199 ;  /* 0x000000ffff727224 */ /* 0x000fe200078e00c7 */
[----:B------:R-:W-:Y:S02]  /*de50*/  ISETP.GE.AND P1, PT, R169, R228, PT ;  /* 0x000000e4a900720c */ /* 0x000fe40003f26270 */
[----:B------:R-:W-:Y:S02]  /*de60*/  ISETP.GE.AND P3, PT, R187, R230, PT ;  /* 0x000000e6bb00720c */ /* 0x000fe40003f66270 */
[----:B------:R-:W-:Y:S02]  /*de70*/  ISETP.GE.OR P1, PT, R169, R225, !P1 ;  /* 0x000000e1a900720c */ /* 0x000fe40004f26670 */
[-C--:B------:R-:W-:Y:S02]  /*de80*/  ISETP.GE.OR P3, PT, R187, R229.reuse, !P3 ;  /* 0x000000e5bb00720c */ /* 0x080fe40005f66670 */
[----:B------:R-:W-:Y:S01]  /*de90*/  FSEL R187, R116, -INF , !P0 ;  /* 0xff80000074bb7808 */ /* 0x000fe20004000000 */
[----:B------:R-:W-:Y:S01]  /*dea0*/  IMAD.MOV.U32 R116, RZ, RZ, R197 ;  /* 0x000000ffff747224 */ /* 0x000fe200078e00c5 */
[----:B------:R-:W-:Y:S02]  /*deb0*/  ISETP.GE.AND P0, PT, R168, R228, PT ;  /* 0x000000e4a800720c */ /* 0x000fe40003f06270 */
[----:B------:R-:W-:Y:S02]  /*dec0*/  FSEL R83, R25, -INF , !P3 ;  /* 0xff80000019537808 */ /* 0x000fe40005800000 */
[----:B------:R-:W-:Y:S02]  /*ded0*/  ISETP.GE.AND P3, PT, R174, R230, PT ;  /* 0x000000e6ae00720c */ /* 0x000fe40003f66270 */
[----:B------:R-:W-:Y:S02]  /*dee0*/  FSEL R25, R42, -INF , !P1 ;  /* 0xff8000002a197808 */ /* 0x000fe40004800000 */
[----:B------:R-:W-:Y:S02]  /*def0*/  ISETP.GE.AND P1, PT, R103, R232, PT ;  /* 0x000000e86700720c */ /* 0x000fe40003f26270 */
[----:B------:R-:W-:Y:S02]  /*df00*/  ISETP.GE.OR P3, PT, R174, R229, !P3 ;  /* 0x000000e5ae00720c */ /* 0x000fe40005f66670 */
[----:B------:R-:W-:Y:S02]  /*df10*/  FSEL R174, R117, -INF , !P6 ;  /* 0xff80000075ae7808 */ /* 0x000fe40007000000 */
[----:B------:R-:W-:Y:S02]  /*df20*/  ISETP.GE.OR P1, PT, R103, R231, !P1 ;  /* 0x000000e76700720c */ /* 0x000fe40004f26670 */
[----:B------:R-:W-:Y:S02]  /*df30*/  FSEL R98, R29, -INF , !P3 ;  /* 0xff8000001d627808 */ /* 0x000fe40005800000 */
        /* <DEDUP_REMOVED lines=8> */
[----:B------:R-:W-:Y:S02]  /*dfc0*/  ISETP.GE.AND P0, PT, R112, R232, PT ;  /* 0x000000e87000720c */ /* 0x000fe40003f06270 */
[----:B------:R-:W-:Y:S02]  /*dfd0*/  FSEL R130, R130, -INF , !P1 ;  /* 0xff80000082827808 */ /* 0x000fe40004800000 */
[----:B------:R-:W-:Y:S02]  /*dfe0*/  ISETP.GE.AND P1, PT, R188, R228, PT ;  /* 0x000000e4bc00720c */ /* 0x000fe40003f26270 */
[----:B------:R-:W-:Y:S02]  /*dff0*/  ISETP.GE.OR P0, PT, R112, R231, !P0 ;  /* 0x000000e77000720c */ /* 0x000fe40004706670 */
[----:B------:R-:W-:Y:S02]  /*e000*/  ISETP.GE.OR P1, PT, R188, R225, !P1 ;  /* 0x000000e1bc00720c */ /* 0x000fe40004f26670 */
[----:B------:R-:W-:Y:S02]  /*e010*/  FSEL R131, R131, -INF , !P0 ;  /* 0xff80000083837808 */ /* 0x000fe40004000000 */
[----:B------:R-:W-:Y:S02]  /*e020*/  FSEL R58, R58, -INF , !P1 ;  /* 0xff8000003a3a7808 */ /* 0x000fe40004800000 */
[-C--:B------:R-:W-:Y:S02]  /*e030*/  ISETP.GE.AND P0, PT, R179, R230.reuse, PT ;  /* 0x000000e6b300720c */ /* 0x080fe40003f06270 */
[----:B------:R-:W-:Y:S02]  /*e040*/  FMNMX.FTZ R43, R85, R165, !PT ;  /* 0x000000a5552b7209 */ /* 0x000fe40007810000 */
[----:B------:R-:W-:Y:S02]  /*e050*/  ISETP.GE.OR P0, PT, R179, R229, !P0 ;  /* 0x000000e5b300720c */ /* 0x000fe40004706670 */
[----:B------:R-:W-:Y:S02]  /*e060*/  FMNMX.FTZ R43, R86, R43, !PT ;  /* 0x0000002b562b7209 */ /* 0x000fe40007810000 */
[----:B------:R-:W-:Y:S02]  /*e070*/  FSEL R57, R57, -INF , !P0 ;  /* 0xff80000039397808 */ /* 0x000fe40004000000 */
[----:B------:R-:W-:Y:S02]  /*e080*/  FMNMX.FTZ R43, R185, R43, !PT ;  /* 0x0000002bb92b7209 */ /* 0x000fe40007810000 */
[-C--:B------:R-:W-:Y:S02]  /*e090*/  ISETP.GE.AND P6, PT, R173, R230.reuse, PT ;  /* 0x000000e6ad00720c */ /* 0x080fe40003fc6270 */
[----:B------:R-:W-:Y:S02]  /*e0a0*/  ISETP.GE.AND P4, PT, R169, R230, PT ;  /* 0x000000e6a900720c */ /* 0x000fe40003f86270 */
[-C--:B------:R-:W-:Y:S02]  /*e0b0*/  ISETP.GE.OR P6, PT, R173, R229.reuse, !P6 ;  /* 0x000000e5ad00720c */ /* 0x080fe400077c6670 */
[----:B------:R-:W-:Y:S02]  /*e0c0*/  ISETP.GE.OR P4, PT, R169, R229, !P4 ;  /* 0x000000e5a900720c */ /* 0x000fe40006786670 */
[----:B------:R-:W-:Y:S02]  /*e0d0*/  FSEL R44, R44, -INF , !P6 ;  /* 0xff8000002c2c7808 */ /* 0x000fe40007000000 */
[C---:B------:R-:W-:Y:S02]  /*e0e0*/  ISETP.GE.AND P6, PT, R179.reuse, R228, PT ;  /* 0x000000e4b300720c */ /* 0x040fe40003fc6270 */
[----:B------:R-:W-:Y:S02]  /*e0f0*/  FSEL R169, R118, -INF , !P3 ;  /* 0xff80000076a97808 */ /* 0x000fe40005800000 */
        /* <DEDUP_REMOVED lines=8> */
[C---:B------:R-:W-:Y:S02]  /*e180*/  ISETP.GE.AND P6, PT, R182.reuse, R230, PT ;  /* 0x000000e6b600720c */ /* 0x040fe40003fc6270 */
[C---:B------:R-:W-:Y:S02]  /*e190*/  ISETP.GE.AND P3, PT, R173.reuse, R228, PT ;  /* 0x000000e4ad00720c */ /* 0x040fe40003f66270 */
[----:B------:R-:W-:Y:S02]  /*e1a0*/  ISETP.GE.OR P6, PT, R182, R229, !P6 ;  /* 0x000000e5b600720c */ /* 0x000fe400077c6670 */
[----:B------:R-:W-:Y:S02]  /*e1b0*/  ISETP.GE.OR P3, PT, R173, R225, !P3 ;  /* 0x000000e1ad00720c */ /* 0x000fe40005f66670 */
[----:B------:R-:W-:Y:S02]  /*e1c0*/  FSEL R173, R129, -INF , !P4 ;  /* 0xff80000081ad7808 */ /* 0x000fe40006000000 */
[----:B------:R-:W-:Y:S02]  /*e1d0*/  ISETP.GE.AND P4, PT, R188, R230, PT ;  /* 0x000000e6bc00720c */ /* 0x000fe40003f86270 */
[----:B------:R-:W-:Y:S02]  /*e1e0*/  FSEL R46, R46, -INF , !P3 ;  /* 0xff8000002e2e7808 */ /* 0x000fe40005800000 */
[----:B------:R-:W-:Y:S02]  /*e1f0*/  ISETP.GE.OR P4, PT, R188, R229, !P4 ;  /* 0x000000e5bc00720c */ /* 0x000fe40006786670 */
[CC--:B------:R-:W-:Y:S02]  /*e200*/  ISETP.GE.AND P3, PT, R193.reuse, R228.reuse, PT ;  /* 0x000000e4c100720c */ /* 0x0c0fe40003f66270 */
[----:B------:R-:W-:Y:S02]  /*e210*/  FSEL R56, R56, -INF , !P4 ;  /* 0xff80000038387808 */ /* 0x000fe40006000000 */
[-C--:B------:R-:W-:Y:S02]  /*e220*/  ISETP.GE.OR P3, PT, R193, R225.reuse, !P3 ;  /* 0x000000e1c100720c */ /* 0x080fe40005f66670 */
[-C--:B------:R-:W-:Y:S02]  /*e230*/  ISETP.GE.AND P4, PT, R186, R228.reuse, PT ;  /* 0x000000e4ba00720c */ /* 0x080fe40003f86270 */
[----:B------:R-:W-:Y:S02]  /*e240*/  FSEL R15, R62, -INF , !P3 ;  /* 0xff8000003e0f7808 */ /* 0x000fe40005800000 */
[----:B------:R-:W-:Y:S02]  /*e250*/  FSEL R62, R88, -INF , !P6 ;  /* 0xff800000583e7808 */ /* 0x000fe40007000000 */
[-C--:B------:R-:W-:Y:S02]  /*e260*/  ISETP.GE.OR P4, PT, R186, R225.reuse, !P4 ;  /* 0x000000e1ba00720c */ /* 0x080fe40006786670 */
[CC--:B------:R-:W-:Y:S02]  /*e270*/  ISETP.GE.AND P3, PT, R192.reuse, R228.reuse, PT ;  /* 0x000000e4c000720c */ /* 0x0c0fe40003f66270 */
[----:B------:R-:W-:Y:S02]  /*e280*/  FSEL R63, R63, -INF , !P4 ;  /* 0xff8000003f3f7808 */ /* 0x000fe40006000000 */
[-C--:B------:R-:W-:Y:S02]  /*e290*/  ISETP.GE.OR P3, PT, R192, R225.reuse, !P3 ;  /* 0x000000e1c000720c */ /* 0x080fe40005f66670 */
[-C--:B------:R-:W-:Y:S02]  /*e2a0*/  ISETP.GE.AND P6, PT, R190, R228.reuse, PT ;  /* 0x000000e4be00720c */ /* 0x080fe40003fc6270 */
[----:B------:R-:W-:Y:S02]  /*e2b0*/  ISETP.GE.AND P1, PT, R184, R228, PT ;  /* 0x000000e4b800720c */ /* 0x000fe40003f26270 */
[-C--:B------:R-:W-:Y:S02]  /*e2c0*/  ISETP.GE.OR P6, PT, R190, R225.reuse, !P6 ;  /* 0x000000e1be00720c */ /* 0x080fe400077c6670 */
[----:B------:R-:W-:Y:S02]  /*e2d0*/  ISETP.GE.OR P1, PT, R184, R225, !P1 ;  /* 0x000000e1b800720c */ /* 0x000fe40004f26670 */
[C---:B------:R-:W-:Y:S02]  /*e2e0*/  ISETP.GE.AND P4, PT, R183.reuse, R230, PT ;  /* 0x000000e6b700720c */ /* 0x040fe40003f86270 */
[----:B------:R-:W-:Y:S02]  /*e2f0*/  FSEL R74, R74, -INF , !P1 ;  /* 0xff8000004a4a7808 */ /* 0x000fe40004800000 */
[C---:B------:R-:W-:Y:S02]  /*e300*/  ISETP.GE.AND P1, PT, R182.reuse, R228, PT ;  /* 0x000000e4b600720c */ /* 0x040fe40003f26270 */
[----:B------:R-:W-:Y:S02]  /*e310*/  ISETP.GE.OR P4, PT, R183, R229, !P4 ;  /* 0x000000e5b700720c */ /* 0x000fe40006786670 */
[----:B------:R-:W-:Y:S02]  /*e320*/  ISETP.GE.OR P1, PT, R182, R225, !P1 ;  /* 0x000000e1b600720c */ /* 0x000fe40004f26670 */
[----:B------:R-:W-:Y:S01]  /*e330*/  FSEL R13, R77, -INF , !P4 ;  /* 0xff8000004d0d7808 */ /* 0x000fe20006000000 */
[----:B------:R-:W-:Y:S01]  /*e340*/  IMAD.MOV.U32 R77, RZ, RZ, R251 ;  /* 0x000000ffff4d7224 */ /* 0x000fe200078e00fb */
[C---:B------:R-:W-:Y:S02]  /*e350*/  ISETP.GE.AND P4, PT, R191.reuse, R230, PT ;  /* 0x000000e6bf00720c */ /* 0x040fe40003f86270 */
[----:B------:R-:W-:Y:S01]  /*e360*/  FSEL R199, R90, -INF , !P1 ;  /* 0xff8000005ac77808 */ /* 0x000fe20004800000 */
[----:B------:R-:W-:Y:S01]  /*e370*/  IMAD.MOV.U32 R90, RZ, RZ, R114 ;  /* 0x000000ffff5a7224 */ /* 0x000fe200078e0072 */
[----:B------:R-:W-:Y:S01]  /*e380*/  ISETP.GE.OR P4, PT, R191, R229, !P4 ;  /* 0x000000e5bf00720c */ /* 0x000fe20006786670 */
[----:B------:R-:W-:Y:S01]  /*e390*/  IMAD.MOV.U32 R114, RZ, RZ, R198 ;  /* 0x000000ffff727224 */ /* 0x000fe200078e00c6 */
[C---:B------:R-:W-:Y:S02]  /*e3a0*/  ISETP.GE.AND P1, PT, R195.reuse, R228, PT ;  /* 0x000000e4c300720c */ /* 0x040fe40003f26270 */
[CC--:B------:R-:W-:Y:S02]  /*e3b0*/  ISETP.GE.AND P0, PT, R184.reuse, R230.reuse, PT ;  /* 0x000000e6b800720c */ /* 0x0c0fe40003f06270 */
[----:B------:R-:W-:Y:S02]  /*e3c0*/  ISETP.GE.OR P1, PT, R195, R225, !P1 ;  /* 0x000000e1c300720c */ /* 0x000fe40004f26670 */
[----:B------:R-:W-:Y:S02]  /*e3d0*/  ISETP.GE.OR P0, PT, R184, R229, !P0 ;  /* 0x000000e5b800720c */ /* 0x000fe40004706670 */
[C---:B------:R-:W-:Y:S02]  /*e3e0*/  ISETP.GE.AND P2, PT, R189.reuse, R230, PT ;  /* 0x000000e6bd00720c */ /* 0x040fe40003f46270 */
[----:B------:R-:W-:Y:S02]  /*e3f0*/  FSEL R12, R72, -INF , !P0 ;  /* 0xff800000480c7808 */ /* 0x000fe40004000000 */
[----:B------:R-:W-:Y:S02]  /*e400*/  FMNMX.FTZ R72, R66, R41, !PT ;  /* 0x0000002942487209 */ /* 0x000fe40007810000 */
[-C--:B------:R-:W-:Y:S02]  /*e410*/  ISETP.GE.OR P2, PT, R189, R229.reuse, !P2 ;  /* 0x000000e5bd00720c */ /* 0x080fe40005746670 */
[----:B------:R-:W-:Y:S02]  /*e420*/  FMNMX.FTZ R72, R67, R72, !PT ;  /* 0x0000004843487209 */ /* 0x000fe40007810000 */
[----:B------:R-:W-:Y:S02]  /*e430*/  FSEL R45, R45, -INF , !P2 ;  /* 0xff8000002d2d7808 */ /* 0x000fe40005000000 */
[----:B------:R-:W-:Y:S02]  /*e440*/  ISETP.GE.AND P2, PT, R193, R230, PT ;  /* 0x000000e6c100720c */ /* 0x000fe40003f46270 */
[-C--:B------:R-:W-:Y:S02]  /*e450*/  ISETP.GE.AND P0, PT, R183, R228.reuse, PT ;  /* 0x000000e4b700720c */ /* 0x080fe40003f06270 */
[----:B------:R-:W-:Y:S02]  /*e460*/  ISETP.GE.OR P2, PT, R193, R229, !P2 ;  /* 0x000000e5c100720c */ /* 0x000fe40005746670 */
[-C--:B------:R-:W-:Y:S02]  /*e470*/  ISETP.GE.OR P0, PT, R183, R225.reuse, !P0 ;  /* 0x000000e1b700720c */ /* 0x080fe40004706670 */
[----:B------:R-:W-:Y:S02]  /*e480*/  FSEL R29, R60, -INF , !P2 ;  /* 0xff8000003c1d7808 */ /* 0x000fe40005000000 */
[----:B------:R-:W-:Y:S01]  /*e490*/  FSEL R60, R92, -INF , !P4 ;  /* 0xff8000005c3c7808 */ /* 0x000fe20006000000 */
[----:B------:R-:W-:Y:S01]  /*e4a0*/  IMAD.MOV.U32 R92, RZ, RZ, R202 ;  /* 0x000000ffff5c7224 */ /* 0x000fe200078e00ca */
[C---:B------:R-:W-:Y:S02]  /*e4b0*/  ISETP.GE.AND P2, PT, R36.reuse, R228, PT ;  /* 0x000000e42400720c */ /* 0x040fe40003f46270 */
[----:B------:R-:W-:Y:S02]  /*e4c0*/  FSEL R9, R79, -INF , !P0 ;  /* 0xff8000004f097808 */ /* 0x000fe40004000000 */
[----:B------:R-:W-:Y:S02]  /*e4d0*/  ISETP.GE.OR P2, PT, R36, R225, !P2 ;  /* 0x000000e12400720c */ /* 0x000fe40005746670 */
[----:B------:R-:W-:Y:S02]  /*e4e0*/  FMNMX.FTZ R36, R49, R10, !PT ;  /* 0x0000000a31247209 */ /* 0x000fe40007810000 */
[----:B------:R-:W-:Y:S02]  /*e4f0*/  FSEL R10, R78, -INF , !P3 ;  /* 0xff8000004e0a7808 */ /* 0x000fe40005800000 */
[----:B------:R-:W-:Y:S02]  /*e500*/  FMNMX.FTZ R36, R20, R36, !PT ;  /* 0x0000002414247209 */ /* 0x000fe40007810000 */
[C---:B------:R-:W-:Y:S02]  /*e510*/  ISETP.GE.AND P0, PT, R190.reuse, R230, PT ;  /* 0x000000e6be00720c */ /* 0x040fe40003f06270 */
[----:B------:R-:W-:Y:S02]  /*e520*/  FMNMX.FTZ R36, R19, R36, !PT ;  /* 0x0000002413247209 */ /* 0x000fe40007810000 */
[-C--:B------:R-:W-:Y:S02]  /*e530*/  ISETP.GE.OR P0, PT, R190, R229.reuse, !P0 ;  /* 0x000000e5be00720c */ /* 0x080fe40004706670 */
[----:B------:R-:W-:Y:S02]  /*e540*/  FMNMX.FTZ R36, R64, R36, !PT ;  /* 0x0000002440247209 */ /* 0x000fe40007810000 */
[----:B------:R-:W-:Y:S02]  /*e550*/  FSEL R78, R93, -INF , !P0 ;  /* 0xff8000005d4e7808 */ /* 0x000fe40004000000 */
[----:B------:R-:W-:Y:S02]  /*e560*/  FSEL R93, R95, -INF , !P6 ;  /* 0xff8000005f5d7808 */ /* 0x000fe40007000000 */
[CC--:B------:R-:W-:Y:S02]  /*e570*/  ISETP.GE.AND P6, PT, R100.reuse, R230.reuse, PT ;  /* 0x000000e66400720c */ /* 0x0c0fe40003fc6270 */
[C---:B------:R-:W-:Y:S02]  /*e580*/  ISETP.GE.AND P0, PT, R101.reuse, R230, PT ;  /* 0x000000e66500720c */ /* 0x040fe40003f06270 */
[-C--:B------:R-:W-:Y:S02]  /*e590*/  ISETP.GE.OR P6, PT, R100, R229.reuse, !P6 ;  /* 0x000000e56400720c */ /* 0x080fe400077c6670 */
[-C--:B------:R-:W-:Y:S02]  /*e5a0*/  ISETP.GE.OR P0, PT, R101, R229.reuse, !P0 ;  /* 0x000000e56500720c */ /* 0x080fe40004706670 */
[----:B------:R-:W-:Y:S02]  /*e5b0*/  FMNMX.FTZ R36, R65, R36, !PT ;  /* 0x0000002441247209 */ /* 0x000fe40007810000 */
[----:B------:R-:W-:Y:S02]  /*e5c0*/  FSEL R108, R108, -INF , !P0 ;  /* 0xff8000006c6c7808 */ /* 0x000fe40004000000 */
[----:B------:R-:W-:Y:S02]  /*e5d0*/  FMNMX.FTZ R36, R68, R36, !PT ;  /* 0x0000002444247209 */ /* 0x000fe40007810000 */
[----:B------:R-:W-:Y:S01]  /*e5e0*/  FSEL R8, R75, -INF , !P2 ;  /* 0xff8000004b087808 */ /* 0x000fe20005000000 */
[----:B------:R-:W-:Y:S01]  /*e5f0*/  IMAD.MOV.U32 R75, RZ, RZ, R196 ;  /* 0x000000ffff4b7224 */ /* 0x000fe200078e00c4 */
[----:B------:R-:W-:Y:S02]  /*e600*/  FMNMX.FTZ R36, R69, R36, !PT ;  /* 0x0000002445247209 */ /* 0x000fe40007810000 */
[C---:B------:R-:W-:Y:S02]  /*e610*/  ISETP.GE.AND P2, PT, R181.reuse, R230, PT ;  /* 0x000000e6b500720c */ /* 0x040fe40003f46270 */
[----:B------:R-:W-:Y:S02]  /*e620*/  FMNMX.FTZ R36, R18, R36, !PT ;  /* 0x0000002412247209 */ /* 0x000fe40007810000 */
[----:B------:R-:W-:Y:S02]  /*e630*/  ISETP.GE.OR P2, PT, R181, R229, !P2 ;  /* 0x000000e5b500720c */ /* 0x000fe40005746670 */
[----:B------:R-:W-:Y:S02]  /*e640*/  FMNMX.FTZ R36, R7, R36, !PT ;  /* 0x0000002407247209 */ /* 0x000fe40007810000 */
[----:B------:R-:W-:Y:S02]  /*e650*/  ISETP.GE.AND P4, PT, R194, R228, PT ;  /* 0x000000e4c200720c */ /* 0x000fe40003f86270 */
[----:B------:R-:W-:Y:S02]  /*e660*/  FMNMX.FTZ R36, R6, R36, !PT ;  /* 0x0000002406247209 */ /* 0x000fe40007810000 */
[-C--:B------:R-:W-:Y:S02]  /*e670*/  ISETP.GE.OR P4, PT, R194, R225.reuse, !P4 ;  /* 0x000000e1c200720c */ /* 0x080fe40006786670 */
[----:B------:R-:W-:Y:S02]  /*e680*/  FMNMX.FTZ R36, R17, R36, !PT ;  /* 0x0000002411247209 */ /* 0x000fe40007810000 */
[C---:B------:R-:W-:Y:S02]  /*e690*/  ISETP.GE.AND P0, PT, R102.reuse, R228, PT ;  /* 0x000000e46600720c */ /* 0x040fe40003f06270 */
[----:B------:R-:W-:Y:S02]  /*e6a0*/  FMNMX.FTZ R36, R53, R36, !PT ;  /* 0x0000002435247209 */ /* 0x000fe40007810000 */
[-C--:B------:R-:W-:Y:S02]  /*e6b0*/  ISETP.GE.OR P0, PT, R102, R225.reuse, !P0 ;  /* 0x000000e16600720c */ /* 0x080fe40004706670 */
[----:B------:R-:W-:Y:S02]  /*e6c0*/  FMNMX.FTZ R36, R90, R36, !PT ;  /* 0x000000245a247209 */ /* 0x000fe40007810000 */
[----:B------:R-:W-:Y:S02]  /*e6d0*/  FSEL R197, R123, -INF , !P0 ;  /* 0xff8000007bc57808 */ /* 0x000fe40004000000 */
[----:B------:R-:W-:Y:S02]  /*e6e0*/  FMNMX.FTZ R36, R92, R36, !PT ;  /* 0x000000245c247209 */ /* 0x000fe40007810000 */
[----:B------:R-:W-:Y:S02]  /*e6f0*/  ISETP.GE.AND P3, PT, R191, R228, PT ;  /* 0x000000e4bf00720c */ /* 0x000fe40003f66270 */
[----:B------:R-:W-:Y:S02]  /*e700*/  FMNMX.FTZ R36, R115, R36, !PT ;  /* 0x0000002473247209 */ /* 0x000fe40007810000 */
[-C--:B------:R-:W-:Y:S02]  /*e710*/  ISETP.GE.OR P3, PT, R191, R225.reuse, !P3 ;  /* 0x000000e1bf00720c */ /* 0x080fe40005f66670 */
[----:B------:R-:W-:Y:S02]  /*e720*/  FMNMX.FTZ R36, R77, R36, !PT ;  /* 0x000000244d247209 */ /* 0x000fe40007810000 */
[----:B------:R-:W-:Y:S02]  /*e730*/  FSEL R42, R94, -INF , !P3 ;  /* 0xff8000005e2a7808 */ /* 0x000fe40005800000 */
[----:B------:R-:W-:Y:S02]  /*e740*/  FSEL R94, R107, -INF , !P4 ;  /* 0xff8000006b5e7808 */ /* 0x000fe40006000000 */
[C---:B------:R-:W-:Y:S02]  /*e750*/  ISETP.GE.AND P3, PT, R101.reuse, R228, PT ;  /* 0x000000e46500720c */ /* 0x040fe40003f66270 */
[----:B------:R-:W-:Y:S02]  /*e760*/  FMNMX.FTZ R36, R200, R36, !PT ;  /* 0x00000024c8247209 */ /* 0x000fe40007810000 */
[----:B------:R-:W-:Y:S01]  /*e770*/  ISETP.GE.OR P3, PT, R101, R225, !P3 ;  /* 0x000000e16500720c */ /* 0x000fe20005f66670 */
[----:B------:R-:W-:Y:S01]  /*e780*/  IMAD.MOV.U32 R101, RZ, RZ, R42 ;  /* 0x000000ffff657224 */ /* 0x000fe200078e002a */
        /* <DEDUP_REMOVED lines=48> */
[C---:B------:R-:W-:Y:S04]  /*ea90*/  ISETP.GE.AND P5, PT, R189.reuse, R228, PT ;  /* 0x000000e4bd00720c */ /* 0x040fe80003fa6270 */
[----:B------:R-:W-:Y:S04]  /*eaa0*/  ISETP.GE.OR P5, PT, R189, R225, !P5 ;  /* 0x000000e1bd00720c */ /* 0x000fe80006fa6670 */
[----:B------:R-:W-:Y:S02]  /*eab0*/  FSEL R47, R47, -INF , !P5 ;  /* 0xff8000002f2f7808 */ /* 0x000fe40006800000 */
[C---:B------:R-:W-:Y:S02]  /*eac0*/  ISETP.GE.AND P5, PT, R186.reuse, R230, PT ;  /* 0x000000e6ba00720c */ /* 0x040fe40003fa6270 */
[----:B------:R-:W-:Y:S02]  /*ead0*/  FMNMX.FTZ R42, R47, R42, !PT ;  /* 0x0000002a2f2a7209 */ /* 0x000fe40007810000 */
[----:B------:R-:W-:Y:S02]  /*eae0*/  ISETP.GE.OR P5, PT, R186, R229, !P5 ;  /* 0x000000e5ba00720c */ /* 0x000fe40006fa6670 */
[----:B------:R-:W-:Y:S02]  /*eaf0*/  FMNMX.FTZ R72, R58, R42, !PT ;  /* 0x0000002a3a487209 */ /* 0x000fe40007810000 */
[----:B------:R-:W-:Y:S01]  /*eb00*/  FSEL R28, R61, -INF , !P5 ;  /* 0xff8000003d1c7808 */ /* 0x000fe20006800000 */
[----:B------:R-:W-:Y:S01]  /*eb10*/  SHFL.BFLY PT, R42, R36, 0x1, 0x1f ;  /* 0x0c201f00242a7f89 */ /* 0x000fe200000e0000 */
[----:B------:R-:W-:Y:S02]  /*eb20*/  FSEL R61, R89, -INF , !P2 ;  /* 0xff800000593d7808 */ /* 0x000fe40005000000 */
[----:B------:R-:W-:Y:S02]  /*eb30*/  FMNMX.FTZ R72, R59, R72, !PT ;  /* 0x000000483b487209 */ /* 0x000fe40007810000 */
[----:B------:R-:W-:Y:S02]  /*eb40*/  FMNMX.FTZ R43, R28, R43, !PT ;  /* 0x0000002b1c2b7209 */ /* 0x000fe40007810000 */
[----:B------:R-:W-:Y:S02]  /*eb50*/  FMNMX.FTZ R72, R15, R72, !PT ;  /* 0x000000480f487209 */ /* 0x000fe40007810000 */
[----:B------:R-:W-:Y:S02]  /*eb60*/  ISETP.GE.AND P5, PT, R192, R230, PT ;  /* 0x000000e6c000720c */ /* 0x000fe40003fa6270 */
[----:B------:R-:W-:Y:S02]  /*eb70*/  FMNMX.FTZ R72, R63, R72, !PT ;  /* 0x000000483f487209 */ /* 0x000fe40007810000 */
[----:B------:R-:W-:Y:S02]  /*eb80*/  FMNMX.FTZ R43, R12, R43, !PT ;  /* 0x0000002b0c2b7209 */ /* 0x000fe40007810000 */
[----:B------:R-:W-:Y:S02]  /*eb90*/  ISETP.GE.OR P5, PT, R192, R229, !P5 ;  /* 0x000000e5c000720c */ /* 0x000fe40006fa6670 */
[----:B------:R-:W-:Y:S02]  /*eba0*/  FMNMX.FTZ R73, R11, R43, !PT ;  /* 0x0000002b0b497209 */ /* 0x000fe40007810000 */
[----:B------:R-:W-:Y:S01]  /*ebb0*/  FSEL R14, R76, -INF , !P5 ;  /* 0xff8000004c0e7808 */ /* 0x000fe20006800000 */
[----:B------:R-:W1:Y:S01]  /*ebc0*/  SHFL.BFLY PT, R43, R41, 0x2, 0x1f ;  /* 0x0c401f00292b7f89 */ /* 0x000e6200000e0000 */
[----:B------:R-:W-:Y:S02]  /*ebd0*/  FSEL R76, R109, -INF , !P6 ;  /* 0xff8000006d4c7808 */ /* 0x000fe40007000000 */
        /* <DEDUP_REMOVED lines=8> */
[----:B------:R-:W-:Y:S02]  /*ec60*/  ISETP.GE.AND P5, PT, R181, R228, PT ;  /* 0x000000e4b500720c */ /* 0x000fe40003fa6270 */
[----:B------:R-:W-:Y:S02]  /*ec70*/  FMNMX.FTZ R73, R60, R73, !PT ;  /* 0x000000493c497209 */ /* 0x000fe40007810000 */
[----:B------:R-:W-:Y:S02]  /*ec80*/  FMNMX.FTZ R72, R10, R72, !PT ;  /* 0x000000480a487209 */ /* 0x000fe40007810000 */
[----:B-1----:R-:W-:Y:S02]  /*ec90*/  FMNMX.FTZ R41, R41, R43, !PT ;  /* 0x0000002b29297209 */ /* 0x002fe40007810000 */
[----:B------:R-:W-:Y:S02]  /*eca0*/  ISETP.GE.OR P5, PT, R181, R225, !P5 ;  /* 0x000000e1b500720c */ /* 0x000fe40006fa6670 */
[----:B------:R-:W-:Y:S02]  /*ecb0*/  ISETP.GE.AND P2, PT, R195, R230, PT ;  /* 0x000000e6c300720c */ /* 0x000fe40003f46270 */
[----:B------:R-:W-:Y:S02]  /*ecc0*/  FSEL R88, R91, -INF , !P5 ;  /* 0xff8000005b587808 */ /* 0x000fe40006800000 */
[----:B------:R-:W-:Y:S02]  /*ecd0*/  ISETP.GE.OR P2, PT, R195, R229, !P2 ;  /* 0x000000e5c300720c */ /* 0x000fe40005746670 */
[----:B------:R-:W-:Y:S02]  /*ece0*/  FMNMX.FTZ R72, R9, R72, !PT ;  /* 0x0000004809487209 */ /* 0x000fe40007810000 */
[----:B------:R-:W-:Y:S01]  /*ecf0*/  FSEL R79, R104, -INF , !P2 ;  /* 0xff800000684f7808 */ /* 0x000fe20005000000 */
[----:B------:R-:W-:Y:S01]  /*ed00*/  IMAD.MOV.U32 R104, RZ, RZ, R201 ;  /* 0x000000ffff687224 */ /* 0x000fe200078e00c9 */
[----:B------:R-:W-:Y:S02]  /*ed10*/  ISETP.GE.AND P2, PT, R100, R228, PT ;  /* 0x000000e46400720c */ /* 0x000fe40003f46270 */
[----:B------:R-:W-:Y:S02]  /*ed20*/  ISETP.GE.AND P5, PT, R194, R230, PT ;  /* 0x000000e6c200720c */ /* 0x000fe40003fa6270 */
[----:B------:R-:W-:Y:S02]  /*ed30*/  ISETP.GE.OR P2, PT, R100, R225, !P2 ;  /* 0x000000e16400720c */ /* 0x000fe40005746670 */
[----:B------:R-:W-:Y:S02]  /*ed40*/  FMNMX.FTZ R36, R36, R42, !PT ;  /* 0x0000002a24247209 */ /* 0x000fe40007810000 */
[----:B------:R-:W-:Y:S02]  /*ed50*/  FMNMX.FTZ R42, R199, R72, !PT ;  /* 0x00000048c72a7209 */ /* 0x000fe40007810000 */
[----:B------:R-:W1:Y:S01]  /*ed60*/  SHFL.BFLY PT, R72, R41, 0x1, 0x1f ;  /* 0x0c201f0029487f89 */ /* 0x000e6200000e0000 */
[----:B------:R-:W-:Y:S01]  /*ed70*/  FMUL.FTZ R202, R36, c[0x0][0x23c] ;  /* 0x00008f0024ca7a20 */ /* 0x000fe20000410000 */
[----:B------:R-:W-:Y:S02]  /*ed80*/  FMNMX.FTZ R42, R88, R42, !PT ;  /* 0x0000002a582a7209 */ /* 0x000fe40007810000 */
[----:B------:R-:W-:Y:S02]  /*ed90*/  FSETP.NEU.FTZ.AND P3, PT, R36, -INF , PT ;  /* 0xff8000002400780b */ /* 0x000fe40003f7d000 */
[----:B------:R-:W-:Y:S02]  /*eda0*/  ISETP.GE.OR P5, PT, R194, R229, !P5 ;  /* 0x000000e5c200720c */ /* 0x000fe40006fa6670 */
[----:B------:R-:W-:Y:S02]  /*edb0*/  FSEL R202, R202, RZ, P3 ;  /* 0x000000ffcaca7208 */ /* 0x000fe40001800000 */
[----:B------:R-:W-:Y:S02]  /*edc0*/  FSEL R89, R105, -INF , !P5 ;  /* 0xff80000069597808 */ /* 0x000fe40006800000 */
[----:B------:R-:W-:Y:S01]  /*edd0*/  FSEL R194, R121, -INF , !P4 ;  /* 0xff80000079c27808 */ /* 0x000fe20006000000 */
[--C-:B------:R-:W-:Y:S01]  /*ede0*/  FFMA.FTZ R117, R21, c[0x0][0x23c], -R202.reuse ;  /* 0x00008f0015757a23 */ /* 0x100fe200000108ca */
[----:B------:R-:W-:Y:S01]  /*edf0*/  ISETP.GE.AND P4, PT, R103, R228, PT ;  /* 0x000000e46700720c */ /* 0x000fe20003f86270 */
[--C-:B------:R-:W-:Y:S01]  /*ee00*/  FFMA.FTZ R110, R48, c[0x0][0x23c], -R202.reuse ;  /* 0x00008f00306e7a23 */ /* 0x100fe200000108ca */
[----:B------:R-:W-:Y:S01]  /*ee10*/  FMNMX.FTZ R42, R101, R42, !PT ;  /* 0x0000002a652a7209 */ /* 0x000fe20007810000 */
[--C-:B------:R-:W-:Y:S01]  /*ee20*/  FFMA.FTZ R123, R33, c[0x0][0x23c], -R202.reuse ;  /* 0x00008f00217b7a23 */ /* 0x100fe200000108ca */
[----:B------:R-:W-:Y:S01]  /*ee30*/  ISETP.GE.OR P4, PT, R103, R225, !P4 ;  /* 0x000000e16700720c */ /* 0x000fe20006786670 */
[----:B------:R-:W-:Y:S01]  /*ee40*/  MUFU.EX2 R117, R117 ;  /* 0x0000007500757308 */ /* 0x000fe20000000800 */
[----:B------:R-:W-:Y:S01]  /*ee50*/  FFMA.FTZ R103, R49, c[0x0][0x23c], -R202 ;  /* 0x00008f0031677a23 */ /* 0x000fe200000108ca */
[----:B------:R-:W-:Y:S01]  /*ee60*/  FMNMX.FTZ R42, R93, R42, !PT ;  /* 0x0000002a5d2a7209 */ /* 0x000fe20007810000 */
[----:B------:R-:W-:Y:S01]  /*ee70*/  IMAD.MOV.U32 R33, RZ, RZ, R77 ;  /* 0x000000ffff217224 */ /* 0x000fe200078e004d */
[----:B------:R-:W-:Y:S01]  /*ee80*/  FSEL R192, R126, -INF , !P4 ;  /* 0xff8000007ec07808 */ /* 0x000fe20006000000 */
[----:B------:R-:W-:Y:S01]  /*ee90*/  IMAD.MOV.U32 R126, RZ, RZ, R94 ;  /* 0x000000ffff7e7224 */ /* 0x000fe200078e005e */
[----:B------:R-:W-:Y:S01]  /*eea0*/  ISETP.GE.AND P5, PT, R113, R230, PT ;  /* 0x000000e67100720c */ /* 0x000fe20003fa6270 */
[--C-:B------:R-:W-:Y:S01]  /*eeb0*/  FFMA.FTZ R181, R177, c[0x0][0x23c], -R202.reuse ;  /* 0x00008f00b1b57a23 */ /* 0x100fe200000108ca */
[----:B------:R-:W-:Y:S01]  /*eec0*/  FSEL R91, R106, -INF , !P1 ;  /* 0xff8000006a5b7808 */ /* 0x000fe20004800000 */
[----:B------:R-:W-:Y:S01]  /*eed0*/  FFMA.FTZ R188, R3, c[0x0][0x23c], -R202 ;  /* 0x00008f0003bc7a23 */ /* 0x000fe200000108ca */
[----:B------:R-:W-:Y:S01]  /*eee0*/  MUFU.EX2 R123, R123 ;  /* 0x0000007b007b7308 */ /* 0x000fe20000000800 */
[----:B-1----:R-:W-:Y:S01]  /*eef0*/  FMNMX.FTZ R3, R41, R72, !PT ;  /* 0x0000004829037209 */ /* 0x002fe20007810000 */
[----:B------:R-:W-:Y:S01]  /*ef00*/  IMAD.MOV.U32 R72, RZ, RZ, R108 ;  /* 0x000000ffff487224 */ /* 0x000fe200078e006c */
[----:B------:R-:W-:Y:S01]  /*ef10*/  FMNMX.FTZ R42, R91, R42, !PT ;  /* 0x0000002a5b2a7209 */ /* 0x000fe20007810000 */
[--C-:B------:R-:W-:Y:S01]  /*ef20*/  FFMA.FTZ R184, R0, c[0x0][0x23c], -R202.reuse ;  /* 0x00008f0000b87a23 */ /* 0x100fe200000108ca */
[C---:B------:R-:W-:Y:S01]  /*ef30*/  ISETP.GE.OR P5, PT, R113.reuse, R229, !P5 ;  /* 0x000000e57100720c */ /* 0x040fe20006fa6670 */
[--C-:B------:R-:W-:Y:S01]  /*ef40*/  FFMA.FTZ R180, R180, c[0x0][0x23c], -R202.reuse ;  /* 0x00008f00b4b47a23 */ /* 0x100fe200000108ca */
[-C--:B------:R-:W-:Y:S01]  /*ef50*/  ISETP.GE.AND P1, PT, R113, R228.reuse, PT ;  /* 0x000000e47100720c */ /* 0x080fe20003f26270 */
[--C-:B------:R-:W-:Y:S01]  /*ef60*/  FFMA.FTZ R170, R170, c[0x0][0x23c], -R202.reuse ;  /* 0x00008f00aaaa7a23 */ /* 0x100fe200000108ca */
[----:B------:R-:W-:Y:S01]  /*ef70*/  FSEL R250, R111, -INF , !P2 ;  /* 0xff8000006ffa7808 */ /* 0x000fe20005000000 */
[----:B------:R-:W-:Y:S01]  /*ef80*/  MUFU.EX2 R188, R188 ;  /* 0x000000bc00bc7308 */ /* 0x000fe20000000800 */
[----:B------:R-:W-:Y:S01]  /*ef90*/  ISETP.GE.OR P1, PT, R113, R225, !P1 ;  /* 0x000000e17100720c */ /* 0x000fe20004f26670 */
[--C-:B------:R-:W-:Y:S01]  /*efa0*/  FFMA.FTZ R111, R37, c[0x0][0x23c], -R202.reuse ;  /* 0x00008f00256f7a23 */ /* 0x100fe200000108ca */
[----:B------:R-:W-:Y:S01]  /*efb0*/  FSEL R196, R124, -INF , !P6 ;  /* 0xff8000007cc47808 */ /* 0x000fe20007000000 */
[----:B------:R-:W-:Y:S01]  /*efc0*/  FFMA.FTZ R187, R187, c[0x0][0x23c], -R202 ;  /* 0x00008f00bbbb7a23 */ /* 0x000fe200000108ca */
[----:B------:R-:W-:Y:S01]  /*efd0*/  FSEL R195, R122, -INF , !P1 ;  /* 0xff8000007ac37808 */ /* 0x000fe20004800000 */
[----:B------:R-:W-:Y:S01]  /*efe0*/  IMAD.MOV.U32 R122, RZ, RZ, R200 ;  /* 0x000000ffff7a7224 */ /* 0x000fe200078e00c8 */
[----:B------:R-:W-:Y:S01]  /*eff0*/  ISETP.GE.AND P2, PT, R112, R228, PT ;  /* 0x000000e47000720c */ /* 0x000fe20003f46270 */
[----:B------:R-:W-:Y:S01]  /*f000*/  FMUL.FTZ R200, R3, c[0x0][0x23c] ;  /* 0x00008f0003c87a20 */ /* 0x000fe20000410000 */
[----:B------:R-:W-:Y:S01]  /*f010*/  FMNMX.FTZ R73, R78, R73, !PT ;  /* 0x000000494e497209 */ /* 0x000fe20007810000 */
[----:B------:R-:W-:Y:S01]  /*f020*/  MUFU.EX2 R184, R184 ;  /* 0x000000b800b87308 */ /* 0x000fe20000000800 */
[----:B------:R-:W-:Y:S01]  /*f030*/  ISETP.GE.OR P2, PT, R112, R225, !P2 ;  /* 0x000000e17000720c */ /* 0x000fe20005746670 */
[----:B------:R-:W-:Y:S01]  /*f040*/  FFMA.FTZ R174, R174, c[0x0][0x23c], -R202 ;  /* 0x00008f00aeae7a23 */ /* 0x000fe200000108ca */
[----:B------:R-:W-:Y:S02]  /*f050*/  FMNMX.FTZ R73, R79, R73, !PT ;  /* 0x000000494f497209 */ /* 0x000fe40007810000 */
[----:B------:R-:W-:Y:S02]  /*f060*/  FSEL R41, R127, -INF , !P2 ;  /* 0xff8000007f297808 */ /* 0x000fe40005000000 */
[----:B------:R-:W-:Y:S02]  /*f070*/  FMNMX.FTZ R73, R89, R73, !PT ;  /* 0x0000004959497209 */ /* 0x000fe40007810000 */
[----:B------:R-:W-:Y:S01]  /*f080*/  FSETP.NEU.FTZ.AND P2, PT, R3, -INF , PT ;  /* 0xff8000000300780b */ /* 0x000fe20003f5d000 */
[----:B------:R-:W-:Y:S01]  /*f090*/  MUFU.EX2 R181, R181 ;  /* 0x000000b500b57308 */ /* 0x000fe20000000800 */
[----:B------:R-:W-:Y:S02]  /*f0a0*/  FMNMX.FTZ R43, R108, R73, !PT ;  /* 0x000000496c2b7209 */ /* 0x000fe40007810000 */
[----:B------:R-:W-:Y:S02]  /*f0b0*/  FMNMX.FTZ R73, R94, R42, !PT ;  /* 0x0000002a5e497209 */ /* 0x000fe40007810000 */
[----:B------:R-:W-:Y:S02]  /*f0c0*/  FSEL R200, R200, RZ, P2 ;  /* 0x000000ffc8c87208 */ /* 0x000fe40001000000 */
[----:B------:R-:W-:Y:S02]  /*f0d0*/  FMNMX.FTZ R73, R251, R73, !PT ;  /* 0x00000049fb497209 */ /* 0x000fe40007810000 */
[----:B------:R-:W-:Y:S01]  /*f0e0*/  FSEL R193, R120, -INF , !P5 ;  /* 0xff80000078c17808 */ /* 0x000fe20006800000 */
[----:B------:R-:W-:Y:S01]  /*f0f0*/  MUFU.EX2 R180, R180 ;  /* 0x000000b400b47308 */ /* 0x000fe20000000800 */
[--C-:B------:R-:W-:Y:S01]  /*f100*/  FFMA.FTZ R108, R50, c[0x0][0x23c], -R200.reuse ;  /* 0x00008f00326c7a23 */ /* 0x100fe200000108c8 */
[----:B------:R-:W-:Y:S01]  /*f110*/  ISETP.GE.AND P5, PT, R112, R230, PT ;  /* 0x000000e67000720c */ /* 0x000fe20003fa6270 */
[--C-:B------:R-:W-:Y:S01]  /*f120*/  FFMA.FTZ R100, R51, c[0x0][0x23c], -R200.reuse ;  /* 0x00008f0033647a23 */ /* 0x100fe200000108c8 */
[----:B------:R-:W-:Y:S01]  /*f130*/  FMNMX.FTZ R73, R250, R73, !PT ;  /* 0x00000049fa497209 */ /* 0x000fe20007810000 */
[----:B------:R-:W-:Y:S01]  /*f140*/  LDSM.16.MT88.4 R48, [R211+0x4000] ;  /* 0x00400000d330783b */ /* 0x000fe20000004200 */
[--C-:B------:R-:W-:Y:S01]  /*f150*/  FFMA.FTZ R95, R54, c[0x0][0x23c], -R200.reuse ;  /* 0x00008f00365f7a23 */ /* 0x100fe200000108c8 */
[----:B------:R-:W-:Y:S01]  /*f160*/  ISETP.GE.OR P5, PT, R112, R229, !P5 ;  /* 0x000000e57000720c */ /* 0x000fe20006fa6670 */
[--C-:B------:R-:W-:Y:S01]  /*f170*/  FFMA.FTZ R94, R55, c[0x0][0x23c], -R200.reuse ;  /* 0x00008f00375e7a23 */ /* 0x100fe200000108c8 */
[----:B------:R-:W-:Y:S01]  /*f180*/  FMNMX.FTZ R73, R195, R73, !PT ;  /* 0x00000049c3497209 */ /* 0x000fe20007810000 */
[----:B------:R-:W-:Y:S01]  /*f190*/  MUFU.EX2 R170, R170 ;  /* 0x000000aa00aa7308 */ /* 0x000fe20000000800 */
[--C-:B------:R-:W-:Y:S01]  /*f1a0*/  FFMA.FTZ R129, R22, c[0x0][0x23c], -R200.reuse ;  /* 0x00008f0016817a23 */ /* 0x100fe200000108c8 */
[----:B------:R-:W-:Y:S01]  /*f1b0*/  FMNMX.FTZ R43, R76, R43, !PT ;  /* 0x0000002b4c2b7209 */ /* 0x000fe20007810000 */
[----:B------:R-:W-:Y:S01]  /*f1c0*/  IMAD.MOV.U32 R22, RZ, RZ, R115 ;  /* 0x000000ffff167224 */ /* 0x000fe200078e0073 */
[----:B------:R-:W-:Y:S01]  /*f1d0*/  FMNMX.FTZ R73, R197, R73, !PT ;  /* 0x00000049c5497209 */ /* 0x000fe20007810000 */
[----:B------:R-:W-:Y:S01]  /*f1e0*/  FFMA.FTZ R128, R23, c[0x0][0x23c], -R200 ;  /* 0x00008f0017807a23 */ /* 0x000fe200000108c8 */
[----:B------:R-:W-:Y:S01]  /*f1f0*/  FSEL R198, R125, -INF , !P5 ;  /* 0xff8000007dc67808 */ /* 0x000fe20006800000 */
[----:B------:R-:W-:Y:S01]  /*f200*/  IMAD.MOV.U32 R23, RZ, RZ, R114 ;  /* 0x000000ffff177224 */ /* 0x000fe200078e0072 */
[----:B------:R-:W-:Y:S01]  /*f210*/  FMNMX.FTZ R0, R192, R73, !PT ;  /* 0x00000049c0007209 */ /* 0x000fe20007810000 */
[----:B------:R-:W-:Y:S01]  /*f220*/  IMAD.MOV.U32 R73, RZ, RZ, R93 ;  /* 0x000000ffff497224 */ /* 0x000fe200078e005d */
[----:B------:R-:W-:Y:S01]  /*f230*/  MUFU.EX2 R129, R129 ;  /* 0x0000008100817308 */ /* 0x000fe20000000800 */
[--C-:B------:R-:W-:Y:S01]  /*f240*/  FFMA.FTZ R252, R252, c[0x0][0x23c], -R200.reuse ;  /* 0x00008f00fcfc7a23 */ /* 0x100fe200000108c8 */
[----:B------:R-:W-:Y:S01]  /*f250*/  FMNMX.FTZ R0, R41, R0, !PT ;  /* 0x0000000029007209 */ /* 0x000fe20007810000 */
[--C-:B------:R-:W-:Y:S01]  /*f260*/  FFMA.FTZ R203, R203, c[0x0][0x23c], -R200.reuse ;  /* 0x00008f00cbcb7a23 */ /* 0x100fe200000108c8 */
[----:B------:R-:W-:Y:S01]  /*f270*/  FMNMX.FTZ R43, R193, R43, !PT ;  /* 0x0000002bc12b7209 */ /* 0x000fe20007810000 */
[--C-:B------:R-:W-:Y:S02]  /*f280*/  FFMA.FTZ R191, R4, c[0x0][0x23c], -R200.reuse ;  /* 0x00008f0004bf7a23 */ /* 0x100fe400000108c8 */
[----:B------:R-:W1:Y:S01]  /*f290*/  SHFL.BFLY PT, R4, R0, 0x2, 0x1f ;  /* 0x0c401f0000047f89 */ /* 0x000e6200000e0000 */
[--C-:B------:R-:W-:Y:S01]  /*f2a0*/  FFMA.FTZ R183, R2, c[0x0][0x23c], -R200.reuse ;  /* 0x00008f0002b77a23 */ /* 0x100fe200000108c8 */
[----:B------:R-:W-:Y:S01]  /*f2b0*/  FMNMX.FTZ R43, R194, R43, !PT ;  /* 0x0000002bc22b7209 */ /* 0x000fe20007810000 */
[----:B------:R-:W-:Y:S01]  /*f2c0*/  MUFU.EX2 R128, R128 ;  /* 0x0000008000807308 */ /* 0x000fe20000000800 */
[--C-:B------:R-:W-:Y:S01]  /*f2d0*/  FFMA.FTZ R109, R39, c[0x0][0x23c], -R200.reuse ;  /* 0x00008f00276d7a23 */ /* 0x100fe200000108c8 */
[----:B------:R-:W-:Y:S01]  /*f2e0*/  FSEL R39, R3, RZ, P2 ;  /* 0x000000ff03277208 */ /* 0x000fe20001000000 */
[----:B------:R-:W-:Y:S01]  /*f2f0*/  FFMA.FTZ R120, R35, c[0x0][0x23c], -R200 ;  /* 0x00008f0023787a23 */ /* 0x000fe200000108c8 */
[----:B------:R-:W-:Y:S01]  /*f300*/  FMNMX.FTZ R43, R196, R43, !PT ;  /* 0x0000002bc42b7209 */ /* 0x000fe20007810000 */
[----:B------:R-:W-:Y:S02]  /*f310*/  IMAD.MOV.U32 R35, RZ, RZ, R75 ;  /* 0x000000ffff237224 */ /* 0x000fe400078e004b */
[----:B------:R-:W-:Y:S01]  /*f320*/  FADD.FTZ R39, -R39, R166 ;  /* 0x000000a627277221 */ /* 0x000fe20000010100 */
[----:B------:R-:W-:Y:S01]  /*f330*/  FMNMX.FTZ R43, R198, R43, !PT ;  /* 0x0000002bc62b7209 */ /* 0x000fe20007810000 */
[----:B------:R-:W-:Y:S01]  /*f340*/  FFMA.FTZ R179, R171, c[0x0][0x23c], -R200 ;  /* 0x00008f00abb37a23 */ /* 0x000fe200000108c8 */
[----:B------:R-:W-:Y:S01]  /*f350*/  MUFU.EX2 R191, R191 ;  /* 0x000000bf00bf7308 */ /* 0x000fe20000000800 */
[----:B------:R-:W-:Y:S02]  /*f360*/  FMUL.FTZ R39, R39, c[0x0][0x23c] ;  /* 0x00008f0027277a20 */ /* 0x000fe40000410000 */
[----:B------:R-:W-:Y:S01]  /*f370*/  FFMA.FTZ R171, R176, c[0x0][0x23c], -R202 ;  /* 0x00008f00b0ab7a23 */ /* 0x000fe200000108ca */
[----:B------:R-:W2:Y:S01]  /*f380*/  SHFL.BFLY PT, R42, R43, 0x2, 0x1f ;  /* 0x0c401f002b2a7f89 */ /* 0x000ea200000e0000 */
[--C-:B------:R-:W-:Y:S02]  /*f390*/  FFMA.FTZ R175, R175, c[0x0][0x23c], -R200.reuse ;  /* 0x00008f00afaf7a23 */ /* 0x100fe400000108c8 */
[--C-:B------:R-:W-:Y:S02]  /*f3a0*/  FFMA.FTZ R75, R71, c[0x0][0x23c], -R200.reuse ;  /* 0x00008f00474b7a23 */ /* 0x100fe400000108c8 */
[----:B------:R-:W-:Y:S01]  /*f3b0*/  FFMA.FTZ R71, R82, c[0x0][0x23c], -R200 ;  /* 0x00008f0052477a23 */ /* 0x000fe200000108c8 */
[----:B------:R-:W-:Y:S01]  /*f3c0*/  MUFU.EX2 R179, R179 ;  /* 0x000000b300b37308 */ /* 0x000fe20000000800 */
[----:B-1----:R-:W-:Y:S01]  /*f3d0*/  FMNMX.FTZ R4, R0, R4, !PT ;  /* 0x0000000400047209 */ /* 0x002fe20007810000 */
[--C-:B------:R-:W-:Y:S02]  /*f3e0*/  FFMA.FTZ R82, R6, c[0x0][0x23c], -R202.reuse ;  /* 0x00008f0006527a23 */ /* 0x100fe400000108ca */
[----:B------:R-:W-:Y:S02]  /*f3f0*/  FFMA.FTZ R125, R32, c[0x0][0x23c], -R202 ;  /* 0x00008f00207d7a23 */ /* 0x000fe400000108ca */
[----:B------:R-:W1:Y:S01]  /*f400*/  SHFL.BFLY PT, R0, R4, 0x1, 0x1f ;  /* 0x0c201f0004007f89 */ /* 0x000e6200000e0000 */
[----:B------:R-:W-:Y:S02]  /*f410*/  FFMA.FTZ R121, R34, c[0x0][0x23c], -R200 ;  /* 0x00008f0022797a23 */ /* 0x000fe400000108c8 */
[----:B------:R-:W-:Y:S01]  /*f420*/  IMAD.MOV.U32 R34, RZ, RZ, R76 ;  /* 0x000000ffff227224 */ /* 0x000fe200078e004c */
[----:B------:R-:W-:Y:S01]  /*f430*/  MUFU.EX2 R171, R171 ;  /* 0x000000ab00ab7308 */ /* 0x000fe20000000800 */
[----:B------:R-:W-:Y:S02]  /*f440*/  FFMA.FTZ R76, R69, c[0x0][0x23c], -R202 ;  /* 0x00008f00454c7a23 */ /* 0x000fe400000108ca */
[--C-:B------:R-:W-:Y:S02]  /*f450*/  FFMA.FTZ R130, R130, c[0x0][0x23c], -R200.reuse ;  /* 0x00008f0082827a23 */ /* 0x100fe400000108c8 */
[--C-:B------:R-:W-:Y:S01]  /*f460*/  FFMA.FTZ R169, R169, c[0x0][0x23c], -R200.reuse ;  /* 0x00008f00a9a97a23 */ /* 0x100fe200000108c8 */
[----:B--2---:R-:W-:Y:S04]  /*f470*/  FMNMX.FTZ R42, R43, R42, !PT ;  /* 0x0000002a2b2a7209 */ /* 0x004fe80007810000 */
[----:B------:R-:W-:Y:S01]  /*f480*/  MUFU.EX2 R183, R183 ;  /* 0x000000b700b77308 */ /* 0x000fe20000000800 */
[----:B------:R-:W2:Y:S09]  /*f490*/  SHFL.BFLY PT, R43, R42, 0x1, 0x1f ;  /* 0x0c201f002a2b7f89 */ /* 0x000eb200000e0000 */
[----:B------:R-:W-:Y:S01]  /*f4a0*/  MUFU.EX2 R175, R175 ;  /* 0x000000af00af7308 */ /* 0x000fe20000000800 */
[----:B-1----:R-:W-:Y:S01]  /*f4b0*/  FMNMX.FTZ R0, R4, R0, !PT ;  /* 0x0000000004007209 */ /* 0x002fe20007810000 */
[----:B------:R-:W-:Y:S02]  /*f4c0*/  IMAD.MOV.U32 R4, RZ, RZ, R89 ;  /* 0x000000ffff047224 */ /* 0x000fe400078e0059 */
[----:B------:R-:W-:Y:S01]  /*f4d0*/  FFMA.FTZ R89, R66, c[0x0][0x23c], -R200 ;  /* 0x00008f0042597a23 */ /* 0x000fe200000108c8 */
[----:B------:R-:W-:Y:S05]  /*f4e0*/  FSETP.NEU.FTZ.AND P0, PT, R0, -INF , PT ;  /* 0xff8000000000780b */ /* 0x000fea0003f1d000 */
[----:B------:R-:W1:Y:S01]  /*f4f0*/  MUFU.EX2 R39, R39 ;  /* 0x0000002700277308 */ /* 0x000e620000000800 */
[----:B--2---:R-:W-:Y:S09]  /*f500*/  FMNMX.FTZ R2, R42, R43, !PT ;  /* 0x0000002b2a027209 */ /* 0x004ff20007810000 */
[----:B------:R-:W-:Y:S01]  /*f510*/  MUFU.EX2 R125, R125 ;  /* 0x0000007d007d7308 */ /* 0x000fe20000000800 */
[C---:B------:R-:W-:Y:S01]  /*f520*/  FSETP.NEU.FTZ.AND P1, PT, R2.reuse, -INF , PT ;  /* 0xff8000000200780b */ /* 0x040fe20003f3d000 */
[----:B------:R-:W-:Y:S05]  /*f530*/  FMUL.FTZ R201, R2, c[0x0][0x23c] ;  /* 0x00008f0002c97a20 */ /* 0x000fea0000410000 */
[----:B------:R-:W-:Y:S03]  /*f540*/  FSEL R201, R201, RZ, P1 ;  /* 0x000000ffc9c97208 */ /* 0x000fe60000800000 */
[----:B------:R-:W-:Y:S02]  /*f550*/  MUFU.EX2 R121, R121 ;  /* 0x0000007900797308 */ /* 0x000fe40000000800 */
[----:B------:R-:W-:Y:S02]  /*f560*/  FFMA.FTZ R93, R56, c[0x0][0x23c], -R201 ;  /* 0x00008f00385d7a23 */ /* 0x000fe400000108c9 */
[----:B------:R-:W-:Y:S02]  /*f570*/  IMAD.MOV.U32 R56, RZ, RZ, R23 ;  /* 0x000000ffff387224 */ /* 0x000fe400078e0017 */
[----:B------:R-:W-:Y:S02]  /*f580*/  IMAD.MOV.U32 R23, RZ, RZ, R78 ;  /* 0x000000ffff177224 */ /* 0x000fe400078e004e */
[----:B------:R-:W-:Y:S02]  /*f590*/  FFMA.FTZ R182, R86, c[0x0][0x23c], -R201 ;  /* 0x00008f0056b67a23 */ /* 0x000fe400000108c9 */
[----:B------:R-:W-:Y:S01]  /*f5a0*/  MUFU.EX2 R120, R120 ;  /* 0x0000007800787308 */ /* 0x000fe20000000800 */
[----:B------:R-:W-:Y:S02]  /*f5b0*/  IMAD.MOV.U32 R166, RZ, RZ, R23 ;  /* 0x000000ffffa67224 */ /* 0x000fe400078e0017 */
[----:B------:R-:W-:Y:S02]  /*f5c0*/  IMAD.MOV.U32 R86, RZ, RZ, R199 ;  /* 0x000000ffff567224 */ /* 0x000fe400078e00c7 */
[----:B-1----:R-:W-:Y:S02]  /*f5d0*/  FMUL.FTZ R6, R39, R162 ;  /* 0x000000a227067220 */ /* 0x002fe40000410000 */
[----:B------:R-:W-:Y:S02]  /*f5e0*/  IMAD.MOV.U32 R162, RZ, RZ, R34 ;  /* 0x000000ffffa27224 */ /* 0x000fe400078e0022 */
[--C-:B------:R-:W-:Y:S01]  /*f5f0*/  FFMA.FTZ R43, R83, c[0x0][0x23c], -R201.reuse ;  /* 0x00008f00532b7a23 */ /* 0x100fe200000108c9 */
[----:B------:R-:W-:Y:S01]  /*f600*/  MUFU.EX2 R182, R182 ;  /* 0x000000b600b67308 */ /* 0x000fe20000000800 */
[----:B------:R-:W-:Y:S02]  /*f610*/  FMUL.FTZ R199, R0, c[0x0][0x23c] ;  /* 0x00008f0000c77a20 */ /* 0x000fe40000410000 */
[--C-:B------:R-:W-:Y:S02]  /*f620*/  FFMA.FTZ R107, R30, c[0x0][0x23c], -R201.reuse ;  /* 0x00008f001e6b7a23 */ /* 0x100fe400000108c9 */
[----:B------:R-:W-:Y:S01]  /*f630*/  IMAD.MOV.U32 R30, RZ, RZ, R88 ;  /* 0x000000ffff1e7224 */ /* 0x000fe200078e0058 */
[----:B------:R-:W-:Y:S01]  /*f640*/  FSEL R199, R199, RZ, P0 ;  /* 0x000000ffc7c77208 */ /* 0x000fe20000000000 */
[--C-:B------:R-:W-:Y:S02]  /*f650*/  FFMA.FTZ R88, R57, c[0x0][0x23c], -R201.reuse ;  /* 0x00008f0039587a23 */ /* 0x100fe400000108c9 */
[----:B------:R-:W-:Y:S01]  /*f660*/  FFMA.FTZ R114, R40, c[0x0][0x23c], -R201 ;  /* 0x00008f0028727a23 */ /* 0x000fe200000108c9 */
[----:B------:R-:W-:Y:S01]  /*f670*/  MUFU.EX2 R43, R43 ;  /* 0x0000002b002b7308 */ /* 0x000fe20000000800 */
[--C-:B------:R-:W-:Y:S01]  /*f680*/  FFMA.FTZ R177, R97, c[0x0][0x23c], -R199.reuse ;  /* 0x00008f0061b17a23 */ /* 0x100fe200000108c7 */
[----:B------:R-:W-:Y:S01]  /*f690*/  FSEL R40, R36, RZ, P3 ;  /* 0x000000ff24287208 */ /* 0x000fe20001800000 */
[----:B------:R-:W-:Y:S02]  /*f6a0*/  FFMA.FTZ R97, R20, c[0x0][0x23c], -R202 ;  /* 0x00008f0014617a23 */ /* 0x000fe400000108ca */
[----:B------:R-:W-:Y:S02]  /*f6b0*/  FFMA.FTZ R77, R63, c[0x0][0x23c], -R199 ;  /* 0x00008f003f4d7a23 */ /* 0x000fe400000108c7 */
[----:B------:R-:W-:Y:S02]  /*f6c0*/  IMAD.MOV.U32 R63, RZ, RZ, R101 ;  /* 0x000000ffff3f7224 */ /* 0x000fe400078e0065 */
[--C-:B------:R-:W-:Y:S01]  /*f6d0*/  FFMA.FTZ R190, R80, c[0x0][0x23c], -R199.reuse ;  /* 0x00008f0050be7a23 */ /* 0x100fe200000108c7 */
[----:B------:R-:W-:Y:S01]  /*f6e0*/  MUFU.EX2 R177, R177 ;  /* 0x000000b100b17308 */ /* 0x000fe20000000800 */
[----:B------:R-:W-:Y:S02]  /*f6f0*/  IMAD.MOV.U32 R80, RZ, RZ, R116 ;  /* 0x000000ffff507224 */ /* 0x000fe400078e0074 */
[--C-:B------:R-:W-:Y:S02]  /*f700*/  FFMA.FTZ R118, R87, c[0x0][0x23c], -R199.reuse ;  /* 0x00008f0057767a23 */ /* 0x100fe400000108c7 */
[----:B------:R-:W-:Y:S02]  /*f710*/  IMAD.MOV.U32 R57, RZ, RZ, R80 ;  /* 0x000000ffff397224 */ /* 0x000fe400078e0050 */
[--C-:B------:R-:W-:Y:S02]  /*f720*/  FFMA.FTZ R113, R31, c[0x0][0x23c], -R199.reuse ;  /* 0x00008f001f717a23 */ /* 0x100fe400000108c7 */
[----:B------:R-:W-:Y:S01]  /*f730*/  IMAD.MOV.U32 R31, RZ, RZ, R22 ;  /* 0x000000ffff1f7224 */ /* 0x000fe200078e0016 */
[----:B------:R-:W-:Y:S01]  /*f740*/  MUFU.EX2 R190, R190 ;  /* 0x000000be00be7308 */ /* 0x000fe20000000800 */
[----:B------:R-:W-:Y:S02]  /*f750*/  IMAD.MOV.U32 R22, RZ, RZ, R72 ;  /* 0x000000ffff167224 */ /* 0x000fe400078e0048 */
[--C-:B------:R-:W-:Y:S02]  /*f760*/  FFMA.FTZ R176, R96, c[0x0][0x23c], -R199.reuse ;  /* 0x00008f0060b07a23 */ /* 0x100fe400000108c7 */
[----:B------:R-:W-:Y:S02]  /*f770*/  FFMA.FTZ R96, R19, c[0x0][0x23c], -R202 ;  /* 0x00008f0013607a23 */ /* 0x000fe400000108ca */
[----:B------:R-:W-:Y:S02]  /*f780*/  FMUL.FTZ R19, R39, R151 ;  /* 0x0000009727137220 */ /* 0x000fe40000410000 */
[--C-:B------:R-:W-:Y:S01]  /*f790*/  FFMA.FTZ R102, R46, c[0x0][0x23c], -R199.reuse ;  /* 0x00008f002e667a23 */ /* 0x100fe200000108c7 */
[----:B------:R-:W-:Y:S01]  /*f7a0*/  MUFU.EX2 R176, R176 ;  /* 0x000000b000b07308 */ /* 0x000fe20000000800 */
[----:B------:R-:W-:Y:S01]  /*f7b0*/  F2FP.PACK_AB R46, R171, R181 ;  /* 0x000000b5ab2e723e */ /* 0x000fe200000000ff */
[--C-:B------:R-:W-:Y:S02]  /*f7c0*/  FFMA.FTZ R66, R8, c[0x0][0x23c], -R199.reuse ;  /* 0x00008f0008427a23 */ /* 0x100fe400000108c7 */
        /* <DEDUP_REMOVED lines=12> */
[----:B------:R-:W-:Y:S02]  /*f890*/  FFMA.FTZ R192, R192, c[0x0][0x23c], -R199 ;  /* 0x00008f00c0c07a23 */ /* 0x000fe400000108c7 */
[--C-:B------:R-:W-:Y:S02]  /*f8a0*/  FFMA.FTZ R80, R70, c[0x0][0x23c], -R200.reuse ;  /* 0x00008f0046507a23 */ /* 0x100fe400000108c8 */
[----:B------:R-:W-:Y:S01]  /*f8b0*/  FFMA.FTZ R70, R5, c[0x0][0x23c], -R200 ;  /* 0x00008f0005467a23 */ /* 0x000fe200000108c8 */
[----:B------:R-:W-:Y:S01]  /*f8c0*/  MUFU.EX2 R124, R124 ;  /* 0x0000007c007c7308 */ /* 0x000fe20000000800 */
[----:B------:R-:W-:Y:S01]  /*f8d0*/  FFMA.FTZ R87, R29, c[0x0][0x23c], -R201 ;  /* 0x00008f001d577a23 */ /* 0x000fe200000108c9 */
[----:B------:R-:W-:Y:S01]  /*f8e0*/  FSEL R5, R2, RZ, P1 ;  /* 0x000000ff02057208 */ /* 0x000fe20000800000 */
[----:B------:R-:W-:Y:S02]  /*f8f0*/  IMAD.MOV.U32 R29, RZ, RZ, R79 ;  /* 0x000000ffff1d7224 */ /* 0x000fe400078e004f */
[----:B------:R-:W-:Y:S02]  /*f900*/  FFMA.FTZ R79, R28, c[0x0][0x23c], -R201 ;  /* 0x00008f001c4f7a23 */ /* 0x000fe400000108c9 */
[----:B------:R-:W-:Y:S02]  /*f910*/  IMAD.MOV.U32 R28, RZ, RZ, R92 ;  /* 0x000000ffff1c7224 */ /* 0x000fe400078e005c */
[--C-:B------:R-:W-:Y:S01]  /*f920*/  FFMA.FTZ R92, R58, c[0x0][0x23c], -R199.reuse ;  /* 0x00008f003a5c7a23 */ /* 0x100fe200000108c7 */
[----:B------:R-:W-:Y:S01]  /*f930*/  MUFU.EX2 R113, R113 ;  /* 0x0000007100717308 */ /* 0x000fe20000000800 */
[----:B------:R-:W-:Y:S02]  /*f940*/  IMAD.MOV.U32 R58, RZ, RZ, R86 ;  /* 0x000000ffff3a7224 */ /* 0x000fe400078e0056 */
[----:B------:R-:W-:Y:S02]  /*f950*/  FFMA.FTZ R86, R59, c[0x0][0x23c], -R199 ;  /* 0x00008f003b567a23 */ /* 0x000fe400000108c7 */
[----:B------:R-:W-:Y:S02]  /*f960*/  IMAD.MOV.U32 R59, RZ, RZ, R4 ;  /* 0x000000ffff3b7224 */ /* 0x000fe400078e0004 */
[----:B------:R-:W-:Y:S02]  /*f970*/  IMAD.MOV.U32 R4, RZ, RZ, R73 ;  /* 0x000000ffff047224 */ /* 0x000fe400078e0049 */
[----:B------:R-:W-:Y:S01]  /*f980*/  FFMA.FTZ R73, R18, c[0x0][0x23c], -R202 ;  /* 0x00008f0012497a23 */ /* 0x000fe200000108ca */
[----:B------:R-:W-:Y:S01]  /*f990*/  MUFU.EX2 R111, R111 ;  /* 0x0000006f006f7308 */ /* 0x000fe20000000800 */
[----:B------:R-:W-:Y:S02]  /*f9a0*/  FMUL.FTZ R18, R39, R150 ;  /* 0x0000009627127220 */ /* 0x000fe40000410000 */
[----:B------:R-:W-:Y:S02]  /*f9b0*/  FADD.FTZ R5, -R5, R165 ;  /* 0x000000a505057221 */ /* 0x000fe40000010100 */
[----:B------:R-:W-:Y:S01]  /*f9c0*/  IMAD.MOV.U32 R165, RZ, RZ, R4 ;  /* 0x000000ffffa57224 */ /* 0x000fe200078e0004 */
[----:B------:R-:W-:Y:S01]  /*f9d0*/  FSEL R4, R0, RZ, P0 ;  /* 0x000000ff00047208 */ /* 0x000fe20000000000 */
[----:B------:R-:W-:Y:S01]  /*f9e0*/  FMUL.FTZ R5, R5, c[0x0][0x23c] ;  /* 0x00008f0005057a20 */ /* 0x000fe20000410000 */
[----:B------:R-:W-:Y:S01]  /*f9f0*/  ISETP.GT.AND P0, PT, R247, R220, PT ;  /* 0x000000dcf700720c */ /* 0x000fe20003f04270 */
[----:B------:R-:W-:Y:S01]  /*fa00*/  FFMA.FTZ R165, R165, c[0x0][0x23c], -R199 ;  /* 0x00008f00a5a57a23 */ /* 0x000fe200000108c7 */
[----:B------:R-:W-:Y:S01]  /*fa10*/  MUFU.EX2 R109, R109 ;  /* 0x0000006d006d7308 */ /* 0x000fe20000000800 */
[----:B------:R-:W-:Y:S02]  /*fa20*/  FADD.FTZ R40, -R40, R167 ;  /* 0x000000a728287221 */ /* 0x000fe40000010100 */
[----:B------:R-:W-:Y:S02]  /*fa30*/  IMAD.MOV.U32 R167, RZ, RZ, R35 ;  /* 0x000000ffffa77224 */ /* 0x000fe400078e0023 */
[----:B------:R-:W-:Y:S02]  /*fa40*/  IMAD.MOV.U32 R35, RZ, RZ, R33 ;  /* 0x000000ffff237224 */ /* 0x000fe400078e0021 */
[----:B------:R-:W-:Y:S02]  /*fa50*/  IMAD.MOV.U32 R33, RZ, RZ, R22 ;  /* 0x000000ffff217224 */ /* 0x000fe400078e0016 */
[----:B------:R-:W1:Y:S01]  /*fa60*/  LDSM.16.MT88.4 R20, [R212+0x4000] ;  /* 0x00400000d414783b */ /* 0x000e620000004200 */
[----:B------:R-:W-:Y:S01]  /*fa70*/  MUFU.EX2 R110, R110 ;  /* 0x0000006e006e7308 */ /* 0x000fe20000000800 */
[----:B------:R-:W-:Y:S02]  /*fa80*/  FMUL.FTZ R40, R40, c[0x0][0x23c] ;  /* 0x00008f0028287a20 */ /* 0x000fe40000410000 */
[----:B------:R-:W-:Y:S02]  /*fa90*/  FADD.FTZ R4, -R4, R164 ;  /* 0x000000a404047221 */ /* 0x000fe40000010100 */
[----:B------:R-:W-:Y:S02]  /*faa0*/  FFMA.FTZ R116, R38, c[0x0][0x23c], -R200 ;  /* 0x00008f0026747a23 */ /* 0x000fe400000108c8 */
[----:B------:R-:W-:Y:S02]  /*fab0*/  FMUL.FTZ R4, R4, c[0x0][0x23c] ;  /* 0x00008f0004047a20 */ /* 0x000fe40000410000 */
[----:B------:R-:W-:Y:S01]  /*fac0*/  FFMA.FTZ R186, R185, c[0x0][0x23c], -R201 ;  /* 0x00008f00b9ba7a23 */ /* 0x000fe200000108c9 */
[----:B------:R-:W2:Y:S01]  /*fad0*/  MUFU.EX2 R40, R40 ;  /* 0x0000002800287308 */ /* 0x000ea20000000800 */
[----:B------:R-:W-:Y:S02]  /*fae0*/  FFMA.FTZ R185, R81, c[0x0][0x23c], -R199 ;  /* 0x00008f0051b97a23 */ /* 0x000fe400000108c7 */
[--C-:B------:R-:W-:Y:S02]  /*faf0*/  FFMA.FTZ R119, R99, c[0x0][0x23c], -R201.reuse ;  /* 0x00008f0063777a23 */ /* 0x100fe400000108c9 */
[----:B------:R-:W-:Y:S02]  /*fb00*/  FFMA.FTZ R115, R98, c[0x0][0x23c], -R201 ;  /* 0x00008f0062737a23 */ /* 0x000fe400000108c9 */
[----:B------:R-:W-:Y:S01]  /*fb10*/  FFMA.FTZ R98, R47, c[0x0][0x23c], -R199 ;  /* 0x00008f002f627a23 */ /* 0x000fe200000108c7 */
[----:B------:R-:W-:Y:S01]  /*fb20*/  F2FP.PACK_AB R47, R175, R183 ;  /* 0x000000b7af2f723e */ /* 0x000fe200000000ff */
[--C-:B------:R-:W-:Y:S01]  /*fb30*/  FFMA.FTZ R106, R44, c[0x0][0x23c], -R201.reuse ;  /* 0x00008f002c6a7a23 */ /* 0x100fe200000108c9 */
[----:B------:R3:W4:Y:S01]  /*fb40*/  MUFU.EX2 R38, R5 ;  /* 0x0000000500267308 */ /* 0x0007220000000800 */
[----:B------:R-:W-:Y:S01]  /*fb50*/  F2FP.PACK_AB R44, R184, R188 ;  /* 0x000000bcb82c723e */ /* 0x000fe200000000ff */
[----:B------:R-:W-:Y:S01]  /*fb60*/  FFMA.FTZ R99, R45, c[0x0][0x23c], -R201 ;  /* 0x00008f002d637a23 */ /* 0x000fe200000108c9 */
[----:B------:R-:W-:Y:S01]  /*fb70*/  F2FP.PACK_AB R45, R179, R191 ;  /* 0x000000bfb32d723e */ /* 0x000fe200000000ff */
[--C-:B------:R-:W-:Y:S02]  /*fb80*/  FFMA.FTZ R72, R7, c[0x0][0x23c], -R202.reuse ;  /* 0x00008f0007487a23 */ /* 0x100fe400000108ca */
[----:B------:R-:W-:Y:S02]  /*fb90*/  FMUL.FTZ R7, R39, R163 ;  /* 0x000000a327077220 */ /* 0x000fe40000410000 */
[----:B------:R-:W-:Y:S02]  /*fba0*/  IMAD.MOV.U32 R163, RZ, RZ, R33 ;  /* 0x000000ffffa37224 */ /* 0x000fe400078e0021 */
[----:B------:R5:W1:Y:S01]  /*fbb0*/  MUFU.EX2 R37, R4 ;  /* 0x0000000400257308 */ /* 0x000a620000000800 */
[----:B------:R-:W-:Y:S02]  /*fbc0*/  FFMA.FTZ R127, R84, c[0x0][0x23c], -R201 ;  /* 0x00008f00547f7a23 */ /* 0x000fe400000108c9 */
[----:B------:R-:W-:Y:S02]  /*fbd0*/  FFMA.FTZ R84, R65, c[0x0][0x23c], -R202 ;  /* 0x00008f0041547a23 */ /* 0x000fe400000108ca */
[C---:B--2---:R-:W-:Y:S02]  /*fbe0*/  FMUL.FTZ R16, R40.reuse, R148 ;  /* 0x0000009428107220 */ /* 0x044fe40000410000 */
[----:B------:R-:W-:Y:S02]  /*fbf0*/  FFMA.FTZ R188, R40, R246, R188 ;  /* 0x000000f628bc7223 */ /* 0x000fe400000100bc */
[----:B------:R-:W-:Y:S01]  /*fc00*/  FFMA.FTZ R65, R10, c[0x0][0x23c], -R199 ;  /* 0x00008f000a417a23 */ /* 0x000fe200000108c7 */
[----:B------:R-:W-:Y:S01]  /*fc10*/  MUFU.EX2 R186, R186 ;  /* 0x000000ba00ba7308 */ /* 0x000fe20000000800 */
[--C-:B------:R-:W-:Y:S02]  /*fc20*/  FFMA.FTZ R69, R11, c[0x0][0x23c], -R201.reuse ;  /* 0x00008f000b457a23 */ /* 0x100fe400000108c9 */
[--C-:B------:R-:W-:Y:S02]  /*fc30*/  FFMA.FTZ R81, R67, c[0x0][0x23c], -R200.reuse ;  /* 0x00008f0043517a23 */ /* 0x100fe400000108c8 */
[----:B---3--:R-:W-:Y:S02]  /*fc40*/  FMUL.FTZ R5, R40, R161 ;  /* 0x000000a128057220 */ /* 0x008fe40000410000 */
[----:B----4-:R-:W-:Y:S02]  /*fc50*/  FMUL.FTZ R25, R38, R141 ;  /* 0x0000008d26197220 */ /* 0x010fe40000410000 */
[----:B------:R-:W-:Y:S01]  /*fc60*/  FFMA.FTZ R141, R56, c[0x0][0x23c], -R200 ;  /* 0x00008f00388d7a23 */ /* 0x000fe200000108c8 */
[----:B------:R-:W2:Y:S01]  /*fc70*/  MUFU.EX2 R185, R185 ;  /* 0x000000b900b97308 */ /* 0x000ea20000000800 */
[----:B------:R-:W-:Y:S02]  /*fc80*/  FMUL.FTZ R8, R38, R156 ;  /* 0x0000009c26087220 */ /* 0x000fe40000410000 */
[----:B------:R-:W-:Y:S02]  /*fc90*/  IMAD.MOV.U32 R156, RZ, RZ, R122 ;  /* 0x000000ffff9c7224 */ /* 0x000fe400078e007a */
[----:B------:R-:W-:Y:S02]  /*fca0*/  FFMA.FTZ R122, R53, c[0x0][0x23c], -R202 ;  /* 0x00008f00357a7a23 */ /* 0x000fe400000108ca */
[----:B-----5:R-:W-:Y:S02]  /*fcb0*/  FMUL.FTZ R4, R40, R160 ;  /* 0x000000a028047220 */ /* 0x020fe40000410000 */
[----:B-1----:R-:W-:Y:S01]  /*fcc0*/  FMUL.FTZ R26, R37, R142 ;  /* 0x0000008e251a7220 */ /* 0x002fe20000410000 */
[----:B------:R-:W-:Y:S01]  /*fcd0*/  MUFU.EX2 R127, R127 ;  /* 0x0000007f007f7308 */ /* 0x000fe20000000800 */
[--C-:B------:R-:W-:Y:S02]  /*fce0*/  FFMA.FTZ R142, R61, c[0x0][0x23c], -R201.reuse ;  /* 0x00008f003d8e7a23 */ /* 0x100fe400000108c9 */
[C---:B------:R-:W-:Y:S01]  /*fcf0*/  FMUL.FTZ R27, R37.reuse, R143 ;  /* 0x0000008f251b7220 */ /* 0x040fe20000410000 */
[-C--:B------:R-:W-:Y:S01]  /*fd00*/  HMMA.16816.F32 R4, R44, R20.reuse, R4 ;  /* 0x000000142c04723c */ /* 0x080fe20000001804 */
[----:B------:R-:W-:Y:S02]  /*fd10*/  FFMA.FTZ R143, R62, c[0x0][0x23c], -R201 ;  /* 0x00008f003e8f7a23 */ /* 0x000fe400000108c9 */
[C---:B------:R-:W-:Y:S02]  /*fd20*/  FMUL.FTZ R10, R37.reuse, R158 ;  /* 0x0000009e250a7220 */ /* 0x040fe40000410000 */
[----:B------:R-:W-:Y:S01]  /*fd30*/  IMAD.MOV.U32 R158, RZ, RZ, R156 ;  /* 0x000000ffff9e7224 */ /* 0x000fe200078e009c */
[----:B------:R-:W-:Y:S01]  /*fd40*/  MUFU.EX2 R119, R119 ;  /* 0x0000007700777308 */ /* 0x000fe20000000800 */
[----:B------:R-:W-:Y:S02]  /*fd50*/  IMAD.MOV.U32 R156, RZ, RZ, R59 ;  /* 0x000000ffff9c7224 */ /* 0x000fe400078e003b */
[----:B------:R-:W-:Y:S03]  /*fd60*/  FMUL.FTZ R11, R37, R159 ;  /* 0x0000009f250b7220 */ /* 0x000fe60000410000 */
[----:B--2---:R-:W-:Y:S01]  /*fd70*/  F2FP.PACK_AB R33, R185, R190 ;  /* 0x000000beb921723e */ /* 0x004fe200000000ff */
[----:B------:R-:W-:Y:S02]  /*fd80*/  FFMA.FTZ R67, R13, c[0x0][0x23c], -R201 ;  /* 0x00008f000d437a23 */ /* 0x000fe400000108c9 */
[C---:B------:R-:W-:Y:S01]  /*fd90*/  FMUL.FTZ R13, R38.reuse, R153 ;  /* 0x00000099260d7220 */ /* 0x040fe20000410000 */
[----:B------:R-:W-:Y:S01]  /*fda0*/  MUFU.EX2 R115, R115 ;  /* 0x0000007300737308 */ /* 0x000fe20000000800 */
[----:B------:R-:W-:Y:S02]  /*fdb0*/  IMAD.MOV.U32 R153, RZ, RZ, R57 ;  /* 0x000000ffff997224 */ /* 0x000fe400078e0039 */
[----:B------:R-:W-:Y:S02]  /*fdc0*/  FMUL.FTZ R24, R38, R140 ;  /* 0x0000008c26187220 */ /* 0x000fe40000410000 */
[C---:B------:R-:W-:Y:S02]  /*fdd0*/  FFMA.FTZ R190, R37.reuse, R239, R190 ;  /* 0x000000ef25be7223 */ /* 0x040fe400000100be */
[----:B------:R-:W-:Y:S01]  /*fde0*/  IMAD.MOV.U32 R161, RZ, RZ, R35 ;  /* 0x000000ffffa17224 */ /* 0x000fe200078e0023 */
[----:B------:R-:W-:Y:S01]  /*fdf0*/  F2FP.PACK_AB R35, R176, R177 ;  /* 0x000000b1b023723e */ /* 0x000fe200000000ff */
[----:B------:R-:W-:Y:S01]  /*fe00*/  FFMA.FTZ R83, R68, c[0x0][0x23c], -R202 ;  /* 0x00008f0044537a23 */ /* 0x000fe200000108ca */
[----:B------:R-:W-:Y:S01]  /*fe10*/  MUFU.EX2 R116, R116 ;  /* 0x0000007400747308 */ /* 0x000fe20000000800 */
[----:B------:R-:W-:Y:S02]  /*fe20*/  FFMA.FTZ R68, R14, c[0x0][0x23c], -R201 ;  /* 0x00008f000e447a23 */ /* 0x000fe400000108c9 */
[----:B------:R-:W-:Y:S02]  /*fe30*/  FMUL.FTZ R14, R37, R154 ;  /* 0x0000009a250e7220 */ /* 0x000fe40000410000 */
[----:B------:R-:W-:Y:S02]  /*fe40*/  IMAD.MOV.U32 R154, RZ, RZ, R58 ;  /* 0x000000ffff9a7224 */ /* 0x000fe400078e003a */
[----:B------:R-:W-:Y:S01]  /*fe50*/  LDSM.16.MT88.4 R56, [R211+0x4400] ;  /* 0x00440000d338783b */ /* 0x000fe20000004200 */
[----:B------:R-:W-:Y:S02]  /*fe60*/  IMAD.MOV.U32 R159, RZ, RZ, R161 ;  /* 0x000000ffff9f7224 */ /* 0x000fe400078e00a1 */
[----:B------:R-:W-:Y:S01]  /*fe70*/  MUFU.EX2 R103, R103 ;  /* 0x0000006700677308 */ /* 0x000fe20000000800 */
[----:B------:R-:W-:Y:S02]  /*fe80*/  FFMA.FTZ R78, R12, c[0x0][0x23c], -R201 ;  /* 0x00008f000c4e7a23 */ /* 0x000fe400000108c9 */
[----:B------:R-:W-:Y:S02]  /*fe90*/  FMUL.FTZ R12, R38, R152 ;  /* 0x00000098260c7220 */ /* 0x000fe40000410000 */
[----:B------:R-:W-:Y:S02]  /*fea0*/  IMAD.MOV.U32 R152, RZ, RZ, R167 ;  /* 0x000000ffff987224 */ /* 0x000fe400078e00a7 */
[----:B------:R-:W-:Y:S02]  /*feb0*/  IMAD.MOV.U32 R160, RZ, RZ, R126 ;  /* 0x000000ffffa07224 */ /* 0x000fe400078e007e */
[----:B------:R-:W-:Y:S01]  /*fec0*/  IMAD.MOV.U32 R126, RZ, RZ, R90 ;  /* 0x000000ffff7e7224 */ /* 0x000fe200078e005a */
[----:B------:R-:W-:Y:S01]  /*fed0*/  MUFU.EX2 R108, R108 ;  /* 0x0000006c006c7308 */ /* 0x000fe20000000800 */
[--C-:B------:R-:W-:Y:S02]  /*fee0*/  FFMA.FTZ R90, R17, c[0x0][0x23c], -R202.reuse ;  /* 0x00008f00115a7a23 */ /* 0x100fe400000108ca */
[----:B------:R-:W-:Y:S02]  /*fef0*/  FMUL.FTZ R17, R40, R149 ;  /* 0x0000009528117220 */ /* 0x000fe40000410000 */
[----:B------:R-:W-:Y:S02]  /*ff00*/  IMAD.MOV.U32 R167, RZ, RZ, R31 ;  /* 0x000000ffffa77224 */ /* 0x000fe400078e001f */
[----:B------:R-:W-:Y:S02]  /*ff10*/  FMUL.FTZ R31, R37, R139 ;  /* 0x0000008b251f7220 */ /* 0x000fe40000410000 */
[--C-:B------:R-:W-:Y:S01]  /*ff20*/  FFMA.FTZ R167, R167, c[0x0][0x23c], -R202.reuse ;  /* 0x00008f00a7a77a23 */ /* 0x100fe200000108ca */
[----:B------:R-:W-:Y:S01]  /*ff30*/  MUFU.EX2 R100, R100 ;  /* 0x0000006400647308 */ /* 0x000fe20000000800 */
[--C-:B------:R-:W-:Y:S02]  /*ff40*/  FFMA.FTZ R126, R126, c[0x0][0x23c], -R202.reuse ;  /* 0x00008f007e7e7a23 */ /* 0x100fe400000108ca */
[----:B------:R-:W-:Y:S02]  /*ff50*/  FFMA.FTZ R191, R39, R245, R191 ;  /* 0x000000f527bf7223 */ /* 0x000fe400000100bf */
[----:B------:R-:W-:Y:S02]  /*ff60*/  FFMA.FTZ R189, R85, c[0x0][0x23c], -R201 ;  /* 0x00008f0055bd7a23 */ /* 0x000fe400000108c9 */
[----:B------:R-:W-:Y:S02]  /*ff70*/  IMAD.MOV.U32 R85, RZ, RZ, R91 ;  /* 0x000000ffff557224 */ /* 0x000fe400078e005b */
[----:B------:R-:W-:Y:S01]  /*ff80*/  FFMA.FTZ R91, R64, c[0x0][0x23c], -R202 ;  /* 0x00008f00405b7a23 */ /* 0x000fe200000108ca */
[----:B------:R-:W-:Y:S01]  /*ff90*/  MUFU.EX2 R114, R114 ;  /* 0x0000007200727308 */ /* 0x000fe20000000800 */
[----:B------:R-:W-:Y:S02]  /*ffa0*/  FFMA.FTZ R64, R9, c[0x0][0x23c], -R199 ;  /* 0x00008f0009407a23 */ /* 0x000fe400000108c7 */
[----:B------:R-:W-:Y:S02]  /*ffb0*/  FMUL.FTZ R9, R38, R157 ;  /* 0x0000009d26097220 */ /* 0x000fe40000410000 */
[----:B------:R-:W-:Y:S02]  /*ffc0*/  IMAD.MOV.U32 R157, RZ, RZ, R104 ;  /* 0x000000ffff9d7224 */ /* 0x000fe400078e0068 */
[--C-:B------:R-:W-:Y:S02]  /*ffd0*/  FFMA.FTZ R104, R52, c[0x0][0x23c], -R200.reuse ;  /* 0x00008f0034687a23 */ /* 0x100fe400000108c8 */
[----:B------:R-:W1:Y:S01]  /*ffe0*/  LDSM.16.MT88.4 R52, [R212+0x4400] ;  /* 0x00440000d434783b */ /* 0x000e620000004200 */
[----:B------:R-:W2:Y:S01]  /*fff0*/  MUFU.EX2 R189, R189 ;  /* 0x000000bd00bd7308 */ /* 0x000ea20000000800 */
[----:B------:R-:W-:Y:S02]  /*10000*/  IMAD.MOV.U32 R148, RZ, RZ, R157 ;  /* 0x000000ffff947224 */ /* 0x000fe400078e009d */
[----:B------:R-:W-:Y:S02]  /*10010*/  IMAD.MOV.U32 R157, RZ, RZ, R29 ;  /* 0x000000ffff9d7224 */ /* 0x000fe400078e001d */
[----:B------:R-:W-:Y:S02]  /*10020*/  FMUL.FTZ R29, R38, R137 ;  /* 0x00000089261d7220 */ /* 0x000fe40000410000 */
[----:B------:R-:W-:Y:S02]  /*10030*/  FFMA.FTZ R140, R148, c[0x0][0x23c], -R200 ;  /* 0x00008f00948c7a23 */ /* 0x000fe400000108c8 */
[----:B------:R-:W-:Y:S01]  /*10040*/  IMAD.MOV.U32 R32, RZ, RZ, R85 ;  /* 0x000000ffff207224 */ /* 0x000fe200078e0055 */
[----:B------:R-:W-:Y:S01]  /*10050*/  MUFU.EX2 R107, R107 ;  /* 0x0000006b006b7308 */ /* 0x000fe20000000800 */
[----:B------:R-:W-:Y:S02]  /*10060*/  FFMA.FTZ R85, R15, c[0x0][0x23c], -R199 ;  /* 0x00008f000f557a23 */ /* 0x000fe400000108c7 */
[----:B------:R-:W-:Y:S02]  /*10070*/  IMAD.MOV.U32 R164, RZ, RZ, R32 ;  /* 0x000000ffffa47224 */ /* 0x000fe400078e0020 */
[C---:B------:R-:W-:Y:S02]  /*10080*/  FMUL.FTZ R15, R37.reuse, R155 ;  /* 0x0000009b250f7220 */ /* 0x040fe40000410000 */
[----:B------:R-:W-:Y:S02]  /*10090*/  IMAD.MOV.U32 R161, RZ, RZ, R164 ;  /* 0x000000ffffa17224 */ /* 0x000fe400078e00a4 */
[----:B------:R-:W-:Y:S01]  /*100a0*/  IMAD.MOV.U32 R164, RZ, RZ, R30 ;  /* 0x000000ffffa47224 */ /* 0x000fe200078e001e */
[----:B------:R-:W-:Y:S01]  /*100b0*/  MUFU.EX2 R106, R106 ;  /* 0x0000006a006a7308 */ /* 0x000fe20000000800 */
[----:B------:R-:W-:Y:S02]  /*100c0*/  IMAD.MOV.U32 R155, RZ, RZ, R166 ;  /* 0x000000ffff9b7224 */ /* 0x000fe400078e00a6 */
[----:B------:R-:W-:Y:S01]  /*100d0*/  FMUL.FTZ R30, R37, R138 ;  /* 0x0000008a251e7220 */ /* 0x000fe20000410000 */
[----:B--2---:R-:W-:Y:S01]  /*100e0*/  F2FP.PACK_AB R32, R182, R189 ;  /* 0x000000bdb620723e */ /* 0x004fe200000000ff */
[----:B------:R-:W-:Y:S02]  /*100f0*/  IMAD.MOV.U32 R148, RZ, RZ, R155 ;  /* 0x000000ffff947224 */ /* 0x000fe400078e009b */
[----:B------:R-:W-:Y:S02]  /*10100*/  IMAD.MOV.U32 R155, RZ, RZ, R154 ;  /* 0x000000ffff9b7224 */ /* 0x000fe400078e009a */
[----:B------:R-:W-:Y:S01]  /*10110*/  IMAD.MOV.U32 R154, RZ, RZ, R164 ;  /* 0x000000ffff9a7224 */ /* 0x000fe200078e00a4 */
[----:B------:R-:W-:Y:S01]  /*10120*/  MUFU.EX2 R99, R99 ;  /* 0x0000006300637308 */ /* 0x000fe20000000800 */
[----:B------:R-:W-:Y:S02]  /*10130*/  IMAD.MOV.U32 R164, RZ, RZ, R63 ;  /* 0x000000ffffa47224 */ /* 0x000fe400078e003f */
[----:B------:R-:W-:Y:S02]  /*10140*/  IMAD.MOV.U32 R166, RZ, RZ, R28 ;  /* 0x000000ffffa67224 */ /* 0x000fe400078e001c */
[----:B------:R-:W-:Y:S02]  /*10150*/  FMUL.FTZ R28, R38, R136 ;  /* 0x00000088261c7220 */ /* 0x000fe40000410000 */
[----:B------:R-:W-:Y:S02]  /*10160*/  FFMA.FTZ R164, R164, c[0x0][0x23c], -R199 ;  /* 0x00008f00a4a47a23 */ /* 0x000fe400000108c7 */
[----:B------:R-:W-:Y:S01]  /*10170*/  FFMA.FTZ R166, R166, c[0x0][0x23c], -R202 ;  /* 0x00008f00a6a67a23 */ /* 0x000fe200000108ca */
[----:B------:R-:W-:Y:S01]  /*10180*/  MUFU.EX2 R112, R112 ;  /* 0x0000007000707308 */ /* 0x000fe20000000800 */
[----:B------:R-:W-:Y:S02]  /*10190*/  FFMA.FTZ R178, R178, c[0x0][0x23c], -R201 ;  /* 0x00008f00b2b27a23 */ /* 0x000fe400000108c9 */
[----:B------:R-:W-:Y:S02]  /*101a0*/  FFMA.FTZ R189, R38, R244, R189 ;  /* 0x000000f426bd7223 */ /* 0x000fe400000100bd */
[----:B------:R-:W-:Y:S02]  /*101b0*/  FADD.FTZ R190, R185, R190 ;  /* 0x000000beb9be7221 */ /* 0x000fe40000010000 */
[----:B------:R-:W-:Y:S02]  /*101c0*/  FADD.FTZ R189, R182, R189 ;  /* 0x000000bdb6bd7221 */ /* 0x000fe40000010000 */
[----:B------:R-:W-:Y:S01]  /*101d0*/  FADD.FTZ R190, R177, R190 ;  /* 0x000000beb1be7221 */ /* 0x000fe20000010000 */
[----:B------:R-:W2:Y:S01]  /*101e0*/  MUFU.EX2 R178, R178 ;  /* 0x000000b200b27308 */ /* 0x000ea20000000800 */
[----:B------:R-:W-:Y:S02]  /*101f0*/  FADD.FTZ R189, R186, R189 ;  /* 0x000000bdbabd7221 */ /* 0x000fe40000010000 */
[--C-:B------:R-:W-:Y:S02]  /*10200*/  FFMA.FTZ R193, R193, c[0x0][0x23c], -R201.reuse ;  /* 0x00008f00c1c17a23 */ /* 0x100fe400000108c9 */
[--C-:B------:R-:W-:Y:S02]  /*10210*/  FFMA.FTZ R194, R194, c[0x0][0x23c], -R201.reuse ;  /* 0x00008f00c2c27a23 */ /* 0x100fe400000108c9 */
[----:B------:R-:W-:Y:S02]  /*10220*/  FFMA.FTZ R196, R196, c[0x0][0x23c], -R201 ;  /* 0x00008f00c4c47a23 */ /* 0x000fe400000108c9 */
[----:B------:R-:W-:Y:S01]  /*10230*/  FADD.FTZ R191, R179, R191 ;  /* 0x000000bfb3bf7221 */ /* 0x000fe20000010000 */
[----:B------:R-:W3:Y:S01]  /*10240*/  MUFU.EX2 R105, R105 ;  /* 0x0000006900697308 */ /* 0x000ee20000000800 */
[----:B------:R-:W-:Y:S02]  /*10250*/  FADD.FTZ R188, R184, R188 ;  /* 0x000000bcb8bc7221 */ /* 0x000fe40000010000 */
[----:B------:R-:W-:Y:S02]  /*10260*/  FADD.FTZ R191, R183, R191 ;  /* 0x000000bfb7bf7221 */ /* 0x000fe40000010000 */
[----:B------:R-:W-:Y:S02]  /*10270*/  FADD.FTZ R188, R181, R188 ;  /* 0x000000bcb5bc7221 */ /* 0x000fe40000010000 */
[----:B------:R-:W-:Y:S02]  /*10280*/  FADD.FTZ R191, R175, R191 ;  /* 0x000000bfafbf7221 */ /* 0x000fe40000010000 */
[----:B------:R-:W-:Y:S01]  /*10290*/  FADD.FTZ R188, R171, R188 ;  /* 0x000000bcabbc7221 */ /* 0x000fe20000010000 */
[----:B------:R-:W-:Y:S01]  /*102a0*/  MUFU.EX2 R102, R102 ;  /* 0x0000006600667308 */ /* 0x000fe20000000800 */
[----:B------:R-:W-:Y:S02]  /*102b0*/  FADD.FTZ R191, R129, R191 ;  /* 0x000000bf81bf7221 */ /* 0x000fe40000010000 */
[----:B------:R-:W-:Y:S01]  /*102c0*/  FADD.FTZ R188, R180, R188 ;  /* 0x000000bcb4bc7221 */ /* 0x000fe20000010000 */
[C---:B--2---:R-:W-:Y:S01]  /*102d0*/  F2FP.PACK_AB R34, R178.reuse, R186 ;  /* 0x000000bab222723e */ /* 0x044fe200000000ff */
[----:B------:R-:W-:Y:S05]  /*102e0*/  FADD.FTZ R189, R178, R189 ;  /* 0x000000bdb2bd7221 */ /* 0x000fea0000010000 */
[----:B------:R-:W2:Y:S01]  /*102f0*/  MUFU.EX2 R98, R98 ;  /* 0x0000006200627308 */ /* 0x000ea20000000800 */
[C---:B------:R-:W-:Y:S07]  /*10300*/  HMMA.16816.F32 R8, R32.reuse, R20, R8 ;  /* 0x000000142008723c */ /* 0x040fee0000001808 */
[----:B------:R-:W-:Y:S01]  /*10310*/  FMUL.FTZ R20, R40, R144 ;  /* 0x0000009028147220 */ /* 0x000fe20000410000 */
[-C--:B------:R-:W-:Y:S01]  /*10320*/  HMMA.16816.F32 R12, R32, R22.reuse, R12 ;  /* 0x00000016200c723c */ /* 0x080fe2000000180c */
[----:B------:R-:W-:Y:S03]  /*10330*/  MUFU.EX2 R97, R97 ;  /* 0x0000006100617308 */ /* 0x000fe60000000800 */
[--C-:B------:R-:W-:Y:S02]  /*10340*/  FFMA.FTZ R144, R60, c[0x0][0x23c], -R201.reuse ;  /* 0x00008f003c907a23 */ /* 0x100fe400000108c9 */
[----:B------:R-:W4:Y:S01]  /*10350*/  LDSM.16.MT88.4 R60, [R212+0x4800] ;  /* 0x00480000d43c783b */ /* 0x000f220000004200 */
[----:B------:R-:W-:Y:S01]  /*10360*/  FMUL.FTZ R21, R40, R145 ;  /* 0x0000009128157220 */ /* 0x000fe20000410000 */
[C---:B------:R-:W-:Y:S01]  /*10370*/  HMMA.16816.F32 R16, R44.reuse, R22, R16 ;  /* 0x000000162c10723c */ /* 0x040fe20000001810 */
[----:B------:R-:W-:Y:S02]  /*10380*/  FFMA.FTZ R145, R148, c[0x0][0x23c], -R201 ;  /* 0x00008f0094917a23 */ /* 0x000fe400000108c9 */
[----:B------:R-:W-:Y:S04]  /*10390*/  MUFU.EX2 R96, R96 ;  /* 0x0000006000607308 */ /* 0x000fe80000000800 */
[C---:B------:R-:W-:Y:S02]  /*103a0*/  FMUL.FTZ R22, R39.reuse, R146 ;  /* 0x0000009227167220 */ /* 0x040fe40000410000 */
[----:B------:R-:W-:Y:S03]  /*103b0*/  FMUL.FTZ R23, R39, R147 ;  /* 0x0000009327177220 */ /* 0x000fe60000410000 */
[--C-:B------:R-:W-:Y:S01]  /*103c0*/  FFMA.FTZ R146, R155, c[0x0][0x23c], -R199.reuse ;  /* 0x00008f009b927a23 */ /* 0x100fe200000108c7 */
[----:B------:R-:W-:Y:S01]  /*103d0*/  MUFU.EX2 R95, R95 ;  /* 0x0000005f005f7308 */ /* 0x000fe20000000800 */
[----:B------:R-:W-:Y:S02]  /*103e0*/  FFMA.FTZ R147, R154, c[0x0][0x23c], -R199 ;  /* 0x00008f009a937a23 */ /* 0x000fe400000108c7 */
[-C--:B------:R-:W-:Y:S07]  /*103f0*/  HMMA.16816.F32 R20, R44, R48.reuse, R20 ;  /* 0x000000302c14723c */ /* 0x080fee0000001814 */
[----:B------:R-:W-:Y:S01]  /*10400*/  MUFU.EX2 R94, R94 ;  /* 0x0000005e005e7308 */ /* 0x000fe20000000800 */
[C---:B------:R-:W-:Y:S07]  /*10410*/  HMMA.16816.F32 R24, R32.reuse, R48, R24 ;  /* 0x000000302018723c */ /* 0x040fee0000001818 */
[----:B------:R-:W-:Y:S01]  /*10420*/  F2FP.PACK_AB R48, R43, R127 ;  /* 0x0000007f2b30723e */ /* 0x000fe200000000ff */
[-C--:B------:R-:W-:Y:S01]  /*10430*/  HMMA.16816.F32 R28, R32, R50.reuse, R28 ;  /* 0x00000032201c723c */ /* 0x080fe2000000181c */
[----:B------:R-:W-:Y:S03]  /*10440*/  MUFU.EX2 R91, R91 ;  /* 0x0000005b005b7308 */ /* 0x000fe60000000800 */
[----:B------:R-:W-:Y:S03]  /*10450*/  F2FP.PACK_AB R49, R124, R42 ;  /* 0x0000002a7c31723e */ /* 0x000fe600000000ff */
[C---:B------:R-:W-:Y:S02]  /*10460*/  FMUL.FTZ R32, R40.reuse, R132 ;  /* 0x0000008428207220 */ /* 0x040fe40000410000 */
[----:B------:R-:W-:Y:S02]  /*10470*/  FMUL.FTZ R33, R40, R133 ;  /* 0x0000008528217220 */ /* 0x000fe40000410000 */
[----:B------:R-:W-:Y:S01]  /*10480*/  MUFU.EX2 R84, R84 ;  /* 0x0000005400547308 */ /* 0x000fe20000000800 */
[C---:B------:R-:W-:Y:S02]  /*10490*/  FMUL.FTZ R35, R39.reuse, R135 ;  /* 0x0000008727237220 */ /* 0x040fe40000410000 */
[----:B------:R-:W-:Y:S02]  /*104a0*/  FMUL.FTZ R34, R39, R134 ;  /* 0x0000008627227220 */ /* 0x000fe40000410000 */
[----:B------:R-:W-:Y:S04]  /*104b0*/  FADD.FTZ R39, R127, R189 ;  /* 0x000000bd7f277221 */ /* 0x000fe80000010000 */
[----:B------:R-:W-:Y:S01]  /*104c0*/  FADD.FTZ R39, R43, R39 ;  /* 0x000000272b277221 */ /* 0x000fe20000010000 */
[----:B------:R-:W-:Y:S01]  /*104d0*/  MUFU.EX2 R89, R89 ;  /* 0x0000005900597308 */ /* 0x000fe20000000800 */
[----:B------:R-:W-:Y:S02]  /*104e0*/  HMMA.16816.F32 R32, R44, R50, R32 ;  /* 0x000000322c20723c */ /* 0x000fe40000001820 */
[----:B------:R-:W-:Y:S04]  /*104f0*/  FADD.FTZ R39, R119, R39 ;  /* 0x0000002777277221 */ /* 0x000fe80000010000 */
[----:B------:R-:W-:Y:S01]  /*10500*/  FADD.FTZ R39, R115, R39 ;  /* 0x0000002773277221 */ /* 0x000fe20000010000 */
[C---:B------:R-:W-:Y:S01]  /*10510*/  F2FP.PACK_AB R44, R170.reuse, R180 ;  /* 0x000000b4aa2c723e */ /* 0x040fe200000000ff */
[----:B------:R-:W-:Y:S01]  /*10520*/  FADD.FTZ R170, R170, R188 ;  /* 0x000000bcaaaa7221 */ /* 0x000fe20000010000 */
[----:B------:R-:W-:Y:S03]  /*10530*/  MUFU.EX2 R81, R81 ;  /* 0x0000005100517308 */ /* 0x000fe60000000800 */
[C---:B------:R-:W-:Y:S01]  /*10540*/  F2FP.PACK_AB R45, R128.reuse, R129 ;  /* 0x00000081802d723e */ /* 0x040fe200000000ff */
[----:B------:R-:W-:Y:S01]  /*10550*/  FADD.FTZ R128, R128, R191 ;  /* 0x000000bf80807221 */ /* 0x000fe20000010000 */
[----:B------:R-:W-:Y:S01]  /*10560*/  F2FP.PACK_AB R46, R123, R125 ;  /* 0x0000007d7b2e723e */ /* 0x000fe200000000ff */
[----:B------:R-:W-:Y:S01]  /*10570*/  FADD.FTZ R39, R114, R39 ;  /* 0x0000002772277221 */ /* 0x000fe20000010000 */
[C---:B------:R-:W-:Y:S01]  /*10580*/  F2FP.PACK_AB R47, R120.reuse, R121 ;  /* 0x00000079782f723e */ /* 0x040fe200000000ff */
[----:B------:R-:W-:Y:S01]  /*10590*/  FADD.FTZ R128, R121, R128 ;  /* 0x0000008079807221 */ /* 0x000fe20000010000 */
[----:B------:R-:W-:Y:S01]  /*105a0*/  F2FP.PACK_AB R50, R115, R119 ;  /* 0x000000777332723e */ /* 0x000fe200000000ff */
[----:B------:R-:W5:Y:S01]  /*105b0*/  MUFU.EX2 R93, R93 ;  /* 0x0000005d005d7308 */ /* 0x000f620000000800 */
[----:B------:R-:W-:Y:S01]  /*105c0*/  F2FP.PACK_AB R51, R113, R118 ;  /* 0x000000767133723e */ /* 0x000fe200000000ff */
[----:B------:R-:W-:Y:S02]  /*105d0*/  FADD.FTZ R170, R125, R170 ;  /* 0x000000aa7daa7221 */ /* 0x000fe40000010000 */
[-C--:B-1----:R-:W-:Y:S01]  /*105e0*/  HMMA.16816.F32 R4, R44, R52.reuse, R4 ;  /* 0x000000342c04723c */ /* 0x082fe20000001804 */
[----:B------:R-:W-:Y:S02]  /*105f0*/  FADD.FTZ R128, R120, R128 ;  /* 0x0000008078807221 */ /* 0x000fe40000010000 */
[----:B------:R-:W-:Y:S02]  /*10600*/  FADD.FTZ R39, R107, R39 ;  /* 0x000000276b277221 */ /* 0x000fe40000010000 */
[----:B------:R-:W-:Y:S01]  /*10610*/  FADD.FTZ R170, R123, R170 ;  /* 0x000000aa7baa7221 */ /* 0x000fe20000010000 */
[----:B------:R-:W1:Y:S01]  /*10620*/  MUFU.EX2 R88, R88 ;  /* 0x0000005800587308 */ /* 0x000e620000000800 */
[----:B------:R-:W-:Y:S01]  /*10630*/  FADD.FTZ R128, R116, R128 ;  /* 0x0000008074807221 */ /* 0x000fe20000010000 */
[C---:B------:R-:W-:Y:S01]  /*10640*/  HMMA.16816.F32 R8, R48.reuse, R52, R8 ;  /* 0x000000343008723c */ /* 0x040fe20000001808 */
[----:B------:R-:W-:Y:S03]  /*10650*/  FADD.FTZ R170, R117, R170 ;  /* 0x000000aa75aa7221 */ /* 0x000fe60000010000 */
[----:B------:R-:W-:Y:S02]  /*10660*/  FADD.FTZ R128, R109, R128 ;  /* 0x000000806d807221 */ /* 0x000fe40000010000 */
[----:B------:R-:W-:Y:S02]  /*10670*/  FADD.FTZ R170, R111, R170 ;  /* 0x000000aa6faa7221 */ /* 0x000fe40000010000 */
[----:B------:R-:W1:Y:S01]  /*10680*/  MUFU.EX2 R87, R87 ;  /* 0x0000005700577308 */ /* 0x000e620000000800 */
[-C--:B------:R-:W-:Y:S08]  /*10690*/  HMMA.16816.F32 R12, R48, R54.reuse, R12 ;  /* 0x00000036300c723c */ /* 0x080ff0000000180c */
[C---:B------:R-:W-:Y:S01]  /*106a0*/  HMMA.16816.F32 R16, R44.reuse, R54, R16 ;  /* 0x000000362c10723c */ /* 0x040fe20000001810 */
[----:B------:R-:W1:Y:S01]  /*106b0*/  MUFU.EX2 R79, R79 ;  /* 0x0000004f004f7308 */ /* 0x000e620000000800 */
[----:B------:R-:W1:Y:S06]  /*106c0*/  LDSM.16.MT88.4 R52, [R211+0x4800] ;  /* 0x00480000d334783b */ /* 0x000e6c0000004200 */
[-C--:B------:R-:W-:Y:S03]  /*106d0*/  HMMA.16816.F32 R20, R44, R56.reuse, R20 ;  /* 0x000000382c14723c */ /* 0x080fe60000001814 */
[----:B------:R-:W-:Y:S05]  /*106e0*/  MUFU.EX2 R92, R92 ;  /* 0x0000005c005c7308 */ /* 0x000fea0000000800 */
[C---:B------:R-:W-:Y:S05]  /*106f0*/  HMMA.16816.F32 R24, R48.reuse, R56, R24 ;  /* 0x000000383018723c */ /* 0x040fea0000001818 */
[----:B------:R-:W-:Y:S03]  /*10700*/  MUFU.EX2 R86, R86 ;  /* 0x0000005600567308 */ /* 0x000fe60000000800 */
[-C--:B------:R-:W-:Y:S07]  /*10710*/  HMMA.16816.F32 R28, R48, R58.reuse, R28 ;  /* 0x0000003a301c723c */ /* 0x080fee000000181c */
[----:B------:R-:W-:Y:S01]  /*10720*/  MUFU.EX2 R85, R85 ;  /* 0x0000005500557308 */ /* 0x000fe20000000800 */
[----:B------:R-:W-:Y:S01]  /*10730*/  HMMA.16816.F32 R32, R44, R58, R32 ;  /* 0x0000003a2c20723c */ /* 0x000fe20000001820 */
[----:B------:R-:W1:Y:S03]  /*10740*/  LDSM.16.MT88.4 R56, [R212+0x4c00] ;  /* 0x004c0000d438783b */ /* 0x000e660000004200 */
[----:B------:R-:W-:Y:S02]  /*10750*/  F2FP.PACK_AB R48, R107, R114 ;  /* 0x000000726b30723e */ /* 0x000fe400000000ff */
[----:B------:R-:W-:Y:S01]  /*10760*/  F2FP.PACK_AB R50, R99, R106 ;  /* 0x0000006a6332723e */ /* 0x000fe200000000ff */
[----:B------:R-:W-:Y:S01]  /*10770*/  FADD.FTZ R106, R106, R39 ;  /* 0x000000276a6a7221 */ /* 0x000fe20000010000 */
[----:B------:R-:W-:Y:S01]  /*10780*/  F2FP.PACK_AB R44, R111, R117 ;  /* 0x000000756f2c723e */ /* 0x000fe200000000ff */
[----:B------:R-:W-:Y:S03]  /*10790*/  MUFU.EX2 R77, R77 ;  /* 0x0000004d004d7308 */ /* 0x000fe60000000800 */
[----:B------:R-:W-:Y:S01]  /*107a0*/  F2FP.PACK_AB R45, R109, R116 ;  /* 0x000000746d2d723e */ /* 0x000fe200000000ff */
[----:B------:R-:W-:Y:S01]  /*107b0*/  FADD.FTZ R106, R99, R106 ;  /* 0x0000006a636a7221 */ /* 0x000fe20000010000 */
[----:B------:R-:W-:Y:S01]  /*107c0*/  F2FP.PACK_AB R46, R103, R110 ;  /* 0x0000006e672e723e */ /* 0x000fe200000000ff */
[----:B------:R-:W-:Y:S01]  /*107d0*/  FADD.FTZ R110, R110, R170 ;  /* 0x000000aa6e6e7221 */ /* 0x000fe20000010000 */
[----:B------:R-:W-:Y:S01]  /*107e0*/  F2FP.PACK_AB R47, R100, R108 ;  /* 0x0000006c642f723e */ /* 0x000fe200000000ff */
[----:B------:R-:W-:Y:S01]  /*107f0*/  FADD.FTZ R108, R108, R128 ;  /* 0x000000806c6c7221 */ /* 0x000fe20000010000 */
[----:B---3--:R-:W-:Y:S01]  /*10800*/  F2FP.PACK_AB R49, R105, R112 ;  /* 0x000000706931723e */ /* 0x008fe200000000ff */
[----:B------:R-:W-:Y:S01]  /*10810*/  MUFU.EX2 R83, R83 ;  /* 0x0000005300537308 */ /* 0x000fe20000000800 */
[----:B--2---:R-:W-:Y:S01]  /*10820*/  F2FP.PACK_AB R51, R98, R102 ;  /* 0x000000666233723e */ /* 0x004fe200000000ff */
[----:B-----5:R-:W-:Y:S02]  /*10830*/  FADD.FTZ R106, R93, R106 ;  /* 0x0000006a5d6a7221 */ /* 0x020fe40000010000 */
[-C--:B----4-:R-:W-:Y:S01]  /*10840*/  HMMA.16816.F32 R4, R44, R60.reuse, R4 ;  /* 0x0000003c2c04723c */ /* 0x090fe20000001804 */
[----:B------:R-:W-:Y:S02]  /*10850*/  FADD.FTZ R108, R100, R108 ;  /* 0x0000006c646c7221 */ /* 0x000fe40000010000 */
[----:B-1----:R-:W-:Y:S02]  /*10860*/  FADD.FTZ R106, R88, R106 ;  /* 0x0000006a586a7221 */ /* 0x002fe40000010000 */
[----:B------:R-:W-:Y:S01]  /*10870*/  FADD.FTZ R110, R103, R110 ;  /* 0x0000006e676e7221 */ /* 0x000fe20000010000 */
[----:B------:R-:W-:Y:S01]  /*10880*/  MUFU.EX2 R76, R76 ;  /* 0x0000004c004c7308 */ /* 0x000fe20000000800 */
[----:B------:R-:W-:Y:S01]  /*10890*/  FADD.FTZ R108, R95, R108 ;  /* 0x0000006c5f6c7221 */ /* 0x000fe20000010000 */
[C---:B------:R-:W-:Y:S01]  /*108a0*/  HMMA.16816.F32 R8, R48.reuse, R60, R8 ;  /* 0x0000003c3008723c */ /* 0x040fe20000001808 */
[----:B------:R-:W-:Y:S03]  /*108b0*/  FADD.FTZ R106, R87, R106 ;  /* 0x0000006a576a7221 */ /* 0x000fe60000010000 */
[----:B------:R-:W-:Y:S02]  /*108c0*/  FADD.FTZ R110, R97, R110 ;  /* 0x0000006e616e7221 */ /* 0x000fe40000010000 */
[----:B------:R-:W-:Y:S02]  /*108d0*/  FADD.FTZ R108, R94, R108 ;  /* 0x0000006c5e6c7221 */ /* 0x000fe40000010000 */
[----:B------:R-:W-:Y:S01]  /*108e0*/  MUFU.EX2 R80, R80 ;  /* 0x0000005000507308 */ /* 0x000fe20000000800 */
[-C--:B------:R-:W-:Y:S03]  /*108f0*/  HMMA.16816.F32 R12, R48, R62.reuse, R12 ;  /* 0x0000003e300c723c */ /* 0x080fe6000000180c */
[----:B------:R-:W-:Y:S02]  /*10900*/  FFMA.FTZ R60, R153, c[0x0][0x23c], -R200 ;  /* 0x00008f00993c7a23 */ /* 0x000fe400000108c8 */
[----:B------:R-:W-:Y:S02]  /*10910*/  FADD.FTZ R106, R79, R106 ;  /* 0x0000006a4f6a7221 */ /* 0x000fe40000010000 */
[----:B------:R-:W-:Y:S01]  /*10920*/  FADD.FTZ R110, R96, R110 ;  /* 0x0000006e606e7221 */ /* 0x000fe20000010000 */
[C---:B------:R-:W-:Y:S01]  /*10930*/  HMMA.16816.F32 R16, R44.reuse, R62, R16 ;  /* 0x0000003e2c10723c */ /* 0x040fe20000001810 */
[----:B------:R1:W2:Y:S03]  /*10940*/  MUFU.EX2 R132, R60 ;  /* 0x0000003c00847308 */ /* 0x0002a60000000800 */
[----:B------:R-:W-:Y:S02]  /*10950*/  FADD.FTZ R108, R89, R108 ;  /* 0x0000006c596c7221 */ /* 0x000fe40000010000 */
[----:B------:R-:W-:Y:S02]  /*10960*/  FADD.FTZ R110, R91, R110 ;  /* 0x0000006e5b6e7221 */ /* 0x000fe40000010000 */
[-C--:B------:R-:W-:Y:S01]  /*10970*/  HMMA.16816.F32 R20, R44, R52.reuse, R20 ;  /* 0x000000342c14723c */ /* 0x080fe20000001814 */
[----:B------:R-:W-:Y:S02]  /*10980*/  FADD.FTZ R108, R81, R108 ;  /* 0x0000006c516c7221 */ /* 0x000fe40000010000 */
[----:B------:R-:W-:Y:S01]  /*10990*/  MUFU.EX2 R75, R75 ;  /* 0x0000004b004b7308 */ /* 0x000fe20000000800 */
[----:B------:R-:W-:Y:S04]  /*109a0*/  FADD.FTZ R110, R84, R110 ;  /* 0x0000006e546e7221 */ /* 0x000fe80000010000 */
[C---:B------:R-:W-:Y:S05]  /*109b0*/  HMMA.16816.F32 R24, R48.reuse, R52, R24 ;  /* 0x000000343018723c */ /* 0x040fea0000001818 */
[----:B------:R-:W-:Y:S02]  /*109c0*/  MUFU.EX2 R73, R73 ;  /* 0x0000004900497308 */ /* 0x000fe40000000800 */
[----:B------:R-:W-:Y:S01]  /*109d0*/  FFMA.FTZ R52, R159, c[0x0][0x23c], -R202 ;  /* 0x00008f009f347a23 */ /* 0x000fe200000108ca */
[-C--:B------:R-:W-:Y:S01]  /*109e0*/  HMMA.16816.F32 R28, R48, R54.reuse, R28 ;  /* 0x00000036301c723c */ /* 0x080fe2000000181c */
[----:B-1----:R-:W-:Y:S03]  /*109f0*/  FFMA.FTZ R60, R152, c[0x0][0x23c], -R200 ;  /* 0x00008f00983c7a23 */ /* 0x002fe600000108c8 */
[----:B--2---:R-:W-:Y:S03]  /*10a00*/  IMAD.MOV.U32 R239, RZ, RZ, R132 ;  /* 0x000000ffffef7224 */ /* 0x004fe600078e0084 */
[----:B------:R1:W2:Y:S01]  /*10a10*/  MUFU.EX2 R135, R60 ;  /* 0x0000003c00877308 */ /* 0x0002a20000000800 */
[----:B------:R-:W-:Y:S01]  /*10a20*/  HMMA.16816.F32 R32, R44, R54, R32 ;  /* 0x000000362c20723c */ /* 0x000fe20000001820 */
[----:B------:R-:W-:Y:S03]  /*10a30*/  FFMA.FTZ R48, R158, c[0x0][0x23c], -R202 ;  /* 0x00008f009e307a23 */ /* 0x000fe600000108ca */
[----:B------:R-:W-:Y:S02]  /*10a40*/  F2FP.PACK_AB R50, R79, R87 ;  /* 0x000000574f32723e */ /* 0x000fe400000000ff */
[----:B------:R-:W-:Y:S02]  /*10a50*/  F2FP.PACK_AB R49, R86, R92 ;  /* 0x0000005c5631723e */ /* 0x000fe400000000ff */
[----:B------:R-:W-:Y:S01]  /*10a60*/  F2FP.PACK_AB R44, R96, R97 ;  /* 0x00000061602c723e */ /* 0x000fe200000000ff */
[----:B------:R3:W-:Y:S03]  /*10a70*/  MUFU.EX2 R148, R48 ;  /* 0x0000003000947308 */ /* 0x0007e60000000800 */
[----:B------:R-:W-:Y:S02]  /*10a80*/  F2FP.PACK_AB R45, R94, R95 ;  /* 0x0000005f5e2d723e */ /* 0x000fe400000000ff */
[----:B------:R-:W-:Y:S02]  /*10a90*/  F2FP.PACK_AB R46, R84, R91 ;  /* 0x0000005b542e723e */ /* 0x000fe400000000ff */
[----:B------:R-:W-:Y:S02]  /*10aa0*/  F2FP.PACK_AB R47, R81, R89 ;  /* 0x00000059512f723e */ /* 0x000fe400000000ff */
[----:B------:R-:W-:Y:S01]  /*10ab0*/  F2FP.PACK_AB R51, R77, R85 ;  /* 0x000000554d33723e */ /* 0x000fe200000000ff */
[----:B------:R4:W-:Y:S01]  /*10ac0*/  MUFU.EX2 R138, R52 ;  /* 0x00000034008a7308 */ /* 0x0009e20000000800 */
[----:B-1----:R-:W1:Y:S03]  /*10ad0*/  LDSM.16.MT88.4 R60, [R211+0x4c00] ;  /* 0x004c0000d33c783b */ /* 0x002e660000004200 */
[-C--:B------:R-:W-:Y:S01]  /*10ae0*/  HMMA.16816.F32 R4, R44, R56.reuse, R4 ;  /* 0x000000382c04723c */ /* 0x080fe20000001804 */
[----:B--2---:R-:W-:Y:S05]  /*10af0*/  IMAD.MOV.U32 R246, RZ, RZ, R135 ;  /* 0x000000fffff67224 */ /* 0x004fea00078e0087 */
[----:B------:R-:W-:Y:S01]  /*10b00*/  MUFU.EX2 R72, R72 ;  /* 0x0000004800487308 */ /* 0x000fe20000000800 */
[----:B---3--:R-:W-:Y:S09]  /*10b10*/  F2FP.PACK_AB R48, R88, R93 ;  /* 0x0000005d5830723e */ /* 0x008ff200000000ff */
[----:B------:R-:W-:Y:S01]  /*10b20*/  MUFU.EX2 R71, R71 ;  /* 0x0000004700477308 */ /* 0x000fe20000000800 */
[C---:B------:R-:W-:Y:S01]  /*10b30*/  HMMA.16816.F32 R8, R48.reuse, R56, R8 ;  /* 0x000000383008723c */ /* 0x040fe20000001808 */
[--C-:B----4-:R-:W-:Y:S06]  /*10b40*/  FFMA.FTZ R52, R157, c[0x0][0x23c], -R201.reuse ;  /* 0x00008f009d347a23 */ /* 0x110fec00000108c9 */
[----:B------:R-:W-:Y:S01]  /*10b50*/  FFMA.FTZ R56, R156, c[0x0][0x23c], -R201 ;  /* 0x00008f009c387a23 */ /* 0x000fe200000108c9 */
[-C--:B------:R-:W-:Y:S01]  /*10b60*/  HMMA.16816.F32 R12, R48, R58.reuse, R12 ;  /* 0x0000003a300c723c */ /* 0x080fe2000000180c */
[----:B------:R2:W3:Y:S07]  /*10b70*/  MUFU.EX2 R133, R52 ;  /* 0x0000003400857308 */ /* 0x0004ee0000000800 */
[C---:B------:R-:W-:Y:S03]  /*10b80*/  HMMA.16816.F32 R16, R44.reuse, R58, R16 ;  /* 0x0000003a2c10723c */ /* 0x040fe60000001810 */
[----:B------:R4:W-:Y:S05]  /*10b90*/  MUFU.EX2 R136, R56 ;  /* 0x0000003800887308 */ /* 0x0009ea0000000800 */
[-C--:B-1----:R-:W-:Y:S05]  /*10ba0*/  HMMA.16816.F32 R20, R44, R60.reuse, R20 ;  /* 0x0000003c2c14723c */ /* 0x082fea0000001814 */
[----:B------:R-:W1:Y:S03]  /*10bb0*/  MUFU.EX2 R70, R70 ;  /* 0x0000004600467308 */ /* 0x000e660000000800 */
[C---:B------:R-:W-:Y:S01]  /*10bc0*/  HMMA.16816.F32 R24, R48.reuse, R60, R24 ;  /* 0x0000003c3018723c */ /* 0x040fe20000001818 */
[----:B--2---:R-:W2:Y:S03]  /*10bd0*/  LDSM.16.MT88.4 R52, [R212+0x5000] ;  /* 0x00500000d434783b */ /* 0x004ea60000004200 */
[----:B---3--:R-:W-:Y:S03]  /*10be0*/  IMAD.MOV.U32 R244, RZ, RZ, R133 ;  /* 0x000000fffff47224 */ /* 0x008fe600078e0085 */
[----:B------:R-:W-:Y:S01]  /*10bf0*/  MUFU.EX2 R78, R78 ;  /* 0x0000004e004e7308 */ /* 0x000fe20000000800 */
[-C--:B------:R-:W-:Y:S01]  /*10c00*/  HMMA.16816.F32 R28, R48, R62.reuse, R28 ;  /* 0x0000003e301c723c */ /* 0x080fe2000000181c */
[----:B----4-:R-:W-:Y:S06]  /*10c10*/  FFMA.FTZ R56, R163, c[0x0][0x23c], -R201 ;  /* 0x00008f00a3387a23 */ /* 0x010fec00000108c9 */
[----:B------:R-:W-:Y:S01]  /*10c20*/  FFMA.FTZ R48, R161, c[0x0][0x23c], -R199 ;  /* 0x00008f00a1307a23 */ /* 0x000fe200000108c7 */
[----:B------:R-:W-:Y:S01]  /*10c30*/  HMMA.16816.F32 R32, R44, R62, R32 ;  /* 0x0000003e2c20723c */ /* 0x000fe20000001820 */
[----:B------:R3:W-:Y:S06]  /*10c40*/  MUFU.EX2 R139, R56 ;  /* 0x00000038008b7308 */ /* 0x0007ec0000000800 */
[----:B------:R-:W-:Y:S01]  /*10c50*/  F2FP.PACK_AB R44, R76, R83 ;  /* 0x000000534c2c723e */ /* 0x000fe200000000ff */
[----:B------:R-:W-:Y:S01]  /*10c60*/  FADD.FTZ R83, R83, R110 ;  /* 0x0000006e53537221 */ /* 0x000fe20000010000 */
[C---:B------:R-:W-:Y:S02]  /*10c70*/  F2FP.PACK_AB R45, R75.reuse, R80 ;  /* 0x000000504b2d723e */ /* 0x040fe400000000ff */
[----:B------:R4:W5:Y:S01]  /*10c80*/  MUFU.EX2 R134, R48 ;  /* 0x0000003000867308 */ /* 0x0009620000000800 */
[----:B------:R-:W-:Y:S01]  /*10c90*/  F2FP.PACK_AB R46, R72, R73 ;  /* 0x00000049482e723e */ /* 0x000fe200000000ff */
[----:B------:R-:W-:Y:S01]  /*10ca0*/  FADD.FTZ R80, R80, R108 ;  /* 0x0000006c50507221 */ /* 0x000fe20000010000 */
[----:B-1----:R-:W-:Y:S01]  /*10cb0*/  F2FP.PACK_AB R47, R70, R71 ;  /* 0x00000047462f723e */ /* 0x002fe200000000ff */
[----:B------:R-:W-:Y:S02]  /*10cc0*/  FADD.FTZ R83, R76, R83 ;  /* 0x000000534c537221 */ /* 0x000fe40000010000 */
[----:B------:R-:W-:Y:S02]  /*10cd0*/  FADD.FTZ R80, R75, R80 ;  /* 0x000000504b507221 */ /* 0x000fe40000010000 */
[----:B------:R-:W-:Y:S02]  /*10ce0*/  FADD.FTZ R83, R73, R83 ;  /* 0x0000005349537221 */ /* 0x000fe40000010000 */
[----:B------:R-:W-:Y:S01]  /*10cf0*/  MUFU.EX2 R69, R69 ;  /* 0x0000004500457308 */ /* 0x000fe20000000800 */
[----:B------:R-:W-:Y:S02]  /*10d00*/  FADD.FTZ R80, R71, R80 ;  /* 0x0000005047507221 */ /* 0x000fe40000010000 */
[----:B------:R-:W-:Y:S01]  /*10d10*/  FADD.FTZ R83, R72, R83 ;  /* 0x0000005348537221 */ /* 0x000fe20000010000 */
[-C--:B--2---:R-:W-:Y:S01]  /*10d20*/  HMMA.16816.F32 R4, R44, R52.reuse, R4 ;  /* 0x000000342c04723c */ /* 0x084fe20000001804 */
[--C-:B---3--:R-:W-:Y:S02]  /*10d30*/  FFMA.FTZ R56, R162, c[0x0][0x23c], -R201.reuse ;  /* 0x00008f00a2387a23 */ /* 0x108fe400000108c9 */
[----:B------:R-:W-:Y:S02]  /*10d40*/  FFMA.FTZ R201, R198, c[0x0][0x23c], -R201 ;  /* 0x00008f00c6c97a23 */ /* 0x000fe400000108c9 */
[----:B------:R-:W-:Y:S01]  /*10d50*/  FADD.FTZ R80, R70, R80 ;  /* 0x0000005046507221 */ /* 0x000fe20000010000 */
[----:B------:R1:W-:Y:S01]  /*10d60*/  MUFU.EX2 R60, R56 ;  /* 0x00000038003c7308 */ /* 0x0003e20000000800 */
[--C-:B----4-:R-:W-:Y:S02]  /*10d70*/  FFMA.FTZ R48, R160, c[0x0][0x23c], -R199.reuse ;  /* 0x00008f00a0307a23 */ /* 0x110fe400000108c7 */
[----:B------:R-:W-:Y:S03]  /*10d80*/  FFMA.FTZ R199, R41, c[0x0][0x23c], -R199 ;  /* 0x00008f0029c77a23 */ /* 0x000fe600000108c7 */
[----:B------:R-:W-:Y:S04]  /*10d90*/  F2FP.PACK_AB R41, R246, R239 ;  /* 0x000000eff629723e */ /* 0x000fe800000000ff */
[----:B------:R-:W-:Y:S01]  /*10da0*/  MUFU.EX2 R68, R68 ;  /* 0x0000004400447308 */ /* 0x000fe20000000800 */
[----:B-----5:R-:W-:Y:S09]  /*10db0*/  IMAD.MOV.U32 R245, RZ, RZ, R134 ;  /* 0x000000fffff57224 */ /* 0x020ff200078e0086 */
[----:B------:R-:W2:Y:S01]  /*10dc0*/  MUFU.EX2 R67, R67 ;  /* 0x0000004300437308 */ /* 0x000ea20000000800 */
[----:B-1----:R-:W1:Y:S09]  /*10dd0*/  LDSM.16.MT88.4 R56, [R211+0x5000] ;  /* 0x00500000d338783b */ /* 0x002e720000004200 */
[----:B------:R-:W-:Y:S10]  /*10de0*/  MUFU.EX2 R74, R74 ;  /* 0x0000004a004a7308 */ /* 0x000ff40000000800 */
[----:B------:R-:W3:Y:S01]  /*10df0*/  MUFU.EX2 R66, R66 ;  /* 0x0000004200427308 */ /* 0x000ee20000000800 */
[----:B--2---:R-:W-:Y:S09]  /*10e00*/  F2FP.PACK_AB R50, R67, R68 ;  /* 0x000000444332723e */ /* 0x004ff200000000ff */
[----:B------:R-:W-:Y:S10]  /*10e10*/  MUFU.EX2 R65, R65 ;  /* 0x0000004100417308 */ /* 0x000ff40000000800 */
[----:B------:R-:W2:Y:S01]  /*10e20*/  MUFU.EX2 R64, R64 ;  /* 0x0000004000407308 */ /* 0x000ea20000000800 */
[----:B---3--:R-:W-:Y:S09]  /*10e30*/  F2FP.PACK_AB R49, R66, R74 ;  /* 0x0000004a4231723e */ /* 0x008ff200000000ff */
[----:B------:R3:W4:Y:S10]  /*10e40*/  MUFU.EX2 R137, R48 ;  /* 0x0000003000897308 */ /* 0x0007340000000800 */
[----:B------:R-:W5:Y:S01]  /*10e50*/  MUFU.EX2 R82, R82 ;  /* 0x0000005200527308 */ /* 0x000f620000000800 */
[----:B--2---:R-:W-:Y:S09]  /*10e60*/  F2FP.PACK_AB R51, R64, R65 ;  /* 0x000000414033723e */ /* 0x004ff200000000ff */
[----:B------:R-:W2:Y:S01]  /*10e70*/  MUFU.EX2 R90, R90 ;  /* 0x0000005a005a7308 */ /* 0x000ea20000000800 */
[C---:B---3--:R-:W-:Y:S01]  /*10e80*/  F2FP.PACK_AB R48, R69.reuse, R78 ;  /* 0x0000004e4530723e */ /* 0x048fe200000000ff */
[----:B----4-:R-:W-:Y:S02]  /*10e90*/  IMAD.MOV.U32 R198, RZ, RZ, R137 ;  /* 0x000000ffffc67224 */ /* 0x010fe400078e0089 */
[----:B------:R-:W-:Y:S06]  /*10ea0*/  FADD.FTZ R78, R78, R106 ;  /* 0x0000006a4e4e7221 */ /* 0x000fec0000010000 */
[----:B------:R-:W3:Y:S01]  /*10eb0*/  MUFU.EX2 R101, R101 ;  /* 0x0000006500657308 */ /* 0x000ee20000000800 */
[C---:B------:R-:W-:Y:S01]  /*10ec0*/  HMMA.16816.F32 R8, R48.reuse, R52, R8 ;  /* 0x000000343008723c */ /* 0x040fe20000001808 */
[----:B------:R-:W-:Y:S02]  /*10ed0*/  FADD.FTZ R78, R69, R78 ;  /* 0x0000004e454e7221 */ /* 0x000fe40000010000 */
[----:B-----5:R-:W-:Y:S02]  /*10ee0*/  FADD.FTZ R83, R82, R83 ;  /* 0x0000005352537221 */ /* 0x020fe40000010000 */
[----:B------:R-:W-:Y:S03]  /*10ef0*/  FADD.FTZ R78, R68, R78 ;  /* 0x0000004e444e7221 */ /* 0x000fe60000010000 */
[-C--:B------:R-:W-:Y:S01]  /*10f00*/  HMMA.16816.F32 R12, R48, R54.reuse, R12 ;  /* 0x00000036300c723c */ /* 0x080fe2000000180c */
[----:B------:R-:W4:Y:S03]  /*10f10*/  MUFU.EX2 R104, R104 ;  /* 0x0000006800687308 */ /* 0x000f260000000800 */
[----:B------:R-:W-:Y:S02]  /*10f20*/  FADD.FTZ R78, R67, R78 ;  /* 0x0000004e434e7221 */ /* 0x000fe40000010000 */
[----:B--2---:R-:W-:Y:S02]  /*10f30*/  FADD.FTZ R83, R90, R83 ;  /* 0x000000535a537221 */ /* 0x004fe40000010000 */
[C---:B------:R-:W-:Y:S01]  /*10f40*/  HMMA.16816.F32 R16, R44.reuse, R54, R16 ;  /* 0x000000362c10723c */ /* 0x040fe20000001810 */
[----:B------:R-:W2:Y:S02]  /*10f50*/  LDSM.16.MT88.4 R52, [R212+0x5400] ;  /* 0x00540000d434783b */ /* 0x000ea40000004200 */
[----:B------:R-:W-:Y:S01]  /*10f60*/  MUFU.EX2 R122, R122 ;  /* 0x0000007a007a7308 */ /* 0x000fe20000000800 */
[----:B---3--:R-:W-:Y:S04]  /*10f70*/  FADD.FTZ R80, R101, R80 ;  /* 0x0000005065507221 */ /* 0x008fe80000010000 */
[-C--:B-1----:R-:W-:Y:S05]  /*10f80*/  HMMA.16816.F32 R20, R44, R56.reuse, R20 ;  /* 0x000000382c14723c */ /* 0x082fea0000001814 */
[----:B------:R-:W1:Y:S03]  /*10f90*/  MUFU.EX2 R126, R126 ;  /* 0x0000007e007e7308 */ /* 0x000e660000000800 */
[C---:B------:R-:W-:Y:S01]  /*10fa0*/  HMMA.16816.F32 R24, R48.reuse, R56, R24 ;  /* 0x000000383018723c */ /* 0x040fe20000001818 */
[----:B----4-:R-:W-:Y:S06]  /*10fb0*/  FADD.FTZ R80, R104, R80 ;  /* 0x0000005068507221 */ /* 0x010fec0000010000 */
[----:B------:R-:W3:Y:S01]  /*10fc0*/  MUFU.EX2 R141, R141 ;  /* 0x0000008d008d7308 */ /* 0x000ee20000000800 */
[----:B------:R-:W-:Y:S01]  /*10fd0*/  FFMA.FTZ R56, R168, c[0x0][0x23c], -R200 ;  /* 0x00008f00a8387a23 */ /* 0x000fe200000108c8 */
[-C--:B------:R-:W-:Y:S03]  /*10fe0*/  HMMA.16816.F32 R28, R48, R58.reuse, R28 ;  /* 0x0000003a301c723c */ /* 0x080fe6000000181c */
[----:B------:R-:W-:Y:S02]  /*10ff0*/  IMAD.MOV.U32 R168, RZ, RZ, R60 ;  /* 0x000000ffffa87224 */ /* 0x000fe400078e003c */
[----:B------:R-:W4:Y:S01]  /*11000*/  LDSM.16.MT88.4 R60, [R211+0x5400] ;  /* 0x00540000d33c783b */ /* 0x000f220000004200 */
[----:B------:R-:W-:Y:S02]  /*11010*/  FFMA.FTZ R57, R172, c[0x0][0x23c], -R202 ;  /* 0x00008f00ac397a23 */ /* 0x000fe400000108ca */
[----:B------:R-:W5:Y:S01]  /*11020*/  MUFU.EX2 R140, R140 ;  /* 0x0000008c008c7308 */ /* 0x000f620000000800 */
[----:B------:R-:W-:Y:S01]  /*11030*/  IMAD.MOV.U32 R172, RZ, RZ, R148 ;  /* 0x000000ffffac7224 */ /* 0x000fe200078e0094 */
[----:B------:R-:W-:Y:S02]  /*11040*/  HMMA.16816.F32 R32, R44, R58, R32 ;  /* 0x0000003a2c20723c */ /* 0x000fe40000001820 */
[----:B------:R-:W-:Y:S01]  /*11050*/  FFMA.FTZ R200, R131, c[0x0][0x23c], -R200 ;  /* 0x00008f0083c87a23 */ /* 0x000fe200000108c8 */
[----:B------:R-:W-:Y:S01]  /*11060*/  LDSM.16.MT88.4 R148, [R212+0x5c00] ;  /* 0x005c0000d494783b */ /* 0x000fe20000004200 */
[----:B------:R-:W-:Y:S02]  /*11070*/  IMAD.MOV.U32 R131, RZ, RZ, R138 ;  /* 0x000000ffff837224 */ /* 0x000fe400078e008a */
[----:B------:R-:W-:Y:S01]  /*11080*/  FFMA.FTZ R202, R173, c[0x0][0x23c], -R202 ;  /* 0x00008f00adca7a23 */ /* 0x000fe200000108ca */
[----:B------:R-:W-:Y:S01]  /*11090*/  F2FP.PACK_AB R44, R90, R82 ;  /* 0x000000525a2c723e */ /* 0x000fe200000000ff */
[----:B------:R-:W4:Y:S01]  /*110a0*/  MUFU.EX2 R143, R143 ;  /* 0x0000008f008f7308 */ /* 0x000f220000000800 */
[----:B------:R-:W-:Y:S03]  /*110b0*/  F2FP.PACK_AB R45, R104, R101 ;  /* 0x00000065682d723e */ /* 0x000fe600000000ff */
[----:B-1----:R-:W-:Y:S01]  /*110c0*/  F2FP.PACK_AB R46, R126, R122 ;  /* 0x0000007a7e2e723e */ /* 0x002fe200000000ff */
[----:B------:R-:W-:Y:S02]  /*110d0*/  FADD.FTZ R59, R176, R190 ;  /* 0x000000beb03b7221 */ /* 0x000fe40000010000 */
[----:B------:R-:W-:Y:S02]  /*110e0*/  IMAD.MOV.U32 R173, RZ, RZ, R139 ;  /* 0x000000ffffad7224 */ /* 0x000fe400078e008b */
[----:B------:R-:W-:Y:S01]  /*110f0*/  FADD.FTZ R59, R42, R59 ;  /* 0x0000003b2a3b7221 */ /* 0x000fe20000010000 */
[----:B------:R-:W1:Y:S01]  /*11100*/  MUFU.EX2 R142, R142 ;  /* 0x0000008e008e7308 */ /* 0x000e620000000800 */
[----:B------:R-:W-:Y:S01]  /*11110*/  F2FP.PACK_AB R42, R172, R131 ;  /* 0x00000083ac2a723e */ /* 0x000fe200000000ff */
[----:B---3--:R-:W-:Y:S01]  /*11120*/  FADD.FTZ R80, R141, R80 ;  /* 0x000000508d507221 */ /* 0x008fe20000010000 */
[----:B-----5:R-:W-:Y:S01]  /*11130*/  F2FP.PACK_AB R47, R140, R141 ;  /* 0x0000008d8c2f723e */ /* 0x020fe200000000ff */
[----:B------:R-:W-:Y:S02]  /*11140*/  FADD.FTZ R59, R124, R59 ;  /* 0x0000003b7c3b7221 */ /* 0x000fe40000010000 */
[----:B------:R-:W-:Y:S02]  /*11150*/  FADD.FTZ R83, R122, R83 ;  /* 0x000000537a537221 */ /* 0x000fe40000010000 */
[----:B------:R-:W-:Y:S02]  /*11160*/  FADD.FTZ R59, R118, R59 ;  /* 0x0000003b763b7221 */ /* 0x000fe40000010000 */
[----:B------:R-:W3:Y:S01]  /*11170*/  MUFU.EX2 R144, R144 ;  /* 0x0000009000907308 */ /* 0x000ee20000000800 */
[-C--:B--2---:R-:W-:Y:S01]  /*11180*/  HMMA.16816.F32 R4, R44, R52.reuse, R4 ;  /* 0x000000342c04723c */ /* 0x084fe20000001804 */
[----:B------:R-:W-:Y:S02]  /*11190*/  FADD.FTZ R80, R140, R80 ;  /* 0x000000508c507221 */ /* 0x000fe40000010000 */
[----:B------:R-:W-:Y:S02]  /*111a0*/  FADD.FTZ R59, R113, R59 ;  /* 0x0000003b713b7221 */ /* 0x000fe40000010000 */
[----:B----4-:R-:W-:Y:S02]  /*111b0*/  FADD.FTZ R78, R143, R78 ;  /* 0x0000004e8f4e7221 */ /* 0x010fe40000010000 */
[----:B------:R-:W-:Y:S02]  /*111c0*/  FADD.FTZ R59, R112, R59 ;  /* 0x0000003b703b7221 */ /* 0x000fe40000010000 */
[----:B------:R-:W2:Y:S03]  /*111d0*/  MUFU.EX2 R145, R145 ;  /* 0x0000009100917308 */ /* 0x000ea60000000800 */
[----:B------:R-:W-:Y:S01]  /*111e0*/  FADD.FTZ R59, R105, R59 ;  /* 0x0000003b693b7221 */ /* 0x000fe20000010000 */
[C---:B-1----:R-:W-:Y:S01]  /*111f0*/  F2FP.PACK_AB R48, R142.reuse, R143 ;  /* 0x0000008f8e30723e */ /* 0x042fe200000000ff */
[----:B------:R-:W-:Y:S02]  /*11200*/  FADD.FTZ R78, R142, R78 ;  /* 0x0000004e8e4e7221 */ /* 0x000fe40000010000 */
[----:B------:R-:W-:Y:S02]  /*11210*/  FADD.FTZ R59, R102, R59 ;  /* 0x0000003b663b7221 */ /* 0x000fe40000010000 */
[----:B------:R-:W-:Y:S01]  /*11220*/  FADD.FTZ R83, R126, R83 ;  /* 0x000000537e537221 */ /* 0x000fe20000010000 */
[----:B------:R-:W-:Y:S01]  /*11230*/  MUFU.EX2 R146, R146 ;  /* 0x0000009200927308 */ /* 0x000fe20000000800 */
[----:B------:R-:W-:Y:S02]  /*11240*/  FADD.FTZ R59, R98, R59 ;  /* 0x0000003b623b7221 */ /* 0x000fe40000010000 */
[----:B------:R-:W-:Y:S02]  /*11250*/  FADD.FTZ R80, R239, R80 ;  /* 0x00000050ef507221 */ /* 0x000fe40000010000 */
[----:B------:R-:W-:Y:S02]  /*11260*/  FADD.FTZ R59, R92, R59 ;  /* 0x0000003b5c3b7221 */ /* 0x000fe40000010000 */
[----:B---3--:R-:W-:Y:S02]  /*11270*/  FADD.FTZ R78, R144, R78 ;  /* 0x0000004e904e7221 */ /* 0x008fe40000010000 */
[----:B------:R-:W-:Y:S01]  /*11280*/  FADD.FTZ R59, R86, R59 ;  /* 0x0000003b563b7221 */ /* 0x000fe20000010000 */
[----:B------:R-:W1:Y:S01]  /*11290*/  MUFU.EX2 R147, R147 ;  /* 0x0000009300937308 */ /* 0x000e620000000800 */
[----:B------:R-:W-:Y:S02]  /*112a0*/  FADD.FTZ R80, R246, R80 ;  /* 0x00000050f6507221 */ /* 0x000fe40000010000 */
[----:B------:R-:W-:Y:S01]  /*112b0*/  FADD.FTZ R59, R85, R59 ;  /* 0x0000003b553b7221 */ /* 0x000fe20000010000 */
[C---:B--2---:R-:W-:Y:S01]  /*112c0*/  F2FP.PACK_AB R50, R145.reuse, R144 ;  /* 0x000000909132723e */ /* 0x044fe200000000ff */
[----:B------:R-:W-:Y:S02]  /*112d0*/  FADD.FTZ R78, R145, R78 ;  /* 0x0000004e914e7221 */ /* 0x000fe40000010000 */
[----:B------:R-:W-:Y:S02]  /*112e0*/  FADD.FTZ R59, R77, R59 ;  /* 0x0000003b4d3b7221 */ /* 0x000fe40000010000 */
[----:B------:R-:W-:Y:S01]  /*112f0*/  FADD.FTZ R78, R244, R78 ;  /* 0x0000004ef44e7221 */ /* 0x000fe20000010000 */
[----:B------:R-:W2:Y:S01]  /*11300*/  MUFU.EX2 R164, R164 ;  /* 0x000000a400a47308 */ /* 0x000ea20000000800 */
[----:B------:R-:W-:Y:S04]  /*11310*/  FADD.FTZ R59, R74, R59 ;  /* 0x0000003b4a3b7221 */ /* 0x000fe80000010000 */
[----:B------:R-:W-:Y:S04]  /*11320*/  FADD.FTZ R59, R66, R59 ;  /* 0x0000003b423b7221 */ /* 0x000fe80000010000 */
[----:B------:R-:W-:Y:S01]  /*11330*/  FADD.FTZ R59, R65, R59 ;  /* 0x0000003b413b7221 */ /* 0x000fe20000010000 */
[----:B------:R-:W3:Y:S03]  /*11340*/  MUFU.EX2 R165, R165 ;  /* 0x000000a500a57308 */ /* 0x000ee60000000800 */
[----:B------:R-:W-:Y:S01]  /*11350*/  FADD.FTZ R59, R64, R59 ;  /* 0x0000003b403b7221 */ /* 0x000fe20000010000 */
[C---:B-1----:R-:W-:Y:S03]  /*11360*/  F2FP.PACK_AB R49, R147.reuse, R146 ;  /* 0x000000929331723e */ /* 0x042fe600000000ff */
[----:B------:R-:W-:Y:S03]  /*11370*/  FADD.FTZ R59, R146, R59 ;  /* 0x0000003b923b7221 */ /* 0x000fe60000010000 */
[----:B------:R-:W1:Y:S01]  /*11380*/  MUFU.EX2 R166, R166 ;  /* 0x000000a600a67308 */ /* 0x000e620000000800 */
[----:B------:R-:W-:Y:S04]  /*11390*/  FADD.FTZ R59, R147, R59 ;  /* 0x0000003b933b7221 */ /* 0x000fe80000010000 */
[----:B--2---:R-:W-:Y:S05]  /*113a0*/  FADD.FTZ R59, R164, R59 ;  /* 0x0000003ba43b7221 */ /* 0x004fea0000010000 */
[----:B------:R-:W2:Y:S01]  /*113b0*/  MUFU.EX2 R167, R167 ;  /* 0x000000a700a77308 */ /* 0x000ea20000000800 */
[C---:B---3--:R-:W-:Y:S01]  /*113c0*/  F2FP.PACK_AB R51, R165.reuse, R164 ;  /* 0x000000a4a533723e */ /* 0x048fe200000000ff */
[----:B------:R-:W-:Y:S02]  /*113d0*/  FADD.FTZ R59, R165, R59 ;  /* 0x0000003ba53b7221 */ /* 0x000fe40000010000 */
[----:B------:R-:W-:Y:S02]  /*113e0*/  IMAD.MOV.U32 R164, RZ, RZ, R0 ;  /* 0x000000ffffa47224 */ /* 0x000fe400078e0000 */
[----:B------:R-:W-:Y:S04]  /*113f0*/  FADD.FTZ R59, R245, R59 ;  /* 0x0000003bf53b7221 */ /* 0x000fe80000010000 */
[----:B------:R-:W3:Y:S01]  /*11400*/  MUFU.EX2 R252, R252 ;  /* 0x000000fc00fc7308 */ /* 0x000ee20000000800 */
[C---:B------:R-:W-:Y:S01]  /*11410*/  HMMA.16816.F32 R8, R48.reuse, R52, R8 ;  /* 0x000000343008723c */ /* 0x040fe20000001808 */
[----:B------:R-:W-:Y:S02]  /*11420*/  IMAD.MOV.U32 R165, RZ, RZ, R2 ;  /* 0x000000ffffa57224 */ /* 0x000fe400078e0002 */
[----:B-1----:R-:W-:Y:S02]  /*11430*/  FADD.FTZ R83, R166, R83 ;  /* 0x00000053a6537221 */ /* 0x002fe40000010000 */
[----:B------:R-:W-:Y:S03]  /*11440*/  FADD.FTZ R59, R198, R59 ;  /* 0x0000003bc63b7221 */ /* 0x000fe60000010000 */
[-C--:B------:R-:W-:Y:S01]  /*11450*/  HMMA.16816.F32 R12, R48, R54.reuse, R12 ;  /* 0x00000036300c723c */ /* 0x080fe2000000180c */
[----:B------:R-:W1:Y:S03]  /*11460*/  MUFU.EX2 R203, R203 ;  /* 0x000000cb00cb7308 */ /* 0x000e660000000800 */
[C---:B--2---:R-:W-:Y:S01]  /*11470*/  F2FP.PACK_AB R40, R167.reuse, R166 ;  /* 0x000000a6a728723e */ /* 0x044fe200000000ff */
[----:B------:R-:W-:Y:S03]  /*11480*/  FADD.FTZ R83, R167, R83 ;  /* 0x00000053a7537221 */ /* 0x000fe60000010000 */
[C---:B------:R-:W-:Y:S01]  /*11490*/  HMMA.16816.F32 R16, R44.reuse, R54, R16 ;  /* 0x000000362c10723c */ /* 0x040fe20000001810 */
[----:B------:R-:W2:Y:S02]  /*114a0*/  LDSM.16.MT88.4 R52, [R212+0x5800] ;  /* 0x00580000d434783b */ /* 0x000ea40000004200 */
[----:B------:R4:W-:Y:S01]  /*114b0*/  MUFU.EX2 R58, R130 ;  /* 0x00000082003a7308 */ /* 0x0009e20000000800 */
[----:B------:R-:W-:Y:S02]  /*114c0*/  FADD.FTZ R83, R131, R83 ;  /* 0x0000005383537221 */ /* 0x000fe40000010000 */
[----:B------:R-:W-:Y:S02]  /*114d0*/  IMAD.MOV.U32 R166, RZ, RZ, R3 ;  /* 0x000000ffffa67224 */ /* 0x000fe400078e0003 */
[-C--:B------:R-:W-:Y:S01]  /*114e0*/  HMMA.16816.F32 R20, R44, R60.reuse, R20 ;  /* 0x0000003c2c14723c */ /* 0x080fe20000001814 */
[----:B---3--:R-:W-:Y:S03]  /*114f0*/  FADD.FTZ R80, R252, R80 ;  /* 0x00000050fc507221 */ /* 0x008fe60000010000 */
[----:B------:R-:W-:Y:S01]  /*11500*/  FADD.FTZ R83, R172, R83 ;  /* 0x00000053ac537221 */ /* 0x000fe20000010000 */
[----:B------:R-:W3:Y:S01]  /*11510*/  MUFU.EX2 R251, R251 ;  /* 0x000000fb00fb7308 */ /* 0x000ee20000000800 */
[----:B------:R-:W-:Y:S02]  /*11520*/  IMAD.MOV.U32 R167, RZ, RZ, R36 ;  /* 0x000000ffffa77224 */ /* 0x000fe400078e0024 */
[C---:B------:R-:W-:Y:S01]  /*11530*/  HMMA.16816.F32 R24, R48.reuse, R60, R24 ;  /* 0x0000003c3018723c */ /* 0x040fe20000001818 */
[C---:B-1----:R-:W-:Y:S03]  /*11540*/  F2FP.PACK_AB R43, R203.reuse, R252 ;  /* 0x000000fccb2b723e */ /* 0x042fe600000000ff */
[----:B------:R-:W-:Y:S03]  /*11550*/  FADD.FTZ R80, R203, R80 ;  /* 0x00000050cb507221 */ /* 0x000fe60000010000 */
[----:B------:R-:W1:Y:S01]  /*11560*/  MUFU.EX2 R250, R250 ;  /* 0x000000fa00fa7308 */ /* 0x000e620000000800 */
[-C--:B------:R-:W-:Y:S01]  /*11570*/  HMMA.16816.F32 R28, R48, R62.reuse, R28 ;  /* 0x0000003e301c723c */ /* 0x080fe2000000181c */
[----:B------:R-:W5:Y:S03]  /*11580*/  LDSM.16.MT88.4 R48, [R211+0x5800] ;  /* 0x00580000d330783b */ /* 0x000f660000004200 */
[----:B----4-:R-:W-:Y:S04]  /*11590*/  IMAD.MOV.U32 R130, RZ, RZ, R136 ;  /* 0x000000ffff827224 */ /* 0x010fe800078e0088 */
[----:B------:R-:W-:Y:S01]  /*115a0*/  HMMA.16816.F32 R32, R44, R62, R32 ;  /* 0x0000003e2c20723c */ /* 0x000fe20000001820 */
[----:B------:R-:W4:Y:S03]  /*115b0*/  MUFU.EX2 R187, R187 ;  /* 0x000000bb00bb7308 */ /* 0x000f260000000800 */
[C---:B------:R-:W-:Y:S02]  /*115c0*/  FADD.FTZ R78, R130.reuse, R78 ;  /* 0x0000004e824e7221 */ /* 0x040fe40000010000 */
[----:B---3--:R-:W-:Y:S01]  /*115d0*/  FADD.FTZ R59, R251, R59 ;  /* 0x0000003bfb3b7221 */ /* 0x008fe20000010000 */
[----:B------:R-:W-:Y:S01]  /*115e0*/  F2FP.PACK_AB R44, R130, R244 ;  /* 0x000000f4822c723e */ /* 0x000fe200000000ff */
[----:B------:R-:W-:Y:S01]  /*115f0*/  FADD.FTZ R78, R173, R78 ;  /* 0x0000004ead4e7221 */ /* 0x000fe20000010000 */
[-C--:B--2---:R-:W-:Y:S02]  /*11600*/  HMMA.16816.F32 R4, R40, R52.reuse, R4 ;  /* 0x000000342804723c */ /* 0x084fe40000001804 */
[----:B------:R-:W2:Y:S01]  /*11610*/  MUFU.EX2 R174, R174 ;  /* 0x000000ae00ae7308 */ /* 0x000ea20000000800 */
[C---:B------:R-:W-:Y:S01]  /*11620*/  F2FP.PACK_AB R46, R168.reuse, R173 ;  /* 0x000000ada82e723e */ /* 0x040fe200000000ff */
[----:B------:R-:W-:Y:S01]  /*11630*/  FADD.FTZ R78, R168, R78 ;  /* 0x0000004ea84e7221 */ /* 0x000fe20000010000 */
[----:B------:R-:W-:Y:S01]  /*11640*/  F2FP.PACK_AB R45, R198, R245 ;  /* 0x000000f5c62d723e */ /* 0x000fe200000000ff */
[C---:B-1----:R-:W-:Y:S01]  /*11650*/  FADD.FTZ R59, R250.reuse, R59 ;  /* 0x0000003bfa3b7221 */ /* 0x042fe20000010000 */
[----:B------:R-:W-:Y:S01]  /*11660*/  F2FP.PACK_AB R47, R250, R251 ;  /* 0x000000fbfa2f723e */ /* 0x000fe200000000ff */
[----:B------:R-:W-:Y:S04]  /*11670*/  IMAD.MOV.U32 R250, RZ, RZ, R247 ;  /* 0x000000fffffa7224 */ /* 0x000fe800078e00f7 */
[----:B------:R-:W1:Y:S02]  /*11680*/  MUFU.EX2 R169, R169 ;  /* 0x000000a900a97308 */ /* 0x000e640000000800 */
[C---:B------:R-:W-:Y:S01]  /*11690*/  HMMA.16816.F32 R8, R44.reuse, R52, R8 ;  /* 0x000000342c08723c */ /* 0x040fe20000001808 */
[----:B----4-:R-:W-:Y:S07]  /*116a0*/  FADD.FTZ R83, R187, R83 ;  /* 0x00000053bb537221 */ /* 0x010fee0000010000 */
[----:B------:R-:W3:Y:S01]  /*116b0*/  MUFU.EX2 R56, R56 ;  /* 0x0000003800387308 */ /* 0x000ee20000000800 */
[-C--:B------:R-:W-:Y:S03]  /*116c0*/  HMMA.16816.F32 R12, R44, R54.reuse, R12 ;  /* 0x000000362c0c723c */ /* 0x080fe6000000180c */
[C---:B--2---:R-:W-:Y:S01]  /*116d0*/  F2FP.PACK_AB R132, R174.reuse, R187 ;  /* 0x000000bbae84723e */ /* 0x044fe200000000ff */
[----:B------:R-:W-:Y:S04]  /*116e0*/  FADD.FTZ R83, R174, R83 ;  /* 0x00000053ae537221 */ /* 0x000fe80000010000 */
[C---:B------:R-:W-:Y:S01]  /*116f0*/  HMMA.16816.F32 R16, R40.reuse, R54, R16 ;  /* 0x000000362810723c */ /* 0x040fe20000001810 */
[----:B------:R-:W2:Y:S03]  /*11700*/  MUFU.EX2 R57, R57 ;  /* 0x0000003900397308 */ /* 0x000ea60000000800 */
[----:B-1----:R-:W-:Y:S04]  /*11710*/  FADD.FTZ R80, R169, R80 ;  /* 0x00000050a9507221 */ /* 0x002fe80000010000 */
[-C--:B-----5:R-:W-:Y:S03]  /*11720*/  HMMA.16816.F32 R20, R40, R48.reuse, R20 ;  /* 0x000000302814723c */ /* 0x0a0fe60000001814 */
[----:B------:R-:W1:Y:S01]  /*11730*/  MUFU.EX2 R202, R202 ;  /* 0x000000ca00ca7308 */ /* 0x000e620000000800 */
[C---:B---3--:R-:W-:Y:S04]  /*11740*/  F2FP.PACK_AB R133, R56.reuse, R169 ;  /* 0x000000a93885723e */ /* 0x048fe800000000ff */
[C---:B------:R-:W-:Y:S01]  /*11750*/  HMMA.16816.F32 R24, R44.reuse, R48, R24 ;  /* 0x000000302c18723c */ /* 0x040fe20000001818 */
[----:B------:R-:W-:Y:S04]  /*11760*/  FADD.FTZ R80, R56, R80 ;  /* 0x0000005038507221 */ /* 0x000fe80000010000 */
[----:B------:R-:W3:Y:S01]  /*11770*/  MUFU.EX2 R200, R200 ;  /* 0x000000c800c87308 */ /* 0x000ee20000000800 */
[----:B------:R-:W-:Y:S02]  /*11780*/  FADD.FTZ R80, R58, R80 ;  /* 0x000000503a507221 */ /* 0x000fe40000010000 */
[-C--:B------:R-:W-:Y:S01]  /*11790*/  HMMA.16816.F32 R28, R44, R50.reuse, R28 ;  /* 0x000000322c1c723c */ /* 0x080fe2000000181c */
[----:B--2---:R-:W-:Y:S06]  /*117a0*/  FADD.FTZ R83, R57, R83 ;  /* 0x0000005339537221 */ /* 0x004fec0000010000 */
[----:B------:R-:W2:Y:S01]  /*117b0*/  MUFU.EX2 R37, R193 ;  /* 0x000000c100257308 */ /* 0x000ea20000000800 */
[----:B------:R-:W-:Y:S01]  /*117c0*/  HMMA.16816.F32 R32, R40, R50, R32 ;  /* 0x000000322820723c */ /* 0x000fe20000001820 */
[----:B------:R-:W4:Y:S03]  /*117d0*/  LDSM.16.MT88.4 R40, [R211+0x5c00] ;  /* 0x005c0000d328783b */ /* 0x000f260000004200 */
[C---:B-1----:R-:W-:Y:S01]  /*117e0*/  F2FP.PACK_AB R134, R202.reuse, R57 ;  /* 0x00000039ca86723e */ /* 0x042fe200000000ff */
[----:B------:R-:W-:Y:S04]  /*117f0*/  FADD.FTZ R246, R202, R83 ;  /* 0x00000053caf67221 */ /* 0x000fe80000010000 */
[----:B------:R-:W1:Y:S03]  /*11800*/  MUFU.EX2 R38, R194 ;  /* 0x000000c200267308 */ /* 0x000e660000000800 */
[C---:B---3--:R-:W-:Y:S01]  /*11810*/  F2FP.PACK_AB R135, R200.reuse, R58 ;  /* 0x0000003ac887723e */ /* 0x048fe200000000ff */
[----:B------:R-:W-:Y:S06]  /*11820*/  FADD.FTZ R245, R200, R80 ;  /* 0x00000050c8f57221 */ /* 0x000fec0000010000 */
[----:B------:R-:W3:Y:S01]  /*11830*/  MUFU.EX2 R196, R196 ;  /* 0x000000c400c47308 */ /* 0x000ee20000000800 */
[-C--:B------:R-:W-:Y:S01]  /*11840*/  HMMA.16816.F32 R160, R132, R148.reuse, R4 ;  /* 0x0000009484a0723c */ /* 0x080fe20000001804 */
[----:B--2---:R-:W-:Y:S08]  /*11850*/  FADD.FTZ R78, R37, R78 ;  /* 0x0000004e254e7221 */ /* 0x004ff00000010000 */
[----:B------:R-:W2:Y:S03]  /*11860*/  MUFU.EX2 R201, R201 ;  /* 0x000000c900c97308 */ /* 0x000ea60000000800 */
[C---:B-1----:R-:W-:Y:S01]  /*11870*/  F2FP.PACK_AB R136, R38.reuse, R37 ;  /* 0x000000252688723e */ /* 0x042fe200000000ff */
[----:B------:R-:W-:Y:S06]  /*11880*/  FADD.FTZ R78, R38, R78 ;  /* 0x0000004e264e7221 */ /* 0x000fec0000010000 */
[----:B------:R-:W1:Y:S01]  /*11890*/  MUFU.EX2 R195, R195 ;  /* 0x000000c300c37308 */ /* 0x000e620000000800 */
[----:B---3--:R-:W-:Y:S09]  /*118a0*/  FADD.FTZ R78, R196, R78 ;  /* 0x0000004ec44e7221 */ /* 0x008ff20000010000 */
[----:B------:R-:W3:Y:S01]  /*118b0*/  MUFU.EX2 R197, R197 ;  /* 0x000000c500c57308 */ /* 0x000ee20000000800 */
[C---:B--2---:R-:W-:Y:S01]  /*118c0*/  F2FP.PACK_AB R138, R201.reuse, R196 ;  /* 0x000000c4c98a723e */ /* 0x044fe200000000ff */
[----:B------:R-:W-:Y:S08]  /*118d0*/  FADD.FTZ R244, R201, R78 ;  /* 0x0000004ec9f47221 */ /* 0x000ff00000010000 */
[----:B------:R-:W2:Y:S01]  /*118e0*/  MUFU.EX2 R192, R192 ;  /* 0x000000c000c07308 */ /* 0x000ea20000000800 */
[----:B-1----:R-:W-:Y:S09]  /*118f0*/  FADD.FTZ R59, R195, R59 ;  /* 0x0000003bc33b7221 */ /* 0x002ff20000010000 */
[----:B------:R-:W1:Y:S01]  /*11900*/  MUFU.EX2 R199, R199 ;  /* 0x000000c700c77308 */ /* 0x000e620000000800 */
[C---:B---3--:R-:W-:Y:S01]  /*11910*/  F2FP.PACK_AB R137, R197.reuse, R195 ;  /* 0x000000c3c589723e */ /* 0x048fe200000000ff */
[----:B------:R-:W-:Y:S04]  /*11920*/  FADD.FTZ R59, R197, R59 ;  /* 0x0000003bc53b7221 */ /* 0x000fe80000010000 */
[----:B--2---:R-:W-:Y:S01]  /*11930*/  FADD.FTZ R59, R192, R59 ;  /* 0x0000003bc03b7221 */ /* 0x004fe20000010000 */
[C---:B-1----:R-:W-:Y:S03]  /*11940*/  F2FP.PACK_AB R139, R199.reuse, R192 ;  /* 0x000000c0c78b723e */ /* 0x042fe600000000ff */
[----:B------:R-:W-:Y:S04]  /*11950*/  FADD.FTZ R239, R199, R59 ;  /* 0x0000003bc7ef7221 */ /* 0x000fe80000010000 */
[C---:B------:R-:W-:Y:S08]  /*11960*/  HMMA.16816.F32 R156, R136.reuse, R148, R8 ;  /* 0x00000094889c723c */ /* 0x040ff00000001808 */
[-C--:B------:R-:W-:Y:S08]  /*11970*/  HMMA.16816.F32 R152, R136, R150.reuse, R12 ;  /* 0x000000968898723c */ /* 0x080ff0000000180c */
[C---:B------:R-:W-:Y:S08]  /*11980*/  HMMA.16816.F32 R148, R132.reuse, R150, R16 ;  /* 0x000000968494723c */ /* 0x040ff00000001810 */
[-C--:B----4-:R-:W-:Y:S08]  /*11990*/  HMMA.16816.F32 R144, R132, R40.reuse, R20 ;  /* 0x000000288490723c */ /* 0x090ff00000001814 */
[C---:B------:R-:W-:Y:S08]  /*119a0*/  HMMA.16816.F32 R140, R136.reuse, R40, R24 ;  /* 0x00000028888c723c */ /* 0x040ff00000001818 */
[-C--:B------:R-:W-:Y:S08]  /*119b0*/  HMMA.16816.F32 R136, R136, R42.reuse, R28 ;  /* 0x0000002a8888723c */ /* 0x080ff0000000181c */
[----:B------:R-:W-:Y:S01]  /*119c0*/  HMMA.16816.F32 R132, R132, R42, R32 ;  /* 0x0000002a8484723c */ /* 0x000fe20000001820 */
[----:B------:R-:W-:-:S07]  /*119d0*/  @P0 BRA `(.L_x_158) ;  /* 0xffffac1000000947 */ /* 0x000fce000383ffff */
.L_x_157:
[----:B------:R-:W1:Y:S01]  /*119e0*/  SHFL.BFLY PT, R6, R245, 0x2, 0x1f ;  /* 0x0c401f00f5067f89 */ /* 0x000e6200000e0000 */
[C---:B------:R-:W-:Y:S01]  /*119f0*/  ISETP.NE.AND P0, PT, R223.reuse, -0x1, PT ;  /* 0xffffffffdf00780c */ /* 0x040fe20003f05270 */
[----:B------:R-:W-:Y:S01]  /*11a00*/  IMAD.MOV.U32 R15, RZ, RZ, 0x3f800000 ;  /* 0x3f800000ff0f7424 */ /* 0x000fe200078e00ff */
[----:B------:R-:W-:Y:S01]  /*11a10*/  MOV R13, 0x3f800000 ;  /* 0x3f800000000d7802 */ /* 0x000fe20000000f00 */
[----:B------:R-:W2:Y:S01]  /*11a20*/  SHFL.BFLY PT, R5, R246, 0x2, 0x1f ;  /* 0x0c401f00f6057f89 */ /* 0x000ea200000e0000 */
[----:B------:R-:W-:Y:S01]  /*11a30*/  MOV R12, 0x3f800000 ;  /* 0x3f800000000c7802 */ /* 0x000fe20000000f00 */
[----:B------:R-:W-:Y:S01]  /*11a40*/  CS2R R34, SRZ ;  /* 0x0000000000227805 */ /* 0x000fe2000001ff00 */
[----:B------:R-:W-:Y:S01]  /*11a50*/  BSSY B0, `(.L_x_161) ;  /* 0x00000db000007945 */ /* 0x000fe20003800000 */
[----:B------:R-:W3:Y:S06]  /*11a60*/  SHFL.BFLY PT, R4, R244, 0x2, 0x1f ;  /* 0x0c401f00f4047f89 */ /* 0x000eec00000e0000 */
[----:B------:R-:W-:-:S04]  /*11a70*/  @P0 IMAD.WIDE.U32 R16, R223, c[0x0][0x1e8], RZ ;  /* 0x00007a00df100a25 */ /* 0x000fc800078e00ff */
[----:B------:R-:W-:Y:S02]  /*11a80*/  @P0 IMAD R10, R223, c[0x0][0x1ec], R17 ;  /* 0x00007b00df0a0a24 */ /* 0x000fe400078e0211 */
[----:B------:R-:W-:Y:S02]  /*11a90*/  @P0 IMAD.MOV.U32 R11, RZ, RZ, R16 ;  /* 0x000000ffff0b0224 */ /* 0x000fe400078e0010 */
[----:B-1----:R-:W-:Y:S02]  /*11aa0*/  FADD.FTZ R245, R6, R245 ;  /* 0x000000f506f57221 */ /* 0x002fe40000010000 */
[----:B------:R-:W1:Y:S01]  /*11ab0*/  S2R R6, SR_TID.X ;  /* 0x0000000000067919 */ /* 0x000e620000002100 */
[----:B--2---:R-:W-:-:S03]  /*11ac0*/  FADD.FTZ R246, R5, R246 ;  /* 0x000000f605f67221 */ /* 0x004fc60000010000 */
[----:B------:R-:W2:Y:S01]  /*11ad0*/  SHFL.BFLY PT, R8, R245, 0x1, 0x1f ;  /* 0x0c201f00f5087f89 */ /* 0x000ea200000e0000 */
[----:B---3--:R-:W-:-:S03]  /*11ae0*/  FADD.FTZ R244, R4, R244 ;  /* 0x000000f404f47221 */ /* 0x008fc60000010000 */
[----:B------:R-:W3:Y:S04]  /*11af0*/  SHFL.BFLY PT, R5, R239, 0x2, 0x1f ;  /* 0x0c401f00ef057f89 */ /* 0x000ee800000e0000 */
[----:B------:R-:W4:Y:S04]  /*11b00*/  S2R R4, SR_CTAID.Y ;  /* 0x0000000000047919 */ /* 0x000f280000002600 */
[----:B------:R-:W5:Y:S04]  /*11b10*/  SHFL.BFLY PT, R9, R246, 0x1, 0x1f ;  /* 0x0c201f00f6097f89 */ /* 0x000f6800000e0000 */
[----:B------:R-:W1:Y:S01]  /*11b20*/  SHFL.BFLY PT, R7, R244, 0x1, 0x1f ;  /* 0x0c201f00f4077f89 */ /* 0x000e6200000e0000 */
[----:B--2---:R-:W-:-:S02]  /*11b30*/  FADD.FTZ R8, R245, R8 ;  /* 0x00000008f5087221 */ /* 0x004fc40000010000 */
[----:B---3--:R-:W-:-:S03]  /*11b40*/  FADD.FTZ R239, R5, R239 ;  /* 0x000000ef05ef7221 */ /* 0x008fc60000010000 */
[----:B------:R-:W-:Y:S02]  /*11b50*/  FSETP.NE.FTZ.AND P5, PT, R8, RZ, PT ;  /* 0x000000ff0800720b */ /* 0x000fe40003fb5000 */
[----:B----4-:R-:W-:Y:S01]  /*11b60*/  @!P0 SHF.R.S32.HI R5, RZ, 0x1f, R4 ;  /* 0x0000001fff058819 */ /* 0x010fe20000011404 */
[----:B------:R-:W-:Y:S01]  /*11b70*/  @!P0 IMAD.WIDE.U32 R16, R4, c[0x0][0x1e0], RZ ;  /* 0x0000780004108a25 */ /* 0x000fe200078e00ff */
[----:B------:R-:W2:Y:S03]  /*11b80*/  SHFL.BFLY PT, R14, R239, 0x1, 0x1f ;  /* 0x0c201f00ef0e7f89 */ /* 0x000ea600000e0000 */
[----:B------:R-:W-:Y:S01]  /*11b90*/  @!P0 IMAD R5, R5, c[0x0][0x1e0], RZ ;  /* 0x0000780005058a24 */ /* 0x000fe200078e02ff */
[----:B------:R-:W-:Y:S01]  /*11ba0*/  @!P0 MOV R11, R16 ;  /* 0x00000010000b8202 */ /* 0x000fe20000000f00 */
[----:B-----5:R-:W-:Y:S01]  /*11bb0*/  FADD.FTZ R9, R246, R9 ;  /* 0x00000009f6097221 */ /* 0x020fe20000010000 */
[----:B-1----:R-:W-:Y:S01]  /*11bc0*/  SHF.R.S32.HI R16, RZ, 0x1f, R6 ;  /* 0x0000001fff107819 */ /* 0x002fe20000011406 */
[----:B------:R-:W-:-:S02]  /*11bd0*/  @!P0 IMAD R5, R4, c[0x0][0x1e4], R5 ;  /* 0x0000790004058a24 */ /* 0x000fc400078e0205 */
[----:B------:R-:W1:Y:S01]  /*11be0*/  @P5 MUFU.RCP R13, R8 ;  /* 0x00000008000d5308 */ /* 0x000e620000001000 */
[----:B------:R-:W-:Y:S01]  /*11bf0*/  FADD.FTZ R7, R244, R7 ;  /* 0x00000007f4077221 */ /* 0x000fe20000010000 */
[----:B------:R-:W-:Y:S01]  /*11c00*/  FSETP.NE.FTZ.AND P6, PT, R9, RZ, PT ;  /* 0x000000ff0900720b */ /* 0x000fe20003fd5000 */
[----:B------:R-:W-:Y:S01]  /*11c10*/  @!P0 IMAD.IADD R10, R17, 0x1, R5 ;  /* 0x00000001110a8824 */ /* 0x000fe200078e0205 */
[----:B------:R-:W-:Y:S02]  /*11c20*/  LEA.HI R19, R16, R6, RZ, 0x5 ;  /* 0x0000000610137211 */ /* 0x000fe400078f28ff */
[----:B------:R-:W-:Y:S02]  /*11c30*/  FSETP.NE.FTZ.AND P4, PT, R7, RZ, PT ;  /* 0x000000ff0700720b */ /* 0x000fe40003f95000 */
[----:B------:R-:W-:Y:S01]  /*11c40*/  MOV R5, 0x3f800000 ;  /* 0x3f80000000057802 */ /* 0x000fe20000000f00 */
[----:B------:R-:W-:Y:S01]  /*11c50*/  @P5 MUFU.LG2 R32, R8 ;  /* 0x0000000800205308 */ /* 0x000fe20000000c00 */
[----:B------:R-:W-:-:S05]  /*11c60*/  LOP3.LUT R33, R19, 0xffffffe0, RZ, 0xc0, !PT ;  /* 0xffffffe013217812 */ /* 0x000fca00078ec0ff */
[----:B------:R-:W-:Y:S02]  /*11c70*/  IMAD.IADD R33, R6, 0x1, -R33 ;  /* 0x0000000106217824 */ /* 0x000fe400078e0a21 */
[C---:B-1----:R-:W-:Y:S01]  /*11c80*/  FMUL.FTZ R162, R13.reuse, R162 ;  /* 0x000000a20da27220 */ /* 0x042fe20000410000 */
        /* <DEDUP_REMOVED lines=11> */
[----:B------:R-:W-:Y:S01]  /*11d40*/  LEA.HI R13, R16, R6, RZ, 0x2 ;  /* 0x00000006100d7211 */ /* 0x000fe200078f10ff */
[----:B--2---:R-:W-:Y:S01]  /*11d50*/  FADD.FTZ R14, R239, R14 ;  /* 0x0000000eef0e7221 */ /* 0x004fe20000010000 */
[----:B------:R-:W2:Y:S01]  /*11d60*/  LDC.U8 R16, c[0x0][0x329] ;  /* 0x0000ca40ff107b82 */ /* 0x000ea20000000000 */
[C---:B-1----:R-:W-:Y:S01]  /*11d70*/  FMUL.FTZ R160, R12.reuse, R160 ;  /* 0x000000a00ca07220 */ /* 0x042fe20000410000 */
[----:B------:R-:W-:Y:S01]  /*11d80*/  SHF.R.S32.HI R17, RZ, 0x2, R13 ;  /* 0x00000002ff117819 */ /* 0x000fe2000001140d */
[----:B------:R-:W-:Y:S01]  /*11d90*/  FMUL.FTZ R161, R12, R161 ;  /* 0x000000a10ca17220 */ /* 0x000fe20000410000 */
[----:B------:R-:W-:Y:S01]  /*11da0*/  FSETP.NE.FTZ.AND P3, PT, R14, RZ, PT ;  /* 0x000000ff0e00720b */ /* 0x000fe20003f75000 */
[C---:B------:R-:W-:Y:S01]  /*11db0*/  FMUL.FTZ R148, R12.reuse, R148 ;  /* 0x000000940c947220 */ /* 0x040fe20000410000 */
[----:B------:R-:W-:Y:S01]  /*11dc0*/  SHF.R.S32.HI R18, RZ, 0x1f, R17 ;  /* 0x0000001fff127819 */ /* 0x000fe20000011411 */
[----:B------:R-:W-:Y:S01]  /*11dd0*/  FMUL.FTZ R149, R12, R149 ;  /* 0x000000950c957220 */ /* 0x000fe20000410000 */
[----:B------:R-:W-:Y:S01]  /*11de0*/  LOP3.LUT R20, R13, 0xfffffffc, RZ, 0xc0, !PT ;  /* 0xfffffffc0d147812 */ /* 0x000fe200078ec0ff */
[C---:B---3--:R-:W-:Y:S01]  /*11df0*/  FMUL.FTZ R156, R15.reuse, R156 ;  /* 0x0000009c0f9c7220 */ /* 0x048fe20000410000 */
[----:B------:R-:W-:Y:S01]  /*11e00*/  LEA.HI R18, R18, R17, RZ, 0x3 ;  /* 0x0000001112127211 */ /* 0x000fe200078f18ff */
[C---:B------:R-:W-:Y:S01]  /*11e10*/  FMUL.FTZ R157, R15.reuse, R157 ;  /* 0x0000009d0f9d7220 */ /* 0x040fe20000410000 */
[----:B------:R-:W-:Y:S01]  /*11e20*/  SHF.R.S32.HI R13, RZ, 0x5, R19 ;  /* 0x00000005ff0d7819 */ /* 0x000fe20000011413 */
[C---:B------:R-:W-:Y:S01]  /*11e30*/  FMUL.FTZ R152, R15.reuse, R152 ;  /* 0x000000980f987220 */ /* 0x040fe20000410000 */
[----:B------:R-:W-:Y:S01]  /*11e40*/  LOP3.LUT R18, R18, 0xfffffff8, RZ, 0xc0, !PT ;  /* 0xfffffff812127812 */ /* 0x000fe200078ec0ff */
[----:B------:R-:W-:Y:S01]  /*11e50*/  FMUL.FTZ R153, R15, R153 ;  /* 0x000000990f997220 */ /* 0x000fe20000410000 */
[----:B------:R-:W-:Y:S01]  /*11e60*/  IADD3 R20, -R20, R6, RZ ;  /* 0x0000000614147210 */ /* 0x000fe20007ffe1ff */
[----:B------:R-:W1:Y:S01]  /*11e70*/  @P3 MUFU.RCP R5, R14 ;  /* 0x0000000e00053308 */ /* 0x000e620000001000 */
[C---:B------:R-:W-:Y:S01]  /*11e80*/  FMUL.FTZ R144, R12.reuse, R144 ;  /* 0x000000900c907220 */ /* 0x040fe20000410000 */
[----:B------:R-:W-:Y:S01]  /*11e90*/  F2FP.PACK_AB R160, R161, R160 ;  /* 0x000000a0a1a0723e */ /* 0x000fe200000000ff */
[----:B------:R-:W-:Y:S01]  /*11ea0*/  IMAD.IADD R18, R17, 0x1, -R18 ;  /* 0x0000000111127824 */ /* 0x000fe200078e0a12 */
[----:B------:R-:W-:Y:S01]  /*11eb0*/  F2FP.PACK_AB R148, R149, R148 ;  /* 0x000000949594723e */ /* 0x000fe200000000ff */
[----:B------:R-:W-:Y:S01]  /*11ec0*/  IMAD R20, R13, 0x100, R20 ;  /* 0x000001000d147824 */ /* 0x000fe200078e0214 */
[----:B------:R-:W-:Y:S01]  /*11ed0*/  F2FP.PACK_AB R156, R157, R156 ;  /* 0x0000009c9d9c723e */ /* 0x000fe200000000ff */
[----:B------:R-:W-:Y:S01]  /*11ee0*/  FMUL.FTZ R145, R12, R145 ;  /* 0x000000910c917220 */ /* 0x000fe20000410000 */
[----:B------:R-:W-:Y:S01]  /*11ef0*/  LEA.HI R17, R18, R18, RZ, 0x1 ;  /* 0x0000001212117211 */ /* 0x000fe200078f08ff */
[C---:B------:R-:W-:Y:S01]  /*11f00*/  FMUL.FTZ R132, R12.reuse, R132 ;  /* 0x000000840c847220 */ /* 0x040fe20000410000 */
[----:B------:R-:W-:Y:S01]  /*11f10*/  F2FP.PACK_AB R152, R153, R152 ;  /* 0x000000989998723e */ /* 0x000fe200000000ff */
[----:B------:R-:W-:Y:S01]  /*11f20*/  FMUL.FTZ R12, R12, R133 ;  /* 0x000000850c0c7220 */ /* 0x000fe20000410000 */
[----:B------:R-:W-:Y:S01]  /*11f30*/  SHF.R.S32.HI R21, RZ, 0x1, R17 ;  /* 0x00000001ff157819 */ /* 0x000fe20000011411 */
[----:B------:R-:W-:Y:S01]  /*11f40*/  FMUL.FTZ R140, R15, R140 ;  /* 0x0000008c0f8c7220 */ /* 0x000fe20000410000 */
[----:B------:R-:W-:Y:S01]  /*11f50*/  LOP3.LUT R17, R17, 0x3fffffe, RZ, 0xc0, !PT ;  /* 0x03fffffe11117812 */ /* 0x000fe200078ec0ff */
[----:B------:R-:W-:Y:S01]  /*11f60*/  FMUL.FTZ R141, R15, R141 ;  /* 0x0000008d0f8d7220 */ /* 0x000fe20000410000 */
[C---:B------:R-:W-:Y:S01]  /*11f70*/  LOP3.LUT P0, RZ, R21.reuse, 0x2, RZ, 0xc0, !PT ;  /* 0x0000000215ff7812 */ /* 0x040fe2000780c0ff */
[----:B------:R-:W-:Y:S01]  /*11f80*/  IMAD.SHL.U32 R22, R21, 0x40, RZ ;  /* 0x0000004015167824 */ /* 0x000fe200078e00ff */
[----:B------:R-:W-:Y:S01]  /*11f90*/  IADD3 R17, R18, -R17, RZ ;  /* 0x8000001112117210 */ /* 0x000fe20007ffe0ff */
[----:B-1----:R-:W-:Y:S01]  /*11fa0*/  FMUL.FTZ R159, R5, R159 ;  /* 0x0000009f059f7220 */ /* 0x002fe20000410000 */
[----:B------:R-:W-:Y:S01]  /*11fb0*/  LOP3.LUT R18, R21, 0x1, RZ, 0xc0, !PT ;  /* 0x0000000115127812 */ /* 0x000fe200078ec0ff */
[C---:B------:R-:W-:Y:S01]  /*11fc0*/  FMUL.FTZ R158, R5.reuse, R158 ;  /* 0x0000009e059e7220 */ /* 0x040fe20000410000 */
[----:B------:R-:W-:Y:S01]  /*11fd0*/  LOP3.LUT R22, R22, 0xc0, RZ, 0xc0, !PT ;  /* 0x000000c016167812 */ /* 0x000fe200078ec0ff */
[----:B------:R-:W-:Y:S01]  /*11fe0*/  FMUL.FTZ R155, R5, R155 ;  /* 0x0000009b059b7220 */ /* 0x000fe20000410000 */
[----:B------:R-:W-:Y:S01]  /*11ff0*/  LEA R17, R17, R20, 0x4 ;  /* 0x0000001411117211 */ /* 0x000fe200078e20ff */
[C---:B------:R-:W-:Y:S01]  /*12000*/  FMUL.FTZ R154, R5.reuse, R154 ;  /* 0x0000009a059a7220 */ /* 0x040fe20000410000 */
[----:B------:R-:W-:Y:S01]  /*12010*/  LEA.HI R22, R22, R22, RZ, 0x1d ;  /* 0x0000001616167211 */ /* 0x000fe200078fe8ff */
[----:B------:R-:W-:Y:S01]  /*12020*/  FMUL.FTZ R143, R5, R143 ;  /* 0x0000008f058f7220 */ /* 0x000fe20000410000 */
[----:B------:R-:W-:Y:S01]  /*12030*/  ISETP.NE.U32.AND P1, PT, R18, 0x1, PT ;  /* 0x000000011200780c */ /* 0x000fe20003f25070 */
[----:B------:R-:W-:Y:S01]  /*12040*/  IMAD.MOV.U32 R18, RZ, RZ, -0x10 ;  /* 0xfffffff0ff127424 */ /* 0x000fe200078e00ff */
[----:B------:R-:W-:Y:S01]  /*12050*/  LEA R17, R17, R22, 0x1 ;  /* 0x0000001611117211 */ /* 0x000fe200078e08ff */
[----:B------:R-:W-:Y:S01]  /*12060*/  FMUL.FTZ R142, R5, R142 ;  /* 0x0000008e058e7220 */ /* 0x000fe20000410000 */
[----:B------:R-:W-:Y:S01]  /*12070*/  F2FP.PACK_AB R158, R159, R158 ;  /* 0x0000009e9f9e723e */ /* 0x000fe200000000ff */
[----:B------:R-:W-:Y:S01]  /*12080*/  FMUL.FTZ R139, R5, R139 ;  /* 0x0000008b058b7220 */ /* 0x000fe20000410000 */
[----:B------:R-:W-:Y:S01]  /*12090*/  SEL R18, R18, 0x10, !P1 ;  /* 0x0000001012127807 */ /* 0x000fe20004800000 */
[----:B------:R-:W-:Y:S01]  /*120a0*/  IMAD.SHL.U32 R17, R17, 0x2, RZ ;  /* 0x0000000211117824 */ /* 0x000fe200078e00ff */
[----:B------:R-:W-:Y:S01]  /*120b0*/  F2FP.PACK_AB R154, R155, R154 ;  /* 0x0000009a9b9a723e */ /* 0x000fe200000000ff */
[----:B------:R-:W-:Y:S01]  /*120c0*/  FMUL.FTZ R5, R5, R138 ;  /* 0x0000008a05057220 */ /* 0x000fe20000410000 */
[----:B------:R-:W-:Y:S01]  /*120d0*/  F2FP.PACK_AB R144, R145, R144 ;  /* 0x000000909190723e */ /* 0x000fe200000000ff */
[----:B------:R-:W-:Y:S01]  /*120e0*/  FMUL.FTZ R136, R15, R136 ;  /* 0x000000880f887220 */ /* 0x000fe20000410000 */
[----:B------:R-:W-:Y:S01]  /*120f0*/  IADD3 R21, R17, 0x20, RZ ;  /* 0x0000002011157810 */ /* 0x000fe20007ffe0ff */
[----:B------:R-:W-:Y:S01]  /*12100*/  FMUL.FTZ R15, R15, R137 ;  /* 0x000000890f0f7220 */ /* 0x000fe20000410000 */
[----:B------:R-:W-:Y:S01]  /*12110*/  F2FP.PACK_AB R139, R139, R5 ;  /* 0x000000058b8b723e */ /* 0x000fe200000000ff */
[----:B------:R-:W-:Y:S01]  /*12120*/  STS [R17], R160 ;  /* 0x000000a011007388 */ /* 0x000fe20000000800 */
[C---:B------:R-:W-:Y:S01]  /*12130*/  @P0 IADD3 R21, R17.reuse, -0x20, RZ ;  /* 0xffffffe011150810 */ /* 0x040fe20007ffe0ff */
[----:B------:R-:W1:Y:S01]  /*12140*/  LDC.U8 R20, c[0x0][0x328] ;  /* 0x0000ca00ff147b82 */ /* 0x000e620000000000 */
[----:B------:R-:W-:Y:S01]  /*12150*/  IADD3 R5, R17, R18, RZ ;  /* 0x0000001211057210 */ /* 0x000fe20007ffe0ff */
[----:B------:R-:W-:Y:S01]  /*12160*/  STS [R17+0x200], R162 ;  /* 0x000200a211007388 */ /* 0x000fe20000000800 */
[----:B------:R-:W-:Y:S01]  /*12170*/  F2FP.PACK_AB R146, R147, R146 ;  /* 0x000000929392723e */ /* 0x000fe200000000ff */
[----:B------:R-:W-:Y:S01]  /*12180*/  IMAD.IADD R18, R18, 0x1, R21 ;  /* 0x0000000112127824 */ /* 0x000fe200078e0215 */
[----:B------:R-:W-:Y:S01]  /*12190*/  F2FP.PACK_AB R12, R12, R132 ;  /* 0x000000840c0c723e */ /* 0x000fe200000000ff */
[----:B------:R-:W-:Y:S01]  /*121a0*/  STS [R5], R148 ;  /* 0x0000009405007388 */ /* 0x000fe20000000800 */
[----:B------:R-:W-:Y:S01]  /*121b0*/  F2FP.PACK_AB R134, R135, R134 ;  /* 0x000000868786723e */ /* 0x000fe200000000ff */
[----:B------:R-:W3:Y:S01]  /*121c0*/  @P6 MUFU.LG2 R9, R9 ;  /* 0x0000000900096308 */ /* 0x000ee20000000c00 */
[----:B------:R-:W-:Y:S01]  /*121d0*/  F2FP.PACK_AB R140, R141, R140 ;  /* 0x0000008c8d8c723e */ /* 0x000fe200000000ff */
[----:B------:R-:W-:Y:S01]  /*121e0*/  STS [R5+0x200], R150 ;  /* 0x0002009605007388 */ /* 0x000fe20000000800 */
[----:B------:R-:W-:Y:S01]  /*121f0*/  F2FP.PACK_AB R142, R143, R142 ;  /* 0x0000008e8f8e723e */ /* 0x000fe200000000ff */
[----:B------:R-:W-:Y:S01]  /*12200*/  @P5 FMUL.FTZ R32, R32, 0.69314718246459960938 ;  /* 0x3f31721820205820 */ /* 0x000fe20000410000 */
[----:B------:R-:W-:Y:S01]  /*12210*/  F2FP.PACK_AB R15, R15, R136 ;  /* 0x000000880f0f723e */ /* 0x000fe200000000ff */
[----:B------:R-:W-:Y:S01]  /*12220*/  STS [R17+0x1000], R156 ;  /* 0x0010009c11007388 */ /* 0x000fe20000000800 */
[----:B--2---:R-:W-:Y:S01]  /*12230*/  ISETP.NE.AND P1, PT, R16, RZ, PT ;  /* 0x000000ff1000720c */ /* 0x004fe20003f25270 */
[----:B------:R-:W2:Y:S01]  /*12240*/  @P3 MUFU.LG2 R14, R14 ;  /* 0x0000000e000e3308 */ /* 0x000ea20000000c00 */
[----:B------:R-:W-:Y:S01]  /*12250*/  MOV R6, 0x7f800000 ;  /* 0x7f80000000067802 */ /* 0x000fe20000000f00 */
[----:B------:R-:W-:Y:S04]  /*12260*/  STS [R17+0x1200], R158 ;  /* 0x0012009e11007388 */ /* 0x000fe80000000800 */
[----:B------:R-:W-:Y:S01]  /*12270*/  STS [R5+0x1000], R152 ;  /* 0x0010009805007388 */ /* 0x000fe20000000800 */
[----:B-1----:R-:W-:Y:S01]  /*12280*/  ISETP.NE.AND P0, PT, R20, RZ, PT ;  /* 0x000000ff1400720c */ /* 0x002fe20003f05270 */
[----:B------:R-:W1:Y:S02]  /*12290*/  @P4 MUFU.LG2 R7, R7 ;  /* 0x0000000700074308 */ /* 0x000e640000000c00 */
[----:B------:R4:W-:Y:S01]  /*122a0*/  STS [R5+0x1200], R154 ;  /* 0x0012009a05007388 */ /* 0x0009e20000000800 */
[----:B---3--:R-:W-:Y:S01]  /*122b0*/  @P6 FMUL.FTZ R9, R9, 0.69314718246459960938 ;  /* 0x3f31721809096820 */ /* 0x008fe20000410000 */
[----:B------:R-:W-:-:S02]  /*122c0*/  ISETP.NE.OR P2, PT, R16, RZ, !P0 ;  /* 0x000000ff1000720c */ /* 0x000fc40004745670 */
[----:B------:R-:W-:Y:S01]  /*122d0*/  STS [R21], R144 ;  /* 0x0000009015007388 */ /* 0x000fe20000000800 */
[----:B------:R-:W-:Y:S01]  /*122e0*/  @P1 MOV R8, 0x1 ;  /* 0x0000000100081802 */ /* 0x000fe20000000f00 */
[----:B------:R-:W-:Y:S01]  /*122f0*/  @P6 FFMA.FTZ R6, R36, c[0x0][0x238], R9 ;  /* 0x00008e0024066a23 */ /* 0x000fe20000010009 */
[----:B------:R-:W-:Y:S01]  /*12300*/  MOV R9, 0x7f800000 ;  /* 0x7f80000000097802 */ /* 0x000fe20000000f00 */
[----:B------:R-:W-:Y:S01]  /*12310*/  STS [R21+0x200], R146 ;  /* 0x0002009215007388 */ /* 0x000fe20000000800 */
[----:B--2---:R-:W-:-:S03]  /*12320*/  @P3 FMUL.FTZ R36, R14, 0.69314718246459960938 ;  /* 0x3f3172180e243820 */ /* 0x004fc60000410000 */
[----:B------:R2:W-:Y:S01]  /*12330*/  STS [R18], R12 ;  /* 0x0000000c12007388 */ /* 0x0005e20000000800 */
[----:B------:R-:W-:Y:S02]  /*12340*/  @P3 FFMA.FTZ R9, R0, c[0x0][0x238], R36 ;  /* 0x00008e0000093a23 */ /* 0x000fe40000010024 */
[----:B-1----:R-:W-:Y:S01]  /*12350*/  @P4 FMUL.FTZ R7, R7, 0.69314718246459960938 ;  /* 0x3f31721807074820 */ /* 0x002fe20000410000 */
[----:B------:R-:W-:Y:S04]  /*12360*/  STS [R18+0x200], R134 ;  /* 0x0002008612007388 */ /* 0x000fe80000000800 */
[----:B------:R-:W-:Y:S04]  /*12370*/  STS [R21+0x1000], R140 ;  /* 0x0010008c15007388 */ /* 0x000fe80000000800 */
[----:B------:R-:W-:Y:S01]  /*12380*/  STS [R21+0x1200], R142 ;  /* 0x0012008e15007388 */ /* 0x000fe20000000800 */
[----:B----4-:R-:W-:-:S03]  /*12390*/  @P1 MOV R5, c[0x0][0x210] ;  /* 0x0000840000051a02 */ /* 0x010fc60000000f00 */
[----:B------:R1:W-:Y:S02]  /*123a0*/  STS [R18+0x1000], R15 ;  /* 0x0010000f12007388 */ /* 0x0003e40000000800 */
[----:B------:R-:W-:Y:S02]  /*123b0*/  @P1 IMAD R5, R5, c[0x0][0x214], RZ ;  /* 0x0000850005051a24 */ /* 0x000fe400078e02ff */
[----:B------:R3:W-:Y:S04]  /*123c0*/  STS [R18+0x1200], R139 ;  /* 0x0012008b12007388 */ /* 0x0007e80000000800 */
[----:B------:R-:W-:Y:S01]  /*123d0*/  BAR.SYNC.DEFER_BLOCKING 0x0 ;  /* 0x0000000000007b1d */ /* 0x000fe20000010000 */
[----:B--2---:R-:W-:-:S05]  /*123e0*/  @!P1 IMAD.MOV.U32 R12, RZ, RZ, c[0x0][0x214] ;  /* 0x00008500ff0c9624 */ /* 0x004fca00078e00ff */
[----:B------:R-:W-:Y:S02]  /*123f0*/  @!P1 SEL R5, R12, c[0x0][0x234], !P0 ;  /* 0x00008d000c059a07 */ /* 0x000fe40004000000 */
[----:B------:R-:W2:Y:S01]  /*12400*/  S2R R12, SR_CTAID.X ;  /* 0x00000000000c7919 */ /* 0x000ea20000002500 */
[----:B------:R-:W-:Y:S02]  /*12410*/  ISETP.NE.OR P0, PT, R223, -0x1, P2 ;  /* 0xffffffffdf00780c */ /* 0x000fe40001705670 */
[----:B------:R-:W-:-:S04]  /*12420*/  @!P1 IMAD R8, R5, c[0x0][0x1c0], RZ ;  /* 0x0000700005089a24 */ /* 0x000fc800078e02ff */
[----:B------:R-:W-:Y:S01]  /*12430*/  IMAD R8, R4, R8, RZ ;  /* 0x0000000804087224 */ /* 0x000fe200078e02ff */
[----:B-1----:R-:W1:Y:S04]  /*12440*/  S2R R15, SR_CTAID.Z ;  /* 0x00000000000f7919 */ /* 0x002e680000002700 */
[----:B------:R-:W-:Y:S02]  /*12450*/  SEL R8, R8, RZ, P2 ;  /* 0x000000ff08087207 */ /* 0x000fe40001000000 */
[----:B------:R-:W-:Y:S01]  /*12460*/  @!P0 IMAD R223, R4, c[0x0][0x214], RZ ;  /* 0x0000850004df8a24 */ /* 0x000fe200078e02ff */
[----:B------:R-:W-:Y:S01]  /*12470*/  @P1 MOV R4, c[0x0][0x210] ;  /* 0x0000840000041a02 */ /* 0x000fe20000000f00 */
[----:B------:R3:W4:Y:S01]  /*12480*/  LDS.128 R24, [R224] ;  /* 0x00000000e0187984 */ /* 0x0007220000000c00 */
[----:B------:R-:W-:Y:S01]  /*12490*/  @!P1 IMAD.MOV.U32 R4, RZ, RZ, 0x1 ;  /* 0x00000001ff049424 */ /* 0x000fe200078e00ff */
[----:B------:R-:W-:-:S02]  /*124a0*/  LOP3.LUT P0, RZ, R33, 0x3, RZ, 0xc0, !PT ;  /* 0x0000000321ff7812 */ /* 0x000fc4000780c0ff */
[----:B------:R3:W3:Y:S01]  /*124b0*/  LDS.128 R20, [R224+0x800] ;  /* 0x00080000e0147984 */ /* 0x0006e20000000c00 */
[----:B------:R-:W-:Y:S02]  /*124c0*/  @!P2 MOV R34, R223 ;  /* 0x000000df0022a202 */ /* 0x000fe40000000f00 */
[----:B------:R-:W-:Y:S01]  /*124d0*/  @!P2 SHF.R.S32.HI R35, RZ, 0x1f, R223 ;  /* 0x0000001fff23a819 */ /* 0x000fe200000114df */
[----:B------:R3:W3:Y:S01]  /*124e0*/  LDS.128 R16, [R224+0x1000] ;  /* 0x00100000e0107984 */ /* 0x0006e20000000c00 */
[----:B--2---:R-:W-:Y:S01]  /*124f0*/  IMAD R12, R12, R4, RZ ;  /* 0x000000040c0c7224 */ /* 0x004fe200078e02ff */
[----:B------:R-:W-:Y:S01]  /*12500*/  MOV R33, 0x7f800000 ;  /* 0x7f80000000217802 */ /* 0x000fe20000000f00 */
[----:B------:R-:W-:Y:S01]  /*12510*/  @P5 FFMA.FTZ R33, R3, c[0x0][0x238], R32 ;  /* 0x00008e0003215a23 */ /* 0x000fe20000010020 */
[----:B------:R2:W2:Y:S02]  /*12520*/  LDS.128 R28, [R224+0x1800] ;  /* 0x00180000e01c7984 */ /* 0x0004a40000000c00 */
[----:B------:R-:W-:Y:S01]  /*12530*/  SHF.L.U32 R12, R12, 0x7, RZ ;  /* 0x000000070c0c7819 */ /* 0x000fe200000006ff */
[----:B-1----:R-:W-:-:S02]  /*12540*/  IMAD R8, R15, R5, R8 ;  /* 0x000000050f087224 */ /* 0x002fc400078e0208 */
[----:B------:R-:W-:Y:S02]  /*12550*/  IMAD.MOV.U32 R5, RZ, RZ, 0x7f800000 ;  /* 0x7f800000ff057424 */ /* 0x000fe400078e00ff */
[----:B------:R-:W-:Y:S01]  /*12560*/  @P4 FFMA.FTZ R5, R2, c[0x0][0x238], R7 ;  /* 0x00008e0002054a23 */ /* 0x000fe20000010007 */
[----:B------:R-:W-:Y:S02]  /*12570*/  IADD3 R14, P2, P1, R12, R34, R8 ;  /* 0x000000220c0e7210 */ /* 0x000fe4000795e008 */
[----:B------:R-:W-:Y:S02]  /*12580*/  SHF.R.S32.HI R12, RZ, 0x1f, R12 ;  /* 0x0000001fff0c7819 */ /* 0x000fe4000001140c */
[----:B------:R-:W-:-:S04]  /*12590*/  SHF.R.S32.HI R8, RZ, 0x1f, R8 ;  /* 0x0000001fff087819 */ /* 0x000fc80000011408 */
[----:B------:R-:W-:Y:S01]  /*125a0*/  IADD3.X R8, R12, R35, R8, P2, P1 ;  /* 0x000000230c087210 */ /* 0x000fe200017e2408 */
[----:B------:R-:W-:Y:S05]  /*125b0*/  @P0 BRA `(.L_x_162) ;  /* 0x0000024000000947 */ /* 0x000fea0003800000 */
[----:B------:R-:W-:-:S04]  /*125c0*/  SHF.R.S32.HI R0, RZ, 0x1f, R13 ;  /* 0x0000001fff007819 */ /* 0x000fc8000001140d */
[----:B------:R-:W-:-:S04]  /*125d0*/  LEA.HI R0, R0, R13, RZ, 0x2 ;  /* 0x0000000d00007211 */ /* 0x000fc800078f10ff */
[----:B------:R-:W-:-:S05]  /*125e0*/  LOP3.LUT R0, R0, 0xffffffc, RZ, 0xc0, !PT ;  /* 0x0ffffffc00007812 */ /* 0x000fca00078ec0ff */
        /* <DEDUP_REMOVED lines=11> */
[----:B------:R-:W-:Y:S01]  /*126a0*/  @!P5 IMAD R7, R7, R4, RZ ;  /* 0x000000040707d224 */ /* 0x000fe200078e02ff */
[----:B------:R-:W-:Y:S01]  /*126b0*/  @!P6 LEA.HI.X.SX32 R0, R0, R8, 0x1, P0 ;  /* 0x000000080000e211 */ /* 0x000fe200000f0eff */
        /* <DEDUP_REMOVED lines=9> */
[-C--:B------:R-:W-:Y:S02]  /*12750*/  @!P4 LEA.HI.X.SX32 R3, R3, R8.reuse, 0x1, P1 ;  /* 0x000000080303c211 */ /* 0x080fe400008f0eff */
[----:B------:R-:W-:Y:S02]  /*12760*/  @!P5 LEA R36, P2, R4, c[0x0][0x200], 0x2 ;  /* 0x000080000424da11 */ /* 0x000fe400078410ff */
        /* <DEDUP_REMOVED lines=9> */
.L_x_162:
[----:B------:R-:W-:Y:S05]  /*12800*/  BSYNC B0 ;  /* 0x0000000000007941 */ /* 0x000fea0003800000 */
.L_x_161:
[----:B-1----:R-:W1:Y:S01]  /*12810*/  S2R R2, SR_TID.X ;  /* 0x0000000000027919 */ /* 0x002e620000002100 */
[----:B------:R-:W-:Y:S01]  /*12820*/  IADD3 R4, P0, R242, R11, RZ ;  /* 0x0000000bf2047210 */ /* 0x000fe20007f1e0ff */
[----:B------:R-:W-:Y:S01]  /*12830*/  BSSY B0, `(.L_x_163) ;  /* 0x0000014000007945 */ /* 0x000fe20003800000 */
[----:B------:R-:W-:-:S03]  /*12840*/  SHF.R.S32.HI R3, RZ, 0x1f, R15 ;  /* 0x0000001fff037819 */ /* 0x000fc6000001140f */
[----:B------:R-:W-:Y:S02]  /*12850*/  IMAD.X R5, R243, 0x1, R10, P0 ;  /* 0x00000001f3057824 */ /* 0x000fe400000e060a */
[----:B------:R-:W-:Y:S02]  /*12860*/  IMAD R3, R3, c[0x0][0x1f0], RZ ;  /* 0x00007c0003037a24 */ /* 0x000fe400078e02ff */
[----:B------:R-:W-:-:S04]  /*12870*/  IMAD.WIDE.U32 R4, R15, c[0x0][0x1f0], R4 ;  /* 0x00007c000f047a25 */ /* 0x000fc800078e0004 */
[----:B------:R-:W-:-:S04]  /*12880*/  IMAD R3, R15, c[0x0][0x1f4], R3 ;  /* 0x00007d000f037a24 */ /* 0x000fc800078e0203 */
[----:B------:R-:W-:Y:S01]  /*12890*/  IMAD.IADD R7, R3, 0x1, R5 ;  /* 0x0000000103077824 */ /* 0x000fe200078e0205 */
[----:B-1----:R-:W-:-:S04]  /*128a0*/  SHF.R.S32.HI R0, RZ, 0x1f, R2 ;  /* 0x0000001fff007819 */ /* 0x002fc80000011402 */
[----:B------:R-:W-:-:S04]  /*128b0*/  LEA.HI R0, R0, R2, RZ, 0x2 ;  /* 0x0000000200007211 */ /* 0x000fc800078f10ff */
[----:B------:R-:W-:-:S04]  /*128c0*/  SHF.R.S32.HI R0, RZ, 0x2, R0 ;  /* 0x00000002ff007819 */ /* 0x000fc80000011400 */
[----:B------:R-:W-:-:S13]  /*128d0*/  ISETP.GE.AND P0, PT, R0, R219, PT ;  /* 0x000000db0000720c */ /* 0x000fda0003f06270 */
        /* <DEDUP_REMOVED lines=8> */
[----:B----4-:R1:W-:Y:S02]  /*12960*/  STG.E.128 [R10.64], R24 ;  /* 0x000000180a007986 */ /* 0x0103e4000c101d08 */
.L_x_164:
[----:B------:R-:W-:Y:S05]  /*12970*/  BSYNC B0 ;  /* 0x0000000000007941 */ /* 0x000fea0003800000 */
.L_x_163:
[----:B------:R-:W-:Y:S01]  /*12980*/  IADD3 R0, R0, 0x20, RZ ;  /* 0x0000002000007810 */ /* 0x000fe20007ffe0ff */
[----:B------:R-:W-:Y:S03]  /*12990*/  BSSY B0, `(.L_x_165) ;  /* 0x000000e000007945 */ /* 0x000fe60003800000 */
[----:B------:R-:W-:-:S13]  /*129a0*/  ISETP.GE.AND P0, PT, R0, R219, PT ;  /* 0x000000db0000720c */ /* 0x000fda0003f06270 */
        /* <DEDUP_REMOVED lines=11> */
[----:B---3--:R3:W-:Y:S02]  /*12a60*/  STG.E.128 [R2.64], R20 ;  /* 0x0000001402007986 */ /* 0x0087e4000c101d08 */
.L_x_166:
[----:B------:R-:W-:Y:S05]  /*12a70*/  BSYNC B0 ;  /* 0x0000000000007941 */ /* 0x000fea0003800000 */
.L_x_165:
[----:B------:R-:W-:Y:S01]  /*12a80*/  ISETP.GE.AND P0, PT, R218, R219, PT ;  /* 0x000000dbda00720c */ /* 0x000fe20003f06270 */
[----:B------:R-:W-:-:S12]  /*12a90*/  BSSY B0, `(.L_x_167) ;  /* 0x000000d000007945 */ /* 0x000fd80003800000 */
        /* <DEDUP_REMOVED lines=12> */
.L_x_168:
[----:B------:R-:W-:Y:S05]  /*12b60*/  BSYNC B0 ;  /* 0x0000000000007941 */ /* 0x000fea0003800000 */
.L_x_167:
[----:B------:R-:W-:-:S13]  /*12b70*/  ISETP.GE.AND P0, PT, R217, R219, PT ;  /* 0x000000dbd900720c */ /* 0x000fda0003f06270 */
[----:B------:R-:W-:Y:S05]  /*12b80*/  @P0 EXIT ;  /* 0x000000000000094d */ /* 0x000fea0003800000 */
[----:B------:R-:W-:Y:S02]  /*12b90*/  IADD3 R0, P0, R226, 0x60, RZ ;  /* 0x00000060e2007810 */ /* 0x000fe40007f1e0ff */
[----:B------:R-:W-:Y:S02]  /*12ba0*/  MOV R5, R7 ;  /* 0x0000000700057202 */ /* 0x000fe40000000f00 */
[----:B---3--:R-:W-:-:S03]  /*12bb0*/  IADD3.X R2, RZ, R227, RZ, P0, !PT ;  /* 0x000000e3ff027210 */ /* 0x008fc600007fe4ff */
[----:B------:R-:W-:-:S04]  /*12bc0*/  IMAD.WIDE.U32 R4, R0, c[0x0][0x1e8], R4 ;  /* 0x00007a0000047a25 */ /* 0x000fc800078e0004 */
[----:B------:R-:W-:Y:S01]  /*12bd0*/  IMAD R2, R2, c[0x0][0x1e8], RZ ;  /* 0x00007a0002027a24 */ /* 0x000fe200078e02ff */
[----:B------:R-:W-:-:S03]  /*12be0*/  LEA R6, P0, R4, c[0x0][0x1d0], 0x1 ;  /* 0x0000740004067a11 */ /* 0x000fc600078008ff */
[----:B------:R-:W-:-:S05]  /*12bf0*/  IMAD R2, R0, c[0x0][0x1ec], R2 ;  /* 0x00007b0000027a24 */ /* 0x000fca00078e0202 */
[----:B------:R-:W-:-:S04]  /*12c00*/  IADD3 R2, R2, R5, RZ ;  /* 0x0000000502027210 */ /* 0x000fc80007ffe0ff */
[----:B------:R-:W-:-:S05]  /*12c10*/  LEA.HI.X R7, R4, c[0x0][0x1d4], R2, 0x1, P0 ;  /* 0x0000750004077a11 */ /* 0x000fca00000f0c02 */
[----:B--2---:R-:W-:Y:S01]  /*12c20*/  STG.E.128 [R6.64], R28 ;  /* 0x0000001c06007986 */ /* 0x004fe2000c101d08 */
[----:B------:R-:W-:Y:S05]  /*12c30*/  EXIT ;  /* 0x000000000000794d */ /* 0x000fea0003800000 */
.L_x_169:
        /* <DEDUP_REMOVED lines=12> */
.L_x_1128:


//--------------------- .text._ZN5flash16flash_fwd_kernelI23Flash_fwd_kernel_traitsILi32ELi128ELi128ELi4ELb0ELb0EN7cutlass6half_tE19Flash_kernel_traitsILi32ELi128ELi128ELi4ES3_EELb0ELb0ELb1ELb0ELb0ELb0ELb0ELb0EEEvNS_16Flash_fwd_paramsE --------------------------
	.section	.text._ZN5flash16flash_fwd_kernelI23Flash_fwd_kernel_traitsILi32ELi128ELi128ELi4ELb0ELb0EN7cutlass6half_tE19Flash_kernel_traitsILi32ELi128ELi128ELi4ES3_EELb0ELb0ELb1ELb0ELb0ELb0ELb0ELb0EEEvNS_16Flash_fwd_paramsE,"ax",@progbits
	.sectioninfo	@"SHI_REGISTERS=255"
	.align	128
        .global         _ZN5flash16flash_fwd_kernelI23Flash_fwd_kernel_traitsILi32ELi128ELi128ELi4ELb0ELb0EN7cutlass6half_tE19Flash_kernel_traitsILi32ELi128ELi128ELi4ES3_EELb0ELb0ELb1ELb0ELb0ELb0ELb0ELb0EEEvNS_16Flash_fwd_paramsE
        .type           _ZN5flash16flash_fwd_kernelI23Flash_fwd_kernel_traitsILi32ELi128ELi128ELi4ELb0ELb0EN7cutlass6half_tE19Flash_kernel_traitsILi32ELi128ELi128ELi4ES3_EELb0ELb0ELb1ELb0ELb0ELb0ELb0ELb0EEEvNS_16Flash_fwd_paramsE,@function
        .size           _ZN5flash16flash_fwd_kernelI23Flash_fwd_kernel_traitsILi32ELi128ELi128ELi4ELb0ELb0EN7cutlass6half_tE19Flash_kernel_traitsILi32ELi128ELi128ELi4ES3_EELb0ELb0ELb1ELb0ELb0ELb0ELb0ELb0EEEvNS_16Flash_fwd_paramsE,(.L_x_1129 - _ZN5flash16flash_fwd_kernelI23Flash_fwd_kernel_traitsILi32ELi128ELi128ELi4ELb0ELb0EN7cutlass6half_tE19Flash_kernel_traitsILi32ELi128ELi128ELi4ES3_EELb0ELb0ELb1ELb0ELb0ELb0ELb0ELb0EEEvNS_16Flash_fwd_paramsE)
        .other          _ZN5flash16flash_fwd_kernelI23Flash_fwd_kernel_traitsILi32ELi128ELi128ELi4ELb0ELb0EN7cutlass6half_tE19Flash_kernel_traitsILi32ELi128ELi128ELi4ES3_EELb0ELb0ELb1ELb0ELb0ELb0ELb0ELb0EEEvNS_16Flash_fwd_paramsE,@"STO_CUDA_ENTRY STV_DEFAULT"
_ZN5flash16flash_fwd_kernelI23Flash_fwd_kernel_traitsILi32ELi128ELi128ELi4ELb0ELb0EN7cutlass6half_tE19Flash_kernel_traitsILi32ELi128ELi128ELi4ES3_EELb0ELb0ELb1ELb0ELb0ELb0ELb0ELb0EEEvNS_16Flash_fwd_paramsE:
.text._ZN5flash16flash_fwd_kernelI23Flash_fwd_kernel_traitsILi32ELi128ELi128ELi4ELb0ELb0EN7cutlass6half_tE19Flash_kernel_traitsILi32ELi128ELi128ELi4ES3_EELb0ELb0ELb1ELb0ELb0ELb0ELb0ELb0EEEvNS_16Flash_fwd_paramsE:
[----:B------:R-:W-:Y:S02]  /*0000*/  MOV R1, c[0x0][0x28] ;  /* 0x00000a0000017a02 */ /* 0x000fe40000000f00 */
[----:B------:R-:W1:Y:S01]  /*0010*/  S2UR UR10, SR_CTAID.Y ;  /* 0x00000000000a79c3 */ /* 0x000e620000002600 */
[----:B------:R-:W-:Y:S02]  /*0020*/  ULDC.64 UR4, c[0x0][0x240] ;  /* 0x0000900000047ab9 */ /* 0x000fe40000000a00 */
[----:B------:R-:W-:Y:S02]  /*0030*/  UISETP.NE.U32.AND UP2, UPT, URZ, UR4, UPT ;  /* 0x000000043f00728c */ /* 0x000fe4000bf45070 */
[----:B------:R-:W-:Y:S02]  /*0040*/  UMOV UR7, 0x4 ;  /* 0x0000000400077882 */ /* 0x000fe40000000000 */
[----:B------:R-:W-:Y:S02]  /*0050*/  UISETP.NE.AND.EX UP2, UPT, URZ, UR5, UPT, UP2 ;  /* 0x000000053f00728c */ /* 0x000fe4000bf45320 */
[----:B------:R-:W-:Y:S02]  /*0060*/  ULDC.64 UR12, c[0x0][0x240] ;  /* 0x00009000000c7ab9 */ /* 0x000fe40000000a00 */
[----:B------:R-:W-:-:S02]  /*0070*/  ULDC.64 UR4, c[0x0][0x250] ;  /* 0x0000940000047ab9 */ /* 0x000fc40000000a00 */
[----:B------:R-:W-:Y:S01]  /*0080*/  PLOP3.LUT P2, PT, PT, PT, UP2, 0x80, 0x0 ;  /* 0x000000000000781c */ /* 0x000fe20003f4f028 */
[----:B------:R-:W-:Y:S02]  /*0090*/  UISETP.NE.U32.AND UP0, UPT, URZ, UR4, UPT ;  /* 0x000000043f00728c */ /* 0x000fe4000bf05070 */
[----:B------:R-:W-:Y:S02]  /*00a0*/  ULDC.64 UR16, c[0x0][0x118] ;  /* 0x0000460000107ab9 */ /* 0x000fe40000000a00 */
[----:B------:R-:W-:Y:S02]  /*00b0*/  UISETP.NE.AND.EX UP0, UPT, URZ, UR5, UPT, UP0 ;  /* 0x000000053f00728c */ /* 0x000fe4000bf05300 */
[----:B------:R-:W-:Y:S02]  /*00c0*/  ULDC.U8 UR6, c[0x0][0x312] ;  /* 0x0000c48000067ab9 */ /* 0x000fe40000000000 */
[----:B------:R-:W-:Y:S02]  /*00d0*/  ULDC.64 UR8, c[0x0][0x248] ;  /* 0x0000920000087ab9 */ /* 0x000fe40000000a00 */
[----:B-1----:R-:W-:Y:S01]  /*00e0*/  UIMAD.WIDE UR12, UR10, UR7, UR12 ;  /* 0x000000070a0c72a5 */ /* 0x002fe2000f8e020c */
[----:B------:R-:W-:Y:S01]  /*00f0*/  PLOP3.LUT P0, PT, PT, PT, UP0, 0x80, 0x0 ;  /* 0x000000000000781c */ /* 0x000fe20003f0f008 */
[----:B------:R-:W-:-:S02]  /*0100*/  ULDC.64 UR4, c[0x0][0x250] ;  /* 0x0000940000047ab9 */ /* 0x000fc40000000a00 */
[----:B------:R-:W-:Y:S02]  /*0110*/  UISETP.NE.AND UP3, UPT, UR6, URZ, UPT ;  /* 0x0000003f0600728c */ /* 0x000fe4000bf65270 */
[----:B------:R-:W-:Y:S01]  /*0120*/  IMAD.U32 R2, RZ, RZ, UR12 ;  /* 0x0000000cff027e24 */ /* 0x000fe2000f8e00ff */
[----:B------:R-:W-:Y:S01]  /*0130*/  UISETP.EQ.U32.AND UP1, UPT, URZ, UR8, UPT ;  /* 0x000000083f00728c */ /* 0x000fe2000bf22070 */
[----:B------:R-:W-:Y:S01]  /*0140*/  IMAD.U32 R3, RZ, RZ, UR13 ;  /* 0x0000000dff037e24 */ /* 0x000fe2000f8e00ff */
[----:B------:R-:W-:Y:S02]  /*0150*/  @UP0 UIMAD.WIDE UR4, UR10, UR7, UR4 ;  /* 0x000000070a0402a5 */ /* 0x000fe4000f8e0204 */
[----:B------:R-:W-:Y:S02]  /*0160*/  UISETP.EQ.OR.EX UP1, UPT, URZ, UR9, !UP3, UP1 ;  /* 0x000000093f00728c */ /* 0x000fe4000df22710 */
[----:B------:R1:W2:Y:S01]  /*0170*/  @P2 LDG.E R4, [R2.64] ;  /* 0x0000001002042981 */ /* 0x0002a2000c1e1900 */
[----:B------:R-:W-:-:S03]  /*0180*/  ULDC.64 UR8, c[0x0][0x248] ;  /* 0x0000920000087ab9 */ /* 0x000fc60000000a00 */
[----:B------:R1:W3:Y:S01]  /*0190*/  @P2 LDG.E R0, [R2.64+0x4] ;  /* 0x0000041002002981 */ /* 0x0002e2000c1e1900 */
[----:B------:R-:W-:Y:S01]  /*01a0*/  PLOP3.LUT P1, PT, PT, PT, UP1, 0x80, 0x0 ;  /* 0x000000000000781c */ /* 0x000fe20003f2f018 */
[----:B------:R-:W-:Y:S01]  /*01b0*/  UIMAD.WIDE UR8, UR10, UR7, UR8 ;  /* 0x000000070a0872a5 */ /* 0x000fe2000f8e0208 */
[----:B-1----:R-:W-:Y:S01]  /*01c0*/  IMAD.U32 R2, RZ, RZ, UR4 ;  /* 0x00000004ff027e24 */ /* 0x002fe2000f8e00ff */
[----:B------:R-:W-:-:S05]  /*01d0*/  MOV R3, UR5 ;  /* 0x0000000500037c02 */ /* 0x000fca0008000f00 */
[----:B------:R1:W4:Y:S01]  /*01e0*/  @P0 LDG.E R2, [R2.64] ;  /* 0x0000001002020981 */ /* 0x000322000c1e1900 */
[----:B------:R-:W-:Y:S01]  /*01f0*/  IMAD.U32 R6, RZ, RZ, UR8 ;  /* 0x00000008ff067e24 */ /* 0x000fe2000f8e00ff */
[----:B------:R-:W-:-:S05]  /*0200*/  MOV R7, UR9 ;  /* 0x0000000900077c02 */ /* 0x000fca0008000f00 */
[----:B-1----:R-:W5:Y:S01]  /*0210*/  @!P1 LDG.E R3, [R6.64] ;  /* 0x0000001006039981 */ /* 0x002f62000c1e1900 */
[----:B------:R-:W-:Y:S02]  /*0220*/  UMOV UR12, 0xffffffff ;  /* 0xffffffff000c7882 */ /* 0x000fe40000000000 */
[----:B------:R-:W-:Y:S02]  /*0230*/  UMOV UR20, URZ ;  /* 0x0000003f00147c82 */ /* 0x000fe40008000000 */
[----:B------:R-:W-:Y:S01]  /*0240*/  UMOV UR23, 0xffffffff ;  /* 0xffffffff00177882 */ /* 0x000fe20000000000 */
[----:B------:R-:W1:Y:S08]  /*0250*/  S2UR UR13, SR_CTAID.X ;  /* 0x00000000000d79c3 */ /* 0x000e700000002500 */
[----:B------:R-:W1:Y:S08]  /*0260*/  S2UR UR15, SR_CTAID.Z ;  /* 0x00000000000f79c3 */ /* 0x000e700000002700 */
[----:B--2---:R-:W2:Y:S08]  /*0270*/  @P2 R2UR UR12, R4 ;  /* 0x00000000040c23c2 */ /* 0x004eb000000e0000 */
[----:B---3--:R-:W2:Y:S08]  /*0280*/  @P2 R2UR UR14, R0 ;  /* 0x00000000000e23c2 */ /* 0x008eb000000e0000 */
[----:B----4-:R3:W4:Y:S01]  /*0290*/  @P0 R2UR UR20, R2 ;  /* 0x00000000021403c2 */ /* 0x01072200000e0000 */
[----:B------:R-:W-:-:S04]  /*02a0*/  ISETP.NE.U32.AND P0, PT, RZ, c[0x0][0x248], PT ;  /* 0x00009200ff007a0c */ /* 0x000fc80003f05070 */
[----:B------:R-:W-:Y:S01]  /*02b0*/  ISETP.NE.AND.EX P0, PT, RZ, c[0x0][0x24c], PT, P0 ;  /* 0x00009300ff007a0c */ /* 0x000fe20003f05300 */
[----:B--2---:R-:W-:-:S07]  /*02c0*/  @UP2 UIADD3 UR14, UR14, -UR12, URZ ;  /* 0x8000000c0e0e2290 */ /* 0x004fce000fffe03f */
[----:B------:R-:W-:Y:S01]  /*02d0*/  @!UP2 ULDC UR14, c[0x0][0x214] ;  /* 0x00008500000eaab9 */ /* 0x000fe20000000800 */
[----:B-----5:R3:W2:Y:S04]  /*02e0*/  @!P1 R2UR UR23, R3 ;  /* 0x00000000031793c2 */ /* 0x0206a800000e0000 */
[----:B-1234-:R-:W-:Y:S05]  /*02f0*/  @!P0 BRA `(.L_x_170) ;  /* 0x0000007000008947 */ /* 0x01efea0003800000 */
[----:B------:R-:W-:-:S13]  /*0300*/  PLOP3.LUT P0, PT, PT, PT, UP3, 0x80, 0x0 ;  /* 0x000000000000781c */ /* 0x000fda0003f0f038 */
[----:B------:R-:W2:Y:S04]  /*0310*/  @P0 LDG.E R0, [R6.64+0x4] ;  /* 0x0000041006000981 */ /* 0x000ea8000c1e1900 */
[----:B------:R-:W3:Y:S01]  /*0320*/  @!P0 LDG.E R6, [R6.64] ;  /* 0x0000001006068981 */ /* 0x000ee2000c1e1900 */
[----:B--2---:R-:W1:Y:S02]  /*0330*/  @P0 R2UR UR6, R0 ;  /* 0x00000000000603c2 */ /* 0x004e6400000e0000 */
[----:B-1----:R-:W-:-:S11]  /*0340*/  @UP3 UIADD3 UR6, UR6, -UR23, URZ ;  /* 0x8000001706063290 */ /* 0x002fd6000fffe03f */
[----:B---3--:R1:W2:Y:S02]  /*0350*/  @!P0 R2UR UR6, R6 ;  /* 0x00000000060683c2 */ /* 0x0082a400000e0000 */
[----:B-12---:R-:W-:Y:S05]  /*0360*/  BRA `(.L_x_171) ;  /* 0x0000001000007947 */ /* 0x006fea0003800000 */
.L_x_170:
[----:B------:R-:W-:Y:S02]  /*0370*/  ULDC UR6, c[0x0][0x218] ;  /* 0x0000860000067ab9 */ /* 0x000fe40000000800 */
.L_x_171:
[----:B------:R-:W-:Y:S02]  /*0380*/  ULDC.64 UR4, c[0x0][0x258] ;  /* 0x0000960000047ab9 */ /* 0x000fe40000000a00 */
[----:B------:R-:W-:-:S04]  /*0390*/  UISETP.NE.U32.AND UP2, UPT, URZ, UR4, UPT ;  /* 0x000000043f00728c */ /* 0x000fc8000bf45070 */
[----:B------:R-:W-:-:S03]  /*03a0*/  UISETP.NE.AND.EX UP2, UPT, URZ, UR5, UPT, UP2 ;  /* 0x000000053f00728c */ /* 0x000fc6000bf45320 */
[----:B------:R-:W-:-:S03]  /*03b0*/  ULDC.64 UR4, c[0x0][0x258] ;  /* 0x0000960000047ab9 */ /* 0x000fc60000000a00 */
[----:B------:R-:W-:-:S05]  /*03c0*/  PLOP3.LUT P0, PT, PT, PT, UP2, 0x80, 0x0 ;  /* 0x000000000000781c */ /* 0x000fca0003f0f028 */
[----:B------:R-:W-:-:S06]  /*03d0*/  @UP2 UIMAD.WIDE UR4, UR10, UR7, UR4 ;  /* 0x000000070a0422a5 */ /* 0x000fcc000f8e0204 */
[----:B------:R-:W-:Y:S02]  /*03e0*/  IMAD.U32 R2, RZ, RZ, UR4 ;  /* 0x00000004ff027e24 */ /* 0x000fe4000f8e00ff */
[----:B------:R-:W-:Y:S01]  /*03f0*/  IMAD.U32 R3, RZ, RZ, UR5 ;  /* 0x00000005ff037e24 */ /* 0x000fe2000f8e00ff */
[----:B------:R-:W-:Y:S02]  /*0400*/  USHF.L.U32 UR19, UR13, 0x7, URZ ;  /* 0x000000070d137899 */ /* 0x000fe4000800063f */
[----:B------:R-:W-:Y:S02]  /*0410*/  ULDC.64 UR4, c[0x0][0x268] ;  /* 0x00009a0000047ab9 */ /* 0x000fe40000000a00 */
[----:B------:R-:W2:Y:S01]  /*0420*/  @P0 LDG.E R0, [R2.64] ;  /* 0x0000001002000981 */ /* 0x000ea2000c1e1900 */
[----:B------:R-:W-:Y:S02]  /*0430*/  UISETP.GT.AND UP0, UPT, UR14, UR19, UPT ;  /* 0x000000130e00728c */ /* 0x000fe4000bf04270 */
[----:B------:R-:W-:-:S04]  /*0440*/  @!UP2 UISETP.NE.U32.AND UP1, UPT, URZ, UR4, UPT ;  /* 0x000000043f00a28c */ /* 0x000fc8000bf25070 */
[----:B------:R-:W-:-:S03]  /*0450*/  @!UP2 UISETP.NE.AND.EX UP1, UPT, URZ, UR5, UPT, UP1 ;  /* 0x000000053f00a28c */ /* 0x000fc6000bf25310 */
[----:B------:R-:W-:Y:S02]  /*0460*/  ULDC UR5, c[0x0][0x21c] ;  /* 0x0000870000057ab9 */ /* 0x000fe40000000800 */
[----:B------:R-:W-:Y:S01]  /*0470*/  @!UP2 USEL UR5, URZ, UR5, !UP1 ;  /* 0x000000053f05a287 */ /* 0x000fe2000c800000 */
[----:B--2---:R-:W1:Y:S01]  /*0480*/  @P0 R2UR UR7, R0 ;  /* 0x00000000000703c2 */ /* 0x004e6200000e0000 */
[----:B------:R-:W-:Y:S01]  /*0490*/  PLOP3.LUT P0, PT, PT, PT, UP0, 0x80, 0x0 ;  /* 0x000000000000781c */ /* 0x000fe20003f0f008 */
[----:B-1----:R-:W-:Y:S02]  /*04a0*/  @UP2 UIADD3 UR4, UR7, -UR20, URZ ;  /* 0x8000001407042290 */ /* 0x002fe4000fffe03f */
[----:B------:R-:W-:-:S10]  /*04b0*/  @!UP2 UIADD3 UR4, UR5, UR6, -UR20 ;  /* 0x000000060504a290 */ /* 0x000fd4000fffe814 */
[----:B------:R-:W-:Y:S05]  /*04c0*/  @!P0 EXIT ;  /* 0x000000000000894d */ /* 0x000fea0003800000 */
[----:B------:R-:W-:Y:S01]  /*04d0*/  UIADD3 UR7, UR4, UR19, -UR14 ;  /* 0x0000001304077290 */ /* 0x000fe2000fffe80e */
[----:B------:R-:W1:Y:S01]  /*04e0*/  S2R R0, SR_TID.X ;  /* 0x0000000000007919 */ /* 0x000e620000002100 */
[----:B------:R-:W-:Y:S02]  /*04f0*/  UIADD3 UR8, UR4, 0x7f, URZ ;  /* 0x0000007f04087890 */ /* 0x000fe4000fffe03f */
[----:B------:R-:W-:Y:S02]  /*0500*/  ULDC UR9, c[0x0][0x2e4] ;  /* 0x0000b90000097ab9 */ /* 0x000fe40000000800 */
[----:B------:R-:W-:Y:S02]  /*0510*/  UIADD3 UR6, -UR14, 0xff, UR19 ;  /* 0x000000ff0e067890 */ /* 0x000fe4000fffe113 */
[----:B------:R-:W-:Y:S02]  /*0520*/  ULDC UR5, c[0x0][0x2e8] ;  /* 0x0000ba0000057ab9 */ /* 0x000fe40000000800 */
[----:B------:R-:W-:-:S02]  /*0530*/  UIADD3 UR9, UR7, -UR9, URZ ;  /* 0x8000000907097290 */ /* 0x000fc4000fffe03f */
[----:B------:R-:W-:Y:S02]  /*0540*/  USHF.R.S32.HI UR7, URZ, 0x1f, UR8 ;  /* 0x0000001f3f077899 */ /* 0x000fe40008011408 */
[----:B------:R-:W-:Y:S02]  /*0550*/  UIADD3 UR5, UR6, UR5, UR4 ;  /* 0x0000000506057290 */ /* 0x000fe4000fffe004 */
[----:B------:R-:W-:Y:S02]  /*0560*/  ULEA.HI UR8, UR7, UR8, URZ, 0x7 ;  /* 0x0000000807087291 */ /* 0x000fe4000f8f383f */
[----:B------:R-:W-:Y:S02]  /*0570*/  USHF.R.S32.HI UR6, URZ, 0x1f, UR9 ;  /* 0x0000001f3f067899 */ /* 0x000fe40008011409 */
[----:B------:R-:W-:Y:S02]  /*0580*/  USHF.R.S32.HI UR7, URZ, 0x1f, UR5 ;  /* 0x0000001f3f077899 */ /* 0x000fe40008011405 */
[----:B------:R-:W-:-:S02]  /*0590*/  ULEA.HI UR6, UR6, UR9, URZ, 0x7 ;  /* 0x0000000906067291 */ /* 0x000fc4000f8f383f */
[----:B------:R-:W-:Y:S02]  /*05a0*/  ULEA.HI UR5, UR7, UR5, URZ, 0x7 ;  /* 0x0000000507057291 */ /* 0x000fe4000f8f383f */
[----:B------:R-:W-:Y:S02]  /*05b0*/  USHF.R.S32.HI UR8, URZ, 0x7, UR8 ;  /* 0x000000073f087899 */ /* 0x000fe40008011408 */
[----:B------:R-:W-:Y:S02]  /*05c0*/  USHF.R.S32.HI UR6, URZ, 0x7, UR6 ;  /* 0x000000073f067899 */ /* 0x000fe40008011406 */
[----:B------:R-:W-:Y:S02]  /*05d0*/  USHF.R.S32.HI UR5, URZ, 0x7, UR5 ;  /* 0x000000073f057899 */ /* 0x000fe40008011405 */
[----:B------:R-:W-:Y:S02]  /*05e0*/  UISETP.LT.AND UP1, UPT, URZ, UR6, UPT ;  /* 0x000000063f00728c */ /* 0x000fe4000bf21270 */
[----:B------:R-:W-:-:S02]  /*05f0*/  UISETP.LT.AND UP0, UPT, UR8, UR5, UPT ;  /* 0x000000050800728c */ /* 0x000fc4000bf01270 */
[----:B------:R-:W-:Y:S02]  /*0600*/  USEL UR11, URZ, UR6, !UP1 ;  /* 0x000000063f0b7287 */ /* 0x000fe4000c800000 */
[----:B------:R-:W-:-:S04]  /*0610*/  USEL UR5, UR8, UR5, UP0 ;  /* 0x0000000508057287 */ /* 0x000fc80008000000 */
[----:B------:R-:W-:-:S06]  /*0620*/  UISETP.GT.AND UP0, UPT, UR5, UR11, UPT ;  /* 0x0000000b0500728c */ /* 0x000fcc000bf04270 */
[----:B------:R-:W-:-:S13]  /*0630*/  PLOP3.LUT P0, PT, PT, PT, UP0, 0x80, 0x0 ;  /* 0x000000000000781c */ /* 0x000fda0003f0f008 */
[----:B------:R-:W-:Y:S05]  /*0640*/  @P0 BRA `(.L_x_172) ;  /* 0x000009e000000947 */ /* 0x000fea0003800000 */
[----:B-1----:R-:W-:Y:S01]  /*0650*/  UISETP.NE.AND UP0, UPT, UR12, -0x1, UPT ;  /* 0xffffffff0c00788c */ /* 0x002fe2000bf05270 */
[----:B------:R-:W-:Y:S01]  /*0660*/  SHF.R.S32.HI R12, RZ, 0x1f, R0 ;  /* 0x0000001fff0c7819 */ /* 0x000fe20000011400 */
[----:B------:R-:W-:Y:S01]  /*0670*/  ULDC.64 UR4, c[0x0][0x1e8] ;  /* 0x00007a0000047ab9 */ /* 0x000fe20000000a00 */
[----:B------:R-:W1:Y:S01]  /*0680*/  S2R R8, SR_CTAID.Z ;  /* 0x0000000000087919 */ /* 0x000e620000002700 */
[----:B------:R-:W-:Y:S01]  /*0690*/  USHF.R.S32.HI UR9, URZ, 0x1f, UR15 ;  /* 0x0000001f3f097899 */ /* 0x000fe2000801140f */
[----:B------:R-:W-:Y:S01]  /*06a0*/  LEA.HI R12, R12, R0, RZ, 0x2 ;  /* 0x000000000c0c7211 */ /* 0x000fe200078f10ff */
[----:B------:R-:W-:Y:S01]  /*06b0*/  ULDC.64 UR6, c[0x0][0x1e0] ;  /* 0x0000780000067ab9 */ /* 0x000fe20000000a00 */
[----:B------:R-:W-:Y:S01]  /*06c0*/  IMAD.U32 R14, RZ, RZ, UR13 ;  /* 0x0000000dff0e7e24 */ /* 0x000fe2000f8e00ff */
[----:B------:R-:W-:Y:S01]  /*06d0*/  ULDC.U8 UR18, c[0x0][0x328] ;  /* 0x0000ca0000127ab9 */ /* 0x000fe20000000000 */
[----:B------:R-:W-:Y:S01]  /*06e0*/  LOP3.LUT R6, R12, 0xfffffffc, RZ, 0xc0, !PT ;  /* 0xfffffffc0c067812 */ /* 0x000fe200078ec0ff */
[----:B------:R-:W-:Y:S01]  /*06f0*/  UISETP.NE.AND UP2, UPT, UR18, URZ, UPT ;  /* 0x0000003f1200728c */ /* 0x000fe2000bf45270 */
[----:B------:R-:W-:Y:S01]  /*0700*/  SHF.R.S32.HI R12, RZ, 0x2, R12 ;  /* 0x00000002ff0c7819 */ /* 0x000fe2000001140c */
[----:B------:R-:W-:Y:S01]  /*0710*/  @UP0 UIMAD.WIDE.U32 UR22, UR12, UR4, URZ ;  /* 0x000000040c1602a5 */ /* 0x000fe2000f8e003f */
[----:B------:R-:W-:Y:S01]  /*0720*/  BSSY B0, `(.L_x_173) ;  /* 0x000003c000007945 */ /* 0x000fe20003800000 */
[----:B------:R-:W-:Y:S01]  /*0730*/  @!UP0 USHF.R.S32.HI UR11, URZ, 0x1f, UR10 ;  /* 0x0000001f3f0b8899 */ /* 0x000fe2000801140a */
[----:B------:R-:W-:Y:S01]  /*0740*/  IMAD.IADD R6, R0, 0x1, -R6 ;  /* 0x0000000100067824 */ /* 0x000fe200078e0a06 */
[----:B------:R-:W-:Y:S01]  /*0750*/  @UP0 UIMAD UR8, UR12, UR5, UR23 ;  /* 0x000000050c0802a4 */ /* 0x000fe2000f8e0217 */
[----:B------:R-:W-:Y:S01]  /*0760*/  SHF.R.S32.HI R13, RZ, 0x1f, R12 ;  /* 0x0000001fff0d7819 */ /* 0x000fe2000001140c */
[----:B------:R-:W-:Y:S01]  /*0770*/  @!UP0 UIMAD.WIDE.U32 UR20, UR10, UR6, URZ ;  /* 0x000000060a1482a5 */ /* 0x000fe2000f8e003f */
[----:B------:R-:W-:Y:S01]  /*0780*/  IMAD.SHL.U32 R0, R6, 0x8, RZ ;  /* 0x0000000806007824 */ /* 0x000fe200078e00ff */
[----:B------:R-:W-:-:S02]  /*0790*/  ULDC.64 UR4, c[0x0][0x1f0] ;  /* 0x00007c0000047ab9 */ /* 0x000fc40000000a00 */
[----:B------:R-:W-:Y:S01]  /*07a0*/  UIMAD UR4, UR9, UR4, URZ ;  /* 0x00000004090472a4 */ /* 0x000fe2000f8e023f */
[----:B------:R-:W-:Y:S01]  /*07b0*/  IMAD.WIDE R14, R14, 0x80, R12 ;  /* 0x000000800e0e7825 */ /* 0x000fe200078e020c */
[----:B------:R-:W-:Y:S01]  /*07c0*/  @!UP0 UIMAD UR9, UR11, UR6, URZ ;  /* 0x000000060b0982a4 */ /* 0x000fe2000f8e023f */
[----:B------:R-:W-:Y:S01]  /*07d0*/  ISETP.GE.AND P1, PT, R0, c[0x0][0x220], PT ;  /* 0x0000880000007a0c */ /* 0x000fe20003f26270 */
[----:B------:R-:W-:Y:S02]  /*07e0*/  UIMAD UR5, UR15, UR5, UR4 ;  /* 0x000000050f0572a4 */ /* 0x000fe4000f8e0204 */
[----:B------:R-:W-:Y:S02]  /*07f0*/  ULDC.U8 UR11, c[0x0][0x329] ;  /* 0x0000ca40000b7ab9 */ /* 0x000fe40000000000 */
[----:B------:R-:W-:Y:S02]  /*0800*/  UISETP.NE.AND UP1, UPT, UR11, URZ, UPT ;  /* 0x0000003f0b00728c */ /* 0x000fe4000bf25270 */
[----:B------:R-:W-:-:S02]  /*0810*/  @!UP0 UIMAD UR9, UR10, UR7, UR9 ;  /* 0x000000070a0982a4 */ /* 0x000fc4000f8e0209 */
[----:B------:R-:W-:Y:S02]  /*0820*/  UISETP.NE.OR UP3, UPT, UR11, URZ, !UP2 ;  /* 0x0000003f0b00728c */ /* 0x000fe4000d765670 */
[----:B------:R-:W-:Y:S02]  /*0830*/  ULDC UR7, c[0x0][0x214] ;  /* 0x0000850000077ab9 */ /* 0x000fe40000000800 */
[----:B------:R-:W-:Y:S02]  /*0840*/  ULDC UR6, c[0x0][0x234] ;  /* 0x00008d0000067ab9 */ /* 0x000fe40000000800 */
[----:B------:R-:W-:Y:S02]  /*0850*/  ULDC UR4, c[0x0][0x1c0] ;  /* 0x0000700000047ab9 */ /* 0x000fe40000000800 */
[----:B------:R-:W-:Y:S02]  /*0860*/  @UP1 ULDC UR11, c[0x0][0x210] ;  /* 0x00008400000b1ab9 */ /* 0x000fe40000000800 */
[----:B------:R-:W-:-:S02]  /*0870*/  @UP1 UIMAD UR11, UR11, UR7, URZ ;  /* 0x000000070b0b12a4 */ /* 0x000fc4000f8e023f */
[----:B------:R-:W-:Y:S02]  /*0880*/  @!UP1 USEL UR11, UR7, UR6, !UP2 ;  /* 0x00000006070b9287 */ /* 0x000fe4000d000000 */
[----:B------:R-:W-:Y:S02]  /*0890*/  @UP0 UMOV UR18, UR22 ;  /* 0x0000001600120c82 */ /* 0x000fe40008000000 */
[----:B------:R-:W-:Y:S02]  /*08a0*/  @UP1 UMOV UR22, 0x1 ;  /* 0x0000000100161882 */ /* 0x000fe40000000000 */
[----:B------:R-:W-:Y:S02]  /*08b0*/  @!UP1 UIMAD UR22, UR11, UR4, URZ ;  /* 0x000000040b1692a4 */ /* 0x000fe4000f8e023f */
[----:B------:R-:W-:Y:S02]  /*08c0*/  @!UP0 UMOV UR18, UR20 ;  /* 0x0000001400128c82 */ /* 0x000fe40008000000 */
[----:B------:R-:W-:Y:S01]  /*08d0*/  @!UP0 UIADD3 UR8, UR21, UR9, URZ ;  /* 0x0000000915088290 */ /* 0x000fe2000fffe03f */
[----:B------:R-:W-:Y:S01]  /*08e0*/  IADD3 R2, P0, R0, UR18, RZ ;  /* 0x0000001200027c10 */ /* 0x000fe2000ff1e0ff */
[----:B------:R-:W-:-:S02]  /*08f0*/  UIADD3 UR14, -UR19, UR14, URZ ;  /* 0x0000000e130e7290 */ /* 0x000fc4000fffe13f */
[----:B------:R-:W-:Y:S02]  /*0900*/  @!UP3 UIMAD UR20, UR10, UR7, URZ ;  /* 0x000000070a14b2a4 */ /* 0x000fe4000f8e023f */
[----:B------:R-:W-:Y:S01]  /*0910*/  UIMAD UR22, UR10, UR22, URZ ;  /* 0x000000160a1672a4 */ /* 0x000fe2000f8e023f */
[----:B------:R-:W-:Y:S01]  /*0920*/  LEA.HI.X.SX32 R3, R0, UR8, 0x1, P0 ;  /* 0x0000000800037c11 */ /* 0x000fe200080f0eff */
[----:B------:R-:W-:Y:S01]  /*0930*/  @!UP3 USEL UR20, UR20, UR12, !UP0 ;  /* 0x0000000c1414b287 */ /* 0x000fe2000c000000 */
[C---:B------:R-:W-:Y:S01]  /*0940*/  ISETP.GE.OR P0, PT, R12.reuse, UR14, P1 ;  /* 0x0000000e0c007c0c */ /* 0x040fe20008f06670 */
[----:B------:R-:W-:Y:S01]  /*0950*/  @UP1 ULDC UR23, c[0x0][0x210] ;  /* 0x0000840000171ab9 */ /* 0x000fe20000000800 */
[----:B------:R-:W-:Y:S01]  /*0960*/  ISETP.GE.AND P6, PT, R12, UR14, PT ;  /* 0x0000000e0c007c0c */ /* 0x000fe2000bfc6270 */
[----:B------:R-:W-:Y:S01]  /*0970*/  USEL UR22, UR22, URZ, UP3 ;  /* 0x0000003f16167287 */ /* 0x000fe20009800000 */
[----:B-1----:R-:W-:Y:S01]  /*0980*/  IMAD.WIDE.U32 R8, R8, c[0x0][0x1f0], R2 ;  /* 0x00007c0008087a25 */ /* 0x002fe200078e0002 */
[----:B------:R-:W-:-:S02]  /*0990*/  @!UP1 UMOV UR23, 0x1 ;  /* 0x0000000100179882 */ /* 0x000fc40000000000 */
[----:B------:R-:W-:Y:S02]  /*09a0*/  UIMAD UR19, UR19, UR23, URZ ;  /* 0x00000017131372a4 */ /* 0x000fe4000f8e023f */
[----:B------:R-:W-:Y:S01]  /*09b0*/  UIMAD UR22, UR15, UR11, UR22 ;  /* 0x0000000b0f1672a4 */ /* 0x000fe2000f8e0216 */
[----:B------:R-:W-:Y:S01]  /*09c0*/  IADD3 R11, R9, UR5, RZ ;  /* 0x00000005090b7c10 */ /* 0x000fe2000fffe0ff */
[----:B------:R-:W-:Y:S02]  /*09d0*/  UMOV UR24, URZ ;  /* 0x0000003f00187c82 */ /* 0x000fe40008000000 */
[----:B------:R-:W-:Y:S02]  /*09e0*/  @!UP3 UMOV UR24, UR20 ;  /* 0x000000140018bc82 */ /* 0x000fe40008000000 */
[----:B------:R-:W-:Y:S02]  /*09f0*/  UMOV UR25, URZ ;  /* 0x0000003f00197c82 */ /* 0x000fe40008000000 */
[----:B------:R-:W-:-:S02]  /*0a00*/  USHF.R.S32.HI UR4, URZ, 0x1f, UR19 ;  /* 0x0000001f3f047899 */ /* 0x000fc40008011413 */
[----:B------:R-:W-:Y:S02]  /*0a10*/  @!UP3 USHF.R.S32.HI UR25, URZ, 0x1f, UR20 ;  /* 0x0000001f3f19b899 */ /* 0x000fe40008011414 */
[----:B------:R-:W-:Y:S02]  /*0a20*/  USHF.R.S32.HI UR6, URZ, 0x1f, UR22 ;  /* 0x0000001f3f067899 */ /* 0x000fe40008011416 */
[----:B------:R-:W-:-:S04]  /*0a30*/  UIADD3 UR19, UP1, UP0, UR19, UR24, UR22 ;  /* 0x0000001813137290 */ /* 0x000fc8000f83e016 */
[----:B------:R-:W-:Y:S01]  /*0a40*/  UIADD3.X UR4, UR4, UR25, UR6, UP1, UP0 ;  /* 0x0000001904047290 */ /* 0x000fe20008fe0406 */
[----:B------:R-:W-:Y:S06]  /*0a50*/  @P0 BRA `(.L_x_174) ;  /* 0x0000008000000947 */ /* 0x000fec0003800000 */
        /* <DEDUP_REMOVED lines=8> */
.L_x_174:
[----:B------:R-:W-:Y:S05]  /*0ae0*/  BSYNC B0 ;  /* 0x0000000000007941 */ /* 0x000fea0003800000 */
.L_x_173:
[----:B-1----:R-:W-:Y:S01]  /*0af0*/  IADD3 R5, R12, 0x20, RZ ;  /* 0x000000200c057810 */ /* 0x002fe20007ffe0ff */
[----:B------:R-:W-:Y:S03]  /*0b00*/  BSSY B0, `(.L_x_175) ;  /* 0x000000f000007945 */ /* 0x000fe60003800000 */
[C---:B------:R-:W-:Y:S02]  /*0b10*/  ISETP.GE.OR P0, PT, R5.reuse, UR14, P1 ;  /* 0x0000000e05007c0c */ /* 0x040fe40008f06670 */
[----:B------:R-:W-:-:S11]  /*0b20*/  ISETP.GE.AND P5, PT, R5, UR14, PT ;  /* 0x0000000e05007c0c */ /* 0x000fd6000bfa6270 */
        /* <DEDUP_REMOVED lines=11> */
[----:B------:R1:W-:Y:S02]  /*0be0*/  STG.E.128 [R2.64], RZ ;  /* 0x000000ff02007986 */ /* 0x0003e4000c101d10 */
.L_x_176:
[----:B------:R-:W-:Y:S05]  /*0bf0*/  BSYNC B0 ;  /* 0x0000000000007941 */ /* 0x000fea0003800000 */
.L_x_175:
[----:B------:R-:W-:Y:S01]  /*0c00*/  IADD3 R4, R12, 0x40, RZ ;  /* 0x000000400c047810 */ /* 0x000fe20007ffe0ff */
[----:B------:R-:W-:Y:S03]  /*0c10*/  BSSY B0, `(.L_x_177) ;  /* 0x000000f000007945 */ /* 0x000fe60003800000 */
[C---:B------:R-:W-:Y:S02]  /*0c20*/  ISETP.GE.OR P0, PT, R4.reuse, UR14, P1 ;  /* 0x0000000e04007c0c */ /* 0x040fe40008f06670 */
[----:B------:R-:W-:-:S11]  /*0c30*/  ISETP.GE.AND P4, PT, R4, UR14, PT ;  /* 0x0000000e04007c0c */ /* 0x000fd6000bf86270 */
        /* <DEDUP_REMOVED lines=12> */
.L_x_178:
[----:B------:R-:W-:Y:S05]  /*0d00*/  BSYNC B0 ;  /* 0x0000000000007941 */ /* 0x000fea0003800000 */
.L_x_177:
[----:B-1----:R-:W-:Y:S01]  /*0d10*/  IADD3 R3, R12, 0x60, RZ ;  /* 0x000000600c037810 */ /* 0x002fe20007ffe0ff */
[----:B------:R-:W-:Y:S03]  /*0d20*/  BSSY B0, `(.L_x_179) ;  /* 0x000000e000007945 */ /* 0x000fe60003800000 */
[C---:B------:R-:W-:Y:S02]  /*0d30*/  ISETP.GE.OR P1, PT, R3.reuse, UR14, P1 ;  /* 0x0000000e03007c0c */ /* 0x040fe40008f26670 */
[----:B------:R-:W-:-:S11]  /*0d40*/  ISETP.GE.AND P0, PT, R3, UR14, PT ;  /* 0x0000000e03007c0c */ /* 0x000fd6000bf06270 */
        /* <DEDUP_REMOVED lines=11> */
.L_x_180:
[----:B------:R-:W-:Y:S05]  /*0e00*/  BSYNC B0 ;  /* 0x0000000000007941 */ /* 0x000fea0003800000 */
.L_x_179:
[C---:B------:R-:W-:Y:S02]  /*0e10*/  ISETP.NE.OR P6, PT, R6.reuse, RZ, P6 ;  /* 0x000000ff0600720c */ /* 0x040fe400037c5670 */
[C---:B------:R-:W-:Y:S02]  /*0e20*/  ISETP.NE.OR P5, PT, R6.reuse, RZ, P5 ;  /* 0x000000ff0600720c */ /* 0x040fe40002fa5670 */
[C---:B------:R-:W-:Y:S02]  /*0e30*/  ISETP.NE.OR P4, PT, R6.reuse, RZ, P4 ;  /* 0x000000ff0600720c */ /* 0x040fe40002785670 */
[----:B------:R-:W-:-:S07]  /*0e40*/  ISETP.NE.OR P0, PT, R6, RZ, P0 ;  /* 0x000000ff0600720c */ /* 0x000fce0000705670 */
[----:B------:R-:W-:Y:S02]  /*0e50*/  @!P6 IMAD R8, R12, UR23, RZ ;  /* 0x000000170c08ec24 */ /* 0x000fe4000f8e02ff */
[----:B------:R-:W-:Y:S02]  /*0e60*/  @!P5 IMAD R0, R5, UR23, RZ ;  /* 0x000000170500dc24 */ /* 0x000fe4000f8e02ff */
[----:B------:R-:W-:Y:S01]  /*0e70*/  @!P4 IMAD R4, R4, UR23, RZ ;  /* 0x000000170404cc24 */ /* 0x000fe2000f8e02ff */
[----:B------:R-:W-:Y:S02]  /*0e80*/  @!P6 IADD3 R7, P1, R8, UR19, RZ ;  /* 0x000000130807ec10 */ /* 0x000fe4000ff3e0ff */
[----:B------:R-:W-:Y:S02]  /*0e90*/  @!P5 IADD3 R2, P2, R0, UR19, RZ ;  /* 0x000000130002dc10 */ /* 0x000fe4000ff5e0ff */
[----:B------:R-:W-:Y:S02]  /*0ea0*/  @!P6 LEA.HI.X.SX32 R8, R8, UR4, 0x1, P1 ;  /* 0x000000040808ec11 */ /* 0x000fe400088f0eff */
[----:B------:R-:W-:-:S02]  /*0eb0*/  @!P6 LEA R12, P3, R7, c[0x0][0x200], 0x2 ;  /* 0x00008000070cea11 */ /* 0x000fc400078610ff */
[----:B------:R-:W-:Y:S02]  /*0ec0*/  @!P4 IADD3 R5, P1, R4, UR19, RZ ;  /* 0x000000130405cc10 */ /* 0x000fe4000ff3e0ff */
[----:B------:R-:W-:Y:S02]  /*0ed0*/  @!P5 LEA.HI.X.SX32 R0, R0, UR4, 0x1, P2 ;  /* 0x000000040000dc11 */ /* 0x000fe400090f0eff */
[----:B------:R-:W-:Y:S02]  /*0ee0*/  @!P6 LEA.HI.X R13, R7, c[0x0][0x204], R8, 0x2, P3 ;  /* 0x00008100070dea11 */ /* 0x000fe400018f1408 */
[----:B-1----:R-:W-:Y:S02]  /*0ef0*/  @!P5 LEA R10, P2, R2, c[0x0][0x200], 0x2 ;  /* 0x00008000020ada11 */ /* 0x002fe400078410ff */
[----:B------:R-:W-:Y:S02]  /*0f00*/  @!P4 LEA.HI.X.SX32 R4, R4, UR4, 0x1, P1 ;  /* 0x000000040404cc11 */ /* 0x000fe400088f0eff */
[----:B------:R-:W-:-:S02]  /*0f10*/  @!P4 LEA R8, P1, R5, c[0x0][0x200], 0x2 ;  /* 0x000080000508ca11 */ /* 0x000fc400078210ff */
[----:B------:R-:W-:Y:S01]  /*0f20*/  @!P5 LEA.HI.X R11, R2, c[0x0][0x204], R0, 0x2, P2 ;  /* 0x00008100020bda11 */ /* 0x000fe200010f1400 */
[----:B------:R-:W-:Y:S01]  /*0f30*/  @!P6 IMAD.MOV.U32 R0, RZ, RZ, 0x7f800000 ;  /* 0x7f800000ff00e424 */ /* 0x000fe200078e00ff */
[----:B------:R-:W-:Y:S01]  /*0f40*/  @!P4 LEA.HI.X R9, R5, c[0x0][0x204], R4, 0x2, P1 ;  /* 0x000081000509ca11 */ /* 0x000fe200008f1404 */
[----:B------:R-:W-:Y:S02]  /*0f50*/  @!P5 IMAD.MOV.U32 R4, RZ, RZ, 0x7f800000 ;  /* 0x7f800000ff04d424 */ /* 0x000fe400078e00ff */
[----:B------:R-:W-:Y:S01]  /*0f60*/  @!P4 IMAD.MOV.U32 R2, RZ, RZ, 0x7f800000 ;  /* 0x7f800000ff02c424 */ /* 0x000fe200078e00ff */
[----:B------:R1:W-:Y:S04]  /*0f70*/  @!P6 STG.E [R12.64], R0 ;  /* 0x000000000c00e986 */ /* 0x0003e8000c101910 */
[----:B------:R1:W-:Y:S04]  /*0f80*/  @!P5 STG.E [R10.64], R4 ;  /* 0x000000040a00d986 */ /* 0x0003e8000c101910 */
[----:B------:R1:W-:Y:S01]  /*0f90*/  @!P4 STG.E [R8.64], R2 ;  /* 0x000000020800c986 */ /* 0x0003e2000c101910 */
[----:B------:R-:W-:Y:S05]  /*0fa0*/  @P0 EXIT ;  /* 0x000000000000094d */ /* 0x000fea0003800000 */
[----:B-1----:R-:W-:-:S05]  /*0fb0*/  IMAD R0, R3, UR23, RZ ;  /* 0x0000001703007c24 */ /* 0x002fca000f8e02ff */
[----:B------:R-:W-:-:S04]  /*0fc0*/  IADD3 R2, P0, R0, UR19, RZ ;  /* 0x0000001300027c10 */ /* 0x000fc8000ff1e0ff */
[----:B------:R-:W-:Y:S02]  /*0fd0*/  LEA.HI.X.SX32 R0, R0, UR4, 0x1, P0 ;  /* 0x0000000400007c11 */ /* 0x000fe400080f0eff */
[----:B------:R-:W-:-:S04]  /*0fe0*/  LEA R4, P0, R2, c[0x0][0x200], 0x2 ;  /* 0x0000800002047a11 */ /* 0x000fc800078010ff */
[----:B------:R-:W-:Y:S01]  /*0ff0*/  LEA.HI.X R5, R2, c[0x0][0x204], R0, 0x2, P0 ;  /* 0x0000810002057a11 */ /* 0x000fe200000f1400 */
[----:B------:R-:W-:-:S05]  /*1000*/  IMAD.MOV.U32 R0, RZ, RZ, 0x7f800000 ;  /* 0x7f800000ff007424 */ /* 0x000fca00078e00ff */
[----:B------:R-:W-:Y:S01]  /*1010*/  STG.E [R4.64], R0 ;  /* 0x0000000004007986 */ /* 0x000fe2000c101910 */
[----:B------:R-:W-:Y:S05]  /*1020*/  EXIT ;  /* 0x000000000000794d */ /* 0x000fea0003800000 */
.L_x_172:
[----:B-1----:R-:W-:Y:S02]  /*1030*/  UISETP.NE.AND UP0, UPT, UR12, -0x1, UPT ;  /* 0xffffffff0c00788c */ /* 0x002fe4000bf05270 */
[----:B------:R-:W-:Y:S02]  /*1040*/  UISETP.NE.AND UP1, UPT, UR23, -0x1, UPT ;  /* 0xffffffff1700788c */ /* 0x000fe4000bf25270 */
[----:B------:R-:W-:Y:S02]  /*1050*/  ULDC.64 UR6, c[0x0][0x190] ;  /* 0x0000640000067ab9 */ /* 0x000fe40000000a00 */
[----:B------:R-:W-:Y:S02]  /*1060*/  ULDC.64 UR8, c[0x0][0x178] ;  /* 0x00005e0000087ab9 */ /* 0x000fe40000000a00 */
[----:B------:R-:W-:-:S03]  /*1070*/  PLOP3.LUT P0, PT, PT, PT, UP1, 0x80, 0x0 ;  /* 0x000000000000781c */ /* 0x000fc60003f0f018 */
[----:B------:R-:W-:Y:S02]  /*1080*/  @UP0 UIMAD.WIDE.U32 UR26, UR12, UR6, URZ ;  /* 0x000000060c1a02a5 */ /* 0x000fe4000f8e003f */
[----:B------:R-:W-:Y:S02]  /*1090*/  @!UP0 USHF.R.S32.HI UR21, URZ, 0x1f, UR10 ;  /* 0x0000001f3f158899 */ /* 0x000fe4000801140a */
[----:B------:R-:W-:Y:S02]  /*10a0*/  @UP1 UIADD3 UR22, UR20, UR23, URZ ;  /* 0x0000001714161290 */ /* 0x000fe4000fffe03f */
[----:B------:R-:W-:Y:S02]  /*10b0*/  @UP0 UIMAD UR18, UR12, UR7, UR27 ;  /* 0x000000070c1202a4 */ /* 0x000fe4000f8e021b */
[----:B------:R-:W-:Y:S02]  /*10c0*/  @!UP0 UIMAD UR21, UR21, UR8, URZ ;  /* 0x00000008151582a4 */ /* 0x000fe4000f8e023f */
[----:B------:R-:W-:-:S02]  /*10d0*/  ULDC.64 UR6, c[0x0][0x198] ;  /* 0x0000660000067ab9 */ /* 0x000fc40000000a00 */
[----:B------:R-:W-:Y:S02]  /*10e0*/  @!UP0 UIMAD.WIDE.U32 UR24, UR10, UR8, URZ ;  /* 0x000000080a1882a5 */ /* 0x000fe4000f8e003f */
[----:B------:R-:W-:Y:S02]  /*10f0*/  @UP1 UIMAD.WIDE.U32 UR28, UR22, UR6, URZ ;  /* 0x00000006161c12a5 */ /* 0x000fe4000f8e003f */
[----:B------:R-:W-:Y:S02]  /*1100*/  @!UP0 UIMAD UR9, UR10, UR9, UR21 ;  /* 0x000000090a0982a4 */ /* 0x000fe4000f8e0215 */
[----:B------:R-:W-:Y:S02]  /*1110*/  @UP1 UIMAD UR21, UR22, UR7, UR29 ;  /* 0x00000007161512a4 */ /* 0x000fe4000f8e021d */
[----:B------:R-:W-:Y:S02]  /*1120*/  @UP0 UMOV UR8, UR26 ;  /* 0x0000001a00080c82 */ /* 0x000fe40008000000 */
[----:B------:R-:W-:-:S02]  /*1130*/  @!UP0 UIADD3 UR18, UR25, UR9, URZ ;  /* 0x0000000919128290 */ /* 0x000fc4000fffe03f */
[----:B------:R-:W-:Y:S02]  /*1140*/  @!UP0 UMOV UR8, UR24 ;  /* 0x0000001800088c82 */ /* 0x000fe40008000000 */
[----:B------:R-:W-:Y:S01]  /*1150*/  @UP1 UMOV UR22, UR28 ;  /* 0x0000001c00161c82 */ /* 0x000fe20008000000 */
[----:B------:R-:W-:Y:S05]  /*1160*/  @P0 BRA `(.L_x_181) ;  /* 0x000000d000000947 */ /* 0x000fea0003800000 */
[----:B------:R-:W-:Y:S02]  /*1170*/  USHF.R.S32.HI UR21, URZ, 0x1f, UR20 ;  /* 0x0000001f3f157899 */ /* 0x000fe40008011414 */
[----:B------:R-:W-:Y:S02]  /*1180*/  ULDC.64 UR6, c[0x0][0x198] ;  /* 0x0000660000067ab9 */ /* 0x000fe40000000a00 */
[----:B------:R-:W-:Y:S02]  /*1190*/  UIMAD UR21, UR21, UR6, URZ ;  /* 0x00000006151572a4 */ /* 0x000fe4000f8e023f */
[----:B------:R-:W-:Y:S02]  /*11a0*/  UIMAD.WIDE.U32 UR24, UR20, UR6, URZ ;  /* 0x00000006141872a5 */ /* 0x000fe4000f8e003f */
[----:B------:R-:W-:-:S02]  /*11b0*/  UIMAD UR21, UR20, UR7, UR21 ;  /* 0x00000007141572a4 */ /* 0x000fc4000f8e0215 */
[----:B------:R-:W-:Y:S02]  /*11c0*/  USHF.R.S32.HI UR9, URZ, 0x1f, UR10 ;  /* 0x0000001f3f097899 */ /* 0x000fe4000801140a */
[----:B------:R-:W-:Y:S02]  /*11d0*/  UIADD3 UR25, UR25, UR21, URZ ;  /* 0x0000001519197290 */ /* 0x000fe4000fffe03f */
[----:B------:R-:W-:Y:S02]  /*11e0*/  ULDC.64 UR6, c[0x0][0x180] ;  /* 0x0000600000067ab9 */ /* 0x000fe40000000a00 */
[----:B------:R-:W-:Y:S02]  /*11f0*/  UIMAD UR9, UR9, UR6, URZ ;  /* 0x00000006090972a4 */ /* 0x000fe4000f8e023f */
[----:B------:R-:W-:Y:S02]  /*1200*/  UIMAD.WIDE.U32 UR24, UR10, UR6, UR24 ;  /* 0x000000060a1872a5 */ /* 0x000fe4000f8e0018 */
[----:B------:R-:W-:-:S04]  /*1210*/  UIMAD UR7, UR10, UR7, UR9 ;  /* 0x000000070a0772a4 */ /* 0x000fc8000f8e0209 */
[----:B------:R-:W-:Y:S02]  /*1220*/  UIADD3 UR21, UR25, UR7, URZ ;  /* 0x0000000719157290 */ /* 0x000fe4000fffe03f */
[----:B------:R-:W-:Y:S02]  /*1230*/  UMOV UR22, UR24 ;  /* 0x0000001800167c82 */ /* 0x000fe40008000000 */
.L_x_181:
[----:B------:R-:W-:Y:S01]  /*1240*/  IABS R4, c[0x0][0x1c8] ;  /* 0x0000720000047a13 */ /* 0x000fe20000000000 */
[----:B------:R-:W1:Y:S01]  /*1250*/  S2R R2, SR_CTAID.Z ;  /* 0x0000000000027919 */ /* 0x000e620000002700 */
[----:B------:R-:W-:Y:S02]  /*1260*/  ULDC UR6, c[0x0][0x1c8] ;  /* 0x0000720000067ab9 */ /* 0x000fe40000000800 */
[----:B------:R-:W2:Y:S01]  /*1270*/  I2F.RP R6, R4 ;  /* 0x0000000400067306 */ /* 0x000ea20000209400 */
[----:B------:R-:W-:Y:S02]  /*1280*/  ULOP3.LUT UR6, UR15, UR6, URZ, 0x3c, !UPT ;  /* 0x000000060f067292 */ /* 0x000fe4000f8e3c3f */
[----:B------:R-:W-:Y:S02]  /*1290*/  @UP1 UIADD3 UR23, UR20, UR23, URZ ;  /* 0x0000001714171290 */ /* 0x000fe4000fffe03f */
[----:B------:R-:W-:-:S02]  /*12a0*/  USHF.R.S32.HI UR9, URZ, 0x1f, UR15 ;  /* 0x0000001f3f097899 */ /* 0x000fc4000801140f */
[----:B------:R-:W-:Y:S01]  /*12b0*/  ISETP.LE.AND P1, PT, RZ, UR6, PT ;  /* 0x00000006ff007c0c */ /* 0x000fe2000bf23270 */
[----:B------:R-:W-:Y:S02]  /*12c0*/  ULDC.64 UR6, c[0x0][0x1a0] ;  /* 0x0000680000067ab9 */ /* 0x000fe40000000a00 */
[----:B------:R-:W-:-:S04]  /*12d0*/  @UP1 UIMAD.WIDE.U32 UR24, UR23, UR6, URZ ;  /* 0x00000006171812a5 */ /* 0x000fc8000f8e003f */
[----:B------:R-:W-:Y:S01]  /*12e0*/  @UP1 UIMAD UR23, UR23, UR7, UR25 ;  /* 0x00000007171712a4 */ /* 0x000fe2000f8e0219 */
[----:B--2---:R-:W2:Y:S01]  /*12f0*/  MUFU.RCP R6, R6 ;  /* 0x0000000600067308 */ /* 0x004ea20000001000 */
[----:B-1----:R-:W-:Y:S02]  /*1300*/  IABS R2, R2 ;  /* 0x0000000200027213 */ /* 0x002fe40000000000 */
[----:B--2---:R-:W-:-:S05]  /*1310*/  IADD3 R6, R6, 0xffffffe, RZ ;  /* 0x0ffffffe06067810 */ /* 0x004fca0007ffe0ff */
[----:B------:R-:W1:Y:S02]  /*1320*/  F2I.FTZ.U32.TRUNC.NTZ R7, R6 ;  /* 0x0000000600077305 */ /* 0x000e64000021f000 */
[----:B-1----:R-:W-:Y:S02]  /*1330*/  IMAD.MOV R3, RZ, RZ, -R7 ;  /* 0x000000ffff037224 */ /* 0x002fe400078e0a07 */
[----:B------:R-:W-:Y:S02]  /*1340*/  IMAD.MOV.U32 R6, RZ, RZ, RZ ;  /* 0x000000ffff067224 */ /* 0x000fe400078e00ff */
[----:B------:R-:W-:-:S04]  /*1350*/  IMAD R3, R3, R4, RZ ;  /* 0x0000000403037224 */ /* 0x000fc800078e02ff */
[----:B------:R-:W-:-:S04]  /*1360*/  IMAD.HI.U32 R6, R7, R3, R6 ;  /* 0x0000000307067227 */ /* 0x000fc800078e0006 */
[----:B------:R-:W-:-:S04]  /*1370*/  IMAD.MOV.U32 R3, RZ, RZ, R2 ;  /* 0x000000ffff037224 */ /* 0x000fc800078e0002 */
[----:B------:R-:W-:-:S04]  /*1380*/  IMAD.HI.U32 R180, R6, R3, RZ ;  /* 0x0000000306b47227 */ /* 0x000fc800078e00ff */
[----:B------:R-:W-:-:S04]  /*1390*/  IMAD.MOV R2, RZ, RZ, -R180 ;  /* 0x000000ffff027224 */ /* 0x000fc800078e0ab4 */
[----:B------:R-:W-:-:S05]  /*13a0*/  IMAD R2, R4, R2, R3 ;  /* 0x0000000204027224 */ /* 0x000fca00078e0203 */
[----:B------:R-:W-:-:S13]  /*13b0*/  ISETP.GT.U32.AND P2, PT, R4, R2, PT ;  /* 0x000000020400720c */ /* 0x000fda0003f44070 */
[----:B------:R-:W-:Y:S01]  /*13c0*/  @!P2 IMAD.IADD R2, R2, 0x1, -R4 ;  /* 0x000000010202a824 */ /* 0x000fe200078e0a04 */
[----:B------:R-:W-:Y:S02]  /*13d0*/  @!P2 IADD3 R180, R180, 0x1, RZ ;  /* 0x00000001b4b4a810 */ /* 0x000fe40007ffe0ff */
[----:B------:R-:W-:Y:S02]  /*13e0*/  ISETP.NE.AND P2, PT, RZ, c[0x0][0x1c8], PT ;  /* 0x00007200ff007a0c */ /* 0x000fe40003f45270 */
[----:B------:R-:W-:-:S13]  /*13f0*/  ISETP.GE.U32.AND P3, PT, R2, R4, PT ;  /* 0x000000040200720c */ /* 0x000fda0003f66070 */
[----:B------:R-:W-:-:S05]  /*1400*/  @P3 IADD3 R180, R180, 0x1, RZ ;  /* 0x00000001b4b43810 */ /* 0x000fca0007ffe0ff */
[----:B------:R-:W-:Y:S01]  /*1410*/  @!P1 IMAD.MOV R180, RZ, RZ, -R180 ;  /* 0x000000ffffb49224 */ /* 0x000fe200078e0ab4 */
[----:B------:R-:W-:Y:S01]  /*1420*/  @!P2 LOP3.LUT R180, RZ, c[0x0][0x1c8], RZ, 0x33, !PT ;  /* 0x00007200ffb4aa12 */ /* 0x000fe200078e33ff */
[----:B------:R-:W-:Y:S05]  /*1430*/  @P0 BRA `(.L_x_182) ;  /* 0x000000c000000947 */ /* 0x000fea0003800000 */
[----:B------:R-:W-:Y:S02]  /*1440*/  USHF.R.S32.HI UR23, URZ, 0x1f, UR20 ;  /* 0x0000001f3f177899 */ /* 0x000fe40008011414 */
[----:B------:R-:W-:Y:S02]  /*1450*/  ULDC.64 UR6, c[0x0][0x1a0] ;  /* 0x0000680000067ab9 */ /* 0x000fe40000000a00 */
[----:B------:R-:W-:Y:S02]  /*1460*/  UIMAD UR23, UR23, UR6, URZ ;  /* 0x00000006171772a4 */ /* 0x000fe4000f8e023f */
[----:B------:R-:W-:Y:S02]  /*1470*/  UIMAD.WIDE.U32 UR24, UR20, UR6, URZ ;  /* 0x00000006141872a5 */ /* 0x000fe4000f8e003f */
[----:B------:R-:W-:-:S02]  /*1480*/  UIMAD UR23, UR20, UR7, UR23 ;  /* 0x00000007141772a4 */ /* 0x000fc4000f8e0217 */
[----:B------:R-:W-:Y:S02]  /*1490*/  USHF.R.S32.HI UR20, URZ, 0x1f, UR10 ;  /* 0x0000001f3f147899 */ /* 0x000fe4000801140a */
[----:B------:R-:W-:Y:S02]  /*14a0*/  ULDC.64 UR6, c[0x0][0x188] ;  /* 0x0000620000067ab9 */ /* 0x000fe40000000a00 */
[----:B------:R-:W-:Y:S02]  /*14b0*/  UIADD3 UR25, UR25, UR23, URZ ;  /* 0x0000001719197290 */ /* 0x000fe4000fffe03f */
[----:B------:R-:W-:Y:S02]  /*14c0*/  UIMAD UR20, UR20, UR6, URZ ;  /* 0x00000006141472a4 */ /* 0x000fe4000f8e023f */
[----:B------:R-:W-:Y:S02]  /*14d0*/  UIMAD.WIDE.U32 UR24, UR10, UR6, UR24 ;  /* 0x000000060a1872a5 */ /* 0x000fe4000f8e0018 */
[----:B------:R-:W-:-:S04]  /*14e0*/  UIMAD UR7, UR10, UR7, UR20 ;  /* 0x000000070a0772a4 */ /* 0x000fc8000f8e0214 */
[----:B------:R-:W-:Y:S02]  /*14f0*/  UIADD3 UR23, UR25, UR7, URZ ;  /* 0x0000000719177290 */ /* 0x000fe4000fffe03f */
.L_x_182:
[----:B------:R-:W-:Y:S01]  /*1500*/  SHF.R.S32.HI R14, RZ, 0x1f, R0 ;  /* 0x0000001fff0e7819 */ /* 0x000fe20000011400 */
[----:B------:R-:W1:Y:S01]  /*1510*/  S2R R12, SR_CTAID.Z ;  /* 0x00000000000c7919 */ /* 0x000e620000002700 */
[----:B------:R-:W-:Y:S01]  /*1520*/  UIADD3 UR10, -UR19, UR14, URZ ;  /* 0x0000000e130a7290 */ /* 0x000fe2000fffe13f */
[----:B------:R-:W-:Y:S01]  /*1530*/  IMAD.U32 R20, RZ, RZ, UR13 ;  /* 0x0000000dff147e24 */ /* 0x000fe2000f8e00ff */
[CC--:B------:R-:W-:Y:S01]  /*1540*/  LEA.HI R219, R14.reuse, R0.reuse, RZ, 0x2 ;  /* 0x000000000edb7211 */ /* 0x0c0fe200078f10ff */
[----:B------:R-:W-:Y:S01]  /*1550*/  ULDC.64 UR6, c[0x0][0x1a8] ;  /* 0x00006a0000067ab9 */ /* 0x000fe20000000a00 */
[-C--:B------:R-:W-:Y:S01]  /*1560*/  LEA.HI R16, R14, R0.reuse, RZ, 0x3 ;  /* 0x000000000e107211 */ /* 0x080fe200078f18ff */
[----:B------:R-:W-:Y:S01]  /*1570*/  UIMAD UR6, UR9, UR6, URZ ;  /* 0x00000006090672a4 */ /* 0x000fe2000f8e023f */
[----:B------:R-:W-:Y:S01]  /*1580*/  LOP3.LUT R232, R219, 0xfffffffc, RZ, 0xc0, !PT ;  /* 0xfffffffcdbe87812 */ /* 0x000fe200078ec0ff */
[----:B------:R-:W-:Y:S01]  /*1590*/  BSSY B0, `(.L_x_183) ;  /* 0x000002d000007945 */ /* 0x000fe20003800000 */
[----:B------:R-:W-:Y:S01]  /*15a0*/  SHF.R.S32.HI R15, RZ, 0x3, R16 ;  /* 0x00000003ff0f7819 */ /* 0x000fe20000011410 */
[----:B------:R-:W-:Y:S01]  /*15b0*/  UIMAD UR6, UR15, UR7, UR6 ;  /* 0x000000070f0672a4 */ /* 0x000fe2000f8e0206 */
[----:B------:R-:W-:Y:S01]  /*15c0*/  SHF.R.S32.HI R18, RZ, 0x2, R219 ;  /* 0x00000002ff127819 */ /* 0x000fe200000114db */
[----:B------:R-:W-:Y:S01]  /*15d0*/  IMAD.IADD R232, R0, 0x1, -R232 ;  /* 0x0000000100e87824 */ /* 0x000fe200078e0ae8 */
[----:B------:R-:W-:Y:S01]  /*15e0*/  LEA.HI R10, R14, R0, RZ, 0x5 ;  /* 0x000000000e0a7211 */ /* 0x000fe200078f28ff */
[----:B------:R-:W-:Y:S01]  /*15f0*/  IMAD.SHL.U32 R2, R15, 0x40, RZ ;  /* 0x000000400f027824 */ /* 0x000fe200078e00ff */
[----:B------:R-:W-:Y:S01]  /*1600*/  LEA.HI R219, R219, R18, RZ, 0x1 ;  /* 0x00000012dbdb7211 */ /* 0x000fe200078f08ff */
[----:B------:R-:W-:Y:S01]  /*1610*/  IMAD.SHL.U32 R232, R232, 0x8, RZ ;  /* 0x00000008e8e87824 */ /* 0x000fe200078e00ff */
[----:B------:R-:W-:-:S02]  /*1620*/  SHF.R.S32.HI R8, RZ, 0x5, R10 ;  /* 0x00000005ff087819 */ /* 0x000fc4000001140a */
[----:B------:R-:W-:Y:S02]  /*1630*/  LOP3.LUT R2, R2, 0xc0, RZ, 0xc0, !PT ;  /* 0x000000c002027812 */ /* 0x000fe400078ec0ff */
[--C-:B------:R-:W-:Y:S02]  /*1640*/  SHF.R.S32.HI R233, RZ, 0x1f, R232.reuse ;  /* 0x0000001fffe97819 */ /* 0x100fe400000114e8 */
[----:B------:R-:W-:Y:S02]  /*1650*/  IADD3 R4, P0, R232, UR8, RZ ;  /* 0x00000008e8047c10 */ /* 0x000fe4000ff1e0ff */
[----:B------:R-:W-:Y:S02]  /*1660*/  LOP3.LUT R219, R219, 0x7fffffe, RZ, 0xc0, !PT ;  /* 0x07fffffedbdb7812 */ /* 0x000fe400078ec0ff */
[----:B------:R-:W-:Y:S02]  /*1670*/  IADD3.X R5, R233, UR18, RZ, P0, !PT ;  /* 0x00000012e9057c10 */ /* 0x000fe400087fe4ff */
[C---:B------:R-:W-:Y:S01]  /*1680*/  ISETP.GE.AND P0, PT, R18.reuse, UR10, PT ;  /* 0x0000000a12007c0c */ /* 0x040fe2000bf06270 */
[----:B------:R-:W-:Y:S01]  /*1690*/  IMAD.IADD R219, R18, 0x1, -R219 ;  /* 0x0000000112db7824 */ /* 0x000fe200078e0adb */
[----:B------:R-:W-:Y:S01]  /*16a0*/  LOP3.LUT R3, R2, 0x18, R232, 0xf8, !PT ;  /* 0x0000001802037812 */ /* 0x000fe200078ef8e8 */
[----:B-1----:R-:W-:Y:S01]  /*16b0*/  IMAD.WIDE.U32 R12, R12, c[0x0][0x1a8], R4 ;  /* 0x00006a000c0c7a25 */ /* 0x002fe200078e0004 */
[----:B------:R-:W-:-:S02]  /*16c0*/  SHF.R.U32.HI R2, RZ, 0x3, R2 ;  /* 0x00000003ff027819 */ /* 0x000fc40000011602 */
[--C-:B------:R-:W-:Y:S01]  /*16d0*/  SHF.R.S32.HI R19, RZ, 0x1f, R18.reuse ;  /* 0x0000001fff137819 */ /* 0x100fe20000011412 */
[----:B------:R-:W-:Y:S01]  /*16e0*/  IMAD R219, R8, 0x8, R219 ;  /* 0x0000000808db7824 */ /* 0x000fe200078e02db */
[----:B------:R-:W-:Y:S02]  /*16f0*/  LOP3.LUT R2, R3, R2, RZ, 0x3c, !PT ;  /* 0x0000000203027212 */ /* 0x000fe400078e3cff */
[----:B------:R-:W-:Y:S01]  /*1700*/  IADD3 R5, R13, UR6, RZ ;  /* 0x000000060d057c10 */ /* 0x000fe2000fffe0ff */
[----:B------:R-:W-:Y:S01]  /*1710*/  IMAD.WIDE R20, R20, 0x80, R18 ;  /* 0x0000008014147825 */ /* 0x000fe200078e0212 */
[----:B------:R-:W-:-:S03]  /*1720*/  SHF.R.S32.HI R182, RZ, 0x1f, R180 ;  /* 0x0000001fffb67819 */ /* 0x000fc600000114b4 */
[----:B------:R-:W-:-:S04]  /*1730*/  IMAD.U32 R219, R219, 0x20, R2 ;  /* 0x00000020dbdb7824 */ /* 0x000fc800078e0002 */
[----:B------:R-:W-:Y:S01]  /*1740*/  IMAD.SHL.U32 R219, R219, 0x2, RZ ;  /* 0x00000002dbdb7824 */ /* 0x000fe200078e00ff */
        /* <DEDUP_REMOVED lines=17> */
.L_x_184:
[----:B------:R-:W-:Y:S05]  /*1860*/  BSYNC B0 ;  /* 0x0000000000007941 */ /* 0x000fea0003800000 */
.L_x_183:
[----:B------:R-:W-:Y:S01]  /*1870*/  IADD3 R7, R18, 0x20, RZ ;  /* 0x0000002012077810 */ /* 0x000fe20007ffe0ff */
[----:B------:R-:W-:Y:S03]  /*1880*/  BSSY B0, `(.L_x_185) ;  /* 0x0000014000007945 */ /* 0x000fe60003800000 */
[----:B------:R-:W-:-:S13]  /*1890*/  ISETP.GE.AND P0, PT, R7, UR10, PT ;  /* 0x0000000a07007c0c */ /* 0x000fda000bf06270 */
[----:B------:R-:W-:Y:S05]  /*18a0*/  @P0 BRA `(.L_x_186) ;  /* 0x0000011000000947 */ /* 0x000fea0003800000 */
[----:B------:R-:W-:-:S13]  /*18b0*/  ISETP.GE.AND P0, PT, R232, c[0x0][0x220], PT ;  /* 0x00008800e8007a0c */ /* 0x000fda0003f06270 */
[----:B------:R3:W-:Y:S01]  /*18c0*/  @P0 STS.128 [R219+0x800], RZ ;  /* 0x000800ffdb000388 */ /* 0x0007e20000000c00 */
[----:B------:R-:W-:Y:S05]  /*18d0*/  @P0 BRA `(.L_x_186) ;  /* 0x000000e000000947 */ /* 0x000fea0003800000 */
[----:B------:R-:W-:Y:S01]  /*18e0*/  IADD3 R3, P0, R20, 0x20, RZ ;  /* 0x0000002014037810 */ /* 0x000fe20007f1e0ff */
[----:B--2---:R-:W-:Y:S01]  /*18f0*/  IMAD.MOV.U32 R22, RZ, RZ, R12 ;  /* 0x000000ffff167224 */ /* 0x004fe200078e000c */
        /* <DEDUP_REMOVED lines=12> */
.L_x_186:
[----:B------:R-:W-:Y:S05]  /*19c0*/  BSYNC B0 ;  /* 0x0000000000007941 */ /* 0x000fea0003800000 */
.L_x_185:
        /* <DEDUP_REMOVED lines=21> */
.L_x_188:
[----:B------:R-:W-:Y:S05]  /*1b20*/  BSYNC B0 ;  /* 0x0000000000007941 */ /* 0x000fea0003800000 */
.L_x_187:
[----:B------:R-:W-:Y:S01]  /*1b30*/  IADD3 R3, R18, 0x60, RZ ;  /* 0x0000006012037810 */ /* 0x000fe20007ffe0ff */
[----:B------:R-:W-:Y:S01]  /*1b40*/  UMOV UR18, 0x7 ;  /* 0x0000000700127882 */ /* 0x000fe20000000000 */
[----:B------:R-:W-:Y:S01]  /*1b50*/  BSSY B0, `(.L_x_189) ;  /* 0x0000016000007945 */ /* 0x000fe20003800000 */
[----:B------:R-:W-:Y:S01]  /*1b60*/  ULDC.64 UR8, c[0x0][0x198] ;  /* 0x0000660000087ab9 */ /* 0x000fe20000000a00 */
[----:B------:R-:W-:Y:S01]  /*1b70*/  ISETP.GE.AND P0, PT, R3, UR10, PT ;  /* 0x0000000a03007c0c */ /* 0x000fe2000bf06270 */
[----:B------:R-:W-:Y:S02]  /*1b80*/  USHF.L.U64.HI UR9, UR8, UR18, UR9 ;  /* 0x0000001208097299 */ /* 0x000fe40008010209 */
[----:B------:R-:W-:-:S10]  /*1b90*/  USHF.L.U32 UR25, UR8, 0x7, URZ ;  /* 0x0000000708197899 */ /* 0x000fd4000800063f */
        /* <DEDUP_REMOVED lines=17> */
.L_x_190:
[----:B------:R-:W-:Y:S05]  /*1cb0*/  BSYNC B0 ;  /* 0x0000000000007941 */ /* 0x000fea0003800000 */
.L_x_189:
[-C--:B------:R-:W-:Y:S01]  /*1cc0*/  LEA.HI R14, R14, R0.reuse, RZ, 0x4 ;  /* 0x000000000e0e7211 */ /* 0x080fe200078f20ff */
[C---:B-1----:R-:W-:Y:S01]  /*1cd0*/  IMAD R5, R19.reuse, c[0x0][0x198], RZ ;  /* 0x0000660013057a24 */ /* 0x042fe200078e02ff */
[----:B------:R-:W-:Y:S01]  /*1ce0*/  LOP3.LUT R10, R10, 0xffffffe0, RZ, 0xc0, !PT ;  /* 0xffffffe00a0a7812 */ /* 0x000fe200078ec0ff */
[--C-:B--2---:R-:W-:Y:S01]  /*1cf0*/  IMAD.WIDE.U32 R22, R18, c[0x0][0x198], R232.reuse ;  /* 0x0000660012167a25 */ /* 0x104fe200078e00e8 */
[----:B------:R-:W-:Y:S01]  /*1d00*/  LOP3.LUT R13, R14, 0xfffffff0, RZ, 0xc0, !PT ;  /* 0xfffffff00e0d7812 */ /* 0x000fe200078ec0ff */
[----:B------:R-:W-:Y:S01]  /*1d10*/  BSSY B0, `(.L_x_191) ;  /* 0x0000032000007945 */ /* 0x000fe20003800000 */
[----:B------:R-:W-:Y:S01]  /*1d20*/  IADD3 R10, -R10, R0, RZ ;  /* 0x000000000a0a7210 */ /* 0x000fe20007ffe1ff */
[----:B------:R-:W-:Y:S01]  /*1d30*/  IMAD R2, R19, c[0x0][0x1a0], RZ ;  /* 0x0000680013027a24 */ /* 0x000fe200078e02ff */
[----:B------:R-:W-:Y:S01]  /*1d40*/  IADD3 R220, P1, R22, UR22, RZ ;  /* 0x0000001616dc7c10 */ /* 0x000fe2000ff3e0ff */
[----:B------:R-:W-:Y:S01]  /*1d50*/  IMAD.WIDE.U32 R20, R18, c[0x0][0x1a0], R232 ;  /* 0x0000680012147a25 */ /* 0x000fe200078e00e8 */
[----:B------:R-:W-:-:S03]  /*1d60*/  UIADD3 UR22, UR5, -0x1, URZ ;  /* 0xffffffff05167890 */ /* 0x000fc6000fffe03f */
[----:B------:R-:W-:Y:S01]  /*1d70*/  IMAD.IADD R13, R0, 0x1, -R13 ;  /* 0x00000001000d7824 */ /* 0x000fe200078e0a0d */
[----:B------:R-:W-:Y:S01]  /*1d80*/  IADD3 R4, P0, R20, UR24, RZ ;  /* 0x0000001814047c10 */ /* 0x000fe2000ff1e0ff */
[C---:B------:R-:W-:Y:S01]  /*1d90*/  IMAD R5, R18.reuse, c[0x0][0x19c], R5 ;  /* 0x0000670012057a24 */ /* 0x040fe200078e0205 */
[----:B------:R-:W-:Y:S01]  /*1da0*/  USHF.R.S32.HI UR20, URZ, 0x1f, UR22 ;  /* 0x0000001f3f147899 */ /* 0x000fe20008011416 */
[----:B------:R-:W-:Y:S01]  /*1db0*/  IMAD R2, R18, c[0x0][0x1a4], R2 ;  /* 0x0000690012027a24 */ /* 0x000fe200078e0202 */
[----:B------:R-:W-:Y:S01]  /*1dc0*/  LEA.HI R12, R13, R13, RZ, 0x1 ;  /* 0x0000000d0d0c7211 */ /* 0x000fe200078f08ff */
[----:B------:R-:W-:Y:S01]  /*1dd0*/  IMAD R230, R182, c[0x0][0x1b0], RZ ;  /* 0x00006c00b6e67a24 */ /* 0x000fe200078e02ff */
[----:B------:R-:W-:Y:S01]  /*1de0*/  IADD3.X R221, R23, UR21, R5, P1, !PT ;  /* 0x0000001517dd7c10 */ /* 0x000fe20008ffe405 */
[----:B------:R-:W-:Y:S01]  /*1df0*/  UIMAD UR21, UR22, -0x80, UR4 ;  /* 0xffffff80161578a4 */ /* 0x000fe2000f8e0204 */
[----:B------:R-:W-:Y:S01]  /*1e00*/  IADD3.X R5, R21, UR23, R2, P0, !PT ;  /* 0x0000001715057c10 */ /* 0x000fe200087fe402 */
[C---:B------:R-:W-:Y:S01]  /*1e10*/  IMAD R230, R180.reuse, c[0x0][0x1b4], R230 ;  /* 0x00006d00b4e67a24 */ /* 0x040fe200078e02e6 */
[----:B------:R-:W-:Y:S01]  /*1e20*/  SHF.R.S32.HI R2, RZ, 0x1, R12 ;  /* 0x00000001ff027819 */ /* 0x000fe2000001140c */
[----:B------:R-:W-:Y:S01]  /*1e30*/  IMAD.WIDE.U32 R220, R180, c[0x0][0x1b0], R220 ;  /* 0x00006c00b4dc7a25 */ /* 0x000fe200078e00dc */
[----:B------:R-:W-:Y:S01]  /*1e40*/  SHF.R.S32.HI R11, RZ, 0x1f, R12 ;  /* 0x0000001fff0b7819 */ /* 0x000fe2000001140c */
[----:B------:R-:W-:Y:S01]  /*1e50*/  UIMAD UR6, UR9, UR22, URZ ;  /* 0x00000016090672a4 */ /* 0x000fe2000f8e023f */
[----:B------:R-:W-:Y:S01]  /*1e60*/  ISETP.GE.AND P0, PT, R18, UR21, PT ;  /* 0x0000001512007c0c */ /* 0x000fe2000bf06270 */
[----:B------:R-:W-:Y:S01]  /*1e70*/  IMAD R182, R182, c[0x0][0x1b8], RZ ;  /* 0x00006e00b6b67a24 */ /* 0x000fe200078e02ff */
[----:B------:R-:W-:Y:S01]  /*1e80*/  LEA.HI R11, R11, R2, RZ, 0x2 ;  /* 0x000000020b0b7211 */ /* 0x000fe200078f10ff */
[----:B------:R-:W-:Y:S01]  /*1e90*/  UIMAD UR6, UR20, UR25, UR6 ;  /* 0x00000019140672a4 */ /* 0x000fe2000f8e0206 */
[----:B------:R-:W-:Y:S01]  /*1ea0*/  IADD3 R231, R221, R230, RZ ;  /* 0x000000e6dde77210 */ /* 0x000fe20007ffe0ff */
[----:B------:R-:W-:Y:S01]  /*1eb0*/  IMAD.MOV.U32 R230, RZ, RZ, R220 ;  /* 0x000000ffffe67224 */ /* 0x000fe200078e00dc */
[----:B------:R-:W-:Y:S01]  /*1ec0*/  LOP3.LUT R11, R11, 0xfffffffc, RZ, 0xc0, !PT ;  /* 0xfffffffc0b0b7812 */ /* 0x000fe200078ec0ff */
[C---:B------:R-:W-:Y:S01]  /*1ed0*/  IMAD R182, R180.reuse, c[0x0][0x1bc], R182 ;  /* 0x00006f00b4b67a24 */ /* 0x040fe200078e02b6 */
[----:B------:R-:W-:Y:S01]  /*1ee0*/  MOV R20, UR22 ;  /* 0x0000001600147c02 */ /* 0x000fe20008000f00 */
[----:B------:R-:W-:-:S04]  /*1ef0*/  IMAD.WIDE.U32 R180, R180, c[0x0][0x1b8], R4 ;  /* 0x00006e00b4b47a25 */ /* 0x000fc800078e0004 */
[----:B------:R-:W-:Y:S02]  /*1f00*/  IMAD.IADD R11, R2, 0x1, -R11 ;  /* 0x00000001020b7824 */ /* 0x000fe400078e0a0b */
[----:B------:R-:W-:-:S03]  /*1f10*/  IMAD.WIDE.U32 R20, R20, UR25, R230 ;  /* 0x0000001914147c25 */ /* 0x000fc6000f8e00e6 */
[----:B------:R-:W-:Y:S01]  /*1f20*/  LOP3.LUT P1, RZ, R11, 0x2, RZ, 0xc0, !PT ;  /* 0x000000020bff7812 */ /* 0x000fe2000782c0ff */
[----:B------:R-:W-:Y:S01]  /*1f30*/  IMAD.MOV.U32 R4, RZ, RZ, 0x10 ;  /* 0x00000010ff047424 */ /* 0x000fe200078e00ff */
[----:B------:R-:W-:Y:S01]  /*1f40*/  IADD3 R23, R21, UR6, RZ ;  /* 0x0000000615177c10 */ /* 0x000fe2000fffe0ff */
[----:B------:R-:W-:-:S03]  /*1f50*/  IMAD.IADD R183, R181, 0x1, R182 ;  /* 0x00000001b5b77824 */ /* 0x000fc600078e02b6 */
[----:B------:R-:W-:Y:S01]  /*1f60*/  SEL R4, R4, 0xfffffff0, !P1 ;  /* 0xfffffff004047807 */ /* 0x000fe20004800000 */
        /* <DEDUP_REMOVED lines=12> */
.L_x_192:
[----:B------:R-:W-:Y:S05]  /*2030*/  BSYNC B0 ;  /* 0x0000000000007941 */ /* 0x000fea0003800000 */
.L_x_191:
[----:B------:R-:W-:Y:S01]  /*2040*/  ISETP.GE.AND P0, PT, R7, UR21, PT ;  /* 0x0000001507007c0c */ /* 0x000fe2000bf06270 */
[----:B------:R-:W-:Y:S01]  /*2050*/  UMOV UR23, 0x5 ;  /* 0x0000000500177882 */ /* 0x000fe20000000000 */
[----:B------:R-:W-:Y:S01]  /*2060*/  BSSY B0, `(.L_x_193) ;  /* 0x0000010000007945 */ /* 0x000fe20003800000 */
[----:B------:R-:W-:Y:S02]  /*2070*/  ULDC UR9, c[0x0][0x19c] ;  /* 0x0000670000097ab9 */ /* 0x000fe40000000800 */
[----:B------:R-:W-:Y:S02]  /*2080*/  USHF.L.U32 UR15, UR8, 0x5, URZ ;  /* 0x00000005080f7899 */ /* 0x000fe4000800063f */
[----:B------:R-:W-:-:S06]  /*2090*/  USHF.L.U64.HI UR9, UR8, UR23, UR9 ;  /* 0x0000001708097299 */ /* 0x000fcc0008010209 */
[----:B------:R-:W-:Y:S05]  /*20a0*/  @P0 BRA `(.L_x_194) ;  /* 0x000000b000000947 */ /* 0x000fea0003800000 */
[----:B------:R-:W-:-:S13]  /*20b0*/  ISETP.GE.AND P0, PT, R232, c[0x0][0x220], PT ;  /* 0x00008800e8007a0c */ /* 0x000fda0003f06270 */
[----:B------:R1:W-:Y:S01]  /*20c0*/  @P0 STS.128 [R219+0x2800], RZ ;  /* 0x002800ffdb000388 */ /* 0x0003e20000000c00 */
[----:B------:R-:W-:Y:S05]  /*20d0*/  @P0 BRA `(.L_x_194) ;  /* 0x0000008000000947 */ /* 0x000fea0003800000 */
[----:B------:R-:W-:-:S04]  /*20e0*/  IADD3 R5, P0, R20, UR15, RZ ;  /* 0x0000000f14057c10 */ /* 0x000fc8000ff1e0ff */
[----:B------:R-:W-:Y:S02]  /*20f0*/  IADD3.X R2, R23, UR9, RZ, P0, !PT ;  /* 0x0000000917027c10 */ /* 0x000fe400087fe4ff */
[----:B--2---:R-:W-:-:S04]  /*2100*/  LEA R24, P0, R5, c[0x0][0x168], 0x1 ;  /* 0x00005a0005187a11 */ /* 0x004fc800078008ff */
[----:B------:R-:W-:-:S05]  /*2110*/  LEA.HI.X R25, R5, c[0x0][0x16c], R2, 0x1, P0 ;  /* 0x00005b0005197a11 */ /* 0x000fca00000f0c02 */
[----:B------:R-:W-:Y:S01]  /*2120*/  @!PT LDS RZ, [RZ] ;  /* 0x00000000fffff984 */ /* 0x000fe20000000800 */
[----:B------:R-:W-:Y:S01]  /*2130*/  @!PT LDS RZ, [RZ] ;  /* 0x00000000fffff984 */ /* 0x000fe20000000800 */
[----:B------:R-:W-:Y:S01]  /*2140*/  @!PT LDS RZ, [RZ] ;  /* 0x00000000fffff984 */ /* 0x000fe20000000800 */
[----:B------:R2:W-:Y:S04]  /*2150*/  LDGSTS.E.BYPASS.LTC128B.128 [R219+0x2800], [R24.64] ;  /* 0x0280000018db7fae */ /* 0x0005e8000b901d50 */
.L_x_194:
[----:B------:R-:W-:Y:S05]  /*2160*/  BSYNC B0 ;  /* 0x0000000000007941 */ /* 0x000fea0003800000 */
.L_x_193:
[----:B------:R-:W-:Y:S01]  /*2170*/  ISETP.GE.AND P0, PT, R6, UR21, PT ;  /* 0x0000001506007c0c */ /* 0x000fe2000bf06270 */
[----:B------:R-:W-:-:S12]  /*2180*/  BSSY B0, `(.L_x_195) ;  /* 0x0000010000007945 */ /* 0x000fd80003800000 */
[----:B------:R-:W-:Y:S05]  /*2190*/  @P0 BRA `(.L_x_196) ;  /* 0x000000e000000947 */ /* 0x000fea0003800000 */
[----:B------:R-:W-:-:S13]  /*21a0*/  ISETP.GE.AND P0, PT, R232, c[0x0][0x220], PT ;  /* 0x00008800e8007a0c */ /* 0x000fda0003f06270 */
[----:B------:R1:W-:Y:S01]  /*21b0*/  @P0 STS.128 [R219+0x3000], RZ ;  /* 0x003000ffdb000388 */ /* 0x0003e20000000c00 */
[----:B------:R-:W-:Y:S05]  /*21c0*/  @P0 BRA `(.L_x_196) ;  /* 0x000000b000000947 */ /* 0x000fea0003800000 */
[----:B------:R-:W-:Y:S02]  /*21d0*/  IMAD.U32 R5, RZ, RZ, UR8 ;  /* 0x00000008ff057e24 */ /* 0x000fe4000f8e00ff */
[----:B------:R-:W-:Y:S02]  /*21e0*/  IMAD.MOV.U32 R9, RZ, RZ, c[0x0][0x19c] ;  /* 0x00006700ff097624 */ /* 0x000fe400078e00ff */
[----:B------:R-:W-:Y:S01]  /*21f0*/  IMAD.U32 R2, RZ, RZ, UR8 ;  /* 0x00000008ff027e24 */ /* 0x000fe2000f8e00ff */
[----:B------:R-:W-:-:S04]  /*2200*/  LEA R5, P0, R5, R20, 0x6 ;  /* 0x0000001405057211 */ /* 0x000fc800078030ff */
[----:B------:R-:W-:Y:S02]  /*2210*/  LEA.HI.X R2, R2, R23, R9, 0x6, P0 ;  /* 0x0000001702027211 */ /* 0x000fe400000f3409 */
[----:B--2---:R-:W-:-:S04]  /*2220*/  LEA R24, P0, R5, c[0x0][0x168], 0x1 ;  /* 0x00005a0005187a11 */ /* 0x004fc800078008ff */
[----:B------:R-:W-:-:S05]  /*2230*/  LEA.HI.X R25, R5, c[0x0][0x16c], R2, 0x1, P0 ;  /* 0x00005b0005197a11 */ /* 0x000fca00000f0c02 */
[----:B------:R-:W-:Y:S01]  /*2240*/  @!PT LDS RZ, [RZ] ;  /* 0x00000000fffff984 */ /* 0x000fe20000000800 */
[----:B------:R-:W-:Y:S01]  /*2250*/  @!PT LDS RZ, [RZ] ;  /* 0x00000000fffff984 */ /* 0x000fe20000000800 */
[----:B------:R-:W-:Y:S01]  /*2260*/  @!PT LDS RZ, [RZ] ;  /* 0x00000000fffff984 */ /* 0x000fe20000000800 */
[----:B------:R2:W-:Y:S04]  /*2270*/  LDGSTS.E.BYPASS.LTC128B.128 [R219+0x3000], [R24.64] ;  /* 0x0300000018db7fae */ /* 0x0005e8000b901d50 */
.L_x_196:
[----:B------:R-:W-:Y:S05]  /*2280*/  BSYNC B0 ;  /* 0x0000000000007941 */ /* 0x000fea0003800000 */
.L_x_195:
[----:B------:R-:W-:Y:S01]  /*2290*/  ISETP.GE.AND P0, PT, R3, UR21, PT ;  /* 0x0000001503007c0c */ /* 0x000fe2000bf06270 */
[----:B------:R-:W-:Y:S01]  /*22a0*/  ULDC.64 UR6, c[0x0][0x1a0] ;  /* 0x0000680000067ab9 */ /* 0x000fe20000000a00 */
[----:B------:R-:W-:Y:S01]  /*22b0*/  BSSY B0, `(.L_x_197) ;  /* 0x0000013000007945 */ /* 0x000fe20003800000 */
[----:B------:R-:W-:Y:S02]  /*22c0*/  USHF.L.U64.HI UR7, UR6, UR18, UR7 ;  /* 0x0000001206077299 */ /* 0x000fe40008010207 */
[----:B------:R-:W-:-:S08]  /*22d0*/  USHF.L.U32 UR18, UR6, 0x7, URZ ;  /* 0x0000000706127899 */ /* 0x000fd0000800063f */
[----:B------:R-:W-:Y:S05]  /*22e0*/  @P0 BRA `(.L_x_198) ;  /* 0x000000f000000947 */ /* 0x000fea0003800000 */
[----:B------:R-:W-:-:S13]  /*22f0*/  ISETP.GE.AND P0, PT, R232, c[0x0][0x220], PT ;  /* 0x00008800e8007a0c */ /* 0x000fda0003f06270 */
[----:B------:R1:W-:Y:S01]  /*2300*/  @P0 STS.128 [R219+0x3800], RZ ;  /* 0x003800ffdb000388 */ /* 0x0003e20000000c00 */
[----:B------:R-:W-:Y:S05]  /*2310*/  @P0 BRA `(.L_x_198) ;  /* 0x000000c000000947 */ /* 0x000fea0003800000 */
[----:B------:R-:W-:Y:S01]  /*2320*/  IMAD.U32 R2, RZ, RZ, UR8 ;  /* 0x00000008ff027e24 */ /* 0x000fe2000f8e00ff */
[----:B------:R-:W-:Y:S01]  /*2330*/  ULDC UR24, c[0x0][0x19c] ;  /* 0x0000670000187ab9 */ /* 0x000fe20000000800 */
[----:B------:R-:W-:Y:S01]  /*2340*/  IMAD.MOV.U32 R22, RZ, RZ, R20 ;  /* 0x000000ffff167224 */ /* 0x000fe200078e0014 */
[----:B------:R-:W-:-:S03]  /*2350*/  UIMAD UR24, UR24, 0x60, URZ ;  /* 0x00000060181878a4 */ /* 0x000fc6000f8e023f */
        /* <DEDUP_REMOVED lines=8> */
.L_x_198:
[----:B------:R-:W-:Y:S05]  /*23e0*/  BSYNC B0 ;  /* 0x0000000000007941 */ /* 0x000fea0003800000 */
.L_x_197:
[----:B------:R-:W0:Y:S01]  /*23f0*/  LDGDEPBAR ;  /* 0x00000000000079af */ /* 0x000e220000000000 */
[----:B------:R-:W-:Y:S01]  /*2400*/  LOP3.LUT R5, R16, 0xfffffff8, RZ, 0xc0, !PT ;  /* 0xfffffff810057812 */ /* 0x000fe200078ec0ff */
[----:B------:R-:W-:Y:S01]  /*2410*/  IMAD.SHL.U32 R11, R11, 0x40, RZ ;  /* 0x000000400b0b7824 */ /* 0x000fe200078e00ff */
[----:B------:R-:W-:Y:S01]  /*2420*/  SHF.R.S32.HI R16, RZ, 0x4, R14 ;  /* 0x00000004ff107819 */ /* 0x000fe2000001140e */
[----:B------:R-:W-:Y:S01]  /*2430*/  IMAD.SHL.U32 R15, R15, 0x8, RZ ;  /* 0x000000080f0f7824 */ /* 0x000fe200078e00ff */
[----:B------:R-:W-:Y:S01]  /*2440*/  LOP3.LUT R12, R12, 0x7fffffe, RZ, 0xc0, !PT ;  /* 0x07fffffe0c0c7812 */ /* 0x000fe200078ec0ff */
[----:B------:R-:W-:Y:S01]  /*2450*/  IMAD.IADD R5, R0, 0x1, -R5 ;  /* 0x0000000100057824 */ /* 0x000fe200078e0a05 */
[----:B------:R-:W-:Y:S01]  /*2460*/  SHF.R.S32.HI R9, RZ, 0x1f, R13 ;  /* 0x0000001fff097819 */ /* 0x000fe2000001140d */
[----:B------:R-:W-:Y:S01]  /*2470*/  UIMAD UR24, UR7, UR22, URZ ;  /* 0x00000016071872a4 */ /* 0x000fe2000f8e023f */
[----:B------:R-:W-:Y:S01]  /*2480*/  LEA.HI R17, R14, R16, RZ, 0x1 ;  /* 0x000000100e117211 */ /* 0x000fe200078f08ff */
[----:B------:R-:W-:Y:S01]  /*2490*/  IMAD.IADD R12, R13, 0x1, -R12 ;  /* 0x000000010d0c7824 */ /* 0x000fe200078e0a0c */
[----:B------:R-:W-:Y:S01]  /*24a0*/  LEA.HI R14, R5, R5, RZ, 0x1 ;  /* 0x00000005050e7211 */ /* 0x000fe200078f08ff */
[----:B------:R-:W-:Y:S01]  /*24b0*/  IMAD.MOV.U32 R182, RZ, RZ, R180 ;  /* 0x000000ffffb67224 */ /* 0x000fe200078e00b4 */
[----:B------:R-:W-:Y:S01]  /*24c0*/  LEA.HI R9, R9, R13, RZ, 0x3 ;  /* 0x0000000d09097211 */ /* 0x000fe200078f18ff */
[----:B------:R-:W-:Y:S01]  /*24d0*/  UIMAD UR24, UR20, UR18, UR24 ;  /* 0x00000012141872a4 */ /* 0x000fe2000f8e0218 */
[----:B------:R-:W-:Y:S01]  /*24e0*/  ISETP.GE.AND P0, PT, R18, UR21, PT ;  /* 0x0000001512007c0c */ /* 0x000fe2000bf06270 */
[----:B------:R-:W-:Y:S01]  /*24f0*/  IMAD.SHL.U32 R218, R0, 0x2, RZ ;  /* 0x0000000200da7824 */ /* 0x000fe200078e00ff */
[----:B------:R-:W-:Y:S01]  /*2500*/  SHF.R.S32.HI R2, RZ, 0x1f, R10 ;  /* 0x0000001fff027819 */ /* 0x000fe2000001140a */
[----:B------:R-:W-:Y:S01]  /*2510*/  BSSY B0, `(.L_x_199) ;  /* 0x0000032000007945 */ /* 0x000fe20003800000 */
[----:B------:R-:W-:-:S02]  /*2520*/  LOP3.LUT R17, R17, 0xfffffffe, RZ, 0xc0, !PT ;  /* 0xfffffffe11117812 */ /* 0x000fc400078ec0ff */
[----:B------:R-:W-:Y:S02]  /*2530*/  LOP3.LUT R13, R14, 0x7fffffe, RZ, 0xc0, !PT ;  /* 0x07fffffe0e0d7812 */ /* 0x000fe400078ec0ff */
[----:B------:R-:W-:Y:S01]  /*2540*/  LEA.HI R217, R2, R10, RZ, 0x2 ;  /* 0x0000000a02d97211 */ /* 0x000fe200078f10ff */
[----:B------:R-:W-:-:S04]  /*2550*/  DEPBAR.LE SB0, 0x0 ;  /* 0x000080000000791a */ /* 0x000fc80000000000 */
[----:B------:R-:W-:Y:S01]  /*2560*/  BAR.SYNC.DEFER_BLOCKING 0x0 ;  /* 0x0000000000007b1d */ /* 0x000fe20000010000 */
[----:B------:R-:W-:Y:S01]  /*2570*/  IMAD.IADD R17, R16, 0x1, -R17 ;  /* 0x0000000110117824 */ /* 0x000fe200078e0a11 */
[----:B------:R-:W-:Y:S01]  /*2580*/  SHF.R.S32.HI R2, RZ, 0x1, R14 ;  /* 0x00000001ff027819 */ /* 0x000fe2000001140e */
[----:B------:R-:W-:Y:S01]  /*2590*/  IMAD.IADD R13, R5, 0x1, -R13 ;  /* 0x00000001050d7824 */ /* 0x000fe200078e0a0d */
[----:B------:R-:W-:Y:S01]  /*25a0*/  LOP3.LUT R10, R11, 0xc0, RZ, 0xc0, !PT ;  /* 0x000000c00b0a7812 */ /* 0x000fe200078ec0ff */
[----:B------:R-:W-:Y:S01]  /*25b0*/  IMAD.SHL.U32 R5, R9, 0x20, RZ ;  /* 0x0000002009057824 */ /* 0x000fe200078e00ff */
[----:B------:R-:W-:Y:S01]  /*25c0*/  LEA R0, R8, UR19, 0x4 ;  /* 0x0000001308007c11 */ /* 0x000fe2000f8e20ff */
[C---:B------:R-:W-:Y:S01]  /*25d0*/  IMAD R215, R17.reuse, 0x8, R13 ;  /* 0x0000000811d77824 */ /* 0x040fe200078e020d */
[----:B------:R-:W-:Y:S01]  /*25e0*/  SHF.R.S32.HI R217, RZ, 0x2, R217 ;  /* 0x00000002ffd97819 */ /* 0x000fe200000114d9 */
[----:B------:R-:W-:Y:S01]  /*25f0*/  IMAD.SHL.U32 R11, R17, 0x8, RZ ;  /* 0x00000008110b7824 */ /* 0x000fe200078e00ff */
[----:B------:R-:W-:Y:S01]  /*2600*/  LOP3.LUT R5, R5, 0xffffff00, RZ, 0xc0, !PT ;  /* 0xffffff0005057812 */ /* 0x000fe200078ec0ff */
[----:B------:R-:W-:Y:S01]  /*2610*/  IMAD.SHL.U32 R13, R2, 0x40, RZ ;  /* 0x00000040020d7824 */ /* 0x000fe200078e00ff */
[----:B------:R-:W-:Y:S01]  /*2620*/  LOP3.LUT R218, R218, 0x6, RZ, 0xc0, !PT ;  /* 0x00000006dada7812 */ /* 0x000fe200078ec0ff */
[----:B------:R-:W-:Y:S01]  /*2630*/  IMAD.IADD R0, R0, 0x1, R217 ;  /* 0x0000000100007824 */ /* 0x000fe200078e02d9 */
[----:B------:R-:W-:Y:S01]  /*2640*/  LOP3.LUT R11, R10, 0x8, R11, 0xf8, !PT ;  /* 0x000000080a0b7812 */ /* 0x000fe200078ef80b */
[--C-:B------:R-:W-:Y:S01]  /*2650*/  IMAD R9, R8, 0x200, R5.reuse ;  /* 0x0000020008097824 */ /* 0x100fe200078e0205 */
[----:B------:R-:W-:Y:S01]  /*2660*/  SHF.R.U32.HI R10, RZ, 0x3, R10 ;  /* 0x00000003ff0a7819 */ /* 0x000fe2000001160a */
[C---:B------:R-:W-:Y:S01]  /*2670*/  IMAD R5, R12.reuse, 0x20, R5 ;  /* 0x000000200c057824 */ /* 0x040fe200078e0205 */
[----:B------:R-:W-:Y:S01]  /*2680*/  LOP3.LUT R13, R13, 0xc0, RZ, 0xc0, !PT ;  /* 0x000000c00d0d7812 */ /* 0x000fe200078ec0ff */
[----:B------:R-:W-:Y:S01]  /*2690*/  IMAD R9, R12, 0x20, R9 ;  /* 0x000000200c097824 */ /* 0x000fe200078e0209 */
[----:B------:R-:W-:Y:S01]  /*26a0*/  LOP3.LUT R10, R11, R10, RZ, 0x3c, !PT ;  /* 0x0000000a0b0a7212 */ /* 0x000fe200078e3cff */
[----:B------:R-:W-:Y:S01]  /*26b0*/  IMAD.U32 R11, RZ, RZ, UR22 ;  /* 0x00000016ff0b7e24 */ /* 0x000fe2000f8e00ff */
[----:B------:R-:W-:Y:S01]  /*26c0*/  LOP3.LUT R15, R13, 0x8, R15, 0xf8, !PT ;  /* 0x000000080d0f7812 */ /* 0x000fe200078ef80f */
[----:B------:R1:W-:Y:S01]  /*26d0*/  @P0 STS [R219+0x4000], RZ ;  /* 0x004000ffdb000388 */ /* 0x0003e20000000800 */
[----:B------:R-:W-:Y:S01]  /*26e0*/  SHF.R.U32.HI R13, RZ, 0x3, R13 ;  /* 0x00000003ff0d7819 */ /* 0x000fe2000001160d */
[----:B------:R-:W-:-:S02]  /*26f0*/  IMAD.IADD R216, R10, 0x1, R9 ;  /* 0x000000010ad87824 */ /* 0x000fc400078e0209 */
[----:B------:R1:W-:Y:S01]  /*2700*/  @P0 STS [R219+0x4004], RZ ;  /* 0x004004ffdb000388 */ /* 0x0003e20000000800 */
[----:B------:R-:W-:Y:S01]  /*2710*/  LOP3.LUT R13, R15, R13, RZ, 0x3c, !PT ;  /* 0x0000000d0f0d7212 */ /* 0x000fe200078e3cff */
[----:B------:R-:W-:Y:S02]  /*2720*/  IMAD.IADD R5, R10, 0x1, R5 ;  /* 0x000000010a057824 */ /* 0x000fe400078e0205 */
[----:B------:R1:W-:Y:S01]  /*2730*/  @P0 STS.64 [R219+0x4008], RZ ;  /* 0x004008ffdb000388 */ /* 0x0003e20000000a00 */
[----:B------:R-:W-:-:S04]  /*2740*/  IMAD.WIDE.U32 R10, R11, UR18, R182 ;  /* 0x000000120b0a7c25 */ /* 0x000fc8000f8e00b6 */
[----:B------:R-:W-:Y:S01]  /*2750*/  IMAD.U32 R215, R215, 0x20, R13 ;  /* 0x00000020d7d77824 */ /* 0x000fe200078e000d */
[----:B------:R-:W-:Y:S01]  /*2760*/  IADD3 R13, R11, UR24, RZ ;  /* 0x000000180b0d7c10 */ /* 0x000fe2000fffe0ff */
        /* <DEDUP_REMOVED lines=12> */
.L_x_200:
[----:B------:R-:W-:Y:S05]  /*2830*/  BSYNC B0 ;  /* 0x0000000000007941 */ /* 0x000fea0003800000 */
.L_x_199:
[----:B------:R-:W-:Y:S01]  /*2840*/  ISETP.GE.AND P0, PT, R7, UR21, PT ;  /* 0x0000001507007c0c */ /* 0x000fe2000bf06270 */
[----:B------:R-:W-:Y:S01]  /*2850*/  ULDC UR19, c[0x0][0x1a4] ;  /* 0x0000690000137ab9 */ /* 0x000fe20000000800 */
[----:B------:R-:W-:Y:S01]  /*2860*/  BSSY B0, `(.L_x_201) ;  /* 0x0000010000007945 */ /* 0x000fe20003800000 */
[----:B------:R-:W-:Y:S02]  /*2870*/  USHF.L.U32 UR20, UR6, 0x5, URZ ;  /* 0x0000000506147899 */ /* 0x000fe4000800063f */
[----:B------:R-:W-:-:S08]  /*2880*/  USHF.L.U64.HI UR19, UR6, UR23, UR19 ;  /* 0x0000001706137299 */ /* 0x000fd00008010213 */
[----:B------:R1:W-:Y:S01]  /*2890*/  @P0 STS.128 [R219+0x4800], RZ ;  /* 0x004800ffdb000388 */ /* 0x0003e20000000c00 */
[----:B------:R-:W-:Y:S05]  /*28a0*/  @P0 BRA `(.L_x_202) ;  /* 0x000000b000000947 */ /* 0x000fea0003800000 */
[----:B------:R-:W-:-:S13]  /*28b0*/  ISETP.GE.AND P0, PT, R232, c[0x0][0x220], PT ;  /* 0x00008800e8007a0c */ /* 0x000fda0003f06270 */
[----:B------:R1:W-:Y:S01]  /*28c0*/  @P0 STS.128 [R219+0x4800], RZ ;  /* 0x004800ffdb000388 */ /* 0x0003e20000000c00 */
[----:B------:R-:W-:Y:S05]  /*28d0*/  @P0 BRA `(.L_x_202) ;  /* 0x0000008000000947 */ /* 0x000fea0003800000 */
[----:B-1----:R-:W-:-:S04]  /*28e0*/  IADD3 R8, P0, R10, UR20, RZ ;  /* 0x000000140a087c10 */ /* 0x002fc8000ff1e0ff */
[----:B------:R-:W-:Y:S02]  /*28f0*/  IADD3.X R7, R13, UR19, RZ, P0, !PT ;  /* 0x000000130d077c10 */ /* 0x000fe400087fe4ff */
[----:B------:R-:W-:-:S04]  /*2900*/  LEA R14, P0, R8, c[0x0][0x170], 0x1 ;  /* 0x00005c00080e7a11 */ /* 0x000fc800078008ff */
[----:B------:R-:W-:-:S05]  /*2910*/  LEA.HI.X R15, R8, c[0x0][0x174], R7, 0x1, P0 ;  /* 0x00005d00080f7a11 */ /* 0x000fca00000f0c07 */
[----:B------:R-:W-:Y:S01]  /*2920*/  @!PT LDS RZ, [RZ] ;  /* 0x00000000fffff984 */ /* 0x000fe20000000800 */
[----:B------:R-:W-:Y:S01]  /*2930*/  @!PT LDS RZ, [RZ] ;  /* 0x00000000fffff984 */ /* 0x000fe20000000800 */
[----:B------:R-:W-:Y:S01]  /*2940*/  @!PT LDS RZ, [RZ] ;  /* 0x00000000fffff984 */ /* 0x000fe20000000800 */
[----:B------:R1:W-:Y:S04]  /*2950*/  LDGSTS.E.BYPASS.LTC128B.128 [R219+0x4800], [R14.64] ;  /* 0x048000000edb7fae */ /* 0x0003e8000b901d50 */
.L_x_202:
[----:B------:R-:W-:Y:S05]  /*2960*/  BSYNC B0 ;  /* 0x0000000000007941 */ /* 0x000fea0003800000 */
.L_x_201:
[----:B------:R-:W-:Y:S01]  /*2970*/  ISETP.GE.AND P0, PT, R6, UR21, PT ;  /* 0x0000001506007c0c */ /* 0x000fe2000bf06270 */
[----:B------:R-:W-:-:S12]  /*2980*/  BSSY B0, `(.L_x_203) ;  /* 0x0000011000007945 */ /* 0x000fd80003800000 */
[----:B------:R1:W-:Y:S01]  /*2990*/  @P0 STS.128 [R219+0x5000], RZ ;  /* 0x005000ffdb000388 */ /* 0x0003e20000000c00 */
[----:B------:R-:W-:Y:S05]  /*29a0*/  @P0 BRA `(.L_x_204) ;  /* 0x000000e000000947 */ /* 0x000fea0003800000 */
[----:B------:R-:W-:-:S13]  /*29b0*/  ISETP.GE.AND P0, PT, R232, c[0x0][0x220], PT ;  /* 0x00008800e8007a0c */ /* 0x000fda0003f06270 */
[----:B------:R1:W-:Y:S01]  /*29c0*/  @P0 STS.128 [R219+0x5000], RZ ;  /* 0x005000ffdb000388 */ /* 0x0003e20000000c00 */
[----:B------:R-:W-:Y:S05]  /*29d0*/  @P0 BRA `(.L_x_204) ;  /* 0x000000b000000947 */ /* 0x000fea0003800000 */
[----:B------:R-:W-:Y:S02]  /*29e0*/  IMAD.U32 R7, RZ, RZ, UR6 ;  /* 0x00000006ff077e24 */ /* 0x000fe4000f8e00ff */
[----:B-1----:R-:W-:Y:S02]  /*29f0*/  IMAD.MOV.U32 R8, RZ, RZ, c[0x0][0x1a4] ;  /* 0x00006900ff087624 */ /* 0x002fe400078e00ff */
[----:B------:R-:W-:Y:S01]  /*2a00*/  IMAD.U32 R6, RZ, RZ, UR6 ;  /* 0x00000006ff067e24 */ /* 0x000fe2000f8e00ff */
        /* <DEDUP_REMOVED lines=8> */
.L_x_204:
[----:B------:R-:W-:Y:S05]  /*2a90*/  BSYNC B0 ;  /* 0x0000000000007941 */ /* 0x000fea0003800000 */
.L_x_203:
[----:B------:R-:W-:Y:S01]  /*2aa0*/  ISETP.GE.AND P0, PT, R3, UR21, PT ;  /* 0x0000001503007c0c */ /* 0x000fe2000bf06270 */
[----:B------:R-:W-:Y:S01]  /*2ab0*/  UIADD3 UR21, UR4, 0x1, -UR14 ;  /* 0x0000000104157890 */ /* 0x000fe2000fffe80e */
[----:B------:R-:W-:Y:S01]  /*2ac0*/  BSSY B0, `(.L_x_205) ;  /* 0x0000016000007945 */ /* 0x000fe20003800000 */
[----:B------:R-:W-:Y:S02]  /*2ad0*/  ULDC UR24, c[0x0][0x2e8] ;  /* 0x0000ba0000187ab9 */ /* 0x000fe40000000800 */
[----:B------:R-:W-:Y:S02]  /*2ae0*/  ULDC UR23, c[0x0][0x2e4] ;  /* 0x0000b90000177ab9 */ /* 0x000fe40000000800 */
[----:B------:R-:W-:Y:S02]  /*2af0*/  UIADD3 UR24, UR21, UR24, URZ ;  /* 0x0000001815187290 */ /* 0x000fe4000fffe03f */
[----:B------:R-:W-:-:S04]  /*2b00*/  UIADD3 UR23, UR4, -UR23, -UR14 ;  /* 0x8000001704177290 */ /* 0x000fc8000fffe80e */
[----:B------:R1:W-:Y:S01]  /*2b10*/  @P0 STS.128 [R219+0x5800], RZ ;  /* 0x005800ffdb000388 */ /* 0x0003e20000000c00 */
        /* <DEDUP_REMOVED lines=16> */
.L_x_206:
[----:B------:R-:W-:Y:S05]  /*2c20*/  BSYNC B0 ;  /* 0x0000000000007941 */ /* 0x000fea0003800000 */
.L_x_205:
[----:B------:R-:W-:Y:S01]  /*2c30*/  IMAD.SHL.U32 R216, R216, 0x2, RZ ;  /* 0x00000002d8d87824 */ /* 0x000fe200078e00ff */
[----:B------:R-:W-:Y:S01]  /*2c40*/  LOP3.LUT P0, RZ, R2, 0x2, RZ, 0xc0, !PT ;  /* 0x0000000202ff7812 */ /* 0x000fe2000780c0ff */
[----:B------:R-:W-:Y:S01]  /*2c50*/  IMAD.SHL.U32 R215, R215, 0x2, RZ ;  /* 0x00000002d7d77824 */ /* 0x000fe200078e00ff */
[----:B------:R-:W-:Y:S01]  /*2c60*/  IADD3 R228, R0, UR24, RZ ;  /* 0x0000001800e47c10 */ /* 0x000fe2000fffe0ff */
[----:B------:R-:W-:Y:S01]  /*2c70*/  IMAD R214, R4, 0x2, R216 ;  /* 0x0000000204d67824 */ /* 0x000fe200078e02d8 */
[----:B------:R-:W-:Y:S01]  /*2c80*/  LDSM.16.M88.4 R76, [R216] ;  /* 0x00000000d84c783b */ /* 0x000fe20000000200 */
[----:B------:R-:W-:Y:S01]  /*2c90*/  IADD3 R226, R0, 0x8, RZ ;  /* 0x0000000800e27810 */ /* 0x000fe20007ffe0ff */
[----:B------:R-:W-:Y:S01]  /*2ca0*/  UISETP.GT.AND UP0, UPT, UR22, UR11, UPT ;  /* 0x0000000b1600728c */ /* 0x000fe2000bf04270 */
[C---:B------:R-:W-:Y:S01]  /*2cb0*/  IADD3 R2, R215.reuse, 0x2000, RZ ;  /* 0x00002000d7027810 */ /* 0x040fe20007ffe0ff */
[----:B------:R-:W5:Y:S01]  /*2cc0*/  LDSM.16.M88.4 R64, [R215+0x2000] ;  /* 0x00200000d740783b */ /* 0x000f620000000200 */
[----:B------:R-:W-:-:S02]  /*2cd0*/  IADD3 R213, R215, 0x2020, RZ ;  /* 0x00002020d7d57810 */ /* 0x000fc40007ffe0ff */
[----:B------:R-:W-:Y:S01]  /*2ce0*/  IADD3 R229, R0, UR23, RZ ;  /* 0x0000001700e57c10 */ /* 0x000fe2000fffe0ff */
[----:B-1----:R-:W-:Y:S01]  /*2cf0*/  LDSM.16.M88.4 R8, [R216+0x1000] ;  /* 0x00100000d808783b */ /* 0x002fe20000000200 */
[----:B------:R-:W-:Y:S02]  /*2d00*/  @P0 IADD3 R213, R2, -0x20, RZ ;  /* 0xffffffe002d50810 */ /* 0x000fe40007ffe0ff */
[----:B------:R-:W-:Y:S01]  /*2d10*/  IADD3 R224, R0, 0x40, RZ ;  /* 0x0000004000e07810 */ /* 0x000fe20007ffe0ff */
[----:B------:R-:W1:Y:S01]  /*2d20*/  LDSM.16.M88.4 R92, [R215+0x3400] ;  /* 0x00340000d75c783b */ /* 0x000e620000000200 */
[----:B------:R-:W-:Y:S02]  /*2d30*/  IMNMX R228, R228, UR4, PT ;  /* 0x00000004e4e47c17 */ /* 0x000fe4000b800200 */
[----:B------:R-:W-:Y:S01]  /*2d40*/  IADD3 R0, R0, 0x48, RZ ;  /* 0x0000004800007810 */ /* 0x000fe20007ffe0ff */
[----:B------:R-:W-:Y:S01]  /*2d50*/  LDSM.16.M88.4 R168, [R213] ;  /* 0x00000000d5a8783b */ /* 0x000fe20000000200 */
[----:B------:R-:W-:-:S02]  /*2d60*/  IADD3 R227, R226, UR23, RZ ;  /* 0x00000017e2e37c10 */ /* 0x000fc4000fffe0ff */
[----:B------:R-:W-:Y:S01]  /*2d70*/  IADD3 R226, R226, UR24, RZ ;  /* 0x00000018e2e27c10 */ /* 0x000fe2000fffe0ff */
[----:B------:R-:W2:Y:S01]  /*2d80*/  LDSM.16.M88.4 R164, [R214] ;  /* 0x00000000d6a4783b */ /* 0x000ea20000000200 */
[----:B------:R-:W-:Y:S02]  /*2d90*/  IMNMX R229, RZ, R229, !PT ;  /* 0x000000e5ffe57217 */ /* 0x000fe40007800200 */
[C---:B------:R-:W-:Y:S01]  /*2da0*/  IADD3 R225, R224.reuse, UR23, RZ ;  /* 0x00000017e0e17c10 */ /* 0x040fe2000fffe0ff */
[----:B------:R-:W3:Y:S01]  /*2db0*/  LDSM.16.M88.4 R124, [R215+0x2400] ;  /* 0x00240000d77c783b */ /* 0x000ee20000000200 */
[----:B------:R-:W-:Y:S02]  /*2dc0*/  IADD3 R224, R224, UR24, RZ ;  /* 0x00000018e0e07c10 */ /* 0x000fe4000fffe0ff */
[----:B------:R-:W-:Y:S01]  /*2dd0*/  IADD3 R222, R0, UR24, RZ ;  /* 0x0000001800de7c10 */ /* 0x000fe2000fffe0ff */
[----:B------:R-:W-:Y:S01]  /*2de0*/  LDSM.16.M88.4 R172, [R214+0x1000] ;  /* 0x00100000d6ac783b */ /* 0x000fe20000000200 */
[----:B------:R-:W-:-:S02]  /*2df0*/  IMNMX R226, R226, UR4, PT ;  /* 0x00000004e2e27c17 */ /* 0x000fc4000b800200 */
[----:B------:R-:W-:Y:S01]  /*2e00*/  IADD3 R223, R0, UR23, RZ ;  /* 0x0000001700df7c10 */ /* 0x000fe2000fffe0ff */
[----:B------:R-:W4:Y:S01]  /*2e10*/  LDSM.16.M88.4 R144, [R213+0x1400] ;  /* 0x00140000d590783b */ /* 0x000f220000000200 */
[----:B------:R-:W-:Y:S02]  /*2e20*/  IMNMX R224, R224, UR4, PT ;  /* 0x00000004e0e07c17 */ /* 0x000fe4000b800200 */
[----:B------:R-:W-:Y:S01]  /*2e30*/  IMNMX R222, R222, UR4, PT ;  /* 0x00000004dede7c17 */ /* 0x000fe2000b800200 */
[----:B------:R-:W2:Y:S01]  /*2e40*/  LDSM.16.M88.4 R176, [R215+0x3c00] ;  /* 0x003c0000d7b0783b */ /* 0x000ea20000000200 */
[----:B------:R-:W-:Y:S02]  /*2e50*/  IMNMX R227, RZ, R227, !PT ;  /* 0x000000e3ffe37217 */ /* 0x000fe40007800200 */
[----:B------:R-:W-:Y:S01]  /*2e60*/  IMNMX R225, RZ, R225, !PT ;  /* 0x000000e1ffe17217 */ /* 0x000fe20007800200 */
[----:B------:R-:W2:Y:S01]  /*2e70*/  LDSM.16.M88.4 R116, [R215+0x2800] ;  /* 0x00280000d774783b */ /* 0x000ea20000000200 */
[----:B------:R-:W-:-:S02]  /*2e80*/  IMNMX R223, RZ, R223, !PT ;  /* 0x000000dfffdf7217 */ /* 0x000fc40007800200 */
[C---:B------:R-:W-:Y:S01]  /*2e90*/  IADD3 R210, R213.reuse, 0x400, RZ ;  /* 0x00000400d5d27810 */ /* 0x040fe20007ffe0ff */
[----:B-----5:R-:W-:Y:S01]  /*2ea0*/  HMMA.16816.F32 R72, R76, R64, RZ ;  /* 0x000000404c48723c */ /* 0x020fe200000018ff */
[----:B------:R-:W5:Y:S01]  /*2eb0*/  LDSM.16.M88.4 R108, [R215+0x2c00] ;  /* 0x002c0000d76c783b */ /* 0x000f620000000200 */
[C---:B------:R-:W-:Y:S02]  /*2ec0*/  IADD3 R209, R213.reuse, 0x800, RZ ;  /* 0x00000800d5d17810 */ /* 0x040fe40007ffe0ff */
[C---:B------:R-:W-:Y:S01]  /*2ed0*/  IADD3 R208, R213.reuse, 0xc00, RZ ;  /* 0x00000c00d5d07810 */ /* 0x040fe20007ffe0ff */
[----:B------:R-:W2:Y:S01]  /*2ee0*/  LDSM.16.M88.4 R100, [R215+0x3000] ;  /* 0x00300000d764783b */ /* 0x000ea20000000200 */
[C---:B------:R-:W-:Y:S02]  /*2ef0*/  IADD3 R207, R213.reuse, 0x1000, RZ ;  /* 0x00001000d5cf7810 */ /* 0x040fe40007ffe0ff */
[----:B-1----:R-:W-:Y:S01]  /*2f00*/  HMMA.16816.F32 R28, R8, R92, RZ ;  /* 0x0000005c081c723c */ /* 0x002fe200000018ff */
[----:B------:R-:W1:Y:S01]  /*2f10*/  LDSM.16.M88.4 R84, [R215+0x3800] ;  /* 0x00380000d754783b */ /* 0x000e620000000200 */
[----:B------:R-:W-:-:S02]  /*2f20*/  IADD3 R206, R213, 0x1400, RZ ;  /* 0x00001400d5ce7810 */ /* 0x000fc40007ffe0ff */
[C---:B------:R-:W-:Y:S01]  /*2f30*/  IADD3 R205, R213.reuse, 0x1800, RZ ;  /* 0x00001800d5cd7810 */ /* 0x040fe20007ffe0ff */
[----:B------:R-:W1:Y:S01]  /*2f40*/  LDSM.16.M88.4 R160, [R213+0x400] ;  /* 0x00040000d5a0783b */ /* 0x000e620000000200 */
[----:B------:R-:W-:Y:S02]  /*2f50*/  IADD3 R204, R213, 0x1c00, RZ ;  /* 0x00001c00d5cc7810 */ /* 0x000fe40007ffe0ff */
[----:B--2---:R-:W-:Y:S01]  /*2f60*/  HMMA.16816.F32 R24, R8, R94, RZ ;  /* 0x0000005e0818723c */ /* 0x004fe200000018ff */
[----:B------:R-:W2:Y:S04]  /*2f70*/  LDSM.16.M88.4 R136, [R213+0x1c00] ;  /* 0x001c0000d588783b */ /* 0x000ea80000000200 */
[----:B------:R-:W-:Y:S03]  /*2f80*/  LDSM.16.M88.4 R156, [R213+0x800] ;  /* 0x00080000d59c783b */ /* 0x000fe60000000200 */
[C---:B------:R-:W-:Y:S01]  /*2f90*/  HMMA.16816.F32 R96, R76.reuse, R92, RZ ;  /* 0x0000005c4c60723c */ /* 0x040fe200000018ff */
[----:B------:R-:W1:Y:S04]  /*2fa0*/  LDSM.16.M88.4 R140, [R213+0x1800] ;  /* 0x00180000d58c783b */ /* 0x000e680000000200 */
[----:B------:R-:W1:Y:S03]  /*2fb0*/  LDSM.16.M88.4 R152, [R213+0xc00] ;  /* 0x000c0000d598783b */ /* 0x000e660000000200 */
[----:B------:R-:W-:Y:S01]  /*2fc0*/  HMMA.16816.F32 R92, R76, R94, RZ ;  /* 0x0000005e4c5c723c */ /* 0x000fe200000018ff */
[----:B------:R-:W1:Y:S04]  /*2fd0*/  LDSM.16.M88.4 R148, [R213+0x1000] ;  /* 0x00100000d594783b */ /* 0x000e680000000200 */
[----:B------:R-:W0:Y:S03]  /*2fe0*/  LDGDEPBAR ;  /* 0x00000000000079af */ /* 0x000e260000000000 */
[----:B------:R-:W-:Y:S08]  /*2ff0*/  HMMA.16816.F32 R68, R8, R64, RZ ;  /* 0x000000400844723c */ /* 0x000ff000000018ff */
[-C--:B------:R-:W-:Y:S08]  /*3000*/  HMMA.16816.F32 R132, R76, R66.reuse, RZ ;  /* 0x000000424c84723c */ /* 0x080ff000000018ff */
[----:B------:R-:W-:Y:S01]  /*3010*/  HMMA.16816.F32 R64, R8, R66, RZ ;  /* 0x000000420840723c */ /* 0x000fe200000018ff */
[----:B------:R-:W-:-:S07]  /*3020*/  DEPBAR.LE SB0, 0x0 ;  /* 0x000080000000791a */ /* 0x000fce0000000000 */
[----:B------:R-:W-:Y:S08]  /*3030*/  HMMA.16816.F32 R72, R164, R168, R72 ;  /* 0x000000a8a448723c */ /* 0x000ff00000001848 */
[----:B---3--:R-:W-:Y:S08]  /*3040*/  HMMA.16816.F32 R128, R76, R124, RZ ;  /* 0x0000007c4c80723c */ /* 0x008ff000000018ff */
[-C--:B----4-:R-:W-:Y:S08]  /*3050*/  HMMA.16816.F32 R24, R172, R146.reuse, R24 ;  /* 0x00000092ac18723c */ /* 0x090ff00000001818 */
[----:B------:R-:W-:Y:S07]  /*3060*/  HMMA.16816.F32 R92, R164, R146, R92 ;  /* 0x00000092a45c723c */ /* 0x000fee000000185c */
[----:B------:R-:W-:Y:S01]  /*3070*/  IMAD.U32 R147, RZ, RZ, UR22 ;  /* 0x00000016ff937e24 */ /* 0x000fe2000f8e00ff */
[----:B------:R-:W-:Y:S03]  /*3080*/  HMMA.16816.F32 R68, R172, R168, R68 ;  /* 0x000000a8ac44723c */ /* 0x000fe60000001844 */
[----:B------:R-:W-:-:S05]  /*3090*/  IMAD R147, R147, 0x80, R218 ;  /* 0x0000008093937824 */ /* 0x000fca00078e02da */
[----:B------:R-:W-:Y:S01]  /*30a0*/  HMMA.16816.F32 R132, R164, R170, R132 ;  /* 0x000000aaa484723c */ /* 0x000fe20000001884 */
[C---:B------:R-:W-:Y:S02]  /*30b0*/  ISETP.GE.AND P1, PT, R147.reuse, R228, PT ;  /* 0x000000e49300720c */ /* 0x040fe40003f26270 */
[C---:B------:R-:W-:Y:S02]  /*30c0*/  IADD3 R0, R147.reuse, 0x1, RZ ;  /* 0x0000000193007810 */ /* 0x040fe40007ffe0ff */
[C---:B------:R-:W-:Y:S02]  /*30d0*/  ISETP.LT.OR P1, PT, R147.reuse, R229, P1 ;  /* 0x000000e59300720c */ /* 0x040fe40000f21670 */
[----:B------:R-:W-:Y:S01]  /*30e0*/  ISETP.GE.AND P0, PT, R147, R226, PT ;  /* 0x000000e29300720c */ /* 0x000fe20003f06270 */
[----:B------:R-:W-:Y:S01]  /*30f0*/  HMMA.16816.F32 R60, R8, R124, RZ ;  /* 0x0000007c083c723c */ /* 0x000fe200000018ff */
[----:B------:R-:W-:Y:S02]  /*3100*/  ISETP.GE.AND P3, PT, R0, R228, PT ;  /* 0x000000e40000720c */ /* 0x000fe40003f66270 */
[----:B------:R-:W-:-:S02]  /*3110*/  FSEL R3, R72, -INF , !P1 ;  /* 0xff80000048037808 */ /* 0x000fc40004800000 */
[C---:B------:R-:W-:Y:S02]  /*3120*/  ISETP.GE.AND P4, PT, R147.reuse, R224, PT ;  /* 0x000000e09300720c */ /* 0x040fe40003f86270 */
[C---:B------:R-:W-:Y:S01]  /*3130*/  ISETP.GE.AND P1, PT, R147.reuse, R222, PT ;  /* 0x000000de9300720c */ /* 0x040fe20003f26270 */
[-C--:B------:R-:W-:Y:S01]  /*3140*/  HMMA.16816.F32 R12, R8, R176.reuse, RZ ;  /* 0x000000b0080c723c */ /* 0x080fe200000018ff */
[C---:B------:R-:W-:Y:S02]  /*3150*/  ISETP.LT.OR P0, PT, R147.reuse, R227, P0 ;  /* 0x000000e39300720c */ /* 0x040fe40000701670 */
[----:B------:R-:W-:Y:S02]  /*3160*/  IADD3 R6, R147, 0x8, RZ ;  /* 0x0000000893067810 */ /* 0x000fe40007ffe0ff */
[C---:B------:R-:W-:Y:S02]  /*3170*/  ISETP.GE.AND P6, PT, R0.reuse, R226, PT ;  /* 0x000000e20000720c */ /* 0x040fe40003fc6270 */
[C---:B------:R-:W-:Y:S01]  /*3180*/  ISETP.GE.AND P5, PT, R0.reuse, R224, PT ;  /* 0x000000e00000720c */ /* 0x040fe20003fa6270 */
[----:B------:R-:W-:Y:S01]  /*3190*/  HMMA.16816.F32 R80, R76, R176, RZ ;  /* 0x000000b04c50723c */ /* 0x000fe200000018ff */
[----:B------:R-:W-:-:S02]  /*31a0*/  ISETP.GE.AND P2, PT, R0, R222, PT ;  /* 0x000000de0000720c */ /* 0x000fc40003f46270 */
[----:B------:R-:W-:Y:S02]  /*31b0*/  ISETP.LT.OR P3, PT, R0, R229, P3 ;  /* 0x000000e50000720c */ /* 0x000fe40001f61670 */
[C---:B------:R-:W-:Y:S02]  /*31c0*/  ISETP.LT.OR P4, PT, R147.reuse, R225, P4 ;  /* 0x000000e19300720c */ /* 0x040fe40002781670 */
[----:B------:R-:W-:Y:S01]  /*31d0*/  ISETP.LT.OR P1, PT, R147, R223, P1 ;  /* 0x000000df9300720c */ /* 0x000fe20000f21670 */
[----:B------:R-:W-:Y:S01]  /*31e0*/  HMMA.16816.F32 R64, R172, R170, R64 ;  /* 0x000000aaac40723c */ /* 0x000fe20000001840 */
[----:B------:R-:W-:Y:S02]  /*31f0*/  FSEL R2, R74, -INF , !P0 ;  /* 0xff8000004a027808 */ /* 0x000fe40004000000 */
[----:B------:R-:W-:Y:S02]  /*3200*/  ISETP.GE.AND P0, PT, R6, R228, PT ;  /* 0x000000e40600720c */ /* 0x000fe40003f06270 */
[----:B------:R-:W-:-:S02]  /*3210*/  ISETP.LT.OR P6, PT, R0, R227, P6 ;  /* 0x000000e30000720c */ /* 0x000fc400037c1670 */
[C---:B------:R-:W-:Y:S01]  /*3220*/  ISETP.LT.OR P5, PT, R0.reuse, R225, P5 ;  /* 0x000000e10000720c */ /* 0x040fe20002fa1670 */
[-C--:B------:R-:W-:Y:S01]  /*3230*/  HMMA.16816.F32 R56, R8, R126.reuse, RZ ;  /* 0x0000007e0838723c */ /* 0x080fe200000018ff */
[----:B------:R-:W-:Y:S02]  /*3240*/  ISETP.LT.OR P2, PT, R0, R223, P2 ;  /* 0x000000df0000720c */ /* 0x000fe40001741670 */
[----:B------:R-:W-:Y:S02]  /*3250*/  FSEL R74, R73, -INF , !P3 ;  /* 0xff800000494a7808 */ /* 0x000fe40005800000 */
[----:B------:R-:W-:Y:S02]  /*3260*/  FSEL R0, R68, -INF , !P4 ;  /* 0xff80000044007808 */ /* 0x000fe40006000000 */
[----:B------:R-:W-:Y:S01]  /*3270*/  FSEL R70, R70, -INF , !P1 ;  /* 0xff80000046467808 */ /* 0x000fe20004800000 */
[----:B------:R-:W-:Y:S01]  /*3280*/  HMMA.16816.F32 R124, R76, R126, RZ ;  /* 0x0000007e4c7c723c */ /* 0x000fe200000018ff */
[----:B------:R-:W-:-:S02]  /*3290*/  IADD3 R73, R147, 0x9, RZ ;  /* 0x0000000993497810 */ /* 0x000fc40007ffe0ff */
[C---:B------:R-:W-:Y:S02]  /*32a0*/  ISETP.GE.AND P4, PT, R6.reuse, R226, PT ;  /* 0x000000e20600720c */ /* 0x040fe40003f86270 */
[C---:B------:R-:W-:Y:S02]  /*32b0*/  ISETP.GE.AND P1, PT, R6.reuse, R224, PT ;  /* 0x000000e00600720c */ /* 0x040fe40003f26270 */
[C---:B------:R-:W-:Y:S01]  /*32c0*/  ISETP.GE.AND P3, PT, R6.reuse, R222, PT ;  /* 0x000000de0600720c */ /* 0x040fe20003f66270 */
[----:B------:R-:W-:Y:S01]  /*32d0*/  HMMA.16816.F32 R52, R8, R116, RZ ;  /* 0x000000740834723c */ /* 0x000fe200000018ff */
[----:B------:R-:W-:Y:S02]  /*32e0*/  ISETP.LT.OR P0, PT, R6, R229, P0 ;  /* 0x000000e50600720c */ /* 0x000fe40000701670 */
[----:B------:R-:W-:Y:S02]  /*32f0*/  FSEL R7, R69, -INF , !P5 ;  /* 0xff80000045077808 */ /* 0x000fe40006800000 */
[----:B------:R-:W-:-:S02]  /*3300*/  ISETP.GE.AND P5, PT, R73, R228, PT ;  /* 0x000000e44900720c */ /* 0x000fc40003fa6270 */
[C---:B------:R-:W-:Y:S01]  /*3310*/  ISETP.LT.OR P4, PT, R6.reuse, R227, P4 ;  /* 0x000000e30600720c */ /* 0x040fe20002781670 */
[C---:B------:R-:W-:Y:S01]  /*3320*/  HMMA.16816.F32 R48, R8.reuse, R118, RZ ;  /* 0x000000760830723c */ /* 0x040fe200000018ff */
[C---:B------:R-:W-:Y:S02]  /*3330*/  ISETP.LT.OR P1, PT, R6.reuse, R225, P1 ;  /* 0x000000e10600720c */ /* 0x040fe40000f21670 */
[----:B------:R-:W-:Y:S02]  /*3340*/  ISETP.LT.OR P3, PT, R6, R223, P3 ;  /* 0x000000df0600720c */ /* 0x000fe40001f61670 */
[----:B------:R-:W-:Y:S02]  /*3350*/  FSEL R72, R75, -INF , !P6 ;  /* 0xff8000004b487808 */ /* 0x000fe40007000000 */
[----:B------:R-:W-:Y:S01]  /*3360*/  FSEL R6, R71, -INF , !P2 ;  /* 0xff80000047067808 */ /* 0x000fe20005000000 */
[----:B-----5:R-:W-:Y:S01]  /*3370*/  HMMA.16816.F32 R44, R8, R108, RZ ;  /* 0x0000006c082c723c */ /* 0x020fe200000018ff */
[----:B------:R-:W-:-:S02]  /*3380*/  FSEL R75, R132, -INF , !P0 ;  /* 0xff800000844b7808 */ /* 0x000fc40004000000 */
[C---:B------:R-:W-:Y:S02]  /*3390*/  ISETP.GE.AND P6, PT, R73.reuse, R226, PT ;  /* 0x000000e24900720c */ /* 0x040fe40003fc6270 */
[C---:B------:R-:W-:Y:S02]  /*33a0*/  ISETP.GE.AND P2, PT, R73.reuse, R224, PT ;  /* 0x000000e04900720c */ /* 0x040fe40003f46270 */
[C---:B------:R-:W-:Y:S01]  /*33b0*/  ISETP.GE.AND P0, PT, R73.reuse, R222, PT ;  /* 0x000000de4900720c */ /* 0x040fe20003f06270 */
[----:B------:R-:W-:Y:S01]  /*33c0*/  HMMA.16816.F32 R40, R8, R110, RZ ;  /* 0x0000006e0828723c */ /* 0x000fe200000018ff */
[----:B------:R-:W-:Y:S02]  /*33d0*/  ISETP.LT.OR P5, PT, R73, R229, P5 ;  /* 0x000000e54900720c */ /* 0x000fe40002fa1670 */
[----:B------:R-:W-:Y:S02]  /*33e0*/  IADD3 R68, R147, 0x10, RZ ;  /* 0x0000001093447810 */ /* 0x000fe40007ffe0ff */
[----:B------:R-:W-:-:S02]  /*33f0*/  ISETP.LT.OR P6, PT, R73, R227, P6 ;  /* 0x000000e34900720c */ /* 0x000fc400037c1670 */
[C---:B------:R-:W-:Y:S01]  /*3400*/  ISETP.LT.OR P2, PT, R73.reuse, R225, P2 ;  /* 0x000000e14900720c */ /* 0x040fe20001741670 */
[C---:B------:R-:W-:Y:S01]  /*3410*/  HMMA.16816.F32 R36, R8.reuse, R100, RZ ;  /* 0x000000640824723c */ /* 0x040fe200000018ff */
[----:B------:R-:W-:Y:S02]  /*3420*/  ISETP.LT.OR P0, PT, R73, R223, P0 ;  /* 0x000000df4900720c */ /* 0x000fe40000701670 */
[----:B------:R-:W-:Y:S02]  /*3430*/  FSEL R73, R134, -INF , !P4 ;  /* 0xff80000086497808 */ /* 0x000fe40006000000 */
[C---:B------:R-:W-:Y:S02]  /*3440*/  ISETP.GE.AND P4, PT, R68.reuse, R228, PT ;  /* 0x000000e44400720c */ /* 0x040fe40003f86270 */
[----:B------:R-:W-:Y:S01]  /*3450*/  FSEL R69, R67, -INF , !P0 ;  /* 0xff80000043457808 */ /* 0x000fe20004000000 */
[----:B------:R-:W-:Y:S01]  /*3460*/  HMMA.16816.F32 R32, R8, R102, RZ ;  /* 0x000000660820723c */ /* 0x000fe200000018ff */
[----:B------:R-:W-:-:S02]  /*3470*/  ISETP.LT.OR P4, PT, R68, R229, P4 ;  /* 0x000000e54400720c */ /* 0x000fc40002781670 */
[----:B------:R-:W-:-:S05]  /*3480*/  IADD3 R71, R147, 0x19, RZ ;  /* 0x0000001993477810 */ /* 0x000fca0007ffe0ff */
[C---:B-1----:R-:W-:Y:S08]  /*3490*/  HMMA.16816.F32 R20, R8.reuse, R84, RZ ;  /* 0x000000540814723c */ /* 0x042ff000000018ff */
        /* <DEDUP_REMOVED lines=10> */
[----:B------:R-:W-:Y:S08]  /*3540*/  HMMA.16816.F32 R76, R76, R178, RZ ;  /* 0x000000b24c4c723c */ /* 0x000ff000000018ff */
[-C--:B------:R-:W-:Y:S08]  /*3550*/  HMMA.16816.F32 R128, R164, R160.reuse, R128 ;  /* 0x000000a0a480723c */ /* 0x080ff00000001880 */
[C---:B------:R-:W-:Y:S08]  /*3560*/  HMMA.16816.F32 R60, R172.reuse, R160, R60 ;  /* 0x000000a0ac3c723c */ /* 0x040ff0000000183c */
[-C--:B--2---:R-:W-:Y:S08]  /*3570*/  HMMA.16816.F32 R12, R172, R136.reuse, R12 ;  /* 0x00000088ac0c723c */ /* 0x084ff0000000180c */
[----:B------:R-:W-:Y:S01]  /*3580*/  HMMA.16816.F32 R80, R164, R136, R80 ;  /* 0x00000088a450723c */ /* 0x000fe20000001850 */
[----:B------:R-:W-:-:S06]  /*3590*/  FSEL R146, R128, -INF , !P4 ;  /* 0xff80000080927808 */ /* 0x000fcc0006000000 */
[----:B------:R-:W-:Y:S01]  /*35a0*/  FSEL R137, R64, -INF , !P1 ;  /* 0xff80000040897808 */ /* 0x000fe20004800000 */
[----:B------:R-:W-:Y:S01]  /*35b0*/  HMMA.16816.F32 R124, R164, R162, R124 ;  /* 0x000000a2a47c723c */ /* 0x000fe2000000187c */
        /* <DEDUP_REMOVED lines=8> */
[----:B------:R-:W-:Y:S01]  /*3640*/  ISETP.LT.OR P5, PT, R68, R223, P5 ;  /* 0x000000df4400720c */ /* 0x000fe20002fa1670 */
[----:B------:R-:W-:Y:S01]  /*3650*/  HMMA.16816.F32 R76, R164, R138, R76 ;  /* 0x0000008aa44c723c */ /* 0x000fe2000000184c */
[----:B------:R-:W-:Y:S02]  /*3660*/  IADD3 R68, R147, 0x11, RZ ;  /* 0x0000001193447810 */ /* 0x000fe40007ffe0ff */
[----:B------:R-:W-:Y:S02]  /*3670*/  FSEL R136, R60, -INF , !P3 ;  /* 0xff8000003c887808 */ /* 0x000fe40005800000 */
[----:B------:R-:W-:-:S02]  /*3680*/  ISETP.GE.AND P0, PT, R68, R226, PT ;  /* 0x000000e24400720c */ /* 0x000fc40003f06270 */
[----:B------:R-:W-:Y:S01]  /*3690*/  FSEL R139, R135, -INF , !P6 ;  /* 0xff800000878b7808 */ /* 0x000fe20007000000 */
[C---:B------:R-:W-:Y:S01]  /*36a0*/  HMMA.16816.F32 R56, R172.reuse, R162, R56 ;  /* 0x000000a2ac38723c */ /* 0x040fe20000001838 */
[----:B------:R-:W-:Y:S02]  /*36b0*/  FSEL R138, R65, -INF , !P2 ;  /* 0xff800000418a7808 */ /* 0x000fe40005000000 */
[C---:B------:R-:W-:Y:S02]  /*36c0*/  ISETP.GE.AND P2, PT, R68.reuse, R228, PT ;  /* 0x000000e44400720c */ /* 0x040fe40003f46270 */
[C---:B------:R-:W-:Y:S02]  /*36d0*/  ISETP.GE.AND P6, PT, R68.reuse, R224, PT ;  /* 0x000000e04400720c */ /* 0x040fe40003fc6270 */
[C---:B------:R-:W-:Y:S01]  /*36e0*/  ISETP.GE.AND P4, PT, R68.reuse, R222, PT ;  /* 0x000000de4400720c */ /* 0x040fe20003f86270 */
[----:B------:R-:W-:Y:S01]  /*36f0*/  HMMA.16816.F32 R20, R172, R140, R20 ;  /* 0x0000008cac14723c */ /* 0x000fe20000001814 */
[----:B------:R-:W-:-:S02]  /*3700*/  ISETP.LT.OR P2, PT, R68, R229, P2 ;  /* 0x000000e54400720c */ /* 0x000fc40001741670 */
        /* <DEDUP_REMOVED lines=8> */
[----:B------:R-:W-:Y:S01]  /*3790*/  HMMA.16816.F32 R88, R164, R140, R88 ;  /* 0x0000008ca458723c */ /* 0x000fe20000001858 */
[C---:B------:R-:W-:Y:S02]  /*37a0*/  ISETP.GE.AND P2, PT, R68.reuse, R226, PT ;  /* 0x000000e24400720c */ /* 0x040fe40003f46270 */
[C---:B------:R-:W-:Y:S02]  /*37b0*/  ISETP.GE.AND P3, PT, R68.reuse, R222, PT ;  /* 0x000000de4400720c */ /* 0x040fe40003f66270 */
[----:B------:R-:W-:Y:S02]  /*37c0*/  ISETP.LT.OR P0, PT, R68, R229, P0 ;  /* 0x000000e54400720c */ /* 0x000fe40000701670 */
[----:B------:R-:W-:Y:S01]  /*37d0*/  FSEL R140, R130, -INF , !P1 ;  /* 0xff800000828c7808 */ /* 0x000fe20004800000 */
[----:B------:R-:W-:Y:S01]  /*37e0*/  HMMA.16816.F32 R52, R172, R156, R52 ;  /* 0x0000009cac34723c */ /* 0x000fe20000001834 */
[----:B------:R-:W-:-:S02]  /*37f0*/  ISETP.GE.AND P1, PT, R68, R224, PT ;  /* 0x000000e04400720c */ /* 0x000fc40003f26270 */
[C---:B------:R-:W-:Y:S02]  /*3800*/  ISETP.LT.OR P2, PT, R68.reuse, R227, P2 ;  /* 0x000000e34400720c */ /* 0x040fe40001741670 */
[C---:B------:R-:W-:Y:S02]  /*3810*/  ISETP.LT.OR P1, PT, R68.reuse, R225, P1 ;  /* 0x000000e14400720c */ /* 0x040fe40000f21670 */
[----:B------:R-:W-:Y:S01]  /*3820*/  ISETP.LT.OR P3, PT, R68, R223, P3 ;  /* 0x000000df4400720c */ /* 0x000fe20001f61670 */
[----:B------:R-:W-:Y:S01]  /*3830*/  HMMA.16816.F32 R48, R172, R158, R48 ;  /* 0x0000009eac30723c */ /* 0x000fe20000001830 */
[----:B------:R-:W-:Y:S02]  /*3840*/  FSEL R68, R63, -INF , !P4 ;  /* 0xff8000003f447808 */ /* 0x000fe40006000000 */
[----:B------:R-:W-:Y:S02]  /*3850*/  FSEL R60, R124, -INF , !P0 ;  /* 0xff8000007c3c7808 */ /* 0x000fe40004000000 */
[----:B------:R-:W-:-:S02]  /*3860*/  ISETP.GE.AND P4, PT, R71, R224, PT ;  /* 0x000000e04700720c */ /* 0x000fc40003f86270 */
[----:B------:R-:W-:Y:S01]  /*3870*/  ISETP.GE.AND P0, PT, R71, R222, PT ;  /* 0x000000de4700720c */ /* 0x000fe20003f06270 */
[-C--:B------:R-:W-:Y:S01]  /*3880*/  HMMA.16816.F32 R28, R172, R144.reuse, R28 ;  /* 0x00000090ac1c723c */ /* 0x080fe2000000181c */
[----:B------:R-:W-:Y:S02]  /*3890*/  FSEL R135, R61, -INF , !P6 ;  /* 0xff8000003d877808 */ /* 0x000fe40007000000 */
[----:B------:R-:W-:Y:S02]  /*38a0*/  FSEL R132, R62, -INF , !P5 ;  /* 0xff8000003e847808 */ /* 0x000fe40006800000 */
[C---:B------:R-:W-:Y:S02]  /*38b0*/  ISETP.GE.AND P5, PT, R71.reuse, R228, PT ;  /* 0x000000e44700720c */ /* 0x040fe40003fa6270 */
[----:B------:R-:W-:Y:S01]  /*38c0*/  ISETP.GE.AND P6, PT, R71, R226, PT ;  /* 0x000000e24700720c */ /* 0x000fe20003fc6270 */
[----:B------:R-:W-:Y:S01]  /*38d0*/  HMMA.16816.F32 R96, R164, R144, R96 ;  /* 0x00000090a460723c */ /* 0x000fe20000001860 */
[----:B------:R-:W-:-:S02]  /*38e0*/  IADD3 R62, R147, 0x20, RZ ;  /* 0x00000020933e7810 */ /* 0x000fc40007ffe0ff */
[C---:B------:R-:W-:Y:S02]  /*38f0*/  ISETP.LT.OR P4, PT, R71.reuse, R225, P4 ;  /* 0x000000e14700720c */ /* 0x040fe40002781670 */
[----:B------:R-:W-:Y:S02]  /*3900*/  ISETP.LT.OR P0, PT, R71, R223, P0 ;  /* 0x000000df4700720c */ /* 0x000fe40000701670 */
[----:B------:R-:W-:Y:S01]  /*3910*/  IADD3 R63, R147, 0x21, RZ ;  /* 0x00000021933f7810 */ /* 0x000fe20007ffe0ff */
[----:B------:R-:W-:Y:S01]  /*3920*/  HMMA.16816.F32 R116, R164, R158, R116 ;  /* 0x0000009ea474723c */ /* 0x000fe20000001874 */
[C---:B------:R-:W-:Y:S02]  /*3930*/  ISETP.LT.OR P5, PT, R71.reuse, R229, P5 ;  /* 0x000000e54700720c */ /* 0x040fe40002fa1670 */
[----:B------:R-:W-:Y:S02]  /*3940*/  ISETP.LT.OR P6, PT, R71, R227, P6 ;  /* 0x000000e34700720c */ /* 0x000fe400037c1670 */
[----:B------:R-:W-:-:S02]  /*3950*/  FSEL R134, R56, -INF , !P1 ;  /* 0xff80000038867808 */ /* 0x000fc40004800000 */
[----:B------:R-:W-:Y:S01]  /*3960*/  ISETP.GE.AND P1, PT, R62, R226, PT ;  /* 0x000000e23e00720c */ /* 0x000fe20003f26270 */
[-C--:B------:R-:W-:Y:S01]  /*3970*/  HMMA.16816.F32 R112, R164, R152.reuse, R112 ;  /* 0x00000098a470723c */ /* 0x080fe20000001870 */
[----:B------:R-:W-:Y:S02]  /*3980*/  FSEL R144, R58, -INF , !P3 ;  /* 0xff8000003a907808 */ /* 0x000fe40005800000 */
[----:B------:R-:W-:Y:S02]  /*3990*/  FSEL R133, R57, -INF , !P4 ;  /* 0xff80000039857808 */ /* 0x000fe40006000000 */
[----:B------:R-:W-:Y:S02]  /*39a0*/  FSEL R71, R59, -INF , !P0 ;  /* 0xff8000003b477808 */ /* 0x000fe40004000000 */
[----:B------:R-:W-:Y:S01]  /*39b0*/  FSEL R61, R126, -INF , !P2 ;  /* 0xff8000007e3d7808 */ /* 0x000fe20005000000 */
[----:B------:R-:W-:Y:S01]  /*39c0*/  HMMA.16816.F32 R44, R172, R152, R44 ;  /* 0x00000098ac2c723c */ /* 0x000fe2000000182c */
[----:B------:R-:W-:-:S02]  /*39d0*/  ISETP.GE.AND P3, PT, R62, R224, PT ;  /* 0x000000e03e00720c */ /* 0x000fc40003f66270 */
[C---:B------:R-:W-:Y:S02]  /*39e0*/  ISETP.GE.AND P4, PT, R63.reuse, R228, PT ;  /* 0x000000e43f00720c */ /* 0x040fe40003f86270 */
[C---:B------:R-:W-:Y:S02]  /*39f0*/  ISETP.GE.AND P0, PT, R63.reuse, R226, PT ;  /* 0x000000e23f00720c */ /* 0x040fe40003f06270 */
[C---:B------:R-:W-:Y:S01]  /*3a00*/  ISETP.GE.AND P2, PT, R62.reuse, R228, PT ;  /* 0x000000e43e00720c */ /* 0x040fe20003f46270 */
[----:B------:R-:W-:Y:S01]  /*3a10*/  HMMA.16816.F32 R40, R172, R154, R40 ;  /* 0x0000009aac28723c */ /* 0x000fe20000001828 */
[C---:B------:R-:W-:Y:S02]  /*3a20*/  ISETP.LT.OR P1, PT, R62.reuse, R227, P1 ;  /* 0x000000e33e00720c */ /* 0x040fe40000f21670 */
[----:B------:R-:W-:Y:S02]  /*3a30*/  ISETP.LT.OR P3, PT, R62, R225, P3 ;  /* 0x000000e13e00720c */ /* 0x000fe40001f61670 */
[----:B------:R-:W-:-:S02]  /*3a40*/  ISETP.LT.OR P4, PT, R63, R229, P4 ;  /* 0x000000e53f00720c */ /* 0x000fc40002781670 */
[----:B------:R-:W-:Y:S01]  /*3a50*/  ISETP.LT.OR P0, PT, R63, R227, P0 ;  /* 0x000000e33f00720c */ /* 0x000fe20000701670 */
[-C--:B------:R-:W-:Y:S01]  /*3a60*/  HMMA.16816.F32 R16, R172, R142.reuse, R16 ;  /* 0x0000008eac10723c */ /* 0x080fe20000001810 */
[C---:B------:R-:W-:Y:S02]  /*3a70*/  ISETP.LT.OR P2, PT, R62.reuse, R229, P2 ;  /* 0x000000e53e00720c */ /* 0x040fe40001741670 */
[----:B------:R-:W-:Y:S02]  /*3a80*/  IADD3 R59, R147, 0x28, RZ ;  /* 0x00000028933b7810 */ /* 0x000fe40007ffe0ff */
[----:B------:R-:W-:Y:S02]  /*3a90*/  FSEL R56, R125, -INF , !P5 ;  /* 0xff8000007d387808 */ /* 0x000fe40006800000 */
[----:B------:R-:W-:Y:S01]  /*3aa0*/  ISETP.GE.AND P5, PT, R62, R222, PT ;  /* 0x000000de3e00720c */ /* 0x000fe20003fa6270 */
[----:B------:R-:W-:Y:S01]  /*3ab0*/  HMMA.16816.F32 R84, R164, R142, R84 ;  /* 0x0000008ea454723c */ /* 0x000fe20000001854 */
[----:B------:R-:W-:-:S02]  /*3ac0*/  FSEL R141, R122, -INF , !P1 ;  /* 0xff8000007a8d7808 */ /* 0x000fc40004800000 */
[----:B------:R-:W-:Y:S02]  /*3ad0*/  FSEL R57, R121, -INF , !P4 ;  /* 0xff80000079397808 */ /* 0x000fe40006000000 */
[----:B------:R-:W-:Y:S02]  /*3ae0*/  FSEL R122, R123, -INF , !P0 ;  /* 0xff8000007b7a7808 */ /* 0x000fe40004000000 */
[----:B------:R-:W-:Y:S01]  /*3af0*/  FSEL R199, R52, -INF , !P3 ;  /* 0xff80000034c77808 */ /* 0x000fe20005800000 */
[----:B------:R-:W-:Y:S01]  /*3b00*/  HMMA.16816.F32 R108, R164, R154, R108 ;  /* 0x0000009aa46c723c */ /* 0x000fe2000000186c */
[----:B------:R-:W-:Y:S02]  /*3b10*/  FSEL R58, R120, -INF , !P2 ;  /* 0xff800000783a7808 */ /* 0x000fe40005000000 */
[C---:B------:R-:W-:Y:S02]  /*3b20*/  ISETP.GE.AND P1, PT, R59.reuse, R228, PT ;  /* 0x000000e43b00720c */ /* 0x040fe40003f26270 */
[----:B------:R-:W-:-:S02]  /*3b30*/  ISETP.GE.AND P4, PT, R59, R226, PT ;  /* 0x000000e23b00720c */ /* 0x000fc40003f86270 */
[C---:B------:R-:W-:Y:S01]  /*3b40*/  ISETP.GE.AND P0, PT, R59.reuse, R224, PT ;  /* 0x000000e03b00720c */ /* 0x040fe20003f06270 */
[-C--:B------:R-:W-:Y:S01]  /*3b50*/  HMMA.16816.F32 R104, R164, R148.reuse, R104 ;  /* 0x00000094a468723c */ /* 0x080fe20000001868 */
[-C--:B------:R-:W-:Y:S02]  /*3b60*/  ISETP.GE.AND P3, PT, R59, R222.reuse, PT ;  /* 0x000000de3b00720c */ /* 0x080fe40003f66270 */
[----:B------:R-:W-:Y:S02]  /*3b70*/  ISETP.GE.AND P2, PT, R63, R222, PT ;  /* 0x000000de3f00720c */ /* 0x000fe40003f46270 */
[----:B------:R-:W-:Y:S02]  /*3b80*/  ISETP.LT.OR P5, PT, R62, R223, P5 ;  /* 0x000000df3e00720c */ /* 0x000fe40002fa1670 */
[----:B------:R-:W-:Y:S01]  /*3b90*/  FSEL R62, R127, -INF , !P6 ;  /* 0xff8000007f3e7808 */ /* 0x000fe20007000000 */
[----:B------:R-:W-:Y:S01]  /*3ba0*/  HMMA.16816.F32 R36, R172, R148, R36 ;  /* 0x00000094ac24723c */ /* 0x000fe20000001824 */
[----:B------:R-:W-:-:S02]  /*3bb0*/  ISETP.GE.AND P6, PT, R63, R224, PT ;  /* 0x000000e03f00720c */ /* 0x000fc40003fc6270 */
[C---:B------:R-:W-:Y:S02]  /*3bc0*/  ISETP.LT.OR P1, PT, R59.reuse, R229, P1 ;  /* 0x000000e53b00720c */ /* 0x040fe40000f21670 */
[C---:B------:R-:W-:Y:S02]  /*3bd0*/  ISETP.LT.OR P4, PT, R59.reuse, R227, P4 ;  /* 0x000000e33b00720c */ /* 0x040fe40002781670 */
[C---:B------:R-:W-:Y:S01]  /*3be0*/  ISETP.LT.OR P0, PT, R59.reuse, R225, P0 ;  /* 0x000000e13b00720c */ /* 0x040fe20000701670 */
[----:B------:R-:W-:Y:S01]  /*3bf0*/  HMMA.16816.F32 R32, R172, R150, R32 ;  /* 0x00000096ac20723c */ /* 0x000fe20000001820 */
[-C--:B------:R-:W-:Y:S02]  /*3c00*/  ISETP.LT.OR P3, PT, R59, R223.reuse, P3 ;  /* 0x000000df3b00720c */ /* 0x080fe40001f61670 */
[----:B------:R-:W-:Y:S02]  /*3c10*/  ISETP.LT.OR P2, PT, R63, R223, P2 ;  /* 0x000000df3f00720c */ /* 0x000fe40001741670 */
[----:B------:R-:W-:-:S02]  /*3c20*/  IADD3 R59, R147, 0x29, RZ ;  /* 0x00000029933b7810 */ /* 0x000fc40007ffe0ff */
[----:B------:R-:W-:Y:S01]  /*3c30*/  ISETP.LT.OR P6, PT, R63, R225, P6 ;  /* 0x000000e13f00720c */ /* 0x000fe200037c1670 */
[----:B------:R-:W-:Y:S01]  /*3c40*/  HMMA.16816.F32 R100, R164, R150, R100 ;  /* 0x00000096a464723c */ /* 0x000fe20000001864 */
[----:B------:R-:W-:Y:S02]  /*3c50*/  FSEL R197, R48, -INF , !P0 ;  /* 0xff80000030c57808 */ /* 0x000fe40004000000 */
[----:B------:R-:W-:Y:S02]  /*3c60*/  FSEL R195, R54, -INF , !P5 ;  /* 0xff80000036c37808 */ /* 0x000fe40006800000 */
[----:B------:R-:W-:Y:S02]  /*3c70*/  FSEL R194, R55, -INF , !P2 ;  /* 0xff80000037c27808 */ /* 0x000fe40005000000 */
[----:B------:R-:W-:Y:S01]  /*3c80*/  IADD3 R52, R147, 0x30, RZ ;  /* 0x0000003093347810 */ /* 0x000fe20007ffe0ff */
[----:B------:R-:W-:Y:S01]  /*3c90*/  BAR.SYNC.DEFER_BLOCKING 0x0 ;  /* 0x0000000000007b1d */ /* 0x000fe20000010000 */
[----:B------:R-:W-:-:S02]  /*3ca0*/  ISETP.GE.AND P0, PT, R59, R222, PT ;  /* 0x000000de3b00720c */ /* 0x000fc40003f06270 */
[C---:B------:R-:W-:Y:S02]  /*3cb0*/  ISETP.GE.AND P2, PT, R59.reuse, R226, PT ;  /* 0x000000e23b00720c */ /* 0x040fe40003f46270 */
[----:B------:R-:W-:Y:S02]  /*3cc0*/  ISETP.GE.AND P5, PT, R59, R224, PT ;  /* 0x000000e03b00720c */ /* 0x000fe40003fa6270 */
[----:B------:R-:W-:Y:S02]  /*3cd0*/  FSEL R198, R53, -INF , !P6 ;  /* 0xff80000035c67808 */ /* 0x000fe40007000000 */
[----:B------:R-:W-:Y:S02]  /*3ce0*/  FSEL R193, R50, -INF , !P3 ;  /* 0xff80000032c17808 */ /* 0x000fe40005800000 */
[C---:B------:R-:W-:Y:S02]  /*3cf0*/  ISETP.GE.AND P6, PT, R59.reuse, R228, PT ;  /* 0x000000e43b00720c */ /* 0x040fe40003fc6270 */
[----:B------:R-:W-:-:S02]  /*3d00*/  ISETP.LT.OR P0, PT, R59, R223, P0 ;  /* 0x000000df3b00720c */ /* 0x000fc40000701670 */
[C---:B------:R-:W-:Y:S02]  /*3d10*/  ISETP.GE.AND P3, PT, R52.reuse, R228, PT ;  /* 0x000000e43400720c */ /* 0x040fe40003f66270 */
[C---:B------:R-:W-:Y:S02]  /*3d20*/  ISETP.LT.OR P2, PT, R59.reuse, R227, P2 ;  /* 0x000000e33b00720c */ /* 0x040fe40001741670 */
[----:B------:R-:W-:Y:S02]  /*3d30*/  ISETP.LT.OR P5, PT, R59, R225, P5 ;  /* 0x000000e13b00720c */ /* 0x000fe40002fa1670 */
[----:B------:R-:W-:Y:S02]  /*3d40*/  IADD3 R50, R147, 0x31, RZ ;  /* 0x0000003193327810 */ /* 0x000fe40007ffe0ff */
[-C--:B------:R-:W-:Y:S02]  /*3d50*/  ISETP.LT.OR P6, PT, R59, R229.reuse, P6 ;  /* 0x000000e53b00720c */ /* 0x080fe400037c1670 */
[----:B------:R-:W-:-:S02]  /*3d60*/  ISETP.LT.OR P3, PT, R52, R229, P3 ;  /* 0x000000e53400720c */ /* 0x000fc40001f61670 */
[----:B------:R-:W-:Y:S02]  /*3d70*/  FSEL R192, R51, -INF , !P0 ;  /* 0xff80000033c07808 */ /* 0x000fe40004000000 */
[----:B------:R-:W-:Y:S02]  /*3d80*/  FSEL R48, R116, -INF , !P1 ;  /* 0xff80000074307808 */ /* 0x000fe40004800000 */
[----:B------:R-:W-:Y:S02]  /*3d90*/  FSEL R142, R118, -INF , !P4 ;  /* 0xff800000768e7808 */ /* 0x000fe40006000000 */
[----:B------:R-:W-:Y:S02]  /*3da0*/  FSEL R196, R49, -INF , !P5 ;  /* 0xff80000031c47808 */ /* 0x000fe40006800000 */
[----:B------:R-:W-:Y:S02]  /*3db0*/  FSEL R143, R119, -INF , !P2 ;  /* 0xff800000778f7808 */ /* 0x000fe40005000000 */
[----:B------:R-:W-:-:S02]  /*3dc0*/  ISETP.GE.AND P0, PT, R50, R226, PT ;  /* 0x000000e23200720c */ /* 0x000fc40003f06270 */
[C---:B------:R-:W-:Y:S02]  /*3dd0*/  ISETP.GE.AND P1, PT, R52.reuse, R226, PT ;  /* 0x000000e23400720c */ /* 0x040fe40003f26270 */
[C---:B------:R-:W-:Y:S02]  /*3de0*/  ISETP.GE.AND P4, PT, R52.reuse, R224, PT ;  /* 0x000000e03400720c */ /* 0x040fe40003f86270 */
[----:B------:R-:W-:Y:S02]  /*3df0*/  ISETP.GE.AND P5, PT, R52, R222, PT ;  /* 0x000000de3400720c */ /* 0x000fe40003fa6270 */
[----:B------:R-:W-:Y:S02]  /*3e00*/  ISETP.GE.AND P2, PT, R50, R228, PT ;  /* 0x000000e43200720c */ /* 0x000fe40003f46270 */
[----:B------:R-:W-:Y:S02]  /*3e10*/  FSEL R49, R117, -INF , !P6 ;  /* 0xff80000075317808 */ /* 0x000fe40007000000 */
[----:B------:R-:W-:-:S02]  /*3e20*/  FSEL R51, R112, -INF , !P3 ;  /* 0xff80000070337808 */ /* 0x000fc40005800000 */
[C---:B------:R-:W-:Y:S02]  /*3e30*/  ISETP.GE.AND P6, PT, R50.reuse, R224, PT ;  /* 0x000000e03200720c */ /* 0x040fe40003fc6270 */
[C---:B------:R-:W-:Y:S02]  /*3e40*/  ISETP.GE.AND P3, PT, R50.reuse, R222, PT ;  /* 0x000000de3200720c */ /* 0x040fe40003f66270 */
[-C--:B------:R-:W-:Y:S02]  /*3e50*/  ISETP.LT.OR P0, PT, R50, R227.reuse, P0 ;  /* 0x000000e33200720c */ /* 0x080fe40000701670 */
[C---:B------:R-:W-:Y:S02]  /*3e60*/  ISETP.LT.OR P1, PT, R52.reuse, R227, P1 ;  /* 0x000000e33400720c */ /* 0x040fe40000f21670 */
[C---:B------:R-:W-:Y:S02]  /*3e70*/  ISETP.LT.OR P4, PT, R52.reuse, R225, P4 ;  /* 0x000000e13400720c */ /* 0x040fe40002781670 */
[----:B------:R-:W-:-:S02]  /*3e80*/  ISETP.LT.OR P5, PT, R52, R223, P5 ;  /* 0x000000df3400720c */ /* 0x000fc40002fa1670 */
[C---:B------:R-:W-:Y:S02]  /*3e90*/  ISETP.LT.OR P2, PT, R50.reuse, R229, P2 ;  /* 0x000000e53200720c */ /* 0x040fe40001741670 */
[----:B------:R-:W-:Y:S02]  /*3ea0*/  IADD3 R52, R147, 0x38, RZ ;  /* 0x0000003893347810 */ /* 0x000fe40007ffe0ff */
[C---:B------:R-:W-:Y:S02]  /*3eb0*/  ISETP.LT.OR P6, PT, R50.reuse, R225, P6 ;  /* 0x000000e13200720c */ /* 0x040fe400037c1670 */
[----:B------:R-:W-:Y:S02]  /*3ec0*/  ISETP.LT.OR P3, PT, R50, R223, P3 ;  /* 0x000000df3200720c */ /* 0x000fe40001f61670 */
        /* <DEDUP_REMOVED lines=8> */
[C---:B------:R-:W-:Y:S02]  /*3f50*/  ISETP.LT.OR P2, PT, R52.reuse, R229, P2 ;  /* 0x000000e53400720c */ /* 0x040fe40001741670 */
[C---:B------:R-:W-:Y:S02]  /*3f60*/  ISETP.LT.OR P1, PT, R52.reuse, R227, P1 ;  /* 0x000000e33400720c */ /* 0x040fe40000f21670 */
[C---:B------:R-:W-:Y:S02]  /*3f70*/  ISETP.LT.OR P0, PT, R52.reuse, R225, P0 ;  /* 0x000000e13400720c */ /* 0x040fe40000701670 */
[----:B------:R-:W-:Y:S02]  /*3f80*/  ISETP.LT.OR P4, PT, R52, R223, P4 ;  /* 0x000000df3400720c */ /* 0x000fe40002781670 */
[----:B------:R-:W-:Y:S02]  /*3f90*/  IADD3 R52, R147, 0x39, RZ ;  /* 0x0000003993347810 */ /* 0x000fe40007ffe0ff */
[----:B------:R-:W-:-:S02]  /*3fa0*/  FSEL R126, R46, -INF , !P5 ;  /* 0xff8000002e7e7808 */ /* 0x000fc40006800000 */
[C---:B------:R-:W-:Y:S02]  /*3fb0*/  ISETP.GE.AND P5, PT, R52.reuse, R224, PT ;  /* 0x000000e03400720c */ /* 0x040fe40003fa6270 */
[----:B------:R-:W-:Y:S02]  /*3fc0*/  FSEL R125, R47, -INF , !P3 ;  /* 0xff8000002f7d7808 */ /* 0x000fe40005800000 */
[----:B------:R-:W-:Y:S02]  /*3fd0*/  IADD3 R44, R147, 0x40, RZ ;  /* 0x00000040932c7810 */ /* 0x000fe40007ffe0ff */
[----:B------:R-:W-:Y:S02]  /*3fe0*/  ISETP.GE.AND P3, PT, R52, R226, PT ;  /* 0x000000e23400720c */ /* 0x000fe40003f66270 */
[----:B------:R-:W-:Y:S02]  /*3ff0*/  FSEL R121, R40, -INF , !P0 ;  /* 0xff80000028797808 */ /* 0x000fe40004000000 */
[----:B------:R-:W-:-:S02]  /*4000*/  ISETP.LT.OR P5, PT, R52, R225, P5 ;  /* 0x000000e13400720c */ /* 0x000fc40002fa1670 */
[----:B------:R-:W-:Y:S02]  /*4010*/  ISETP.GE.AND P0, PT, R52, R222, PT ;  /* 0x000000de3400720c */ /* 0x000fe40003f06270 */
[----:B------:R-:W-:Y:S02]  /*4020*/  FSEL R118, R45, -INF , !P6 ;  /* 0xff8000002d767808 */ /* 0x000fe40007000000 */
[----:B------:R-:W-:Y:S02]  /*4030*/  FSEL R130, R42, -INF , !P4 ;  /* 0xff8000002a827808 */ /* 0x000fe40006000000 */
[-C--:B------:R-:W-:Y:S02]  /*4040*/  ISETP.GE.AND P6, PT, R52, R228.reuse, PT ;  /* 0x000000e43400720c */ /* 0x080fe40003fc6270 */
[----:B------:R-:W-:Y:S02]  /*4050*/  ISETP.GE.AND P4, PT, R44, R228, PT ;  /* 0x000000e42c00720c */ /* 0x000fe40003f86270 */
[----:B------:R-:W-:-:S02]  /*4060*/  ISETP.LT.OR P3, PT, R52, R227, P3 ;  /* 0x000000e33400720c */ /* 0x000fc40001f61670 */
[----:B------:R-:W-:Y:S02]  /*4070*/  FSEL R123, R41, -INF , !P5 ;  /* 0xff800000297b7808 */ /* 0x000fe40006800000 */
[C---:B------:R-:W-:Y:S02]  /*4080*/  ISETP.LT.OR P0, PT, R52.reuse, R223, P0 ;  /* 0x000000df3400720c */ /* 0x040fe40000701670 */
[----:B------:R-:W-:Y:S02]  /*4090*/  IADD3 R41, R147, 0x41, RZ ;  /* 0x0000004193297810 */ /* 0x000fe40007ffe0ff */
[-C--:B------:R-:W-:Y:S02]  /*40a0*/  ISETP.LT.OR P6, PT, R52, R229.reuse, P6 ;  /* 0x000000e53400720c */ /* 0x080fe400037c1670 */
[----:B------:R-:W-:Y:S02]  /*40b0*/  ISETP.LT.OR P4, PT, R44, R229, P4 ;  /* 0x000000e52c00720c */ /* 0x000fe40002781670 */
[----:B------:R-:W-:-:S02]  /*40c0*/  FSEL R40, R108, -INF , !P2 ;  /* 0xff8000006c287808 */ /* 0x000fc40005000000 */
[----:B------:R-:W-:Y:S02]  /*40d0*/  FSEL R111, R111, -INF , !P3 ;  /* 0xff8000006f6f7808 */ /* 0x000fe40005800000 */
[----:B------:R-:W-:Y:S02]  /*40e0*/  FSEL R108, R110, -INF , !P1 ;  /* 0xff8000006e6c7808 */ /* 0x000fe40004800000 */
[----:B------:R-:W-:Y:S02]  /*40f0*/  FSEL R164, R43, -INF , !P0 ;  /* 0xff8000002ba47808 */ /* 0x000fe40004000000 */
[----:B------:R-:W-:Y:S02]  /*4100*/  ISETP.GE.AND P3, PT, R41, R228, PT ;  /* 0x000000e42900720c */ /* 0x000fe40003f66270 */
[C---:B------:R-:W-:Y:S02]  /*4110*/  ISETP.GE.AND P2, PT, R44.reuse, R226, PT ;  /* 0x000000e22c00720c */ /* 0x040fe40003f46270 */
[----:B------:R-:W-:-:S02]  /*4120*/  ISETP.GE.AND P1, PT, R44, R224, PT ;  /* 0x000000e02c00720c */ /* 0x000fc40003f26270 */
[----:B------:R-:W-:Y:S02]  /*4130*/  ISETP.GE.AND P0, PT, R41, R226, PT ;  /* 0x000000e22900720c */ /* 0x000fe40003f06270 */
[----:B------:R-:W-:Y:S02]  /*4140*/  FSEL R109, R109, -INF , !P6 ;  /* 0xff8000006d6d7808 */ /* 0x000fe40007000000 */
[----:B------:R-:W-:Y:S02]  /*4150*/  FSEL R42, R104, -INF , !P4 ;  /* 0xff800000682a7808 */ /* 0x000fe40006000000 */
[C---:B------:R-:W-:Y:S02]  /*4160*/  ISETP.GE.AND P6, PT, R41.reuse, R224, PT ;  /* 0x000000e02900720c */ /* 0x040fe40003fc6270 */
[C---:B------:R-:W-:Y:S02]  /*4170*/  ISETP.GE.AND P4, PT, R41.reuse, R222, PT ;  /* 0x000000de2900720c */ /* 0x040fe40003f86270 */
[----:B------:R-:W-:-:S02]  /*4180*/  ISETP.LT.OR P3, PT, R41, R229, P3 ;  /* 0x000000e52900720c */ /* 0x000fc40001f61670 */
[C---:B------:R-:W-:Y:S02]  /*4190*/  ISETP.LT.OR P2, PT, R44.reuse, R227, P2 ;  /* 0x000000e32c00720c */ /* 0x040fe40001741670 */
[----:B------:R-:W-:Y:S02]  /*41a0*/  ISETP.LT.OR P1, PT, R44, R225, P1 ;  /* 0x000000e12c00720c */ /* 0x000fe40000f21670 */
[----:B------:R-:W-:Y:S02]  /*41b0*/  ISETP.LT.OR P0, PT, R41, R227, P0 ;  /* 0x000000e32900720c */ /* 0x000fe40000701670 */
[----:B------:R-:W-:Y:S02]  /*41c0*/  IADD3 R43, R147, 0x48, RZ ;  /* 0x00000048932b7810 */ /* 0x000fe40007ffe0ff */
[C---:B------:R-:W-:Y:S02]  /*41d0*/  ISETP.LT.OR P6, PT, R41.reuse, R225, P6 ;  /* 0x000000e12900720c */ /* 0x040fe400037c1670 */
        /* <DEDUP_REMOVED lines=8> */
[CC--:B------:R-:W-:Y:S02]  /*4260*/  ISETP.GE.AND P1, PT, R43.reuse, R222.reuse, PT ;  /* 0x000000de2b00720c */ /* 0x0c0fe40003f26270 */
[----:B------:R-:W-:Y:S02]  /*4270*/  ISETP.GE.AND P5, PT, R44, R222, PT ;  /* 0x000000de2c00720c */ /* 0x000fe40003fa6270 */
[C---:B------:R-:W-:Y:S02]  /*4280*/  ISETP.LT.OR P3, PT, R43.reuse, R229, P3 ;  /* 0x000000e52b00720c */ /* 0x040fe40001f61670 */
[C---:B------:R-:W-:Y:S02]  /*4290*/  ISETP.LT.OR P0, PT, R43.reuse, R227, P0 ;  /* 0x000000e32b00720c */ /* 0x040fe40000701670 */
[----:B------:R-:W-:-:S02]  /*42a0*/  ISETP.LT.OR P2, PT, R43, R225, P2 ;  /* 0x000000e12b00720c */ /* 0x000fc40001741670 */
[-C--:B------:R-:W-:Y:S02]  /*42b0*/  ISETP.LT.OR P1, PT, R43, R223.reuse, P1 ;  /* 0x000000df2b00720c */ /* 0x080fe40000f21670 */
[----:B------:R-:W-:Y:S02]  /*42c0*/  IADD3 R43, R147, 0x49, RZ ;  /* 0x00000049932b7810 */ /* 0x000fe40007ffe0ff */
[----:B------:R-:W-:Y:S02]  /*42d0*/  ISETP.LT.OR P5, PT, R44, R223, P5 ;  /* 0x000000df2c00720c */ /* 0x000fe40002fa1670 */
[----:B------:R-:W-:Y:S02]  /*42e0*/  FSEL R179, R39, -INF , !P4 ;  /* 0xff80000027b37808 */ /* 0x000fe40006000000 */
[----:B------:R-:W-:Y:S02]  /*42f0*/  FSEL R173, R37, -INF , !P6 ;  /* 0xff80000025ad7808 */ /* 0x000fe40007000000 */
[----:B------:R-:W-:-:S02]  /*4300*/  ISETP.GE.AND P4, PT, R43, R224, PT ;  /* 0x000000e02b00720c */ /* 0x000fc40003f86270 */
[----:B------:R-:W-:Y:S02]  /*4310*/  FSEL R184, R38, -INF , !P5 ;  /* 0xff80000026b87808 */ /* 0x000fe40006800000 */
[----:B------:R-:W-:Y:S02]  /*4320*/  IADD3 R36, R147, 0x50, RZ ;  /* 0x0000005093247810 */ /* 0x000fe40007ffe0ff */
[C---:B------:R-:W-:Y:S02]  /*4330*/  ISETP.GE.AND P6, PT, R43.reuse, R228, PT ;  /* 0x000000e42b00720c */ /* 0x040fe40003fc6270 */
[C---:B------:R-:W-:Y:S02]  /*4340*/  ISETP.GE.AND P5, PT, R43.reuse, R226, PT ;  /* 0x000000e22b00720c */ /* 0x040fe40003fa6270 */
[----:B------:R-:W-:Y:S02]  /*4350*/  FSEL R175, R32, -INF , !P2 ;  /* 0xff80000020af7808 */ /* 0x000fe40005000000 */
[----:B------:R-:W-:-:S02]  /*4360*/  ISETP.GE.AND P2, PT, R43, R222, PT ;  /* 0x000000de2b00720c */ /* 0x000fc40003f46270 */
[C---:B------:R-:W-:Y:S02]  /*4370*/  ISETP.LT.OR P4, PT, R43.reuse, R225, P4 ;  /* 0x000000e12b00720c */ /* 0x040fe40002781670 */
[----:B------:R-:W-:Y:S02]  /*4380*/  FSEL R188, R34, -INF , !P1 ;  /* 0xff80000022bc7808 */ /* 0x000fe40004800000 */
[C---:B------:R-:W-:Y:S02]  /*4390*/  ISETP.LT.OR P6, PT, R43.reuse, R229, P6 ;  /* 0x000000e52b00720c */ /* 0x040fe400037c1670 */
[----:B------:R-:W-:Y:S02]  /*43a0*/  ISETP.GE.AND P1, PT, R36, R228, PT ;  /* 0x000000e42400720c */ /* 0x000fe40003f26270 */
[C---:B------:R-:W-:Y:S02]  /*43b0*/  ISETP.LT.OR P5, PT, R43.reuse, R227, P5 ;  /* 0x000000e32b00720c */ /* 0x040fe40002fa1670 */
[----:B------:R-:W-:-:S02]  /*43c0*/  ISETP.LT.OR P2, PT, R43, R223, P2 ;  /* 0x000000df2b00720c */ /* 0x000fc40001741670 */
[----:B------:R-:W-:Y:S02]  /*43d0*/  IADD3 R34, R147, 0x51, RZ ;  /* 0x0000005193227810 */ /* 0x000fe40007ffe0ff */
[----:B------:R-:W-:Y:S02]  /*43e0*/  FSEL R176, R33, -INF , !P4 ;  /* 0xff80000021b07808 */ /* 0x000fe40006000000 */
[----:B------:R-:W-:Y:S02]  /*43f0*/  ISETP.LT.OR P1, PT, R36, R229, P1 ;  /* 0x000000e52400720c */ /* 0x000fe40000f21670 */
[----:B------:R-:W-:Y:S02]  /*4400*/  FSEL R33, R101, -INF , !P6 ;  /* 0xff80000065217808 */ /* 0x000fe40007000000 */
[----:B------:R-:W-:Y:S02]  /*4410*/  FSEL R101, R103, -INF , !P5 ;  /* 0xff80000067657808 */ /* 0x000fe40006800000 */
[----:B------:R-:W-:-:S02]  /*4420*/  FSEL R32, R100, -INF , !P3 ;  /* 0xff80000064207808 */ /* 0x000fc40005800000 */
[----:B------:R-:W-:Y:S02]  /*4430*/  FSEL R102, R102, -INF , !P0 ;  /* 0xff80000066667808 */ /* 0x000fe40004000000 */
[----:B------:R-:W-:Y:S02]  /*4440*/  FSEL R189, R35, -INF , !P2 ;  /* 0xff80000023bd7808 */ /* 0x000fe40005000000 */
[----:B------:R-:W-:Y:S02]  /*4450*/  ISETP.GE.AND P5, PT, R34, R228, PT ;  /* 0x000000e42200720c */ /* 0x000fe40003fa6270 */
[C---:B------:R-:W-:Y:S02]  /*4460*/  ISETP.GE.AND P3, PT, R36.reuse, R226, PT ;  /* 0x000000e22400720c */ /* 0x040fe40003f66270 */
[C---:B------:R-:W-:Y:S02]  /*4470*/  ISETP.GE.AND P0, PT, R36.reuse, R224, PT ;  /* 0x000000e02400720c */ /* 0x040fe40003f06270 */
[----:B------:R-:W-:-:S02]  /*4480*/  ISETP.GE.AND P4, PT, R36, R222, PT ;  /* 0x000000de2400720c */ /* 0x000fc40003f86270 */
[----:B------:R-:W-:Y:S02]  /*4490*/  ISETP.GE.AND P2, PT, R34, R226, PT ;  /* 0x000000e22200720c */ /* 0x000fe40003f46270 */
[----:B------:R-:W-:Y:S02]  /*44a0*/  FSEL R35, R96, -INF , !P1 ;  /* 0xff80000060237808 */ /* 0x000fe40004800000 */
[C---:B------:R-:W-:Y:S02]  /*44b0*/  ISETP.GE.AND P6, PT, R34.reuse, R224, PT ;  /* 0x000000e02200720c */ /* 0x040fe40003fc6270 */
[C---:B------:R-:W-:Y:S02]  /*44c0*/  ISETP.GE.AND P1, PT, R34.reuse, R222, PT ;  /* 0x000000de2200720c */ /* 0x040fe40003f26270 */
[----:B------:R-:W-:Y:S02]  /*44d0*/  ISETP.LT.OR P5, PT, R34, R229, P5 ;  /* 0x000000e52200720c */ /* 0x000fe40002fa1670 */
[----:B------:R-:W-:-:S02]  /*44e0*/  ISETP.LT.OR P3, PT, R36, R227, P3 ;  /* 0x000000e32400720c */ /* 0x000fc40001f61670 */
[C---:B------:R-:W-:Y:S02]  /*44f0*/  ISETP.LT.OR P0, PT, R36.reuse, R225, P0 ;  /* 0x000000e12400720c */ /* 0x040fe40000701670 */
[----:B------:R-:W-:Y:S02]  /*4500*/  ISETP.LT.OR P4, PT, R36, R223, P4 ;  /* 0x000000df2400720c */ /* 0x000fe40002781670 */
[C---:B------:R-:W-:Y:S02]  /*4510*/  ISETP.LT.OR P2, PT, R34.reuse, R227, P2 ;  /* 0x000000e32200720c */ /* 0x040fe40001741670 */
        /* <DEDUP_REMOVED lines=15> */
[C---:B------:R-:W-:Y:S02]  /*4610*/  IADD3 R36, R147.reuse, 0x59, RZ ;  /* 0x0000005993247810 */ /* 0x040fe40007ffe0ff */
[----:B------:R-:W-:Y:S02]  /*4620*/  IADD3 R28, R147, 0x60, RZ ;  /* 0x00000060931c7810 */ /* 0x000fe40007ffe0ff */
[----:B------:R-:W-:Y:S02]  /*4630*/  FSEL R174, R31, -INF , !P1 ;  /* 0xff8000001fae7808 */ /* 0x000fe40004800000 */
[----:B------:R-:W-:Y:S02]  /*4640*/  FSEL R187, R29, -INF , !P6 ;  /* 0xff8000001dbb7808 */ /* 0x000fe40007000000 */
[----:B------:R-:W-:Y:S02]  /*4650*/  FSEL R177, R30, -INF , !P4 ;  /* 0xff8000001eb17808 */ /* 0x000fe40006000000 */
[----:B------:R-:W-:-:S02]  /*4660*/  ISETP.GE.AND P1, PT, R36, R224, PT ;  /* 0x000000e02400720c */ /* 0x000fc40003f26270 */
[----:B------:R-:W-:Y:S02]  /*4670*/  FSEL R186, R24, -INF , !P2 ;  /* 0xff80000018ba7808 */ /* 0x000fe40005000000 */
[----:B------:R-:W-:Y:S02]  /*4680*/  FSEL R171, R26, -INF , !P0 ;  /* 0xff8000001aab7808 */ /* 0x000fe40004000000 */
[C---:B------:R-:W-:Y:S02]  /*4690*/  ISETP.GE.AND P6, PT, R36.reuse, R228, PT ;  /* 0x000000e42400720c */ /* 0x040fe40003fc6270 */
[C---:B------:R-:W-:Y:S02]  /*46a0*/  ISETP.GE.AND P4, PT, R36.reuse, R226, PT ;  /* 0x000000e22400720c */ /* 0x040fe40003f86270 */
[----:B------:R-:W-:Y:S02]  /*46b0*/  ISETP.GE.AND P2, PT, R36, R222, PT ;  /* 0x000000de2400720c */ /* 0x000fe40003f46270 */
[----:B------:R-:W-:-:S02]  /*46c0*/  ISETP.GE.AND P0, PT, R28, R228, PT ;  /* 0x000000e41c00720c */ /* 0x000fc40003f06270 */
[C---:B------:R-:W-:Y:S02]  /*46d0*/  ISETP.LT.OR P1, PT, R36.reuse, R225, P1 ;  /* 0x000000e12400720c */ /* 0x040fe40000f21670 */
[C---:B------:R-:W-:Y:S02]  /*46e0*/  ISETP.LT.OR P6, PT, R36.reuse, R229, P6 ;  /* 0x000000e52400720c */ /* 0x040fe400037c1670 */
[C---:B------:R-:W-:Y:S02]  /*46f0*/  ISETP.LT.OR P4, PT, R36.reuse, R227, P4 ;  /* 0x000000e32400720c */ /* 0x040fe40002781670 */
[----:B------:R-:W-:Y:S02]  /*4700*/  ISETP.LT.OR P2, PT, R36, R223, P2 ;  /* 0x000000df2400720c */ /* 0x000fe40001741670 */
[----:B------:R-:W-:Y:S02]  /*4710*/  ISETP.LT.OR P0, PT, R28, R229, P0 ;  /* 0x000000e51c00720c */ /* 0x000fe40000701670 */
[----:B------:R-:W-:-:S02]  /*4720*/  IADD3 R26, R147, 0x61, RZ ;  /* 0x00000061931a7810 */ /* 0x000fc40007ffe0ff */
        /* <DEDUP_REMOVED lines=17> */
[----:B------:R-:W-:-:S02]  /*4840*/  ISETP.LT.OR P4, PT, R26, R229, P4 ;  /* 0x000000e51a00720c */ /* 0x000fc40002781670 */
[----:B------:R-:W-:Y:S02]  /*4850*/  ISETP.GE.AND P3, PT, R28, R224, PT ;  /* 0x000000e01c00720c */ /* 0x000fe40003f66270 */
[----:B------:R-:W-:Y:S02]  /*4860*/  FSEL R92, R92, -INF , !P5 ;  /* 0xff8000005c5c7808 */ /* 0x000fe40006800000 */
[----:B------:R-:W-:Y:S02]  /*4870*/  FSEL R89, R89, -INF , !P6 ;  /* 0xff80000059597808 */ /* 0x000fe40007000000 */
[----:B------:R-:W-:Y:S02]  /*4880*/  FSEL R80, R80, -INF , !P4 ;  /* 0xff80000050507808 */ /* 0x000fe40006000000 */
[C---:B------:R-:W-:Y:S02]  /*4890*/  ISETP.GE.AND P5, PT, R28.reuse, R226, PT ;  /* 0x000000e21c00720c */ /* 0x040fe40003fa6270 */
[----:B------:R-:W-:-:S02]  /*48a0*/  ISETP.LT.OR P3, PT, R28, R225, P3 ;  /* 0x000000e11c00720c */ /* 0x000fc40001f61670 */
[C---:B------:R-:W-:Y:S02]  /*48b0*/  ISETP.GE.AND P6, PT, R26.reuse, R224, PT ;  /* 0x000000e01a00720c */ /* 0x040fe40003fc6270 */
[----:B------:R-:W-:Y:S02]  /*48c0*/  ISETP.GE.AND P4, PT, R26, R222, PT ;  /* 0x000000de1a00720c */ /* 0x000fe40003f86270 */
[----:B------:R-:W-:Y:S02]  /*48d0*/  ISETP.LT.OR P5, PT, R28, R227, P5 ;  /* 0x000000e31c00720c */ /* 0x000fe40002fa1670 */
[----:B------:R-:W-:Y:S02]  /*48e0*/  FSEL R170, R20, -INF , !P3 ;  /* 0xff80000014aa7808 */ /* 0x000fe40005800000 */
        /* <DEDUP_REMOVED lines=12> */
[----:B------:R-:W-:Y:S02]  /*49b0*/  ISETP.LT.OR P3, PT, R27, R223, P3 ;  /* 0x000000df1b00720c */ /* 0x000fe40001f61670 */
[----:B------:R-:W-:-:S02]  /*49c0*/  ISETP.LT.OR P6, PT, R20, R227, P6 ;  /* 0x000000e31400720c */ /* 0x000fc400037c1670 */
[----:B------:R-:W-:Y:S02]  /*49d0*/  ISETP.LT.OR P4, PT, R20, R225, P4 ;  /* 0x000000e11400720c */ /* 0x000fe40002781670 */
[----:B------:R-:W-:Y:S02]  /*49e0*/  IADD3 R12, R147, 0x69, RZ ;  /* 0x00000069930c7810 */ /* 0x000fe40007ffe0ff */
[----:B------:R-:W-:Y:S02]  /*49f0*/  FSEL R95, R83, -INF , !P6 ;  /* 0xff800000535f7808 */ /* 0x000fe40007000000 */
        /* <DEDUP_REMOVED lines=15> */
[----:B------:R-:W-:Y:S02]  /*4af0*/  IADD3 R147, R147, 0x79, RZ ;  /* 0x0000007993937810 */ /* 0x000fe40007ffe0ff */
[----:B------:R-:W-:Y:S02]  /*4b00*/  FSEL R166, R21, -INF , !P2 ;  /* 0xff80000015a67808 */ /* 0x000fe40005000000 */
[----:B------:R-:W-:Y:S02]  /*4b10*/  ISETP.GE.AND P1, PT, R28, R222, PT ;  /* 0x000000de1c00720c */ /* 0x000fe40003f26270 */
[----:B------:R-:W-:Y:S02]  /*4b20*/  ISETP.GE.AND P2, PT, R26, R226, PT ;  /* 0x000000e21a00720c */ /* 0x000fe40003f46270 */
[----:B------:R-:W-:Y:S02]  /*4b30*/  FSEL R178, R86, -INF , !P0 ;  /* 0xff80000056b27808 */ /* 0x000fe40004000000 */
[----:B------:R-:W-:-:S02]  /*4b40*/  ISETP.GE.AND P0, PT, R147, R224, PT ;  /* 0x000000e09300720c */ /* 0x000fc40003f06270 */
[----:B------:R-:W-:Y:S02]  /*4b50*/  ISETP.LT.OR P1, PT, R28, R223, P1 ;  /* 0x000000df1c00720c */ /* 0x000fe40000f21670 */
[----:B------:R-:W-:Y:S02]  /*4b60*/  ISETP.LT.OR P2, PT, R26, R227, P2 ;  /* 0x000000e31a00720c */ /* 0x000fe40001741670 */
[----:B------:R-:W-:Y:S02]  /*4b70*/  ISETP.LT.OR P0, PT, R147, R225, P0 ;  /* 0x000000e19300720c */ /* 0x000fe40000701670 */
[----:B------:R-:W-:Y:S02]  /*4b80*/  FSEL R131, R22, -INF , !P1 ;  /* 0xff80000016837808 */ /* 0x000fe40004800000 */
[----:B------:R-:W-:Y:S02]  /*4b90*/  FSEL R88, R82, -INF , !P2 ;  /* 0xff80000052587808 */ /* 0x000fe40005000000 */
[----:B------:R-:W-:-:S02]  /*4ba0*/  ISETP.GE.AND P1, PT, R27, R228, PT ;  /* 0x000000e41b00720c */ /* 0x000fc40003f26270 */
[C---:B------:R-:W-:Y:S02]  /*4bb0*/  ISETP.GE.AND P2, PT, R20.reuse, R228, PT ;  /* 0x000000e41400720c */ /* 0x040fe40003f46270 */
[----:B------:R-:W-:Y:S02]  /*4bc0*/  FSEL R116, R9, -INF , !P0 ;  /* 0xff80000009747808 */ /* 0x000fe40004000000 */
[----:B------:R-:W-:Y:S02]  /*4bd0*/  ISETP.GE.AND P0, PT, R147, R222, PT ;  /* 0x000000de9300720c */ /* 0x000fe40003f06270 */
[-C--:B------:R-:W-:Y:S02]  /*4be0*/  ISETP.LT.OR P1, PT, R27, R229.reuse, P1 ;  /* 0x000000e51b00720c */ /* 0x080fe40000f21670 */
[----:B------:R-:W-:Y:S02]  /*4bf0*/  ISETP.LT.OR P2, PT, R20, R229, P2 ;  /* 0x000000e51400720c */ /* 0x000fe40001741670 */
[----:B------:R-:W-:-:S02]  /*4c00*/  ISETP.LT.OR P0, PT, R147, R223, P0 ;  /* 0x000000df9300720c */ /* 0x000fc40000701670 */
[----:B------:R-:W-:Y:S02]  /*4c10*/  FSEL R81, R81, -INF , !P2 ;  /* 0xff80000051517808 */ /* 0x000fe40005000000 */
[----:B------:R-:W-:Y:S02]  /*4c20*/  FSEL R124, R19, -INF , !P4 ;  /* 0xff800000137c7808 */ /* 0x000fe40006000000 */
[----:B------:R-:W-:Y:S02]  /*4c30*/  FSEL R84, R84, -INF , !P1 ;  /* 0xff80000054547808 */ /* 0x000fe40004800000 */
[----:B------:R-:W-:Y:S02]  /*4c40*/  ISETP.GE.AND P2, PT, R20, R222, PT ;  /* 0x000000de1400720c */ /* 0x000fe40003f46270 */
[C---:B------:R-:W-:Y:S02]  /*4c50*/  ISETP.GE.AND P4, PT, R12.reuse, R224, PT ;  /* 0x000000e00c00720c */ /* 0x040fe40003f86270 */
[----:B------:R-:W-:-:S02]  /*4c60*/  ISETP.GE.AND P1, PT, R12, R222, PT ;  /* 0x000000de0c00720c */ /* 0x000fc40003f26270 */
[----:B------:R-:W-:Y:S02]  /*4c70*/  FSEL R103, R11, -INF , !P0 ;  /* 0xff8000000b677808 */ /* 0x000fe40004000000 */
[----:B------:R-:W-:Y:S02]  /*4c80*/  PLOP3.LUT P0, PT, PT, PT, UP0, 0x80, 0x0 ;  /* 0x000000000000781c */ /* 0x000fe40003f0f008 */
[----:B------:R-:W-:Y:S02]  /*4c90*/  ISETP.LT.OR P2, PT, R20, R223, P2 ;  /* 0x000000df1400720c */ /* 0x000fe40001741670 */
[C---:B------:R-:W-:Y:S02]  /*4ca0*/  ISETP.LT.OR P4, PT, R12.reuse, R225, P4 ;  /* 0x000000e10c00720c */ /* 0x040fe40002781670 */
[----:B------:R-:W-:Y:S02]  /*4cb0*/  ISETP.LT.OR P1, PT, R12, R223, P1 ;  /* 0x000000df0c00720c */ /* 0x000fe40000f21670 */
        /* <DEDUP_REMOVED lines=19> */
[----:B------:R-:W-:Y:S01]  /*4df0*/  ULDC UR4, c[0x0][0x19c] ;  /* 0x0000670000047ab9 */ /* 0x000fe20000000800 */
[----:B------:R-:W-:Y:S01]  /*4e00*/  ISETP.GE.AND P1, PT, R232, c[0x0][0x220], PT ;  /* 0x00008800e8007a0c */ /* 0x000fe20003f26270 */
[----:B------:R-:W-:Y:S01]  /*4e10*/  UIADD3 UR24, UR5, -0x2, URZ ;  /* 0xfffffffe05187890 */ /* 0x000fe2000fffe03f */
[----:B------:R-:W-:Y:S01]  /*4e20*/  IMAD.U32 R11, RZ, RZ, UR8 ;  /* 0x00000008ff0b7e24 */ /* 0x000fe2000f8e00ff */
[----:B------:R-:W-:Y:S01]  /*4e30*/  USHF.L.U64.HI UR21, UR8, 0x7, UR4 ;  /* 0x0000000708157899 */ /* 0x000fe20008010204 */
[----:B------:R-:W-:Y:S01]  /*4e40*/  IMAD.MOV.U32 R9, RZ, RZ, c[0x0][0x19c] ;  /* 0x00006700ff097624 */ /* 0x000fe200078e00ff */
[----:B------:R-:W-:Y:S01]  /*4e50*/  USHF.R.S32.HI UR23, URZ, 0x1f, UR24 ;  /* 0x0000001f3f177899 */ /* 0x000fe20008011418 */
[----:B------:R-:W-:Y:S01]  /*4e60*/  IMAD.U32 R8, RZ, RZ, UR8 ;  /* 0x00000008ff087e24 */ /* 0x000fe2000f8e00ff */
[----:B------:R-:W-:Y:S01]  /*4e70*/  UIMAD UR21, UR21, UR24, URZ ;  /* 0x00000018151572a4 */ /* 0x000fe2000f8e023f */
[----:B------:R-:W-:Y:S01]  /*4e80*/  IMAD.U32 R12, RZ, RZ, UR24 ;  /* 0x00000018ff0c7e24 */ /* 0x000fe2000f8e00ff */
[----:B------:R-:W-:Y:S02]  /*4e90*/  BSSY B0, `(.L_x_208) ;  /* 0x000002c000007945 */ /* 0x000fe40003800000 */
[----:B------:R-:W-:Y:S01]  /*4ea0*/  UIMAD UR21, UR23, UR25, UR21 ;  /* 0x00000019171572a4 */ /* 0x000fe2000f8e0215 */
[----:B------:R-:W-:Y:S01]  /*4eb0*/  IMAD.WIDE.U32 R12, R12, UR25, R230 ;  /* 0x000000190c0c7c25 */ /* 0x000fe2000f8e00e6 */
[----:B------:R1:W-:Y:S04]  /*4ec0*/  @P1 STS [R219+0x2000], RZ ;  /* 0x002000ffdb001388 */ /* 0x0003e80000000800 */
[----:B------:R-:W-:Y:S01]  /*4ed0*/  @!P1 LEA R11, P2, R11, R12, 0x6 ;  /* 0x0000000c0b0b9211 */ /* 0x000fe200078430ff */
[----:B------:R1:W-:Y:S01]  /*4ee0*/  @P1 STS [R219+0x2004], RZ ;  /* 0x002004ffdb001388 */ /* 0x0003e20000000800 */
[----:B------:R-:W-:-:S02]  /*4ef0*/  IADD3 R15, R13, UR21, RZ ;  /* 0x000000150d0f7c10 */ /* 0x000fc4000fffe0ff */
[----:B------:R-:W-:Y:S01]  /*4f00*/  @!P1 IADD3 R10, P4, R12, UR15, RZ ;  /* 0x0000000f0c0a9c10 */ /* 0x000fe2000ff9e0ff */
[----:B------:R1:W-:Y:S01]  /*4f10*/  @P1 STS.64 [R219+0x2008], RZ ;  /* 0x002008ffdb001388 */ /* 0x0003e20000000a00 */
[----:B------:R-:W-:Y:S02]  /*4f20*/  @!P1 LEA.HI.X R9, R8, R15, R9, 0x6, P2 ;  /* 0x0000000f08099211 */ /* 0x000fe400010f3409 */
[----:B------:R-:W-:Y:S02]  /*4f30*/  @!P1 IADD3.X R8, R15, UR9, RZ, P4, !PT ;  /* 0x000000090f089c10 */ /* 0x000fe4000a7fe4ff */
[----:B------:R-:W-:Y:S02]  /*4f40*/  @!P1 LEA R20, P4, R12, c[0x0][0x168], 0x1 ;  /* 0x00005a000c149a11 */ /* 0x000fe400078808ff */
[----:B------:R-:W-:Y:S02]  /*4f50*/  @!P1 LEA R16, P3, R10, c[0x0][0x168], 0x1 ;  /* 0x00005a000a109a11 */ /* 0x000fe400078608ff */
[----:B------:R-:W-:-:S02]  /*4f60*/  @!P1 LEA R18, P2, R11, c[0x0][0x168], 0x1 ;  /* 0x00005a000b129a11 */ /* 0x000fc400078408ff */
[----:B------:R-:W-:Y:S02]  /*4f70*/  @!P1 LEA.HI.X R21, R12, c[0x0][0x16c], R15, 0x1, P4 ;  /* 0x00005b000c159a11 */ /* 0x000fe400020f0c0f */
        /* <DEDUP_REMOVED lines=18> */
[----:B------:R-:W-:Y:S01]  /*50a0*/  IMAD.U32 R8, RZ, RZ, UR8 ;  /* 0x00000008ff087e24 */ /* 0x000fe2000f8e00ff */
[----:B------:R-:W-:Y:S01]  /*50b0*/  UIMAD UR21, UR4, 0x60, URZ ;  /* 0x00000060041578a4 */ /* 0x000fe2000f8e023f */
[----:B------:R-:W-:-:S04]  /*50c0*/  IMAD.MOV.U32 R14, RZ, RZ, R12 ;  /* 0x000000ffff0e7224 */ /* 0x000fc800078e000c */
        /* <DEDUP_REMOVED lines=8> */
.L_x_209:
[----:B------:R-:W-:Y:S05]  /*5150*/  BSYNC B0 ;  /* 0x0000000000007941 */ /* 0x000fea0003800000 */
.L_x_208:
[----:B------:R-:W0:Y:S02]  /*5160*/  LDGDEPBAR ;  /* 0x00000000000079af */ /* 0x000e240000000000 */
.L_x_207:
[----:B------:R-:W-:Y:S01]  /*5170*/  FMNMX.FTZ R9, R3, R74, !PT ;  /* 0x0000004a03097209 */ /* 0x000fe20007810000 */
[----:B------:R-:W-:Y:S01]  /*5180*/  UMOV UR4, UR22 ;  /* 0x0000001600047c82 */ /* 0x000fe20008000000 */
[----:B--2---:R-:W-:Y:S02]  /*5190*/  FMNMX.FTZ R11, R0, R7, !PT ;  /* 0x00000007000b7209 */ /* 0x004fe40007810000 */
        /* <DEDUP_REMOVED lines=19> */
[----:B------:R-:W-:Y:S02]  /*52d0*/  SHF.L.U32 R212, R5, 0x1, RZ ;  /* 0x0000000105d47819 */ /* 0x000fe400000006ff */
[----:B------:R-:W-:Y:S02]  /*52e0*/  FMNMX.FTZ R9, R51, R9, !PT ;  /* 0x0000000933097209 */ /* 0x000fe40007810000 */
[----:B------:R-:W-:Y:S01]  /*52f0*/  LEA R211, R4, R212, 0x1 ;  /* 0x000000d404d37211 */ /* 0x000fe200078e08ff */
[----:B------:R-:W-:Y:S01]  /*5300*/  LDSM.16.MT88.4 R12, [R212+0x4400] ;  /* 0x00440000d40c783b */ /* 0x000fe20000004200 */
[----:B------:R-:W-:-:S03]  /*5310*/  FMNMX.FTZ R9, R50, R9, !PT ;  /* 0x0000000932097209 */ /* 0x000fc60007810000 */
[----:B-1----:R-:W-:Y:S01]  /*5320*/  LDSM.16.MT88.4 R20, [R212+0x4800] ;  /* 0x00480000d414783b */ /* 0x002fe20000004200 */
        /* <DEDUP_REMOVED lines=119> */
[----:B------:R-:W-:-:S03]  /*5aa0*/  FMNMX.FTZ R8, R189, R8, !PT ;  /* 0x00000008bd087209 */ /* 0x000fc60007810000 */
[----:B------:R-:W1:Y:S01]  /*5ab0*/  SHFL.BFLY PT, R9, R3, 0x2, 0x1f ;  /* 0x0c401f0003097f89 */ /* 0x000e6200000e0000 */
[----:B------:R-:W-:Y:S01]  /*5ac0*/  FMNMX.FTZ R8, R177, R8, !PT ;  /* 0x00000008b1087209 */ /* 0x000fe20007810000 */
[----:B------:R-:W-:Y:S03]  /*5ad0*/  MUFU.EX2 R54, R54 ;  /* 0x0000003600367308 */ /* 0x000fe60000000800 */
[----:B------:R-:W-:-:S04]  /*5ae0*/  FMNMX.FTZ R8, R174, R8, !PT ;  /* 0x00000008ae087209 */ /* 0x000fc80007810000 */
[----:B------:R-:W-:Y:S01]  /*5af0*/  FMNMX.FTZ R8, R171, R8, !PT ;  /* 0x00000008ab087209 */ /* 0x000fe20007810000 */
[----:B------:R-:W-:Y:S03]  /*5b00*/  MUFU.EX2 R53, R53 ;  /* 0x0000003500357308 */ /* 0x000fe60000000800 */
[----:B------:R-:W-:-:S04]  /*5b10*/  FMNMX.FTZ R8, R167, R8, !PT ;  /* 0x00000008a7087209 */ /* 0x000fc80007810000 */
[----:B------:R-:W-:Y:S01]  /*5b20*/  FMNMX.FTZ R8, R131, R8, !PT ;  /* 0x0000000883087209 */ /* 0x000fe20007810000 */
[----:B------:R-:W-:Y:S03]  /*5b30*/  MUFU.EX2 R52, R52 ;  /* 0x0000003400347308 */ /* 0x000fe60000000800 */
[----:B------:R-:W-:Y:S02]  /*5b40*/  FMNMX.FTZ R8, R128, R8, !PT ;  /* 0x0000000880087209 */ /* 0x000fe40007810000 */
[----:B-1----:R-:W-:Y:S02]  /*5b50*/  FMNMX.FTZ R9, R3, R9, !PT ;  /* 0x0000000903097209 */ /* 0x002fe40007810000 */
[----:B------:R-:W-:Y:S01]  /*5b60*/  FMNMX.FTZ R8, R127, R8, !PT ;  /* 0x000000087f087209 */ /* 0x000fe20007810000 */
[----:B------:R-:W-:Y:S02]  /*5b70*/  MUFU.EX2 R51, R51 ;  /* 0x0000003300337308 */ /* 0x000fe40000000800 */
[----:B------:R-:W1:Y:S01]  /*5b80*/  SHFL.BFLY PT, R3, R9, 0x1, 0x1f ;  /* 0x0c201f0009037f89 */ /* 0x000e6200000e0000 */
[----:B------:R-:W-:-:S04]  /*5b90*/  FMNMX.FTZ R8, R124, R8, !PT ;  /* 0x000000087c087209 */ /* 0x000fc80007810000 */
[----:B------:R-:W-:Y:S01]  /*5ba0*/  FMNMX.FTZ R8, R113, R8, !PT ;  /* 0x0000000871087209 */ /* 0x000fe20007810000 */
[----:B------:R-:W-:Y:S03]  /*5bb0*/  MUFU.EX2 R50, R50 ;  /* 0x0000003200327308 */ /* 0x000fe60000000800 */
[----:B------:R-:W-:-:S04]  /*5bc0*/  FMNMX.FTZ R8, R110, R8, !PT ;  /* 0x000000086e087209 */ /* 0x000fc80007810000 */
[----:B------:R-:W-:Y:S01]  /*5bd0*/  FMNMX.FTZ R8, R106, R8, !PT ;  /* 0x000000086a087209 */ /* 0x000fe20007810000 */
[----:B------:R-:W-:Y:S03]  /*5be0*/  MUFU.EX2 R49, R49 ;  /* 0x0000003100317308 */ /* 0x000fe60000000800 */
[----:B------:R-:W-:-:S05]  /*5bf0*/  FMNMX.FTZ R8, R103, R8, !PT ;  /* 0x0000000867087209 */ /* 0x000fca0007810000 */
[----:B------:R-:W-:Y:S01]  /*5c00*/  MUFU.EX2 R48, R48 ;  /* 0x0000003000307308 */ /* 0x000fe20000000800 */
[----:B-1----:R-:W-:Y:S02]  /*5c10*/  FMNMX.FTZ R3, R9, R3, !PT ;  /* 0x0000000309037209 */ /* 0x002fe40007810000 */
[----:B------:R-:W-:Y:S02]  /*5c20*/  FMNMX.FTZ R9, R199, R11, !PT ;  /* 0x0000000bc7097209 */ /* 0x000fe40007810000 */
[C---:B------:R-:W-:Y:S01]  /*5c30*/  FSETP.NEU.FTZ.AND P1, PT, R3.reuse, -INF , PT ;  /* 0xff8000000300780b */ /* 0x040fe20003f3d000 */
[----:B------:R-:W-:Y:S01]  /*5c40*/  FMUL.FTZ R109, R3, c[0x0][0x23c] ;  /* 0x00008f00036d7a20 */ /* 0x000fe20000410000 */
[----:B------:R-:W-:Y:S01]  /*5c50*/  FMNMX.FTZ R9, R198, R9, !PT ;  /* 0x00000009c6097209 */ /* 0x000fe20007810000 */
[----:B------:R-:W-:Y:S03]  /*5c60*/  MUFU.EX2 R47, R47 ;  /* 0x0000002f002f7308 */ /* 0x000fe60000000800 */
[----:B------:R-:W-:-:S02]  /*5c70*/  FMNMX.FTZ R9, R197, R9, !PT ;  /* 0x00000009c5097209 */ /* 0x000fc40007810000 */
[----:B------:R-:W-:Y:S02]  /*5c80*/  FSEL R109, R109, RZ, P1 ;  /* 0x000000ff6d6d7208 */ /* 0x000fe40000800000 */
[----:B------:R-:W-:Y:S01]  /*5c90*/  FMNMX.FTZ R9, R196, R9, !PT ;  /* 0x00000009c4097209 */ /* 0x000fe20007810000 */
[----:B------:R-:W-:Y:S02]  /*5ca0*/  MUFU.EX2 R46, R46 ;  /* 0x0000002e002e7308 */ /* 0x000fe40000000800 */
[--C-:B------:R-:W-:Y:S01]  /*5cb0*/  FFMA.FTZ R92, R2, c[0x0][0x23c], -R109.reuse ;  /* 0x00008f00025c7a23 */ /* 0x100fe2000001086d */
[----:B------:R-:W-:Y:S01]  /*5cc0*/  FMNMX.FTZ R2, R115, R9, !PT ;  /* 0x0000000973027209 */ /* 0x000fe20007810000 */
[--C-:B------:R-:W-:Y:S01]  /*5cd0*/  FFMA.FTZ R37, R122, c[0x0][0x23c], -R109.reuse ;  /* 0x00008f007a257a23 */ /* 0x100fe2000001086d */
[----:B------:R-:W1:Y:S01]  /*5ce0*/  SHFL.BFLY PT, R9, R8, 0x2, 0x1f ;  /* 0x0c401f0008097f89 */ /* 0x000e6200000e0000 */
[--C-:B------:R-:W-:Y:S01]  /*5cf0*/  FFMA.FTZ R30, R111, c[0x0][0x23c], -R109.reuse ;  /* 0x00008f006f1e7a23 */ /* 0x100fe2000001086d */
[----:B------:R-:W-:Y:S01]  /*5d00*/  FMNMX.FTZ R2, R118, R2, !PT ;  /* 0x0000000276027209 */ /* 0x000fe20007810000 */
[--C-:B------:R-:W-:Y:S01]  /*5d10*/  FFMA.FTZ R25, R97, c[0x0][0x23c], -R109.reuse ;  /* 0x00008f0061197a23 */ /* 0x100fe2000001086d */
[----:B------:R-:W-:Y:S01]  /*5d20*/  MUFU.EX2 R92, R92 ;  /* 0x0000005c005c7308 */ /* 0x000fe20000000800 */
[--C-:B------:R-:W-:Y:S01]  /*5d30*/  FFMA.FTZ R29, R148, c[0x0][0x23c], -R109.reuse ;  /* 0x00008f00941d7a23 */ /* 0x100fe2000001086d */
[----:B------:R-:W-:Y:S01]  /*5d40*/  FMNMX.FTZ R2, R121, R2, !PT ;  /* 0x0000000279027209 */ /* 0x000fe20007810000 */
[----:B------:R-:W-:Y:S01]  /*5d50*/  LDSM.16.MT88.4 R148, [R212+0x4000] ;  /* 0x00400000d494783b */ /* 0x000fe20000004200 */
[----:B------:R-:W-:-:S02]  /*5d60*/  FFMA.FTZ R24, R96, c[0x0][0x23c], -R109 ;  /* 0x00008f0060187a23 */ /* 0x000fc4000001086d */
        /* <DEDUP_REMOVED lines=12> */
[--C-:B------:R-:W-:Y:S01]  /*5e30*/  FFMA.FTZ R61, R141, c[0x0][0x23c], -R109.reuse ;  /* 0x00008f008d3d7a23 */ /* 0x100fe2000001086d */
[----:B-1----:R-:W-:Y:S01]  /*5e40*/  FMNMX.FTZ R8, R8, R9, !PT ;  /* 0x0000000908087209 */ /* 0x002fe20007810000 */
[--C-:B------:R-:W-:Y:S01]  /*5e50*/  FFMA.FTZ R35, R142, c[0x0][0x23c], -R109.reuse ;  /* 0x00008f008e237a23 */ /* 0x100fe2000001086d */
[----:B------:R-:W-:Y:S01]  /*5e60*/  FMNMX.FTZ R2, R176, R2, !PT ;  /* 0x00000002b0027209 */ /* 0x000fe20007810000 */
[--C-:B------:R-:W-:Y:S01]  /*5e70*/  FFMA.FTZ R34, R143, c[0x0][0x23c], -R109.reuse ;  /* 0x00008f008f227a23 */ /* 0x100fe2000001086d */
[----:B------:R-:W-:Y:S01]  /*5e80*/  MUFU.EX2 R90, R90 ;  /* 0x0000005a005a7308 */ /* 0x000fe20000000800 */
[----:B------:R-:W-:Y:S01]  /*5e90*/  SHFL.BFLY PT, R9, R8, 0x1, 0x1f ;  /* 0x0c201f0008097f89 */ /* 0x000fe200000e0000 */
[----:B------:R-:W-:Y:S01]  /*5ea0*/  FMNMX.FTZ R2, R190, R2, !PT ;  /* 0x00000002be027209 */ /* 0x000fe20007810000 */
[----:B------:R-:W-:-:S02]  /*5eb0*/  FFMA.FTZ R62, R62, c[0x0][0x23c], -R109 ;  /* 0x00008f003e3e7a23 */ /* 0x000fc4000001086d */
[--C-:B------:R-:W-:Y:S01]  /*5ec0*/  FFMA.FTZ R33, R145, c[0x0][0x23c], -R109.reuse ;  /* 0x00008f0091217a23 */ /* 0x100fe2000001086d */
[----:B------:R-:W-:Y:S01]  /*5ed0*/  FMNMX.FTZ R2, R187, R2, !PT ;  /* 0x00000002bb027209 */ /* 0x000fe20007810000 */
[--C-:B------:R-:W-:Y:S01]  /*5ee0*/  FFMA.FTZ R32, R112, c[0x0][0x23c], -R109.reuse ;  /* 0x00008f0070207a23 */ /* 0x100fe2000001086d */
[----:B------:R-:W1:Y:S01]  /*5ef0*/  MUFU.EX2 R82, R82 ;  /* 0x0000005200527308 */ /* 0x000e620000000800 */
        /* <DEDUP_REMOVED lines=17> */
[----:B------:R-:W-:Y:S01]  /*6010*/  FFMA.FTZ R104, R104, c[0x0][0x23c], -R109 ;  /* 0x00008f0068687a23 */ /* 0x000fe2000001086d */
[----:B------:R-:W-:Y:S02]  /*6020*/  FMNMX.FTZ R2, R168, R2, !PT ;  /* 0x00000002a8027209 */ /* 0x000fe40007810000 */
[----:B------:R-:W-:Y:S02]  /*6030*/  MUFU.EX2 R65, R65 ;  /* 0x0000004100417308 */ /* 0x000fe40000000800 */
[----:B------:R-:W-:-:S04]  /*6040*/  FMNMX.FTZ R2, R120, R2, !PT ;  /* 0x0000000278027209 */ /* 0x000fc80007810000 */
[----:B------:R-:W-:Y:S02]  /*6050*/  FMNMX.FTZ R2, R117, R2, !PT ;  /* 0x0000000275027209 */ /* 0x000fe40007810000 */
[----:B------:R-:W-:Y:S02]  /*6060*/  MUFU.EX2 R62, R62 ;  /* 0x0000003e003e7308 */ /* 0x000fe40000000800 */
[----:B------:R-:W-:-:S04]  /*6070*/  FMNMX.FTZ R2, R119, R2, !PT ;  /* 0x0000000277027209 */ /* 0x000fc80007810000 */
[----:B------:R-:W-:Y:S02]  /*6080*/  FMNMX.FTZ R2, R116, R2, !PT ;  /* 0x0000000274027209 */ /* 0x000fe40007810000 */
[----:B------:R-:W-:Y:S03]  /*6090*/  MUFU.EX2 R61, R61 ;  /* 0x0000003d003d7308 */ /* 0x000fe60000000800 */
[----:B------:R-:W2:Y:S05]  /*60a0*/  SHFL.BFLY PT, R10, R2, 0x2, 0x1f ;  /* 0x0c401f00020a7f89 */ /* 0x000eaa00000e0000 */
[----:B------:R-:W-:Y:S08]  /*60b0*/  MUFU.EX2 R35, R35 ;  /* 0x0000002300237308 */ /* 0x000ff00000000800 */
[----:B------:R-:W-:Y:S08]  /*60c0*/  MUFU.EX2 R34, R34 ;  /* 0x0000002200227308 */ /* 0x000ff00000000800 */
[----:B------:R-:W-:Y:S01]  /*60d0*/  MUFU.EX2 R33, R33 ;  /* 0x0000002100217308 */ /* 0x000fe20000000800 */
[----:B--2---:R-:W-:-:S05]  /*60e0*/  FMNMX.FTZ R2, R2, R10, !PT ;  /* 0x0000000a02027209 */ /* 0x004fca0007810000 */
[----:B------:R-:W2:Y:S02]  /*60f0*/  SHFL.BFLY PT, R10, R2, 0x1, 0x1f ;  /* 0x0c201f00020a7f89 */ /* 0x000ea400000e0000 */
[----:B------:R-:W-:Y:S08]  /*6100*/  MUFU.EX2 R32, R32 ;  /* 0x0000002000207308 */ /* 0x000ff00000000800 */
[----:B------:R-:W-:Y:S08]  /*6110*/  MUFU.EX2 R31, R31 ;  /* 0x0000001f001f7308 */ /* 0x000ff00000000800 */
[----:B------:R-:W-:Y:S01]  /*6120*/  MUFU.EX2 R30, R30 ;  /* 0x0000001e001e7308 */ /* 0x000fe20000000800 */
[----:B--2---:R-:W-:-:S07]  /*6130*/  FMNMX.FTZ R2, R2, R10, !PT ;  /* 0x0000000a02027209 */ /* 0x004fce0007810000 */
[----:B------:R-:W-:Y:S01]  /*6140*/  MUFU.EX2 R29, R29 ;  /* 0x0000001d001d7308 */ /* 0x000fe20000000800 */
[C---:B------:R-:W-:Y:S01]  /*6150*/  FSETP.NEU.FTZ.AND P1, PT, R2.reuse, -INF , PT ;  /* 0xff8000000200780b */ /* 0x040fe20003f3d000 */
[----:B------:R-:W-:-:S06]  /*6160*/  FMUL.FTZ R122, R2, c[0x0][0x23c] ;  /* 0x00008f00027a7a20 */ /* 0x000fcc0000410000 */
[----:B------:R-:W-:Y:S01]  /*6170*/  MUFU.EX2 R28, R28 ;  /* 0x0000001c001c7308 */ /* 0x000fe20000000800 */
[----:B------:R-:W-:-:S05]  /*6180*/  FSEL R122, R122, RZ, P1 ;  /* 0x000000ff7a7a7208 */ /* 0x000fca0000800000 */
[--C-:B------:R-:W-:Y:S01]  /*6190*/  FFMA.FTZ R89, R0, c[0x0][0x23c], -R122.reuse ;  /* 0x00008f0000597a23 */ /* 0x100fe2000001087a */
[----:B------:R-:W-:Y:S01]  /*61a0*/  FMNMX.FTZ R0, R8, R9, !PT ;  /* 0x0000000908007209 */ /* 0x000fe20007810000 */
[--C-:B------:R-:W-:Y:S01]  /*61b0*/  FFMA.FTZ R87, R7, c[0x0][0x23c], -R122.reuse ;  /* 0x00008f0007577a23 */ /* 0x100fe2000001087a */
[----:B------:R-:W-:Y:S01]  /*61c0*/  LDSM.16.MT88.4 R8, [R211+0x4400] ;  /* 0x00440000d308783b */ /* 0x000fe20000004200 */
[--C-:B------:R-:W-:Y:S01]  /*61d0*/  FFMA.FTZ R86, R137, c[0x0][0x23c], -R122.reuse ;  /* 0x00008f0089567a23 */ /* 0x100fe2000001087a */
[C---:B------:R-:W-:Y:S01]  /*61e0*/  FSETP.NEU.FTZ.AND P1, PT, R0.reuse, -INF , PT ;  /* 0xff8000000000780b */ /* 0x040fe20003f3d000 */
[----:B------:R-:W-:Y:S01]  /*61f0*/  FMUL.FTZ R111, R0, c[0x0][0x23c] ;  /* 0x00008f00006f7a20 */ /* 0x000fe20000410000 */
[----:B------:R-:W-:Y:S01]  /*6200*/  MUFU.EX2 R89, R89 ;  /* 0x0000005900597308 */ /* 0x000fe20000000800 */
[--C-:B------:R-:W-:Y:S02]  /*6210*/  FFMA.FTZ R81, R138, c[0x0][0x23c], -R122.reuse ;  /* 0x00008f008a517a23 */ /* 0x100fe4000001087a */
[--C-:B------:R-:W-:Y:S01]  /*6220*/  FFMA.FTZ R79, R136, c[0x0][0x23c], -R122.reuse ;  /* 0x00008f00884f7a23 */ /* 0x100fe2000001087a */
[----:B------:R-:W-:Y:S01]  /*6230*/  FSEL R111, R111, RZ, P1 ;  /* 0x000000ff6f6f7208 */ /* 0x000fe20000800000 */
[----:B------:R-:W-:-:S02]  /*6240*/  FFMA.FTZ R85, R199, c[0x0][0x23c], -R122 ;  /* 0x00008f00c7557a23 */ /* 0x000fc4000001087a */
[--C-:B------:R-:W-:Y:S01]  /*6250*/  FFMA.FTZ R84, R198, c[0x0][0x23c], -R122.reuse ;  /* 0x00008f00c6547a23 */ /* 0x100fe2000001087a */
[----:B------:R-:W2:Y:S01]  /*6260*/  MUFU.EX2 R87, R87 ;  /* 0x0000005700577308 */ /* 0x000ea20000000800 */
[--C-:B------:R-:W-:Y:S02]  /*6270*/  FFMA.FTZ R97, R6, c[0x0][0x23c], -R111.reuse ;  /* 0x00008f0006617a23 */ /* 0x100fe4000001086f */
[----:B------:R-:W3:Y:S01]  /*6280*/  LDSM.16.MT88.4 R4, [R211+0x4000] ;  /* 0x00400000d304783b */ /* 0x000ee20000004200 */
[--C-:B------:R-:W-:Y:S02]  /*6290*/  FFMA.FTZ R94, R70, c[0x0][0x23c], -R111.reuse ;  /* 0x00008f00465e7a23 */ /* 0x100fe4000001086f */
[--C-:B------:R-:W-:Y:S02]  /*62a0*/  FFMA.FTZ R96, R64, c[0x0][0x23c], -R111.reuse ;  /* 0x00008f0040607a23 */ /* 0x100fe4000001086f */
[--C-:B------:R-:W-:Y:S01]  /*62b0*/  FFMA.FTZ R78, R69, c[0x0][0x23c], -R111.reuse ;  /* 0x00008f00454e7a23 */ /* 0x100fe2000001086f */
[----:B------:R-:W-:Y:S01]  /*62c0*/  MUFU.EX2 R86, R86 ;  /* 0x0000005600567308 */ /* 0x000fe20000000800 */
[--C-:B------:R-:W-:Y:S01]  /*62d0*/  FFMA.FTZ R70, R135, c[0x0][0x23c], -R122.reuse ;  /* 0x00008f0087467a23 */ /* 0x100fe2000001087a */
[----:B-1----:R-:W-:Y:S01]  /*62e0*/  F2FP.PACK_AB R135, R82, R90 ;  /* 0x0000005a5287723e */ /* 0x002fe200000000ff */
[--C-:B------:R-:W-:Y:S01]  /*62f0*/  FFMA.FTZ R69, R134, c[0x0][0x23c], -R122.reuse ;  /* 0x00008f0086457a23 */ /* 0x100fe2000001087a */
[----:B------:R-:W-:Y:S01]  /*6300*/  F2FP.PACK_AB R134, R83, R93 ;  /* 0x0000005d5386723e */ /* 0x000fe200000000ff */
[----:B------:R-:W-:Y:S01]  /*6310*/  FFMA.FTZ R64, R133, c[0x0][0x23c], -R122 ;  /* 0x00008f0085407a23 */ /* 0x000fe2000001087a */
[----:B------:R-:W-:Y:S01]  /*6320*/  F2FP.PACK_AB R133, R91, R92 ;  /* 0x0000005c5b85723e */ /* 0x000fe200000000ff */
[--C-:B------:R-:W-:Y:S01]  /*6330*/  FFMA.FTZ R77, R132, c[0x0][0x23c], -R111.reuse ;  /* 0x00008f00844d7a23 */ /* 0x100fe2000001086f */
[----:B------:R-:W1:Y:S01]  /*6340*/  MUFU.EX2 R81, R81 ;  /* 0x0000005100517308 */ /* 0x000e620000000800 */
[----:B--2---:R-:W-:Y:S01]  /*6350*/  F2FP.PACK_AB R136, R87, R89 ;  /* 0x000000595788723e */ /* 0x004fe200000000ff */
[--C-:B------:R-:W-:Y:S01]  /*6360*/  FFMA.FTZ R68, R68, c[0x0][0x23c], -R111.reuse ;  /* 0x00008f0044447a23 */ /* 0x100fe2000001086f */
[----:B------:R-:W-:Y:S01]  /*6370*/  F2FP.PACK_AB R132, R99, R100 ;  /* 0x000000646384723e */ /* 0x000fe200000000ff */
[----:B------:R-:W-:-:S02]  /*6380*/  FFMA.FTZ R80, R144, c[0x0][0x23c], -R111 ;  /* 0x00008f0090507a23 */ /* 0x000fc4000001086f */
[----:B------:R-:W-:Y:S02]  /*6390*/  FFMA.FTZ R76, R71, c[0x0][0x23c], -R111 ;  /* 0x00008f00474c7a23 */ /* 0x000fe4000001086f */
[----:B------:R-:W-:Y:S01]  /*63a0*/  MUFU.EX2 R94, R94 ;  /* 0x0000005e005e7308 */ /* 0x000fe20000000800 */
[----:B------:R-:W-:Y:S01]  /*63b0*/  FFMA.FTZ R71, R98, c[0x0][0x23c], -R109 ;  /* 0x00008f0062477a23 */ /* 0x000fe2000001086d */
[----:B------:R-:W-:Y:S01]  /*63c0*/  HMMA.16816.F32 R160, R132, R148, RZ ;  /* 0x0000009484a0723c */ /* 0x000fe200000018ff */
[--C-:B------:R-:W-:Y:S02]  /*63d0*/  FFMA.FTZ R98, R197, c[0x0][0x23c], -R122.reuse ;  /* 0x00008f00c5627a23 */ /* 0x100fe4000001087a */
[----:B------:R-:W-:Y:S02]  /*63e0*/  FFMA.FTZ R101, R196, c[0x0][0x23c], -R122 ;  /* 0x00008f00c4657a23 */ /* 0x000fe4000001087a */
[--C-:B------:R-:W-:Y:S01]  /*63f0*/  FFMA.FTZ R105, R195, c[0x0][0x23c], -R111.reuse ;  /* 0x00008f00c3697a23 */ /* 0x100fe2000001086f */
[----:B------:R-:W2:Y:S01]  /*6400*/  MUFU.EX2 R97, R97 ;  /* 0x0000006100617308 */ /* 0x000ea20000000800 */
[----:B-1----:R-:W-:Y:S01]  /*6410*/  F2FP.PACK_AB R138, R81, R86 ;  /* 0x00000056518a723e */ /* 0x002fe200000000ff */
[----:B------:R-:W-:-:S02]  /*6420*/  FFMA.FTZ R102, R194, c[0x0][0x23c], -R111 ;  /* 0x00008f00c2667a23 */ /* 0x000fc4000001086f */
[--C-:B------:R-:W-:Y:S02]  /*6430*/  FFMA.FTZ R108, R193, c[0x0][0x23c], -R111.reuse ;  /* 0x00008f00c16c7a23 */ /* 0x100fe4000001086f */
[--C-:B------:R-:W-:Y:S02]  /*6440*/  FFMA.FTZ R112, R192, c[0x0][0x23c], -R111.reuse ;  /* 0x00008f00c0707a23 */ /* 0x100fe4000001086f */
[----:B------:R-:W-:Y:S01]  /*6450*/  MUFU.EX2 R96, R96 ;  /* 0x0000006000607308 */ /* 0x000fe20000000800 */
[--C-:B------:R-:W-:Y:S01]  /*6460*/  FFMA.FTZ R115, R115, c[0x0][0x23c], -R122.reuse ;  /* 0x00008f0073737a23 */ /* 0x100fe2000001087a */
[----:B---3--:R-:W-:Y:S01]  /*6470*/  HMMA.16816.F32 R144, R132, R4, RZ ;  /* 0x000000048490723c */ /* 0x008fe200000018ff */
[--C-:B------:R-:W-:Y:S02]  /*6480*/  FFMA.FTZ R118, R118, c[0x0][0x23c], -R122.reuse ;  /* 0x00008f0076767a23 */ /* 0x100fe4000001087a */
[--C-:B------:R-:W-:Y:S02]  /*6490*/  FFMA.FTZ R121, R121, c[0x0][0x23c], -R122.reuse ;  /* 0x00008f0079797a23 */ /* 0x100fe4000001087a */
[----:B------:R-:W-:Y:S01]  /*64a0*/  FFMA.FTZ R123, R123, c[0x0][0x23c], -R122 ;  /* 0x00008f007b7b7a23 */ /* 0x000fe2000001087a */
[----:B------:R-:W1:Y:S01]  /*64b0*/  MUFU.EX2 R78, R78 ;  /* 0x0000004e004e7308 */ /* 0x000e620000000800 */
[----:B--2---:R-:W-:Y:S01]  /*64c0*/  F2FP.PACK_AB R137, R97, R94 ;  /* 0x0000005e6189723e */ /* 0x004fe200000000ff */
[----:B------:R-:W-:-:S02]  /*64d0*/  FFMA.FTZ R126, R126, c[0x0][0x23c], -R111 ;  /* 0x00008f007e7e7a23 */ /* 0x000fc4000001086f */
[--C-:B------:R-:W-:Y:S02]  /*64e0*/  FFMA.FTZ R125, R125, c[0x0][0x23c], -R111.reuse ;  /* 0x00008f007d7d7a23 */ /* 0x100fe4000001086f */
[--C-:B------:R-:W-:Y:S02]  /*64f0*/  FFMA.FTZ R130, R130, c[0x0][0x23c], -R111.reuse ;  /* 0x00008f0082827a23 */ /* 0x100fe4000001086f */
[----:B------:R-:W-:Y:S01]  /*6500*/  MUFU.EX2 R79, R79 ;  /* 0x0000004f004f7308 */ /* 0x000fe20000000800 */
[----:B------:R-:W-:Y:S02]  /*6510*/  FFMA.FTZ R164, R164, c[0x0][0x23c], -R111 ;  /* 0x00008f00a4a47a23 */ /* 0x000fe4000001086f */
[--C-:B------:R-:W-:Y:S02]  /*6520*/  FFMA.FTZ R172, R172, c[0x0][0x23c], -R122.reuse ;  /* 0x00008f00acac7a23 */ /* 0x100fe4000001087a */
[--C-:B------:R-:W-:Y:S02]  /*6530*/  FFMA.FTZ R173, R173, c[0x0][0x23c], -R122.reuse ;  /* 0x00008f00adad7a23 */ /* 0x100fe4000001087a */
[--C-:B------:R-:W-:Y:S01]  /*6540*/  FFMA.FTZ R175, R175, c[0x0][0x23c], -R122.reuse ;  /* 0x00008f00afaf7a23 */ /* 0x100fe2000001087a */
[----:B-1----:R-:W-:Y:S01]  /*6550*/  F2FP.PACK_AB R139, R78, R96 ;  /* 0x000000604e8b723e */ /* 0x002fe200000000ff */
[----:B------:R-:W1:Y:S01]  /*6560*/  MUFU.EX2 R70, R70 ;  /* 0x0000004600467308 */ /* 0x000e620000000800 */
[----:B------:R-:W-:-:S02]  /*6570*/  FFMA.FTZ R176, R176, c[0x0][0x23c], -R122 ;  /* 0x00008f00b0b07a23 */ /* 0x000fc4000001087a */
[--C-:B------:R-:W-:Y:S02]  /*6580*/  FFMA.FTZ R184, R184, c[0x0][0x23c], -R111.reuse ;  /* 0x00008f00b8b87a23 */ /* 0x100fe4000001086f */
[--C-:B------:R-:W-:Y:S01]  /*6590*/  FFMA.FTZ R179, R179, c[0x0][0x23c], -R111.reuse ;  /* 0x00008f00b3b37a23 */ /* 0x100fe2000001086f */
[C---:B------:R-:W-:Y:S01]  /*65a0*/  HMMA.16816.F32 R156, R136.reuse, R148, RZ ;  /* 0x00000094889c723c */ /* 0x040fe200000018ff */
[--C-:B------:R-:W-:Y:S01]  /*65b0*/  FFMA.FTZ R188, R188, c[0x0][0x23c], -R111.reuse ;  /* 0x00008f00bcbc7a23 */ /* 0x100fe2000001086f */
[----:B------:R-:W-:Y:S01]  /*65c0*/  MUFU.EX2 R69, R69 ;  /* 0x0000004500457308 */ /* 0x000fe20000000800 */
[----:B------:R-:W-:Y:S02]  /*65d0*/  FFMA.FTZ R189, R189, c[0x0][0x23c], -R111 ;  /* 0x00008f00bdbd7a23 */ /* 0x000fe4000001086f */
[----:B------:R-:W-:Y:S02]  /*65e0*/  FADD.FTZ R99, R100, R99 ;  /* 0x0000006364637221 */ /* 0x000fe40000010000 */
[----:B------:R-:W-:Y:S01]  /*65f0*/  FADD.FTZ R91, R92, R91 ;  /* 0x0000005b5c5b7221 */ /* 0x000fe20000010000 */
[----:B------:R-:W-:Y:S01]  /*6600*/  HMMA.16816.F32 R140, R136, R4, RZ ;  /* 0x00000004888c723c */ /* 0x000fe200000018ff */
[----:B------:R-:W-:Y:S01]  /*6610*/  FADD.FTZ R87, R89, R87 ;  /* 0x0000005759577221 */ /* 0x000fe20000010000 */
[----:B------:R-:W-:Y:S01]  /*6620*/  MUFU.EX2 R64, R64 ;  /* 0x0000004000407308 */ /* 0x000fe20000000800 */
[----:B------:R-:W-:-:S02]  /*6630*/  FADD.FTZ R94, R94, R97 ;  /* 0x000000615e5e7221 */ /* 0x000fc40000010000 */
[----:B------:R-:W-:Y:S02]  /*6640*/  FADD.FTZ R99, R93, R99 ;  /* 0x000000635d637221 */ /* 0x000fe40000010000 */
[----:B-1----:R-:W-:Y:S01]  /*6650*/  F2FP.PACK_AB R4, R70, R79 ;  /* 0x0000004f4604723e */ /* 0x002fe200000000ff */
[C---:B------:R-:W-:Y:S01]  /*6660*/  HMMA.16816.F32 R152, R136.reuse, R150, RZ ;  /* 0x000000968898723c */ /* 0x040fe200000018ff */
[----:B------:R-:W-:Y:S01]  /*6670*/  FADD.FTZ R90, R90, R91 ;  /* 0x0000005b5a5a7221 */ /* 0x000fe20000010000 */
[----:B------:R-:W1:Y:S01]  /*6680*/  MUFU.EX2 R77, R77 ;  /* 0x0000004d004d7308 */ /* 0x000e620000000800 */
[----:B------:R-:W-:Y:S02]  /*6690*/  FADD.FTZ R86, R86, R87 ;  /* 0x0000005756567221 */ /* 0x000fe40000010000 */
[----:B------:R-:W-:Y:S02]  /*66a0*/  FADD.FTZ R96, R96, R94 ;  /* 0x0000005e60607221 */ /* 0x000fe40000010000 */
[----:B------:R-:W-:Y:S01]  /*66b0*/  FADD.FTZ R99, R83, R99 ;  /* 0x0000006353637221 */ /* 0x000fe20000010000 */
[----:B------:R-:W-:Y:S01]  /*66c0*/  HMMA.16816.F32 R136, R136, R6, RZ ;  /* 0x000000068888723c */ /* 0x000fe200000018ff */
[----:B------:R-:W-:Y:S01]  /*66d0*/  FADD.FTZ R90, R82, R90 ;  /* 0x0000005a525a7221 */ /* 0x000fe20000010000 */
[----:B------:R-:W2:Y:S01]  /*66e0*/  MUFU.EX2 R68, R68 ;  /* 0x0000004400447308 */ /* 0x000ea20000000800 */
[----:B------:R-:W-:-:S02]  /*66f0*/  FADD.FTZ R86, R81, R86 ;  /* 0x0000005651567221 */ /* 0x000fc40000010000 */
[----:B------:R-:W-:Y:S02]  /*6700*/  FADD.FTZ R96, R78, R96 ;  /* 0x000000604e607221 */ /* 0x000fe40000010000 */
[----:B------:R-:W-:Y:S01]  /*6710*/  FADD.FTZ R99, R75, R99 ;  /* 0x000000634b637221 */ /* 0x000fe20000010000 */
[C---:B------:R-:W-:Y:S01]  /*6720*/  HMMA.16816.F32 R148, R132.reuse, R150, RZ ;  /* 0x000000968494723c */ /* 0x040fe200000018ff */
[----:B------:R-:W-:Y:S01]  /*6730*/  FADD.FTZ R90, R73, R90 ;  /* 0x0000005a495a7221 */ /* 0x000fe20000010000 */
[----:B------:R-:W-:Y:S01]  /*6740*/  MUFU.EX2 R80, R80 ;  /* 0x0000005000507308 */ /* 0x000fe20000000800 */
[----:B------:R-:W-:Y:S02]  /*6750*/  FADD.FTZ R86, R79, R86 ;  /* 0x000000564f567221 */ /* 0x000fe40000010000 */
[----:B-1----:R-:W-:Y:S02]  /*6760*/  FADD.FTZ R96, R77, R96 ;  /* 0x000000604d607221 */ /* 0x002fe40000010000 */
[----:B------:R-:W-:Y:S01]  /*6770*/  FADD.FTZ R99, R74, R99 ;  /* 0x000000634a637221 */ /* 0x000fe20000010000 */
[----:B------:R-:W-:Y:S01]  /*6780*/  HMMA.16816.F32 R132, R132, R6, RZ ;  /* 0x000000068484723c */ /* 0x000fe200000018ff */
[----:B------:R-:W-:Y:S01]  /*6790*/  FADD.FTZ R90, R72, R90 ;  /* 0x0000005a485a7221 */ /* 0x000fe20000010000 */
[----:B------:R-:W1:Y:S01]  /*67a0*/  MUFU.EX2 R76, R76 ;  /* 0x0000004c004c7308 */ /* 0x000e620000000800 */
[----:B--2---:R-:W-:Y:S01]  /*67b0*/  F2FP.PACK_AB R5, R68, R77 ;  /* 0x0000004d4405723e */ /* 0x004fe200000000ff */
[----:B------:R-:W-:-:S02]  /*67c0*/  FADD.FTZ R86, R70, R86 ;  /* 0x0000005646567221 */ /* 0x000fc40000010000 */
[----:B------:R-:W-:Y:S01]  /*67d0*/  FADD.FTZ R96, R68, R96 ;  /* 0x0000006044607221 */ /* 0x000fe20000010000 */
[----:B------:R-:W-:Y:S01]  /*67e0*/  F2FP.PACK_AB R6, R64, R69 ;  /* 0x000000454006723e */ /* 0x000fe200000000ff */
[--C-:B------:R-:W-:Y:S02]  /*67f0*/  FFMA.FTZ R190, R190, c[0x0][0x23c], -R122.reuse ;  /* 0x00008f00bebe7a23 */ /* 0x100fe4000001087a */
[----:B------:R-:W2:Y:S01]  /*6800*/  MUFU.EX2 R85, R85 ;  /* 0x0000005500557308 */ /* 0x000ea20000000800 */
[--C-:B------:R-:W-:Y:S02]  /*6810*/  FFMA.FTZ R187, R187, c[0x0][0x23c], -R122.reuse ;  /* 0x00008f00bbbb7a23 */ /* 0x100fe4000001087a */
[--C-:B------:R-:W-:Y:S02]  /*6820*/  FFMA.FTZ R186, R186, c[0x0][0x23c], -R122.reuse ;  /* 0x00008f00baba7a23 */ /* 0x100fe4000001087a */
[----:B------:R-:W-:Y:S02]  /*6830*/  FFMA.FTZ R185, R185, c[0x0][0x23c], -R122 ;  /* 0x00008f00b9b97a23 */ /* 0x000fe4000001087a */
[--C-:B------:R-:W-:Y:S01]  /*6840*/  FFMA.FTZ R177, R177, c[0x0][0x23c], -R111.reuse ;  /* 0x00008f00b1b17a23 */ /* 0x100fe2000001086f */
[----:B-1----:R-:W-:Y:S01]  /*6850*/  F2FP.PACK_AB R7, R76, R80 ;  /* 0x000000504c07723e */ /* 0x002fe200000000ff */
[----:B------:R-:W1:Y:S01]  /*6860*/  MUFU.EX2 R84, R84 ;  /* 0x0000005400547308 */ /* 0x000e620000000800 */
[----:B------:R-:W-:-:S02]  /*6870*/  FFMA.FTZ R174, R174, c[0x0][0x23c], -R111 ;  /* 0x00008f00aeae7a23 */ /* 0x000fc4000001086f */
[--C-:B------:R-:W-:Y:S02]  /*6880*/  FFMA.FTZ R171, R171, c[0x0][0x23c], -R111.reuse ;  /* 0x00008f00abab7a23 */ /* 0x100fe4000001086f */
[----:B------:R-:W-:Y:S01]  /*6890*/  FFMA.FTZ R167, R167, c[0x0][0x23c], -R111 ;  /* 0x00008f00a7a77a23 */ /* 0x000fe2000001086f */
[C---:B------:R-:W-:Y:S01]  /*68a0*/  HMMA.16816.F32 R156, R4.reuse, R12, R156 ;  /* 0x0000000c049c723c */ /* 0x040fe2000000189c */
[----:B------:R-:W-:Y:S01]  /*68b0*/  FADD.FTZ R99, R67, R99 ;  /* 0x0000006343637221 */ /* 0x000fe20000010000 */
[----:B------:R-:W-:Y:S01]  /*68c0*/  MUFU.EX2 R98, R98 ;  /* 0x0000006200627308 */ /* 0x000fe20000000800 */
[----:B------:R-:W-:Y:S02]  /*68d0*/  FADD.FTZ R90, R65, R90 ;  /* 0x0000005a415a7221 */ /* 0x000fe40000010000 */
[----:B------:R-:W-:Y:S02]  /*68e0*/  FADD.FTZ R86, R69, R86 ;  /* 0x0000005645567221 */ /* 0x000fe40000010000 */
[----:B------:R-:W-:Y:S01]  /*68f0*/  FADD.FTZ R96, R80, R96 ;  /* 0x0000006050607221 */ /* 0x000fe20000010000 */
[----:B------:R-:W-:Y:S01]  /*6900*/  HMMA.16816.F32 R140, R4, R8, R140 ;  /* 0x00000008048c723c */ /* 0x000fe2000000188c */
[----:B------:R-:W-:Y:S01]  /*6910*/  FADD.FTZ R99, R66, R99 ;  /* 0x0000006342637221 */ /* 0x000fe20000010000 */
[----:B------:R-:W-:Y:S01]  /*6920*/  MUFU.EX2 R101, R101 ;  /* 0x0000006500657308 */ /* 0x000fe20000000800 */
[----:B------:R-:W-:-:S02]  /*6930*/  FADD.FTZ R90, R62, R90 ;  /* 0x0000005a3e5a7221 */ /* 0x000fc40000010000 */
[----:B------:R-:W-:Y:S02]  /*6940*/  FADD.FTZ R86, R64, R86 ;  /* 0x0000005640567221 */ /* 0x000fe40000010000 */
[----:B------:R-:W-:Y:S01]  /*6950*/  FADD.FTZ R96, R76, R96 ;  /* 0x000000604c607221 */ /* 0x000fe20000010000 */
[C---:B------:R-:W-:Y:S01]  /*6960*/  HMMA.16816.F32 R152, R4.reuse, R14, R152 ;  /* 0x0000000e0498723c */ /* 0x040fe20000001898 */
[----:B------:R-:W-:Y:S01]  /*6970*/  FADD.FTZ R99, R63, R99 ;  /* 0x000000633f637221 */ /* 0x000fe20000010000 */
[----:B------:R-:W3:Y:S01]  /*6980*/  MUFU.EX2 R105, R105 ;  /* 0x0000006900697308 */ /* 0x000ee20000000800 */
[----:B------:R-:W-:Y:S02]  /*6990*/  FADD.FTZ R90, R61, R90 ;  /* 0x0000005a3d5a7221 */ /* 0x000fe40000010000 */
[----:B--2---:R-:W-:Y:S02]  /*69a0*/  FADD.FTZ R86, R85, R86 ;  /* 0x0000005655567221 */ /* 0x004fe40000010000 */
[----:B------:R-:W-:Y:S01]  /*69b0*/  FADD.FTZ R99, R60, R99 ;  /* 0x000000633c637221 */ /* 0x000fe20000010000 */
[----:B------:R-:W-:Y:S01]  /*69c0*/  HMMA.16816.F32 R136, R4, R10, R136 ;  /* 0x0000000a0488723c */ /* 0x000fe20000001888 */
[----:B------:R-:W-:Y:S01]  /*69d0*/  FADD.FTZ R90, R37, R90 ;  /* 0x0000005a255a7221 */ /* 0x000fe20000010000 */
[----:B------:R-:W2:Y:S01]  /*69e0*/  MUFU.EX2 R102, R102 ;  /* 0x0000006600667308 */ /* 0x000ea20000000800 */
[----:B-1----:R-:W-:-:S02]  /*69f0*/  FADD.FTZ R86, R84, R86 ;  /* 0x0000005654567221 */ /* 0x002fc40000010000 */
[----:B------:R-:W-:Y:S02]  /*6a00*/  FADD.FTZ R99, R59, R99 ;  /* 0x000000633b637221 */ /* 0x000fe40000010000 */
[----:B------:R-:W-:Y:S01]  /*6a10*/  F2FP.PACK_AB R4, R74, R75 ;  /* 0x0000004b4a04723e */ /* 0x000fe200000000ff */
[----:B------:R-:W-:Y:S01]  /*6a20*/  FADD.FTZ R90, R35, R90 ;  /* 0x0000005a235a7221 */ /* 0x000fe20000010000 */
[----:B------:R-:W-:Y:S01]  /*6a30*/  F2FP.PACK_AB R5, R72, R73 ;  /* 0x000000494805723e */ /* 0x000fe200000000ff */
[----:B------:R-:W1:Y:S01]  /*6a40*/  MUFU.EX2 R108, R108 ;  /* 0x0000006c006c7308 */ /* 0x000e620000000800 */
[----:B------:R-:W-:Y:S01]  /*6a50*/  F2FP.PACK_AB R6, R66, R67 ;  /* 0x000000434206723e */ /* 0x000fe200000000ff */
[----:B---3--:R-:W-:Y:S01]  /*6a60*/  FADD.FTZ R96, R105, R96 ;  /* 0x0000006069607221 */ /* 0x008fe20000010000 */
[----:B------:R-:W-:Y:S01]  /*6a70*/  F2FP.PACK_AB R7, R62, R65 ;  /* 0x000000413e07723e */ /* 0x000fe200000000ff */
[----:B------:R-:W-:Y:S02]  /*6a80*/  FADD.FTZ R86, R98, R86 ;  /* 0x0000005662567221 */ /* 0x000fe40000010000 */
[----:B------:R-:W-:-:S02]  /*6a90*/  FADD.FTZ R99, R58, R99 ;  /* 0x000000633a637221 */ /* 0x000fc40000010000 */
[----:B------:R-:W3:Y:S01]  /*6aa0*/  MUFU.EX2 R112, R112 ;  /* 0x0000007000707308 */ /* 0x000ee20000000800 */
[----:B--2---:R-:W-:Y:S01]  /*6ab0*/  FADD.FTZ R96, R102, R96 ;  /* 0x0000006066607221 */ /* 0x004fe20000010000 */
[C---:B------:R-:W-:Y:S01]  /*6ac0*/  HMMA.16816.F32 R160, R4.reuse, R12, R160 ;  /* 0x0000000c04a0723c */ /* 0x040fe200000018a0 */
[----:B------:R-:W-:Y:S02]  /*6ad0*/  FADD.FTZ R90, R34, R90 ;  /* 0x0000005a225a7221 */ /* 0x000fe40000010000 */
[----:B------:R-:W-:Y:S02]  /*6ae0*/  FADD.FTZ R86, R101, R86 ;  /* 0x0000005665567221 */ /* 0x000fe40000010000 */
[----:B------:R-:W-:Y:S01]  /*6af0*/  FFMA.FTZ R170, R170, c[0x0][0x23c], -R122 ;  /* 0x00008f00aaaa7a23 */ /* 0x000fe2000001087a */
[----:B------:R-:W2:Y:S01]  /*6b00*/  MUFU.EX2 R115, R115 ;  /* 0x0000007300737308 */ /* 0x000ea20000000800 */
[----:B-1----:R-:W-:Y:S01]  /*6b10*/  FADD.FTZ R96, R108, R96 ;  /* 0x000000606c607221 */ /* 0x002fe20000010000 */
[----:B------:R-:W-:Y:S01]  /*6b20*/  HMMA.16816.F32 R144, R4, R8, R144 ;  /* 0x000000080490723c */ /* 0x000fe20000001890 */
[----:B------:R-:W-:-:S02]  /*6b30*/  FFMA.FTZ R166, R166, c[0x0][0x23c], -R122 ;  /* 0x00008f00a6a67a23 */ /* 0x000fc4000001087a */
[--C-:B------:R-:W-:Y:S02]  /*6b40*/  FFMA.FTZ R169, R169, c[0x0][0x23c], -R122.reuse ;  /* 0x00008f00a9a97a23 */ /* 0x100fe4000001087a */
[----:B------:R-:W-:Y:S01]  /*6b50*/  FFMA.FTZ R168, R168, c[0x0][0x23c], -R122 ;  /* 0x00008f00a8a87a23 */ /* 0x000fe2000001087a */
[----:B------:R-:W1:Y:S01]  /*6b60*/  MUFU.EX2 R118, R118 ;  /* 0x0000007600767308 */ /* 0x000e620000000800 */
[----:B---3--:R-:W-:Y:S01]  /*6b70*/  FADD.FTZ R96, R112, R96 ;  /* 0x0000006070607221 */ /* 0x008fe20000010000 */
[C---:B------:R-:W-:Y:S01]  /*6b80*/  HMMA.16816.F32 R148, R4.reuse, R14, R148 ;  /* 0x0000000e0494723c */ /* 0x040fe20000001894 */
[----:B------:R-:W3:Y:S01]  /*6b90*/  LDSM.16.MT88.4 R12, [R212+0x4c00] ;  /* 0x004c0000d40c783b */ /* 0x000ee20000004200 */
[--C-:B------:R-:W-:Y:S02]  /*6ba0*/  FFMA.FTZ R131, R131, c[0x0][0x23c], -R111.reuse ;  /* 0x00008f0083837a23 */ /* 0x100fe4000001086f */
[--C-:B------:R-:W-:Y:S02]  /*6bb0*/  FFMA.FTZ R128, R128, c[0x0][0x23c], -R111.reuse ;  /* 0x00008f0080807a23 */ /* 0x100fe4000001086f */
[----:B------:R-:W4:Y:S01]  /*6bc0*/  MUFU.EX2 R121, R121 ;  /* 0x0000007900797308 */ /* 0x000f220000000800 */
[--C-:B------:R-:W-:Y:S01]  /*6bd0*/  FFMA.FTZ R127, R127, c[0x0][0x23c], -R111.reuse ;  /* 0x00008f007f7f7a23 */ /* 0x100fe2000001086f */
[----:B------:R-:W-:Y:S01]  /*6be0*/  HMMA.16816.F32 R132, R4, R10, R132 ;  /* 0x0000000a0484723c */ /* 0x000fe20000001884 */
[----:B------:R-:W5:Y:S01]  /*6bf0*/  LDSM.16.MT88.4 R8, [R211+0x4c00] ;  /* 0x004c0000d308783b */ /* 0x000f620000004200 */
[----:B------:R-:W-:-:S02]  /*6c00*/  FFMA.FTZ R124, R124, c[0x0][0x23c], -R111 ;  /* 0x00008f007c7c7a23 */ /* 0x000fc4000001086f */
[----:B------:R-:W-:Y:S02]  /*6c10*/  FADD.FTZ R99, R57, R99 ;  /* 0x0000006339637221 */ /* 0x000fe40000010000 */
[----:B------:R-:W4:Y:S01]  /*6c20*/  MUFU.EX2 R123, R123 ;  /* 0x0000007b007b7308 */ /* 0x000f220000000800 */
[----:B------:R-:W-:Y:S01]  /*6c30*/  F2FP.PACK_AB R4, R84, R85 ;  /* 0x000000555404723e */ /* 0x000fe200000000ff */
[----:B------:R-:W-:Y:S01]  /*6c40*/  FADD.FTZ R90, R33, R90 ;  /* 0x0000005a215a7221 */ /* 0x000fe20000010000 */
[----:B------:R-:W-:Y:S01]  /*6c50*/  F2FP.PACK_AB R5, R102, R105 ;  /* 0x000000696605723e */ /* 0x000fe200000000ff */
[----:B--2---:R-:W-:Y:S01]  /*6c60*/  FADD.FTZ R86, R115, R86 ;  /* 0x0000005673567221 */ /* 0x004fe20000010000 */
[----:B------:R-:W-:Y:S01]  /*6c70*/  F2FP.PACK_AB R6, R101, R98 ;  /* 0x000000626506723e */ /* 0x000fe200000000ff */
[----:B------:R-:W-:Y:S01]  /*6c80*/  FADD.FTZ R99, R56, R99 ;  /* 0x0000006338637221 */ /* 0x000fe20000010000 */
[----:B------:R-:W-:Y:S01]  /*6c90*/  F2FP.PACK_AB R7, R112, R108 ;  /* 0x0000006c7007723e */ /* 0x000fe200000000ff */
[----:B------:R-:W2:Y:S01]  /*6ca0*/  MUFU.EX2 R126, R126 ;  /* 0x0000007e007e7308 */ /* 0x000ea20000000800 */
[----:B------:R-:W-:-:S02]  /*6cb0*/  FADD.FTZ R90, R32, R90 ;  /* 0x0000005a205a7221 */ /* 0x000fc40000010000 */
[----:B-1----:R-:W-:Y:S02]  /*6cc0*/  FADD.FTZ R86, R118, R86 ;  /* 0x0000005676567221 */ /* 0x002fe40000010000 */
[----:B------:R-:W-:Y:S01]  /*6cd0*/  FADD.FTZ R99, R55, R99 ;  /* 0x0000006337637221 */ /* 0x000fe20000010000 */
[C---:B------:R-:W-:Y:S01]  /*6ce0*/  HMMA.16816.F32 R156, R4.reuse, R20, R156 ;  /* 0x00000014049c723c */ /* 0x040fe2000000189c */
[----:B------:R-:W-:Y:S01]  /*6cf0*/  FADD.FTZ R90, R31, R90 ;  /* 0x0000005a1f5a7221 */ /* 0x000fe20000010000 */
[----:B------:R-:W1:Y:S01]  /*6d00*/  MUFU.EX2 R125, R125 ;  /* 0x0000007d007d7308 */ /* 0x000e620000000800 */
[----:B----4-:R-:W-:Y:S02]  /*6d10*/  FADD.FTZ R86, R121, R86 ;  /* 0x0000005679567221 */ /* 0x010fe40000010000 */
[----:B------:R-:W-:Y:S02]  /*6d20*/  FADD.FTZ R99, R54, R99 ;  /* 0x0000006336637221 */ /* 0x000fe40000010000 */
[----:B------:R-:W-:Y:S01]  /*6d30*/  FADD.FTZ R90, R30, R90 ;  /* 0x0000005a1e5a7221 */ /* 0x000fe20000010000 */
[----:B------:R-:W-:Y:S01]  /*6d40*/  HMMA.16816.F32 R140, R4, R16, R140 ;  /* 0x00000010048c723c */ /* 0x000fe2000000188c */
[----:B------:R-:W-:Y:S01]  /*6d50*/  FADD.FTZ R86, R123, R86 ;  /* 0x000000567b567221 */ /* 0x000fe20000010000 */
[----:B------:R-:W4:Y:S01]  /*6d60*/  MUFU.EX2 R130, R130 ;  /* 0x0000008200827308 */ /* 0x000f220000000800 */
[----:B--2---:R-:W-:-:S02]  /*6d70*/  FADD.FTZ R96, R126, R96 ;  /* 0x000000607e607221 */ /* 0x004fc40000010000 */
[----:B------:R-:W-:Y:S02]  /*6d80*/  FADD.FTZ R99, R53, R99 ;  /* 0x0000006335637221 */ /* 0x000fe40000010000 */
[----:B------:R-:W-:Y:S01]  /*6d90*/  FADD.FTZ R90, R29, R90 ;  /* 0x0000005a1d5a7221 */ /* 0x000fe20000010000 */
[C---:B------:R-:W-:Y:S01]  /*6da0*/  HMMA.16816.F32 R152, R4.reuse, R22, R152 ;  /* 0x000000160498723c */ /* 0x040fe20000001898 */
[----:B------:R-:W-:Y:S01]  /*6db0*/  FADD.FTZ R99, R52, R99 ;  /* 0x0000006334637221 */ /* 0x000fe20000010000 */
[----:B------:R-:W2:Y:S01]  /*6dc0*/  MUFU.EX2 R164, R164 ;  /* 0x000000a400a47308 */ /* 0x000ea20000000800 */
[----:B-1----:R-:W-:Y:S02]  /*6dd0*/  FADD.FTZ R96, R125, R96 ;  /* 0x000000607d607221 */ /* 0x002fe40000010000 */
[----:B------:R-:W-:Y:S02]  /*6de0*/  FADD.FTZ R90, R28, R90 ;  /* 0x0000005a1c5a7221 */ /* 0x000fe40000010000 */
[----:B------:R-:W-:Y:S01]  /*6df0*/  FADD.FTZ R99, R51, R99 ;  /* 0x0000006333637221 */ /* 0x000fe20000010000 */
[----:B------:R-:W-:Y:S01]  /*6e00*/  HMMA.16816.F32 R136, R4, R18, R136 ;  /* 0x000000120488723c */ /* 0x000fe20000001888 */
[----:B------:R-:W-:Y:S01]  /*6e10*/  FFMA.FTZ R120, R120, c[0x0][0x23c], -R122 ;  /* 0x00008f0078787a23 */ /* 0x000fe2000001087a */
[----:B------:R-:W1:Y:S01]  /*6e20*/  MUFU.EX2 R172, R172 ;  /* 0x000000ac00ac7308 */ /* 0x000e620000000800 */
[----:B----4-:R-:W-:-:S02]  /*6e30*/  FADD.FTZ R96, R130, R96 ;  /* 0x0000006082607221 */ /* 0x010fc40000010000 */
[----:B------:R-:W-:Y:S02]  /*6e40*/  FADD.FTZ R99, R50, R99 ;  /* 0x0000006332637221 */ /* 0x000fe40000010000 */
[----:B------:R-:W-:Y:S01]  /*6e50*/  F2FP.PACK_AB R4, R60, R63 ;  /* 0x0000003f3c04723e */ /* 0x000fe200000000ff */
[----:B------:R-:W-:Y:S01]  /*6e60*/  FFMA.FTZ R117, R117, c[0x0][0x23c], -R122 ;  /* 0x00008f0075757a23 */ /* 0x000fe2000001087a */
[----:B------:R-:W-:Y:S01]  /*6e70*/  F2FP.PACK_AB R5, R37, R61 ;  /* 0x0000003d2505723e */ /* 0x000fe200000000ff */
[----:B------:R-:W4:Y:S01]  /*6e80*/  MUFU.EX2 R173, R173 ;  /* 0x000000ad00ad7308 */ /* 0x000f220000000800 */
[----:B------:R-:W-:Y:S01]  /*6e90*/  F2FP.PACK_AB R6, R58, R59 ;  /* 0x0000003b3a06723e */ /* 0x000fe200000000ff */
[----:B--2---:R-:W-:Y:S01]  /*6ea0*/  FADD.FTZ R96, R164, R96 ;  /* 0x00000060a4607221 */ /* 0x004fe20000010000 */
[----:B------:R-:W-:Y:S01]  /*6eb0*/  F2FP.PACK_AB R7, R34, R35 ;  /* 0x000000232207723e */ /* 0x000fe200000000ff */
[----:B------:R-:W-:Y:S02]  /*6ec0*/  FADD.FTZ R99, R49, R99 ;  /* 0x0000006331637221 */ /* 0x000fe40000010000 */
[----:B------:R-:W-:-:S02]  /*6ed0*/  FFMA.FTZ R119, R119, c[0x0][0x23c], -R122 ;  /* 0x00008f0077777a23 */ /* 0x000fc4000001087a */
[----:B------:R-:W2:Y:S01]  /*6ee0*/  MUFU.EX2 R175, R175 ;  /* 0x000000af00af7308 */ /* 0x000ea20000000800 */
[----:B-1----:R-:W-:Y:S01]  /*6ef0*/  FADD.FTZ R86, R172, R86 ;  /* 0x00000056ac567221 */ /* 0x002fe20000010000 */
[C---:B------:R-:W-:Y:S01]  /*6f00*/  HMMA.16816.F32 R160, R4.reuse, R20, R160 ;  /* 0x0000001404a0723c */ /* 0x040fe200000018a0 */
[----:B------:R-:W-:Y:S02]  /*6f10*/  FFMA.FTZ R237, R116, c[0x0][0x23c], -R122 ;  /* 0x00008f0074ed7a23 */ /* 0x000fe4000001087a */
[--C-:B------:R-:W-:Y:S02]  /*6f20*/  FFMA.FTZ R113, R113, c[0x0][0x23c], -R111.reuse ;  /* 0x00008f0071717a23 */ /* 0x100fe4000001086f */
[--C-:B------:R-:W-:Y:S01]  /*6f30*/  FFMA.FTZ R110, R110, c[0x0][0x23c], -R111.reuse ;  /* 0x00008f006e6e7a23 */ /* 0x100fe2000001086f */
[----:B------:R-:W1:Y:S01]  /*6f40*/  MUFU.EX2 R176, R176 ;  /* 0x000000b000b07308 */ /* 0x000e620000000800 */
[----:B----4-:R-:W-:Y:S01]  /*6f50*/  FADD.FTZ R86, R173, R86 ;  /* 0x00000056ad567221 */ /* 0x010fe20000010000 */
[----:B------:R-:W-:Y:S01]  /*6f60*/  HMMA.16816.F32 R148, R4, R22, R148 ;  /* 0x000000160494723c */ /* 0x000fe20000001894 */
[----:B------:R-:W4:Y:S01]  /*6f70*/  LDSM.16.MT88.4 R20, [R212+0x5000] ;  /* 0x00500000d414783b */ /* 0x000f220000004200 */
[----:B------:R-:W-:-:S02]  /*6f80*/  FFMA.FTZ R236, R103, c[0x0][0x23c], -R111 ;  /* 0x00008f0067ec7a23 */ /* 0x000fc4000001086f */
[----:B------:R-:W-:Y:S02]  /*6f90*/  FADD.FTZ R99, R48, R99 ;  /* 0x0000006330637221 */ /* 0x000fe40000010000 */
[----:B------:R-:W3:Y:S01]  /*6fa0*/  MUFU.EX2 R184, R184 ;  /* 0x000000b800b87308 */ /* 0x000ee20000000800 */
[----:B--2---:R-:W-:Y:S01]  /*6fb0*/  FADD.FTZ R86, R175, R86 ;  /* 0x00000056af567221 */ /* 0x004fe20000010000 */
[----:B------:R-:W-:Y:S01]  /*6fc0*/  HMMA.16816.F32 R144, R4, R16, R144 ;  /* 0x000000100490723c */ /* 0x000fe20000001890 */
[----:B------:R-:W-:-:S04]  /*6fd0*/  FADD.FTZ R99, R47, R99 ;  /* 0x000000632f637221 */ /* 0x000fc80000010000 */
[----:B------:R-:W-:Y:S01]  /*6fe0*/  FADD.FTZ R99, R46, R99 ;  /* 0x000000632e637221 */ /* 0x000fe20000010000 */
[----:B------:R-:W2:Y:S01]  /*6ff0*/  MUFU.EX2 R179, R179 ;  /* 0x000000b300b37308 */ /* 0x000ea20000000800 */
[----:B-1----:R-:W-:Y:S01]  /*7000*/  FADD.FTZ R86, R176, R86 ;  /* 0x00000056b0567221 */ /* 0x002fe20000010000 */
[----:B------:R-:W-:Y:S01]  /*7010*/  HMMA.16816.F32 R132, R4, R18, R132 ;  /* 0x000000120484723c */ /* 0x000fe20000001884 */
[----:B------:R-:W1:Y:S05]  /*7020*/  LDSM.16.MT88.4 R16, [R211+0x5000] ;  /* 0x00500000d310783b */ /* 0x000e6a0000004200 */
[----:B------:R-:W5:Y:S01]  /*7030*/  MUFU.EX2 R188, R188 ;  /* 0x000000bc00bc7308 */ /* 0x000f620000000800 */
[----:B------:R-:W-:Y:S01]  /*7040*/  F2FP.PACK_AB R4, R118, R115 ;  /* 0x000000737604723e */ /* 0x000fe200000000ff */
[----:B---3--:R-:W-:Y:S01]  /*7050*/  FADD.FTZ R96, R184, R96 ;  /* 0x00000060b8607221 */ /* 0x008fe20000010000 */
[----:B------:R-:W-:-:S02]  /*7060*/  F2FP.PACK_AB R5, R125, R126 ;  /* 0x0000007e7d05723e */ /* 0x000fc400000000ff */
[----:B------:R-:W-:Y:S02]  /*7070*/  F2FP.PACK_AB R6, R123, R121 ;  /* 0x000000797b06723e */ /* 0x000fe400000000ff */
[----:B------:R-:W-:Y:S01]  /*7080*/  F2FP.PACK_AB R7, R164, R130 ;  /* 0x00000082a407723e */ /* 0x000fe200000000ff */
[----:B------:R-:W3:Y:S01]  /*7090*/  MUFU.EX2 R189, R189 ;  /* 0x000000bd00bd7308 */ /* 0x000ee20000000800 */
[----:B--2---:R-:W-:-:S05]  /*70a0*/  FADD.FTZ R96, R179, R96 ;  /* 0x00000060b3607221 */ /* 0x004fca0000010000 */
[----:B------:R-:W-:Y:S02]  /*70b0*/  HMMA.16816.F32 R156, R4, R12, R156 ;  /* 0x0000000c049c723c */ /* 0x000fe4000000189c */
[----:B------:R-:W2:Y:S01]  /*70c0*/  MUFU.EX2 R27, R27 ;  /* 0x0000001b001b7308 */ /* 0x000ea20000000800 */
[----:B-----5:R-:W-:-:S05]  /*70d0*/  FADD.FTZ R96, R188, R96 ;  /* 0x00000060bc607221 */ /* 0x020fca0000010000 */
[----:B------:R-:W-:Y:S02]  /*70e0*/  HMMA.16816.F32 R152, R4, R14, R152 ;  /* 0x0000000e0498723c */ /* 0x000fe40000001898 */
[----:B------:R-:W5:Y:S01]  /*70f0*/  MUFU.EX2 R26, R26 ;  /* 0x0000001a001a7308 */ /* 0x000f620000000800 */
[----:B---3--:R-:W-:-:S05]  /*7100*/  FADD.FTZ R96, R189, R96 ;  /* 0x00000060bd607221 */ /* 0x008fca0000010000 */
[----:B------:R-:W-:Y:S02]  /*7110*/  HMMA.16816.F32 R140, R4, R8, R140 ;  /* 0x00000008048c723c */ /* 0x000fe4000000188c */
[----:B------:R-:W3:Y:S01]  /*7120*/  MUFU.EX2 R190, R190 ;  /* 0x000000be00be7308 */ /* 0x000ee20000000800 */
[----:B--2---:R-:W-:-:S05]  /*7130*/  FADD.FTZ R90, R27, R90 ;  /* 0x0000005a1b5a7221 */ /* 0x004fca0000010000 */
[----:B------:R-:W-:Y:S02]  /*7140*/  HMMA.16816.F32 R136, R4, R10, R136 ;  /* 0x0000000a0488723c */ /* 0x000fe40000001888 */
[----:B------:R-:W2:Y:S01]  /*7150*/  MUFU.EX2 R187, R187 ;  /* 0x000000bb00bb7308 */ /* 0x000ea20000000800 */
[----:B-----5:R-:W-:-:S04]  /*7160*/  FADD.FTZ R90, R26, R90 ;  /* 0x0000005a1a5a7221 */ /* 0x020fc80000010000 */
[----:B------:R-:W-:Y:S02]  /*7170*/  F2FP.PACK_AB R4, R56, R57 ;  /* 0x000000393804723e */ /* 0x000fe400000000ff */
[----:B------:R-:W-:Y:S01]  /*7180*/  F2FP.PACK_AB R5, R32, R33 ;  /* 0x000000212005723e */ /* 0x000fe200000000ff */
[----:B------:R-:W5:Y:S01]  /*7190*/  MUFU.EX2 R186, R186 ;  /* 0x000000ba00ba7308 */ /* 0x000f620000000800 */
[----:B------:R-:W-:Y:S01]  /*71a0*/  F2FP.PACK_AB R6, R54, R55 ;  /* 0x000000373606723e */ /* 0x000fe200000000ff */
[----:B---3--:R-:W-:Y:S01]  /*71b0*/  FADD.FTZ R86, R190, R86 ;  /* 0x00000056be567221 */ /* 0x008fe20000010000 */
[----:B------:R-:W-:-:S05]  /*71c0*/  F2FP.PACK_AB R7, R30, R31 ;  /* 0x0000001f1e07723e */ /* 0x000fca00000000ff */
[----:B------:R-:W3:Y:S01]  /*71d0*/  MUFU.EX2 R185, R185 ;  /* 0x000000b900b97308 */ /* 0x000ee20000000800 */
[----:B--2---:R-:W-:Y:S01]  /*71e0*/  FADD.FTZ R86, R187, R86 ;  /* 0x00000056bb567221 */ /* 0x004fe20000010000 */
[C---:B------:R-:W-:Y:S06]  /*71f0*/  HMMA.16816.F32 R160, R4.reuse, R12, R160 ;  /* 0x0000000c04a0723c */ /* 0x040fec00000018a0 */
[----:B------:R-:W2:Y:S01]  /*7200*/  MUFU.EX2 R177, R177 ;  /* 0x000000b100b17308 */ /* 0x000ea20000000800 */
[----:B-----5:R-:W-:Y:S01]  /*7210*/  FADD.FTZ R86, R186, R86 ;  /* 0x00000056ba567221 */ /* 0x020fe20000010000 */
[C---:B------:R-:W-:Y:S01]  /*7220*/  HMMA.16816.F32 R148, R4.reuse, R14, R148 ;  /* 0x0000000e0494723c */ /* 0x040fe20000001894 */
[----:B------:R-:W5:Y:S05]  /*7230*/  LDSM.16.MT88.4 R12, [R212+0x5400] ;  /* 0x00540000d40c783b */ /* 0x000f6a0000004200 */
[----:B------:R-:W1:Y:S01]  /*7240*/  MUFU.EX2 R174, R174 ;  /* 0x000000ae00ae7308 */ /* 0x000e620000000800 */
[----:B---3--:R-:W-:Y:S01]  /*7250*/  FADD.FTZ R86, R185, R86 ;  /* 0x00000056b9567221 */ /* 0x008fe20000010000 */
[C---:B------:R-:W-:Y:S06]  /*7260*/  HMMA.16816.F32 R144, R4.reuse, R8, R144 ;  /* 0x000000080490723c */ /* 0x040fec0000001890 */
[----:B------:R-:W3:Y:S01]  /*7270*/  MUFU.EX2 R171, R171 ;  /* 0x000000ab00ab7308 */ /* 0x000ee20000000800 */
[----:B--2---:R-:W-:Y:S01]  /*7280*/  FADD.FTZ R96, R177, R96 ;  /* 0x00000060b1607221 */ /* 0x004fe20000010000 */
[----:B------:R-:W-:Y:S01]  /*7290*/  HMMA.16816.F32 R132, R4, R10, R132 ;  /* 0x0000000a0484723c */ /* 0x000fe20000001884 */
[----:B------:R-:W2:Y:S05]  /*72a0*/  LDSM.16.MT88.4 R8, [R211+0x5400] ;  /* 0x00540000d308783b */ /* 0x000eaa0000004200 */
[----:B------:R-:W4:Y:S01]  /*72b0*/  MUFU.EX2 R167, R167 ;  /* 0x000000a700a77308 */ /* 0x000f220000000800 */
[----:B------:R-:W-:Y:S01]  /*72c0*/  F2FP.PACK_AB R4, R173, R172 ;  /* 0x000000acad04723e */ /* 0x000fe200000000ff */
[----:B-1----:R-:W-:Y:S01]  /*72d0*/  FADD.FTZ R96, R174, R96 ;  /* 0x00000060ae607221 */ /* 0x002fe20000010000 */
[----:B------:R-:W-:-:S02]  /*72e0*/  F2FP.PACK_AB R5, R179, R184 ;  /* 0x000000b8b305723e */ /* 0x000fc400000000ff */
[----:B------:R-:W-:Y:S02]  /*72f0*/  F2FP.PACK_AB R6, R176, R175 ;  /* 0x000000afb006723e */ /* 0x000fe400000000ff */
[----:B------:R-:W-:Y:S01]  /*7300*/  F2FP.PACK_AB R7, R189, R188 ;  /* 0x000000bcbd07723e */ /* 0x000fe200000000ff */
[----:B------:R-:W1:Y:S01]  /*7310*/  MUFU.EX2 R25, R25 ;  /* 0x0000001900197308 */ /* 0x000e620000000800 */
[----:B---3--:R-:W-:-:S05]  /*7320*/  FADD.FTZ R96, R171, R96 ;  /* 0x00000060ab607221 */ /* 0x008fca0000010000 */
[----:B----4-:R-:W-:Y:S02]  /*7330*/  HMMA.16816.F32 R156, R4, R20, R156 ;  /* 0x00000014049c723c */ /* 0x010fe4000000189c */
[----:B------:R-:W3:Y:S01]  /*7340*/  MUFU.EX2 R24, R24 ;  /* 0x0000001800187308 */ /* 0x000ee20000000800 */
[----:B------:R-:W-:-:S05]  /*7350*/  FADD.FTZ R96, R167, R96 ;  /* 0x00000060a7607221 */ /* 0x000fca0000010000 */
[----:B------:R-:W-:Y:S02]  /*7360*/  HMMA.16816.F32 R152, R4, R22, R152 ;  /* 0x000000160498723c */ /* 0x000fe40000001898 */
[----:B------:R-:W4:Y:S01]  /*7370*/  MUFU.EX2 R71, R71 ;  /* 0x0000004700477308 */ /* 0x000f220000000800 */
[----:B-1----:R-:W-:-:S05]  /*7380*/  FADD.FTZ R90, R25, R90 ;  /* 0x0000005a195a7221 */ /* 0x002fca0000010000 */
[----:B------:R-:W-:Y:S02]  /*7390*/  HMMA.16816.F32 R140, R4, R16, R140 ;  /* 0x00000010048c723c */ /* 0x000fe4000000188c */
[----:B------:R-:W1:Y:S01]  /*73a0*/  MUFU.EX2 R114, R114 ;  /* 0x0000007200727308 */ /* 0x000e620000000800 */
[----:B---3--:R-:W-:-:S05]  /*73b0*/  FADD.FTZ R90, R24, R90 ;  /* 0x0000005a185a7221 */ /* 0x008fca0000010000 */
[----:B------:R-:W-:Y:S02]  /*73c0*/  HMMA.16816.F32 R136, R4, R18, R136 ;  /* 0x000000120488723c */ /* 0x000fe40000001888 */
[----:B------:R-:W3:Y:S01]  /*73d0*/  MUFU.EX2 R170, R170 ;  /* 0x000000aa00aa7308 */ /* 0x000ee20000000800 */
[----:B----4-:R-:W-:-:S04]  /*73e0*/  FADD.FTZ R90, R71, R90 ;  /* 0x0000005a475a7221 */ /* 0x010fc80000010000 */
[----:B------:R-:W-:Y:S02]  /*73f0*/  F2FP.PACK_AB R4, R52, R53 ;  /* 0x000000353404723e */ /* 0x000fe400000000ff */
[----:B------:R-:W-:Y:S01]  /*7400*/  F2FP.PACK_AB R5, R28, R29 ;  /* 0x0000001d1c05723e */ /* 0x000fe200000000ff */
[----:B------:R-:W4:Y:S01]  /*7410*/  MUFU.EX2 R166, R166 ;  /* 0x000000a600a67308 */ /* 0x000f220000000800 */
[----:B------:R-:W-:Y:S01]  /*7420*/  F2FP.PACK_AB R6, R50, R51 ;  /* 0x000000333206723e */ /* 0x000fe200000000ff */
[----:B-1----:R-:W-:Y:S01]  /*7430*/  FADD.FTZ R90, R114, R90 ;  /* 0x0000005a725a7221 */ /* 0x002fe20000010000 */
[----:B------:R-:W-:-:S05]  /*7440*/  F2FP.PACK_AB R7, R26, R27 ;  /* 0x0000001b1a07723e */ /* 0x000fca00000000ff */
[----:B------:R-:W1:Y:S01]  /*7450*/  MUFU.EX2 R169, R169 ;  /* 0x000000a900a97308 */ /* 0x000e620000000800 */
[----:B---3--:R-:W-:Y:S01]  /*7460*/  FADD.FTZ R86, R170, R86 ;  /* 0x00000056aa567221 */ /* 0x008fe20000010000 */
[C---:B------:R-:W-:Y:S06]  /*7470*/  HMMA.16816.F32 R160, R4.reuse, R20, R160 ;  /* 0x0000001404a0723c */ /* 0x040fec00000018a0 */
[----:B------:R-:W3:Y:S01]  /*7480*/  MUFU.EX2 R168, R168 ;  /* 0x000000a800a87308 */ /* 0x000ee20000000800 */
[----:B----4-:R-:W-:Y:S01]  /*7490*/  FADD.FTZ R86, R166, R86 ;  /* 0x00000056a6567221 */ /* 0x010fe20000010000 */
[C---:B------:R-:W-:Y:S01]  /*74a0*/  HMMA.16816.F32 R148, R4.reuse, R22, R148 ;  /* 0x000000160494723c */ /* 0x040fe20000001894 */
[----:B------:R-:W4:Y:S05]  /*74b0*/  LDSM.16.MT88.4 R20, [R212+0x5800] ;  /* 0x00580000d414783b */ /* 0x000f2a0000004200 */
[----:B------:R-:W2:Y:S01]  /*74c0*/  MUFU.EX2 R131, R131 ;  /* 0x0000008300837308 */ /* 0x000ea20000000800 */
[----:B-1----:R-:W-:Y:S01]  /*74d0*/  FADD.FTZ R86, R169, R86 ;  /* 0x00000056a9567221 */ /* 0x002fe20000010000 */
[C---:B------:R-:W-:Y:S06]  /*74e0*/  HMMA.16816.F32 R144, R4.reuse, R16, R144 ;  /* 0x000000100490723c */ /* 0x040fec0000001890 */
[----:B------:R-:W1:Y:S01]  /*74f0*/  MUFU.EX2 R128, R128 ;  /* 0x0000008000807308 */ /* 0x000e620000000800 */
[----:B---3--:R-:W-:Y:S01]  /*7500*/  FADD.FTZ R86, R168, R86 ;  /* 0x00000056a8567221 */ /* 0x008fe20000010000 */
[----:B------:R-:W-:Y:S01]  /*7510*/  HMMA.16816.F32 R132, R4, R18, R132 ;  /* 0x000000120484723c */ /* 0x000fe20000001884 */
[----:B------:R-:W3:Y:S05]  /*7520*/  LDSM.16.MT88.4 R16, [R211+0x5800] ;  /* 0x00580000d310783b */ /* 0x000eea0000004200 */
[----:B------:R-:W4:Y:S01]  /*7530*/  MUFU.EX2 R127, R127 ;  /* 0x0000007f007f7308 */ /* 0x000f220000000800 */
[----:B------:R-:W-:Y:S01]  /*7540*/  F2FP.PACK_AB R4, R187, R190 ;  /* 0x000000bebb04723e */ /* 0x000fe200000000ff */
[----:B--2---:R-:W-:Y:S01]  /*7550*/  FADD.FTZ R96, R131, R96 ;  /* 0x0000006083607221 */ /* 0x004fe20000010000 */
[----:B------:R-:W-:-:S02]  /*7560*/  F2FP.PACK_AB R5, R174, R177 ;  /* 0x000000b1ae05723e */ /* 0x000fc400000000ff */
[----:B------:R-:W-:Y:S02]  /*7570*/  F2FP.PACK_AB R6, R185, R186 ;  /* 0x000000bab906723e */ /* 0x000fe400000000ff */
[----:B------:R-:W-:Y:S01]  /*7580*/  F2FP.PACK_AB R7, R167, R171 ;  /* 0x000000aba707723e */ /* 0x000fe200000000ff */
[----:B------:R-:W2:Y:S01]  /*7590*/  MUFU.EX2 R124, R124 ;  /* 0x0000007c007c7308 */ /* 0x000ea20000000800 */
[----:B-1----:R-:W-:-:S05]  /*75a0*/  FADD.FTZ R96, R128, R96 ;  /* 0x0000006080607221 */ /* 0x002fca0000010000 */
[----:B-----5:R-:W-:Y:S02]  /*75b0*/  HMMA.16816.F32 R156, R4, R12, R156 ;  /* 0x0000000c049c723c */ /* 0x020fe4000000189c */
[----:B------:R-:W1:Y:S01]  /*75c0*/  MUFU.EX2 R45, R45 ;  /* 0x0000002d002d7308 */ /* 0x000e620000000800 */
[----:B----4-:R-:W-:-:S05]  /*75d0*/  FADD.FTZ R96, R127, R96 ;  /* 0x000000607f607221 */ /* 0x010fca0000010000 */
[----:B------:R-:W-:Y:S02]  /*75e0*/  HMMA.16816.F32 R152, R4, R14, R152 ;  /* 0x0000000e0498723c */ /* 0x000fe40000001898 */
[----:B------:R-:W4:Y:S01]  /*75f0*/  MUFU.EX2 R44, R44 ;  /* 0x0000002c002c7308 */ /* 0x000f220000000800 */
[----:B--2---:R-:W-:-:S05]  /*7600*/  FADD.FTZ R96, R124, R96 ;  /* 0x000000607c607221 */ /* 0x004fca0000010000 */
[----:B------:R-:W-:Y:S02]  /*7610*/  HMMA.16816.F32 R140, R4, R8, R140 ;  /* 0x00000008048c723c */ /* 0x000fe4000000188c */
[----:B------:R-:W2:Y:S01]  /*7620*/  MUFU.EX2 R43, R43 ;  /* 0x0000002b002b7308 */ /* 0x000ea20000000800 */
[----:B-1----:R-:W-:-:S05]  /*7630*/  FADD.FTZ R99, R45, R99 ;  /* 0x000000632d637221 */ /* 0x002fca0000010000 */
[----:B------:R-:W-:Y:S02]  /*7640*/  HMMA.16816.F32 R136, R4, R10, R136 ;  /* 0x0000000a0488723c */ /* 0x000fe40000001888 */
[----:B------:R-:W1:Y:S01]  /*7650*/  MUFU.EX2 R42, R42 ;  /* 0x0000002a002a7308 */ /* 0x000e620000000800 */
[----:B----4-:R-:W-:-:S04]  /*7660*/  FADD.FTZ R99, R44, R99 ;  /* 0x000000632c637221 */ /* 0x010fc80000010000 */
[----:B------:R-:W-:Y:S02]  /*7670*/  F2FP.PACK_AB R4, R48, R49 ;  /* 0x000000313004723e */ /* 0x000fe400000000ff */
[----:B------:R-:W-:Y:S01]  /*7680*/  F2FP.PACK_AB R5, R24, R25 ;  /* 0x000000191805723e */ /* 0x000fe200000000ff */
[----:B------:R-:W4:Y:S01]  /*7690*/  MUFU.EX2 R165, R165 ;  /* 0x000000a500a57308 */ /* 0x000f220000000800 */
[----:B------:R-:W-:Y:S01]  /*76a0*/  F2FP.PACK_AB R6, R46, R47 ;  /* 0x0000002f2e06723e */ /* 0x000fe200000000ff */
[----:B--2---:R-:W-:Y:S01]  /*76b0*/  FADD.FTZ R99, R43, R99 ;  /* 0x000000632b637221 */ /* 0x004fe20000010000 */
[----:B------:R-:W-:-:S05]  /*76c0*/  F2FP.PACK_AB R7, R114, R71 ;  /* 0x000000477207723e */ /* 0x000fca00000000ff */
[----:B------:R-:W2:Y:S01]  /*76d0*/  MUFU.EX2 R191, R191 ;  /* 0x000000bf00bf7308 */ /* 0x000ea20000000800 */
[----:B-1----:R-:W-:Y:S01]  /*76e0*/  FADD.FTZ R99, R42, R99 ;  /* 0x000000632a637221 */ /* 0x002fe20000010000 */
[C---:B------:R-:W-:Y:S06]  /*76f0*/  HMMA.16816.F32 R160, R4.reuse, R12, R160 ;  /* 0x0000000c04a0723c */ /* 0x040fec00000018a0 */
[----:B------:R-:W1:Y:S01]  /*7700*/  MUFU.EX2 R178, R178 ;  /* 0x000000b200b27308 */ /* 0x000e620000000800 */
[----:B----4-:R-:W-:Y:S01]  /*7710*/  FADD.FTZ R90, R165, R90 ;  /* 0x0000005aa55a7221 */ /* 0x010fe20000010000 */
[C---:B------:R-:W-:Y:S06]  /*7720*/  HMMA.16816.F32 R144, R4.reuse, R8, R144 ;  /* 0x000000080490723c */ /* 0x040fec0000001890 */
[----:B------:R-:W4:Y:S01]  /*7730*/  MUFU.EX2 R129, R129 ;  /* 0x0000008100817308 */ /* 0x000f220000000800 */
[----:B--2---:R-:W-:Y:S01]  /*7740*/  FADD.FTZ R90, R191, R90 ;  /* 0x0000005abf5a7221 */ /* 0x004fe20000010000 */
[C---:B------:R-:W-:Y:S01]  /*7750*/  HMMA.16816.F32 R148, R4.reuse, R14, R148 ;  /* 0x0000000e0494723c */ /* 0x040fe20000001894 */
[----:B------:R-:W2:Y:S05]  /*7760*/  LDSM.16.MT88.4 R12, [R212+0x5c00] ;  /* 0x005c0000d40c783b */ /* 0x000eaa0000004200 */
[----:B------:R-:W5:Y:S01]  /*7770*/  MUFU.EX2 R120, R120 ;  /* 0x0000007800787308 */ /* 0x000f620000000800 */
[----:B-1----:R-:W-:Y:S01]  /*7780*/  FADD.FTZ R90, R178, R90 ;  /* 0x0000005ab25a7221 */ /* 0x002fe20000010000 */
[----:B------:R-:W-:Y:S01]  /*7790*/  HMMA.16816.F32 R132, R4, R10, R132 ;  /* 0x0000000a0484723c */ /* 0x000fe20000001884 */
[----:B------:R-:W1:Y:S05]  /*77a0*/  LDSM.16.MT88.4 R8, [R211+0x5c00] ;  /* 0x005c0000d308783b */ /* 0x000e6a0000004200 */
[----:B------:R-:W3:Y:S01]  /*77b0*/  MUFU.EX2 R117, R117 ;  /* 0x0000007500757308 */ /* 0x000ee20000000800 */
[----:B------:R-:W-:Y:S01]  /*77c0*/  F2FP.PACK_AB R4, R166, R170 ;  /* 0x000000aaa604723e */ /* 0x000fe200000000ff */
[----:B----4-:R-:W-:Y:S01]  /*77d0*/  FADD.FTZ R90, R129, R90 ;  /* 0x0000005a815a7221 */ /* 0x010fe20000010000 */
[----:B------:R-:W-:-:S02]  /*77e0*/  F2FP.PACK_AB R5, R128, R131 ;  /* 0x000000838005723e */ /* 0x000fc400000000ff */
[----:B------:R-:W-:Y:S02]  /*77f0*/  F2FP.PACK_AB R6, R168, R169 ;  /* 0x000000a9a806723e */ /* 0x000fe400000000ff */
[----:B------:R-:W-:Y:S01]  /*7800*/  F2FP.PACK_AB R7, R124, R127 ;  /* 0x0000007f7c07723e */ /* 0x000fe200000000ff */
[----:B------:R-:W4:Y:S01]  /*7810*/  MUFU.EX2 R119, R119 ;  /* 0x0000007700777308 */ /* 0x000f220000000800 */
[----:B-----5:R-:W-:-:S05]  /*7820*/  FADD.FTZ R86, R120, R86 ;  /* 0x0000005678567221 */ /* 0x020fca0000010000 */
[----:B------:R-:W-:Y:S02]  /*7830*/  HMMA.16816.F32 R156, R4, R20, R156 ;  /* 0x00000014049c723c */ /* 0x000fe4000000189c */
[----:B------:R-:W-:Y:S01]  /*7840*/  MUFU.EX2 R237, R237 ;  /* 0x000000ed00ed7308 */ /* 0x000fe20000000800 */
[----:B---3--:R-:W-:-:S05]  /*7850*/  FADD.FTZ R86, R117, R86 ;  /* 0x0000005675567221 */ /* 0x008fca0000010000 */
[----:B------:R-:W-:Y:S02]  /*7860*/  HMMA.16816.F32 R152, R4, R22, R152 ;  /* 0x000000160498723c */ /* 0x000fe40000001898 */
[----:B------:R-:W3:Y:S01]  /*7870*/  MUFU.EX2 R113, R113 ;  /* 0x0000007100717308 */ /* 0x000ee20000000800 */
[----:B----4-:R-:W-:-:S05]  /*7880*/  FADD.FTZ R86, R119, R86 ;  /* 0x0000005677567221 */ /* 0x010fca0000010000 */
[C---:B------:R-:W-:Y:S02]  /*7890*/  HMMA.16816.F32 R140, R4.reuse, R16, R140 ;  /* 0x00000010048c723c */ /* 0x040fe4000000188c */
[----:B------:R-:W4:Y:S06]  /*78a0*/  MUFU.EX2 R110, R110 ;  /* 0x0000006e006e7308 */ /* 0x000f2c0000000800 */
[----:B------:R-:W-:Y:S02]  /*78b0*/  HMMA.16816.F32 R136, R4, R18, R136 ;  /* 0x000000120488723c */ /* 0x000fe40000001888 */
[----:B------:R-:W-:Y:S01]  /*78c0*/  MUFU.EX2 R236, R236 ;  /* 0x000000ec00ec7308 */ /* 0x000fe20000000800 */
[----:B---3--:R-:W-:-:S04]  /*78d0*/  FADD.FTZ R96, R113, R96 ;  /* 0x0000006071607221 */ /* 0x008fc80000010000 */
[----:B------:R-:W-:Y:S02]  /*78e0*/  F2FP.PACK_AB R4, R44, R45 ;  /* 0x0000002d2c04723e */ /* 0x000fe400000000ff */
[----:B------:R-:W-:Y:S01]  /*78f0*/  F2FP.PACK_AB R5, R191, R165 ;  /* 0x000000a5bf05723e */ /* 0x000fe200000000ff */
[----:B------:R-:W3:Y:S01]  /*7900*/  MUFU.EX2 R41, R41 ;  /* 0x0000002900297308 */ /* 0x000ee20000000800 */
[----:B------:R-:W-:Y:S01]  /*7910*/  F2FP.PACK_AB R6, R42, R43 ;  /* 0x0000002b2a06723e */ /* 0x000fe200000000ff */
[----:B----4-:R-:W-:Y:S01]  /*7920*/  FADD.FTZ R96, R110, R96 ;  /* 0x000000606e607221 */ /* 0x010fe20000010000 */
[----:B------:R-:W-:-:S05]  /*7930*/  F2FP.PACK_AB R7, R129, R178 ;  /* 0x000000b28107723e */ /* 0x000fca00000000ff */
[----:B------:R-:W4:Y:S02]  /*7940*/  MUFU.EX2 R40, R40 ;  /* 0x0000002800287308 */ /* 0x000f240000000800 */
[C---:B------:R-:W-:Y:S06]  /*7950*/  HMMA.16816.F32 R160, R4.reuse, R20, R160 ;  /* 0x0000001404a0723c */ /* 0x040fec00000018a0 */
[----:B------:R-:W5:Y:S01]  /*7960*/  MUFU.EX2 R39, R39 ;  /* 0x0000002700277308 */ /* 0x000f620000000800 */
[----:B------:R-:W-:Y:S01]  /*7970*/  FFMA.FTZ R20, R106, c[0x0][0x23c], -R111 ;  /* 0x00008f006a147a23 */ /* 0x000fe2000001086f */
[----:B------:R-:W-:Y:S01]  /*7980*/  HMMA.16816.F32 R144, R4, R16, R144 ;  /* 0x000000100490723c */ /* 0x000fe20000001890 */
[----:B---3--:R-:W-:-:S05]  /*7990*/  FADD.FTZ R99, R41, R99 ;  /* 0x0000006329637221 */ /* 0x008fca0000010000 */
[----:B------:R-:W3:Y:S01]  /*79a0*/  MUFU.EX2 R20, R20 ;  /* 0x0000001400147308 */ /* 0x000ee20000000800 */
[--C-:B------:R-:W-:Y:S01]  /*79b0*/  FFMA.FTZ R16, R88, c[0x0][0x23c], -R109.reuse ;  /* 0x00008f0058107a23 */ /* 0x100fe2000001086d */
[----:B------:R-:W-:Y:S01]  /*79c0*/  HMMA.16816.F32 R148, R4, R22, R148 ;  /* 0x000000160494723c */ /* 0x000fe20000001894 */
[----:B------:R-:W-:Y:S02]  /*79d0*/  FFMA.FTZ R17, R95, c[0x0][0x23c], -R109 ;  /* 0x00008f005f117a23 */ /* 0x000fe4000001086d */
[----:B----4-:R-:W-:-:S03]  /*79e0*/  FADD.FTZ R99, R40, R99 ;  /* 0x0000006328637221 */ /* 0x010fc60000010000 */
[----:B------:R-:W4:Y:S01]  /*79f0*/  MUFU.EX2 R16, R16 ;  /* 0x0000001000107308 */ /* 0x000f220000000800 */
[----:B-----5:R-:W-:Y:S01]  /*7a00*/  FADD.FTZ R99, R39, R99 ;  /* 0x0000006327637221 */ /* 0x020fe20000010000 */
[----:B------:R-:W-:Y:S06]  /*7a10*/  HMMA.16816.F32 R132, R4, R18, R132 ;  /* 0x000000120484723c */ /* 0x000fec0000001884 */
[----:B------:R-:W5:Y:S01]  /*7a20*/  MUFU.EX2 R38, R38 ;  /* 0x0000002600267308 */ /* 0x000f620000000800 */
[----:B------:R-:W-:Y:S01]  /*7a30*/  F2FP.PACK_AB R4, R117, R120 ;  /* 0x000000787504723e */ /* 0x000fe200000000ff */
[----:B---3--:R-:W-:Y:S01]  /*7a40*/  FADD.FTZ R96, R20, R96 ;  /* 0x0000006014607221 */ /* 0x008fe20000010000 */
[----:B------:R-:W-:-:S02]  /*7a50*/  F2FP.PACK_AB R5, R110, R113 ;  /* 0x000000716e05723e */ /* 0x000fc400000000ff */
[C---:B------:R-:W-:Y:S01]  /*7a60*/  F2FP.PACK_AB R6, R237.reuse, R119 ;  /* 0x00000077ed06723e */ /* 0x040fe200000000ff */
[----:B------:R-:W-:Y:S01]  /*7a70*/  FADD.FTZ R237, R237, R86 ;  /* 0x00000056eded7221 */ /* 0x000fe20000010000 */
[----:B------:R-:W-:Y:S01]  /*7a80*/  F2FP.PACK_AB R7, R236, R20 ;  /* 0x00000014ec07723e */ /* 0x000fe200000000ff */
[----:B------:R-:W3:Y:S01]  /*7a90*/  MUFU.EX2 R17, R17 ;  /* 0x0000001100117308 */ /* 0x000ee20000000800 */
[----:B----4-:R-:W-:Y:S02]  /*7aa0*/  FADD.FTZ R90, R16, R90 ;  /* 0x0000005a105a7221 */ /* 0x010fe40000010000 */
[----:B------:R-:W-:-:S03]  /*7ab0*/  FADD.FTZ R236, R236, R96 ;  /* 0x00000060ecec7221 */ /* 0x000fc60000010000 */
[----:B--2---:R-:W-:Y:S02]  /*7ac0*/  HMMA.16816.F32 R156, R4, R12, R156 ;  /* 0x0000000c049c723c */ /* 0x004fe4000000189c */
[----:B------:R-:W2:Y:S01]  /*7ad0*/  MUFU.EX2 R18, R104 ;  /* 0x0000006800127308 */ /* 0x000ea20000000800 */
[----:B-----5:R-:W-:-:S05]  /*7ae0*/  FADD.FTZ R239, R38, R99 ;  /* 0x0000006326ef7221 */ /* 0x020fca0000010000 */
[----:B------:R-:W-:Y:S02]  /*7af0*/  HMMA.16816.F32 R152, R4, R14, R152 ;  /* 0x0000000e0498723c */ /* 0x000fe40000001898 */
[----:B------:R-:W4:Y:S01]  /*7b00*/  MUFU.EX2 R238, R238 ;  /* 0x000000ee00ee7308 */ /* 0x000f220000000800 */
[----:B---3--:R-:W-:-:S05]  /*7b10*/  FADD.FTZ R90, R17, R90 ;  /* 0x0000005a115a7221 */ /* 0x008fca0000010000 */
[----:B-1----:R-:W-:Y:S01]  /*7b20*/  HMMA.16816.F32 R140, R4, R8, R140 ;  /* 0x00000008048c723c */ /* 0x002fe2000000188c */
[----:B--2---:R-:W-:-:S07]  /*7b30*/  FADD.FTZ R90, R18, R90 ;  /* 0x0000005a125a7221 */ /* 0x004fce0000010000 */
[----:B------:R-:W-:Y:S07]  /*7b40*/  HMMA.16816.F32 R136, R4, R10, R136 ;  /* 0x0000000a0488723c */ /* 0x000fee0000001888 */
[----:B------:R-:W-:Y:S02]  /*7b50*/  F2FP.PACK_AB R4, R40, R41 ;  /* 0x000000292804723e */ /* 0x000fe400000000ff */
[----:B------:R-:W-:Y:S02]  /*7b60*/  F2FP.PACK_AB R5, R17, R16 ;  /* 0x000000101105723e */ /* 0x000fe400000000ff */
[----:B------:R-:W-:-:S02]  /*7b70*/  F2FP.PACK_AB R6, R38, R39 ;  /* 0x000000272606723e */ /* 0x000fc400000000ff */
[C---:B----4-:R-:W-:Y:S01]  /*7b80*/  F2FP.PACK_AB R7, R238.reuse, R18 ;  /* 0x00000012ee07723e */ /* 0x050fe200000000ff */
[----:B------:R-:W-:-:S06]  /*7b90*/  FADD.FTZ R238, R238, R90 ;  /* 0x0000005aeeee7221 */ /* 0x000fcc0000010000 */
[C---:B------:R-:W-:Y:S08]  /*7ba0*/  HMMA.16816.F32 R160, R4.reuse, R12, R160 ;  /* 0x0000000c04a0723c */ /* 0x040ff000000018a0 */
[C---:B------:R-:W-:Y:S08]  /*7bb0*/  HMMA.16816.F32 R148, R4.reuse, R14, R148 ;  /* 0x0000000e0494723c */ /* 0x040ff00000001894 */
[C---:B------:R-:W-:Y:S08]  /*7bc0*/  HMMA.16816.F32 R144, R4.reuse, R8, R144 ;  /* 0x000000080490723c */ /* 0x040ff00000001890 */
[----:B------:R-:W-:Y:S01]  /*7bd0*/  HMMA.16816.F32 R132, R4, R10, R132 ;  /* 0x0000000a0484723c */ /* 0x000fe20000001884 */
[----:B------:R-:W-:Y:S07]  /*7be0*/  @!P0 BRA `(.L_x_210) ;  /* 0x000055a000008947 */ /* 0x000fee0003800000 */
[----:B------:R-:W-:Y:S01]  /*7bf0*/  UIADD3 UR21, UR5, -0x2, URZ ;  /* 0xfffffffe05157890 */ /* 0x000fe2000fffe03f */
[----:B------:R-:W-:Y:S01]  /*7c00*/  ISETP.GE.AND P1, PT, R232, c[0x0][0x220], PT ;  /* 0x00008800e8007a0c */ /* 0x000fe20003f26270 */
[----:B------:R-:W-:-:S04]  /*7c10*/  DEPBAR.LE SB0, 0x0 ;  /* 0x000080000000791a */ /* 0x000fc80000000000 */
[----:B------:R-:W-:Y:S01]  /*7c20*/  BAR.SYNC.DEFER_BLOCKING 0x0 ;  /* 0x0000000000007b1d */ /* 0x000fe20000010000 */
[----:B------:R-:W-:Y:S01]  /*7c30*/  USHF.R.S32.HI UR22, URZ, 0x1f, UR21 ;  /* 0x0000001f3f167899 */ /* 0x000fe20008011415 */
[----:B------:R-:W-:Y:S01]  /*7c40*/  IMAD.U32 R10, RZ, RZ, UR21 ;  /* 0x00000015ff0a7e24 */ /* 0x000fe2000f8e00ff */
[----:B------:R-:W-:Y:S01]  /*7c50*/  UIMAD UR4, UR7, UR21, URZ ;  /* 0x00000015070472a4 */ /* 0x000fe2000f8e023f */
[----:B------:R-:W-:Y:S01]  /*7c60*/  IMAD.U32 R9, RZ, RZ, UR6 ;  /* 0x00000006ff097e24 */ /* 0x000fe2000f8e00ff */
[----:B------:R-:W-:Y:S01]  /*7c70*/  UISETP.GT.AND UP0, UPT, UR21, UR11, UPT ;  /* 0x0000000b1500728c */ /* 0x000fe2000bf04270 */
[----:B------:R-:W-:Y:S01]  /*7c80*/  IMAD.WIDE.U32 R10, R10, UR18, R182 ;  /* 0x000000120a0a7c25 */ /* 0x000fe2000f8e00b6 */
[----:B------:R-:W-:-:S03]  /*7c90*/  UIMAD UR4, UR22, UR18, UR4 ;  /* 0x00000012160472a4 */ /* 0x000fc6000f8e0204 */
[----:B------:R-:W-:Y:S01]  /*7ca0*/  IMAD.U32 R8, RZ, RZ, UR6 ;  /* 0x00000006ff087e24 */ /* 0x000fe2000f8e00ff */
[----:B------:R-:W-:Y:S01]  /*7cb0*/  @!P1 LEA R9, P2, R9, R10, 0x6 ;  /* 0x0000000a09099211 */ /* 0x000fe200078430ff */
[----:B------:R-:W-:Y:S01]  /*7cc0*/  @!P1 IMAD.MOV.U32 R5, RZ, RZ, c[0x0][0x1a4] ;  /* 0x00006900ff059624 */ /* 0x000fe200078e00ff */
[----:B------:R-:W-:Y:S01]  /*7cd0*/  IADD3 R11, R11, UR4, RZ ;  /* 0x000000040b0b7c10 */ /* 0x000fe2000fffe0ff */
[----:B------:R-:W-:Y:S01]  /*7ce0*/  IMAD.U32 R4, RZ, RZ, UR6 ;  /* 0x00000006ff047e24 */ /* 0x000fe2000f8e00ff */
[C---:B------:R-:W-:Y:S01]  /*7cf0*/  @!P1 IADD3 R7, P0, R10.reuse, UR20, RZ ;  /* 0x000000140a079c10 */ /* 0x040fe2000ff1e0ff */
[----:B------:R-:W-:Y:S01]  /*7d00*/  IMAD.U32 R86, RZ, RZ, UR21 ;  /* 0x00000015ff567e24 */ /* 0x000fe2000f8e00ff */
[----:B------:R-:W-:Y:S02]  /*7d10*/  @!P1 LEA R16, P3, R10, c[0x0][0x170], 0x1 ;  /* 0x00005c000a109a11 */ /* 0x000fe400078608ff */
[----:B------:R-:W-:Y:S01]  /*7d20*/  @!P1 LEA.HI.X R8, R8, R11, R5, 0x6, P2 ;  /* 0x0000000b08089211 */ /* 0x000fe200010f3405 */
[----:B------:R-:W-:Y:S01]  /*7d30*/  @!P1 IMAD R5, R5, 0x60, RZ ;  /* 0x0000006005059824 */ /* 0x000fe200078e02ff */
[----:B------:R-:W-:Y:S01]  /*7d40*/  @!P1 IADD3.X R6, R11, UR19, RZ, P0, !PT ;  /* 0x000000130b069c10 */ /* 0x000fe200087fe4ff */
[----:B------:R-:W-:Y:S01]  /*7d50*/  IMAD R86, R86, 0x80, R218 ;  /* 0x0000008056567824 */ /* 0x000fe200078e02da */
[--C-:B------:R-:W-:Y:S01]  /*7d60*/  @!P1 LEA.HI.X R17, R10, c[0x0][0x174], R11.reuse, 0x1, P3 ;  /* 0x00005d000a119a11 */ /* 0x100fe200018f0c0b */
[----:B------:R-:W-:Y:S01]  /*7d70*/  @!P1 IMAD.WIDE.U32 R10, R4, 0x60, R10 ;  /* 0x00000060040a9825 */ /* 0x000fe200078e000a */
[----:B------:R-:W-:Y:S01]  /*7d80*/  @!P1 LEA R12, P0, R9, c[0x0][0x170], 0x1 ;  /* 0x00005c00090c9a11 */ /* 0x000fe200078008ff */
[----:B------:R-:W-:Y:S01]  /*7d90*/  @P1 STS [R219+0x4000], RZ ;  /* 0x004000ffdb001388 */ /* 0x000fe20000000800 */
[----:B------:R-:W-:Y:S01]  /*7da0*/  @!P1 LEA R14, P2, R7, c[0x0][0x170], 0x1 ;  /* 0x00005c00070e9a11 */ /* 0x000fe200078408ff */
[----:B------:R-:W-:Y:S01]  /*7db0*/  @!P1 IMAD.IADD R5, R5, 0x1, R11 ;  /* 0x0000000105059824 */ /* 0x000fe200078e020b */
[----:B------:R-:W-:Y:S01]  /*7dc0*/  @!P1 LEA.HI.X R13, R9, c[0x0][0x174], R8, 0x1, P0 ;  /* 0x00005d00090d9a11 */ /* 0x000fe200000f0c08 */
[----:B------:R-:W-:Y:S01]  /*7dd0*/  @P1 STS [R219+0x4004], RZ ;  /* 0x004004ffdb001388 */ /* 0x000fe20000000800 */
[----:B------:R-:W-:-:S02]  /*7de0*/  @!P1 LEA.HI.X R15, R7, c[0x0][0x174], R6, 0x1, P2 ;  /* 0x00005d00070f9a11 */ /* 0x000fc400010f0c06 */
[----:B------:R-:W-:Y:S01]  /*7df0*/  @!P1 LEA R4, P0, R10, c[0x0][0x170], 0x1 ;  /* 0x00005c000a049a11 */ /* 0x000fe200078008ff */
[----:B------:R-:W-:Y:S01]  /*7e00*/  @P1 STS.64 [R219+0x4008], RZ ;  /* 0x004008ffdb001388 */ /* 0x000fe20000000a00 */
[----:B------:R-:W-:Y:S02]  /*7e10*/  IADD3 R37, R86, 0x1, RZ ;  /* 0x0000000156257810 */ /* 0x000fe40007ffe0ff */
[----:B------:R-:W-:Y:S01]  /*7e20*/  @!P1 LEA.HI.X R5, R10, c[0x0][0x174], R5, 0x1, P0 ;  /* 0x00005d000a059a11 */ /* 0x000fe200000f0c05 */
[----:B------:R-:W-:Y:S01]  /*7e30*/  @!PT LDS RZ, [RZ] ;  /* 0x00000000fffff984 */ /* 0x000fe20000000800 */
[----:B------:R-:W-:Y:S01]  /*7e40*/  @!PT LDS RZ, [RZ] ;  /* 0x00000000fffff984 */ /* 0x000fe20000000800 */
[----:B------:R-:W-:Y:S01]  /*7e50*/  @!PT LDS RZ, [RZ] ;  /* 0x00000000fffff984 */ /* 0x000fe20000000800 */
[----:B------:R1:W-:Y:S01]  /*7e60*/  @!P1 LDGSTS.E.BYPASS.LTC128B.128 [R219+0x4000], [R16.64] ;  /* 0x0400000010db9fae */ /* 0x0003e2000b901d50 */
[C---:B------:R-:W-:Y:S02]  /*7e70*/  ISETP.GE.AND P6, PT, R86.reuse, R228, PT ;  /* 0x000000e45600720c */ /* 0x040fe40003fc6270 */
[----:B------:R-:W-:Y:S01]  /*7e80*/  ISETP.GE.AND P4, PT, R86, R226, PT ;  /* 0x000000e25600720c */ /* 0x000fe20003f86270 */
[----:B------:R-:W-:Y:S01]  /*7e90*/  @P1 STS.128 [R219+0x4800], RZ ;  /* 0x004800ffdb001388 */ /* 0x000fe20000000c00 */
[----:B------:R-:W-:-:S02]  /*7ea0*/  ISETP.GE.AND P5, PT, R37, R228, PT ;  /* 0x000000e42500720c */ /* 0x000fc40003fa6270 */
[C---:B------:R-:W-:Y:S01]  /*7eb0*/  ISETP.GE.AND P2, PT, R37.reuse, R226, PT ;  /* 0x000000e22500720c */ /* 0x040fe20003f46270 */
[----:B------:R-:W-:Y:S01]  /*7ec0*/  @!PT LDS RZ, [RZ] ;  /* 0x00000000fffff984 */ /* 0x000fe20000000800 */
[----:B------:R-:W-:Y:S01]  /*7ed0*/  @!PT LDS RZ, [RZ] ;  /* 0x00000000fffff984 */ /* 0x000fe20000000800 */
[----:B------:R-:W-:Y:S01]  /*7ee0*/  @!PT LDS RZ, [RZ] ;  /* 0x00000000fffff984 */ /* 0x000fe20000000800 */
[----:B------:R2:W-:Y:S01]  /*7ef0*/  @!P1 LDGSTS.E.BYPASS.LTC128B.128 [R219+0x4800], [R14.64] ;  /* 0x048000000edb9fae */ /* 0x0005e2000b901d50 */
[CC--:B------:R-:W-:Y:S02]  /*7f00*/  ISETP.LT.OR P6, PT, R86.reuse, R229.reuse, P6 ;  /* 0x000000e55600720c */ /* 0x0c0fe400037c1670 */
[C---:B------:R-:W-:Y:S01]  /*7f10*/  ISETP.LT.OR P5, PT, R37.reuse, R229, P5 ;  /* 0x000000e52500720c */ /* 0x040fe20002fa1670 */
[----:B------:R-:W-:Y:S01]  /*7f20*/  @P1 STS.128 [R219+0x5000], RZ ;  /* 0x005000ffdb001388 */ /* 0x000fe20000000c00 */
[-C--:B------:R-:W-:Y:S02]  /*7f30*/  ISETP.LT.OR P2, PT, R37, R227.reuse, P2 ;  /* 0x000000e32500720c */ /* 0x080fe40001741670 */
[C---:B------:R-:W-:Y:S01]  /*7f40*/  ISETP.LT.OR P4, PT, R86.reuse, R227, P4 ;  /* 0x000000e35600720c */ /* 0x040fe20002781670 */
[----:B------:R-:W-:Y:S01]  /*7f50*/  @!PT LDS RZ, [RZ] ;  /* 0x00000000fffff984 */ /* 0x000fe20000000800 */
[----:B------:R-:W-:Y:S01]  /*7f60*/  @!PT LDS RZ, [RZ] ;  /* 0x00000000fffff984 */ /* 0x000fe20000000800 */
[----:B------:R-:W-:Y:S01]  /*7f70*/  @!PT LDS RZ, [RZ] ;  /* 0x00000000fffff984 */ /* 0x000fe20000000800 */
[----:B------:R2:W-:Y:S01]  /*7f80*/  @!P1 LDGSTS.E.BYPASS.LTC128B.128 [R219+0x5000], [R12.64] ;  /* 0x050000000cdb9fae */ /* 0x0005e2000b901d50 */
[----:B------:R-:W-:-:S02]  /*7f90*/  IADD3 R38, R86, 0x8, RZ ;  /* 0x0000000856267810 */ /* 0x000fc40007ffe0ff */
[C---:B------:R-:W-:Y:S01]  /*7fa0*/  ISETP.GE.AND P0, PT, R37.reuse, R224, PT ;  /* 0x000000e02500720c */ /* 0x040fe20003f06270 */
[----:B------:R-:W-:Y:S01]  /*7fb0*/  @P1 STS.128 [R219+0x5800], RZ ;  /* 0x005800ffdb001388 */ /* 0x000fe20000000c00 */
[C---:B------:R-:W-:Y:S02]  /*7fc0*/  ISETP.GE.AND P3, PT, R37.reuse, R222, PT ;  /* 0x000000de2500720c */ /* 0x040fe40003f66270 */
[C---:B------:R-:W-:Y:S01]  /*7fd0*/  ISETP.LT.OR P0, PT, R37.reuse, R225, P0 ;  /* 0x000000e12500720c */ /* 0x040fe20000701670 */
[----:B------:R-:W-:Y:S01]  /*7fe0*/  @!PT LDS RZ, [RZ] ;  /* 0x00000000fffff984 */ /* 0x000fe20000000800 */
[----:B------:R-:W-:Y:S01]  /*7ff0*/  @!PT LDS RZ, [RZ] ;  /* 0x00000000fffff984 */ /* 0x000fe20000000800 */
[----:B------:R-:W-:Y:S01]  /*8000*/  @!PT LDS RZ, [RZ] ;  /* 0x00000000fffff984 */ /* 0x000fe20000000800 */
[----:B------:R3:W-:Y:S01]  /*8010*/  @!P1 LDGSTS.E.BYPASS.LTC128B.128 [R219+0x5800], [R4.64] ;  /* 0x0580000004db9fae */ /* 0x0007e2000b901d50 */
[----:B------:R-:W-:Y:S02]  /*8020*/  ISETP.LT.OR P3, PT, R37, R223, P3 ;  /* 0x000000df2500720c */ /* 0x000fe40001f61670 */
[----:B------:R-:W-:Y:S01]  /*8030*/  IADD3 R37, R86, 0x9, RZ ;  /* 0x0000000956257810 */ /* 0x000fe20007ffe0ff */
[----:B------:R-:W-:Y:S04]  /*8040*/  LDSM.16.M88.4 R80, [R216] ;  /* 0x00000000d850783b */ /* 0x000fe80000000200 */
[----:B------:R-:W4:Y:S04]  /*8050*/  LDSM.16.M88.4 R40, [R215+0x2000] ;  /* 0x00200000d728783b */ /* 0x000f280000000200 */
[----:B------:R-:W5:Y:S04]  /*8060*/  LDSM.16.M88.4 R76, [R216+0x1000] ;  /* 0x00100000d84c783b */ /* 0x000f680000000200 */
[----:B------:R-:W1:Y:S04]  /*8070*/  LDSM.16.M88.4 R20, [R215+0x2400] ;  /* 0x00240000d714783b */ /* 0x000e680000000200 */
[----:B------:R-:W-:Y:S04]  /*8080*/  LDSM.16.M88.4 R68, [R214] ;  /* 0x00000000d644783b */ /* 0x000fe80000000200 */
[----:B------:R-:W1:Y:S04]  /*8090*/  LDSM.16.M88.4 R8, [R213] ;  /* 0x00000000d508783b */ /* 0x000e680000000200 */
[----:B------:R-:W1:Y:S04]  /*80a0*/  LDSM.16.M88.4 R64, [R214+0x1000] ;  /* 0x00100000d640783b */ /* 0x000e680000000200 */
[----:B---3--:R-:W3:Y:S04]  /*80b0*/  LDSM.16.M88.4 R4, [R215+0x2800] ;  /* 0x00280000d704783b */ /* 0x008ee80000000200 */
[----:B------:R-:W1:Y:S04]  /*80c0*/  LDSM.16.M88.4 R60, [R210] ;  /* 0x00000000d23c783b */ /* 0x000e680000000200 */
[----:B------:R-:W1:Y:S04]  /*80d0*/  LDSM.16.M88.4 R56, [R209] ;  /* 0x00000000d138783b */ /* 0x000e680000000200 */
[----:B------:R-:W2:Y:S01]  /*80e0*/  LDSM.16.M88.4 R72, [R215+0x2c00] ;  /* 0x002c0000d748783b */ /* 0x000ea20000000200 */
[-C--:B----4-:R-:W-:Y:S03]  /*80f0*/  HMMA.16816.F32 R52, R80, R40.reuse, RZ ;  /* 0x000000285034723c */ /* 0x090fe600000018ff */
[----:B------:R-:W0:Y:S05]  /*8100*/  LDGDEPBAR ;  /* 0x00000000000079af */ /* 0x000e2a0000000000 */
[C---:B-----5:R-:W-:Y:S08]  /*8110*/  HMMA.16816.F32 R48, R76.reuse, R40, RZ ;  /* 0x000000284c30723c */ /* 0x060ff000000018ff */
[-C--:B------:R-:W-:Y:S08]  /*8120*/  HMMA.16816.F32 R44, R76, R42.reuse, RZ ;  /* 0x0000002a4c2c723c */ /* 0x080ff000000018ff */
[C---:B------:R-:W-:Y:S08]  /*8130*/  HMMA.16816.F32 R40, R80.reuse, R42, RZ ;  /* 0x0000002a5028723c */ /* 0x040ff000000018ff */
[-C--:B-1----:R-:W-:Y:S08]  /*8140*/  HMMA.16816.F32 R32, R80, R20.reuse, RZ ;  /* 0x000000145020723c */ /* 0x082ff000000018ff */
[C---:B------:R-:W-:Y:S08]  /*8150*/  HMMA.16816.F32 R28, R76.reuse, R20, RZ ;  /* 0x000000144c1c723c */ /* 0x040ff000000018ff */
[-C--:B------:R-:W-:Y:S08]  /*8160*/  HMMA.16816.F32 R24, R76, R22.reuse, RZ ;  /* 0x000000164c18723c */ /* 0x080ff000000018ff */
[----:B------:R-:W-:Y:S08]  /*8170*/  HMMA.16816.F32 R20, R80, R22, RZ ;  /* 0x000000165014723c */ /* 0x000ff000000018ff */
[-C--:B------:R-:W-:Y:S08]  /*8180*/  HMMA.16816.F32 R52, R68, R8.reuse, R52 ;  /* 0x000000084434723c */ /* 0x080ff00000001834 */
[C---:B------:R-:W-:Y:S08]  /*8190*/  HMMA.16816.F32 R48, R64.reuse, R8, R48 ;  /* 0x000000084030723c */ /* 0x040ff00000001830 */
[-C--:B------:R-:W-:Y:S08]  /*81a0*/  HMMA.16816.F32 R44, R64, R10.reuse, R44 ;  /* 0x0000000a402c723c */ /* 0x080ff0000000182c */
[----:B------:R-:W-:Y:S01]  /*81b0*/  HMMA.16816.F32 R40, R68, R10, R40 ;  /* 0x0000000a4428723c */ /* 0x000fe20000001828 */
[----:B------:R-:W-:-:S02]  /*81c0*/  FSEL R85, R52, -INF , !P6 ;  /* 0xff80000034557808 */ /* 0x000fc40007000000 */
[----:B------:R-:W-:Y:S02]  /*81d0*/  FSEL R84, R53, -INF , !P5 ;  /* 0xff80000035547808 */ /* 0x000fe40006800000 */
[----:B------:R-:W-:Y:S02]  /*81e0*/  FSEL R110, R54, -INF , !P4 ;  /* 0xff800000366e7808 */ /* 0x000fe40006000000 */
[----:B------:R-:W-:Y:S01]  /*81f0*/  FSEL R104, R55, -INF , !P2 ;  /* 0xff80000037687808 */ /* 0x000fe20005000000 */
[----:B---3--:R-:W-:Y:S01]  /*8200*/  HMMA.16816.F32 R16, R80, R4, RZ ;  /* 0x000000045010723c */ /* 0x008fe200000018ff */
[----:B------:R-:W-:Y:S02]  /*8210*/  ISETP.GE.AND P6, PT, R86, R222, PT ;  /* 0x000000de5600720c */ /* 0x000fe40003fc6270 */
[C---:B------:R-:W-:Y:S02]  /*8220*/  ISETP.GE.AND P5, PT, R38.reuse, R228, PT ;  /* 0x000000e42600720c */ /* 0x040fe40003fa6270 */
[----:B------:R-:W-:-:S02]  /*8230*/  ISETP.GE.AND P4, PT, R38, R226, PT ;  /* 0x000000e22600720c */ /* 0x000fc40003f86270 */
[----:B------:R-:W-:Y:S01]  /*8240*/  ISETP.LT.OR P6, PT, R86, R223, P6 ;  /* 0x000000df5600720c */ /* 0x000fe200037c1670 */
[C---:B--2---:R-:W-:Y:S01]  /*8250*/  HMMA.16816.F32 R12, R76.reuse, R4, RZ ;  /* 0x000000044c0c723c */ /* 0x044fe200000018ff */
[C---:B------:R-:W-:Y:S02]  /*8260*/  ISETP.LT.OR P5, PT, R38.reuse, R229, P5 ;  /* 0x000000e52600720c */ /* 0x040fe40002fa1670 */
[----:B------:R-:W-:Y:S02]  /*8270*/  ISETP.LT.OR P4, PT, R38, R227, P4 ;  /* 0x000000e32600720c */ /* 0x000fe40002781670 */
[----:B------:R-:W-:Y:S02]  /*8280*/  FSEL R114, R50, -INF , !P6 ;  /* 0xff80000032727808 */ /* 0x000fe40007000000 */
[----:B------:R-:W-:Y:S01]  /*8290*/  FSEL R107, R51, -INF , !P3 ;  /* 0xff800000336b7808 */ /* 0x000fe20005800000 */
[----:B------:R-:W-:Y:S01]  /*82a0*/  HMMA.16816.F32 R8, R76, R6, RZ ;  /* 0x000000064c08723c */ /* 0x000fe200000018ff */
[----:B------:R-:W-:-:S02]  /*82b0*/  FSEL R87, R40, -INF , !P5 ;  /* 0xff80000028577808 */ /* 0x000fc40006800000 */
[----:B------:R-:W-:Y:S02]  /*82c0*/  FSEL R111, R42, -INF , !P4 ;  /* 0xff8000002a6f7808 */ /* 0x000fe40006000000 */
[----:B------:R-:W-:Y:S02]  /*82d0*/  ISETP.GE.AND P2, PT, R86, R224, PT ;  /* 0x000000e05600720c */ /* 0x000fe40003f46270 */
[C---:B------:R-:W-:Y:S01]  /*82e0*/  ISETP.GE.AND P6, PT, R37.reuse, R228, PT ;  /* 0x000000e42500720c */ /* 0x040fe20003fc6270 */
[----:B------:R-:W-:Y:S01]  /*82f0*/  HMMA.16816.F32 R4, R80, R6, RZ ;  /* 0x000000065004723c */ /* 0x000fe200000018ff */
[C---:B------:R-:W-:Y:S02]  /*8300*/  ISETP.GE.AND P3, PT, R37.reuse, R226, PT ;  /* 0x000000e22500720c */ /* 0x040fe40003f66270 */
[C---:B------:R-:W-:Y:S02]  /*8310*/  ISETP.GE.AND P5, PT, R37.reuse, R224, PT ;  /* 0x000000e02500720c */ /* 0x040fe40003fa6270 */
[----:B------:R-:W-:-:S02]  /*8320*/  ISETP.GE.AND P4, PT, R37, R222, PT ;  /* 0x000000de2500720c */ /* 0x000fc40003f86270 */
[C---:B------:R-:W-:Y:S01]  /*8330*/  ISETP.LT.OR P2, PT, R86.reuse, R225, P2 ;  /* 0x000000e15600720c */ /* 0x040fe20001741670 */
[-C--:B------:R-:W-:Y:S01]  /*8340*/  HMMA.16816.F32 R32, R68, R60.reuse, R32 ;  /* 0x0000003c4420723c */ /* 0x080fe20000001820 */
[C---:B------:R-:W-:Y:S02]  /*8350*/  ISETP.LT.OR P6, PT, R37.reuse, R229, P6 ;  /* 0x000000e52500720c */ /* 0x040fe400037c1670 */
[C---:B------:R-:W-:Y:S02]  /*8360*/  ISETP.LT.OR P3, PT, R37.reuse, R227, P3 ;  /* 0x000000e32500720c */ /* 0x040fe40001f61670 */
[C---:B------:R-:W-:Y:S02]  /*8370*/  ISETP.LT.OR P5, PT, R37.reuse, R225, P5 ;  /* 0x000000e12500720c */ /* 0x040fe40002fa1670 */
[----:B------:R-:W-:Y:S01]  /*8380*/  ISETP.LT.OR P4, PT, R37, R223, P4 ;  /* 0x000000df2500720c */ /* 0x000fe20002781670 */
[----:B------:R-:W-:Y:S01]  /*8390*/  HMMA.16816.F32 R28, R64, R60, R28 ;  /* 0x0000003c401c723c */ /* 0x000fe2000000181c */
[----:B------:R-:W-:-:S02]  /*83a0*/  IADD3 R37, R86, 0x10, RZ ;  /* 0x0000001056257810 */ /* 0x000fc40007ffe0ff */
[----:B------:R-:W-:Y:S02]  /*83b0*/  FSEL R108, R48, -INF , !P2 ;  /* 0xff800000306c7808 */ /* 0x000fe40005000000 */
[----:B------:R-:W-:Y:S02]  /*83c0*/  FSEL R103, R49, -INF , !P0 ;  /* 0xff80000031677808 */ /* 0x000fe40004000000 */
[C---:B------:R-:W-:Y:S01]  /*83d0*/  ISETP.GE.AND P2, PT, R38.reuse, R224, PT ;  /* 0x000000e02600720c */ /* 0x040fe20003f46270 */
[----:B------:R-:W-:Y:S01]  /*83e0*/  HMMA.16816.F32 R24, R64, R62, R24 ;  /* 0x0000003e4018723c */ /* 0x000fe20000001818 */
[C---:B------:R-:W-:Y:S01]  /*83f0*/  ISETP.GE.AND P0, PT, R38.reuse, R222, PT ;  /* 0x000000de2600720c */ /* 0x040fe20003f06270 */
[----:B------:R-:W-:Y:S01]  /*8400*/  LDSM.16.M88.4 R48, [R215+0x3000] ;  /* 0x00300000d730783b */ /* 0x000fe20000000200 */
[C---:B------:R-:W-:Y:S02]  /*8410*/  ISETP.LT.OR P2, PT, R38.reuse, R225, P2 ;  /* 0x000000e12600720c */ /* 0x040fe40001741670 */
[----:B------:R-:W-:-:S02]  /*8420*/  ISETP.LT.OR P0, PT, R38, R223, P0 ;  /* 0x000000df2600720c */ /* 0x000fc40000701670 */
[----:B------:R-:W-:Y:S01]  /*8430*/  IADD3 R38, R86, 0x11, RZ ;  /* 0x0000001156267810 */ /* 0x000fe20007ffe0ff */
[C---:B------:R-:W-:Y:S01]  /*8440*/  HMMA.16816.F32 R20, R68.reuse, R62, R20 ;  /* 0x0000003e4414723c */ /* 0x040fe20000001814 */
[----:B------:R-:W1:Y:S01]  /*8450*/  LDSM.16.M88.4 R60, [R208] ;  /* 0x00000000d03c783b */ /* 0x000e620000000200 */
[----:B------:R-:W-:Y:S02]  /*8460*/  FSEL R88, R41, -INF , !P6 ;  /* 0xff80000029587808 */ /* 0x000fe40007000000 */
[----:B------:R-:W-:Y:S02]  /*8470*/  FSEL R109, R44, -INF , !P2 ;  /* 0xff8000002c6d7808 */ /* 0x000fe40005000000 */
[----:B------:R-:W-:Y:S02]  /*8480*/  FSEL R120, R46, -INF , !P0 ;  /* 0xff8000002e787808 */ /* 0x000fe40004000000 */
[----:B------:R-:W-:Y:S01]  /*8490*/  HMMA.16816.F32 R16, R68, R56, R16 ;  /* 0x000000384410723c */ /* 0x000fe20000001810 */
[----:B------:R-:W-:-:S02]  /*84a0*/  FSEL R115, R45, -INF , !P5 ;  /* 0xff8000002d737808 */ /* 0x000fc40006800000 */
[C---:B------:R-:W-:Y:S02]  /*84b0*/  ISETP.GE.AND P2, PT, R38.reuse, R228, PT ;  /* 0x000000e42600720c */ /* 0x040fe40003f46270 */
[C---:B------:R-:W-:Y:S02]  /*84c0*/  ISETP.GE.AND P6, PT, R37.reuse, R226, PT ;  /* 0x000000e22500720c */ /* 0x040fe40003fc6270 */
[C---:B------:R-:W-:Y:S01]  /*84d0*/  ISETP.GE.AND P0, PT, R37.reuse, R224, PT ;  /* 0x000000e02500720c */ /* 0x040fe20003f06270 */
[----:B------:R-:W-:Y:S01]  /*84e0*/  HMMA.16816.F32 R12, R64, R56, R12 ;  /* 0x00000038400c723c */ /* 0x000fe2000000180c */
[----:B------:R-:W-:Y:S02]  /*84f0*/  ISETP.GE.AND P5, PT, R37, R222, PT ;  /* 0x000000de2500720c */ /* 0x000fe40003fa6270 */
[----:B------:R-:W-:Y:S02]  /*8500*/  FSEL R119, R47, -INF , !P4 ;  /* 0xff8000002f777808 */ /* 0x000fe40006000000 */
[----:B------:R-:W-:-:S02]  /*8510*/  ISETP.GE.AND P4, PT, R38, R226, PT ;  /* 0x000000e22600720c */ /* 0x000fc40003f86270 */
[C---:B------:R-:W-:Y:S01]  /*8520*/  ISETP.LT.OR P6, PT, R37.reuse, R227, P6 ;  /* 0x000000e32500720c */ /* 0x040fe200037c1670 */
[-C--:B------:R-:W-:Y:S01]  /*8530*/  HMMA.16816.F32 R8, R64, R58.reuse, R8 ;  /* 0x0000003a4008723c */ /* 0x080fe20000001808 */
[C---:B------:R-:W-:Y:S02]  /*8540*/  ISETP.LT.OR P0, PT, R37.reuse, R225, P0 ;  /* 0x000000e12500720c */ /* 0x040fe40000701670 */
[----:B------:R-:W-:Y:S02]  /*8550*/  ISETP.LT.OR P5, PT, R37, R223, P5 ;  /* 0x000000df2500720c */ /* 0x000fe40002fa1670 */
[C---:B------:R-:W-:Y:S02]  /*8560*/  ISETP.LT.OR P2, PT, R38.reuse, R229, P2 ;  /* 0x000000e52600720c */ /* 0x040fe40001741670 */
[----:B------:R-:W-:Y:S01]  /*8570*/  ISETP.LT.OR P4, PT, R38, R227, P4 ;  /* 0x000000e32600720c */ /* 0x000fe20002781670 */
[----:B------:R-:W-:Y:S01]  /*8580*/  HMMA.16816.F32 R4, R68, R58, R4 ;  /* 0x0000003a4404723c */ /* 0x000fe20000001804 */
[----:B------:R-:W-:-:S02]  /*8590*/  FSEL R89, R33, -INF , !P2 ;  /* 0xff80000021597808 */ /* 0x000fc40005000000 */
[----:B------:R-:W-:Y:S02]  /*85a0*/  FSEL R122, R28, -INF , !P0 ;  /* 0xff8000001c7a7808 */ /* 0x000fe40004000000 */
[----:B------:R-:W-:Y:S02]  /*85b0*/  ISETP.GE.AND P2, PT, R38, R222, PT ;  /* 0x000000de2600720c */ /* 0x000fe40003f46270 */
[----:B------:R-:W-:Y:S01]  /*85c0*/  FSEL R116, R34, -INF , !P6 ;  /* 0xff80000022747808 */ /* 0x000fe20007000000 */
[----:B------:R-:W-:Y:S01]  /*85d0*/  HMMA.16816.F32 R56, R80, R72, RZ ;  /* 0x000000485038723c */ /* 0x000fe200000018ff */
[----:B------:R-:W-:Y:S02]  /*85e0*/  ISETP.LT.OR P2, PT, R38, R223, P2 ;  /* 0x000000df2600720c */ /* 0x000fe40001741670 */
[----:B------:R-:W-:Y:S02]  /*85f0*/  IADD3 R44, R86, 0x19, RZ ;  /* 0x00000019562c7810 */ /* 0x000fe40007ffe0ff */
[----:B------:R-:W-:-:S02]  /*8600*/  FSEL R39, R30, -INF , !P5 ;  /* 0xff8000001e277808 */ /* 0x000fc40006800000 */
[----:B------:R-:W-:Y:S01]  /*8610*/  ISETP.GE.AND P5, PT, R44, R228, PT ;  /* 0x000000e42c00720c */ /* 0x000fe20003fa6270 */
[----:B------:R-:W-:Y:S01]  /*8620*/  HMMA.16816.F32 R52, R76, R72, RZ ;  /* 0x000000484c34723c */ /* 0x000fe200000018ff */
[----:B------:R-:W-:Y:S02]  /*8630*/  IADD3 R45, R86, 0x20, RZ ;  /* 0x00000020562d7810 */ /* 0x000fe40007ffe0ff */
[----:B------:R-:W-:-:S04]  /*8640*/  ISETP.LT.OR P5, PT, R44, R229, P5 ;  /* 0x000000e52c00720c */ /* 0x000fc80002fa1670 */
[----:B------:R-:W-:Y:S02]  /*8650*/  FSEL R92, R21, -INF , !P5 ;  /* 0xff800000155c7808 */ /* 0x000fe40006800000 */
[----:B------:R-:W-:-:S04]  /*8660*/  ISETP.GE.AND P5, PT, R45, R222, PT ;  /* 0x000000de2d00720c */ /* 0x000fc80003fa6270 */
[----:B------:R-:W-:-:S03]  /*8670*/  ISETP.LT.OR P5, PT, R45, R223, P5 ;  /* 0x000000df2d00720c */ /* 0x000fc60002fa1670 */
[----:B-1----:R-:W-:Y:S01]  /*8680*/  HMMA.16816.F32 R56, R68, R60, R56 ;  /* 0x0000003c4438723c */ /* 0x002fe20000001838 */
[----:B------:R-:W-:-:S07]  /*8690*/  FSEL R193, R14, -INF , !P5 ;  /* 0xff8000000ec17808 */ /* 0x000fce0006800000 */
[----:B------:R-:W-:Y:S07]  /*86a0*/  HMMA.16816.F32 R52, R64, R60, R52 ;  /* 0x0000003c4034723c */ /* 0x000fee0000001834 */
[----:B------:R-:W-:Y:S02]  /*86b0*/  FSEL R60, R43, -INF , !P3 ;  /* 0xff8000002b3c7808 */ /* 0x000fe40005800000 */
[----:B------:R-:W-:Y:S01]  /*86c0*/  ISETP.GE.AND P3, PT, R37, R228, PT ;  /* 0x000000e42500720c */ /* 0x000fe20003f66270 */
[----:B------:R-:W-:Y:S01]  /*86d0*/  HMMA.16816.F32 R40, R76, R74, RZ ;  /* 0x0000004a4c28723c */ /* 0x000fe200000018ff */
[----:B------:R-:W-:-:S02]  /*86e0*/  FSEL R61, R35, -INF , !P4 ;  /* 0xff800000233d7808 */ /* 0x000fc40006000000 */
[----:B------:R-:W-:Y:S02]  /*86f0*/  ISETP.LT.OR P3, PT, R37, R229, P3 ;  /* 0x000000e52500720c */ /* 0x000fe40001f61670 */
[----:B------:R-:W-:Y:S02]  /*8700*/  IADD3 R37, R86, 0x18, RZ ;  /* 0x0000001856257810 */ /* 0x000fe40007ffe0ff */
[----:B------:R-:W-:Y:S01]  /*8710*/  FSEL R90, R32, -INF , !P3 ;  /* 0xff800000205a7808 */ /* 0x000fe20005800000 */
[----:B------:R-:W-:Y:S01]  /*8720*/  HMMA.16816.F32 R72, R80, R74, RZ ;  /* 0x0000004a5048723c */ /* 0x000fe200000018ff */
[CC--:B------:R-:W-:Y:S01]  /*8730*/  ISETP.GE.AND P3, PT, R38.reuse, R224.reuse, PT ;  /* 0x000000e02600720c */ /* 0x0c0fe20003f66270 */
[----:B------:R-:W1:Y:S01]  /*8740*/  LDSM.16.M88.4 R32, [R207] ;  /* 0x00000000cf20783b */ /* 0x000e620000000200 */
[----:B------:R-:W-:Y:S02]  /*8750*/  ISETP.GE.AND P0, PT, R37, R224, PT ;  /* 0x000000e02500720c */ /* 0x000fe40003f06270 */
[----:B------:R-:W-:-:S02]  /*8760*/  ISETP.LT.OR P3, PT, R38, R225, P3 ;  /* 0x000000e12600720c */ /* 0x000fc40001f61670 */
[----:B------:R-:W-:Y:S02]  /*8770*/  ISETP.GE.AND P6, PT, R37, R228, PT ;  /* 0x000000e42500720c */ /* 0x000fe40003fc6270 */
[----:B------:R-:W-:Y:S02]  /*8780*/  FSEL R121, R29, -INF , !P3 ;  /* 0xff8000001d797808 */ /* 0x000fe40005800000 */
[C---:B------:R-:W-:Y:S02]  /*8790*/  ISETP.GE.AND P3, PT, R37.reuse, R222, PT ;  /* 0x000000de2500720c */ /* 0x040fe40003f66270 */
[C---:B------:R-:W-:Y:S02]  /*87a0*/  ISETP.GE.AND P4, PT, R37.reuse, R226, PT ;  /* 0x000000e22500720c */ /* 0x040fe40003f86270 */
[C---:B------:R-:W-:Y:S01]  /*87b0*/  ISETP.LT.OR P0, PT, R37.reuse, R225, P0 ;  /* 0x000000e12500720c */ /* 0x040fe20000701670 */
[----:B------:R-:W-:Y:S01]  /*87c0*/  HMMA.16816.F32 R40, R64, R62, R40 ;  /* 0x0000003e4028723c */ /* 0x000fe20000001828 */
[----:B------:R-:W-:-:S02]  /*87d0*/  ISETP.LT.OR P3, PT, R37, R223, P3 ;  /* 0x000000df2500720c */ /* 0x000fc40001f61670 */
[C---:B------:R-:W-:Y:S02]  /*87e0*/  ISETP.LT.OR P6, PT, R37.reuse, R229, P6 ;  /* 0x000000e52500720c */ /* 0x040fe400037c1670 */
[----:B------:R-:W-:Y:S02]  /*87f0*/  ISETP.LT.OR P4, PT, R37, R227, P4 ;  /* 0x000000e32500720c */ /* 0x000fe40002781670 */
[----:B------:R-:W-:Y:S01]  /*8800*/  FSEL R38, R31, -INF , !P2 ;  /* 0xff8000001f267808 */ /* 0x000fe20005000000 */
[----:B------:R-:W-:Y:S01]  /*8810*/  HMMA.16816.F32 R72, R68, R62, R72 ;  /* 0x0000003e4448723c */ /* 0x000fe20000001848 */
[----:B------:R-:W-:Y:S02]  /*8820*/  FSEL R252, R24, -INF , !P0 ;  /* 0xff80000018fc7808 */ /* 0x000fe40004000000 */
[----:B------:R-:W-:Y:S02]  /*8830*/  FSEL R37, R26, -INF , !P3 ;  /* 0xff8000001a257808 */ /* 0x000fe40005800000 */
[----:B------:R-:W-:-:S02]  /*8840*/  ISETP.GE.AND P2, PT, R44, R224, PT ;  /* 0x000000e02c00720c */ /* 0x000fc40003f46270 */
[C---:B------:R-:W-:Y:S01]  /*8850*/  ISETP.GE.AND P0, PT, R44.reuse, R222, PT ;  /* 0x000000de2c00720c */ /* 0x040fe20003f06270 */
[----:B------:R-:W-:Y:S01]  /*8860*/  HMMA.16816.F32 R28, R80, R48, RZ ;  /* 0x00000030501c723c */ /* 0x000fe200000018ff */
[C---:B------:R-:W-:Y:S02]  /*8870*/  ISETP.GE.AND P3, PT, R44.reuse, R226, PT ;  /* 0x000000e22c00720c */ /* 0x040fe40003f66270 */
[C---:B------:R-:W-:Y:S02]  /*8880*/  ISETP.LT.OR P2, PT, R44.reuse, R225, P2 ;  /* 0x000000e12c00720c */ /* 0x040fe40001741670 */
[C---:B------:R-:W-:Y:S02]  /*8890*/  ISETP.LT.OR P0, PT, R44.reuse, R223, P0 ;  /* 0x000000df2c00720c */ /* 0x040fe40000701670 */
[----:B------:R-:W-:Y:S02]  /*88a0*/  ISETP.LT.OR P3, PT, R44, R227, P3 ;  /* 0x000000e32c00720c */ /* 0x000fe40001f61670 */
[----:B------:R-:W-:-:S02]  /*88b0*/  IADD3 R44, R86, 0x21, RZ ;  /* 0x00000021562c7810 */ /* 0x000fc40007ffe0ff */
[----:B------:R-:W-:Y:S02]  /*88c0*/  FSEL R62, R22, -INF , !P4 ;  /* 0xff800000163e7808 */ /* 0x000fe40006000000 */
[-C--:B------:R-:W-:Y:S02]  /*88d0*/  ISETP.GE.AND P4, PT, R44, R228.reuse, PT ;  /* 0x000000e42c00720c */ /* 0x080fe40003f86270 */
[----:B------:R-:W-:Y:S02]  /*88e0*/  FSEL R91, R20, -INF , !P6 ;  /* 0xff800000145b7808 */ /* 0x000fe40007000000 */
[----:B------:R-:W-:Y:S02]  /*88f0*/  FSEL R63, R23, -INF , !P3 ;  /* 0xff800000173f7808 */ /* 0x000fe40005800000 */
[----:B------:R-:W-:Y:S01]  /*8900*/  FSEL R127, R27, -INF , !P0 ;  /* 0xff8000001b7f7808 */ /* 0x000fe20004000000 */
[----:B------:R-:W2:Y:S01]  /*8910*/  LDSM.16.M88.4 R20, [R215+0x3400] ;  /* 0x00340000d714783b */ /* 0x000ea20000000200 */
[----:B------:R-:W-:-:S02]  /*8920*/  ISETP.GE.AND P3, PT, R45, R228, PT ;  /* 0x000000e42d00720c */ /* 0x000fc40003f66270 */
[CC--:B------:R-:W-:Y:S01]  /*8930*/  ISETP.GE.AND P6, PT, R45.reuse, R226.reuse, PT ;  /* 0x000000e22d00720c */ /* 0x0c0fe20003fc6270 */
[----:B-1----:R-:W-:Y:S01]  /*8940*/  HMMA.16816.F32 R28, R68, R32, R28 ;  /* 0x00000020441c723c */ /* 0x002fe2000000181c */
[C---:B------:R-:W-:Y:S02]  /*8950*/  ISETP.GE.AND P0, PT, R44.reuse, R226, PT ;  /* 0x000000e22c00720c */ /* 0x040fe40003f06270 */
[-C--:B------:R-:W-:Y:S02]  /*8960*/  ISETP.LT.OR P4, PT, R44, R229.reuse, P4 ;  /* 0x000000e52c00720c */ /* 0x080fe40002781670 */
[----:B------:R-:W-:Y:S02]  /*8970*/  ISETP.LT.OR P3, PT, R45, R229, P3 ;  /* 0x000000e52d00720c */ /* 0x000fe40001f61670 */
[----:B------:R-:W-:Y:S02]  /*8980*/  FSEL R93, R17, -INF , !P4 ;  /* 0xff800000115d7808 */ /* 0x000fe40006000000 */
[----:B------:R-:W-:-:S02]  /*8990*/  ISETP.LT.OR P6, PT, R45, R227, P6 ;  /* 0x000000e32d00720c */ /* 0x000fc400037c1670 */
[----:B------:R-:W-:Y:S02]  /*89a0*/  ISETP.LT.OR P0, PT, R44, R227, P0 ;  /* 0x000000e32c00720c */ /* 0x000fe40000701670 */
[----:B------:R-:W-:Y:S02]  /*89b0*/  IADD3 R17, R86, 0x28, RZ ;  /* 0x0000002856117810 */ /* 0x000fe40007ffe0ff */
[----:B------:R-:W-:Y:S02]  /*89c0*/  FSEL R97, R25, -INF , !P2 ;  /* 0xff80000019617808 */ /* 0x000fe40005000000 */
[----:B------:R-:W-:Y:S01]  /*89d0*/  FSEL R94, R16, -INF , !P3 ;  /* 0xff800000105e7808 */ /* 0x000fe20005800000 */
[----:B------:R-:W-:Y:S01]  /*89e0*/  HMMA.16816.F32 R24, R76, R48, RZ ;  /* 0x000000304c18723c */ /* 0x000fe200000018ff */
[----:B------:R-:W-:Y:S02]  /*89f0*/  FSEL R128, R18, -INF , !P6 ;  /* 0xff80000012807808 */ /* 0x000fe40007000000 */
[----:B------:R-:W-:-:S02]  /*8a00*/  FSEL R123, R19, -INF , !P0 ;  /* 0xff800000137b7808 */ /* 0x000fc40004000000 */
[-C--:B------:R-:W-:Y:S02]  /*8a10*/  ISETP.GE.AND P2, PT, R45, R224.reuse, PT ;  /* 0x000000e02d00720c */ /* 0x080fe40003f46270 */
[C---:B------:R-:W-:Y:S02]  /*8a20*/  ISETP.GE.AND P3, PT, R44.reuse, R224, PT ;  /* 0x000000e02c00720c */ /* 0x040fe40003f66270 */
[----:B------:R-:W-:Y:S02]  /*8a30*/  ISETP.GE.AND P4, PT, R44, R222, PT ;  /* 0x000000de2c00720c */ /* 0x000fe40003f86270 */
[C---:B------:R-:W-:Y:S02]  /*8a40*/  ISETP.GE.AND P6, PT, R17.reuse, R228, PT ;  /* 0x000000e41100720c */ /* 0x040fe40003fc6270 */
[----:B------:R-:W-:Y:S02]  /*8a50*/  ISETP.GE.AND P0, PT, R17, R226, PT ;  /* 0x000000e21100720c */ /* 0x000fe40003f06270 */
[----:B------:R-:W-:-:S02]  /*8a60*/  ISETP.LT.OR P2, PT, R45, R225, P2 ;  /* 0x000000e12d00720c */ /* 0x000fc40001741670 */
[C---:B------:R-:W-:Y:S02]  /*8a70*/  ISETP.LT.OR P3, PT, R44.reuse, R225, P3 ;  /* 0x000000e12c00720c */ /* 0x040fe40001f61670 */
[----:B------:R-:W-:Y:S02]  /*8a80*/  ISETP.LT.OR P4, PT, R44, R223, P4 ;  /* 0x000000df2c00720c */ /* 0x000fe40002781670 */
[C---:B------:R-:W-:Y:S02]  /*8a90*/  ISETP.LT.OR P6, PT, R17.reuse, R229, P6 ;  /* 0x000000e51100720c */ /* 0x040fe400037c1670 */
[----:B------:R-:W-:Y:S01]  /*8aa0*/  ISETP.LT.OR P0, PT, R17, R227, P0 ;  /* 0x000000e31100720c */ /* 0x000fe20000701670 */
[----:B------:R-:W-:Y:S01]  /*8ab0*/  HMMA.16816.F32 R24, R64, R32, R24 ;  /* 0x000000204018723c */ /* 0x000fe20000001818 */
[----:B------:R-:W-:Y:S02]  /*8ac0*/  IADD3 R16, R86, 0x29, RZ ;  /* 0x0000002956107810 */ /* 0x000fe40007ffe0ff */
[----:B------:R-:W-:-:S02]  /*8ad0*/  FSEL R130, R12, -INF , !P2 ;  /* 0xff8000000c827808 */ /* 0x000fc40005000000 */
[----:B------:R-:W-:Y:S02]  /*8ae0*/  FSEL R131, R13, -INF , !P3 ;  /* 0xff8000000d837808 */ /* 0x000fe40005800000 */
[----:B------:R-:W-:Y:S02]  /*8af0*/  FSEL R192, R15, -INF , !P4 ;  /* 0xff8000000fc07808 */ /* 0x000fe40006000000 */
[----:B------:R-:W-:Y:S01]  /*8b00*/  FSEL R95, R4, -INF , !P6 ;  /* 0xff800000045f7808 */ /* 0x000fe20007000000 */
[----:B------:R-:W-:Y:S01]  /*8b10*/  HMMA.16816.F32 R12, R76, R50, RZ ;  /* 0x000000324c0c723c */ /* 0x000fe200000018ff */
[----:B------:R-:W-:Y:S02]  /*8b20*/  FSEL R129, R6, -INF , !P0 ;  /* 0xff80000006817808 */ /* 0x000fe40004000000 */
[C---:B------:R-:W-:Y:S02]  /*8b30*/  ISETP.GE.AND P2, PT, R17.reuse, R224, PT ;  /* 0x000000e01100720c */ /* 0x040fe40003f46270 */
[----:B------:R-:W-:-:S02]  /*8b40*/  ISETP.GE.AND P3, PT, R17, R222, PT ;  /* 0x000000de1100720c */ /* 0x000fc40003f66270 */
[C---:B------:R-:W-:Y:S01]  /*8b50*/  ISETP.GE.AND P5, PT, R16.reuse, R228, PT ;  /* 0x000000e41000720c */ /* 0x040fe20003fa6270 */
[----:B------:R-:W-:Y:S01]  /*8b60*/  HMMA.16816.F32 R48, R80, R50, RZ ;  /* 0x000000325030723c */ /* 0x000fe200000018ff */
[C---:B------:R-:W-:Y:S02]  /*8b70*/  ISETP.GE.AND P4, PT, R16.reuse, R226, PT ;  /* 0x000000e21000720c */ /* 0x040fe40003f86270 */
[C---:B------:R-:W-:Y:S02]  /*8b80*/  ISETP.GE.AND P6, PT, R16.reuse, R224, PT ;  /* 0x000000e01000720c */ /* 0x040fe40003fc6270 */
[----:B------:R-:W-:Y:S02]  /*8b90*/  ISETP.GE.AND P0, PT, R16, R222, PT ;  /* 0x000000de1000720c */ /* 0x000fe40003f06270 */
[C---:B------:R-:W-:Y:S02]  /*8ba0*/  ISETP.LT.OR P2, PT, R17.reuse, R225, P2 ;  /* 0x000000e11100720c */ /* 0x040fe40001741670 */
[----:B------:R-:W-:-:S02]  /*8bb0*/  ISETP.LT.OR P3, PT, R17, R223, P3 ;  /* 0x000000df1100720c */ /* 0x000fc40001f61670 */
[C---:B------:R-:W-:Y:S02]  /*8bc0*/  ISETP.LT.OR P5, PT, R16.reuse, R229, P5 ;  /* 0x000000e51000720c */ /* 0x040fe40002fa1670 */
[C---:B------:R-:W-:Y:S02]  /*8bd0*/  ISETP.LT.OR P4, PT, R16.reuse, R227, P4 ;  /* 0x000000e31000720c */ /* 0x040fe40002781670 */
[C---:B------:R-:W-:Y:S01]  /*8be0*/  ISETP.LT.OR P6, PT, R16.reuse, R225, P6 ;  /* 0x000000e11000720c */ /* 0x040fe200037c1670 */
[----:B------:R-:W-:Y:S01]  /*8bf0*/  HMMA.16816.F32 R12, R64, R34, R12 ;  /* 0x00000022400c723c */ /* 0x000fe2000000180c */
[----:B------:R-:W-:Y:S02]  /*8c00*/  ISETP.LT.OR P0, PT, R16, R223, P0 ;  /* 0x000000df1000720c */ /* 0x000fe40000701670 */
[----:B------:R-:W1:Y:S01]  /*8c10*/  LDSM.16.M88.4 R16, [R206] ;  /* 0x00000000ce10783b */ /* 0x000e620000000200 */
[C---:B------:R-:W-:Y:S02]  /*8c20*/  IADD3 R33, R86.reuse, 0x30, RZ ;  /* 0x0000003056217810 */ /* 0x040fe40007ffe0ff */
[----:B------:R-:W-:-:S02]  /*8c30*/  IADD3 R32, R86, 0x31, RZ ;  /* 0x0000003156207810 */ /* 0x000fc40007ffe0ff */
[----:B------:R-:W-:Y:S01]  /*8c40*/  FSEL R96, R5, -INF , !P5 ;  /* 0xff80000005607808 */ /* 0x000fe20006800000 */
[----:B------:R-:W-:Y:S01]  /*8c50*/  HMMA.16816.F32 R48, R68, R34, R48 ;  /* 0x000000224430723c */ /* 0x000fe20000001830 */
[----:B------:R-:W-:Y:S02]  /*8c60*/  FSEL R243, R7, -INF , !P4 ;  /* 0xff80000007f37808 */ /* 0x000fe40006000000 */
[----:B------:R-:W-:Y:S02]  /*8c70*/  FSEL R165, R8, -INF , !P2 ;  /* 0xff80000008a57808 */ /* 0x000fe40005000000 */
[----:B------:R-:W-:Y:S02]  /*8c80*/  FSEL R203, R10, -INF , !P3 ;  /* 0xff8000000acb7808 */ /* 0x000fe40005800000 */
[----:B------:R-:W-:Y:S01]  /*8c90*/  FSEL R172, R9, -INF , !P6 ;  /* 0xff80000009ac7808 */ /* 0x000fe20007000000 */
[----:B--2---:R-:W-:Y:S01]  /*8ca0*/  HMMA.16816.F32 R4, R80, R20, RZ ;  /* 0x000000145004723c */ /* 0x004fe200000018ff */
[----:B------:R-:W-:-:S02]  /*8cb0*/  FSEL R245, R11, -INF , !P0 ;  /* 0xff8000000bf57808 */ /* 0x000fc40004000000 */
[CC--:B------:R-:W-:Y:S02]  /*8cc0*/  ISETP.GE.AND P4, PT, R33.reuse, R228.reuse, PT ;  /* 0x000000e42100720c */ /* 0x0c0fe40003f86270 */
[C---:B------:R-:W-:Y:S02]  /*8cd0*/  ISETP.GE.AND P2, PT, R32.reuse, R228, PT ;  /* 0x000000e42000720c */ /* 0x040fe40003f46270 */
[-C--:B------:R-:W-:Y:S01]  /*8ce0*/  ISETP.LT.OR P4, PT, R33, R229.reuse, P4 ;  /* 0x000000e52100720c */ /* 0x080fe20002781670 */
[----:B------:R-:W-:Y:S01]  /*8cf0*/  HMMA.16816.F32 R8, R76, R20, RZ ;  /* 0x000000144c08723c */ /* 0x000fe200000018ff */
[----:B------:R-:W-:Y:S02]  /*8d00*/  ISETP.LT.OR P2, PT, R32, R229, P2 ;  /* 0x000000e52000720c */ /* 0x000fe40001741670 */
[----:B------:R-:W-:Y:S02]  /*8d10*/  FSEL R56, R56, -INF , !P4 ;  /* 0xff80000038387808 */ /* 0x000fe40006000000 */
[----:B------:R-:W-:-:S02]  /*8d20*/  FSEL R57, R57, -INF , !P2 ;  /* 0xff80000039397808 */ /* 0x000fc40005000000 */
[C---:B------:R-:W-:Y:S02]  /*8d30*/  ISETP.GE.AND P5, PT, R33.reuse, R226, PT ;  /* 0x000000e22100720c */ /* 0x040fe40003fa6270 */
[C---:B------:R-:W-:Y:S02]  /*8d40*/  ISETP.GE.AND P3, PT, R33.reuse, R224, PT ;  /* 0x000000e02100720c */ /* 0x040fe40003f66270 */
[C---:B------:R-:W-:Y:S02]  /*8d50*/  ISETP.GE.AND P6, PT, R33.reuse, R222, PT ;  /* 0x000000de2100720c */ /* 0x040fe40003fc6270 */
[C---:B------:R-:W-:Y:S02]  /*8d60*/  ISETP.GE.AND P0, PT, R32.reuse, R226, PT ;  /* 0x000000e22000720c */ /* 0x040fe40003f06270 */
[C---:B------:R-:W-:Y:S02]  /*8d70*/  ISETP.GE.AND P4, PT, R32.reuse, R224, PT ;  /* 0x000000e02000720c */ /* 0x040fe40003f86270 */
[----:B------:R-:W-:Y:S01]  /*8d80*/  ISETP.GE.AND P2, PT, R32, R222, PT ;  /* 0x000000de2000720c */ /* 0x000fe20003f46270 */
[----:B-1----:R-:W-:Y:S01]  /*8d90*/  HMMA.16816.F32 R4, R68, R16, R4 ;  /* 0x000000104404723c */ /* 0x002fe20000001804 */
[----:B------:R-:W-:-:S02]  /*8da0*/  ISETP.LT.OR P5, PT, R33, R227, P5 ;  /* 0x000000e32100720c */ /* 0x000fc40002fa1670 */
[C---:B------:R-:W-:Y:S02]  /*8db0*/  ISETP.LT.OR P3, PT, R33.reuse, R225, P3 ;  /* 0x000000e12100720c */ /* 0x040fe40001f61670 */
[----:B------:R-:W-:Y:S02]  /*8dc0*/  ISETP.LT.OR P6, PT, R33, R223, P6 ;  /* 0x000000df2100720c */ /* 0x000fe400037c1670 */
[C---:B------:R-:W-:Y:S01]  /*8dd0*/  ISETP.LT.OR P0, PT, R32.reuse, R227, P0 ;  /* 0x000000e32000720c */ /* 0x040fe20000701670 */
[----:B------:R-:W-:Y:S01]  /*8de0*/  HMMA.16816.F32 R8, R64, R16, R8 ;  /* 0x000000104008723c */ /* 0x000fe20000001808 */
[C---:B------:R-:W-:Y:S02]  /*8df0*/  ISETP.LT.OR P4, PT, R32.reuse, R225, P4 ;  /* 0x000000e12000720c */ /* 0x040fe40002781670 */
[----:B------:R-:W-:Y:S02]  /*8e00*/  ISETP.LT.OR P2, PT, R32, R223, P2 ;  /* 0x000000df2000720c */ /* 0x000fe40001741670 */
[----:B------:R-:W-:-:S02]  /*8e10*/  IADD3 R33, R86, 0x38, RZ ;  /* 0x0000003856217810 */ /* 0x000fc40007ffe0ff */
[----:B------:R-:W-:Y:S02]  /*8e20*/  IADD3 R32, R86, 0x39, RZ ;  /* 0x0000003956207810 */ /* 0x000fe40007ffe0ff */
        /* <DEDUP_REMOVED lines=12> */
[C---:B------:R-:W-:Y:S02]  /*8ef0*/  IADD3 R17, R86.reuse, 0x40, RZ ;  /* 0x0000004056117810 */ /* 0x040fe40007ffe0ff */
[----:B------:R-:W-:Y:S02]  /*8f00*/  IADD3 R16, R86, 0x41, RZ ;  /* 0x0000004156107810 */ /* 0x000fe40007ffe0ff */
[----:B------:R-:W-:Y:S02]  /*8f10*/  FSEL R246, R53, -INF , !P4 ;  /* 0xff80000035f67808 */ /* 0x000fe40006000000 */
[----:B------:R-:W-:Y:S02]  /*8f20*/  FSEL R200, R54, -INF , !P6 ;  /* 0xff80000036c87808 */ /* 0x000fe40007000000 */
        /* <DEDUP_REMOVED lines=8> */
[-C--:B------:R-:W-:Y:S02]  /*8fb0*/  ISETP.GE.AND P2, PT, R17, R228.reuse, PT ;  /* 0x000000e41100720c */ /* 0x080fe40003f46270 */
[----:B------:R-:W-:Y:S02]  /*8fc0*/  ISETP.GE.AND P3, PT, R16, R228, PT ;  /* 0x000000e41000720c */ /* 0x000fe40003f66270 */
[----:B------:R-:W-:Y:S02]  /*8fd0*/  ISETP.LT.OR P4, PT, R33, R223, P4 ;  /* 0x000000df2100720c */ /* 0x000fe40002781670 */
[C---:B------:R-:W-:Y:S02]  /*8fe0*/  ISETP.LT.OR P6, PT, R32.reuse, R229, P6 ;  /* 0x000000e52000720c */ /* 0x040fe400037c1670 */
[----:B------:R-:W-:-:S02]  /*8ff0*/  ISETP.LT.OR P5, PT, R32, R225, P5 ;  /* 0x000000e12000720c */ /* 0x000fc40002fa1670 */
[----:B------:R-:W-:Y:S02]  /*9000*/  ISETP.LT.OR P0, PT, R32, R223, P0 ;  /* 0x000000df2000720c */ /* 0x000fe40000701670 */
[-C--:B------:R-:W-:Y:S01]  /*9010*/  ISETP.LT.OR P2, PT, R17, R229.reuse, P2 ;  /* 0x000000e51100720c */ /* 0x080fe20001741670 */
[-C--:B------:R-:W-:Y:S01]  /*9020*/  HMMA.16816.F32 R32, R76, R22.reuse, RZ ;  /* 0x000000164c20723c */ /* 0x080fe200000018ff */
[----:B------:R-:W-:Y:S02]  /*9030*/  ISETP.LT.OR P3, PT, R16, R229, P3 ;  /* 0x000000e51000720c */ /* 0x000fe40001f61670 */
[----:B------:R-:W-:Y:S02]  /*9040*/  FSEL R73, R73, -INF , !P6 ;  /* 0xff80000049497808 */ /* 0x000fe40007000000 */
[----:B------:R-:W-:Y:S02]  /*9050*/  FSEL R202, R42, -INF , !P4 ;  /* 0xff8000002aca7808 */ /* 0x000fe40006000000 */
[----:B------:R-:W-:Y:S01]  /*9060*/  FSEL R98, R41, -INF , !P5 ;  /* 0xff80000029627808 */ /* 0x000fe20006800000 */
[----:B------:R-:W-:Y:S01]  /*9070*/  HMMA.16816.F32 R20, R80, R22, RZ ;  /* 0x000000165014723c */ /* 0x000fe200000018ff */
[----:B------:R-:W-:-:S02]  /*9080*/  FSEL R196, R43, -INF , !P0 ;  /* 0xff8000002bc47808 */ /* 0x000fc40004000000 */
[----:B------:R-:W-:Y:S01]  /*9090*/  FSEL R75, R28, -INF , !P2 ;  /* 0xff8000001c4b7808 */ /* 0x000fe20005000000 */
[----:B------:R-:W1:Y:S01]  /*90a0*/  LDSM.16.M88.4 R40, [R215+0x3800] ;  /* 0x00380000d728783b */ /* 0x000e620000000200 */
[----:B------:R-:W-:Y:S02]  /*90b0*/  FSEL R74, R29, -INF , !P3 ;  /* 0xff8000001d4a7808 */ /* 0x000fe40005800000 */
[C---:B------:R-:W-:Y:S02]  /*90c0*/  ISETP.GE.AND P6, PT, R17.reuse, R226, PT ;  /* 0x000000e21100720c */ /* 0x040fe40003fc6270 */
[C---:B------:R-:W-:Y:S02]  /*90d0*/  ISETP.GE.AND P4, PT, R17.reuse, R224, PT ;  /* 0x000000e01100720c */ /* 0x040fe40003f86270 */
[----:B------:R-:W-:Y:S02]  /*90e0*/  ISETP.GE.AND P5, PT, R17, R222, PT ;  /* 0x000000de1100720c */ /* 0x000fe40003fa6270 */
[----:B------:R-:W-:-:S02]  /*90f0*/  ISETP.GE.AND P0, PT, R16, R226, PT ;  /* 0x000000e21000720c */ /* 0x000fc40003f06270 */
[C---:B------:R-:W-:Y:S01]  /*9100*/  ISETP.GE.AND P2, PT, R16.reuse, R224, PT ;  /* 0x000000e01000720c */ /* 0x040fe20003f46270 */
[-C--:B------:R-:W-:Y:S01]  /*9110*/  HMMA.16816.F32 R32, R64, R18.reuse, R32 ;  /* 0x000000124020723c */ /* 0x080fe20000001820 */
[C---:B------:R-:W-:Y:S02]  /*9120*/  ISETP.GE.AND P3, PT, R16.reuse, R222, PT ;  /* 0x000000de1000720c */ /* 0x040fe40003f66270 */
[C---:B------:R-:W-:Y:S02]  /*9130*/  ISETP.LT.OR P6, PT, R17.reuse, R227, P6 ;  /* 0x000000e31100720c */ /* 0x040fe400037c1670 */
[C---:B------:R-:W-:Y:S02]  /*9140*/  ISETP.LT.OR P4, PT, R17.reuse, R225, P4 ;  /* 0x000000e11100720c */ /* 0x040fe40002781670 */
[----:B------:R-:W-:Y:S01]  /*9150*/  ISETP.LT.OR P5, PT, R17, R223, P5 ;  /* 0x000000df1100720c */ /* 0x000fe20002fa1670 */
[----:B------:R-:W-:Y:S01]  /*9160*/  HMMA.16816.F32 R20, R68, R18, R20 ;  /* 0x000000124414723c */ /* 0x000fe20000001814 */
[----:B------:R-:W-:-:S02]  /*9170*/  ISETP.LT.OR P0, PT, R16, R227, P0 ;  /* 0x000000e31000720c */ /* 0x000fc40000701670 */
[C---:B------:R-:W-:Y:S02]  /*9180*/  ISETP.LT.OR P2, PT, R16.reuse, R225, P2 ;  /* 0x000000e11000720c */ /* 0x040fe40001741670 */
[----:B------:R-:W-:Y:S02]  /*9190*/  ISETP.LT.OR P3, PT, R16, R223, P3 ;  /* 0x000000df1000720c */ /* 0x000fe40001f61670 */
[C---:B------:R-:W-:Y:S02]  /*91a0*/  IADD3 R17, R86.reuse, 0x48, RZ ;  /* 0x0000004856117810 */ /* 0x040fe40007ffe0ff */
[----:B------:R-:W-:Y:S02]  /*91b0*/  IADD3 R16, R86, 0x49, RZ ;  /* 0x0000004956107810 */ /* 0x000fe40007ffe0ff */
[----:B------:R-:W-:Y:S02]  /*91c0*/  FSEL R55, R30, -INF , !P6 ;  /* 0xff8000001e377808 */ /* 0x000fe40007000000 */
[----:B------:R-:W-:-:S02]  /*91d0*/  FSEL R54, R31, -INF , !P0 ;  /* 0xff8000001f367808 */ /* 0x000fc40004000000 */
[----:B------:R-:W-:Y:S02]  /*91e0*/  FSEL R191, R26, -INF , !P5 ;  /* 0xff8000001abf7808 */ /* 0x000fe40006800000 */
[----:B------:R-:W-:Y:S02]  /*91f0*/  FSEL R186, R27, -INF , !P3 ;  /* 0xff8000001bba7808 */ /* 0x000fe40005800000 */
[C---:B------:R-:W-:Y:S01]  /*9200*/  ISETP.GE.AND P6, PT, R17.reuse, R228, PT ;  /* 0x000000e41100720c */ /* 0x040fe20003fc6270 */
[----:B-1----:R-:W-:Y:S01]  /*9210*/  HMMA.16816.F32 R28, R76, R40, RZ ;  /* 0x000000284c1c723c */ /* 0x002fe200000018ff */
[----:B------:R-:W-:Y:S02]  /*9220*/  ISETP.GE.AND P0, PT, R17, R226, PT ;  /* 0x000000e21100720c */ /* 0x000fe40003f06270 */
[C---:B------:R-:W-:Y:S02]  /*9230*/  ISETP.GE.AND P5, PT, R16.reuse, R228, PT ;  /* 0x000000e41000720c */ /* 0x040fe40003fa6270 */
[----:B------:R-:W-:-:S02]  /*9240*/  ISETP.GE.AND P3, PT, R16, R226, PT ;  /* 0x000000e21000720c */ /* 0x000fc40003f66270 */
[C---:B------:R-:W-:Y:S02]  /*9250*/  ISETP.LT.OR P6, PT, R17.reuse, R229, P6 ;  /* 0x000000e51100720c */ /* 0x040fe400037c1670 */
[----:B------:R-:W-:Y:S02]  /*9260*/  ISETP.LT.OR P0, PT, R17, R227, P0 ;  /* 0x000000e31100720c */ /* 0x000fe40000701670 */
[C---:B------:R-:W-:Y:S02]  /*9270*/  ISETP.LT.OR P5, PT, R16.reuse, R229, P5 ;  /* 0x000000e51000720c */ /* 0x040fe40002fa1670 */
[----:B------:R-:W-:Y:S02]  /*9280*/  ISETP.LT.OR P3, PT, R16, R227, P3 ;  /* 0x000000e31000720c */ /* 0x000fe40001f61670 */
[C---:B------:R-:W-:Y:S02]  /*9290*/  IADD3 R45, R86.reuse, 0x50, RZ ;  /* 0x00000050562d7810 */ /* 0x040fe40007ffe0ff */
[----:B------:R-:W-:-:S02]  /*92a0*/  IADD3 R44, R86, 0x51, RZ ;  /* 0x00000051562c7810 */ /* 0x000fc40007ffe0ff */
[----:B------:R-:W-:Y:S02]  /*92b0*/  FSEL R198, R24, -INF , !P4 ;  /* 0xff80000018c67808 */ /* 0x000fe40006000000 */
[----:B------:R-:W-:Y:S02]  /*92c0*/  FSEL R197, R25, -INF , !P2 ;  /* 0xff80000019c57808 */ /* 0x000fe40005000000 */
[----:B------:R-:W-:Y:S01]  /*92d0*/  FSEL R105, R48, -INF , !P6 ;  /* 0xff80000030697808 */ /* 0x000fe20007000000 */
[----:B------:R-:W1:Y:S01]  /*92e0*/  LDSM.16.M88.4 R24, [R205] ;  /* 0x00000000cd18783b */ /* 0x000e620000000200 */
[----:B------:R-:W-:Y:S02]  /*92f0*/  FSEL R50, R50, -INF , !P0 ;  /* 0xff80000032327808 */ /* 0x000fe40004000000 */
[----:B------:R-:W-:Y:S02]  /*9300*/  FSEL R117, R49, -INF , !P5 ;  /* 0xff80000031757808 */ /* 0x000fe40006800000 */
[----:B------:R-:W-:-:S02]  /*9310*/  FSEL R51, R51, -INF , !P3 ;  /* 0xff80000033337808 */ /* 0x000fc40005800000 */
[C---:B------:R-:W-:Y:S02]  /*9320*/  ISETP.GE.AND P4, PT, R17.reuse, R224, PT ;  /* 0x000000e01100720c */ /* 0x040fe40003f86270 */
[----:B------:R-:W-:Y:S02]  /*9330*/  ISETP.GE.AND P2, PT, R17, R222, PT ;  /* 0x000000de1100720c */ /* 0x000fe40003f46270 */
[C---:B------:R-:W-:Y:S02]  /*9340*/  ISETP.GE.AND P6, PT, R16.reuse, R224, PT ;  /* 0x000000e01000720c */ /* 0x040fe40003fc6270 */
[----:B------:R-:W-:Y:S02]  /*9350*/  ISETP.GE.AND P0, PT, R16, R222, PT ;  /* 0x000000de1000720c */ /* 0x000fe40003f06270 */
[-C--:B------:R-:W-:Y:S02]  /*9360*/  ISETP.GE.AND P3, PT, R45, R228.reuse, PT ;  /* 0x000000e42d00720c */ /* 0x080fe40003f66270 */
[----:B------:R-:W-:-:S02]  /*9370*/  ISETP.GE.AND P5, PT, R44, R228, PT ;  /* 0x000000e42c00720c */ /* 0x000fc40003fa6270 */
[C---:B------:R-:W-:Y:S02]  /*9380*/  ISETP.LT.OR P4, PT, R17.reuse, R225, P4 ;  /* 0x000000e11100720c */ /* 0x040fe40002781670 */
[----:B------:R-:W-:Y:S02]  /*9390*/  ISETP.LT.OR P2, PT, R17, R223, P2 ;  /* 0x000000df1100720c */ /* 0x000fe40001741670 */
[C---:B------:R-:W-:Y:S02]  /*93a0*/  ISETP.LT.OR P6, PT, R16.reuse, R225, P6 ;  /* 0x000000e11000720c */ /* 0x040fe400037c1670 */
[----:B------:R-:W-:Y:S02]  /*93b0*/  ISETP.LT.OR P0, PT, R16, R223, P0 ;  /* 0x000000df1000720c */ /* 0x000fe40000701670 */
[-C--:B------:R-:W-:Y:S01]  /*93c0*/  ISETP.LT.OR P3, PT, R45, R229.reuse, P3 ;  /* 0x000000e52d00720c */ /* 0x080fe20001f61670 */
[----:B------:R-:W-:Y:S01]  /*93d0*/  HMMA.16816.F32 R16, R80, R40, RZ ;  /* 0x000000285010723c */ /* 0x000fe200000018ff */
[----:B------:R-:W-:-:S02]  /*93e0*/  ISETP.LT.OR P5, PT, R44, R229, P5 ;  /* 0x000000e52c00720c */ /* 0x000fc40002fa1670 */
[----:B------:R-:W-:Y:S02]  /*93f0*/  FSEL R240, R12, -INF , !P4 ;  /* 0xff8000000cf07808 */ /* 0x000fe40006000000 */
[----:B------:R-:W-:Y:S02]  /*9400*/  FSEL R178, R14, -INF , !P2 ;  /* 0xff8000000eb27808 */ /* 0x000fe40005000000 */
[----:B------:R-:W-:Y:S02]  /*9410*/  FSEL R235, R13, -INF , !P6 ;  /* 0xff8000000deb7808 */ /* 0x000fe40007000000 */
[----:B------:R-:W-:Y:S02]  /*9420*/  FSEL R175, R15, -INF , !P0 ;  /* 0xff8000000faf7808 */ /* 0x000fe40004000000 */
[----:B------:R-:W-:Y:S01]  /*9430*/  FSEL R125, R4, -INF , !P3 ;  /* 0xff800000047d7808 */ /* 0x000fe20005800000 */
[----:B------:R-:W-:Y:S01]  /*9440*/  HMMA.16816.F32 R12, R76, R42, RZ ;  /* 0x0000002a4c0c723c */ /* 0x000fe200000018ff */
[----:B------:R-:W-:-:S02]  /*9450*/  FSEL R124, R5, -INF , !P5 ;  /* 0xff800000057c7808 */ /* 0x000fc40006800000 */
[C---:B------:R-:W-:Y:S02]  /*9460*/  ISETP.GE.AND P2, PT, R45.reuse, R226, PT ;  /* 0x000000e22d00720c */ /* 0x040fe40003f46270 */
[C---:B------:R-:W-:Y:S02]  /*9470*/  ISETP.GE.AND P4, PT, R45.reuse, R224, PT ;  /* 0x000000e02d00720c */ /* 0x040fe40003f86270 */
[----:B------:R-:W-:Y:S01]  /*9480*/  ISETP.GE.AND P6, PT, R45, R222, PT ;  /* 0x000000de2d00720c */ /* 0x000fe20003fc6270 */
[----:B------:R-:W-:Y:S01]  /*9490*/  HMMA.16816.F32 R40, R80, R42, RZ ;  /* 0x0000002a5028723c */ /* 0x000fe200000018ff */
[C---:B------:R-:W-:Y:S02]  /*94a0*/  ISETP.GE.AND P0, PT, R44.reuse, R226, PT ;  /* 0x000000e22c00720c */ /* 0x040fe40003f06270 */
[C---:B------:R-:W-:Y:S02]  /*94b0*/  ISETP.GE.AND P3, PT, R44.reuse, R224, PT ;  /* 0x000000e02c00720c */ /* 0x040fe40003f66270 */
[----:B------:R-:W-:-:S02]  /*94c0*/  ISETP.GE.AND P5, PT, R44, R222, PT ;  /* 0x000000de2c00720c */ /* 0x000fc40003fa6270 */
        /* <DEDUP_REMOVED lines=8> */
[----:B------:R-:W1:Y:S01]  /*9550*/  LDSM.16.M88.4 R44, [R215+0x3c00] ;  /* 0x003c0000d72c783b */ /* 0x000e620000000200 */
        /* <DEDUP_REMOVED lines=8> */
[----:B------:R-:W-:Y:S01]  /*95e0*/  HMMA.16816.F32 R40, R68, R26, R40 ;  /* 0x0000001a4428723c */ /* 0x000fe20000001828 */
[C---:B------:R-:W-:Y:S02]  /*95f0*/  ISETP.GE.AND P4, PT, R4.reuse, R224, PT ;  /* 0x000000e00400720c */ /* 0x040fe40003f86270 */
[C---:B------:R-:W-:Y:S02]  /*9600*/  ISETP.GE.AND P3, PT, R4.reuse, R222, PT ;  /* 0x000000de0400720c */ /* 0x040fe40003f66270 */
[C---:B------:R-:W-:Y:S02]  /*9610*/  ISETP.LT.OR P2, PT, R4.reuse, R229, P2 ;  /* 0x000000e50400720c */ /* 0x040fe40001741670 */
[C---:B------:R-:W-:Y:S02]  /*9620*/  ISETP.LT.OR P0, PT, R4.reuse, R227, P0 ;  /* 0x000000e30400720c */ /* 0x040fe40000701670 */
[----:B------:R-:W-:-:S02]  /*9630*/  ISETP.LT.OR P4, PT, R4, R225, P4 ;  /* 0x000000e10400720c */ /* 0x000fc40002781670 */
[----:B------:R-:W-:Y:S02]  /*9640*/  ISETP.LT.OR P3, PT, R4, R223, P3 ;  /* 0x000000df0400720c */ /* 0x000fe40001f61670 */
[----:B------:R-:W-:Y:S01]  /*9650*/  IADD3 R8, R86, 0x59, RZ ;  /* 0x0000005956087810 */ /* 0x000fe20007ffe0ff */
[----:B------:R-:W2:Y:S01]  /*9660*/  LDSM.16.M88.4 R4, [R204] ;  /* 0x00000000cc04783b */ /* 0x000ea20000000200 */
[----:B------:R-:W-:Y:S01]  /*9670*/  FSEL R164, R11, -INF , !P5 ;  /* 0xff8000000ba47808 */ /* 0x000fe20006800000 */
[----:B------:R-:W-:-:S04]  /*9680*/  DEPBAR.LE SB0, 0x0 ;  /* 0x000080000000791a */ /* 0x000fc80000000000 */
[----:B------:R-:W-:Y:S02]  /*9690*/  FSEL R185, R32, -INF , !P4 ;  /* 0xff80000020b97808 */ /* 0x000fe40006000000 */
[C---:B------:R-:W-:Y:S02]  /*96a0*/  ISETP.GE.AND P5, PT, R8.reuse, R228, PT ;  /* 0x000000e40800720c */ /* 0x040fe40003fa6270 */
[C---:B------:R-:W-:Y:S02]  /*96b0*/  ISETP.GE.AND P4, PT, R8.reuse, R224, PT ;  /* 0x000000e00800720c */ /* 0x040fe40003f86270 */
[C---:B------:R-:W-:Y:S02]  /*96c0*/  ISETP.LT.OR P5, PT, R8.reuse, R229, P5 ;  /* 0x000000e50800720c */ /* 0x040fe40002fa1670 */
[----:B------:R-:W-:Y:S02]  /*96d0*/  ISETP.LT.OR P4, PT, R8, R225, P4 ;  /* 0x000000e10800720c */ /* 0x000fe40002781670 */
[----:B------:R-:W-:-:S02]  /*96e0*/  FSEL R173, R10, -INF , !P6 ;  /* 0xff8000000aad7808 */ /* 0x000fc40007000000 */
[----:B------:R-:W-:Y:S01]  /*96f0*/  IADD3 R25, R86, 0x60, RZ ;  /* 0x0000006056197810 */ /* 0x000fe20007ffe0ff */
[----:B------:R-:W-:Y:S01]  /*9700*/  BAR.SYNC.DEFER_BLOCKING 0x0 ;  /* 0x0000000000007b1d */ /* 0x000fe20000010000 */
[----:B------:R-:W-:Y:S02]  /*9710*/  ISETP.GE.AND P6, PT, R8, R226, PT ;  /* 0x000000e20800720c */ /* 0x000fe40003fc6270 */
        /* <DEDUP_REMOVED lines=11> */
[----:B------:R-:W-:Y:S02]  /*97d0*/  ISETP.LT.OR P3, PT, R8, R223, P3 ;  /* 0x000000df0800720c */ /* 0x000fe40001f61670 */
[C---:B-1----:R-:W-:Y:S01]  /*97e0*/  HMMA.16816.F32 R8, R80.reuse, R44, RZ ;  /* 0x0000002c5008723c */ /* 0x042fe200000018ff */
[C---:B------:R-:W-:Y:S02]  /*97f0*/  ISETP.LT.OR P2, PT, R25.reuse, R229, P2 ;  /* 0x000000e51900720c */ /* 0x040fe40001741670 */
[C---:B------:R-:W-:Y:S02]  /*9800*/  ISETP.LT.OR P0, PT, R25.reuse, R227, P0 ;  /* 0x000000e31900720c */ /* 0x040fe40000701670 */
[C---:B------:R-:W-:Y:S02]  /*9810*/  ISETP.LT.OR P5, PT, R25.reuse, R225, P5 ;  /* 0x000000e11900720c */ /* 0x040fe40002fa1670 */
[----:B------:R-:W-:Y:S01]  /*9820*/  ISETP.LT.OR P4, PT, R25, R223, P4 ;  /* 0x000000df1900720c */ /* 0x000fe20002781670 */
[----:B------:R-:W-:Y:S01]  /*9830*/  HMMA.16816.F32 R80, R80, R46, RZ ;  /* 0x0000002e5050723c */ /* 0x000fe200000018ff */
[----:B------:R-:W-:-:S02]  /*9840*/  FSEL R25, R23, -INF , !P6 ;  /* 0xff80000017197808 */ /* 0x000fc40007000000 */
[----:B------:R-:W-:Y:S02]  /*9850*/  IADD3 R33, R86, 0x61, RZ ;  /* 0x0000006156217810 */ /* 0x000fe40007ffe0ff */
[----:B------:R-:W-:Y:S02]  /*9860*/  FSEL R170, R35, -INF , !P3 ;  /* 0xff80000023aa7808 */ /* 0x000fe40005800000 */
[C---:B------:R-:W-:Y:S01]  /*9870*/  ISETP.GE.AND P3, PT, R33.reuse, R226, PT ;  /* 0x000000e22100720c */ /* 0x040fe20003f66270 */
[----:B------:R-:W-:Y:S01]  /*9880*/  HMMA.16816.F32 R20, R76, R44, RZ ;  /* 0x0000002c4c14723c */ /* 0x000fe200000018ff */
[----:B------:R-:W-:Y:S02]  /*9890*/  FSEL R34, R18, -INF , !P0 ;  /* 0xff80000012227808 */ /* 0x000fe40004000000 */
[C---:B------:R-:W-:Y:S02]  /*98a0*/  ISETP.GE.AND P0, PT, R33.reuse, R222, PT ;  /* 0x000000de2100720c */ /* 0x040fe40003f06270 */
[----:B------:R-:W-:-:S02]  /*98b0*/  ISETP.LT.OR P3, PT, R33, R227, P3 ;  /* 0x000000e32100720c */ /* 0x000fc40001f61670 */
[----:B------:R-:W-:Y:S01]  /*98c0*/  IADD3 R32, R86, 0x68, RZ ;  /* 0x0000006856207810 */ /* 0x000fe20007ffe0ff */
[----:B------:R-:W-:Y:S01]  /*98d0*/  HMMA.16816.F32 R76, R76, R46, RZ ;  /* 0x0000002e4c4c723c */ /* 0x000fe200000018ff */
[C---:B------:R-:W-:Y:S02]  /*98e0*/  ISETP.LT.OR P0, PT, R33.reuse, R223, P0 ;  /* 0x000000df2100720c */ /* 0x040fe40000701670 */
[----:B------:R-:W-:Y:S02]  /*98f0*/  FSEL R16, R16, -INF , !P2 ;  /* 0xff80000010107808 */ /* 0x000fe40005000000 */
[----:B------:R-:W-:Y:S02]  /*9900*/  ISETP.GE.AND P2, PT, R33, R224, PT ;  /* 0x000000e02100720c */ /* 0x000fe40003f46270 */
[----:B------:R-:W-:Y:S01]  /*9910*/  FSEL R44, R19, -INF , !P3 ;  /* 0xff800000132c7808 */ /* 0x000fe20005800000 */
[----:B--2---:R-:W-:Y:S01]  /*9920*/  HMMA.16816.F32 R8, R68, R4, R8 ;  /* 0x000000044408723c */ /* 0x004fe20000001808 */
[----:B------:R-:W-:-:S02]  /*9930*/  FSEL R171, R28, -INF , !P5 ;  /* 0xff8000001cab7808 */ /* 0x000fc40006800000 */
[C---:B------:R-:W-:Y:S02]  /*9940*/  ISETP.GE.AND P3, PT, R32.reuse, R228, PT ;  /* 0x000000e42000720c */ /* 0x040fe40003f66270 */
[C---:B------:R-:W-:Y:S02]  /*9950*/  ISETP.GE.AND P5, PT, R32.reuse, R224, PT ;  /* 0x000000e02000720c */ /* 0x040fe40003fa6270 */
[----:B------:R-:W-:Y:S01]  /*9960*/  FSEL R166, R31, -INF , !P0 ;  /* 0xff8000001fa67808 */ /* 0x000fe20004000000 */
[----:B------:R-:W-:Y:S01]  /*9970*/  HMMA.16816.F32 R20, R64, R4, R20 ;  /* 0x000000044014723c */ /* 0x000fe20000001814 */
[----:B------:R-:W-:Y:S02]  /*9980*/  ISETP.LT.OR P2, PT, R33, R225, P2 ;  /* 0x000000e12100720c */ /* 0x000fe40001741670 */
[C---:B------:R-:W-:Y:S02]  /*9990*/  ISETP.LT.OR P3, PT, R32.reuse, R229, P3 ;  /* 0x000000e52000720c */ /* 0x040fe40001f61670 */
[----:B------:R-:W-:-:S02]  /*99a0*/  ISETP.LT.OR P5, PT, R32, R225, P5 ;  /* 0x000000e12000720c */ /* 0x000fc40002fa1670 */
[C---:B------:R-:W-:Y:S01]  /*99b0*/  IADD3 R4, R86.reuse, 0x69, RZ ;  /* 0x0000006956047810 */ /* 0x040fe20007ffe0ff */
[-C--:B------:R-:W-:Y:S01]  /*99c0*/  HMMA.16816.F32 R76, R64, R6.reuse, R76 ;  /* 0x00000006404c723c */ /* 0x080fe2000000184c */
[----:B------:R-:W-:Y:S02]  /*99d0*/  IADD3 R18, R86, 0x70, RZ ;  /* 0x0000007056127810 */ /* 0x000fe40007ffe0ff */
[----:B------:R-:W-:Y:S02]  /*99e0*/  ISETP.GE.AND P0, PT, R4, R222, PT ;  /* 0x000000de0400720c */ /* 0x000fe40003f06270 */
[----:B------:R-:W-:Y:S02]  /*99f0*/  IADD3 R5, R86, 0x71, RZ ;  /* 0x0000007156057810 */ /* 0x000fe40007ffe0ff */
[----:B------:R-:W-:Y:S01]  /*9a00*/  ISETP.LT.OR P0, PT, R4, R223, P0 ;  /* 0x000000df0400720c */ /* 0x000fe20000701670 */
[----:B------:R-:W-:Y:S01]  /*9a10*/  HMMA.16816.F32 R80, R68, R6, R80 ;  /* 0x000000064450723c */ /* 0x000fe20000001850 */
[----:B------:R-:W-:-:S02]  /*9a20*/  FSEL R184, R29, -INF , !P2 ;  /* 0xff8000001db87808 */ /* 0x000fc40005000000 */
[----:B------:R-:W-:Y:S02]  /*9a30*/  ISETP.GE.AND P2, PT, R4, R224, PT ;  /* 0x000000e00400720c */ /* 0x000fe40003f46270 */
[----:B------:R-:W-:Y:S02]  /*9a40*/  FSEL R40, R40, -INF , !P3 ;  /* 0xff80000028287808 */ /* 0x000fe40005800000 */
[----:B------:R-:W-:Y:S02]  /*9a50*/  FSEL R179, R12, -INF , !P5 ;  /* 0xff8000000cb37808 */ /* 0x000fe40006800000 */
[C---:B------:R-:W-:Y:S02]  /*9a60*/  ISETP.GE.AND P3, PT, R18.reuse, R228, PT ;  /* 0x000000e41200720c */ /* 0x040fe40003f66270 */
[----:B------:R-:W-:Y:S02]  /*9a70*/  ISETP.GE.AND P5, PT, R18, R226, PT ;  /* 0x000000e21200720c */ /* 0x000fe40003fa6270 */
[----:B------:R-:W-:-:S02]  /*9a80*/  FSEL R174, R15, -INF , !P0 ;  /* 0xff8000000fae7808 */ /* 0x000fc40004000000 */
[C---:B------:R-:W-:Y:S02]  /*9a90*/  ISETP.GE.AND P0, PT, R5.reuse, R228, PT ;  /* 0x000000e40500720c */ /* 0x040fe40003f06270 */
[----:B------:R-:W-:Y:S02]  /*9aa0*/  ISETP.LT.OR P2, PT, R4, R225, P2 ;  /* 0x000000e10400720c */ /* 0x000fe40001741670 */
[C---:B------:R-:W-:Y:S02]  /*9ab0*/  ISETP.LT.OR P3, PT, R18.reuse, R229, P3 ;  /* 0x000000e51200720c */ /* 0x040fe40001f61670 */
[----:B------:R-:W-:Y:S02]  /*9ac0*/  ISETP.LT.OR P5, PT, R18, R227, P5 ;  /* 0x000000e31200720c */ /* 0x000fe40002fa1670 */
[----:B------:R-:W-:Y:S02]  /*9ad0*/  ISETP.LT.OR P0, PT, R5, R229, P0 ;  /* 0x000000e50500720c */ /* 0x000fe40000701670 */
[----:B------:R-:W-:-:S02]  /*9ae0*/  FSEL R167, R30, -INF , !P4 ;  /* 0xff8000001ea77808 */ /* 0x000fc40006000000 */
[----:B------:R-:W-:Y:S02]  /*9af0*/  FSEL R187, R13, -INF , !P2 ;  /* 0xff8000000dbb7808 */ /* 0x000fe40005000000 */
[-C--:B------:R-:W-:Y:S02]  /*9b00*/  ISETP.GE.AND P4, PT, R32, R222.reuse, PT ;  /* 0x000000de2000720c */ /* 0x080fe40003f86270 */
[----:B------:R-:W-:Y:S02]  /*9b10*/  ISETP.GE.AND P2, PT, R18, R222, PT ;  /* 0x000000de1200720c */ /* 0x000fe40003f46270 */
[----:B------:R-:W-:Y:S02]  /*9b20*/  FSEL R8, R8, -INF , !P3 ;  /* 0xff80000008087808 */ /* 0x000fe40005800000 */
[----:B------:R-:W-:Y:S02]  /*9b30*/  FSEL R189, R10, -INF , !P5 ;  /* 0xff8000000abd7808 */ /* 0x000fe40006800000 */
[----:B------:R-:W-:-:S02]  /*9b40*/  ISETP.GE.AND P3, PT, R4, R228, PT ;  /* 0x000000e40400720c */ /* 0x000fc40003f66270 */
[----:B------:R-:W-:Y:S02]  /*9b50*/  ISETP.GE.AND P5, PT, R4, R226, PT ;  /* 0x000000e20400720c */ /* 0x000fe40003fa6270 */
[----:B------:R-:W-:Y:S02]  /*9b60*/  FSEL R9, R9, -INF , !P0 ;  /* 0xff80000009097808 */ /* 0x000fe40004000000 */
[----:B------:R-:W-:Y:S02]  /*9b70*/  ISETP.GE.AND P0, PT, R5, R222, PT ;  /* 0x000000de0500720c */ /* 0x000fe40003f06270 */
[-C--:B------:R-:W-:Y:S02]  /*9b80*/  ISETP.LT.OR P4, PT, R32, R223.reuse, P4 ;  /* 0x000000df2000720c */ /* 0x080fe40002781670 */
[----:B------:R-:W-:Y:S02]  /*9b90*/  ISETP.LT.OR P2, PT, R18, R223, P2 ;  /* 0x000000df1200720c */ /* 0x000fe40001741670 */
[----:B------:R-:W-:-:S02]  /*9ba0*/  ISETP.LT.OR P3, PT, R4, R229, P3 ;  /* 0x000000e50400720c */ /* 0x000fc40001f61670 */
[----:B------:R-:W-:Y:S02]  /*9bb0*/  ISETP.LT.OR P5, PT, R4, R227, P5 ;  /* 0x000000e30400720c */ /* 0x000fe40002fa1670 */
[----:B------:R-:W-:Y:S02]  /*9bc0*/  ISETP.LT.OR P0, PT, R5, R223, P0 ;  /* 0x000000df0500720c */ /* 0x000fe40000701670 */
[C---:B------:R-:W-:Y:S02]  /*9bd0*/  IADD3 R4, R86.reuse, 0x78, RZ ;  /* 0x0000007856047810 */ /* 0x040fe40007ffe0ff */
[----:B------:R-:W-:Y:S02]  /*9be0*/  IADD3 R86, R86, 0x79, RZ ;  /* 0x0000007956567810 */ /* 0x000fe40007ffe0ff */
[----:B------:R-:W-:Y:S02]  /*9bf0*/  FSEL R169, R14, -INF , !P4 ;  /* 0xff8000000ea97808 */ /* 0x000fe40006000000 */
[----:B------:R-:W-:-:S02]  /*9c00*/  FSEL R177, R22, -INF , !P2 ;  /* 0xff80000016b17808 */ /* 0x000fc40005000000 */
[----:B------:R-:W-:Y:S02]  /*9c10*/  ISETP.GE.AND P6, PT, R33, R228, PT ;  /* 0x000000e42100720c */ /* 0x000fe40003fc6270 */
[-C--:B------:R-:W-:Y:S02]  /*9c20*/  ISETP.GE.AND P4, PT, R18, R224.reuse, PT ;  /* 0x000000e01200720c */ /* 0x080fe40003f86270 */
[-C--:B------:R-:W-:Y:S02]  /*9c30*/  ISETP.GE.AND P2, PT, R5, R224.reuse, PT ;  /* 0x000000e00500720c */ /* 0x080fe40003f46270 */
[----:B------:R-:W-:Y:S02]  /*9c40*/  FSEL R234, R23, -INF , !P0 ;  /* 0xff80000017ea7808 */ /* 0x000fe40004000000 */
[----:B------:R-:W-:Y:S02]  /*9c50*/  ISETP.GE.AND P0, PT, R86, R224, PT ;  /* 0x000000e05600720c */ /* 0x000fe40003f06270 */
[----:B------:R-:W-:-:S02]  /*9c60*/  ISETP.LT.OR P6, PT, R33, R229, P6 ;  /* 0x000000e52100720c */ /* 0x000fc400037c1670 */
[-C--:B------:R-:W-:Y:S02]  /*9c70*/  ISETP.LT.OR P4, PT, R18, R225.reuse, P4 ;  /* 0x000000e11200720c */ /* 0x080fe40002781670 */
[-C--:B------:R-:W-:Y:S02]  /*9c80*/  ISETP.LT.OR P2, PT, R5, R225.reuse, P2 ;  /* 0x000000e10500720c */ /* 0x080fe40001741670 */
[----:B------:R-:W-:Y:S02]  /*9c90*/  ISETP.LT.OR P0, PT, R86, R225, P0 ;  /* 0x000000e15600720c */ /* 0x000fe40000701670 */
[----:B------:R-:W-:Y:S02]  /*9ca0*/  FSEL R17, R17, -INF , !P6 ;  /* 0xff80000011117808 */ /* 0x000fe40007000000 */
[----:B------:R-:W-:Y:S02]  /*9cb0*/  FSEL R190, R20, -INF , !P4 ;  /* 0xff80000014be7808 */ /* 0x000fe40006000000 */
[----:B------:R-:W-:-:S02]  /*9cc0*/  FSEL R41, R41, -INF , !P3 ;  /* 0xff80000029297808 */ /* 0x000fc40005800000 */
[----:B------:R-:W-:Y:S02]  /*9cd0*/  FSEL R199, R21, -INF , !P2 ;  /* 0xff80000015c77808 */ /* 0x000fe40005000000 */
[-C--:B------:R-:W-:Y:S02]  /*9ce0*/  ISETP.GE.AND P6, PT, R32, R226.reuse, PT ;  /* 0x000000e22000720c */ /* 0x080fe40003fc6270 */
[----:B------:R-:W-:Y:S02]  /*9cf0*/  ISETP.GE.AND P4, PT, R5, R226, PT ;  /* 0x000000e20500720c */ /* 0x000fe40003f86270 */
[C---:B------:R-:W-:Y:S02]  /*9d00*/  ISETP.GE.AND P3, PT, R4.reuse, R224, PT ;  /* 0x000000e00400720c */ /* 0x040fe40003f66270 */
[----:B------:R-:W-:Y:S02]  /*9d10*/  ISETP.GE.AND P2, PT, R4, R222, PT ;  /* 0x000000de0400720c */ /* 0x000fe40003f46270 */
[----:B------:R-:W-:-:S02]  /*9d20*/  FSEL R248, R77, -INF , !P0 ;  /* 0xff8000004df87808 */ /* 0x000fc40004000000 */
[----:B------:R-:W-:Y:S02]  /*9d30*/  PLOP3.LUT P0, PT, PT, PT, UP0, 0x80, 0x0 ;  /* 0x000000000000781c */ /* 0x000fe40003f0f008 */
[-C--:B------:R-:W-:Y:S02]  /*9d40*/  ISETP.LT.OR P6, PT, R32, R227.reuse, P6 ;  /* 0x000000e32000720c */ /* 0x080fe400037c1670 */
        /* <DEDUP_REMOVED lines=22> */
[----:B------:R-:W-:Y:S01]  /*9eb0*/  FSEL R35, R83, -INF , !P3 ;  /* 0xff80000053237808 */ /* 0x000fe20005800000 */
[----:B------:R-:W-:Y:S05]  /*9ec0*/  @!P0 BRA `(.L_x_211) ;  /* 0x000003a000008947 */ /* 0x000fea0003800000 */
[----:B------:R-:W-:Y:S01]  /*9ed0*/  UIADD3 UR23, UR5, -0x3, URZ ;  /* 0xfffffffd05177890 */ /* 0x000fe2000fffe03f */
[----:B------:R-:W-:Y:S01]  /*9ee0*/  IMAD.U32 R6, RZ, RZ, UR8 ;  /* 0x00000008ff067e24 */ /* 0x000fe2000f8e00ff */
[----:B------:R1:W-:Y:S01]  /*9ef0*/  @P1 STS [R219+0x2000], RZ ;  /* 0x002000ffdb001388 */ /* 0x0003e20000000800 */
[----:B------:R-:W-:Y:S01]  /*9f00*/  ULDC.64 UR4, c[0x0][0x198] ;  /* 0x0000660000047ab9 */ /* 0x000fe20000000a00 */
[----:B------:R-:W-:Y:S01]  /*9f10*/  @!P1 IMAD.MOV.U32 R11, RZ, RZ, c[0x0][0x19c] ;  /* 0x00006700ff0b9624 */ /* 0x000fe200078e00ff */
[----:B------:R-:W-:Y:S01]  /*9f20*/  USHF.R.S32.HI UR22, URZ, 0x1f, UR23 ;  /* 0x0000001f3f167899 */ /* 0x000fe20008011417 */
[----:B------:R1:W-:Y:S01]  /*9f30*/  @P1 STS [R219+0x2004], RZ ;  /* 0x002004ffdb001388 */ /* 0x0003e20000000800 */
[----:B------:R-:W-:Y:S01]  /*9f40*/  UIMAD.WIDE.U32 UR24, UR23, UR4, URZ ;  /* 0x00000004171872a5 */ /* 0x000fe2000f8e003f */
[----:B------:R-:W-:Y:S01]  /*9f50*/  BSSY B0, `(.L_x_212) ;  /* 0x0000030000007945 */ /* 0x000fe20003800000 */
[----:B------:R-:W-:Y:S01]  /*9f60*/  UIMAD UR22, UR22, UR4, URZ ;  /* 0x00000004161672a4 */ /* 0x000fe2000f8e023f */
[----:B------:R1:W-:Y:S03]  /*9f70*/  @P1 STS.64 [R219+0x2008], RZ ;  /* 0x002008ffdb001388 */ /* 0x0003e60000000a00 */
[----:B------:R-:W-:Y:S01]  /*9f80*/  UIMAD UR5, UR23, UR5, UR22 ;  /* 0x00000005170572a4 */ /* 0x000fe2000f8e0216 */
[----:B------:R-:W-:-:S02]  /*9f90*/  IMAD.U32 R12, RZ, RZ, UR24 ;  /* 0x00000018ff0c7e24 */ /* 0x000fc4000f8e00ff */
[----:B------:R-:W-:Y:S01]  /*9fa0*/  IMAD.U32 R10, RZ, RZ, UR24 ;  /* 0x00000018ff0a7e24 */ /* 0x000fe2000f8e00ff */
[----:B------:R-:W-:Y:S02]  /*9fb0*/  UIADD3 UR5, UR25, UR5, URZ ;  /* 0x0000000519057290 */ /* 0x000fe4000fffe03f */
[----:B------:R-:W-:-:S04]  /*9fc0*/  LEA R12, P0, R12, R220, 0x7 ;  /* 0x000000dc0c0c7211 */ /* 0x000fc800078038ff */
[----:B------:R-:W-:-:S05]  /*9fd0*/  IMAD.U32 R7, RZ, RZ, UR5 ;  /* 0x00000005ff077e24 */ /* 0x000fca000f8e00ff */
[----:B------:R-:W-:Y:S01]  /*9fe0*/  LEA.HI.X R13, R10, R231, R7, 0x7, P0 ;  /* 0x000000e70a0d7211 */ /* 0x000fe200000f3c07 */
[----:B------:R-:W-:Y:S01]  /*9ff0*/  IMAD.U32 R7, RZ, RZ, UR8 ;  /* 0x00000008ff077e24 */ /* 0x000fe2000f8e00ff */
[----:B------:R-:W-:Y:S02]  /*a000*/  @!P1 LEA R6, P0, R6, R12, 0x6 ;  /* 0x0000000c06069211 */ /* 0x000fe400078030ff */
[C---:B------:R-:W-:Y:S02]  /*a010*/  @!P1 IADD3 R10, P3, R12.reuse, UR15, RZ ;  /* 0x0000000f0c0a9c10 */ /* 0x040fe4000ff7e0ff */
[----:B------:R-:W-:Y:S02]  /*a020*/  @!P1 LEA.HI.X R11, R7, R13, R11, 0x6, P0 ;  /* 0x0000000d070b9211 */ /* 0x000fe400000f340b */
[----:B------:R-:W-:Y:S02]  /*a030*/  @!P1 IADD3.X R7, R13, UR9, RZ, P3, !PT ;  /* 0x000000090d079c10 */ /* 0x000fe40009ffe4ff */
[----:B------:R-:W-:-:S02]  /*a040*/  @!P1 LEA R20, P3, R12, c[0x0][0x168], 0x1 ;  /* 0x00005a000c149a11 */ /* 0x000fc400078608ff */
[----:B------:R-:W-:Y:S02]  /*a050*/  @!P1 LEA R14, P2, R10, c[0x0][0x168], 0x1 ;  /* 0x00005a000a0e9a11 */ /* 0x000fe400078408ff */
[----:B------:R-:W-:Y:S02]  /*a060*/  @!P1 LEA R18, P0, R6, c[0x0][0x168], 0x1 ;  /* 0x00005a0006129a11 */ /* 0x000fe400078008ff */
        /* <DEDUP_REMOVED lines=30> */
.L_x_213:
[----:B------:R-:W-:Y:S05]  /*a250*/  BSYNC B0 ;  /* 0x0000000000007941 */ /* 0x000fea0003800000 */
.L_x_212:
[----:B------:R-:W0:Y:S02]  /*a260*/  LDGDEPBAR ;  /* 0x00000000000079af */ /* 0x000e240000000000 */
.L_x_211:
[----:B------:R-:W-:Y:S01]  /*a270*/  FMNMX.FTZ R7, R36, R85, !PT ;  /* 0x0000005524077209 */ /* 0x000fe20007810000 */
[----:B------:R-:W-:Y:S01]  /*a280*/  LDSM.16.MT88.4 R28, [R212+0x4000] ;  /* 0x00400000d41c783b */ /* 0x000fe20000004200 */
[----:B--2---:R-:W-:Y:S01]  /*a290*/  MOV R10, R97 ;  /* 0x00000061000a7202 */ /* 0x004fe20000000f00 */
[----:B------:R-:W-:Y:S01]  /*a2a0*/  UMOV UR4, UR21 ;  /* 0x0000001500047c82 */ /* 0x000fe20008000000 */
[----:B------:R-:W-:Y:S02]  /*a2b0*/  FMNMX.FTZ R7, R84, R7, !PT ;  /* 0x0000000754077209 */ /* 0x000fe40007810000 */
[----:B-1----:R-:W-:Y:S02]  /*a2c0*/  MOV R18, R99 ;  /* 0x0000006300127202 */ /* 0x002fe40000000f00 */
[----:B------:R-:W-:Y:S02]  /*a2d0*/  FMNMX.FTZ R7, R87, R7, !PT ;  /* 0x0000000757077209 */ /* 0x000fe40007810000 */
[----:B------:R-:W-:-:S02]  /*a2e0*/  MOV R15, R98 ;  /* 0x00000062000f7202 */ /* 0x000fc40000000f00 */
        /* <DEDUP_REMOVED lines=49> */
[--C-:B------:R-:W-:Y:S02]  /*a600*/  FFMA.FTZ R89, R105, c[0x0][0x23c], -R6.reuse ;  /* 0x00008f0069597a23 */ /* 0x100fe40000010806 */
        /* <DEDUP_REMOVED lines=47> */
[----:B------:R-:W-:Y:S01]  /*a900*/  FSEL R16, R106, RZ, P3 ;  /* 0x000000ff6a107208 */ /* 0x000fe20001800000 */
[--C-:B------:R-:W-:Y:S01]  /*a910*/  FFMA.FTZ R82, R17, c[0x0][0x23c], -R6.reuse ;  /* 0x00008f0011527a23 */ /* 0x100fe20000010806 */
[----:B------:R-:W-:Y:S01]  /*a920*/  FMNMX.FTZ R7, R44, R7, !PT ;  /* 0x000000072c077209 */ /* 0x000fe20007810000 */
[--C-:B------:R-:W-:Y:S01]  /*a930*/  FFMA.FTZ R81, R40, c[0x0][0x23c], -R6.reuse ;  /* 0x00008f0028517a23 */ /* 0x100fe20000010806 */
[----:B-1----:R-:W-:Y:S01]  /*a940*/  F2FP.PACK_AB R46, R113, R118 ;  /* 0x00000076712e723e */ /* 0x002fe200000000ff */
[--C-:B------:R-:W-:Y:S01]  /*a950*/  FFMA.FTZ R80, R41, c[0x0][0x23c], -R6.reuse ;  /* 0x00008f0029507a23 */ /* 0x100fe20000010806 */
[----:B------:R-:W-:Y:S01]  /*a960*/  FMNMX.FTZ R7, R42, R7, !PT ;  /* 0x000000072a077209 */ /* 0x000fe20007810000 */
[----:B------:R-:W-:Y:S01]  /*a970*/  FFMA.FTZ R78, R9, c[0x0][0x23c], -R6 ;  /* 0x00008f00094e7a23 */ /* 0x000fe20000010806 */
[----:B------:R-:W-:Y:S01]  /*a980*/  MUFU.EX2 R102, R102 ;  /* 0x0000006600667308 */ /* 0x000fe20000000800 */
[----:B------:R-:W-:Y:S01]  /*a990*/  FADD.FTZ R16, R36, -R16 ;  /* 0x8000001024107221 */ /* 0x000fe20000010000 */
[----:B------:R-:W-:-:S03]  /*a9a0*/  FMNMX.FTZ R7, R250, R7, !PT ;  /* 0x00000007fa077209 */ /* 0x000fc60007810000 */
[----:B------:R-:W-:Y:S01]  /*a9b0*/  FMUL.FTZ R16, R16, c[0x0][0x23c] ;  /* 0x00008f0010107a20 */ /* 0x000fe20000410000 */
[----:B------:R-:W-:Y:S02]  /*a9c0*/  FMNMX.FTZ R7, R189, R7, !PT ;  /* 0x00000007bd077209 */ /* 0x000fe40007810000 */
[----:B------:R-:W-:Y:S02]  /*a9d0*/  MUFU.EX2 R101, R101 ;  /* 0x0000006500657308 */ /* 0x000fe40000000800 */
[----:B------:R-:W-:-:S04]  /*a9e0*/  FMNMX.FTZ R105, R201, R7, !PT ;  /* 0x00000007c9697209 */ /* 0x000fc80007810000 */
[----:B------:R-:W-:Y:S02]  /*a9f0*/  FMNMX.FTZ R105, R45, R105, !PT ;  /* 0x000000692d697209 */ /* 0x000fe40007810000 */
[----:B------:R-:W-:Y:S02]  /*aa00*/  MUFU.EX2 R100, R100 ;  /* 0x0000006400647308 */ /* 0x000fe40000000800 */
[----:B------:R-:W-:-:S05]  /*aa10*/  FMNMX.FTZ R105, R35, R105, !PT ;  /* 0x0000006923697209 */ /* 0x000fca0007810000 */
[----:B------:R-:W1:Y:S01]  /*aa20*/  SHFL.BFLY PT, R7, R105, 0x2, 0x1f ;  /* 0x0c401f0069077f89 */ /* 0x000e6200000e0000 */
[----:B------:R-:W-:Y:S08]  /*aa30*/  MUFU.EX2 R99, R99 ;  /* 0x0000006300637308 */ /* 0x000ff00000000800 */
[----:B------:R-:W-:Y:S08]  /*aa40*/  MUFU.EX2 R98, R98 ;  /* 0x0000006200627308 */ /* 0x000ff00000000800 */
[----:B------:R-:W-:Y:S01]  /*aa50*/  MUFU.EX2 R97, R97 ;  /* 0x0000006100617308 */ /* 0x000fe20000000800 */
[----:B-1----:R-:W-:-:S07]  /*aa60*/  FMNMX.FTZ R105, R105, R7, !PT ;  /* 0x0000000769697209 */ /* 0x002fce0007810000 */
[----:B------:R-:W-:Y:S01]  /*aa70*/  MUFU.EX2 R96, R96 ;  /* 0x0000006000607308 */ /* 0x000fe20000000800 */
[----:B------:R-:W1:Y:S07]  /*aa80*/  SHFL.BFLY PT, R7, R105, 0x1, 0x1f ;  /* 0x0c201f0069077f89 */ /* 0x000e6e00000e0000 */
[----:B------:R-:W-:Y:S08]  /*aa90*/  MUFU.EX2 R95, R95 ;  /* 0x0000005f005f7308 */ /* 0x000ff00000000800 */
[----:B------:R-:W-:Y:S08]  /*aaa0*/  MUFU.EX2 R94, R94 ;  /* 0x0000005e005e7308 */ /* 0x000ff00000000800 */
[----:B------:R-:W-:Y:S01]  /*aab0*/  MUFU.EX2 R93, R93 ;  /* 0x0000005d005d7308 */ /* 0x000fe20000000800 */
[----:B-1----:R-:W-:-:S02]  /*aac0*/  FMNMX.FTZ R105, R105, R7, !PT ;  /* 0x0000000769697209 */ /* 0x002fc40007810000 */
[----:B------:R-:W-:Y:S02]  /*aad0*/  FMNMX.FTZ R7, R115, R8, !PT ;  /* 0x0000000873077209 */ /* 0x000fe40007810000 */
[C---:B------:R-:W-:Y:S01]  /*aae0*/  FSETP.NEU.FTZ.AND P2, PT, R105.reuse, -INF , PT ;  /* 0xff8000006900780b */ /* 0x040fe20003f5d000 */
[----:B------:R-:W-:Y:S01]  /*aaf0*/  FMUL.FTZ R4, R105, c[0x0][0x23c] ;  /* 0x00008f0069047a20 */ /* 0x000fe20000410000 */
[----:B------:R-:W-:Y:S01]  /*ab00*/  FMNMX.FTZ R7, R122, R7, !PT ;  /* 0x000000077a077209 */ /* 0x000fe20007810000 */
[----:B------:R-:W-:Y:S03]  /*ab10*/  MUFU.EX2 R92, R92 ;  /* 0x0000005c005c7308 */ /* 0x000fe60000000800 */
[----:B------:R-:W-:Y:S02]  /*ab20*/  FMNMX.FTZ R5, R121, R7, !PT ;  /* 0x0000000779057209 */ /* 0x000fe40007810000 */
[----:B------:R-:W-:-:S02]  /*ab30*/  FSEL R11, R4, RZ, P2 ;  /* 0x000000ff040b7208 */ /* 0x000fc40001000000 */
[----:B------:R-:W-:Y:S01]  /*ab40*/  FMNMX.FTZ R5, R252, R5, !PT ;  /* 0x00000005fc057209 */ /* 0x000fe20007810000 */
[----:B------:R-:W-:Y:S01]  /*ab50*/  MUFU.EX2 R91, R91 ;  /* 0x0000005b005b7308 */ /* 0x000fe20000000800 */
        /* <DEDUP_REMOVED lines=47> */
[----:B------:R-:W-:Y:S01]  /*ae50*/  FFMA.FTZ R57, R25, c[0x0][0x23c], -R11 ;  /* 0x00008f0019397a23 */ /* 0x000fe2000001080b */
[----:B------:R-:W-:Y:S01]  /*ae60*/  FMNMX.FTZ R4, R200, R4, !PT ;  /* 0x00000004c8047209 */ /* 0x000fe20007810000 */
[----:B------:R-:W-:Y:S01]  /*ae70*/  MUFU.EX2 R125, R125 ;  /* 0x0000007d007d7308 */ /* 0x000fe20000000800 */
[----:B------:R-:W-:Y:S01]  /*ae80*/  FMNMX.FTZ R5, R235, R5, !PT ;  /* 0x00000005eb057209 */ /* 0x000fe20007810000 */
[----:B------:R-:W-:Y:S01]  /*ae90*/  LDSM.16.MT88.4 R48, [R211+0x4800] ;  /* 0x00480000d330783b */ /* 0x000fe20000004200 */
        /* <DEDUP_REMOVED lines=13> */
[----:B------:R-:W1:Y:S01]  /*af70*/  MUFU.EX2 R111, R111 ;  /* 0x0000006f006f7308 */ /* 0x000e620000000800 */
        /* <DEDUP_REMOVED lines=9> */
[----:B------:R-:W2:Y:S01]  /*b010*/  MUFU.EX2 R75, R75 ;  /* 0x0000004b004b7308 */ /* 0x000ea20000000800 */
[----:B------:R-:W-:-:S02]  /*b020*/  FMNMX.FTZ R5, R199, R5, !PT ;  /* 0x00000005c7057209 */ /* 0x000fc40007810000 */
[----:B------:R-:W-:Y:S02]  /*b030*/  FMNMX.FTZ R4, R170, R4, !PT ;  /* 0x00000004aa047209 */ /* 0x000fe40007810000 */
[----:B------:R-:W-:Y:S02]  /*b040*/  FMNMX.FTZ R5, R247, R5, !PT ;  /* 0x00000005f7057209 */ /* 0x000fe40007810000 */
[----:B------:R-:W-:Y:S01]  /*b050*/  FMNMX.FTZ R4, R167, R4, !PT ;  /* 0x00000004a7047209 */ /* 0x000fe20007810000 */
[----:B------:R-:W-:Y:S01]  /*b060*/  MUFU.EX2 R74, R74 ;  /* 0x0000004a004a7308 */ /* 0x000fe20000000800 */
[----:B------:R-:W-:Y:S02]  /*b070*/  FMNMX.FTZ R5, R248, R5, !PT ;  /* 0x00000005f8057209 */ /* 0x000fe40007810000 */
[----:B------:R-:W-:Y:S02]  /*b080*/  FMNMX.FTZ R4, R166, R4, !PT ;  /* 0x00000004a6047209 */ /* 0x000fe40007810000 */
[----:B------:R-:W-:Y:S01]  /*b090*/  FSEL R24, R105, RZ, P2 ;  /* 0x000000ff69187208 */ /* 0x000fe20001000000 */
[----:B------:R-:W3:Y:S01]  /*b0a0*/  SHFL.BFLY PT, R104, R5, 0x2, 0x1f ;  /* 0x0c401f0005687f89 */ /* 0x000ee200000e0000 */
[----:B------:R-:W-:Y:S01]  /*b0b0*/  FMNMX.FTZ R4, R169, R4, !PT ;  /* 0x00000004a9047209 */ /* 0x000fe20007810000 */
[----:B------:R-:W4:Y:S01]  /*b0c0*/  MUFU.EX2 R73, R73 ;  /* 0x0000004900497308 */ /* 0x000f220000000800 */
[----:B-1----:R-:W-:Y:S01]  /*b0d0*/  F2FP.PACK_AB R47, R111, R117 ;  /* 0x000000756f2f723e */ /* 0x002fe200000000ff */
[----:B------:R-:W-:Y:S01]  /*b0e0*/  FADD.FTZ R24, R3, -R24 ;  /* 0x8000001803187221 */ /* 0x000fe20000010000 */
[----:B------:R-:W-:-:S02]  /*b0f0*/  FMNMX.FTZ R4, R174, R4, !PT ;  /* 0x00000004ae047209 */ /* 0x000fc40007810000 */
[----:B------:R-:W-:Y:S01]  /*b100*/  F2FP.PACK_AB R52, R102, R112 ;  /* 0x000000706634723e */ /* 0x000fe200000000ff */
[----:B------:R-:W-:Y:S01]  /*b110*/  FMUL.FTZ R24, R24, c[0x0][0x23c] ;  /* 0x00008f0018187a20 */ /* 0x000fe20000410000 */
[----:B------:R-:W-:Y:S01]  /*b120*/  FMNMX.FTZ R4, R177, R4, !PT ;  /* 0x00000004b1047209 */ /* 0x000fe20007810000 */
[----:B------:R-:W-:Y:S01]  /*b130*/  MUFU.EX2 R72, R72 ;  /* 0x0000004800487308 */ /* 0x000fe20000000800 */
[----:B--2---:R-:W-:Y:S02]  /*b140*/  F2FP.PACK_AB R53, R75, R110 ;  /* 0x0000006e4b35723e */ /* 0x004fe400000000ff */
[----:B------:R-:W-:Y:S02]  /*b150*/  FMNMX.FTZ R4, R234, R4, !PT ;  /* 0x00000004ea047209 */ /* 0x000fe40007810000 */
[----:B------:R-:W-:Y:S02]  /*b160*/  F2FP.PACK_AB R54, R100, R101 ;  /* 0x000000656436723e */ /* 0x000fe400000000ff */
[----:B------:R-:W-:Y:S01]  /*b170*/  FMNMX.FTZ R4, R241, R4, !PT ;  /* 0x00000004f1047209 */ /* 0x000fe20007810000 */
[----:B------:R-:W-:Y:S01]  /*b180*/  MUFU.EX2 R71, R71 ;  /* 0x0000004700477308 */ /* 0x000fe20000000800 */
[----:B----4-:R-:W-:-:S02]  /*b190*/  F2FP.PACK_AB R55, R73, R74 ;  /* 0x0000004a4937723e */ /* 0x010fc400000000ff */
[----:B------:R-:W-:Y:S02]  /*b1a0*/  FMNMX.FTZ R4, R242, R4, !PT ;  /* 0x00000004f2047209 */ /* 0x000fe40007810000 */
[----:B---3--:R-:W-:-:S03]  /*b1b0*/  FMNMX.FTZ R104, R5, R104, !PT ;  /* 0x0000006805687209 */ /* 0x008fc60007810000 */
[----:B------:R-:W1:Y:S01]  /*b1c0*/  SHFL.BFLY PT, R6, R4, 0x2, 0x1f ;  /* 0x0c401f0004067f89 */ /* 0x000e6200000e0000 */
[----:B------:R-:W-:Y:S03]  /*b1d0*/  MUFU.EX2 R70, R70 ;  /* 0x0000004600467308 */ /* 0x000fe60000000800 */
[----:B------:R-:W2:Y:S05]  /*b1e0*/  SHFL.BFLY PT, R5, R104, 0x1, 0x1f ;  /* 0x0c201f0068057f89 */ /* 0x000eaa00000e0000 */
[----:B------:R-:W-:Y:S08]  /*b1f0*/  MUFU.EX2 R69, R69 ;  /* 0x0000004500457308 */ /* 0x000ff00000000800 */
[----:B------:R-:W-:Y:S01]  /*b200*/  MUFU.EX2 R68, R68 ;  /* 0x0000004400447308 */ /* 0x000fe20000000800 */
[----:B-1----:R-:W-:-:S07]  /*b210*/  FMNMX.FTZ R4, R4, R6, !PT ;  /* 0x0000000604047209 */ /* 0x002fce0007810000 */
[----:B------:R-:W-:Y:S01]  /*b220*/  MUFU.EX2 R67, R67 ;  /* 0x0000004300437308 */ /* 0x000fe20000000800 */
[----:B--2---:R-:W-:Y:S02]  /*b230*/  FMNMX.FTZ R104, R104, R5, !PT ;  /* 0x0000000568687209 */ /* 0x004fe40007810000 */
[----:B------:R-:W1:Y:S02]  /*b240*/  SHFL.BFLY PT, R5, R4, 0x1, 0x1f ;  /* 0x0c201f0004057f89 */ /* 0x000e6400000e0000 */
[C---:B------:R-:W-:Y:S01]  /*b250*/  FSETP.NEU.FTZ.AND P1, PT, R104.reuse, -INF , PT ;  /* 0xff8000006800780b */ /* 0x040fe20003f3d000 */
[----:B------:R-:W-:Y:S02]  /*b260*/  FMUL.FTZ R251, R104, c[0x0][0x23c] ;  /* 0x00008f0068fb7a20 */ /* 0x000fe40000410000 */
[----:B------:R-:W-:Y:S03]  /*b270*/  MUFU.EX2 R66, R66 ;  /* 0x0000004200427308 */ /* 0x000fe60000000800 */
[----:B------:R-:W-:-:S05]  /*b280*/  FSEL R251, R251, RZ, P1 ;  /* 0x000000fffbfb7208 */ /* 0x000fca0000800000 */
[----:B------:R-:W-:Y:S01]  /*b290*/  MUFU.EX2 R65, R65 ;  /* 0x0000004100417308 */ /* 0x000fe20000000800 */
[--C-:B------:R-:W-:Y:S02]  /*b2a0*/  FFMA.FTZ R116, R103, c[0x0][0x23c], -R251.reuse ;  /* 0x00008f0067747a23 */ /* 0x100fe400000108fb */
[--C-:B------:R-:W-:Y:S02]  /*b2b0*/  FFMA.FTZ R123, R108, c[0x0][0x23c], -R251.reuse ;  /* 0x00008f006c7b7a23 */ /* 0x100fe400000108fb */
[--C-:B------:R-:W-:Y:S02]  /*b2c0*/  FFMA.FTZ R108, R115, c[0x0][0x23c], -R251.reuse ;  /* 0x00008f00736c7a23 */ /* 0x100fe400000108fb */
[--C-:B------:R-:W-:Y:S01]  /*b2d0*/  FFMA.FTZ R56, R122, c[0x0][0x23c], -R251.reuse ;  /* 0x00008f007a387a23 */ /* 0x100fe200000108fb */
[----:B------:R-:W-:Y:S01]  /*b2e0*/  MUFU.EX2 R116, R116 ;  /* 0x0000007400747308 */ /* 0x000fe20000000800 */
[--C-:B------:R-:W-:Y:S02]  /*b2f0*/  FFMA.FTZ R109, R109, c[0x0][0x23c], -R251.reuse ;  /* 0x00008f006d6d7a23 */ /* 0x100fe400000108fb */
[--C-:B------:R-:W-:Y:S01]  /*b300*/  FFMA.FTZ R12, R10, c[0x0][0x23c], -R251.reuse ;  /* 0x00008f000a0c7a23 */ /* 0x100fe200000108fb */
[----:B-1----:R-:W-:Y:S01]  /*b310*/  FMNMX.FTZ R103, R4, R5, !PT ;  /* 0x0000000504677209 */ /* 0x002fe20007810000 */
[--C-:B------:R-:W-:Y:S01]  /*b320*/  FFMA.FTZ R130, R130, c[0x0][0x23c], -R251.reuse ;  /* 0x00008f0082827a23 */ /* 0x100fe200000108fb */
[----:B------:R-:W-:Y:S01]  /*b330*/  FSEL R4, R104, RZ, P1 ;  /* 0x000000ff68047208 */ /* 0x000fe20000800000 */
[--C-:B------:R-:W-:Y:S01]  /*b340*/  FFMA.FTZ R131, R131, c[0x0][0x23c], -R251.reuse ;  /* 0x00008f0083837a23 */ /* 0x100fe200000108fb */
[C---:B------:R-:W-:Y:S01]  /*b350*/  FSETP.NEU.FTZ.AND P0, PT, R103.reuse, -INF , PT ;  /* 0xff8000006700780b */ /* 0x040fe20003f1d000 */
[C---:B------:R-:W-:Y:S01]  /*b360*/  FMUL.FTZ R243, R103.reuse, c[0x0][0x23c] ;  /* 0x00008f0067f37a20 */ /* 0x040fe20000410000 */
[----:B------:R-:W1:Y:S01]  /*b370*/  MUFU.EX2 R123, R123 ;  /* 0x0000007b007b7308 */ /* 0x000e620000000800 */
[----:B------:R-:W-:Y:S01]  /*b380*/  FADD.FTZ R2, R2, -R4 ;  /* 0x8000000402027221 */ /* 0x000fe20000010000 */
[----:B------:R-:W-:Y:S01]  /*b390*/  FSEL R4, R103, RZ, P0 ;  /* 0x000000ff67047208 */ /* 0x000fe20000000000 */
[----:B------:R-:W-:Y:S01]  /*b3a0*/  FFMA.FTZ R165, R165, c[0x0][0x23c], -R251 ;  /* 0x00008f00a5a57a23 */ /* 0x000fe200000108fb */
[----:B------:R-:W-:Y:S01]  /*b3b0*/  FSEL R243, R243, RZ, P0 ;  /* 0x000000fff3f37208 */ /* 0x000fe20000000000 */
[----:B------:R-:W-:Y:S01]  /*b3c0*/  FMUL.FTZ R2, R2, c[0x0][0x23c] ;  /* 0x00008f0002027a20 */ /* 0x000fe20000410000 */
[----:B------:R-:W-:Y:S01]  /*b3d0*/  FSETP.NEU.FTZ.AND P0, PT, R105, -INF , PT ;  /* 0xff8000006900780b */ /* 0x000fe20003f1d000 */
[----:B------:R-:W-:Y:S01]  /*b3e0*/  FADD.FTZ R4, R0, -R4 ;  /* 0x8000000400047221 */ /* 0x000fe20000010000 */
[----:B------:R-:W-:Y:S01]  /*b3f0*/  MUFU.EX2 R109, R109 ;  /* 0x0000006d006d7308 */ /* 0x000fe20000000800 */
[----:B------:R-:W-:-:S02]  /*b400*/  FFMA.FTZ R122, R114, c[0x0][0x23c], -R243 ;  /* 0x00008f00727a7a23 */ /* 0x000fc400000108f3 */
[----:B------:R-:W-:Y:S02]  /*b410*/  FMUL.FTZ R4, R4, c[0x0][0x23c] ;  /* 0x00008f0004047a20 */ /* 0x000fe40000410000 */
[--C-:B------:R-:W-:Y:S02]  /*b420*/  FFMA.FTZ R115, R107, c[0x0][0x23c], -R243.reuse ;  /* 0x00008f006b737a23 */ /* 0x100fe400000108f3 */
[--C-:B------:R-:W-:Y:S01]  /*b430*/  FFMA.FTZ R107, R120, c[0x0][0x23c], -R243.reuse ;  /* 0x00008f00786b7a23 */ /* 0x100fe200000108f3 */
[----:B------:R2:W3:Y:S01]  /*b440*/  MUFU.EX2 R128, R4 ;  /* 0x0000000400807308 */ /* 0x0004e20000000800 */
[----:B------:R-:W-:Y:S01]  /*b450*/  FFMA.FTZ R114, R119, c[0x0][0x23c], -R243 ;  /* 0x00008f0077727a23 */ /* 0x000fe200000108f3 */
[----:B-1----:R-:W-:Y:S01]  /*b460*/  F2FP.PACK_AB R20, R116, R123 ;  /* 0x0000007b7414723e */ /* 0x002fe200000000ff */
[----:B------:R-:W-:Y:S02]  /*b470*/  FFMA.FTZ R0, R121, c[0x0][0x23c], -R251 ;  /* 0x00008f0079007a23 */ /* 0x000fe400000108fb */
[----:B------:R-:W-:-:S02]  /*b480*/  FFMA.FTZ R119, R39, c[0x0][0x23c], -R243 ;  /* 0x00008f0027777a23 */ /* 0x000fc400000108f3 */
[--C-:B------:R-:W-:Y:S01]  /*b490*/  FFMA.FTZ R120, R38, c[0x0][0x23c], -R243.reuse ;  /* 0x00008f0026787a23 */ /* 0x100fe200000108f3 */
[----:B------:R1:W4:Y:S01]  /*b4a0*/  MUFU.EX2 R129, R2 ;  /* 0x0000000200817308 */ /* 0x0003220000000800 */
[--C-:B------:R-:W-:Y:S02]  /*b4b0*/  FFMA.FTZ R121, R37, c[0x0][0x23c], -R243.reuse ;  /* 0x00008f0025797a23 */ /* 0x100fe400000108f3 */
[----:B------:R-:W-:Y:S01]  /*b4c0*/  LDSM.16.MT88.4 R36, [R211+0x4400] ;  /* 0x00440000d324783b */ /* 0x000fe20000004200 */
[----:B------:R-:W-:Y:S02]  /*b4d0*/  FFMA.FTZ R127, R127, c[0x0][0x23c], -R243 ;  /* 0x00008f007f7f7a23 */ /* 0x000fe400000108f3 */
[--C-:B------:R-:W-:Y:S01]  /*b4e0*/  FFMA.FTZ R172, R172, c[0x0][0x23c], -R251.reuse ;  /* 0x00008f00acac7a23 */ /* 0x100fe200000108fb */
[----:B--2---:R-:W2:Y:S01]  /*b4f0*/  LDSM.16.MT88.4 R4, [R211+0x4000] ;  /* 0x00400000d304783b */ /* 0x004ea20000004200 */
[----:B------:R-:W5:Y:S01]  /*b500*/  MUFU.EX2 R108, R108 ;  /* 0x0000006c006c7308 */ /* 0x000f620000000800 */
[-C--:B---3--:R-:W-:Y:S01]  /*b510*/  FMUL.FTZ R14, R154, R128.reuse ;  /* 0x000000809a0e7220 */ /* 0x088fe20000410000 */
[----:B------:R-:W-:Y:S01]  /*b520*/  MOV R154, R15 ;  /* 0x0000000f009a7202 */ /* 0x000fe20000000f00 */
[----:B------:R-:W-:Y:S01]  /*b530*/  FMUL.FTZ R15, R155, R128 ;  /* 0x000000809b0f7220 */ /* 0x000fe20000410000 */
[----:B------:R-:W-:Y:S01]  /*b540*/  MOV R155, R18 ;  /* 0x00000012009b7202 */ /* 0x000fe20000000f00 */
[----:B------:R-:W-:Y:S01]  /*b550*/  FMUL.FTZ R10, R158, R128 ;  /* 0x000000809e0a7220 */ /* 0x000fe20000410000 */
[----:B------:R-:W-:Y:S01]  /*b560*/  MOV R158, R45 ;  /* 0x0000002d009e7202 */ /* 0x000fe20000000f00 */
[----:B-1----:R-:W-:Y:S01]  /*b570*/  FFMA.FTZ R2, R252, c[0x0][0x23c], -R251 ;  /* 0x00008f00fc027a23 */ /* 0x002fe200000108fb */
[----:B------:R-:W-:Y:S01]  /*b580*/  MUFU.EX2 R122, R122 ;  /* 0x0000007a007a7308 */ /* 0x000fe20000000800 */
[----:B----4-:R-:W-:Y:S01]  /*b590*/  FMUL.FTZ R8, R156, R129 ;  /* 0x000000819c087220 */ /* 0x010fe20000410000 */
[----:B------:R-:W-:Y:S01]  /*b5a0*/  MOV R156, R35 ;  /* 0x00000023009c7202 */ /* 0x000fe20000000f00 */
[-C--:B------:R-:W-:Y:S01]  /*b5b0*/  FMUL.FTZ R9, R157, R129.reuse ;  /* 0x000000819d097220 */ /* 0x080fe20000410000 */
[----:B------:R-:W-:Y:S01]  /*b5c0*/  MOV R252, R34 ;  /* 0x0000002200fc7202 */ /* 0x000fe20000000f00 */
[----:B------:R-:W-:Y:S01]  /*b5d0*/  FMUL.FTZ R11, R159, R128 ;  /* 0x000000809f0b7220 */ /* 0x000fe20000410000 */
[----:B------:R-:W1:Y:S01]  /*b5e0*/  LDSM.16.MT88.4 R32, [R212+0x4400] ;  /* 0x00440000d420783b */ /* 0x000e620000004200 */
[----:B------:R-:W-:Y:S01]  /*b5f0*/  FMUL.FTZ R13, R153, R129 ;  /* 0x00000081990d7220 */ /* 0x000fe20000410000 */
[----:B------:R-:W3:Y:S01]  /*b600*/  MUFU.EX2 R115, R115 ;  /* 0x0000007300737308 */ /* 0x000ee20000000800 */
[----:B-----5:R-:W-:Y:S01]  /*b610*/  F2FP.PACK_AB R22, R108, R109 ;  /* 0x0000006d6c16723e */ /* 0x020fe200000000ff */
[-C--:B------:R-:W-:Y:S01]  /*b620*/  FMUL.FTZ R17, R141, R129.reuse ;  /* 0x000000818d117220 */ /* 0x080fe20000410000 */
[----:B------:R-:W-:Y:S01]  /*b630*/  MOV R153, R44 ;  /* 0x0000002c00997202 */ /* 0x000fe20000000f00 */
[----:B------:R-:W-:Y:S01]  /*b640*/  FMUL.FTZ R18, R142, R128 ;  /* 0x000000808e127220 */ /* 0x000fe20000410000 */
[----:B------:R-:W-:Y:S01]  /*b650*/  MOV R159, R42 ;  /* 0x0000002a009f7202 */ /* 0x000fe20000000f00 */
[----:B------:R-:W-:Y:S01]  /*b660*/  FMUL.FTZ R19, R143, R128 ;  /* 0x000000808f137220 */ /* 0x000fe20000410000 */
[----:B------:R-:W-:Y:S01]  /*b670*/  F2FP.PACK_AB R44, R126, R244 ;  /* 0x000000f47e2c723e */ /* 0x000fe200000000ff */
[----:B------:R-:W-:Y:S01]  /*b680*/  MUFU.EX2 R107, R107 ;  /* 0x0000006b006b7308 */ /* 0x000fe20000000800 */
[----:B------:R-:W-:Y:S01]  /*b690*/  FMUL.FTZ R136, R136, R129 ;  /* 0x0000008188887220 */ /* 0x000fe20000410000 */
[----:B------:R-:W-:Y:S01]  /*b6a0*/  F2FP.PACK_AB R45, R124, R125 ;  /* 0x0000007d7c2d723e */ /* 0x000fe200000000ff */
[----:B------:R-:W-:-:S02]  /*b6b0*/  FMUL.FTZ R137, R137, R129 ;  /* 0x0000008189897220 */ /* 0x000fc40000410000 */
[-C--:B------:R-:W-:Y:S02]  /*b6c0*/  FMUL.FTZ R138, R138, R128.reuse ;  /* 0x000000808a8a7220 */ /* 0x080fe40000410000 */
[----:B------:R-:W-:Y:S01]  /*b6d0*/  FMUL.FTZ R139, R139, R128 ;  /* 0x000000808b8b7220 */ /* 0x000fe20000410000 */
[----:B------:R-:W4:Y:S01]  /*b6e0*/  MUFU.EX2 R114, R114 ;  /* 0x0000007200727308 */ /* 0x000f220000000800 */
[----:B---3--:R-:W-:Y:S01]  /*b6f0*/  F2FP.PACK_AB R21, R115, R122 ;  /* 0x0000007a7315723e */ /* 0x008fe200000000ff */
[--C-:B------:R-:W-:Y:S02]  /*b700*/  FFMA.FTZ R193, R193, c[0x0][0x23c], -R243.reuse ;  /* 0x00008f00c1c17a23 */ /* 0x100fe400000108f3 */
[--C-:B------:R-:W-:Y:S02]  /*b710*/  FFMA.FTZ R192, R192, c[0x0][0x23c], -R243.reuse ;  /* 0x00008f00c0c07a23 */ /* 0x100fe400000108f3 */
[--C-:B------:R-:W-:Y:S02]  /*b720*/  FFMA.FTZ R203, R203, c[0x0][0x23c], -R243.reuse ;  /* 0x00008f00cbcb7a23 */ /* 0x100fe400000108f3 */
[----:B------:R3:W-:Y:S01]  /*b730*/  MUFU.EX2 R3, R12 ;  /* 0x0000000c00037308 */ /* 0x0007e20000000800 */
[----:B------:R-:W-:-:S02]  /*b740*/  FFMA.FTZ R245, R245, c[0x0][0x23c], -R243 ;  /* 0x00008f00f5f57a23 */ /* 0x000fc400000108f3 */
[--C-:B------:R-:W-:Y:S02]  /*b750*/  FFMA.FTZ R249, R249, c[0x0][0x23c], -R251.reuse ;  /* 0x00008f00f9f97a23 */ /* 0x100fe400000108fb */
[----:B------:R-:W-:Y:S02]  /*b760*/  FFMA.FTZ R246, R246, c[0x0][0x23c], -R251 ;  /* 0x00008f00f6f67a23 */ /* 0x000fe400000108fb */
[--C-:B------:R-:W-:Y:S01]  /*b770*/  FFMA.FTZ R200, R200, c[0x0][0x23c], -R243.reuse ;  /* 0x00008f00c8c87a23 */ /* 0x100fe200000108f3 */
[----:B----4-:R-:W-:Y:S01]  /*b780*/  F2FP.PACK_AB R23, R114, R107 ;  /* 0x0000006b7217723e */ /* 0x010fe200000000ff */
[----:B------:R-:W-:Y:S01]  /*b790*/  MUFU.EX2 R56, R56 ;  /* 0x0000003800387308 */ /* 0x000fe20000000800 */
[--C-:B------:R-:W-:Y:S02]  /*b7a0*/  FFMA.FTZ R194, R194, c[0x0][0x23c], -R243.reuse ;  /* 0x00008f00c2c27a23 */ /* 0x100fe400000108f3 */
[--C-:B------:R-:W-:Y:S02]  /*b7b0*/  FFMA.FTZ R202, R202, c[0x0][0x23c], -R243.reuse ;  /* 0x00008f00caca7a23 */ /* 0x100fe400000108f3 */
[----:B------:R-:W-:Y:S01]  /*b7c0*/  FFMA.FTZ R196, R196, c[0x0][0x23c], -R243 ;  /* 0x00008f00c4c47a23 */ /* 0x000fe200000108f3 */
[----:B------:R-:W-:Y:S01]  /*b7d0*/  HMMA.16816.F32 R8, R20, R28, R8 ;  /* 0x0000001c1408723c */ /* 0x000fe20000001808 */
[----:B---3--:R-:W-:Y:S01]  /*b7e0*/  FMUL.FTZ R12, R152, R129 ;  /* 0x00000081980c7220 */ /* 0x008fe20000410000 */
[----:B------:R-:W-:Y:S01]  /*b7f0*/  MUFU.EX2 R0, R0 ;  /* 0x0000000000007308 */ /* 0x000fe20000000800 */
[----:B------:R-:W-:-:S02]  /*b800*/  FMUL.FTZ R157, R105, c[0x0][0x23c] ;  /* 0x00008f00699d7a20 */ /* 0x000fc40000410000 */
[--C-:B------:R-:W-:Y:S02]  /*b810*/  FFMA.FTZ R198, R198, c[0x0][0x23c], -R251.reuse ;  /* 0x00008f00c6c67a23 */ /* 0x100fe400000108fb */
[--C-:B------:R-:W-:Y:S01]  /*b820*/  FFMA.FTZ R197, R197, c[0x0][0x23c], -R251.reuse ;  /* 0x00008f00c5c57a23 */ /* 0x100fe200000108fb */
[----:B------:R-:W-:Y:S01]  /*b830*/  HMMA.16816.F32 R12, R20, R30, R12 ;  /* 0x0000001e140c723c */ /* 0x000fe2000000180c */
[----:B------:R-:W-:Y:S01]  /*b840*/  FSEL R157, R157, RZ, P0 ;  /* 0x000000ff9d9d7208 */ /* 0x000fe20000000000 */
[----:B------:R3:W4:Y:S01]  /*b850*/  MUFU.EX2 R152, R16 ;  /* 0x0000001000987308 */ /* 0x0007220000000800 */
[--C-:B------:R-:W-:Y:S02]  /*b860*/  FFMA.FTZ R240, R240, c[0x0][0x23c], -R251.reuse ;  /* 0x00008f00f0f07a23 */ /* 0x100fe400000108fb */
[----:B------:R-:W-:Y:S02]  /*b870*/  FFMA.FTZ R235, R235, c[0x0][0x23c], -R251 ;  /* 0x00008f00ebeb7a23 */ /* 0x000fe400000108fb */
[----:B------:R-:W-:-:S02]  /*b880*/  FFMA.FTZ R191, R191, c[0x0][0x23c], -R243 ;  /* 0x00008f00bfbf7a23 */ /* 0x000fc400000108f3 */
[--C-:B------:R-:W-:Y:S01]  /*b890*/  FFMA.FTZ R186, R186, c[0x0][0x23c], -R243.reuse ;  /* 0x00008f00baba7a23 */ /* 0x100fe200000108f3 */
[----:B------:R-:W-:Y:S01]  /*b8a0*/  MUFU.EX2 R2, R2 ;  /* 0x0000000200027308 */ /* 0x000fe20000000800 */
[--C-:B------:R-:W-:Y:S02]  /*b8b0*/  FFMA.FTZ R178, R178, c[0x0][0x23c], -R243.reuse ;  /* 0x00008f00b2b27a23 */ /* 0x100fe400000108f3 */
[----:B------:R-:W-:Y:S02]  /*b8c0*/  FFMA.FTZ R175, R175, c[0x0][0x23c], -R243 ;  /* 0x00008f00afaf7a23 */ /* 0x000fe400000108f3 */
[-C--:B------:R-:W-:Y:S02]  /*b8d0*/  FFMA.FTZ R123, R237, R129.reuse, R123 ;  /* 0x00000081ed7b7223 */ /* 0x080fe4000001007b */
[----:B------:R-:W-:Y:S01]  /*b8e0*/  FFMA.FTZ R122, R236, R128, R122 ;  /* 0x00000080ec7a7223 */ /* 0x000fe2000001007a */
[----:B------:R-:W-:Y:S01]  /*b8f0*/  MUFU.EX2 R119, R119 ;  /* 0x0000007700777308 */ /* 0x000fe20000000800 */
[----:B---3--:R-:W-:-:S02]  /*b900*/  FMUL.FTZ R16, R140, R129 ;  /* 0x000000818c107220 */ /* 0x008fc40000410000 */
[-C--:B----4-:R-:W-:Y:S02]  /*b910*/  FMUL.FTZ R25, R161, R152.reuse ;  /* 0x00000098a1197220 */ /* 0x090fe40000410000 */
[-C--:B------:R-:W-:Y:S02]  /*b920*/  FMUL.FTZ R40, R144, R152.reuse ;  /* 0x0000009890287220 */ /* 0x080fe40000410000 */
[-C--:B------:R-:W-:Y:S01]  /*b930*/  FMUL.FTZ R41, R145, R152.reuse ;  /* 0x0000009891297220 */ /* 0x080fe20000410000 */
[----:B------:R3:W4:Y:S01]  /*b940*/  MUFU.EX2 R140, R24 ;  /* 0x00000018008c7308 */ /* 0x0007220000000800 */
[----:B--2---:R-:W-:Y:S01]  /*b950*/  HMMA.16816.F32 R16, R20, R4, R16 ;  /* 0x000000041410723c */ /* 0x004fe20000001810 */
[-C--:B------:R-:W-:Y:S02]  /*b960*/  FMUL.FTZ R148, R148, R152.reuse ;  /* 0x0000009894947220 */ /* 0x080fe40000410000 */
[-C--:B------:R-:W-:Y:S02]  /*b970*/  FMUL.FTZ R149, R149, R152.reuse ;  /* 0x0000009895957220 */ /* 0x080fe40000410000 */
[----:B------:R-:W-:-:S02]  /*b980*/  FMUL.FTZ R132, R132, R152 ;  /* 0x0000009884847220 */ /* 0x000fc40000410000 */
[----:B------:R-:W2:Y:S01]  /*b990*/  MUFU.EX2 R120, R120 ;  /* 0x0000007800787308 */ /* 0x000ea20000000800 */
[----:B------:R-:W-:Y:S01]  /*b9a0*/  HMMA.16816.F32 R20, R20, R6, R136 ;  /* 0x000000061414723c */ /* 0x000fe20000001888 */
[-C--:B------:R-:W-:Y:S02]  /*b9b0*/  FMUL.FTZ R133, R133, R152.reuse ;  /* 0x0000009885857220 */ /* 0x080fe40000410000 */
[--C-:B------:R-:W-:Y:S02]  /*b9c0*/  FFMA.FTZ R188, R188, c[0x0][0x23c], -R251.reuse ;  /* 0x00008f00bcbc7a23 */ /* 0x100fe400000108fb */
[----:B------:R-:W-:Y:S02]  /*b9d0*/  FFMA.FTZ R176, R176, c[0x0][0x23c], -R251 ;  /* 0x00008f00b0b07a23 */ /* 0x000fe400000108fb */
[----:B------:R-:W-:Y:S01]  /*b9e0*/  MUFU.EX2 R121, R121 ;  /* 0x0000007900797308 */ /* 0x000fe20000000800 */
[----:B---3--:R-:W-:Y:S02]  /*b9f0*/  FMUL.FTZ R24, R160, R152 ;  /* 0x00000098a0187220 */ /* 0x008fe40000410000 */
[----:B----4-:R-:W-:-:S02]  /*ba00*/  FMUL.FTZ R26, R162, R140 ;  /* 0x0000008ca21a7220 */ /* 0x010fc40000410000 */
[-C--:B------:R-:W-:Y:S02]  /*ba10*/  FMUL.FTZ R27, R163, R140.reuse ;  /* 0x0000008ca31b7220 */ /* 0x080fe40000410000 */
[-C--:B------:R-:W-:Y:S01]  /*ba20*/  FMUL.FTZ R42, R146, R140.reuse ;  /* 0x0000008c922a7220 */ /* 0x080fe20000410000 */
[----:B------:R-:W3:Y:S01]  /*ba30*/  MUFU.EX2 R127, R127 ;  /* 0x0000007f007f7308 */ /* 0x000ee20000000800 */
[-C--:B------:R-:W-:Y:S02]  /*ba40*/  FMUL.FTZ R43, R147, R140.reuse ;  /* 0x0000008c932b7220 */ /* 0x080fe40000410000 */
[-C--:B------:R-:W-:Y:S01]  /*ba50*/  FMUL.FTZ R150, R150, R140.reuse ;  /* 0x0000008c96967220 */ /* 0x080fe20000410000 */
[----:B------:R-:W-:Y:S01]  /*ba60*/  HMMA.16816.F32 R24, R44, R28, R24 ;  /* 0x0000001c2c18723c */ /* 0x000fe20000001818 */
[-C--:B------:R-:W-:Y:S02]  /*ba70*/  FMUL.FTZ R151, R151, R140.reuse ;  /* 0x0000008c97977220 */ /* 0x080fe40000410000 */
[-C--:B------:R-:W-:Y:S01]  /*ba80*/  FMUL.FTZ R134, R134, R140.reuse ;  /* 0x0000008c86867220 */ /* 0x080fe20000410000 */
[----:B------:R-:W-:Y:S01]  /*ba90*/  MUFU.EX2 R130, R130 ;  /* 0x0000008200827308 */ /* 0x000fe20000000800 */
[----:B------:R-:W-:-:S02]  /*baa0*/  FMUL.FTZ R135, R135, R140 ;  /* 0x0000008c87877220 */ /* 0x000fc40000410000 */
[----:B------:R-:W-:Y:S01]  /*bab0*/  FFMA.FTZ R152, R239, R152, R244 ;  /* 0x00000098ef987223 */ /* 0x000fe200000100f4 */
[C---:B------:R-:W-:Y:S01]  /*bac0*/  HMMA.16816.F32 R40, R44.reuse, R4, R40 ;  /* 0x000000042c28723c */ /* 0x040fe20000001828 */
[----:B------:R-:W-:Y:S02]  /*bad0*/  FFMA.FTZ R125, R238, R140, R125 ;  /* 0x0000008cee7d7223 */ /* 0x000fe4000001007d */
[--C-:B------:R-:W-:Y:S01]  /*bae0*/  FFMA.FTZ R185, R185, c[0x0][0x23c], -R251.reuse ;  /* 0x00008f00b9b97a23 */ /* 0x100fe200000108fb */
[----:B------:R-:W4:Y:S01]  /*baf0*/  MUFU.EX2 R131, R131 ;  /* 0x0000008300837308 */ /* 0x000f220000000800 */
[----:B------:R-:W-:Y:S02]  /*bb00*/  FFMA.FTZ R195, R195, c[0x0][0x23c], -R251 ;  /* 0x00008f00c3c37a23 */ /* 0x000fe400000108fb */
[--C-:B------:R-:W-:Y:S01]  /*bb10*/  FFMA.FTZ R173, R173, c[0x0][0x23c], -R243.reuse ;  /* 0x00008f00adad7a23 */ /* 0x100fe200000108f3 */
[----:B------:R-:W-:Y:S01]  /*bb20*/  HMMA.16816.F32 R28, R44, R30, R148 ;  /* 0x0000001e2c1c723c */ /* 0x000fe20000001894 */
[--C-:B------:R-:W-:Y:S01]  /*bb30*/  FFMA.FTZ R164, R164, c[0x0][0x23c], -R243.reuse ;  /* 0x00008f00a4a47a23 */ /* 0x100fe200000108f3 */
[----:B------:R-:W-:Y:S01]  /*bb40*/  LDSM.16.MT88.4 R148, [R212+0x5c00] ;  /* 0x005c0000d494783b */ /* 0x000fe20000004200 */
[--C-:B------:R-:W-:Y:S01]  /*bb50*/  FFMA.FTZ R168, R168, c[0x0][0x23c], -R243.reuse ;  /* 0x00008f00a8a87a23 */ /* 0x100fe200000108f3 */
[----:B------:R-:W-:Y:S01]  /*bb60*/  MUFU.EX2 R165, R165 ;  /* 0x000000a500a57308 */ /* 0x000fe20000000800 */
[----:B------:R-:W-:-:S02]  /*bb70*/  FFMA.FTZ R170, R170, c[0x0][0x23c], -R243 ;  /* 0x00008f00aaaa7a23 */ /* 0x000fc400000108f3 */
[----:B------:R-:W-:Y:S01]  /*bb80*/  FADD.FTZ R152, R126, R152 ;  /* 0x000000987e987221 */ /* 0x000fe20000010000 */
[----:B------:R-:W-:Y:S01]  /*bb90*/  HMMA.16816.F32 R4, R44, R6, R132 ;  /* 0x000000062c04723c */ /* 0x000fe20000001884 */
[----:B------:R-:W-:Y:S02]  /*bba0*/  FADD.FTZ R124, R124, R125 ;  /* 0x0000007d7c7c7221 */ /* 0x000fe40000010000 */
[----:B------:R-:W-:Y:S01]  /*bbb0*/  FADD.FTZ R123, R116, R123 ;  /* 0x0000007b747b7221 */ /* 0x000fe20000010000 */
[----:B------:R-:W-:Y:S01]  /*bbc0*/  MUFU.EX2 R172, R172 ;  /* 0x000000ac00ac7308 */ /* 0x000fe20000000800 */
[----:B------:R-:W-:Y:S02]  /*bbd0*/  FADD.FTZ R122, R115, R122 ;  /* 0x0000007a737a7221 */ /* 0x000fe40000010000 */
[----:B------:R-:W-:Y:S01]  /*bbe0*/  F2FP.PACK_AB R44, R0, R56 ;  /* 0x00000038002c723e */ /* 0x000fe200000000ff */
[----:B------:R-:W-:Y:S01]  /*bbf0*/  HMMA.16816.F32 R40, R52, R36, R40 ;  /* 0x000000243428723c */ /* 0x000fe20000001828 */
[----:B--2---:R-:W-:Y:S01]  /*bc00*/  F2FP.PACK_AB R45, R120, R119 ;  /* 0x00000077782d723e */ /* 0x004fe200000000ff */
[----:B------:R-:W-:Y:S01]  /*bc10*/  FADD.FTZ R118, R118, R152 ;  /* 0x0000009876767221 */ /* 0x000fe20000010000 */
[----:B------:R-:W-:Y:S01]  /*bc20*/  F2FP.PACK_AB R46, R3, R2 ;  /* 0x00000002032e723e */ /* 0x000fe200000000ff */
[----:B------:R-:W-:Y:S01]  /*bc30*/  MUFU.EX2 R193, R193 ;  /* 0x000000c100c17308 */ /* 0x000fe20000000800 */
[----:B---3--:R-:W-:Y:S01]  /*bc40*/  F2FP.PACK_AB R47, R127, R121 ;  /* 0x000000797f2f723e */ /* 0x008fe200000000ff */
[----:B------:R-:W-:-:S02]  /*bc50*/  FADD.FTZ R124, R117, R124 ;  /* 0x0000007c757c7221 */ /* 0x000fc40000010000 */
[-C--:B-1----:R-:W-:Y:S01]  /*bc60*/  HMMA.16816.F32 R24, R52, R32.reuse, R24 ;  /* 0x000000203418723c */ /* 0x082fe20000001818 */
[----:B------:R-:W-:Y:S02]  /*bc70*/  FADD.FTZ R123, R109, R123 ;  /* 0x0000007b6d7b7221 */ /* 0x000fe40000010000 */
[----:B------:R-:W-:Y:S01]  /*bc80*/  FADD.FTZ R122, R107, R122 ;  /* 0x0000007a6b7a7221 */ /* 0x000fe20000010000 */
[----:B------:R-:W1:Y:S01]  /*bc90*/  MUFU.EX2 R192, R192 ;  /* 0x000000c000c07308 */ /* 0x000e620000000800 */
[----:B------:R-:W-:Y:S02]  /*bca0*/  FADD.FTZ R118, R113, R118 ;  /* 0x0000007671767221 */ /* 0x000fe40000010000 */
[----:B------:R-:W-:Y:S01]  /*bcb0*/  FADD.FTZ R124, R111, R124 ;  /* 0x0000007c6f7c7221 */ /* 0x000fe20000010000 */
[----:B------:R-:W-:Y:S01]  /*bcc0*/  HMMA.16816.F32 R8, R44, R32, R8 ;  /* 0x000000202c08723c */ /* 0x000fe20000001808 */
[----:B------:R-:W-:Y:S02]  /*bcd0*/  FADD.FTZ R108, R108, R123 ;  /* 0x0000007b6c6c7221 */ /* 0x000fe40000010000 */
[----:B------:R-:W-:Y:S01]  /*bce0*/  FADD.FTZ R114, R114, R122 ;  /* 0x0000007a72727221 */ /* 0x000fe20000010000 */
[----:B------:R-:W-:Y:S01]  /*bcf0*/  MUFU.EX2 R203, R203 ;  /* 0x000000cb00cb7308 */ /* 0x000fe20000000800 */
[----:B------:R-:W-:-:S02]  /*bd00*/  FADD.FTZ R112, R112, R118 ;  /* 0x0000007670707221 */ /* 0x000fc40000010000 */
[----:B----4-:R-:W-:Y:S01]  /*bd10*/  F2FP.PACK_AB R32, R131, R130 ;  /* 0x000000828320723e */ /* 0x010fe200000000ff */
[C---:B------:R-:W-:Y:S01]  /*bd20*/  HMMA.16816.F32 R12, R44.reuse, R34, R12 ;  /* 0x000000222c0c723c */ /* 0x040fe2000000180c */
[----:B------:R-:W-:Y:S02]  /*bd30*/  FADD.FTZ R110, R110, R124 ;  /* 0x0000007c6e6e7221 */ /* 0x000fe40000010000 */
[----:B------:R-:W-:Y:S01]  /*bd40*/  FADD.FTZ R108, R56, R108 ;  /* 0x0000006c386c7221 */ /* 0x000fe20000010000 */
[----:B------:R-:W2:Y:S01]  /*bd50*/  MUFU.EX2 R245, R245 ;  /* 0x000000f500f57308 */ /* 0x000ea20000000800 */
[----:B-1----:R-:W-:Y:S01]  /*bd60*/  F2FP.PACK_AB R33, R192, R193 ;  /* 0x000000c1c021723e */ /* 0x002fe200000000ff */
[----:B------:R-:W-:Y:S02]  /*bd70*/  FADD.FTZ R114, R119, R114 ;  /* 0x0000007277727221 */ /* 0x000fe40000010000 */
[----:B------:R-:W-:Y:S01]  /*bd80*/  HMMA.16816.F32 R16, R44, R36, R16 ;  /* 0x000000242c10723c */ /* 0x000fe20000001810 */
[----:B------:R-:W-:-:S02]  /*bd90*/  FADD.FTZ R112, R102, R112 ;  /* 0x0000007066707221 */ /* 0x000fc40000010000 */
[----:B------:R-:W-:Y:S01]  /*bda0*/  FADD.FTZ R110, R75, R110 ;  /* 0x0000006e4b6e7221 */ /* 0x000fe20000010000 */
[----:B------:R-:W-:Y:S01]  /*bdb0*/  MUFU.EX2 R249, R249 ;  /* 0x000000f900f97308 */ /* 0x000fe20000000800 */
[----:B------:R-:W-:Y:S01]  /*bdc0*/  FADD.FTZ R108, R0, R108 ;  /* 0x0000006c006c7221 */ /* 0x000fe20000010000 */
[----:B------:R-:W-:Y:S01]  /*bdd0*/  MOV R0, R103 ;  /* 0x0000006700007202 */ /* 0x000fe20000000f00 */
[----:B------:R-:W-:Y:S01]  /*bde0*/  FFMA.FTZ R36, R155, c[0x0][0x23c], -R251 ;  /* 0x00008f009b247a23 */ /* 0x000fe200000108fb */
[----:B------:R-:W-:Y:S01]  /*bdf0*/  HMMA.16816.F32 R20, R44, R38, R20 ;  /* 0x000000262c14723c */ /* 0x000fe20000001814 */
[----:B------:R-:W1:Y:S01]  /*be00*/  LDSM.16.MT88.4 R44, [R212+0x4800] ;  /* 0x00480000d42c783b */ /* 0x000e620000004200 */
[----:B------:R-:W-:Y:S02]  /*be10*/  FADD.FTZ R114, R120, R114 ;  /* 0x0000007278727221 */ /* 0x000fe40000010000 */
[----:B------:R3:W4:Y:S01]  /*be20*/  MUFU.EX2 R133, R36 ;  /* 0x0000002400857308 */ /* 0x0007220000000800 */
[----:B------:R-:W-:-:S02]  /*be30*/  FADD.FTZ R112, R101, R112 ;  /* 0x0000007065707221 */ /* 0x000fc40000010000 */
[----:B------:R-:W-:Y:S01]  /*be40*/  FADD.FTZ R110, R74, R110 ;  /* 0x0000006e4a6e7221 */ /* 0x000fe20000010000 */
[C---:B------:R-:W-:Y:S01]  /*be50*/  HMMA.16816.F32 R28, R52.reuse, R34, R28 ;  /* 0x00000022341c723c */ /* 0x040fe2000000181c */
[----:B------:R-:W-:Y:S01]  /*be60*/  FADD.FTZ R108, R2, R108 ;  /* 0x0000006c026c7221 */ /* 0x000fe20000010000 */
[----:B------:R-:W-:Y:S01]  /*be70*/  MOV R2, R104 ;  /* 0x0000006800027202 */ /* 0x000fe20000000f00 */
[----:B------:R-:W-:Y:S01]  /*be80*/  FADD.FTZ R114, R121, R114 ;  /* 0x0000007279727221 */ /* 0x000fe20000010000 */
[----:B------:R-:W-:Y:S01]  /*be90*/  MUFU.EX2 R246, R246 ;  /* 0x000000f600f67308 */ /* 0x000fe20000000800 */
[----:B------:R-:W-:Y:S02]  /*bea0*/  FADD.FTZ R112, R100, R112 ;  /* 0x0000007064707221 */ /* 0x000fe40000010000 */
[----:B------:R-:W-:Y:S01]  /*beb0*/  F2FP.PACK_AB R34, R172, R165 ;  /* 0x000000a5ac22723e */ /* 0x000fe200000000ff */
[----:B------:R-:W-:Y:S01]  /*bec0*/  HMMA.16816.F32 R4, R52, R38, R4 ;  /* 0x000000263404723c */ /* 0x000fe20000001804 */
[----:B--2---:R-:W-:Y:S01]  /*bed0*/  F2FP.PACK_AB R35, R245, R203 ;  /* 0x000000cbf523723e */ /* 0x004fe200000000ff */
[----:B------:R-:W-:-:S02]  /*bee0*/  FADD.FTZ R110, R73, R110 ;  /* 0x0000006e496e7221 */ /* 0x000fc40000010000 */
[----:B---3--:R-:W-:Y:S01]  /*bef0*/  FFMA.FTZ R36, R154, c[0x0][0x23c], -R251 ;  /* 0x00008f009a247a23 */ /* 0x008fe200000108fb */
[----:B------:R-:W-:Y:S01]  /*bf00*/  MUFU.EX2 R200, R200 ;  /* 0x000000c800c87308 */ /* 0x000fe20000000800 */
[----:B------:R-:W-:Y:S01]  /*bf10*/  FADD.FTZ R108, R3, R108 ;  /* 0x0000006c036c7221 */ /* 0x000fe20000010000 */
[----:B------:R-:W-:Y:S01]  /*bf20*/  F2FP.PACK_AB R52, R98, R99 ;  /* 0x000000636234723e */ /* 0x000fe200000000ff */
[C---:B------:R-:W-:Y:S01]  /*bf30*/  HMMA.16816.F32 R16, R32.reuse, R48, R16 ;  /* 0x000000302010723c */ /* 0x040fe20000001810 */
[----:B------:R-:W-:Y:S01]  /*bf40*/  F2FP.PACK_AB R53, R71, R72 ;  /* 0x000000484735723e */ /* 0x000fe200000000ff */
[----:B------:R-:W-:Y:S01]  /*bf50*/  FADD.FTZ R114, R127, R114 ;  /* 0x000000727f727221 */ /* 0x000fe20000010000 */
[----:B------:R-:W-:Y:S01]  /*bf60*/  F2FP.PACK_AB R54, R96, R97 ;  /* 0x000000616036723e */ /* 0x000fe200000000ff */
[----:B------:R-:W-:Y:S01]  /*bf70*/  FADD.FTZ R112, R99, R112 ;  /* 0x0000007063707221 */ /* 0x000fe20000010000 */
[----:B------:R2:W3:Y:S01]  /*bf80*/  MUFU.EX2 R134, R36 ;  /* 0x0000002400867308 */ /* 0x0004e20000000800 */
[----:B------:R-:W-:Y:S01]  /*bf90*/  F2FP.PACK_AB R55, R69, R70 ;  /* 0x000000464537723e */ /* 0x000fe200000000ff */
[----:B------:R-:W-:Y:S01]  /*bfa0*/  FADD.FTZ R110, R72, R110 ;  /* 0x0000006e486e7221 */ /* 0x000fe20000010000 */
[----:B------:R-:W-:Y:S01]  /*bfb0*/  HMMA.16816.F32 R20, R32, R50, R20 ;  /* 0x000000322014723c */ /* 0x000fe20000001814 */
[----:B------:R-:W-:Y:S01]  /*bfc0*/  FADD.FTZ R108, R130, R108 ;  /* 0x0000006c826c7221 */ /* 0x000fe20000010000 */
[----:B----4-:R-:W-:Y:S01]  /*bfd0*/  MOV R239, R133 ;  /* 0x0000008500ef7202 */ /* 0x010fe20000000f00 */
[----:B------:R-:W-:Y:S01]  /*bfe0*/  FADD.FTZ R114, R193, R114 ;  /* 0x00000072c1727221 */ /* 0x000fe20000010000 */
[----:B------:R-:W-:Y:S01]  /*bff0*/  MOV R3, R105 ;  /* 0x0000006900037202 */ /* 0x000fe20000000f00 */
[----:B------:R-:W4:Y:S01]  /*c000*/  MUFU.EX2 R194, R194 ;  /* 0x000000c200c27308 */ /* 0x000f220000000800 */
[----:B------:R-:W-:-:S02]  /*c010*/  FADD.FTZ R112, R98, R112 ;  /* 0x0000007062707221 */ /* 0x000fc40000010000 */
[----:B------:R-:W-:Y:S01]  /*c020*/  HMMA.16816.F32 R40, R52, R48, R40 ;  /* 0x000000303428723c */ /* 0x000fe20000001828 */
[----:B------:R-:W-:Y:S02]  /*c030*/  FADD.FTZ R110, R71, R110 ;  /* 0x0000006e476e7221 */ /* 0x000fe40000010000 */
[----:B------:R-:W-:Y:S01]  /*c040*/  FADD.FTZ R108, R131, R108 ;  /* 0x0000006c836c7221 */ /* 0x000fe20000010000 */
[----:B--2---:R-:W-:Y:S01]  /*c050*/  LDSM.16.MT88.4 R36, [R211+0x4c00] ;  /* 0x004c0000d324783b */ /* 0x004fe20000004200 */
[----:B------:R-:W-:Y:S01]  /*c060*/  MUFU.EX2 R202, R202 ;  /* 0x000000ca00ca7308 */ /* 0x000fe20000000800 */
[----:B------:R-:W-:Y:S02]  /*c070*/  FADD.FTZ R114, R192, R114 ;  /* 0x00000072c0727221 */ /* 0x000fe40000010000 */
[----:B-1----:R-:W-:Y:S01]  /*c080*/  HMMA.16816.F32 R8, R32, R44, R8 ;  /* 0x0000002c2008723c */ /* 0x002fe20000001808 */
[----:B------:R-:W-:Y:S01]  /*c090*/  FADD.FTZ R112, R97, R112 ;  /* 0x0000007061707221 */ /* 0x000fe20000010000 */
[----:B---3--:R-:W-:Y:S01]  /*c0a0*/  MOV R244, R134 ;  /* 0x0000008600f47202 */ /* 0x008fe20000000f00 */
[----:B------:R-:W-:-:S02]  /*c0b0*/  FADD.FTZ R110, R70, R110 ;  /* 0x0000006e466e7221 */ /* 0x000fc40000010000 */
[----:B------:R-:W-:Y:S01]  /*c0c0*/  FADD.FTZ R108, R165, R108 ;  /* 0x0000006ca56c7221 */ /* 0x000fe20000010000 */
[----:B------:R-:W1:Y:S01]  /*c0d0*/  MUFU.EX2 R196, R196 ;  /* 0x000000c400c47308 */ /* 0x000e620000000800 */
[----:B------:R-:W-:Y:S01]  /*c0e0*/  FADD.FTZ R114, R203, R114 ;  /* 0x00000072cb727221 */ /* 0x000fe20000010000 */
[----:B------:R-:W-:Y:S01]  /*c0f0*/  HMMA.16816.F32 R12, R32, R46, R12 ;  /* 0x0000002e200c723c */ /* 0x000fe2000000180c */
[----:B------:R-:W2:Y:S01]  /*c100*/  LDSM.16.MT88.4 R32, [R212+0x4c00] ;  /* 0x004c0000d420783b */ /* 0x000ea20000004200 */
[--C-:B------:R-:W-:Y:S02]  /*c110*/  FFMA.FTZ R171, R171, c[0x0][0x23c], -R251.reuse ;  /* 0x00008f00abab7a23 */ /* 0x100fe400000108fb */
[--C-:B------:R-:W-:Y:S02]  /*c120*/  FFMA.FTZ R184, R184, c[0x0][0x23c], -R251.reuse ;  /* 0x00008f00b8b87a23 */ /* 0x100fe400000108fb */
[----:B------:R-:W-:Y:S01]  /*c130*/  MUFU.EX2 R198, R198 ;  /* 0x000000c600c67308 */ /* 0x000fe20000000800 */
[--C-:B------:R-:W-:Y:S01]  /*c140*/  FFMA.FTZ R179, R179, c[0x0][0x23c], -R251.reuse ;  /* 0x00008f00b3b37a23 */ /* 0x100fe200000108fb */
[----:B------:R-:W-:Y:S01]  /*c150*/  HMMA.16816.F32 R24, R52, R44, R24 ;  /* 0x0000002c3418723c */ /* 0x000fe20000001818 */
[----:B------:R-:W-:-:S02]  /*c160*/  FFMA.FTZ R187, R187, c[0x0][0x23c], -R251 ;  /* 0x00008f00bbbb7a23 */ /* 0x000fc400000108fb */
[--C-:B------:R-:W-:Y:S02]  /*c170*/  FFMA.FTZ R167, R167, c[0x0][0x23c], -R243.reuse ;  /* 0x00008f00a7a77a23 */ /* 0x100fe400000108f3 */
[----:B------:R-:W-:Y:S01]  /*c180*/  FFMA.FTZ R166, R166, c[0x0][0x23c], -R243 ;  /* 0x00008f00a6a67a23 */ /* 0x000fe200000108f3 */
[----:B------:R-:W-:Y:S01]  /*c190*/  MUFU.EX2 R197, R197 ;  /* 0x000000c500c57308 */ /* 0x000fe20000000800 */
[----:B------:R-:W-:Y:S01]  /*c1a0*/  FFMA.FTZ R44, R153, c[0x0][0x23c], -R157 ;  /* 0x00008f00992c7a23 */ /* 0x000fe2000001089d */
[C---:B------:R-:W-:Y:S01]  /*c1b0*/  HMMA.16816.F32 R28, R52.reuse, R46, R28 ;  /* 0x0000002e341c723c */ /* 0x040fe2000000181c */
[----:B----4-:R-:W-:Y:S01]  /*c1c0*/  F2FP.PACK_AB R45, R194, R200 ;  /* 0x000000c8c22d723e */ /* 0x010fe200000000ff */
[--C-:B------:R-:W-:Y:S02]  /*c1d0*/  FFMA.FTZ R169, R169, c[0x0][0x23c], -R243.reuse ;  /* 0x00008f00a9a97a23 */ /* 0x100fe400000108f3 */
[----:B------:R-:W-:Y:S02]  /*c1e0*/  FFMA.FTZ R174, R174, c[0x0][0x23c], -R243 ;  /* 0x00008f00aeae7a23 */ /* 0x000fe400000108f3 */
[----:B------:R3:W-:Y:S01]  /*c1f0*/  MUFU.EX2 R135, R44 ;  /* 0x0000002c00877308 */ /* 0x0007e20000000800 */
[----:B------:R-:W-:Y:S01]  /*c200*/  F2FP.PACK_AB R46, R134, R133 ;  /* 0x00000085862e723e */ /* 0x000fe200000000ff */
[----:B------:R-:W-:Y:S01]  /*c210*/  HMMA.16816.F32 R4, R52, R50, R4 ;  /* 0x000000323404723c */ /* 0x000fe20000001804 */
[----:B-1----:R-:W-:Y:S01]  /*c220*/  F2FP.PACK_AB R47, R196, R202 ;  /* 0x000000cac42f723e */ /* 0x002fe200000000ff */
[----:B------:R-:W1:Y:S01]  /*c230*/  LDSM.16.MT88.4 R48, [R211+0x5000] ;  /* 0x00500000d330783b */ /* 0x000e620000004200 */
[----:B------:R-:W-:-:S02]  /*c240*/  FADD.FTZ R112, R96, R112 ;  /* 0x0000007060707221 */ /* 0x000fc40000010000 */
[----:B------:R-:W-:Y:S01]  /*c250*/  FADD.FTZ R110, R69, R110 ;  /* 0x0000006e456e7221 */ /* 0x000fe20000010000 */
[----:B------:R-:W-:Y:S01]  /*c260*/  MUFU.EX2 R240, R240 ;  /* 0x000000f000f07308 */ /* 0x000fe20000000800 */
[----:B------:R-:W-:Y:S01]  /*c270*/  F2FP.PACK_AB R52, R94, R95 ;  /* 0x0000005f5e34723e */ /* 0x000fe200000000ff */
[----:B------:R-:W-:Y:S01]  /*c280*/  FADD.FTZ R108, R172, R108 ;  /* 0x0000006cac6c7221 */ /* 0x000fe20000010000 */
[----:B------:R-:W-:Y:S01]  /*c290*/  F2FP.PACK_AB R53, R67, R68 ;  /* 0x000000444335723e */ /* 0x000fe200000000ff */
[----:B------:R-:W-:Y:S01]  /*c2a0*/  FADD.FTZ R114, R245, R114 ;  /* 0x00000072f5727221 */ /* 0x000fe20000010000 */
[----:B------:R-:W-:Y:S01]  /*c2b0*/  F2FP.PACK_AB R54, R92, R93 ;  /* 0x0000005d5c36723e */ /* 0x000fe200000000ff */
[----:B------:R-:W-:Y:S01]  /*c2c0*/  FADD.FTZ R112, R95, R112 ;  /* 0x000000705f707221 */ /* 0x000fe20000010000 */
[----:B------:R-:W-:Y:S01]  /*c2d0*/  F2FP.PACK_AB R55, R65, R66 ;  /* 0x000000424137723e */ /* 0x000fe200000000ff */
[----:B------:R-:W-:Y:S01]  /*c2e0*/  MUFU.EX2 R235, R235 ;  /* 0x000000eb00eb7308 */ /* 0x000fe20000000800 */
[----:B---3--:R-:W-:Y:S01]  /*c2f0*/  F2FP.PACK_AB R44, R246, R249 ;  /* 0x000000f9f62c723e */ /* 0x008fe200000000ff */
[----:B------:R-:W-:-:S02]  /*c300*/  FADD.FTZ R110, R68, R110 ;  /* 0x0000006e446e7221 */ /* 0x000fc40000010000 */
[----:B------:R-:W-:Y:S02]  /*c310*/  FADD.FTZ R108, R249, R108 ;  /* 0x0000006cf96c7221 */ /* 0x000fe40000010000 */
[-C--:B--2---:R-:W-:Y:S01]  /*c320*/  HMMA.16816.F32 R24, R52, R32.reuse, R24 ;  /* 0x000000203418723c */ /* 0x084fe20000001818 */
[----:B------:R-:W-:Y:S01]  /*c330*/  FADD.FTZ R114, R200, R114 ;  /* 0x00000072c8727221 */ /* 0x000fe20000010000 */
[----:B------:R-:W-:Y:S01]  /*c340*/  MUFU.EX2 R191, R191 ;  /* 0x000000bf00bf7308 */ /* 0x000fe20000000800 */
[----:B------:R-:W-:Y:S02]  /*c350*/  FFMA.FTZ R252, R252, c[0x0][0x23c], -R157 ;  /* 0x00008f00fcfc7a23 */ /* 0x000fe4000001089d */
[----:B------:R-:W-:Y:S02]  /*c360*/  FADD.FTZ R112, R94, R112 ;  /* 0x000000705e707221 */ /* 0x000fe40000010000 */
[----:B------:R-:W-:Y:S01]  /*c370*/  FADD.FTZ R110, R67, R110 ;  /* 0x0000006e436e7221 */ /* 0x000fe20000010000 */
[----:B------:R-:W-:Y:S01]  /*c380*/  HMMA.16816.F32 R8, R44, R32, R8 ;  /* 0x000000202c08723c */ /* 0x000fe20000001808 */
[----:B------:R-:W-:Y:S01]  /*c390*/  FADD.FTZ R108, R246, R108 ;  /* 0x0000006cf66c7221 */ /* 0x000fe20000010000 */
[----:B------:R-:W2:Y:S01]  /*c3a0*/  MUFU.EX2 R186, R186 ;  /* 0x000000ba00ba7308 */ /* 0x000ea20000000800 */
[----:B------:R-:W-:-:S02]  /*c3b0*/  FADD.FTZ R114, R194, R114 ;  /* 0x00000072c2727221 */ /* 0x000fc40000010000 */
[--C-:B------:R-:W-:Y:S02]  /*c3c0*/  FFMA.FTZ R250, R250, c[0x0][0x23c], -R157.reuse ;  /* 0x00008f00fafa7a23 */ /* 0x100fe4000001089d */
[----:B------:R-:W-:Y:S01]  /*c3d0*/  FFMA.FTZ R32, R159, c[0x0][0x23c], -R157 ;  /* 0x00008f009f207a23 */ /* 0x000fe2000001089d */
[C---:B------:R-:W-:Y:S01]  /*c3e0*/  HMMA.16816.F32 R12, R44.reuse, R34, R12 ;  /* 0x000000222c0c723c */ /* 0x040fe2000000180c */
[--C-:B------:R-:W-:Y:S01]  /*c3f0*/  FFMA.FTZ R190, R190, c[0x0][0x23c], -R251.reuse ;  /* 0x00008f00bebe7a23 */ /* 0x100fe200000108fb */
[----:B------:R-:W-:Y:S01]  /*c400*/  MUFU.EX2 R178, R178 ;  /* 0x000000b200b27308 */ /* 0x000fe20000000800 */
[--C-:B------:R-:W-:Y:S02]  /*c410*/  FFMA.FTZ R199, R199, c[0x0][0x23c], -R251.reuse ;  /* 0x00008f00c7c77a23 */ /* 0x100fe400000108fb */
[--C-:B------:R-:W-:Y:S02]  /*c420*/  FFMA.FTZ R247, R247, c[0x0][0x23c], -R251.reuse ;  /* 0x00008f00f7f77a23 */ /* 0x100fe400000108fb */
[----:B------:R-:W-:Y:S01]  /*c430*/  FFMA.FTZ R248, R248, c[0x0][0x23c], -R251 ;  /* 0x00008f00f8f87a23 */ /* 0x000fe200000108fb */
[----:B------:R-:W-:Y:S01]  /*c440*/  HMMA.16816.F32 R16, R44, R36, R16 ;  /* 0x000000242c10723c */ /* 0x000fe20000001810 */
[----:B------:R-:W-:Y:S01]  /*c450*/  FADD.FTZ R112, R93, R112 ;  /* 0x000000705d707221 */ /* 0x000fe20000010000 */
[----:B------:R-:W3:Y:S01]  /*c460*/  MUFU.EX2 R175, R175 ;  /* 0x000000af00af7308 */ /* 0x000ee20000000800 */
[----:B--2---:R-:W-:Y:S01]  /*c470*/  F2FP.PACK_AB R33, R186, R191 ;  /* 0x000000bfba21723e */ /* 0x004fe200000000ff */
[----:B------:R-:W-:-:S02]  /*c480*/  FADD.FTZ R110, R66, R110 ;  /* 0x0000006e426e7221 */ /* 0x000fc40000010000 */
[----:B------:R-:W-:Y:S02]  /*c490*/  FADD.FTZ R108, R239, R108 ;  /* 0x0000006cef6c7221 */ /* 0x000fe40000010000 */
[----:B------:R-:W-:Y:S01]  /*c4a0*/  HMMA.16816.F32 R20, R44, R38, R20 ;  /* 0x000000262c14723c */ /* 0x000fe20000001814 */
[----:B------:R-:W2:Y:S01]  /*c4b0*/  LDSM.16.MT88.4 R44, [R212+0x5000] ;  /* 0x00500000d42c783b */ /* 0x000ea20000004200 */
[----:B------:R4:W5:Y:S01]  /*c4c0*/  MUFU.EX2 R132, R32 ;  /* 0x0000002000847308 */ /* 0x0009620000000800 */
[----:B------:R-:W-:Y:S02]  /*c4d0*/  FADD.FTZ R114, R202, R114 ;  /* 0x00000072ca727221 */ /* 0x000fe40000010000 */
[----:B------:R-:W-:Y:S02]  /*c4e0*/  FADD.FTZ R112, R92, R112 ;  /* 0x000000705c707221 */ /* 0x000fe40000010000 */
[----:B------:R-:W-:Y:S01]  /*c4f0*/  FADD.FTZ R110, R65, R110 ;  /* 0x0000006e416e7221 */ /* 0x000fe20000010000 */
[----:B------:R-:W-:Y:S01]  /*c500*/  HMMA.16816.F32 R28, R52, R34, R28 ;  /* 0x00000022341c723c */ /* 0x000fe2000000181c */
[----:B------:R-:W-:Y:S01]  /*c510*/  FADD.FTZ R108, R244, R108 ;  /* 0x0000006cf46c7221 */ /* 0x000fe20000010000 */
[----:B------:R-:W1:Y:S01]  /*c520*/  MUFU.EX2 R90, R90 ;  /* 0x0000005a005a7308 */ /* 0x000e620000000800 */
[----:B------:R-:W-:-:S02]  /*c530*/  FADD.FTZ R114, R196, R114 ;  /* 0x00000072c4727221 */ /* 0x000fc40000010000 */
[--C-:B------:R-:W-:Y:S02]  /*c540*/  FFMA.FTZ R234, R234, c[0x0][0x23c], -R243.reuse ;  /* 0x00008f00eaea7a23 */ /* 0x100fe400000108f3 */
[----:B------:R-:W-:Y:S01]  /*c550*/  F2FP.PACK_AB R34, R235, R240 ;  /* 0x000000f0eb22723e */ /* 0x000fe200000000ff */
[C---:B------:R-:W-:Y:S01]  /*c560*/  HMMA.16816.F32 R40, R52.reuse, R36, R40 ;  /* 0x000000243428723c */ /* 0x040fe20000001828 */
[----:B---3--:R-:W-:Y:S01]  /*c570*/  F2FP.PACK_AB R35, R175, R178 ;  /* 0x000000b2af23723e */ /* 0x008fe200000000ff */
[----:B------:R-:W-:Y:S01]  /*c580*/  MUFU.EX2 R89, R89 ;  /* 0x0000005900597308 */ /* 0x000fe20000000800 */
[----:B----4-:R-:W-:Y:S01]  /*c590*/  F2FP.PACK_AB R32, R197, R198 ;  /* 0x000000c6c520723e */ /* 0x010fe200000000ff */
[--C-:B------:R-:W-:Y:S01]  /*c5a0*/  FFMA.FTZ R241, R241, c[0x0][0x23c], -R243.reuse ;  /* 0x00008f00f1f17a23 */ /* 0x100fe200000108f3 */
[----:B-----5:R-:W-:Y:S01]  /*c5b0*/  MOV R251, R132 ;  /* 0x0000008400fb7202 */ /* 0x020fe20000000f00 */
[--C-:B------:R-:W-:Y:S02]  /*c5c0*/  FFMA.FTZ R132, R177, c[0x0][0x23c], -R243.reuse ;  /* 0x00008f00b1847a23 */ /* 0x100fe400000108f3 */
[----:B------:R-:W-:Y:S01]  /*c5d0*/  HMMA.16816.F32 R4, R52, R38, R4 ;  /* 0x000000263404723c */ /* 0x000fe20000001804 */
[----:B------:R-:W-:Y:S01]  /*c5e0*/  LDSM.16.MT88.4 R36, [R211+0x5400] ;  /* 0x00540000d324783b */ /* 0x000fe20000004200 */
[----:B------:R-:W3:Y:S01]  /*c5f0*/  MUFU.EX2 R88, R88 ;  /* 0x0000005800587308 */ /* 0x000ee20000000800 */
[----:B------:R-:W-:Y:S01]  /*c600*/  FFMA.FTZ R242, R242, c[0x0][0x23c], -R243 ;  /* 0x00008f00f2f27a23 */ /* 0x000fe200000108f3 */
[----:B------:R-:W-:Y:S01]  /*c610*/  MOV R243, R135 ;  /* 0x0000008700f37202 */ /* 0x000fe20000000f00 */
[----:B------:R-:W-:-:S02]  /*c620*/  FADD.FTZ R112, R91, R112 ;  /* 0x000000705b707221 */ /* 0x000fc40000010000 */
[----:B-1----:R-:W-:Y:S01]  /*c630*/  F2FP.PACK_AB R52, R90, R91 ;  /* 0x0000005b5a34723e */ /* 0x002fe200000000ff */
[C---:B------:R-:W-:Y:S01]  /*c640*/  HMMA.16816.F32 R16, R32.reuse, R48, R16 ;  /* 0x000000302010723c */ /* 0x040fe20000001810 */
[----:B------:R-:W-:Y:S01]  /*c650*/  FADD.FTZ R108, R198, R108 ;  /* 0x0000006cc66c7221 */ /* 0x000fe20000010000 */
[----:B------:R-:W1:Y:S01]  /*c660*/  MUFU.EX2 R64, R64 ;  /* 0x0000004000407308 */ /* 0x000e620000000800 */
[----:B------:R-:W-:Y:S02]  /*c670*/  FADD.FTZ R114, R191, R114 ;  /* 0x00000072bf727221 */ /* 0x000fe40000010000 */
[----:B------:R-:W-:Y:S02]  /*c680*/  FADD.FTZ R112, R90, R112 ;  /* 0x000000705a707221 */ /* 0x000fe40000010000 */
[----:B------:R-:W-:Y:S01]  /*c690*/  FADD.FTZ R108, R197, R108 ;  /* 0x0000006cc56c7221 */ /* 0x000fe20000010000 */
[----:B------:R-:W-:Y:S01]  /*c6a0*/  HMMA.16816.F32 R20, R32, R50, R20 ;  /* 0x000000322014723c */ /* 0x000fe20000001814 */
[----:B------:R-:W-:Y:S01]  /*c6b0*/  FADD.FTZ R114, R186, R114 ;  /* 0x00000072ba727221 */ /* 0x000fe20000010000 */
[----:B------:R-:W4:Y:S01]  /*c6c0*/  MUFU.EX2 R63, R63 ;  /* 0x0000003f003f7308 */ /* 0x000f220000000800 */
[----:B---3--:R-:W-:Y:S01]  /*c6d0*/  F2FP.PACK_AB R54, R88, R89 ;  /* 0x000000595836723e */ /* 0x008fe200000000ff */
[----:B------:R-:W-:-:S02]  /*c6e0*/  FADD.FTZ R112, R89, R112 ;  /* 0x0000007059707221 */ /* 0x000fc40000010000 */
[----:B------:R-:W-:Y:S02]  /*c6f0*/  FADD.FTZ R108, R240, R108 ;  /* 0x0000006cf06c7221 */ /* 0x000fe40000010000 */
[C---:B--2---:R-:W-:Y:S01]  /*c700*/  HMMA.16816.F32 R8, R32.reuse, R44, R8 ;  /* 0x0000002c2008723c */ /* 0x044fe20000001808 */
[----:B------:R-:W-:Y:S01]  /*c710*/  FADD.FTZ R114, R178, R114 ;  /* 0x00000072b2727221 */ /* 0x000fe20000010000 */
[----:B------:R-:W2:Y:S01]  /*c720*/  MUFU.EX2 R62, R62 ;  /* 0x0000003e003e7308 */ /* 0x000ea20000000800 */
[----:B-1----:R-:W-:Y:S02]  /*c730*/  FADD.FTZ R110, R64, R110 ;  /* 0x0000006e406e7221 */ /* 0x002fe40000010000 */
[--C-:B------:R-:W-:Y:S02]  /*c740*/  FFMA.FTZ R189, R189, c[0x0][0x23c], -R157.reuse ;  /* 0x00008f00bdbd7a23 */ /* 0x100fe4000001089d */
[----:B------:R-:W-:Y:S01]  /*c750*/  FFMA.FTZ R201, R201, c[0x0][0x23c], -R157 ;  /* 0x00008f00c9c97a23 */ /* 0x000fe2000001089d */
[----:B------:R-:W-:Y:S01]  /*c760*/  HMMA.16816.F32 R12, R32, R46, R12 ;  /* 0x0000002e200c723c */ /* 0x000fe2000000180c */
[----:B------:R-:W1:Y:S01]  /*c770*/  LDSM.16.MT88.4 R32, [R212+0x5400] ;  /* 0x00540000d420783b */ /* 0x000e620000004200 */
[----:B------:R-:W3:Y:S01]  /*c780*/  MUFU.EX2 R61, R61 ;  /* 0x0000003d003d7308 */ /* 0x000ee20000000800 */
[C---:B----4-:R-:W-:Y:S01]  /*c790*/  F2FP.PACK_AB R53, R63.reuse, R64 ;  /* 0x000000403f35723e */ /* 0x050fe200000000ff */
[----:B------:R-:W-:-:S02]  /*c7a0*/  FADD.FTZ R110, R63, R110 ;  /* 0x0000006e3f6e7221 */ /* 0x000fc40000010000 */
[----:B------:R-:W-:Y:S02]  /*c7b0*/  FADD.FTZ R112, R88, R112 ;  /* 0x0000007058707221 */ /* 0x000fe40000010000 */
[----:B------:R-:W-:Y:S02]  /*c7c0*/  FADD.FTZ R108, R235, R108 ;  /* 0x0000006ceb6c7221 */ /* 0x000fe40000010000 */
[----:B------:R-:W4:Y:S01]  /*c7d0*/  MUFU.EX2 R188, R188 ;  /* 0x000000bc00bc7308 */ /* 0x000f220000000800 */
[----:B--2---:R-:W-:Y:S02]  /*c7e0*/  FADD.FTZ R110, R62, R110 ;  /* 0x0000006e3e6e7221 */ /* 0x004fe40000010000 */
[----:B------:R-:W-:Y:S02]  /*c7f0*/  FADD.FTZ R114, R175, R114 ;  /* 0x00000072af727221 */ /* 0x000fe40000010000 */
[--C-:B------:R-:W-:Y:S02]  /*c800*/  FFMA.FTZ R142, R158, c[0x0][0x23c], -R157.reuse ;  /* 0x00008f009e8e7a23 */ /* 0x100fe4000001089d */
[----:B------:R-:W-:Y:S01]  /*c810*/  FFMA.FTZ R141, R156, c[0x0][0x23c], -R157 ;  /* 0x00008f009c8d7a23 */ /* 0x000fe2000001089d */
[----:B------:R-:W2:Y:S01]  /*c820*/  MUFU.EX2 R176, R176 ;  /* 0x000000b000b07308 */ /* 0x000ea20000000800 */
[C---:B---3--:R-:W-:Y:S01]  /*c830*/  F2FP.PACK_AB R55, R61.reuse, R62 ;  /* 0x0000003e3d37723e */ /* 0x048fe200000000ff */
[----:B------:R-:W-:-:S06]  /*c840*/  FADD.FTZ R110, R61, R110 ;  /* 0x0000006e3d6e7221 */ /* 0x000fcc0000010000 */
[----:B------:R-:W3:Y:S01]  /*c850*/  MUFU.EX2 R185, R185 ;  /* 0x000000b900b97308 */ /* 0x000ee20000000800 */
[----:B------:R-:W-:Y:S01]  /*c860*/  HMMA.16816.F32 R40, R52, R48, R40 ;  /* 0x000000303428723c */ /* 0x000fe20000001828 */
[----:B----4-:R-:W-:-:S06]  /*c870*/  FADD.FTZ R108, R188, R108 ;  /* 0x0000006cbc6c7221 */ /* 0x010fcc0000010000 */
[----:B------:R-:W4:Y:S01]  /*c880*/  MUFU.EX2 R195, R195 ;  /* 0x000000c300c37308 */ /* 0x000f220000000800 */
[----:B------:R-:W-:Y:S01]  /*c890*/  HMMA.16816.F32 R4, R52, R50, R4 ;  /* 0x000000323404723c */ /* 0x000fe20000001804 */
[C---:B--2---:R-:W-:Y:S01]  /*c8a0*/  F2FP.PACK_AB R48, R176.reuse, R188 ;  /* 0x000000bcb030723e */ /* 0x044fe200000000ff */
[----:B------:R-:W-:-:S05]  /*c8b0*/  FADD.FTZ R108, R176, R108 ;  /* 0x0000006cb06c7221 */ /* 0x000fca0000010000 */
[----:B------:R-:W2:Y:S01]  /*c8c0*/  MUFU.EX2 R173, R173 ;  /* 0x000000ad00ad7308 */ /* 0x000ea20000000800 */
[----:B------:R-:W-:Y:S01]  /*c8d0*/  HMMA.16816.F32 R24, R52, R44, R24 ;  /* 0x0000002c3418723c */ /* 0x000fe20000001818 */
[----:B---3--:R-:W-:-:S06]  /*c8e0*/  FADD.FTZ R108, R185, R108 ;  /* 0x0000006cb96c7221 */ /* 0x008fcc0000010000 */
[----:B------:R-:W3:Y:S01]  /*c8f0*/  MUFU.EX2 R164, R164 ;  /* 0x000000a400a47308 */ /* 0x000ee20000000800 */
[C---:B----4-:R-:W-:Y:S01]  /*c900*/  F2FP.PACK_AB R50, R195.reuse, R185 ;  /* 0x000000b9c332723e */ /* 0x050fe200000000ff */
[----:B------:R-:W-:Y:S01]  /*c910*/  HMMA.16816.F32 R28, R52, R46, R28 ;  /* 0x0000002e341c723c */ /* 0x000fe2000000181c */
[----:B------:R-:W4:Y:S01]  /*c920*/  LDSM.16.MT88.4 R44, [R212+0x5800] ;  /* 0x00580000d42c783b */ /* 0x000f220000004200 */
[----:B------:R-:W-:-:S04]  /*c930*/  FADD.FTZ R108, R195, R108 ;  /* 0x0000006cc36c7221 */ /* 0x000fc80000010000 */
[----:B------:R-:W5:Y:S01]  /*c940*/  MUFU.EX2 R168, R168 ;  /* 0x000000a800a87308 */ /* 0x000f620000000800 */
[----:B--2---:R-:W-:-:S07]  /*c950*/  FADD.FTZ R114, R173, R114 ;  /* 0x00000072ad727221 */ /* 0x004fce0000010000 */
[----:B------:R-:W2:Y:S01]  /*c960*/  MUFU.EX2 R170, R170 ;  /* 0x000000aa00aa7308 */ /* 0x000ea20000000800 */
[C---:B---3--:R-:W-:Y:S01]  /*c970*/  F2FP.PACK_AB R49, R164.reuse, R173 ;  /* 0x000000ada431723e */ /* 0x048fe200000000ff */
[----:B------:R-:W-:-:S06]  /*c980*/  FADD.FTZ R114, R164, R114 ;  /* 0x00000072a4727221 */ /* 0x000fcc0000010000 */
[----:B------:R-:W3:Y:S01]  /*c990*/  MUFU.EX2 R87, R87 ;  /* 0x0000005700577308 */ /* 0x000ee20000000800 */
[----:B-----5:R-:W-:Y:S01]  /*c9a0*/  FADD.FTZ R114, R168, R114 ;  /* 0x00000072a8727221 */ /* 0x020fe20000010000 */
[----:B--2---:R-:W-:-:S06]  /*c9b0*/  F2FP.PACK_AB R51, R170, R168 ;  /* 0x000000a8aa33723e */ /* 0x004fcc00000000ff */
[----:B------:R-:W2:Y:S01]  /*c9c0*/  MUFU.EX2 R86, R86 ;  /* 0x0000005600567308 */ /* 0x000ea20000000800 */
[----:B------:R-:W-:Y:S01]  /*c9d0*/  FADD.FTZ R114, R170, R114 ;  /* 0x00000072aa727221 */ /* 0x000fe20000010000 */
[----:B-1----:R-:W-:Y:S01]  /*c9e0*/  HMMA.16816.F32 R8, R48, R32, R8 ;  /* 0x000000203008723c */ /* 0x002fe20000001808 */
[----:B---3--:R-:W-:-:S05]  /*c9f0*/  FADD.FTZ R112, R87, R112 ;  /* 0x0000007057707221 */ /* 0x008fca0000010000 */
[----:B------:R-:W1:Y:S02]  /*ca00*/  MUFU.EX2 R85, R85 ;  /* 0x0000005500557308 */ /* 0x000e640000000800 */
[C---:B------:R-:W-:Y:S06]  /*ca10*/  HMMA.16816.F32 R12, R48.reuse, R34, R12 ;  /* 0x00000022300c723c */ /* 0x040fec000000180c */
[----:B------:R-:W3:Y:S01]  /*ca20*/  MUFU.EX2 R84, R84 ;  /* 0x0000005400547308 */ /* 0x000ee20000000800 */
[C---:B--2---:R-:W-:Y:S01]  /*ca30*/  F2FP.PACK_AB R52, R86.reuse, R87 ;  /* 0x000000575634723e */ /* 0x044fe200000000ff */
[----:B------:R-:W-:Y:S01]  /*ca40*/  FADD.FTZ R112, R86, R112 ;  /* 0x0000007056707221 */ /* 0x000fe20000010000 */
[----:B------:R-:W-:Y:S05]  /*ca50*/  HMMA.16816.F32 R16, R48, R36, R16 ;  /* 0x000000243010723c */ /* 0x000fea0000001810 */
[----:B------:R-:W2:Y:S01]  /*ca60*/  MUFU.EX2 R60, R60 ;  /* 0x0000003c003c7308 */ /* 0x000ea20000000800 */
[----:B-1----:R-:W-:-:S02]  /*ca70*/  FADD.FTZ R112, R85, R112 ;  /* 0x0000007055707221 */ /* 0x002fc40000010000 */
[----:B------:R-:W-:Y:S01]  /*ca80*/  HMMA.16816.F32 R20, R48, R38, R20 ;  /* 0x000000263014723c */ /* 0x000fe20000001814 */
[----:B------:R-:W1:Y:S04]  /*ca90*/  LDSM.16.MT88.4 R48, [R211+0x5800] ;  /* 0x00580000d330783b */ /* 0x000e680000004200 */
[----:B------:R-:W5:Y:S01]  /*caa0*/  MUFU.EX2 R59, R59 ;  /* 0x0000003b003b7308 */ /* 0x000f620000000800 */
[C---:B---3--:R-:W-:Y:S01]  /*cab0*/  F2FP.PACK_AB R54, R84.reuse, R85 ;  /* 0x000000555436723e */ /* 0x048fe200000000ff */
[----:B------:R-:W-:-:S06]  /*cac0*/  FADD.FTZ R112, R84, R112 ;  /* 0x0000007054707221 */ /* 0x000fcc0000010000 */
[----:B------:R-:W3:Y:S01]  /*cad0*/  MUFU.EX2 R58, R58 ;  /* 0x0000003a003a7308 */ /* 0x000ee20000000800 */
[----:B--2---:R-:W-:-:S07]  /*cae0*/  FADD.FTZ R110, R60, R110 ;  /* 0x0000006e3c6e7221 */ /* 0x004fce0000010000 */
[----:B------:R-:W2:Y:S01]  /*caf0*/  MUFU.EX2 R57, R57 ;  /* 0x0000003900397308 */ /* 0x000ea20000000800 */
[C---:B-----5:R-:W-:Y:S01]  /*cb00*/  F2FP.PACK_AB R53, R59.reuse, R60 ;  /* 0x0000003c3b35723e */ /* 0x060fe200000000ff */
[----:B------:R-:W-:-:S06]  /*cb10*/  FADD.FTZ R110, R59, R110 ;  /* 0x0000006e3b6e7221 */ /* 0x000fcc0000010000 */
[----:B------:R-:W5:Y:S01]  /*cb20*/  MUFU.EX2 R171, R171 ;  /* 0x000000ab00ab7308 */ /* 0x000f620000000800 */
[----:B---3--:R-:W-:-:S07]  /*cb30*/  FADD.FTZ R110, R58, R110 ;  /* 0x0000006e3a6e7221 */ /* 0x008fce0000010000 */
[----:B------:R-:W3:Y:S01]  /*cb40*/  MUFU.EX2 R184, R184 ;  /* 0x000000b800b87308 */ /* 0x000ee20000000800 */
[C---:B--2---:R-:W-:Y:S01]  /*cb50*/  F2FP.PACK_AB R55, R57.reuse, R58 ;  /* 0x0000003a3937723e */ /* 0x044fe200000000ff */
[----:B------:R-:W-:-:S06]  /*cb60*/  FADD.FTZ R110, R57, R110 ;  /* 0x0000006e396e7221 */ /* 0x000fcc0000010000 */
[----:B------:R-:W2:Y:S01]  /*cb70*/  MUFU.EX2 R179, R179 ;  /* 0x000000b300b37308 */ /* 0x000ea20000000800 */
[----:B------:R-:W-:Y:S01]  /*cb80*/  HMMA.16816.F32 R24, R52, R32, R24 ;  /* 0x000000203418723c */ /* 0x000fe20000001818 */
[----:B-----5:R-:W-:-:S06]  /*cb90*/  FADD.FTZ R108, R171, R108 ;  /* 0x0000006cab6c7221 */ /* 0x020fcc0000010000 */
[----:B------:R-:W5:Y:S01]  /*cba0*/  MUFU.EX2 R187, R187 ;  /* 0x000000bb00bb7308 */ /* 0x000f620000000800 */
[----:B------:R-:W-:Y:S01]  /*cbb0*/  HMMA.16816.F32 R28, R52, R34, R28 ;  /* 0x00000022341c723c */ /* 0x000fe2000000181c */
[C---:B---3--:R-:W-:Y:S01]  /*cbc0*/  F2FP.PACK_AB R32, R184.reuse, R171 ;  /* 0x000000abb820723e */ /* 0x048fe200000000ff */
[----:B------:R-:W-:-:S05]  /*cbd0*/  FADD.FTZ R108, R184, R108 ;  /* 0x0000006cb86c7221 */ /* 0x000fca0000010000 */
[----:B------:R-:W3:Y:S01]  /*cbe0*/  MUFU.EX2 R167, R167 ;  /* 0x000000a700a77308 */ /* 0x000ee20000000800 */
[----:B------:R-:W-:Y:S01]  /*cbf0*/  HMMA.16816.F32 R40, R52, R36, R40 ;  /* 0x000000243428723c */ /* 0x000fe20000001828 */
[----:B--2---:R-:W-:-:S06]  /*cc00*/  FADD.FTZ R108, R179, R108 ;  /* 0x0000006cb36c7221 */ /* 0x004fcc0000010000 */
[----:B------:R-:W2:Y:S01]  /*cc10*/  MUFU.EX2 R166, R166 ;  /* 0x000000a600a67308 */ /* 0x000ea20000000800 */
[----:B------:R-:W-:Y:S01]  /*cc20*/  HMMA.16816.F32 R4, R52, R38, R4 ;  /* 0x000000263404723c */ /* 0x000fe20000001804 */
[C---:B-----5:R-:W-:Y:S01]  /*cc30*/  F2FP.PACK_AB R34, R187.reuse, R179 ;  /* 0x000000b3bb22723e */ /* 0x060fe200000000ff */
[----:B------:R-:W-:-:S05]  /*cc40*/  FADD.FTZ R108, R187, R108 ;  /* 0x0000006cbb6c7221 */ /* 0x000fca0000010000 */
[----:B------:R-:W5:Y:S01]  /*cc50*/  MUFU.EX2 R169, R169 ;  /* 0x000000a900a97308 */ /* 0x000f620000000800 */
[----:B---3--:R-:W-:-:S07]  /*cc60*/  FADD.FTZ R114, R167, R114 ;  /* 0x00000072a7727221 */ /* 0x008fce0000010000 */
[----:B------:R-:W3:Y:S01]  /*cc70*/  MUFU.EX2 R174, R174 ;  /* 0x000000ae00ae7308 */ /* 0x000ee20000000800 */
[C---:B--2---:R-:W-:Y:S01]  /*cc80*/  F2FP.PACK_AB R33, R166.reuse, R167 ;  /* 0x000000a7a621723e */ /* 0x044fe200000000ff */
[----:B------:R-:W-:-:S06]  /*cc90*/  FADD.FTZ R114, R166, R114 ;  /* 0x00000072a6727221 */ /* 0x000fcc0000010000 */
[----:B------:R-:W2:Y:S01]  /*cca0*/  MUFU.EX2 R83, R83 ;  /* 0x0000005300537308 */ /* 0x000ea20000000800 */
[----:B-----5:R-:W-:-:S07]  /*ccb0*/  FADD.FTZ R114, R169, R114 ;  /* 0x00000072a9727221 */ /* 0x020fce0000010000 */
[----:B------:R-:W5:Y:S01]  /*ccc0*/  MUFU.EX2 R82, R82 ;  /* 0x0000005200527308 */ /* 0x000f620000000800 */
[C---:B---3--:R-:W-:Y:S01]  /*ccd0*/  F2FP.PACK_AB R35, R174.reuse, R169 ;  /* 0x000000a9ae23723e */ /* 0x048fe200000000ff */
[----:B------:R-:W-:-:S06]  /*cce0*/  FADD.FTZ R114, R174, R114 ;  /* 0x00000072ae727221 */ /* 0x000fcc0000010000 */
[----:B------:R-:W3:Y:S01]  /*ccf0*/  MUFU.EX2 R81, R81 ;  /* 0x0000005100517308 */ /* 0x000ee20000000800 */
[----:B----4-:R-:W-:Y:S01]  /*cd00*/  HMMA.16816.F32 R8, R32, R44, R8 ;  /* 0x0000002c2008723c */ /* 0x010fe20000001808 */
[----:B--2---:R-:W-:-:S06]  /*cd10*/  FADD.FTZ R112, R83, R112 ;  /* 0x0000007053707221 */ /* 0x004fcc0000010000 */
[----:B------:R-:W2:Y:S01]  /*cd20*/  MUFU.EX2 R80, R80 ;  /* 0x0000005000507308 */ /* 0x000ea20000000800 */
[----:B------:R-:W-:Y:S01]  /*cd30*/  HMMA.16816.F32 R12, R32, R46, R12 ;  /* 0x0000002e200c723c */ /* 0x000fe2000000180c */
[----:B-----5:R-:W-:-:S06]  /*cd40*/  FADD.FTZ R112, R82, R112 ;  /* 0x0000007052707221 */ /* 0x020fcc0000010000 */
[----:B------:R-:W4:Y:S01]  /*cd50*/  MUFU.EX2 R252, R252 ;  /* 0x000000fc00fc7308 */ /* 0x000f220000000800 */
[----:B-1----:R-:W-:Y:S01]  /*cd60*/  HMMA.16816.F32 R16, R32, R48, R16 ;  /* 0x000000302010723c */ /* 0x002fe20000001810 */
[----:B---3--:R-:W-:-:S06]  /*cd70*/  FADD.FTZ R112, R81, R112 ;  /* 0x0000007051707221 */ /* 0x008fcc0000010000 */
[----:B------:R-:W1:Y:S01]  /*cd80*/  MUFU.EX2 R177, R250 ;  /* 0x000000fa00b17308 */ /* 0x000e620000000800 */
[----:B------:R-:W-:Y:S01]  /*cd90*/  HMMA.16816.F32 R20, R32, R50, R20 ;  /* 0x000000322014723c */ /* 0x000fe20000001814 */
[----:B--2---:R-:W-:-:S06]  /*cda0*/  FADD.FTZ R112, R80, R112 ;  /* 0x0000007050707221 */ /* 0x004fcc0000010000 */
[----:B------:R2:W3:Y:S01]  /*cdb0*/  MUFU.EX2 R52, R132 ;  /* 0x0000008400347308 */ /* 0x0004e20000000800 */
[----:B------:R-:W-:Y:S01]  /*cdc0*/  F2FP.PACK_AB R32, R82, R83 ;  /* 0x000000535220723e */ /* 0x000fe200000000ff */
[----:B----4-:R-:W-:Y:S01]  /*cdd0*/  FADD.FTZ R110, R252, R110 ;  /* 0x0000006efc6e7221 */ /* 0x010fe20000010000 */
[C---:B------:R-:W-:Y:S02]  /*cde0*/  F2FP.PACK_AB R33, R243.reuse, R252 ;  /* 0x000000fcf321723e */ /* 0x040fe400000000ff */
[----:B------:R-:W-:Y:S01]  /*cdf0*/  F2FP.PACK_AB R34, R80, R81 ;  /* 0x000000515022723e */ /* 0x000fe200000000ff */
[----:B------:R-:W-:Y:S02]  /*ce00*/  FADD.FTZ R110, R243, R110 ;  /* 0x0000006ef36e7221 */ /* 0x000fe40000010000 */
[----:B------:R-:W4:Y:S01]  /*ce10*/  MUFU.EX2 R36, R190 ;  /* 0x000000be00247308 */ /* 0x000f220000000800 */
[----:B-1----:R-:W-:Y:S01]  /*ce20*/  F2FP.PACK_AB R35, R177, R251 ;  /* 0x000000fbb123723e */ /* 0x002fe200000000ff */
[----:B------:R-:W-:-:S04]  /*ce30*/  FADD.FTZ R110, R251, R110 ;  /* 0x0000006efb6e7221 */ /* 0x000fc80000010000 */
[----:B------:R-:W-:Y:S01]  /*ce40*/  FADD.FTZ R110, R177, R110 ;  /* 0x0000006eb16e7221 */ /* 0x000fe20000010000 */
[----:B--2---:R-:W1:Y:S01]  /*ce50*/  LDSM.16.MT88.4 R132, [R211+0x5c00] ;  /* 0x005c0000d384783b */ /* 0x004e620000004200 */
[----:B------:R-:W2:Y:S01]  /*ce60*/  MUFU.EX2 R37, R199 ;  /* 0x000000c700257308 */ /* 0x000ea20000000800 */
[----:B------:R-:W-:Y:S01]  /*ce70*/  HMMA.16816.F32 R24, R32, R44, R24 ;  /* 0x0000002c2018723c */ /* 0x000fe20000001818 */
[----:B---3--:R-:W-:Y:S02]  /*ce80*/  FADD.FTZ R114, R52, R114 ;  /* 0x0000007234727221 */ /* 0x008fe40000010000 */
[----:B----4-:R-:W-:-:S04]  /*ce90*/  FADD.FTZ R108, R36, R108 ;  /* 0x0000006c246c7221 */ /* 0x010fc80000010000 */
[----:B------:R-:W3:Y:S01]  /*cea0*/  MUFU.EX2 R38, R247 ;  /* 0x000000f700267308 */ /* 0x000ee20000000800 */
[C---:B------:R-:W-:Y:S07]  /*ceb0*/  HMMA.16816.F32 R28, R32.reuse, R46, R28 ;  /* 0x0000002e201c723c */ /* 0x040fee000000181c */
[----:B------:R-:W4:Y:S01]  /*cec0*/  MUFU.EX2 R39, R248 ;  /* 0x000000f800277308 */ /* 0x000f220000000800 */
[----:B------:R-:W-:Y:S01]  /*ced0*/  HMMA.16816.F32 R40, R32, R48, R40 ;  /* 0x000000302028723c */ /* 0x000fe20000001828 */
[C---:B--2---:R-:W-:Y:S01]  /*cee0*/  F2FP.PACK_AB R136, R37.reuse, R36 ;  /* 0x000000242588723e */ /* 0x044fe200000000ff */
[----:B------:R-:W-:Y:S01]  /*cef0*/  FADD.FTZ R108, R37, R108 ;  /* 0x0000006c256c7221 */ /* 0x000fe20000010000 */
[----:B------:R-:W-:-:S04]  /*cf00*/  MOV R36, R106 ;  /* 0x0000006a00247202 */ /* 0x000fc80000000f00 */
[----:B------:R-:W2:Y:S01]  /*cf10*/  MUFU.EX2 R234, R234 ;  /* 0x000000ea00ea7308 */ /* 0x000ea20000000800 */
[----:B------:R-:W-:Y:S01]  /*cf20*/  HMMA.16816.F32 R4, R32, R50, R4 ;  /* 0x000000322004723c */ /* 0x000fe20000001804 */
[----:B---3--:R-:W-:-:S06]  /*cf30*/  FADD.FTZ R108, R38, R108 ;  /* 0x0000006c266c7221 */ /* 0x008fcc0000010000 */
[----:B------:R-:W3:Y:S01]  /*cf40*/  MUFU.EX2 R241, R241 ;  /* 0x000000f100f17308 */ /* 0x000ee20000000800 */
[C---:B----4-:R-:W-:Y:S01]  /*cf50*/  F2FP.PACK_AB R138, R39.reuse, R38 ;  /* 0x00000026278a723e */ /* 0x050fe200000000ff */
[----:B------:R-:W-:-:S06]  /*cf60*/  FADD.FTZ R237, R39, R108 ;  /* 0x0000006c27ed7221 */ /* 0x000fcc0000010000 */
[----:B------:R-:W4:Y:S01]  /*cf70*/  MUFU.EX2 R242, R242 ;  /* 0x000000f200f27308 */ /* 0x000f220000000800 */
[C---:B--2---:R-:W-:Y:S01]  /*cf80*/  F2FP.PACK_AB R137, R234.reuse, R52 ;  /* 0x00000034ea89723e */ /* 0x044fe200000000ff */
[----:B------:R-:W-:-:S06]  /*cf90*/  FADD.FTZ R114, R234, R114 ;  /* 0x00000072ea727221 */ /* 0x000fcc0000010000 */
[----:B------:R-:W2:Y:S01]  /*cfa0*/  MUFU.EX2 R79, R79 ;  /* 0x0000004f004f7308 */ /* 0x000ea20000000800 */
[----:B---3--:R-:W-:-:S07]  /*cfb0*/  FADD.FTZ R114, R241, R114 ;  /* 0x00000072f1727221 */ /* 0x008fce0000010000 */
[----:B------:R-:W3:Y:S01]  /*cfc0*/  MUFU.EX2 R78, R78 ;  /* 0x0000004e004e7308 */ /* 0x000ee20000000800 */
[C---:B----4-:R-:W-:Y:S01]  /*cfd0*/  F2FP.PACK_AB R139, R242.reuse, R241 ;  /* 0x000000f1f28b723e */ /* 0x050fe200000000ff */
[----:B------:R-:W-:-:S06]  /*cfe0*/  FADD.FTZ R236, R242, R114 ;  /* 0x00000072f2ec7221 */ /* 0x000fcc0000010000 */
[----:B------:R-:W4:Y:S01]  /*cff0*/  MUFU.EX2 R77, R77 ;  /* 0x0000004d004d7308 */ /* 0x000f220000000800 */
[----:B------:R-:W-:Y:S01]  /*d000*/  HMMA.16816.F32 R156, R136, R148, R8 ;  /* 0x00000094889c723c */ /* 0x000fe20000001808 */
[----:B--2---:R-:W-:-:S06]  /*d010*/  FADD.FTZ R112, R79, R112 ;  /* 0x000000704f707221 */ /* 0x004fcc0000010000 */
[----:B------:R-:W2:Y:S01]  /*d020*/  MUFU.EX2 R76, R76 ;  /* 0x0000004c004c7308 */ /* 0x000ea20000000800 */
[C---:B---3--:R-:W-:Y:S01]  /*d030*/  F2FP.PACK_AB R8, R78.reuse, R79 ;  /* 0x0000004f4e08723e */ /* 0x048fe200000000ff */
[----:B------:R-:W-:Y:S01]  /*d040*/  HMMA.16816.F32 R152, R136, R150, R12 ;  /* 0x000000968898723c */ /* 0x000fe2000000180c */
[----:B------:R-:W-:-:S05]  /*d050*/  FADD.FTZ R112, R78, R112 ;  /* 0x000000704e707221 */ /* 0x000fca0000010000 */
[----:B------:R-:W3:Y:S01]  /*d060*/  MUFU.EX2 R189, R189 ;  /* 0x000000bd00bd7308 */ /* 0x000ee20000000800 */
[----:B----4-:R-:W-:-:S07]  /*d070*/  FADD.FTZ R112, R77, R112 ;  /* 0x000000704d707221 */ /* 0x010fce0000010000 */
[----:B------:R-:W4:Y:S01]  /*d080*/  MUFU.EX2 R201, R201 ;  /* 0x000000c900c97308 */ /* 0x000f220000000800 */
[C---:B--2---:R-:W-:Y:S01]  /*d090*/  F2FP.PACK_AB R10, R76.reuse, R77 ;  /* 0x0000004d4c0a723e */ /* 0x044fe200000000ff */
[----:B------:R-:W-:-:S06]  /*d0a0*/  FADD.FTZ R239, R76, R112 ;  /* 0x000000704cef7221 */ /* 0x000fcc0000010000 */
[----:B------:R-:W2:Y:S01]  /*d0b0*/  MUFU.EX2 R32, R142 ;  /* 0x0000008e00207308 */ /* 0x000ea20000000800 */
[----:B---3--:R-:W-:-:S07]  /*d0c0*/  FADD.FTZ R110, R189, R110 ;  /* 0x0000006ebd6e7221 */ /* 0x008fce0000010000 */
[----:B------:R-:W3:Y:S01]  /*d0d0*/  MUFU.EX2 R238, R141 ;  /* 0x0000008d00ee7308 */ /* 0x000ee20000000800 */
[C---:B----4-:R-:W-:Y:S01]  /*d0e0*/  F2FP.PACK_AB R9, R201.reuse, R189 ;  /* 0x000000bdc909723e */ /* 0x050fe200000000ff */
[----:B------:R-:W-:-:S04]  /*d0f0*/  FADD.FTZ R110, R201, R110 ;  /* 0x0000006ec96e7221 */ /* 0x000fc80000010000 */
[----:B--2---:R-:W-:Y:S01]  /*d100*/  FADD.FTZ R110, R32, R110 ;  /* 0x0000006e206e7221 */ /* 0x004fe20000010000 */
[C---:B---3--:R-:W-:Y:S01]  /*d110*/  F2FP.PACK_AB R11, R238.reuse, R32 ;  /* 0x00000020ee0b723e */ /* 0x048fe200000000ff */
[----:B-1----:R-:W-:Y:S02]  /*d120*/  HMMA.16816.F32 R140, R136, R132, R16 ;  /* 0x00000084888c723c */ /* 0x002fe40000001810 */
[----:B------:R-:W-:-:S06]  /*d130*/  FADD.FTZ R238, R238, R110 ;  /* 0x0000006eeeee7221 */ /* 0x000fcc0000010000 */
[----:B------:R-:W-:Y:S08]  /*d140*/  HMMA.16816.F32 R136, R136, R134, R20 ;  /* 0x000000868888723c */ /* 0x000ff00000001814 */
[C---:B------:R-:W-:Y:S08]  /*d150*/  HMMA.16816.F32 R160, R8.reuse, R148, R24 ;  /* 0x0000009408a0723c */ /* 0x040ff00000001818 */
[C---:B------:R-:W-:Y:S08]  /*d160*/  HMMA.16816.F32 R144, R8.reuse, R132, R40 ;  /* 0x000000840890723c */ /* 0x040ff00000001828 */
[C---:B------:R-:W-:Y:S08]  /*d170*/  HMMA.16816.F32 R148, R8.reuse, R150, R28 ;  /* 0x000000960894723c */ /* 0x040ff0000000181c */
[----:B------:R-:W-:Y:S08]  /*d180*/  HMMA.16816.F32 R132, R8, R134, R4 ;  /* 0x000000860884723c */ /* 0x000ff00000001804 */
.L_x_210:
[----:B------:R-:W-:-:S06]  /*d190*/  UISETP.GT.AND UP0, UPT, UR4, UR11, UPT ;  /* 0x0000000b0400728c */ /* 0x000fcc000bf04270 */
[----:B------:R-:W-:-:S13]  /*d1a0*/  PLOP3.LUT P0, PT, PT, PT, UP0, 0x80, 0x0 ;  /* 0x000000000000781c */ /* 0x000fda0003f0f008 */
[----:B------:R-:W-:Y:S05]  /*d1b0*/  @!P0 BRA `(.L_x_214) ;  /* 0x0000573000008947 */ /* 0x000fea0003800000 */
[----:B------:R-:W-:Y:S01]  /*d1c0*/  ULDC UR26, c[0x0][0x1a4] ;  /* 0x00006900001a7ab9 */ /* 0x000fe20000000800 */
[----:B------:R-:W-:Y:S01]  /*d1d0*/  IMAD.MOV.U32 R166, RZ, RZ, R3 ;  /* 0x000000ffffa67224 */ /* 0x000fe200078e0003 */
[----:B------:R-:W-:Y:S01]  /*d1e0*/  USHF.L.U32 UR21, UR6, 0x6, URZ ;  /* 0x0000000606157899 */ /* 0x000fe2000800063f */
[----:B------:R-:W-:Y:S01]  /*d1f0*/  IMAD.MOV.U32 R167, RZ, RZ, R36 ;  /* 0x000000ffffa77224 */ /* 0x000fe200078e0024 */
[----:B------:R-:W-:Y:S01]  /*d200*/  UIMAD.WIDE.U32 UR24, UR6, 0x60, URZ ;  /* 0x00000060061878a5 */ /* 0x000fe2000f8e003f */
[----:B------:R-:W-:Y:S01]  /*d210*/  MOV R164, R0 ;  /* 0x0000000000a47202 */ /* 0x000fe20000000f00 */
[----:B------:R-:W-:Y:S01]  /*d220*/  ULDC UR27, c[0x0][0x19c] ;  /* 0x00006700001b7ab9 */ /* 0x000fe20000000800 */
[----:B------:R-:W-:Y:S01]  /*d230*/  IMAD.MOV.U32 R165, RZ, RZ, R2 ;  /* 0x000000ffffa57224 */ /* 0x000fe200078e0002 */
[----:B------:R-:W-:Y:S01]  /*d240*/  USHF.L.U64.HI UR6, UR6, 0x6, UR26 ;  /* 0x0000000606067899 */ /* 0x000fe2000801021a */
[----:B------:R-:W-:Y:S01]  /*d250*/  ISETP.GE.AND P4, PT, R232, c[0x0][0x220], PT ;  /* 0x00008800e8007a0c */ /* 0x000fe20003f86270 */
[----:B------:R-:W-:Y:S01]  /*d260*/  UIMAD.WIDE.U32 UR30, UR8, 0x60, URZ ;  /* 0x00000060081e78a5 */ /* 0x000fe2000f8e003f */
[----:B------:R-:W-:Y:S01]  /*d270*/  MOV R234, R180 ;  /* 0x000000b400ea7202 */ /* 0x000fe20000000f00 */
[----:B------:R-:W-:Y:S01]  /*d280*/  UIMAD UR26, UR26, 0x60, URZ ;  /* 0x000000601a1a78a4 */ /* 0x000fe2000f8e023f */
[----:B------:R-:W-:Y:S01]  /*d290*/  MOV R235, R183 ;  /* 0x000000b700eb7202 */ /* 0x000fe20000000f00 */
[----:B------:R-:W-:-:S02]  /*d2a0*/  UIMAD UR28, UR27, 0x60, URZ ;  /* 0x000000601b1c78a4 */ /* 0x000fc4000f8e023f */
[----:B------:R-:W-:Y:S02]  /*d2b0*/  USHF.L.U32 UR22, UR8, 0x6, URZ ;  /* 0x0000000608167899 */ /* 0x000fe4000800063f */
[----:B------:R-:W-:Y:S02]  /*d2c0*/  USHF.L.U64.HI UR27, UR8, 0x6, UR27 ;  /* 0x00000006081b7899 */ /* 0x000fe4000801021b */
[----:B------:R-:W-:Y:S02]  /*d2d0*/  UIADD3 UR26, UR26, UR25, URZ ;  /* 0x000000191a1a7290 */ /* 0x000fe4000fffe03f */
[----:B------:R-:W-:Y:S01]  /*d2e0*/  UIADD3 UR28, UR28, UR31, URZ ;  /* 0x0000001f1c1c7290 */ /* 0x000fe2000fffe03f */
[----:B------:R-:W-:Y:S05]  /*d2f0*/  BRA `(.L_x_215) ;  /* 0x0000032000007947 */ /* 0x000fea0003800000 */
.L_x_217:
[----:B------:R1:W-:Y:S01]  /*d300*/  @P4 STS [R219+0x2000], RZ ;  /* 0x002000ffdb004388 */ /* 0x0003e20000000800 */
[----:B------:R-:W-:Y:S03]  /*d310*/  UIADD3 UR29, UR4, -0x2, URZ ;  /* 0xfffffffe041d7890 */ /* 0x000fe6000fffe03f */
[----:B------:R1:W-:Y:S01]  /*d320*/  @P4 STS [R219+0x2004], RZ ;  /* 0x002004ffdb004388 */ /* 0x0003e20000000800 */
[----:B------:R-:W-:Y:S02]  /*d330*/  USHF.R.S32.HI UR23, URZ, 0x1f, UR29 ;  /* 0x0000001f3f177899 */ /* 0x000fe4000801141d */
[----:B------:R-:W-:Y:S01]  /*d340*/  ULDC.64 UR4, c[0x0][0x198] ;  /* 0x0000660000047ab9 */ /* 0x000fe20000000a00 */
[----:B------:R1:W-:Y:S01]  /*d350*/  @P4 STS.64 [R219+0x2008], RZ ;  /* 0x002008ffdb004388 */ /* 0x0003e20000000a00 */
[----:B------:R-:W-:Y:S02]  /*d360*/  UIMAD UR23, UR23, UR4, URZ ;  /* 0x00000004171772a4 */ /* 0x000fe4000f8e023f */
[----:B------:R-:W-:Y:S02]  /*d370*/  UIMAD.WIDE.U32 UR32, UR29, UR4, URZ ;  /* 0x000000041d2072a5 */ /* 0x000fe4000f8e003f */
[----:B------:R-:W-:Y:S04]  /*d380*/  UIMAD UR23, UR29, UR5, UR23 ;  /* 0x000000051d1772a4 */ /* 0x000fe8000f8e0217 */
[----:B------:R-:W-:Y:S01]  /*d390*/  UIADD3 UR23, UR33, UR23, URZ ;  /* 0x0000001721177290 */ /* 0x000fe2000fffe03f */
[----:B------:R-:W-:Y:S02]  /*d3a0*/  IMAD.U32 R2, RZ, RZ, UR32 ;  /* 0x00000020ff027e24 */ /* 0x000fe4000f8e00ff */
[----:B------:R-:W-:Y:S03]  /*d3b0*/  IMAD.U32 R3, RZ, RZ, UR32 ;  /* 0x00000020ff037e24 */ /* 0x000fe6000f8e00ff */
[----:B------:R-:W-:Y:S01]  /*d3c0*/  IMAD.U32 R0, RZ, RZ, UR23 ;  /* 0x00000017ff007e24 */ /* 0x000fe2000f8e00ff */
[----:B------:R-:W-:Y:S04]  /*d3d0*/  LEA R2, P1, R2, R220, 0x7 ;  /* 0x000000dc02027211 */ /* 0x000fe800078238ff */
[C---:B------:R-:W-:Y:S02]  /*d3e0*/  @!P4 LEA R180, P6, R2.reuse, c[0x0][0x168], 0x1 ;  /* 0x00005a0002b4ca11 */ /* 0x040fe400078c08ff */
        /* <DEDUP_REMOVED lines=9> */
[----:B------:R-:W-:Y:S02]  /*d480*/  @!P4 IADD3 R170, P3, R2, UR22, RZ ;  /* 0x0000001602aacc10 */ /* 0x000fe4000ff7e0ff */
[----:B------:R-:W-:Y:S01]  /*d490*/  @!P4 LEA.HI.X R179, R168, c[0x0][0x16c], R3, 0x1, P5 ;  /* 0x00005b00a8b3ca11 */ /* 0x000fe200028f0c03 */
[----:B------:R1:W-:Y:S01]  /*d4a0*/  @P4 STS.128 [R219+0x2800], RZ ;  /* 0x002800ffdb004388 */ /* 0x0003e20000000c00 */
        /* <DEDUP_REMOVED lines=23> */
.L_x_215:
[----:B------:R-:W-:Y:S04]  /*d620*/  DEPBAR.LE SB0, 0x0 ;  /* 0x000080000000791a */ /* 0x000fe80000000000 */
[----:B------:R-:W-:Y:S01]  /*d630*/  BAR.SYNC.DEFER_BLOCKING 0x0 ;  /* 0x0000000000007b1d */ /* 0x000fe20000010000 */
[----:B------:R-:W-:Y:S04]  /*d640*/  UIADD3 UR8, UR4, -0x1, URZ ;  /* 0xffffffff04087890 */ /* 0x000fe8000fffe03f */
[----:B------:R-:W-:Y:S02]  /*d650*/  USHF.R.S32.HI UR23, URZ, 0x1f, UR8 ;  /* 0x0000001f3f177899 */ /* 0x000fe40008011408 */
[----:B------:R-:W-:Y:S01]  /*d660*/  UIMAD UR5, UR7, UR8, URZ ;  /* 0x00000008070572a4 */ /* 0x000fe2000f8e023f */
[----:B------:R-:W-:Y:S01]  /*d670*/  IMAD.U32 R8, RZ, RZ, UR8 ;  /* 0x00000008ff087e24 */ /* 0x000fe2000f8e00ff */
[----:B------:R-:W-:Y:S02]  /*d680*/  UISETP.GT.AND UP0, UPT, UR8, UR11, UPT ;  /* 0x0000000b0800728c */ /* 0x000fe4000bf04270 */
[----:B------:R-:W-:Y:S01]  /*d690*/  UIMAD UR5, UR23, UR18, UR5 ;  /* 0x00000012170572a4 */ /* 0x000fe2000f8e0205 */
[----:B------:R-:W-:Y:S05]  /*d6a0*/  IMAD.WIDE.U32 R8, R8, UR18, R234 ;  /* 0x0000001208087c25 */ /* 0x000fea000f8e00ea */
[C---:B------:R-:W-:Y:S02]  /*d6b0*/  @!P4 LEA R16, P3, R8.reuse, c[0x0][0x170], 0x1 ;  /* 0x00005c000810ca11 */ /* 0x040fe400078608ff */
[----:B------:R-:W-:Y:S02]  /*d6c0*/  IADD3 R0, R9, UR5, RZ ;  /* 0x0000000509007c10 */ /* 0x000fe4000fffe0ff */
[C---:B------:R-:W-:Y:S02]  /*d6d0*/  @!P4 IADD3 R3, P2, R8.reuse, UR20, RZ ;  /* 0x000000140803cc10 */ /* 0x040fe4000ff5e0ff */
[----:B------:R-:W-:Y:S01]  /*d6e0*/  @!P4 LEA.HI.X R17, R8, c[0x0][0x174], R0, 0x1, P3 ;  /* 0x00005d000811ca11 */ /* 0x000fe200018f0c00 */
[----:B------:R-:W-:Y:S01]  /*d6f0*/  @P4 STS [R219+0x4000], RZ ;  /* 0x004000ffdb004388 */ /* 0x000fe20000000800 */
[----:B------:R-:W-:Y:S02]  /*d700*/  @!P4 IADD3.X R2, R0, UR19, RZ, P2, !PT ;  /* 0x000000130002cc10 */ /* 0x000fe400097fe4ff */
[C---:B------:R-:W-:Y:S02]  /*d710*/  @!P4 LEA R14, P2, R3.reuse, c[0x0][0x170], 0x1 ;  /* 0x00005c00030eca11 */ /* 0x040fe400078408ff */
[----:B------:R-:W-:Y:S01]  /*d720*/  @!P4 IADD3 R5, P1, R8, UR21, RZ ;  /* 0x000000150805cc10 */ /* 0x000fe2000ff3e0ff */
[----:B------:R-:W-:Y:S01]  /*d730*/  @P4 STS [R219+0x4004], RZ ;  /* 0x004004ffdb004388 */ /* 0x000fe20000000800 */
[----:B------:R-:W-:Y:S02]  /*d740*/  @!P4 LEA.HI.X R15, R3, c[0x0][0x174], R2, 0x1, P2 ;  /* 0x00005d00030fca11 */ /* 0x000fe400010f0c02 */
[----:B------:R-:W-:Y:S02]  /*d750*/  @!P4 IADD3.X R4, R0, UR6, RZ, P1, !PT ;  /* 0x000000060004cc10 */ /* 0x000fe40008ffe4ff */
[C---:B------:R-:W-:Y:S01]  /*d760*/  @!P4 LEA R12, P1, R5.reuse, c[0x0][0x170], 0x1 ;  /* 0x00005c00050cca11 */ /* 0x040fe200078208ff */
[----:B------:R-:W-:Y:S01]  /*d770*/  @P4 STS.64 [R219+0x4008], RZ ;  /* 0x004008ffdb004388 */ /* 0x000fe20000000a00 */
[----:B------:R-:W-:Y:S02]  /*d780*/  @!P4 IADD3 R7, P0, R8, UR24, RZ ;  /* 0x000000180807cc10 */ /* 0x000fe4000ff1e0ff */
[----:B------:R-:W-:Y:S02]  /*d790*/  @!P4 LEA.HI.X R13, R5, c[0x0][0x174], R4, 0x1, P1 ;  /* 0x00005d00050dca11 */ /* 0x000fe400008f0c04 */
[----:B------:R-:W-:Y:S01]  /*d7a0*/  @!P4 IADD3.X R6, R0, UR26, RZ, P0, !PT ;  /* 0x0000001a0006cc10 */ /* 0x000fe200087fe4ff */
[----:B------:R-:W-:Y:S01]  /*d7b0*/  @!PT LDS RZ, [RZ] ;  /* 0x00000000fffff984 */ /* 0x000fe20000000800 */
[----:B------:R-:W-:Y:S01]  /*d7c0*/  @!PT LDS RZ, [RZ] ;  /* 0x00000000fffff984 */ /* 0x000fe20000000800 */
[----:B------:R-:W-:Y:S01]  /*d7d0*/  @!PT LDS RZ, [RZ] ;  /* 0x00000000fffff984 */ /* 0x000fe20000000800 */
[----:B------:R1:W-:Y:S01]  /*d7e0*/  @!P4 LDGSTS.E.BYPASS.LTC128B.128 [R219+0x4000], [R16.64] ;  /* 0x0400000010dbcfae */ /* 0x0003e2000b901d50 */
[C---:B------:R-:W-:Y:S04]  /*d7f0*/  @!P4 LEA R10, P0, R7.reuse, c[0x0][0x170], 0x1 ;  /* 0x00005c00070aca11 */ /* 0x040fe800078008ff */
[----:B------:R-:W-:Y:S01]  /*d800*/  @!P4 LEA.HI.X R11, R7, c[0x0][0x174], R6, 0x1, P0 ;  /* 0x00005d00070bca11 */ /* 0x000fe200000f0c06 */
[----:B------:R-:W-:Y:S01]  /*d810*/  @P4 STS.128 [R219+0x4800], RZ ;  /* 0x004800ffdb004388 */ /* 0x000fe20000000c00 */
[----:B------:R-:W-:Y:S05]  /*d820*/  PLOP3.LUT P0, PT, PT, PT, UP0, 0x80, 0x0 ;  /* 0x000000000000781c */ /* 0x000fea0003f0f008 */
        /* <DEDUP_REMOVED lines=15> */
[----:B-1----:R-:W1:Y:S06]  /*d920*/  LDSM.16.M88.4 R16, [R215+0x2000] ;  /* 0x00200000d710783b */ /* 0x002e6c0000000200 */
[----:B------:R-:W3:Y:S06]  /*d930*/  LDSM.16.M88.4 R124, [R216+0x1000] ;  /* 0x00100000d87c783b */ /* 0x000eec0000000200 */
[----:B------:R-:W4:Y:S06]  /*d940*/  LDSM.16.M88.4 R32, [R215+0x2400] ;  /* 0x00240000d720783b */ /* 0x000f2c0000000200 */
[----:B------:R-:W0:Y:S06]  /*d950*/  LDGDEPBAR ;  /* 0x00000000000079af */ /* 0x000e2c0000000000 */
[----:B------:R-:W5:Y:S06]  /*d960*/  LDSM.16.M88.4 R48, [R215+0x2800] ;  /* 0x00280000d730783b */ /* 0x000f6c0000000200 */
[----:B------:R-:W4:Y:S06]  /*d970*/  LDSM.16.M88.4 R64, [R215+0x2c00] ;  /* 0x002c0000d740783b */ /* 0x000f2c0000000200 */
[----:B------:R-:W5:Y:S01]  /*d980*/  LDSM.16.M88.4 R80, [R215+0x3000] ;  /* 0x00300000d750783b */ /* 0x000f620000000200 */
[-C--:B-1----:R-:W-:Y:S05]  /*d990*/  HMMA.16816.F32 R4, R128, R16.reuse, RZ ;  /* 0x000000108004723c */ /* 0x082fea00000018ff */
[----:B------:R-:W1:Y:S03]  /*d9a0*/  LDSM.16.M88.4 R96, [R215+0x3400] ;  /* 0x00340000d760783b */ /* 0x000e660000000200 */
[C---:B---3--:R-:W-:Y:S03]  /*d9b0*/  HMMA.16816.F32 R8, R124.reuse, R16, RZ ;  /* 0x000000107c08723c */ /* 0x048fe600000018ff */
[----:B------:R-:W3:Y:S06]  /*d9c0*/  LDSM.16.M88.4 R112, [R215+0x3800] ;  /* 0x00380000d770783b */ /* 0x000eec0000000200 */
[----:B------:R-:W1:Y:S01]  /*d9d0*/  LDSM.16.M88.4 R168, [R215+0x3c00] ;  /* 0x003c0000d7a8783b */ /* 0x000e620000000200 */
[-C--:B--2---:R-:W-:Y:S05]  /*d9e0*/  HMMA.16816.F32 R12, R124, R18.reuse, RZ ;  /* 0x000000127c0c723c */ /* 0x084fea00000018ff */
[----:B------:R-:W-:Y:S03]  /*d9f0*/  LDSM.16.M88.4 R172, [R214] ;  /* 0x00000000d6ac783b */ /* 0x000fe60000000200 */
[C---:B------:R-:W-:Y:S03]  /*da00*/  HMMA.16816.F32 R16, R128.reuse, R18, RZ ;  /* 0x000000128010723c */ /* 0x040fe600000018ff */
[----:B------:R-:W2:Y:S05]  /*da10*/  LDSM.16.M88.4 R176, [R213] ;  /* 0x00000000d5b0783b */ /* 0x000eaa0000000200 */
[-C--:B----4-:R-:W-:Y:S01]  /*da20*/  HMMA.16816.F32 R20, R128, R32.reuse, RZ ;  /* 0x000000208014723c */ /* 0x090fe200000018ff */
[----:B------:R-:W4:Y:S06]  /*da30*/  LDSM.16.M88.4 R180, [R214+0x1000] ;  /* 0x00100000d6b4783b */ /* 0x000f2c0000000200 */
        /* <DEDUP_REMOVED lines=20> */
[-C--:B-1----:R-:W-:Y:S08]  /*db80*/  HMMA.16816.F32 R84, R128, R96.reuse, RZ ;  /* 0x000000608054723c */ /* 0x082ff000000018ff */
        /* <DEDUP_REMOVED lines=12> */
[-C--:B--2---:R-:W-:Y:S08]  /*dc50*/  HMMA.16816.F32 R4, R172, R176.reuse, R4 ;  /* 0x000000b0ac04723c */ /* 0x084ff00000001804 */
[C---:B----4-:R-:W-:Y:S08]  /*dc60*/  HMMA.16816.F32 R8, R180.reuse, R176, R8 ;  /* 0x000000b0b408723c */ /* 0x050ff00000001808 */
        /* <DEDUP_REMOVED lines=34> */
.L_x_216:
[----:B-1----:R-:W-:Y:S01]  /*de90*/  IMAD.U32 R179, RZ, RZ, UR8 ;  /* 0x00000008ffb37e24 */ /* 0x002fe2000f8e00ff */
[----:B------:R-:W-:Y:S02]  /*dea0*/  UISETP.GT.AND UP0, UPT, UR8, UR11, UPT ;  /* 0x0000000b0800728c */ /* 0x000fe4000bf04270 */
[----:B------:R-:W-:Y:S01]  /*deb0*/  UMOV UR4, UR8 ;  /* 0x0000000800047c82 */ /* 0x000fe20008000000 */
[----:B------:R-:W-:Y:S05]  /*dec0*/  IMAD R179, R179, 0x80, R218 ;  /* 0x00000080b3b37824 */ /* 0x000fea00078e02da */
        /* <DEDUP_REMOVED lines=17> */
[C---:B------:R-:W-:Y:S02]  /*dfe0*/  ISETP.GE.AND P1, PT, R179.reuse, R229, PT ;  /* 0x000000e5b300720c */ /* 0x040fe40003f26270 */
[CC--:B------:R-:W-:Y:S02]  /*dff0*/  ISETP.GE.AND P0, PT, R179.reuse, R227.reuse, PT ;  /* 0x000000e3b300720c */ /* 0x0c0fe40003f06270 */
[C---:B------:R-:W-:Y:S02]  /*e000*/  ISETP.GE.OR P1, PT, R179.reuse, R228, !P1 ;  /* 0x000000e4b300720c */ /* 0x040fe40004f26670 */
[-C--:B------:R-:W-:Y:S02]  /*e010*/  ISETP.GE.OR P0, PT, R179, R226.reuse, !P0 ;  /* 0x000000e2b300720c */ /* 0x080fe40004706670 */
[----:B------:R-:W-:Y:S02]  /*e020*/  FSEL R3, R4, -INF , !P1 ;  /* 0xff80000004037808 */ /* 0x000fe40004800000 */
[----:B------:R-:W-:Y:S02]  /*e030*/  FSEL R4, R6, -INF , !P0 ;  /* 0xff80000006047808 */ /* 0x000fe40004000000 */
[----:B------:R-:W-:Y:S02]  /*e040*/  ISETP.GE.AND P0, PT, R177, R227, PT ;  /* 0x000000e3b100720c */ /* 0x000fe40003f06270 */
[----:B------:R-:W-:Y:S02]  /*e050*/  IADD3 R0, R179, 0x1, RZ ;  /* 0x00000001b3007810 */ /* 0x000fe40007ffe0ff */
[-C--:B------:R-:W-:Y:S02]  /*e060*/  ISETP.GE.OR P0, PT, R177, R226.reuse, !P0 ;  /* 0x000000e2b100720c */ /* 0x080fe40004706670 */
[C---:B------:R-:W-:Y:S02]  /*e070*/  ISETP.GE.AND P5, PT, R0.reuse, R229, PT ;  /* 0x000000e50000720c */ /* 0x040fe40003fa6270 */
[----:B------:R-:W-:Y:S02]  /*e080*/  FSEL R171, R19, -INF , !P0 ;  /* 0xff80000013ab7808 */ /* 0x000fe40004000000 */
[CC--:B------:R-:W-:Y:S02]  /*e090*/  ISETP.GE.AND P0, PT, R195.reuse, R227.reuse, PT ;  /* 0x000000e3c300720c */ /* 0x0c0fe40003f06270 */
[C---:B------:R-:W-:Y:S02]  /*e0a0*/  ISETP.GE.AND P2, PT, R0.reuse, R227, PT ;  /* 0x000000e30000720c */ /* 0x040fe40003f46270 */
[----:B------:R-:W-:Y:S02]  /*e0b0*/  ISETP.GE.OR P0, PT, R195, R226, !P0 ;  /* 0x000000e2c300720c */ /* 0x000fe40004706670 */
[C---:B------:R-:W-:Y:S02]  /*e0c0*/  ISETP.GE.AND P6, PT, R0.reuse, R225, PT ;  /* 0x000000e10000720c */ /* 0x040fe40003fc6270 */
[----:B------:R-:W-:Y:S02]  /*e0d0*/  FSEL R23, R23, -INF , !P0 ;  /* 0xff80000017177808 */ /* 0x000fe40004000000 */
[C---:B------:R-:W-:Y:S02]  /*e0e0*/  ISETP.GE.AND P3, PT, R0.reuse, R223, PT ;  /* 0x000000df0000720c */ /* 0x040fe40003f66270 */
[C---:B------:R-:W-:Y:S02]  /*e0f0*/  ISETP.GE.OR P5, PT, R0.reuse, R228, !P5 ;  /* 0x000000e40000720c */ /* 0x040fe40006fa6670 */
[C---:B------:R-:W-:Y:S02]  /*e100*/  ISETP.GE.OR P2, PT, R0.reuse, R226, !P2 ;  /* 0x000000e20000720c */ /* 0x040fe40005746670 */
[C---:B------:R-:W-:Y:S02]  /*e110*/  ISETP.GE.OR P6, PT, R0.reuse, R224, !P6 ;  /* 0x000000e00000720c */ /* 0x040fe400077c6670 */
[----:B------:R-:W-:Y:S02]  /*e120*/  ISETP.GE.OR P3, PT, R0, R222, !P3 ;  /* 0x000000de0000720c */ /* 0x000fe40005f66670 */
[----:B------:R-:W-:Y:S02]  /*e130*/  FSEL R0, R5, -INF , !P5 ;  /* 0xff80000005007808 */ /* 0x000fe40006800000 */
[C---:B------:R-:W-:Y:S02]  /*e140*/  ISETP.GE.AND P5, PT, R176.reuse, R229, PT ;  /* 0x000000e5b000720c */ /* 0x040fe40003fa6270 */
[C---:B------:R-:W-:Y:S02]  /*e150*/  ISETP.GE.AND P1, PT, R176.reuse, R227, PT ;  /* 0x000000e3b000720c */ /* 0x040fe40003f26270 */
[C---:B------:R-:W-:Y:S02]  /*e160*/  ISETP.GE.OR P5, PT, R176.reuse, R228, !P5 ;  /* 0x000000e4b000720c */ /* 0x040fe40006fa6670 */
[----:B------:R-:W-:Y:S02]  /*e170*/  ISETP.GE.OR P1, PT, R176, R226, !P1 ;  /* 0x000000e2b000720c */ /* 0x000fe40004f26670 */
        /* <DEDUP_REMOVED lines=8> */
[----:B------:R-:W-:Y:S02]  /*e200*/  FSEL R172, R7, -INF , !P2 ;  /* 0xff80000007ac7808 */ /* 0x000fe40005000000 */
[----:B------:R-:W-:Y:S02]  /*e210*/  ISETP.GE.AND P2, PT, R177, R229, PT ;  /* 0x000000e5b100720c */ /* 0x000fe40003f46270 */
[----:B------:R-:W-:Y:S02]  /*e220*/  IADD3 R192, R179, 0x19, RZ ;  /* 0x00000019b3c07810 */ /* 0x000fe40007ffe0ff */
[----:B------:R-:W-:Y:S02]  /*e230*/  ISETP.GE.OR P2, PT, R177, R228, !P2 ;  /* 0x000000e4b100720c */ /* 0x000fe40005746670 */
[C---:B------:R-:W-:Y:S02]  /*e240*/  ISETP.GE.AND P0, PT, R192.reuse, R227, PT ;  /* 0x000000e3c000720c */ /* 0x040fe40003f06270 */
[----:B------:R-:W-:Y:S02]  /*e250*/  FSEL R173, R17, -INF , !P2 ;  /* 0xff80000011ad7808 */ /* 0x000fe40005000000 */
[C---:B------:R-:W-:Y:S02]  /*e260*/  ISETP.GE.AND P2, PT, R195.reuse, R229, PT ;  /* 0x000000e5c300720c */ /* 0x040fe40003f46270 */
[----:B------:R-:W-:Y:S02]  /*e270*/  ISETP.GE.OR P0, PT, R192, R226, !P0 ;  /* 0x000000e2c000720c */ /* 0x000fe40004706670 */
[----:B------:R-:W-:Y:S02]  /*e280*/  ISETP.GE.OR P2, PT, R195, R228, !P2 ;  /* 0x000000e4c300720c */ /* 0x000fe40005746670 */
[----:B------:R-:W-:Y:S02]  /*e290*/  FSEL R35, R35, -INF , !P0 ;  /* 0xff80000023237808 */ /* 0x000fe40004000000 */
[----:B------:R-:W-:Y:S02]  /*e2a0*/  FSEL R169, R21, -INF , !P2 ;  /* 0xff80000015a97808 */ /* 0x000fe40005000000 */
[C---:B------:R-:W-:Y:S02]  /*e2b0*/  ISETP.GE.AND P0, PT, R174.reuse, R227, PT ;  /* 0x000000e3ae00720c */ /* 0x040fe40003f06270 */
        /* <DEDUP_REMOVED lines=18> */
[----:B------:R-:W-:Y:S02]  /*e3e0*/  ISETP.GE.AND P0, PT, R180, R227, PT ;  /* 0x000000e3b400720c */ /* 0x000fe40003f06270 */
[----:B------:R-:W-:Y:S02]  /*e3f0*/  FSEL R48, R48, -INF , !P5 ;  /* 0xff80000030307808 */ /* 0x000fe40006800000 */
[CC--:B------:R-:W-:Y:S02]  /*e400*/  ISETP.GE.AND P5, PT, R191.reuse, R229.reuse, PT ;  /* 0x000000e5bf00720c */ /* 0x0c0fe40003fa6270 */
[----:B------:R-:W-:Y:S02]  /*e410*/  ISETP.GE.OR P0, PT, R180, R226, !P0 ;  /* 0x000000e2b400720c */ /* 0x000fe40004706670 */
[-C--:B------:R-:W-:Y:S02]  /*e420*/  ISETP.GE.OR P5, PT, R191, R228.reuse, !P5 ;  /* 0x000000e4bf00720c */ /* 0x080fe40006fa6670 */
[-C--:B------:R-:W-:Y:S02]  /*e430*/  ISETP.GE.AND P2, PT, R192, R229.reuse, PT ;  /* 0x000000e5c000720c */ /* 0x080fe40003f46270 */
[----:B------:R-:W-:Y:S02]  /*e440*/  FSEL R20, R52, -INF , !P5 ;  /* 0xff80000034147808 */ /* 0x000fe40006800000 */
[-C--:B------:R-:W-:Y:S02]  /*e450*/  ISETP.GE.OR P2, PT, R192, R228.reuse, !P2 ;  /* 0x000000e4c000720c */ /* 0x080fe40005746670 */
[----:B------:R-:W-:Y:S02]  /*e460*/  IADD3 R182, R179, 0x41, RZ ;  /* 0x00000041b3b67810 */ /* 0x000fe40007ffe0ff */
[----:B------:R-:W-:Y:S02]  /*e470*/  FSEL R33, R33, -INF , !P2 ;  /* 0xff80000021217808 */ /* 0x000fe40005000000 */
[C---:B------:R-:W-:Y:S02]  /*e480*/  ISETP.GE.AND P2, PT, R174.reuse, R229, PT ;  /* 0x000000e5ae00720c */ /* 0x040fe40003f46270 */
[----:B------:R-:W-:Y:S02]  /*e490*/  FSEL R67, R67, -INF , !P0 ;  /* 0xff80000043437808 */ /* 0x000fe40004000000 */
        /* <DEDUP_REMOVED lines=15> */
[C---:B------:R-:W-:Y:S02]  /*e590*/  IADD3 R188, R179.reuse, 0x40, RZ ;  /* 0x00000040b3bc7810 */ /* 0x040fe40007ffe0ff */
[----:B------:R-:W-:Y:S02]  /*e5a0*/  ISETP.GE.OR P2, PT, R180, R228, !P2 ;  /* 0x000000e4b400720c */ /* 0x000fe40005746670 */
[----:B------:R-:W-:Y:S02]  /*e5b0*/  ISETP.GE.AND P0, PT, R179, R223, PT ;  /* 0x000000dfb300720c */ /* 0x000fe40003f06270 */
[----:B------:R-:W-:Y:S02]  /*e5c0*/  FSEL R65, R65, -INF , !P2 ;  /* 0xff80000041417808 */ /* 0x000fe40005000000 */
[----:B------:R-:W-:Y:S02]  /*e5d0*/  ISETP.GE.OR P0, PT, R179, R222, !P0 ;  /* 0x000000deb300720c */ /* 0x000fe40004706670 */
[----:B------:R-:W-:Y:S02]  /*e5e0*/  ISETP.GE.AND P2, PT, R182, R229, PT ;  /* 0x000000e5b600720c */ /* 0x000fe40003f46270 */
[----:B------:R-:W-:Y:S02]  /*e5f0*/  ISETP.GE.AND P1, PT, R194, R227, PT ;  /* 0x000000e3c200720c */ /* 0x000fe40003f26270 */
[----:B------:R-:W-:Y:S02]  /*e600*/  ISETP.GE.OR P2, PT, R182, R228, !P2 ;  /* 0x000000e4b600720c */ /* 0x000fe40005746670 */
[----:B------:R-:W-:Y:S02]  /*e610*/  ISETP.GE.OR P1, PT, R194, R226, !P1 ;  /* 0x000000e2c200720c */ /* 0x000fe40004f26670 */
[----:B------:R-:W-:Y:S02]  /*e620*/  FSEL R69, R69, -INF , !P2 ;  /* 0xff80000045457808 */ /* 0x000fe40005000000 */
[----:B------:R-:W-:Y:S02]  /*e630*/  ISETP.GE.AND P2, PT, R36, R229, PT ;  /* 0x000000e52400720c */ /* 0x000fe40003f46270 */
[----:B------:R-:W-:Y:S02]  /*e640*/  FSEL R34, R34, -INF , !P1 ;  /* 0xff80000022227808 */ /* 0x000fe40004800000 */
[----:B------:R-:W-:Y:S02]  /*e650*/  ISETP.GE.OR P2, PT, R36, R228, !P2 ;  /* 0x000000e42400720c */ /* 0x000fe40005746670 */
[----:B------:R-:W-:Y:S02]  /*e660*/  ISETP.GE.AND P1, PT, R193, R227, PT ;  /* 0x000000e3c100720c */ /* 0x000fe40003f26270 */
[----:B------:R-:W-:Y:S02]  /*e670*/  FSEL R7, R81, -INF , !P2 ;  /* 0xff80000051077808 */ /* 0x000fe40005000000 */
[----:B------:R-:W-:Y:S02]  /*e680*/  ISETP.GE.OR P1, PT, R193, R226, !P1 ;  /* 0x000000e2c100720c */ /* 0x000fe40004f26670 */
[----:B------:R-:W-:Y:S02]  /*e690*/  ISETP.GE.AND P2, PT, R176, R223, PT ;  /* 0x000000dfb000720c */ /* 0x000fe40003f46270 */
[----:B------:R-:W-:Y:S02]  /*e6a0*/  FSEL R38, R38, -INF , !P1 ;  /* 0xff80000026267808 */ /* 0x000fe40004800000 */
[-C--:B------:R-:W-:Y:S02]  /*e6b0*/  ISETP.GE.AND P1, PT, R168, R227.reuse, PT ;  /* 0x000000e3a800720c */ /* 0x080fe40003f26270 */
[----:B------:R-:W-:Y:S02]  /*e6c0*/  ISETP.GE.OR P2, PT, R176, R222, !P2 ;  /* 0x000000deb000720c */ /* 0x000fe40005746670 */
[-C--:B------:R-:W-:Y:S02]  /*e6d0*/  ISETP.GE.OR P1, PT, R168, R226.reuse, !P1 ;  /* 0x000000e2a800720c */ /* 0x080fe40004f26670 */
        /* <DEDUP_REMOVED lines=15> */
[----:B------:R-:W-:Y:S02]  /*e7d0*/  IADD3 R98, R179, 0x69, RZ ;  /* 0x00000069b3627810 */ /* 0x000fe40007ffe0ff */
[C---:B------:R-:W-:Y:S02]  /*e7e0*/  ISETP.GE.OR P5, PT, R183.reuse, R228, !P5 ;  /* 0x000000e4b700720c */ /* 0x040fe40006fa6670 */
[C---:B------:R-:W-:Y:S02]  /*e7f0*/  ISETP.GE.AND P1, PT, R183.reuse, R227, PT ;  /* 0x000000e3b700720c */ /* 0x040fe40003f26270 */
[----:B------:R-:W-:Y:S02]  /*e800*/  FSEL R64, R64, -INF , !P5 ;  /* 0xff80000040407808 */ /* 0x000fe40006800000 */
[C---:B------:R-:W-:Y:S02]  /*e810*/  ISETP.GE.AND P5, PT, R188.reuse, R229, PT ;  /* 0x000000e5bc00720c */ /* 0x040fe40003fa6270 */
[----:B------:R-:W-:Y:S02]  /*e820*/  ISETP.GE.OR P1, PT, R183, R226, !P1 ;  /* 0x000000e2b700720c */ /* 0x000fe40004f26670 */
[----:B------:R-:W-:Y:S02]  /*e830*/  ISETP.GE.OR P5, PT, R188, R228, !P5 ;  /* 0x000000e4bc00720c */ /* 0x000fe40006fa6670 */
[----:B------:R-:W-:Y:S02]  /*e840*/  FSEL R66, R66, -INF , !P1 ;  /* 0xff80000042427808 */ /* 0x000fe40004800000 */
[----:B------:R-:W-:Y:S02]  /*e850*/  ISETP.GE.AND P1, PT, R188, R227, PT ;  /* 0x000000e3bc00720c */ /* 0x000fe40003f26270 */
[----:B------:R-:W-:Y:S02]  /*e860*/  FSEL R68, R68, -INF , !P5 ;  /* 0xff80000044447808 */ /* 0x000fe40006800000 */
[C---:B------:R-:W-:Y:S02]  /*e870*/  ISETP.GE.AND P5, PT, R181.reuse, R229, PT ;  /* 0x000000e5b500720c */ /* 0x040fe40003fa6270 */
[----:B------:R-:W-:Y:S02]  /*e880*/  ISETP.GE.OR P1, PT, R188, R226, !P1 ;  /* 0x000000e2bc00720c */ /* 0x000fe40004f26670 */
[C---:B------:R-:W-:Y:S02]  /*e890*/  ISETP.GE.OR P5, PT, R181.reuse, R228, !P5 ;  /* 0x000000e4b500720c */ /* 0x040fe40006fa6670 */
[----:B------:R-:W-:Y:S02]  /*e8a0*/  FSEL R70, R70, -INF , !P1 ;  /* 0xff80000046467808 */ /* 0x000fe40004800000 */
[----:B------:R-:W-:Y:S02]  /*e8b0*/  FSEL R18, R80, -INF , !P5 ;  /* 0xff80000050127808 */ /* 0x000fe40006800000 */
[----:B------:R-:W-:Y:S02]  /*e8c0*/  FSEL R80, R10, -INF , !P0 ;  /* 0xff8000000a507808 */ /* 0x000fe40004000000 */
[CC--:B------:R-:W-:Y:S02]  /*e8d0*/  ISETP.GE.AND P0, PT, R186.reuse, R227.reuse, PT ;  /* 0x000000e3ba00720c */ /* 0x0c0fe40003f06270 */
[C---:B------:R-:W-:Y:S02]  /*e8e0*/  ISETP.GE.AND P1, PT, R181.reuse, R227, PT ;  /* 0x000000e3b500720c */ /* 0x040fe40003f26270 */
[-C--:B------:R-:W-:Y:S02]  /*e8f0*/  ISETP.GE.OR P0, PT, R186, R226.reuse, !P0 ;  /* 0x000000e2ba00720c */ /* 0x080fe40004706670 */
[----:B------:R-:W-:Y:S02]  /*e900*/  ISETP.GE.OR P1, PT, R181, R226, !P1 ;  /* 0x000000e2b500720c */ /* 0x000fe40004f26670 */
[----:B------:R-:W-:Y:S02]  /*e910*/  FSEL R52, R87, -INF , !P0 ;  /* 0xff80000057347808 */ /* 0x000fe40004000000 */
[----:B------:R-:W-:Y:S02]  /*e920*/  FSEL R6, R82, -INF , !P1 ;  /* 0xff80000052067808 */ /* 0x000fe40004800000 */
[----:B------:R-:W-:Y:S02]  /*e930*/  ISETP.GE.AND P0, PT, R177, R223, PT ;  /* 0x000000dfb100720c */ /* 0x000fe40003f06270 */
[-C--:B------:R-:W-:Y:S02]  /*e940*/  ISETP.GE.AND P1, PT, R179, R225.reuse, PT ;  /* 0x000000e1b300720c */ /* 0x080fe40003f26270 */
[----:B------:R-:W-:Y:S02]  /*e950*/  ISETP.GE.OR P0, PT, R177, R222, !P0 ;  /* 0x000000deb100720c */ /* 0x000fe40004706670 */
[----:B------:R-:W-:Y:S02]  /*e960*/  FSEL R177, R13, -INF , !P3 ;  /* 0xff8000000db17808 */ /* 0x000fe40005800000 */
[----:B------:R-:W-:Y:S02]  /*e970*/  ISETP.GE.OR P1, PT, R179, R224, !P1 ;  /* 0x000000e0b300720c */ /* 0x000fe40004f26670 */
[----:B------:R-:W-:Y:S02]  /*e980*/  ISETP.GE.AND P5, PT, R176, R225, PT ;  /* 0x000000e1b000720c */ /* 0x000fe40003fa6270 */
        /* <DEDUP_REMOVED lines=8> */
[----:B------:R-:W-:Y:S02]  /*ea10*/  ISETP.GE.OR P5, PT, R176, R224, !P5 ;  /* 0x000000e0b000720c */ /* 0x000fe40006fa6670 */
[----:B------:R-:W-:Y:S02]  /*ea20*/  FMNMX.FTZ R8, R170, R8, !PT ;  /* 0x00000008aa087209 */ /* 0x000fe40007810000 */
        /* <DEDUP_REMOVED lines=11> */
[----:B------:R-:W-:Y:S02]  /*eae0*/  FSEL R178, R12, -INF , !P5 ;  /* 0xff8000000cb27808 */ /* 0x000fe40006800000 */
[----:B------:R-:W-:Y:S02]  /*eaf0*/  FSEL R82, R24, -INF , !P6 ;  /* 0xff80000018527808 */ /* 0x000fe40007000000 */
[C---:B------:R-:W-:Y:S02]  /*eb00*/  ISETP.GE.AND P5, PT, R190.reuse, R229, PT ;  /* 0x000000e5be00720c */ /* 0x040fe40003fa6270 */
[----:B------:R-:W-:Y:S02]  /*eb10*/  ISETP.GE.OR P0, PT, R189, R226, !P0 ;  /* 0x000000e2bd00720c */ /* 0x000fe40004706670 */
[----:B------:R-:W-:Y:S02]  /*eb20*/  ISETP.GE.OR P5, PT, R190, R228, !P5 ;  /* 0x000000e4be00720c */ /* 0x000fe40006fa6670 */
[----:B------:R-:W-:Y:S02]  /*eb30*/  FSEL R200, R99, -INF , !P0 ;  /* 0xff80000063c87808 */ /* 0x000fe40004000000 */
[----:B------:R-:W-:Y:S02]  /*eb40*/  FSEL R199, R96, -INF , !P5 ;  /* 0xff80000060c77808 */ /* 0x000fe40006800000 */
[----:B------:R-:W-:Y:S02]  /*eb50*/  IADD3 R96, R179, 0x61, RZ ;  /* 0x00000061b3607810 */ /* 0x000fe40007ffe0ff */
[----:B------:R-:W-:Y:S02]  /*eb60*/  ISETP.GE.AND P0, PT, R195, R223, PT ;  /* 0x000000dfc300720c */ /* 0x000fe40003f06270 */
[----:B------:R-:W-:Y:S02]  /*eb70*/  IADD3 R99, R179, 0x68, RZ ;  /* 0x00000068b3637810 */ /* 0x000fe40007ffe0ff */
[----:B------:R-:W-:Y:S02]  /*eb80*/  ISETP.GE.OR P0, PT, R195, R222, !P0 ;  /* 0x000000dec300720c */ /* 0x000fe40004706670 */
[----:B------:R-:W-:Y:S02]  /*eb90*/  ISETP.GE.AND P3, PT, R189, R229, PT ;  /* 0x000000e5bd00720c */ /* 0x000fe40003f66270 */
[----:B------:R-:W-:Y:S02]  /*eba0*/  FSEL R27, R27, -INF , !P0 ;  /* 0xff8000001b1b7808 */ /* 0x000fe40004000000 */
[C---:B------:R-:W-:Y:S02]  /*ebb0*/  ISETP.GE.AND P0, PT, R96.reuse, R227, PT ;  /* 0x000000e36000720c */ /* 0x040fe40003f06270 */
[----:B------:R-:W-:Y:S02]  /*ebc0*/  ISETP.GE.OR P3, PT, R189, R228, !P3 ;  /* 0x000000e4bd00720c */ /* 0x000fe40005f66670 */
[C---:B------:R-:W-:Y:S02]  /*ebd0*/  ISETP.GE.OR P0, PT, R96.reuse, R226, !P0 ;  /* 0x000000e26000720c */ /* 0x040fe40004706670 */
[----:B------:R-:W-:Y:S02]  /*ebe0*/  FSEL R198, R97, -INF , !P3 ;  /* 0xff80000061c67808 */ /* 0x000fe40005800000 */
[----:B------:R-:W-:Y:S02]  /*ebf0*/  IADD3 R97, R179, 0x60, RZ ;  /* 0x00000060b3617810 */ /* 0x000fe40007ffe0ff */
[----:B------:R-:W-:Y:S02]  /*ec00*/  ISETP.GE.AND P3, PT, R195, R225, PT ;  /* 0x000000e1c300720c */ /* 0x000fe40003f66270 */
[----:B------:R-:W-:Y:S02]  /*ec10*/  ISETP.GE.AND P6, PT, R97, R229, PT ;  /* 0x000000e56100720c */ /* 0x000fe40003fc6270 */
[----:B------:R-:W-:Y:S02]  /*ec20*/  ISETP.GE.OR P3, PT, R195, R224, !P3 ;  /* 0x000000e0c300720c */ /* 0x000fe40005f66670 */
[----:B------:R-:W-:Y:S02]  /*ec30*/  ISETP.GE.AND P1, PT, R97, R227, PT ;  /* 0x000000e36100720c */ /* 0x000fe40003f26270 */
[----:B------:R-:W-:Y:S02]  /*ec40*/  FSEL R25, R25, -INF , !P3 ;  /* 0xff80000019197808 */ /* 0x000fe40005800000 */
[C---:B------:R-:W-:Y:S02]  /*ec50*/  ISETP.GE.AND P3, PT, R96.reuse, R229, PT ;  /* 0x000000e56000720c */ /* 0x040fe40003f66270 */
[CC--:B------:R-:W-:Y:S02]  /*ec60*/  ISETP.GE.OR P6, PT, R97.reuse, R228.reuse, !P6 ;  /* 0x000000e46100720c */ /* 0x0c0fe400077c6670 */
[----:B------:R-:W-:Y:S02]  /*ec70*/  ISETP.GE.OR P3, PT, R96, R228, !P3 ;  /* 0x000000e46000720c */ /* 0x000fe40005f66670 */
[----:B------:R-:W-:Y:S02]  /*ec80*/  ISETP.GE.OR P1, PT, R97, R226, !P1 ;  /* 0x000000e26100720c */ /* 0x000fe40004f26670 */
[----:B------:R-:W-:Y:S02]  /*ec90*/  FSEL R197, R100, -INF , !P6 ;  /* 0xff80000064c57808 */ /* 0x000fe40007000000 */
[----:B------:R-:W-:Y:S02]  /*eca0*/  IADD3 R100, R179, 0x71, RZ ;  /* 0x00000071b3647810 */ /* 0x000fe40007ffe0ff */
[----:B------:R-:W-:Y:S02]  /*ecb0*/  FSEL R249, R102, -INF , !P1 ;  /* 0xff80000066f97808 */ /* 0x000fe40004800000 */
[----:B------:R-:W-:Y:S02]  /*ecc0*/  FSEL R247, R103, -INF , !P0 ;  /* 0xff80000067f77808 */ /* 0x000fe40004000000 */
[----:B------:R-:W-:Y:S02]  /*ecd0*/  FSEL R248, R101, -INF , !P3 ;  /* 0xff80000065f87808 */ /* 0x000fe40005800000 */
[----:B------:R-:W-:Y:S02]  /*ece0*/  ISETP.GE.AND P1, PT, R193, R223, PT ;  /* 0x000000dfc100720c */ /* 0x000fe40003f26270 */
[----:B------:R-:W-:Y:S02]  /*ecf0*/  IADD3 R101, R179, 0x70, RZ ;  /* 0x00000070b3657810 */ /* 0x000fe40007ffe0ff */
[C---:B------:R-:W-:Y:S02]  /*ed00*/  ISETP.GE.OR P1, PT, R193.reuse, R222, !P1 ;  /* 0x000000dec100720c */ /* 0x040fe40004f26670 */
[C---:B------:R-:W-:Y:S02]  /*ed10*/  ISETP.GE.AND P6, PT, R193.reuse, R225, PT ;  /* 0x000000e1c100720c */ /* 0x040fe40003fc6270 */
[----:B------:R-:W-:Y:S02]  /*ed20*/  FSEL R15, R42, -INF , !P1 ;  /* 0xff8000002a0f7808 */ /* 0x000fe40004800000 */
[----:B------:R-:W-:Y:S02]  /*ed30*/  ISETP.GE.OR P6, PT, R193, R224, !P6 ;  /* 0x000000e0c100720c */ /* 0x000fe400077c6670 */
[C---:B------:R-:W-:Y:S02]  /*ed40*/  ISETP.GE.AND P1, PT, R101.reuse, R227, PT ;  /* 0x000000e36500720c */ /* 0x040fe40003f26270 */
[----:B------:R-:W-:Y:S02]  /*ed50*/  FSEL R40, R40, -INF , !P6 ;  /* 0xff80000028287808 */ /* 0x000fe40007000000 */
[C---:B------:R-:W-:Y:S02]  /*ed60*/  ISETP.GE.AND P6, PT, R101.reuse, R229, PT ;  /* 0x000000e56500720c */ /* 0x040fe40003fc6270 */
[C---:B------:R-:W-:Y:S02]  /*ed70*/  ISETP.GE.OR P1, PT, R101.reuse, R226, !P1 ;  /* 0x000000e26500720c */ /* 0x040fe40004f26670 */
[----:B------:R-:W-:Y:S02]  /*ed80*/  ISETP.GE.OR P6, PT, R101, R228, !P6 ;  /* 0x000000e46500720c */ /* 0x000fe400077c6670 */
[C---:B------:R-:W-:Y:S02]  /*ed90*/  ISETP.GE.AND P0, PT, R192.reuse, R223, PT ;  /* 0x000000dfc000720c */ /* 0x040fe40003f06270 */
[C---:B------:R-:W-:Y:S02]  /*eda0*/  ISETP.GE.AND P3, PT, R192.reuse, R225, PT ;  /* 0x000000e1c000720c */ /* 0x040fe40003f66270 */
[C---:B------:R-:W-:Y:S02]  /*edb0*/  ISETP.GE.OR P0, PT, R192.reuse, R222, !P0 ;  /* 0x000000dec000720c */ /* 0x040fe40004706670 */
[----:B------:R-:W-:Y:S02]  /*edc0*/  ISETP.GE.OR P3, PT, R192, R224, !P3 ;  /* 0x000000e0c000720c */ /* 0x000fe40005f66670 */
[----:B------:R-:W-:Y:S02]  /*edd0*/  FSEL R31, R31, -INF , !P0 ;  /* 0xff8000001f1f7808 */ /* 0x000fe40004000000 */
[C---:B------:R-:W-:Y:S02]  /*ede0*/  ISETP.GE.AND P0, PT, R98.reuse, R227, PT ;  /* 0x000000e36200720c */ /* 0x040fe40003f06270 */
[----:B------:R-:W-:Y:S02]  /*edf0*/  FSEL R86, R29, -INF , !P3 ;  /* 0xff8000001d567808 */ /* 0x000fe40005800000 */
[C---:B------:R-:W-:Y:S02]  /*ee00*/  ISETP.GE.OR P0, PT, R98.reuse, R226, !P0 ;  /* 0x000000e26200720c */ /* 0x040fe40004706670 */
[----:B------:R-:W-:Y:S02]  /*ee10*/  ISETP.GE.AND P3, PT, R98, R229, PT ;  /* 0x000000e56200720c */ /* 0x000fe40003f66270 */
[----:B------:R-:W-:Y:S02]  /*ee20*/  FSEL R240, R115, -INF , !P0 ;  /* 0xff80000073f07808 */ /* 0x000fe40004000000 */
[----:B------:R-:W-:Y:S02]  /*ee30*/  ISETP.GE.AND P0, PT, R174, R223, PT ;  /* 0x000000dfae00720c */ /* 0x000fe40003f06270 */
        /* <DEDUP_REMOVED lines=9> */
[----:B------:R-:W-:Y:S01]  /*eed0*/  FSEL R42, R119, -INF , !P0 ;  /* 0xff800000772a7808 */ /* 0x000fe20004000000 */
[----:B------:R-:W-:Y:S01]  /*eee0*/  IMAD.MOV.U32 R119, RZ, RZ, R199 ;  /* 0x000000ffff777224 */ /* 0x000fe200078e00c7 */
[----:B------:R-:W-:Y:S02]  /*eef0*/  FSEL R24, R41, -INF , !P3 ;  /* 0xff80000029187808 */ /* 0x000fe40005800000 */
[C---:B------:R-:W-:Y:S02]  /*ef00*/  ISETP.GE.AND P3, PT, R100.reuse, R229, PT ;  /* 0x000000e56400720c */ /* 0x040fe40003f66270 */
[C---:B------:R-:W-:Y:S02]  /*ef10*/  IADD3 R41, R179.reuse, 0x78, RZ ;  /* 0x00000078b3297810 */ /* 0x040fe40007ffe0ff */
[----:B------:R-:W-:Y:S02]  /*ef20*/  ISETP.GE.OR P3, PT, R100, R228, !P3 ;  /* 0x000000e46400720c */ /* 0x000fe40005f66670 */
[----:B------:R-:W-:Y:S02]  /*ef30*/  FSEL R43, R118, -INF , !P1 ;  /* 0xff800000762b7808 */ /* 0x000fe40004800000 */
[----:B------:R-:W-:Y:S02]  /*ef40*/  IADD3 R179, R179, 0x79, RZ ;  /* 0x00000079b3b37810 */ /* 0x000fe40007ffe0ff */
        /* <DEDUP_REMOVED lines=28> */
[C---:B------:R-:W-:Y:S02]  /*f110*/  ISETP.GE.AND P6, PT, R188.reuse, R225, PT ;  /* 0x000000e1bc00720c */ /* 0x040fe40003fc6270 */
[----:B------:R-:W-:Y:S02]  /*f120*/  FSEL R63, R63, -INF , !P0 ;  /* 0xff8000003f3f7808 */ /* 0x000fe40004000000 */
[----:B------:R-:W-:Y:S02]  /*f130*/  ISETP.GE.OR P6, PT, R188, R224, !P6 ;  /* 0x000000e0bc00720c */ /* 0x000fe400077c6670 */
[-C--:B------:R-:W-:Y:S02]  /*f140*/  ISETP.GE.AND P0, PT, R182, R223.reuse, PT ;  /* 0x000000dfb600720c */ /* 0x080fe40003f06270 */
[----:B------:R-:W-:Y:S02]  /*f150*/  FSEL R12, R72, -INF , !P6 ;  /* 0xff800000480c7808 */ /* 0x000fe40007000000 */
[----:B------:R-:W-:Y:S02]  /*f160*/  ISETP.GE.OR P0, PT, R182, R222, !P0 ;  /* 0x000000deb600720c */ /* 0x000fe40004706670 */
[----:B------:R-:W-:Y:S02]  /*f170*/  ISETP.GE.AND P6, PT, R187, R223, PT ;  /* 0x000000dfbb00720c */ /* 0x000fe40003fc6270 */
[----:B------:R-:W-:Y:S02]  /*f180*/  FSEL R9, R75, -INF , !P0 ;  /* 0xff8000004b097808 */ /* 0x000fe40004000000 */
[C---:B------:R-:W-:Y:S02]  /*f190*/  ISETP.GE.AND P0, PT, R36.reuse, R225, PT ;  /* 0x000000e12400720c */ /* 0x040fe40003f06270 */
[----:B------:R-:W-:Y:S02]  /*f1a0*/  FMNMX.FTZ R75, R83, R165, !PT ;  /* 0x000000a5534b7209 */ /* 0x000fe40007810000 */
[----:B------:R-:W-:Y:S02]  /*f1b0*/  ISETP.GE.OR P0, PT, R36, R224, !P0 ;  /* 0x000000e02400720c */ /* 0x000fe40004706670 */
[----:B------:R-:W-:Y:S02]  /*f1c0*/  FMNMX.FTZ R75, R176, R75, !PT ;  /* 0x0000004bb04b7209 */ /* 0x000fe40007810000 */
[----:B------:R-:W-:Y:S02]  /*f1d0*/  FSEL R13, R77, -INF , !P0 ;  /* 0xff8000004d0d7808 */ /* 0x000fe40004000000 */
[----:B------:R-:W-:Y:S02]  /*f1e0*/  FMNMX.FTZ R75, R178, R75, !PT ;  /* 0x0000004bb24b7209 */ /* 0x000fe40007810000 */
[-C--:B------:R-:W-:Y:S02]  /*f1f0*/  ISETP.GE.OR P6, PT, R187, R222.reuse, !P6 ;  /* 0x000000debb00720c */ /* 0x080fe400077c6670 */
[----:B------:R-:W-:Y:S02]  /*f200*/  FMNMX.FTZ R75, R177, R75, !PT ;  /* 0x0000004bb14b7209 */ /* 0x000fe40007810000 */
[----:B------:R-:W-:Y:S02]  /*f210*/  FSEL R90, R90, -INF , !P6 ;  /* 0xff8000005a5a7808 */ /* 0x000fe40007000000 */
[CC--:B------:R-:W-:Y:S02]  /*f220*/  ISETP.GE.AND P6, PT, R97.reuse, R223.reuse, PT ;  /* 0x000000df6100720c */ /* 0x0c0fe40003fc6270 */
[C---:B------:R-:W-:Y:S02]  /*f230*/  ISETP.GE.AND P1, PT, R188.reuse, R223, PT ;  /* 0x000000dfbc00720c */ /* 0x040fe40003f26270 */
[-C--:B------:R-:W-:Y:S02]  /*f240*/  ISETP.GE.OR P6, PT, R97, R222.reuse, !P6 ;  /* 0x000000de6100720c */ /* 0x080fe400077c6670 */
[----:B------:R-:W-:Y:S02]  /*f250*/  ISETP.GE.OR P1, PT, R188, R222, !P1 ;  /* 0x000000debc00720c */ /* 0x000fe40004f26670 */
[----:B------:R-:W-:Y:S02]  /*f260*/  FSEL R243, R106, -INF , !P6 ;  /* 0xff8000006af37808 */ /* 0x000fe40007000000 */
[----:B------:R-:W-:Y:S02]  /*f270*/  FSEL R10, R74, -INF , !P1 ;  /* 0xff8000004a0a7808 */ /* 0x000fe40004800000 */
[CC--:B------:R-:W-:Y:S02]  /*f280*/  ISETP.GE.AND P1, PT, R187.reuse, R225.reuse, PT ;  /* 0x000000e1bb00720c */ /* 0x0c0fe40003f26270 */
[----:B------:R-:W-:Y:S02]  /*f290*/  FMNMX.FTZ R74, R80, R164, !PT ;  /* 0x000000a4504a7209 */ /* 0x000fe40007810000 */
[----:B------:R-:W-:Y:S02]  /*f2a0*/  ISETP.GE.OR P1, PT, R187, R224, !P1 ;  /* 0x000000e0bb00720c */ /* 0x000fe40004f26670 */
[----:B------:R-:W-:Y:S02]  /*f2b0*/  FMNMX.FTZ R74, R81, R74, !PT ;  /* 0x0000004a514a7209 */ /* 0x000fe40007810000 */
[----:B------:R-:W-:Y:S02]  /*f2c0*/  ISETP.GE.AND P6, PT, R101, R225, PT ;  /* 0x000000e16500720c */ /* 0x000fe40003fc6270 */
        /* <DEDUP_REMOVED lines=34> */
[----:B------:R-:W-:Y:S02]  /*f4f0*/  FSEL R242, R114, -INF , !P2 ;  /* 0xff80000072f27808 */ /* 0x000fe40005000000 */
[C---:B------:R-:W-:Y:S02]  /*f500*/  ISETP.GE.AND P2, PT, R168.reuse, R223, PT ;  /* 0x000000dfa800720c */ /* 0x040fe40003f46270 */
[----:B------:R-:W-:Y:S02]  /*f510*/  ISETP.GE.AND P5, PT, R183, R225, PT ;  /* 0x000000e1b700720c */ /* 0x000fe40003fa6270 */
[----:B------:R-:W-:Y:S02]  /*f520*/  ISETP.GE.OR P2, PT, R168, R222, !P2 ;  /* 0x000000dea800720c */ /* 0x000fe40005746670 */
[----:B------:R-:W-:Y:S02]  /*f530*/  FSEL R168, R117, -INF , !P3 ;  /* 0xff80000075a87808 */ /* 0x000fe40005800000 */
[----:B------:R-:W-:Y:S02]  /*f540*/  FSEL R46, R46, -INF , !P2 ;  /* 0xff8000002e2e7808 */ /* 0x000fe40005000000 */
[C---:B------:R-:W-:Y:S02]  /*f550*/  ISETP.GE.AND P2, PT, R41.reuse, R227, PT ;  /* 0x000000e32900720c */ /* 0x040fe40003f46270 */
[----:B------:R-:W-:Y:S02]  /*f560*/  FMNMX.FTZ R74, R46, R74, !PT ;  /* 0x0000004a2e4a7209 */ /* 0x000fe40007810000 */
[----:B------:R-:W-:Y:S02]  /*f570*/  ISETP.GE.OR P2, PT, R41, R226, !P2 ;  /* 0x000000e22900720c */ /* 0x000fe40005746670 */
[----:B------:R-:W-:Y:S02]  /*f580*/  FMNMX.FTZ R74, R47, R74, !PT ;  /* 0x0000004a2f4a7209 */ /* 0x000fe40007810000 */
[----:B------:R-:W-:Y:S02]  /*f590*/  FSEL R130, R130, -INF , !P2 ;  /* 0xff80000082827808 */ /* 0x000fe40005000000 */
[C---:B------:R-:W-:Y:S02]  /*f5a0*/  ISETP.GE.AND P2, PT, R183.reuse, R223, PT ;  /* 0x000000dfb700720c */ /* 0x040fe40003f46270 */
[C---:B------:R-:W-:Y:S02]  /*f5b0*/  ISETP.GE.OR P5, PT, R183.reuse, R224, !P5 ;  /* 0x000000e0b700720c */ /* 0x040fe40006fa6670 */
[----:B------:R-:W-:Y:S02]  /*f5c0*/  ISETP.GE.OR P2, PT, R183, R222, !P2 ;  /* 0x000000deb700720c */ /* 0x000fe40005746670 */
[----:B------:R-:W-:Y:S02]  /*f5d0*/  FSEL R29, R60, -INF , !P5 ;  /* 0xff8000003c1d7808 */ /* 0x000fe40006800000 */
[----:B------:R-:W-:Y:S02]  /*f5e0*/  FSEL R62, R62, -INF , !P2 ;  /* 0xff8000003e3e7808 */ /* 0x000fe40005000000 */
        /* <DEDUP_REMOVED lines=11> */
[----:B------:R-:W-:Y:S02]  /*f6a0*/  FMNMX.FTZ R36, R4, R166, !PT ;  /* 0x000000a604247209 */ /* 0x000fe40007810000 */
[----:B------:R-:W-:Y:S02]  /*f6b0*/  FMNMX.FTZ R60, R49, R60, !PT ;  /* 0x0000003c313c7209 */ /* 0x000fe40007810000 */
[----:B------:R-:W-:Y:S02]  /*f6c0*/  FSEL R8, R79, -INF , !P2 ;  /* 0xff8000004f087808 */ /* 0x000fe40005000000 */
[----:B------:R-:W-:Y:S02]  /*f6d0*/  FMNMX.FTZ R60, R20, R60, !PT ;  /* 0x0000003c143c7209 */ /* 0x000fe40007810000 */
[CC--:B------:R-:W-:Y:S02]  /*f6e0*/  ISETP.GE.AND P2, PT, R190.reuse, R225.reuse, PT ;  /* 0x000000e1be00720c */ /* 0x0c0fe40003f46270 */
[----:B------:R-:W-:Y:S02]  /*f6f0*/  FMNMX.FTZ R72, R19, R60, !PT ;  /* 0x0000003c13487209 */ /* 0x000fe40007810000 */
[----:B------:R-:W-:Y:S02]  /*f700*/  ISETP.GE.OR P2, PT, R190, R224, !P2 ;  /* 0x000000e0be00720c */ /* 0x000fe40005746670 */
[----:B------:R-:W-:Y:S02]  /*f710*/  FMNMX.FTZ R72, R64, R72, !PT ;  /* 0x0000004840487209 */ /* 0x000fe40007810000 */
[----:B------:R-:W-:Y:S02]  /*f720*/  FSEL R92, R92, -INF , !P2 ;  /* 0xff8000005c5c7808 */ /* 0x000fe40005000000 */
[C---:B------:R-:W-:Y:S02]  /*f730*/  ISETP.GE.AND P2, PT, R96.reuse, R225, PT ;  /* 0x000000e16000720c */ /* 0x040fe40003f46270 */
[----:B------:R-:W-:Y:S02]  /*f740*/  FMNMX.FTZ R72, R65, R72, !PT ;  /* 0x0000004841487209 */ /* 0x000fe40007810000 */
[----:B------:R-:W-:Y:S02]  /*f750*/  ISETP.GE.OR P2, PT, R96, R224, !P2 ;  /* 0x000000e06000720c */ /* 0x000fe40005746670 */
[----:B------:R-:W-:Y:S02]  /*f760*/  FMNMX.FTZ R72, R68, R72, !PT ;  /* 0x0000004844487209 */ /* 0x000fe40007810000 */
[----:B------:R-:W-:Y:S02]  /*f770*/  FSEL R251, R105, -INF , !P2 ;  /* 0xff80000069fb7808 */ /* 0x000fe40005000000 */
[----:B------:R-:W-:Y:S02]  /*f780*/  FMNMX.FTZ R72, R69, R72, !PT ;  /* 0x0000004845487209 */ /* 0x000fe40007810000 */
[-C--:B------:R-:W-:Y:S02]  /*f790*/  ISETP.GE.AND P2, PT, R98, R223.reuse, PT ;  /* 0x000000df6200720c */ /* 0x080fe40003f46270 */
        /* <DEDUP_REMOVED lines=19> */
[CC--:B------:R-:W-:Y:S02]  /*f8d0*/  ISETP.GE.AND P5, PT, R181.reuse, R223.reuse, PT ;  /* 0x000000dfb500720c */ /* 0x0c0fe40003fa6270 */
        /* <DEDUP_REMOVED lines=11> */
[----:B------:R-:W-:Y:S02]  /*f990*/  FMNMX.FTZ R36, R16, R72, !PT ;  /* 0x0000004810247209 */ /* 0x000fe40007810000 */
[----:B------:R-:W-:Y:S02]  /*f9a0*/  ISETP.GE.AND P5, PT, R99, R225, PT ;  /* 0x000000e16300720c */ /* 0x000fe40003fa6270 */
[----:B------:R-:W-:Y:S02]  /*f9b0*/  FMNMX.FTZ R36, R119, R36, !PT ;  /* 0x0000002477247209 */ /* 0x000fe40007810000 */
[-C--:B------:R-:W-:Y:S02]  /*f9c0*/  ISETP.GE.OR P5, PT, R99, R224.reuse, !P5 ;  /* 0x000000e06300720c */ /* 0x080fe40006fa6670 */
[----:B------:R-:W-:Y:S02]  /*f9d0*/  FMNMX.FTZ R77, R66, R77, !PT ;  /* 0x0000004d424d7209 */ /* 0x000fe40007810000 */
[----:B------:R-:W-:Y:S02]  /*f9e0*/  FSEL R250, R108, -INF , !P5 ;  /* 0xff8000006cfa7808 */ /* 0x000fe40006800000 */
        /* <DEDUP_REMOVED lines=15> */
[C---:B------:R-:W-:Y:S02]  /*fae0*/  ISETP.GE.AND P3, PT, R180.reuse, R225, PT ;  /* 0x000000e1b400720c */ /* 0x040fe40003f66270 */
[----:B------:R-:W-:Y:S02]  /*faf0*/  FMNMX.FTZ R75, R57, R75, !PT ;  /* 0x0000004b394b7209 */ /* 0x000fe40007810000 */
[-C--:B------:R-:W-:Y:S02]  /*fb00*/  ISETP.GE.OR P3, PT, R180, R224.reuse, !P3 ;  /* 0x000000e0b400720c */ /* 0x080fe40005f66670 */
[----:B------:R-:W-:Y:S02]  /*fb10*/  FMNMX.FTZ R77, R196, R77, !PT ;  /* 0x0000004dc44d7209 */ /* 0x000fe40007810000 */
[----:B------:R-:W-:Y:S02]  /*fb20*/  FSEL R28, R61, -INF , !P3 ;  /* 0xff8000003d1c7808 */ /* 0x000fe40005800000 */
        /* <DEDUP_REMOVED lines=13> */
[----:B------:R-:W-:Y:S02]  /*fc00*/  ISETP.GE.AND P1, PT, R96, R223, PT ;  /* 0x000000df6000720c */ /* 0x000fe40003f26270 */
[----:B------:R-:W-:Y:S02]  /*fc10*/  FMNMX.FTZ R77, R42, R77, !PT ;  /* 0x0000004d2a4d7209 */ /* 0x000fe40007810000 */
[-C--:B------:R-:W-:Y:S02]  /*fc20*/  ISETP.GE.OR P1, PT, R96, R222.reuse, !P1 ;  /* 0x000000de6000720c */ /* 0x080fe40004f26670 */
[----:B------:R-:W-:Y:S02]  /*fc30*/  FMNMX.FTZ R77, R130, R77, !PT ;  /* 0x0000004d824d7209 */ /* 0x000fe40007810000 */
[----:B------:R-:W-:Y:S02]  /*fc40*/  FSEL R203, R107, -INF , !P1 ;  /* 0xff8000006bcb7808 */ /* 0x000fe40004800000 */
[----:B------:R-:W-:Y:S02]  /*fc50*/  ISETP.GE.AND P1, PT, R101, R223, PT ;  /* 0x000000df6500720c */ /* 0x000fe40003f26270 */
[----:B------:R-:W-:Y:S02]  /*fc60*/  FSEL R184, R120, -INF , !P6 ;  /* 0xff80000078b87808 */ /* 0x000fe40007000000 */
[-C--:B------:R-:W-:Y:S02]  /*fc70*/  ISETP.GE.AND P6, PT, R41, R225.reuse, PT ;  /* 0x000000e12900720c */ /* 0x080fe40003fc6270 */
[----:B------:R-:W-:Y:S02]  /*fc80*/  ISETP.GE.OR P1, PT, R101, R222, !P1 ;  /* 0x000000de6500720c */ /* 0x000fe40004f26670 */
[-C--:B------:R-:W-:Y:S02]  /*fc90*/  ISETP.GE.OR P6, PT, R41, R224.reuse, !P6 ;  /* 0x000000e02900720c */ /* 0x080fe400077c6670 */
[CC--:B------:R-:W-:Y:S02]  /*fca0*/  ISETP.GE.AND P3, PT, R181.reuse, R225.reuse, PT ;  /* 0x000000e1b500720c */ /* 0x0c0fe40003f66270 */
[----:B------:R-:W-:Y:S02]  /*fcb0*/  FSEL R190, R124, -INF , !P6 ;  /* 0xff8000007cbe7808 */ /* 0x000fe40007000000 */
[-C--:B------:R-:W-:Y:S04]  /*fcc0*/  ISETP.GE.OR P3, PT, R181, R224.reuse, !P3 ;  /* 0x000000e0b500720c */ /* 0x080fe80005f66670 */
[----:B------:R-:W-:Y:S02]  /*fcd0*/  FSEL R76, R76, -INF , !P3 ;  /* 0xff8000004c4c7808 */ /* 0x000fe40005800000 */
[C---:B------:R-:W-:Y:S04]  /*fce0*/  ISETP.GE.AND P3, PT, R186.reuse, R225, PT ;  /* 0x000000e1ba00720c */ /* 0x040fe80003f66270 */
[----:B------:R-:W-:Y:S02]  /*fcf0*/  ISETP.GE.OR P3, PT, R186, R224, !P3 ;  /* 0x000000e0ba00720c */ /* 0x000fe40005f66670 */
[----:B------:R-:W-:Y:S02]  /*fd00*/  FSEL R186, R121, -INF , !P5 ;  /* 0xff80000079ba7808 */ /* 0x000fe40006800000 */
[----:B------:R-:W-:Y:S01]  /*fd10*/  FSEL R60, R89, -INF , !P3 ;  /* 0xff800000593c7808 */ /* 0x000fe20005800000 */
[----:B------:R-:W-:Y:S01]  /*fd20*/  IMAD.MOV.U32 R89, RZ, RZ, R198 ;  /* 0x000000ffff597224 */ /* 0x000fe200078e00c6 */
[----:B------:R-:W-:Y:S02]  /*fd30*/  ISETP.GE.AND P3, PT, R189, R223, PT ;  /* 0x000000dfbd00720c */ /* 0x000fe40003f66270 */
[----:B------:R-:W-:Y:S02]  /*fd40*/  ISETP.GE.AND P5, PT, R179, R225, PT ;  /* 0x000000e1b300720c */ /* 0x000fe40003fa6270 */
[----:B------:R-:W-:Y:S02]  /*fd50*/  FMNMX.FTZ R36, R89, R36, !PT ;  /* 0x0000002459247209 */ /* 0x000fe40007810000 */
[----:B------:R-:W-:Y:S02]  /*fd60*/  ISETP.GE.OR P3, PT, R189, R222, !P3 ;  /* 0x000000debd00720c */ /* 0x000fe40005f66670 */
[----:B------:R-:W-:Y:S02]  /*fd70*/  ISETP.GE.OR P5, PT, R179, R224, !P5 ;  /* 0x000000e0b300720c */ /* 0x000fe40006fa6670 */
[----:B------:R-:W-:Y:S02]  /*fd80*/  FSEL R88, R95, -INF , !P3 ;  /* 0xff8000005f587808 */ /* 0x000fe40005800000 */
[----:B------:R-:W-:Y:S01]  /*fd90*/  FSEL R193, R125, -INF , !P5 ;  /* 0xff8000007dc17808 */ /* 0x000fe20006800000 */
[----:B------:R-:W-:Y:S01]  /*fda0*/  IMAD.MOV.U32 R125, RZ, RZ, R92 ;  /* 0x000000ffff7d7224 */ /* 0x000fe200078e005c */
[CC--:B------:R-:W-:Y:S02]  /*fdb0*/  ISETP.GE.AND P5, PT, R41.reuse, R223.reuse, PT ;  /* 0x000000df2900720c */ /* 0x0c0fe40003fa6270 */
[----:B------:R-:W-:Y:S02]  /*fdc0*/  FSEL R189, R122, -INF , !P1 ;  /* 0xff8000007abd7808 */ /* 0x000fe40004800000 */
[----:B------:R-:W-:Y:S02]  /*fdd0*/  ISETP.GE.OR P5, PT, R41, R222, !P5 ;  /* 0x000000de2900720c */ /* 0x000fe40006fa6670 */
[----:B------:R-:W-:Y:S02]  /*fde0*/  FSEL R41, R127, -INF , !P2 ;  /* 0xff8000007f297808 */ /* 0x000fe40005000000 */
[----:B------:R-:W-:Y:S02]  /*fdf0*/  FSEL R195, R126, -INF , !P5 ;  /* 0xff8000007ec37808 */ /* 0x000fe40006800000 */
[----:B------:R-:W-:Y:S02]  /*fe00*/  FMNMX.FTZ R36, R197, R36, !PT ;  /* 0x00000024c5247209 */ /* 0x000fe40007810000 */
[C---:B------:R-:W-:Y:S02]  /*fe10*/  ISETP.GE.AND P3, PT, R99.reuse, R223, PT ;  /* 0x000000df6300720c */ /* 0x040fe40003f66270 */
[----:B------:R-:W-:Y:S02]  /*fe20*/  FMNMX.FTZ R36, R248, R36, !PT ;  /* 0x00000024f8247209 */ /* 0x000fe40007810000 */
[----:B------:R-:W-:Y:S02]  /*fe30*/  ISETP.GE.OR P3, PT, R99, R222, !P3 ;  /* 0x000000de6300720c */ /* 0x000fe40005f66670 */
[----:B------:R-:W-:Y:S02]  /*fe40*/  FMNMX.FTZ R36, R245, R36, !PT ;  /* 0x00000024f5247209 */ /* 0x000fe40007810000 */
[----:B------:R-:W-:Y:S01]  /*fe50*/  FSEL R241, R110, -INF , !P3 ;  /* 0xff8000006ef17808 */ /* 0x000fe20005800000 */
[----:B------:R-:W-:Y:S01]  /*fe60*/  IMAD.MOV.U32 R110, RZ, RZ, R196 ;  /* 0x000000ffff6e7224 */ /* 0x000fe200078e00c4 */
[----:B------:R-:W-:Y:S04]  /*fe70*/  FMNMX.FTZ R36, R244, R36, !PT ;  /* 0x00000024f4247209 */ /* 0x000fe80007810000 */
[----:B------:R-:W-:Y:S04]  /*fe80*/  FMNMX.FTZ R36, R174, R36, !PT ;  /* 0x00000024ae247209 */ /* 0x000fe80007810000 */
[----:B------:R-:W-:Y:S04]  /*fe90*/  FMNMX.FTZ R36, R168, R36, !PT ;  /* 0x00000024a8247209 */ /* 0x000fe80007810000 */
[----:B------:R-:W-:Y:S04]  /*fea0*/  FMNMX.FTZ R36, R128, R36, !PT ;  /* 0x0000002480247209 */ /* 0x000fe80007810000 */
[----:B------:R-:W-:Y:S05]  /*feb0*/  FMNMX.FTZ R36, R129, R36, !PT ;  /* 0x0000002481247209 */ /* 0x000fea0007810000 */
[----:B------:R-:W1:Y:S02]  /*fec0*/  SHFL.BFLY PT, R72, R36, 0x2, 0x1f ;  /* 0x0c401f0024487f89 */ /* 0x000e6400000e0000 */
[----:B-1----:R-:W-:Y:S02]  /*fed0*/  FMNMX.FTZ R36, R36, R72, !PT ;  /* 0x0000004824247209 */ /* 0x002fe40007810000 */
        /* <DEDUP_REMOVED lines=8> */
[----:B------:R-:W-:Y:S01]  /*ff60*/  FMNMX.FTZ R78, R61, R78, !PT ;  /* 0x0000004e3d4e7209 */ /* 0x000fe20007810000 */
[----:B------:R-:W2:Y:S01]  /*ff70*/  SHFL.BFLY PT, R72, R36, 0x1, 0x1f ;  /* 0x0c201f0024487f89 */ /* 0x000ea200000e0000 */
        /* <DEDUP_REMOVED lines=12> */
[----:B--2---:R-:W-:Y:S02]  /*10040*/  FMNMX.FTZ R36, R36, R72, !PT ;  /* 0x0000004824247209 */ /* 0x004fe40007810000 */
[----:B------:R-:W-:Y:S02]  /*10050*/  FMNMX.FTZ R72, R91, R77, !PT ;  /* 0x0000004d5b487209 */ /* 0x000fe40007810000 */
[----:B------:R-:W1:Y:S01]  /*10060*/  SHFL.BFLY PT, R77, R75, 0x1, 0x1f ;  /* 0x0c201f004b4d7f89 */ /* 0x000e6200000e0000 */
[C---:B------:R-:W-:Y:S01]  /*10070*/  FMUL.FTZ R199, R36.reuse, c[0x0][0x23c] ;  /* 0x00008f0024c77a20 */ /* 0x040fe20000410000 */
[----:B------:R-:W-:Y:S02]  /*10080*/  FSETP.NEU.FTZ.AND P3, PT, R36, -INF , PT ;  /* 0xff8000002400780b */ /* 0x000fe40003f7d000 */
[----:B------:R-:W-:Y:S02]  /*10090*/  FMNMX.FTZ R72, R79, R72, !PT ;  /* 0x000000484f487209 */ /* 0x000fe40007810000 */
[----:B------:R-:W-:Y:S02]  /*100a0*/  FSEL R199, R199, RZ, P3 ;  /* 0x000000ffc7c77208 */ /* 0x000fe40001800000 */
[----:B------:R-:W-:Y:S02]  /*100b0*/  FMNMX.FTZ R72, R88, R72, !PT ;  /* 0x0000004858487209 */ /* 0x000fe40007810000 */
[----:B------:R-:W-:Y:S01]  /*100c0*/  FMNMX.FTZ R78, R250, R78, !PT ;  /* 0x0000004efa4e7209 */ /* 0x000fe20007810000 */
[--C-:B------:R-:W-:Y:S01]  /*100d0*/  FFMA.FTZ R116, R21, c[0x0][0x23c], -R199.reuse ;  /* 0x00008f0015747a23 */ /* 0x100fe200000108c7 */
[----:B------:R-:W-:Y:S01]  /*100e0*/  FMNMX.FTZ R72, R243, R72, !PT ;  /* 0x00000048f3487209 */ /* 0x000fe20007810000 */
[--C-:B------:R-:W-:Y:S01]  /*100f0*/  FFMA.FTZ R96, R20, c[0x0][0x23c], -R199.reuse ;  /* 0x00008f0014607a23 */ /* 0x100fe200000108c7 */
[----:B------:R-:W-:Y:S01]  /*10100*/  FMNMX.FTZ R74, R246, R78, !PT ;  /* 0x0000004ef64a7209 */ /* 0x000fe20007810000 */
[--C-:B------:R-:W-:Y:S01]  /*10110*/  FFMA.FTZ R108, R48, c[0x0][0x23c], -R199.reuse ;  /* 0x00008f00306c7a23 */ /* 0x100fe200000108c7 */
[----:B------:R-:W-:Y:S01]  /*10120*/  FMNMX.FTZ R78, R203, R72, !PT ;  /* 0x00000048cb4e7209 */ /* 0x000fe20007810000 */
[----:B------:R-:W-:Y:S01]  /*10130*/  MUFU.EX2 R116, R116 ;  /* 0x0000007400747308 */ /* 0x000fe20000000800 */
        /* <DEDUP_REMOVED lines=12> */
[----:B------:R-:W-:Y:S01]  /*10200*/  FFMA.FTZ R191, R3, c[0x0][0x23c], -R199 ;  /* 0x00008f0003bf7a23 */ /* 0x000fe200000108c7 */
[----:B-1----:R-:W-:Y:S01]  /*10210*/  FMNMX.FTZ R3, R75, R77, !PT ;  /* 0x0000004d4b037209 */ /* 0x002fe20007810000 */
[----:B------:R-:W-:Y:S01]  /*10220*/  IMAD.MOV.U32 R75, RZ, RZ, R91 ;  /* 0x000000ffff4b7224 */ /* 0x000fe200078e005b */
[----:B------:R-:W-:Y:S01]  /*10230*/  FMNMX.FTZ R78, R192, R78, !PT ;  /* 0x0000004ec04e7209 */ /* 0x000fe20007810000 */
[----:B------:R-:W-:Y:S01]  /*10240*/  IMAD.MOV.U32 R77, RZ, RZ, R79 ;  /* 0x000000ffff4d7224 */ /* 0x000fe200078e004f */
[C---:B------:R-:W-:Y:S01]  /*10250*/  FSETP.NEU.FTZ.AND P2, PT, R3.reuse, -INF , PT ;  /* 0xff8000000300780b */ /* 0x040fe20003f5d000 */
[----:B------:R-:W-:Y:S01]  /*10260*/  FMUL.FTZ R198, R3, c[0x0][0x23c] ;  /* 0x00008f0003c67a20 */ /* 0x000fe20000410000 */
[----:B------:R-:W-:Y:S01]  /*10270*/  MUFU.EX2 R191, R191 ;  /* 0x000000bf00bf7308 */ /* 0x000fe20000000800 */
[----:B------:R-:W-:Y:S01]  /*10280*/  FFMA.FTZ R185, R0, c[0x0][0x23c], -R199 ;  /* 0x00008f0000b97a23 */ /* 0x000fe200000108c7 */
[----:B------:R-:W-:Y:S01]  /*10290*/  FMNMX.FTZ R0, R195, R78, !PT ;  /* 0x0000004ec3007209 */ /* 0x000fe20007810000 */
[----:B------:R-:W-:Y:S01]  /*102a0*/  IMAD.MOV.U32 R78, RZ, RZ, R197 ;  /* 0x000000ffff4e7224 */ /* 0x000fe200078e00c5 */
[----:B------:R-:W-:Y:S01]  /*102b0*/  FSEL R198, R198, RZ, P2 ;  /* 0x000000ffc6c67208 */ /* 0x000fe20001000000 */
[--C-:B------:R-:W-:Y:S01]  /*102c0*/  FFMA.FTZ R181, R175, c[0x0][0x23c], -R199.reuse ;  /* 0x00008f00afb57a23 */ /* 0x100fe200000108c7 */
[----:B------:R-:W-:Y:S01]  /*102d0*/  FMNMX.FTZ R0, R41, R0, !PT ;  /* 0x0000000029007209 */ /* 0x000fe20007810000 */
[----:B------:R-:W-:Y:S01]  /*102e0*/  FFMA.FTZ R109, R37, c[0x0][0x23c], -R199 ;  /* 0x00008f00256d7a23 */ /* 0x000fe200000108c7 */
[----:B------:R-:W-:Y:S01]  /*102f0*/  FMNMX.FTZ R74, R190, R74, !PT ;  /* 0x0000004abe4a7209 */ /* 0x000fe20007810000 */
[--C-:B------:R-:W-:Y:S01]  /*10300*/  FFMA.FTZ R106, R50, c[0x0][0x23c], -R198.reuse ;  /* 0x00008f00326a7a23 */ /* 0x100fe200000108c6 */
[----:B------:R-:W-:Y:S01]  /*10310*/  MUFU.EX2 R185, R185 ;  /* 0x000000b900b97308 */ /* 0x000fe20000000800 */
[--C-:B------:R-:W-:Y:S01]  /*10320*/  FFMA.FTZ R100, R51, c[0x0][0x23c], -R198.reuse ;  /* 0x00008f0033647a23 */ /* 0x100fe200000108c6 */
[----:B------:R-:W-:Y:S01]  /*10330*/  FMNMX.FTZ R74, R193, R74, !PT ;  /* 0x0000004ac14a7209 */ /* 0x000fe20007810000 */
[----:B------:R-:W-:Y:S01]  /*10340*/  LDSM.16.MT88.4 R48, [R211+0x4000] ;  /* 0x00400000d330783b */ /* 0x000fe20000004200 */
[--C-:B------:R-:W-:Y:S02]  /*10350*/  FFMA.FTZ R94, R54, c[0x0][0x23c], -R198.reuse ;  /* 0x00008f00365e7a23 */ /* 0x100fe400000108c6 */
[--C-:B------:R-:W-:Y:S02]  /*10360*/  FFMA.FTZ R93, R55, c[0x0][0x23c], -R198.reuse ;  /* 0x00008f00375d7a23 */ /* 0x100fe400000108c6 */
[--C-:B------:R-:W-:Y:S02]  /*10370*/  FFMA.FTZ R170, R23, c[0x0][0x23c], -R198.reuse ;  /* 0x00008f0017aa7a23 */ /* 0x100fe400000108c6 */
[----:B------:R-:W-:Y:S01]  /*10380*/  MUFU.EX2 R181, R181 ;  /* 0x000000b500b57308 */ /* 0x000fe20000000800 */
[----:B------:R-:W-:Y:S01]  /*10390*/  IMAD.MOV.U32 R23, RZ, RZ, R75 ;  /* 0x000000ffff177224 */ /* 0x000fe200078e004b */
[----:B------:R-:W1:Y:S01]  /*103a0*/  SHFL.BFLY PT, R72, R74, 0x2, 0x1f ;  /* 0x0c401f004a487f89 */ /* 0x000e6200000e0000 */
[--C-:B------:R-:W-:Y:S02]  /*103b0*/  FFMA.FTZ R43, R43, c[0x0][0x23c], -R198.reuse ;  /* 0x00008f002b2b7a23 */ /* 0x100fe400000108c6 */
[--C-:B------:R-:W-:Y:S02]  /*103c0*/  FFMA.FTZ R42, R42, c[0x0][0x23c], -R198.reuse ;  /* 0x00008f002a2a7a23 */ /* 0x100fe400000108c6 */
[--C-:B------:R-:W-:Y:S02]  /*103d0*/  FFMA.FTZ R175, R171, c[0x0][0x23c], -R198.reuse ;  /* 0x00008f00abaf7a23 */ /* 0x100fe400000108c6 */
[----:B------:R-:W-:Y:S01]  /*103e0*/  FFMA.FTZ R171, R22, c[0x0][0x23c], -R198 ;  /* 0x00008f0016ab7a23 */ /* 0x000fe200000108c6 */
[----:B------:R-:W-:Y:S01]  /*103f0*/  MUFU.EX2 R180, R180 ;  /* 0x000000b400b47308 */ /* 0x000fe20000000800 */
[----:B------:R-:W-:Y:S02]  /*10400*/  IMAD.MOV.U32 R22, RZ, RZ, R78 ;  /* 0x000000ffff167224 */ /* 0x000fe400078e004e */
[--C-:B------:R-:W-:Y:S02]  /*10410*/  FFMA.FTZ R249, R249, c[0x0][0x23c], -R198.reuse ;  /* 0x00008f00f9f97a23 */ /* 0x100fe400000108c6 */
[--C-:B------:R-:W-:Y:S02]  /*10420*/  FFMA.FTZ R247, R247, c[0x0][0x23c], -R198.reuse ;  /* 0x00008f00f7f77a23 */ /* 0x100fe400000108c6 */
[--C-:B------:R-:W-:Y:S02]  /*10430*/  FFMA.FTZ R242, R242, c[0x0][0x23c], -R198.reuse ;  /* 0x00008f00f2f27a23 */ /* 0x100fe400000108c6 */
[--C-:B------:R-:W-:Y:S01]  /*10440*/  FFMA.FTZ R240, R240, c[0x0][0x23c], -R198.reuse ;  /* 0x00008f00f0f07a23 */ /* 0x100fe200000108c6 */
[----:B------:R-:W-:Y:S01]  /*10450*/  MUFU.EX2 R175, R175 ;  /* 0x000000af00af7308 */ /* 0x000fe20000000800 */
[--C-:B------:R-:W-:Y:S02]  /*10460*/  FFMA.FTZ R75, R69, c[0x0][0x23c], -R199.reuse ;  /* 0x00008f00454b7a23 */ /* 0x100fe400000108c7 */
[--C-:B------:R-:W-:Y:S02]  /*10470*/  FFMA.FTZ R69, R5, c[0x0][0x23c], -R198.reuse ;  /* 0x00008f0005457a23 */ /* 0x100fe400000108c6 */
[--C-:B------:R-:W-:Y:S01]  /*10480*/  FFMA.FTZ R107, R39, c[0x0][0x23c], -R198.reuse ;  /* 0x00008f00276b7a23 */ /* 0x100fe200000108c6 */
[----:B------:R-:W-:Y:S01]  /*10490*/  FSEL R39, R3, RZ, P2 ;  /* 0x000000ff03277208 */ /* 0x000fe20001000000 */
[----:B------:R-:W-:Y:S01]  /*104a0*/  FFMA.FTZ R115, R38, c[0x0][0x23c], -R198 ;  /* 0x00008f0026737a23 */ /* 0x000fe200000108c6 */
[----:B-1----:R-:W-:Y:S01]  /*104b0*/  FMNMX.FTZ R72, R74, R72, !PT ;  /* 0x000000484a487209 */ /* 0x002fe20007810000 */
[----:B------:R-:W-:Y:S01]  /*104c0*/  FFMA.FTZ R124, R32, c[0x0][0x23c], -R199 ;  /* 0x00008f00207c7a23 */ /* 0x000fe200000108c7 */
[----:B------:R-:W-:Y:S01]  /*104d0*/  MUFU.EX2 R171, R171 ;  /* 0x000000ab00ab7308 */ /* 0x000fe20000000800 */
[----:B------:R-:W-:Y:S02]  /*104e0*/  FADD.FTZ R39, -R39, R166 ;  /* 0x000000a627277221 */ /* 0x000fe40000010100 */
[----:B------:R-:W-:Y:S01]  /*104f0*/  IMAD.MOV.U32 R166, RZ, RZ, R23 ;  /* 0x000000ffffa67224 */ /* 0x000fe200078e0017 */
[----:B------:R-:W1:Y:S01]  /*10500*/  SHFL.BFLY PT, R74, R72, 0x1, 0x1f ;  /* 0x0c201f00484a7f89 */ /* 0x000e6200000e0000 */
[----:B------:R-:W-:Y:S02]  /*10510*/  FMUL.FTZ R39, R39, c[0x0][0x23c] ;  /* 0x00008f0027277a20 */ /* 0x000fe40000410000 */
[--C-:B------:R-:W-:Y:S02]  /*10520*/  FFMA.FTZ R122, R33, c[0x0][0x23c], -R199.reuse ;  /* 0x00008f00217a7a23 */ /* 0x100fe400000108c7 */
[--C-:B------:R-:W-:Y:S01]  /*10530*/  FFMA.FTZ R121, R34, c[0x0][0x23c], -R198.reuse ;  /* 0x00008f0022797a23 */ /* 0x100fe200000108c6 */
[----:B------:R-:W-:Y:S01]  /*10540*/  MUFU.EX2 R170, R170 ;  /* 0x000000aa00aa7308 */ /* 0x000fe20000000800 */
[--C-:B------:R-:W-:Y:S02]  /*10550*/  FFMA.FTZ R120, R35, c[0x0][0x23c], -R198.reuse ;  /* 0x00008f0023787a23 */ /* 0x100fe400000108c6 */
[--C-:B------:R-:W-:Y:S02]  /*10560*/  FFMA.FTZ R197, R4, c[0x0][0x23c], -R198.reuse ;  /* 0x00008f0004c57a23 */ /* 0x100fe400000108c6 */
[----:B------:R-:W2:Y:S01]  /*10570*/  SHFL.BFLY PT, R4, R0, 0x2, 0x1f ;  /* 0x0c401f0000047f89 */ /* 0x000ea200000e0000 */
[--C-:B------:R-:W-:Y:S02]  /*10580*/  FFMA.FTZ R183, R2, c[0x0][0x23c], -R198.reuse ;  /* 0x00008f0002b77a23 */ /* 0x100fe400000108c6 */
[----:B------:R-:W-:Y:S02]  /*10590*/  FFMA.FTZ R179, R172, c[0x0][0x23c], -R198 ;  /* 0x00008f00acb37a23 */ /* 0x000fe400000108c6 */
[----:B------:R-:W-:Y:S01]  /*105a0*/  MUFU.EX2 R197, R197 ;  /* 0x000000c500c57308 */ /* 0x000fe20000000800 */
[--C-:B------:R-:W-:Y:S02]  /*105b0*/  FFMA.FTZ R172, R169, c[0x0][0x23c], -R199.reuse ;  /* 0x00008f00a9ac7a23 */ /* 0x100fe400000108c7 */
[--C-:B------:R-:W-:Y:S02]  /*105c0*/  FFMA.FTZ R173, R173, c[0x0][0x23c], -R199.reuse ;  /* 0x00008f00adad7a23 */ /* 0x100fe400000108c7 */
[--C-:B------:R-:W-:Y:S02]  /*105d0*/  FFMA.FTZ R174, R174, c[0x0][0x23c], -R199.reuse ;  /* 0x00008f00aeae7a23 */ /* 0x100fe400000108c7 */
[--C-:B------:R-:W-:Y:S01]  /*105e0*/  FFMA.FTZ R168, R168, c[0x0][0x23c], -R199.reuse ;  /* 0x00008f00a8a87a23 */ /* 0x100fe200000108c7 */
[----:B-1----:R-:W-:Y:S01]  /*105f0*/  FMNMX.FTZ R2, R72, R74, !PT ;  /* 0x0000004a48027209 */ /* 0x002fe20007810000 */
[----:B------:R-:W-:Y:S01]  /*10600*/  IMAD.MOV.U32 R72, RZ, RZ, R90 ;  /* 0x000000ffff487224 */ /* 0x000fe200078e005a */
[----:B------:R-:W-:Y:S01]  /*10610*/  MUFU.EX2 R179, R179 ;  /* 0x000000b300b37308 */ /* 0x000fe20000000800 */
[----:B------:R-:W-:Y:S01]  /*10620*/  IMAD.MOV.U32 R74, RZ, RZ, R200 ;  /* 0x000000ffff4a7224 */ /* 0x000fe200078e00c8 */
[C---:B------:R-:W-:Y:S01]  /*10630*/  FSETP.NEU.FTZ.AND P1, PT, R2.reuse, -INF , PT ;  /* 0xff8000000200780b */ /* 0x040fe20003f3d000 */
[C---:B------:R-:W-:Y:S02]  /*10640*/  FMUL.FTZ R201, R2.reuse, c[0x0][0x23c] ;  /* 0x00008f0002c97a20 */ /* 0x040fe40000410000 */
[----:B------:R-:W-:Y:S01]  /*10650*/  IMAD.MOV.U32 R32, RZ, RZ, R72 ;  /* 0x000000ffff207224 */ /* 0x000fe200078e0048 */
[----:B------:R-:W-:Y:S01]  /*10660*/  FSEL R5, R2, RZ, P1 ;  /* 0x000000ff02057208 */ /* 0x000fe20000800000 */
[--C-:B------:R-:W-:Y:S01]  /*10670*/  FFMA.FTZ R72, R18, c[0x0][0x23c], -R199.reuse ;  /* 0x00008f0012487a23 */ /* 0x100fe200000108c7 */
[----:B------:R-:W-:Y:S01]  /*10680*/  FSEL R201, R201, RZ, P1 ;  /* 0x000000ffc9c97208 */ /* 0x000fe20000800000 */
[----:B------:R-:W-:Y:S01]  /*10690*/  FFMA.FTZ R90, R64, c[0x0][0x23c], -R199 ;  /* 0x00008f00405a7a23 */ /* 0x000fe200000108c7 */
[----:B------:R-:W-:Y:S01]  /*106a0*/  MUFU.EX2 R173, R173 ;  /* 0x000000ad00ad7308 */ /* 0x000fe20000000800 */
[----:B--2---:R-:W-:Y:S01]  /*106b0*/  FMNMX.FTZ R4, R0, R4, !PT ;  /* 0x0000000400047209 */ /* 0x004fe20007810000 */
[----:B------:R-:W-:Y:S02]  /*106c0*/  FADD.FTZ R5, -R5, R165 ;  /* 0x000000a505057221 */ /* 0x000fe40000010100 */
[----:B------:R-:W-:Y:S02]  /*106d0*/  FFMA.FTZ R92, R56, c[0x0][0x23c], -R201 ;  /* 0x00008f00385c7a23 */ /* 0x000fe400000108c9 */
[----:B------:R-:W-:Y:S01]  /*106e0*/  IMAD.MOV.U32 R56, RZ, RZ, R125 ;  /* 0x000000ffff387224 */ /* 0x000fe200078e007d */
[----:B------:R-:W1:Y:S01]  /*106f0*/  SHFL.BFLY PT, R0, R4, 0x1, 0x1f ;  /* 0x0c201f0004007f89 */ /* 0x000e6200000e0000 */
[----:B------:R-:W-:Y:S02]  /*10700*/  IMAD.MOV.U32 R125, RZ, RZ, R119 ;  /* 0x000000ffff7d7224 */ /* 0x000fe400078e0077 */
[----:B------:R-:W-:Y:S01]  /*10710*/  MUFU.EX2 R183, R183 ;  /* 0x000000b700b77308 */ /* 0x000fe20000000800 */
[----:B------:R-:W-:Y:S02]  /*10720*/  FFMA.FTZ R119, R52, c[0x0][0x23c], -R198 ;  /* 0x00008f0034777a23 */ /* 0x000fe400000108c6 */
[----:B------:R-:W-:Y:S02]  /*10730*/  FMUL.FTZ R5, R5, c[0x0][0x23c] ;  /* 0x00008f0005057a20 */ /* 0x000fe40000410000 */
[--C-:B------:R-:W-:Y:S02]  /*10740*/  FFMA.FTZ R118, R87, c[0x0][0x23c], -R201.reuse ;  /* 0x00008f0057767a23 */ /* 0x100fe400000108c9 */
[----:B------:R-:W-:Y:S02]  /*10750*/  FFMA.FTZ R87, R57, c[0x0][0x23c], -R201 ;  /* 0x00008f0039577a23 */ /* 0x000fe400000108c9 */
[----:B------:R-:W-:Y:S01]  /*10760*/  IMAD.MOV.U32 R57, RZ, RZ, R97 ;  /* 0x000000ffff397224 */ /* 0x000fe200078e0061 */
[----:B------:R-:W2:Y:S01]  /*10770*/  MUFU.EX2 R39, R39 ;  /* 0x0000002700277308 */ /* 0x000ea20000000800 */
[----:B------:R-:W-:Y:S02]  /*10780*/  FFMA.FTZ R97, R16, c[0x0][0x23c], -R199 ;  /* 0x00008f0010617a23 */ /* 0x000fe400000108c7 */
[--C-:B------:R-:W-:Y:S02]  /*10790*/  FFMA.FTZ R105, R24, c[0x0][0x23c], -R201.reuse ;  /* 0x00008f0018697a23 */ /* 0x100fe400000108c9 */
[--C-:B------:R-:W-:Y:S02]  /*107a0*/  FFMA.FTZ R182, R176, c[0x0][0x23c], -R201.reuse ;  /* 0x00008f00b0b67a23 */ /* 0x100fe400000108c9 */
[--C-:B------:R-:W-:Y:S01]  /*107b0*/  FFMA.FTZ R113, R40, c[0x0][0x23c], -R201.reuse ;  /* 0x00008f0028717a23 */ /* 0x100fe200000108c9 */
[----:B------:R-:W-:Y:S01]  /*107c0*/  FSEL R40, R36, RZ, P3 ;  /* 0x000000ff24287208 */ /* 0x000fe20001800000 */
[----:B------:R-:W-:Y:S01]  /*107d0*/  FFMA.FTZ R188, R178, c[0x0][0x23c], -R201 ;  /* 0x00008f00b2bc7a23 */ /* 0x000fe200000108c9 */
[----:B------:R-:W3:Y:S01]  /*107e0*/  MUFU.EX2 R38, R5 ;  /* 0x0000000500267308 */ /* 0x000ee20000000800 */
[----:B-1----:R-:W-:Y:S01]  /*107f0*/  FMNMX.FTZ R0, R4, R0, !PT ;  /* 0x0000000004007209 */ /* 0x002fe20007810000 */
[----:B------:R-:W-:Y:S02]  /*10800*/  IMAD.MOV.U32 R4, RZ, RZ, R88 ;  /* 0x000000ffff047224 */ /* 0x000fe400078e0058 */
[----:B------:R-:W-:Y:S01]  /*10810*/  FADD.FTZ R40, -R40, R167 ;  /* 0x000000a728287221 */ /* 0x000fe20000010100 */
[C---:B------:R-:W-:Y:S01]  /*10820*/  FSETP.NEU.FTZ.AND P0, PT, R0.reuse, -INF , PT ;  /* 0xff8000000000780b */ /* 0x040fe20003f1d000 */
[----:B------:R-:W-:Y:S02]  /*10830*/  IMAD.MOV.U32 R167, RZ, RZ, R22 ;  /* 0x000000ffffa77224 */ /* 0x000fe400078e0016 */
[----:B------:R-:W1:Y:S01]  /*10840*/  LDSM.16.MT88.4 R20, [R212+0x4000] ;  /* 0x00400000d414783b */ /* 0x000e620000004200 */
[----:B------:R-:W-:Y:S01]  /*10850*/  FMUL.FTZ R200, R0, c[0x0][0x23c] ;  /* 0x00008f0000c87a20 */ /* 0x000fe20000410000 */
[----:B------:R-:W-:Y:S01]  /*10860*/  MUFU.EX2 R182, R182 ;  /* 0x000000b600b67308 */ /* 0x000fe20000000800 */
[----:B------:R-:W-:Y:S02]  /*10870*/  FMUL.FTZ R40, R40, c[0x0][0x23c] ;  /* 0x00008f0028287a20 */ /* 0x000fe40000410000 */
[----:B------:R-:W-:Y:S01]  /*10880*/  FFMA.FTZ R178, R177, c[0x0][0x23c], -R201 ;  /* 0x00008f00b1b27a23 */ /* 0x000fe200000108c9 */
[----:B------:R-:W-:Y:S01]  /*10890*/  FSEL R200, R200, RZ, P0 ;  /* 0x000000ffc8c87208 */ /* 0x000fe20000000000 */
[C---:B--2---:R-:W-:Y:S02]  /*108a0*/  FMUL.FTZ R18, R39.reuse, R150 ;  /* 0x0000009627127220 */ /* 0x044fe40000410000 */
[----:B------:R-:W-:Y:S02]  /*108b0*/  FMUL.FTZ R19, R39, R151 ;  /* 0x0000009727137220 */ /* 0x000fe40000410000 */
[--C-:B------:R-:W-:Y:S01]  /*108c0*/  FFMA.FTZ R177, R85, c[0x0][0x23c], -R200.reuse ;  /* 0x00008f0055b17a23 */ /* 0x100fe200000108c8 */
[----:B------:R-:W2:Y:S01]  /*108d0*/  MUFU.EX2 R40, R40 ;  /* 0x0000002800287308 */ /* 0x000ea20000000800 */
[--C-:B------:R-:W-:Y:S02]  /*108e0*/  FFMA.FTZ R85, R59, c[0x0][0x23c], -R200.reuse ;  /* 0x00008f003b557a23 */ /* 0x100fe400000108c8 */
[--C-:B------:R-:W-:Y:S02]  /*108f0*/  FFMA.FTZ R91, R58, c[0x0][0x23c], -R200.reuse ;  /* 0x00008f003a5b7a23 */ /* 0x100fe400000108c8 */
[----:B------:R-:W-:Y:S02]  /*10900*/  IMAD.MOV.U32 R58, RZ, RZ, R89 ;  /* 0x000000ffff3a7224 */ /* 0x000fe400078e0059 */
[--C-:B------:R-:W-:Y:S02]  /*10910*/  FFMA.FTZ R89, R17, c[0x0][0x23c], -R199.reuse ;  /* 0x00008f0011597a23 */ /* 0x100fe400000108c7 */
[----:B---3--:R-:W-:Y:S01]  /*10920*/  FMUL.FTZ R24, R38, R140 ;  /* 0x0000008c26187220 */ /* 0x008fe20000410000 */
[----:B------:R-:W-:Y:S01]  /*10930*/  MUFU.EX2 R188, R188 ;  /* 0x000000bc00bc7308 */ /* 0x000fe20000000800 */
[----:B------:R-:W-:Y:S02]  /*10940*/  FFMA.FTZ R140, R58, c[0x0][0x23c], -R199 ;  /* 0x00008f003a8c7a23 */ /* 0x000fe400000108c7 */
[--C-:B------:R-:W-:Y:S02]  /*10950*/  FFMA.FTZ R176, R84, c[0x0][0x23c], -R200.reuse ;  /* 0x00008f0054b07a23 */ /* 0x100fe400000108c8 */
[--C-:B------:R-:W-:Y:S02]  /*10960*/  FFMA.FTZ R84, R62, c[0x0][0x23c], -R200.reuse ;  /* 0x00008f003e547a23 */ /* 0x100fe400000108c8 */
[----:B------:R-:W-:Y:S02]  /*10970*/  IMAD.MOV.U32 R62, RZ, RZ, R77 ;  /* 0x000000ffff3e7224 */ /* 0x000fe400078e004d */
[----:B------:R-:W-:Y:S01]  /*10980*/  FFMA.FTZ R77, R63, c[0x0][0x23c], -R200 ;  /* 0x00008f003f4d7a23 */ /* 0x000fe200000108c8 */
[----:B------:R-:W3:Y:S01]  /*10990*/  MUFU.EX2 R178, R178 ;  /* 0x000000b200b27308 */ /* 0x000ee20000000800 */
[----:B------:R-:W-:Y:S02]  /*109a0*/  IMAD.MOV.U32 R63, RZ, RZ, R4 ;  /* 0x000000ffff3f7224 */ /* 0x000fe400078e0004 */
[----:B------:R-:W-:Y:S02]  /*109b0*/  IMAD.MOV.U32 R4, RZ, RZ, R74 ;  /* 0x000000ffff047224 */ /* 0x000fe400078e004a */
[C---:B--2---:R-:W-:Y:S02]  /*109c0*/  FMUL.FTZ R16, R40.reuse, R148 ;  /* 0x0000009428107220 */ /* 0x044fe40000410000 */
[----:B------:R-:W-:Y:S02]  /*109d0*/  FMUL.FTZ R17, R40, R149 ;  /* 0x0000009528117220 */ /* 0x000fe40000410000 */
[----:B------:R-:W-:Y:S01]  /*109e0*/  LDSM.16.MT88.4 R148, [R212+0x5c00] ;  /* 0x005c0000d494783b */ /* 0x000fe20000004200 */
[----:B------:R-:W-:Y:S01]  /*109f0*/  MUFU.EX2 R177, R177 ;  /* 0x000000b100b17308 */ /* 0x000fe20000000800 */
[----:B------:R-:W-:Y:S01]  /*10a00*/  IMAD.MOV.U32 R165, RZ, RZ, R4 ;  /* 0x000000ffffa57224 */ /* 0x000fe200078e0004 */
[----:B------:R-:W-:Y:S01]  /*10a10*/  FSEL R4, R0, RZ, P0 ;  /* 0x000000ff00047208 */ /* 0x000fe20000000000 */
[----:B------:R-:W-:Y:S01]  /*10a20*/  FMUL.FTZ R5, R40, R161 ;  /* 0x000000a128057220 */ /* 0x000fe20000410000 */
[----:B------:R-:W-:Y:S01]  /*10a30*/  PLOP3.LUT P0, PT, PT, PT, UP0, 0x80, 0x0 ;  /* 0x000000000000781c */ /* 0x000fe20003f0f008 */
[----:B------:R-:W-:Y:S02]  /*10a40*/  IMAD.MOV.U32 R161, RZ, RZ, R57 ;  /* 0x000000ffffa17224 */ /* 0x000fe400078e0039 */
[--C-:B------:R-:W-:Y:S02]  /*10a50*/  FFMA.FTZ R196, R80, c[0x0][0x23c], -R200.reuse ;  /* 0x00008f0050c47a23 */ /* 0x100fe400000108c8 */
[--C-:B------:R-:W-:Y:S01]  /*10a60*/  FFMA.FTZ R187, R81, c[0x0][0x23c], -R200.reuse ;  /* 0x00008f0051bb7a23 */ /* 0x100fe200000108c8 */
[----:B------:R-:W2:Y:S01]  /*10a70*/  MUFU.EX2 R176, R176 ;  /* 0x000000b000b07308 */ /* 0x000ea20000000800 */
[--C-:B------:R-:W-:Y:S01]  /*10a80*/  FFMA.FTZ R101, R46, c[0x0][0x23c], -R200.reuse ;  /* 0x00008f002e657a23 */ /* 0x100fe200000108c8 */
[----:B------:R-:W-:Y:S01]  /*10a90*/  F2FP.PACK_AB R46, R173, R181 ;  /* 0x000000b5ad2e723e */ /* 0x000fe200000000ff */
[--C-:B------:R-:W-:Y:S01]  /*10aa0*/  FFMA.FTZ R98, R47, c[0x0][0x23c], -R200.reuse ;  /* 0x00008f002f627a23 */ /* 0x100fe200000108c8 */
[----:B------:R-:W-:Y:S01]  /*10ab0*/  F2FP.PACK_AB R47, R175, R183 ;  /* 0x000000b7af2f723e */ /* 0x000fe200000000ff */
[--C-:B------:R-:W-:Y:S01]  /*10ac0*/  FFMA.FTZ R64, R11, c[0x0][0x23c], -R200.reuse ;  /* 0x00008f000b407a23 */ /* 0x100fe200000108c8 */
[----:B---3--:R-:W-:Y:S01]  /*10ad0*/  F2FP.PACK_AB R34, R178, R188 ;  /* 0x000000bcb222723e */ /* 0x008fe200000000ff */
[--C-:B------:R-:W-:Y:S02]  /*10ae0*/  FFMA.FTZ R111, R15, c[0x0][0x23c], -R200.reuse ;  /* 0x00008f000f6f7a23 */ /* 0x100fe400000108c8 */
[--C-:B------:R-:W-:Y:S01]  /*10af0*/  FFMA.FTZ R103, R14, c[0x0][0x23c], -R200.reuse ;  /* 0x00008f000e677a23 */ /* 0x100fe200000108c8 */
[----:B------:R-:W-:Y:S01]  /*10b00*/  MUFU.EX2 R196, R196 ;  /* 0x000000c400c47308 */ /* 0x000fe20000000800 */
[--C-:B------:R-:W-:Y:S02]  /*10b10*/  FFMA.FTZ R126, R26, c[0x0][0x23c], -R200.reuse ;  /* 0x00008f001a7e7a23 */ /* 0x100fe400000108c8 */
[--C-:B------:R-:W-:Y:S02]  /*10b20*/  FFMA.FTZ R123, R27, c[0x0][0x23c], -R200.reuse ;  /* 0x00008f001b7b7a23 */ /* 0x100fe400000108c8 */
[--C-:B------:R-:W-:Y:S02]  /*10b30*/  FFMA.FTZ R117, R30, c[0x0][0x23c], -R200.reuse ;  /* 0x00008f001e757a23 */ /* 0x100fe400000108c8 */
[--C-:B------:R-:W-:Y:S02]  /*10b40*/  FFMA.FTZ R112, R31, c[0x0][0x23c], -R200.reuse ;  /* 0x00008f001f707a23 */ /* 0x100fe400000108c8 */
[----:B------:R-:W-:Y:S01]  /*10b50*/  FFMA.FTZ R167, R167, c[0x0][0x23c], -R199 ;  /* 0x00008f00a7a77a23 */ /* 0x000fe200000108c7 */
[----:B------:R-:W3:Y:S01]  /*10b60*/  MUFU.EX2 R187, R187 ;  /* 0x000000bb00bb7308 */ /* 0x000ee20000000800 */
[--C-:B------:R-:W-:Y:S02]  /*10b70*/  FFMA.FTZ R243, R243, c[0x0][0x23c], -R200.reuse ;  /* 0x00008f00f3f37a23 */ /* 0x100fe400000108c8 */
[--C-:B------:R-:W-:Y:S01]  /*10b80*/  FFMA.FTZ R203, R203, c[0x0][0x23c], -R200.reuse ;  /* 0x00008f00cbcb7a23 */ /* 0x100fe200000108c8 */
[----:B--2---:R-:W-:Y:S01]  /*10b90*/  F2FP.PACK_AB R35, R176, R177 ;  /* 0x000000b1b023723e */ /* 0x004fe200000000ff */
[--C-:B------:R-:W-:Y:S02]  /*10ba0*/  FFMA.FTZ R241, R241, c[0x0][0x23c], -R200.reuse ;  /* 0x00008f00f1f17a23 */ /* 0x100fe400000108c8 */
[--C-:B------:R-:W-:Y:S02]  /*10bb0*/  FFMA.FTZ R202, R202, c[0x0][0x23c], -R200.reuse ;  /* 0x00008f00caca7a23 */ /* 0x100fe400000108c8 */
[--C-:B------:R-:W-:Y:S01]  /*10bc0*/  FFMA.FTZ R189, R189, c[0x0][0x23c], -R200.reuse ;  /* 0x00008f00bdbd7a23 */ /* 0x100fe200000108c8 */
[----:B------:R-:W-:Y:S01]  /*10bd0*/  MUFU.EX2 R172, R172 ;  /* 0x000000ac00ac7308 */ /* 0x000fe20000000800 */
[--C-:B------:R-:W-:Y:S02]  /*10be0*/  FFMA.FTZ R192, R192, c[0x0][0x23c], -R200.reuse ;  /* 0x00008f00c0c07a23 */ /* 0x100fe400000108c8 */
[----:B------:R-:W-:Y:S02]  /*10bf0*/  FFMA.FTZ R195, R195, c[0x0][0x23c], -R200 ;  /* 0x00008f00c3c37a23 */ /* 0x000fe400000108c8 */
[----:B------:R-:W-:Y:S02]  /*10c00*/  FADD.FTZ R4, -R4, R164 ;  /* 0x000000a404047221 */ /* 0x000fe40000010100 */
[----:B------:R-:W-:Y:S02]  /*10c10*/  IMAD.MOV.U32 R164, RZ, RZ, R32 ;  /* 0x000000ffffa47224 */ /* 0x000fe400078e0020 */
[----:B------:R-:W-:Y:S01]  /*10c20*/  FMUL.FTZ R4, R4, c[0x0][0x23c] ;  /* 0x00008f0004047a20 */ /* 0x000fe20000410000 */
[----:B------:R-:W-:Y:S01]  /*10c30*/  MUFU.EX2 R124, R124 ;  /* 0x0000007c007c7308 */ /* 0x000fe20000000800 */
[----:B------:R-:W-:Y:S01]  /*10c40*/  FFMA.FTZ R104, R44, c[0x0][0x23c], -R201 ;  /* 0x00008f002c687a23 */ /* 0x000fe200000108c9 */
[----:B------:R-:W-:Y:S01]  /*10c50*/  F2FP.PACK_AB R44, R185, R191 ;  /* 0x000000bfb92c723e */ /* 0x000fe200000000ff */
[----:B------:R-:W-:Y:S01]  /*10c60*/  FFMA.FTZ R191, R40, R239, R191 ;  /* 0x000000ef28bf7223 */ /* 0x000fe200000100bf */
[----:B---3--:R-:W-:Y:S01]  /*10c70*/  F2FP.PACK_AB R33, R187, R196 ;  /* 0x000000c4bb21723e */ /* 0x008fe200000000ff */
[----:B------:R-:W-:Y:S01]  /*10c80*/  FFMA.FTZ R99, R45, c[0x0][0x23c], -R201 ;  /* 0x00008f002d637a23 */ /* 0x000fe200000108c9 */
[----:B------:R-:W-:Y:S01]  /*10c90*/  F2FP.PACK_AB R45, R179, R197 ;  /* 0x000000c5b32d723e */ /* 0x000fe200000000ff */
[--C-:B------:R-:W-:Y:S02]  /*10ca0*/  FFMA.FTZ R80, R70, c[0x0][0x23c], -R198.reuse ;  /* 0x00008f0046507a23 */ /* 0x100fe400000108c6 */
[----:B------:R-:W-:Y:S01]  /*10cb0*/  FFMA.FTZ R70, R6, c[0x0][0x23c], -R198 ;  /* 0x00008f0006467a23 */ /* 0x000fe200000108c6 */
[----:B------:R2:W3:Y:S01]  /*10cc0*/  MUFU.EX2 R37, R4 ;  /* 0x0000000400257308 */ /* 0x0004e20000000800 */
[----:B------:R-:W-:Y:S02]  /*10cd0*/  FMUL.FTZ R6, R39, R162 ;  /* 0x000000a227067220 */ /* 0x000fe40000410000 */
[----:B------:R-:W-:Y:S02]  /*10ce0*/  IMAD.MOV.U32 R162, RZ, RZ, R56 ;  /* 0x000000ffffa27224 */ /* 0x000fe400078e0038 */
[----:B------:R-:W-:Y:S01]  /*10cf0*/  LDSM.16.MT88.4 R56, [R211+0x4400] ;  /* 0x00440000d338783b */ /* 0x000fe20000004200 */
[--C-:B------:R-:W-:Y:S02]  /*10d00*/  FFMA.FTZ R74, R71, c[0x0][0x23c], -R198.reuse ;  /* 0x00008f00474a7a23 */ /* 0x100fe400000108c6 */
[----:B------:R-:W-:Y:S02]  /*10d10*/  FFMA.FTZ R71, R7, c[0x0][0x23c], -R199 ;  /* 0x00008f0007477a23 */ /* 0x000fe400000108c7 */
[----:B------:R-:W-:Y:S01]  /*10d20*/  MUFU.EX2 R122, R122 ;  /* 0x0000007a007a7308 */ /* 0x000fe20000000800 */
[----:B------:R-:W-:Y:S02]  /*10d30*/  FMUL.FTZ R7, R39, R163 ;  /* 0x000000a327077220 */ /* 0x000fe40000410000 */
[----:B------:R-:W-:Y:S02]  /*10d40*/  FFMA.FTZ R169, R82, c[0x0][0x23c], -R201 ;  /* 0x00008f0052a97a23 */ /* 0x000fe400000108c9 */
[----:B------:R-:W-:Y:S02]  /*10d50*/  FFMA.FTZ R81, R67, c[0x0][0x23c], -R198 ;  /* 0x00008f0043517a23 */ /* 0x000fe400000108c6 */
[----:B------:R-:W-:Y:S02]  /*10d60*/  FFMA.FTZ R82, R68, c[0x0][0x23c], -R199 ;  /* 0x00008f0044527a23 */ /* 0x000fe400000108c7 */
[--C-:B------:R-:W-:Y:S01]  /*10d70*/  FFMA.FTZ R68, R73, c[0x0][0x23c], -R201.reuse ;  /* 0x00008f0049447a23 */ /* 0x100fe200000108c9 */
[----:B------:R-:W-:Y:S01]  /*10d80*/  MUFU.EX2 R121, R121 ;  /* 0x0000007900797308 */ /* 0x000fe20000000800 */
[----:B------:R-:W-:Y:S02]  /*10d90*/  FFMA.FTZ R73, R10, c[0x0][0x23c], -R200 ;  /* 0x00008f000a497a23 */ /* 0x000fe400000108c8 */
[--C-:B------:R-:W-:Y:S02]  /*10da0*/  FFMA.FTZ R67, R76, c[0x0][0x23c], -R201.reuse ;  /* 0x00008f004c437a23 */ /* 0x100fe400000108c9 */
[----:B--2---:R-:W-:Y:S02]  /*10db0*/  FMUL.FTZ R4, R40, R160 ;  /* 0x000000a028047220 */ /* 0x004fe40000410000 */
[----:B---3--:R-:W-:Y:S02]  /*10dc0*/  FMUL.FTZ R27, R37, R143 ;  /* 0x0000008f251b7220 */ /* 0x008fe40000410000 */
[--C-:B------:R-:W-:Y:S01]  /*10dd0*/  FFMA.FTZ R143, R61, c[0x0][0x23c], -R201.reuse ;  /* 0x00008f003d8f7a23 */ /* 0x100fe200000108c9 */
[----:B------:R-:W-:Y:S01]  /*10de0*/  MUFU.EX2 R120, R120 ;  /* 0x0000007800787308 */ /* 0x000fe20000000800 */
[----:B------:R-:W-:Y:S01]  /*10df0*/  IMAD.MOV.U32 R160, RZ, RZ, R110 ;  /* 0x000000ffffa07224 */ /* 0x000fe200078e006e */
[-C--:B-1----:R-:W-:Y:S01]  /*10e00*/  HMMA.16816.F32 R4, R44, R20.reuse, R4 ;  /* 0x000000142c04723c */ /* 0x082fe20000001804 */
[----:B------:R-:W-:Y:S02]  /*10e10*/  FFMA.FTZ R110, R53, c[0x0][0x23c], -R198 ;  /* 0x00008f00356e7a23 */ /* 0x000fe400000108c6 */
[----:B------:R-:W1:Y:S01]  /*10e20*/  LDSM.16.MT88.4 R52, [R212+0x4400] ;  /* 0x00440000d434783b */ /* 0x000e620000004200 */
[----:B------:R-:W-:Y:S02]  /*10e30*/  FFMA.FTZ R76, R8, c[0x0][0x23c], -R200 ;  /* 0x00008f00084c7a23 */ /* 0x000fe400000108c8 */
[----:B------:R-:W-:Y:S02]  /*10e40*/  FMUL.FTZ R8, R38, R156 ;  /* 0x0000009c26087220 */ /* 0x000fe40000410000 */
[----:B------:R-:W-:Y:S01]  /*10e50*/  MUFU.EX2 R169, R169 ;  /* 0x000000a900a97308 */ /* 0x000fe20000000800 */
[C---:B------:R-:W-:Y:S03]  /*10e60*/  FMUL.FTZ R10, R37.reuse, R158 ;  /* 0x0000009e250a7220 */ /* 0x040fe60000410000 */
[C---:B------:R-:W-:Y:S02]  /*10e70*/  FMUL.FTZ R11, R37.reuse, R159 ;  /* 0x0000009f250b7220 */ /* 0x040fe40000410000 */
[C---:B------:R-:W-:Y:S02]  /*10e80*/  FMUL.FTZ R14, R37.reuse, R154 ;  /* 0x0000009a250e7220 */ /* 0x040fe40000410000 */
[C---:B------:R-:W-:Y:S02]  /*10e90*/  FMUL.FTZ R15, R37.reuse, R155 ;  /* 0x0000009b250f7220 */ /* 0x040fe40000410000 */
[----:B------:R-:W-:Y:S01]  /*10ea0*/  MUFU.EX2 R118, R118 ;  /* 0x0000007600767308 */ /* 0x000fe20000000800 */
[----:B------:R-:W-:Y:S02]  /*10eb0*/  FMUL.FTZ R26, R37, R142 ;  /* 0x0000008e251a7220 */ /* 0x000fe40000410000 */
[----:B------:R-:W-:Y:S02]  /*10ec0*/  FFMA.FTZ R142, R165, c[0x0][0x23c], -R198 ;  /* 0x00008f00a58e7a23 */ /* 0x000fe400000108c6 */
[----:B------:R-:W-:Y:S02]  /*10ed0*/  IMAD.MOV.U32 R165, RZ, RZ, R62 ;  /* 0x000000ffffa57224 */ /* 0x000fe400078e003e */
[C---:B------:R-:W-:Y:S02]  /*10ee0*/  FMUL.FTZ R30, R37.reuse, R138 ;  /* 0x0000008a251e7220 */ /* 0x040fe40000410000 */
[----:B------:R-:W-:Y:S01]  /*10ef0*/  FMUL.FTZ R31, R37, R139 ;  /* 0x0000008b251f7220 */ /* 0x000fe20000410000 */
[----:B------:R-:W-:Y:S01]  /*10f00*/  MUFU.EX2 R126, R126 ;  /* 0x0000007e007e7308 */ /* 0x000fe20000000800 */
[----:B------:R-:W-:Y:S02]  /*10f10*/  FFMA.FTZ R165, R165, c[0x0][0x23c], -R200 ;  /* 0x00008f00a5a57a23 */ /* 0x000fe400000108c8 */
[--C-:B------:R-:W-:Y:S02]  /*10f20*/  FFMA.FTZ R88, R66, c[0x0][0x23c], -R198.reuse ;  /* 0x00008f0042587a23 */ /* 0x100fe400000108c6 */
[--C-:B------:R-:W-:Y:S02]  /*10f30*/  FFMA.FTZ R78, R12, c[0x0][0x23c], -R201.reuse ;  /* 0x00008f000c4e7a23 */ /* 0x100fe400000108c9 */
[C---:B------:R-:W-:Y:S02]  /*10f40*/  FMUL.FTZ R12, R38.reuse, R152 ;  /* 0x00000098260c7220 */ /* 0x040fe40000410000 */
[--C-:B------:R-:W-:Y:S01]  /*10f50*/  FFMA.FTZ R66, R13, c[0x0][0x23c], -R201.reuse ;  /* 0x00008f000d427a23 */ /* 0x100fe200000108c9 */
[----:B------:R-:W-:Y:S01]  /*10f60*/  MUFU.EX2 R123, R123 ;  /* 0x0000007b007b7308 */ /* 0x000fe20000000800 */
[C---:B------:R-:W-:Y:S02]  /*10f70*/  FMUL.FTZ R13, R38.reuse, R153 ;  /* 0x00000099260d7220 */ /* 0x040fe40000410000 */
[--C-:B------:R-:W-:Y:S02]  /*10f80*/  FFMA.FTZ R127, R25, c[0x0][0x23c], -R201.reuse ;  /* 0x00008f00197f7a23 */ /* 0x100fe400000108c9 */
[----:B------:R-:W-:Y:S02]  /*10f90*/  FMUL.FTZ R25, R38, R141 ;  /* 0x0000008d26197220 */ /* 0x000fe40000410000 */
[--C-:B------:R-:W-:Y:S02]  /*10fa0*/  FFMA.FTZ R114, R86, c[0x0][0x23c], -R201.reuse ;  /* 0x00008f0056727a23 */ /* 0x100fe400000108c9 */
[--C-:B------:R-:W-:Y:S01]  /*10fb0*/  FFMA.FTZ R86, R29, c[0x0][0x23c], -R201.reuse ;  /* 0x00008f001d567a23 */ /* 0x100fe200000108c9 */
[----:B------:R-:W-:Y:S01]  /*10fc0*/  MUFU.EX2 R127, R127 ;  /* 0x0000007f007f7308 */ /* 0x000fe20000000800 */
[----:B------:R-:W-:Y:S02]  /*10fd0*/  FMUL.FTZ R29, R38, R137 ;  /* 0x00000089261d7220 */ /* 0x000fe40000410000 */
[----:B------:R-:W-:Y:S02]  /*10fe0*/  FFMA.FTZ R79, R28, c[0x0][0x23c], -R201 ;  /* 0x00008f001c4f7a23 */ /* 0x000fe400000108c9 */
[----:B------:R-:W-:Y:S02]  /*10ff0*/  FMUL.FTZ R28, R38, R136 ;  /* 0x00000088261c7220 */ /* 0x000fe40000410000 */
[----:B------:R-:W-:Y:S02]  /*11000*/  FFMA.FTZ R141, R160, c[0x0][0x23c], -R198 ;  /* 0x00008f00a08d7a23 */ /* 0x000fe400000108c6 */
[----:B------:R-:W-:Y:S01]  /*11010*/  IMAD.MOV.U32 R160, RZ, RZ, R164 ;  /* 0x000000ffffa07224 */ /* 0x000fe200078e00a4 */
[----:B------:R-:W-:Y:S01]  /*11020*/  MUFU.EX2 R114, R114 ;  /* 0x0000007200727308 */ /* 0x000fe20000000800 */
[----:B------:R-:W-:Y:S02]  /*11030*/  IMAD.MOV.U32 R164, RZ, RZ, R166 ;  /* 0x000000ffffa47224 */ /* 0x000fe400078e00a6 */
[----:B------:R-:W-:Y:S02]  /*11040*/  IMAD.MOV.U32 R166, RZ, RZ, R63 ;  /* 0x000000ffffa67224 */ /* 0x000fe400078e003f */
[--C-:B------:R-:W-:Y:S02]  /*11050*/  FFMA.FTZ R164, R164, c[0x0][0x23c], -R200.reuse ;  /* 0x00008f00a4a47a23 */ /* 0x100fe400000108c8 */
[--C-:B------:R-:W-:Y:S02]  /*11060*/  FFMA.FTZ R166, R166, c[0x0][0x23c], -R200.reuse ;  /* 0x00008f00a6a67a23 */ /* 0x100fe400000108c8 */
[----:B------:R-:W-:Y:S01]  /*11070*/  FFMA.FTZ R194, R83, c[0x0][0x23c], -R201 ;  /* 0x00008f0053c27a23 */ /* 0x000fe200000108c9 */
[----:B------:R-:W-:Y:S01]  /*11080*/  MUFU.EX2 R117, R117 ;  /* 0x0000007500757308 */ /* 0x000fe20000000800 */
[--C-:B------:R-:W-:Y:S02]  /*11090*/  FFMA.FTZ R83, R65, c[0x0][0x23c], -R199.reuse ;  /* 0x00008f0041537a23 */ /* 0x100fe400000108c7 */
[----:B------:R-:W-:Y:S02]  /*110a0*/  FFMA.FTZ R65, R9, c[0x0][0x23c], -R200 ;  /* 0x00008f0009417a23 */ /* 0x000fe400000108c8 */
[----:B------:R-:W-:Y:S02]  /*110b0*/  FMUL.FTZ R9, R38, R157 ;  /* 0x0000009d26097220 */ /* 0x000fe40000410000 */
[----:B------:R-:W-:Y:S02]  /*110c0*/  FFMA.FTZ R125, R125, c[0x0][0x23c], -R199 ;  /* 0x00008f007d7d7a23 */ /* 0x000fe400000108c7 */
[--C-:B------:R-:W-:Y:S01]  /*110d0*/  FFMA.FTZ R252, R252, c[0x0][0x23c], -R201.reuse ;  /* 0x00008f00fcfc7a23 */ /* 0x100fe200000108c9 */
[----:B------:R-:W2:Y:S01]  /*110e0*/  MUFU.EX2 R194, R194 ;  /* 0x000000c200c27308 */ /* 0x000ea20000000800 */
[--C-:B------:R-:W-:Y:S02]  /*110f0*/  FFMA.FTZ R251, R251, c[0x0][0x23c], -R201.reuse ;  /* 0x00008f00fbfb7a23 */ /* 0x100fe400000108c9 */
[--C-:B------:R-:W-:Y:S02]  /*11100*/  FFMA.FTZ R250, R250, c[0x0][0x23c], -R201.reuse ;  /* 0x00008f00fafa7a23 */ /* 0x100fe400000108c9 */
[----:B------:R-:W-:Y:S02]  /*11110*/  FFMA.FTZ R246, R246, c[0x0][0x23c], -R201 ;  /* 0x00008f00f6f67a23 */ /* 0x000fe400000108c9 */
[----:B------:R-:W-:Y:S02]  /*11120*/  FFMA.FTZ R197, R39, R238, R197 ;  /* 0x000000ee27c57223 */ /* 0x000fe400000100c5 */
[----:B------:R-:W-:Y:S01]  /*11130*/  FFMA.FTZ R196, R37, R236, R196 ;  /* 0x000000ec25c47223 */ /* 0x000fe200000100c4 */
[----:B------:R-:W-:Y:S01]  /*11140*/  MUFU.EX2 R112, R112 ;  /* 0x0000007000707308 */ /* 0x000fe20000000800 */
        /* <DEDUP_REMOVED lines=8> */
[----:B--2---:R-:W-:Y:S01]  /*111d0*/  F2FP.PACK_AB R32, R182, R194 ;  /* 0x000000c2b620723e */ /* 0x004fe200000000ff */
[----:B------:R-:W-:Y:S02]  /*111e0*/  FFMA.FTZ R194, R38, R237, R194 ;  /* 0x000000ed26c27223 */ /* 0x000fe400000100c2 */
[----:B------:R-:W-:Y:S02]  /*111f0*/  FADD.FTZ R197, R175, R197 ;  /* 0x000000c5afc57221 */ /* 0x000fe40000010000 */
[----:B------:R-:W-:Y:S01]  /*11200*/  FADD.FTZ R194, R182, R194 ;  /* 0x000000c2b6c27221 */ /* 0x000fe20000010000 */
[----:B------:R-:W-:Y:S01]  /*11210*/  MUFU.EX2 R115, R115 ;  /* 0x0000007300737308 */ /* 0x000fe20000000800 */
[C---:B------:R-:W-:Y:S01]  /*11220*/  HMMA.16816.F32 R8, R32.reuse, R20, R8 ;  /* 0x000000142008723c */ /* 0x040fe20000001808 */
[----:B------:R-:W-:Y:S02]  /*11230*/  FADD.FTZ R196, R176, R196 ;  /* 0x000000c4b0c47221 */ /* 0x000fe40000010000 */
[----:B------:R-:W-:Y:S02]  /*11240*/  FADD.FTZ R194, R188, R194 ;  /* 0x000000c2bcc27221 */ /* 0x000fe40000010000 */
[----:B------:R-:W-:Y:S02]  /*11250*/  FADD.FTZ R191, R180, R191 ;  /* 0x000000bfb4bf7221 */ /* 0x000fe40000010000 */
[----:B------:R-:W-:Y:S01]  /*11260*/  FMUL.FTZ R20, R40, R144 ;  /* 0x0000009028147220 */ /* 0x000fe20000410000 */
[-C--:B------:R-:W-:Y:S01]  /*11270*/  HMMA.16816.F32 R12, R32, R22.reuse, R12 ;  /* 0x00000016200c723c */ /* 0x080fe2000000180c */
[----:B------:R-:W-:Y:S03]  /*11280*/  MUFU.EX2 R107, R107 ;  /* 0x0000006b006b7308 */ /* 0x000fe60000000800 */
[--C-:B------:R-:W-:Y:S02]  /*11290*/  FFMA.FTZ R144, R60, c[0x0][0x23c], -R201.reuse ;  /* 0x00008f003c907a23 */ /* 0x100fe400000108c9 */
[----:B------:R-:W2:Y:S01]  /*112a0*/  LDSM.16.MT88.4 R60, [R212+0x4800] ;  /* 0x00480000d43c783b */ /* 0x000ea20000004200 */
[----:B------:R-:W-:Y:S01]  /*112b0*/  FMUL.FTZ R21, R40, R145 ;  /* 0x0000009128157220 */ /* 0x000fe20000410000 */
[C---:B------:R-:W-:Y:S01]  /*112c0*/  HMMA.16816.F32 R16, R44.reuse, R22, R16 ;  /* 0x000000162c10723c */ /* 0x040fe20000001810 */
[----:B------:R-:W-:Y:S02]  /*112d0*/  FFMA.FTZ R145, R162, c[0x0][0x23c], -R201 ;  /* 0x00008f00a2917a23 */ /* 0x000fe400000108c9 */
[----:B------:R-:W-:Y:S01]  /*112e0*/  MUFU.EX2 R102, R102 ;  /* 0x0000006600667308 */ /* 0x000fe20000000800 */
[----:B------:R-:W-:Y:S02]  /*112f0*/  FADD.FTZ R194, R178, R194 ;  /* 0x000000c2b2c27221 */ /* 0x000fe40000010000 */
[----:B------:R-:W-:Y:S02]  /*11300*/  FADD.FTZ R197, R171, R197 ;  /* 0x000000c5abc57221 */ /* 0x000fe40000010000 */
[C---:B------:R-:W-:Y:S04]  /*11310*/  FMUL.FTZ R22, R39.reuse, R146 ;  /* 0x0000009227167220 */ /* 0x040fe80000410000 */
[----:B------:R-:W-:Y:S01]  /*11320*/  FMUL.FTZ R23, R39, R147 ;  /* 0x0000009327177220 */ /* 0x000fe20000410000 */
[----:B------:R-:W-:Y:S01]  /*11330*/  MUFU.EX2 R106, R106 ;  /* 0x0000006a006a7308 */ /* 0x000fe20000000800 */
[----:B------:R-:W-:Y:S02]  /*11340*/  FFMA.FTZ R146, R161, c[0x0][0x23c], -R201 ;  /* 0x00008f00a1927a23 */ /* 0x000fe400000108c9 */
[--C-:B------:R-:W-:Y:S02]  /*11350*/  FFMA.FTZ R147, R160, c[0x0][0x23c], -R200.reuse ;  /* 0x00008f00a0937a23 */ /* 0x100fe400000108c8 */
[----:B------:R-:W-:Y:S01]  /*11360*/  FFMA.FTZ R200, R41, c[0x0][0x23c], -R200 ;  /* 0x00008f0029c87a23 */ /* 0x000fe200000108c8 */
[-C--:B------:R-:W-:Y:S01]  /*11370*/  HMMA.16816.F32 R20, R44, R48.reuse, R20 ;  /* 0x000000302c14723c */ /* 0x080fe20000001814 */
[----:B------:R-:W-:Y:S02]  /*11380*/  FADD.FTZ R194, R169, R194 ;  /* 0x000000c2a9c27221 */ /* 0x000fe40000010000 */
[--C-:B------:R-:W-:Y:S01]  /*11390*/  FFMA.FTZ R128, R128, c[0x0][0x23c], -R199.reuse ;  /* 0x00008f0080807a23 */ /* 0x100fe200000108c7 */
[----:B------:R-:W-:Y:S01]  /*113a0*/  MUFU.EX2 R100, R100 ;  /* 0x0000006400647308 */ /* 0x000fe20000000800 */
[----:B------:R-:W-:Y:S02]  /*113b0*/  FFMA.FTZ R199, R129, c[0x0][0x23c], -R199 ;  /* 0x00008f0081c77a23 */ /* 0x000fe400000108c7 */
[--C-:B------:R-:W-:Y:S01]  /*113c0*/  FFMA.FTZ R184, R184, c[0x0][0x23c], -R201.reuse ;  /* 0x00008f00b8b87a23 */ /* 0x100fe200000108c9 */
[C---:B------:R-:W-:Y:S01]  /*113d0*/  HMMA.16816.F32 R24, R32.reuse, R48, R24 ;  /* 0x000000302018723c */ /* 0x040fe20000001818 */
[--C-:B------:R-:W-:Y:S03]  /*113e0*/  FFMA.FTZ R186, R186, c[0x0][0x23c], -R201.reuse ;  /* 0x00008f00baba7a23 */ /* 0x100fe600000108c9 */
[----:B------:R-:W-:Y:S02]  /*113f0*/  FFMA.FTZ R190, R190, c[0x0][0x23c], -R201 ;  /* 0x00008f00bebe7a23 */ /* 0x000fe400000108c9 */
[----:B------:R-:W3:Y:S01]  /*11400*/  MUFU.EX2 R113, R113 ;  /* 0x0000007100717308 */ /* 0x000ee20000000800 */
[----:B------:R-:W-:Y:S01]  /*11410*/  F2FP.PACK_AB R48, R127, R169 ;  /* 0x000000a97f30723e */ /* 0x000fe200000000ff */
[-C--:B------:R-:W-:Y:S01]  /*11420*/  HMMA.16816.F32 R28, R32, R50.reuse, R28 ;  /* 0x00000032201c723c */ /* 0x080fe2000000181c */
[----:B------:R-:W-:Y:S03]  /*11430*/  F2FP.PACK_AB R49, R123, R126 ;  /* 0x0000007e7b31723e */ /* 0x000fe600000000ff */
[----:B------:R-:W-:Y:S02]  /*11440*/  FADD.FTZ R127, R127, R194 ;  /* 0x000000c27f7f7221 */ /* 0x000fe40000010000 */
[----:B------:R-:W-:Y:S02]  /*11450*/  FADD.FTZ R126, R126, R196 ;  /* 0x000000c47e7e7221 */ /* 0x000fe40000010000 */
[----:B------:R-:W4:Y:S01]  /*11460*/  MUFU.EX2 R105, R105 ;  /* 0x0000006900697308 */ /* 0x000f220000000800 */
[C---:B------:R-:W-:Y:S03]  /*11470*/  FMUL.FTZ R32, R40.reuse, R132 ;  /* 0x0000008428207220 */ /* 0x040fe60000410000 */
[----:B------:R-:W-:Y:S02]  /*11480*/  FMUL.FTZ R33, R40, R133 ;  /* 0x0000008528217220 */ /* 0x000fe40000410000 */
[C---:B------:R-:W-:Y:S02]  /*11490*/  FMUL.FTZ R34, R39.reuse, R134 ;  /* 0x0000008627227220 */ /* 0x040fe40000410000 */
[----:B------:R-:W-:Y:S02]  /*114a0*/  FMUL.FTZ R35, R39, R135 ;  /* 0x0000008727237220 */ /* 0x000fe40000410000 */
[----:B------:R-:W-:Y:S01]  /*114b0*/  MUFU.EX2 R104, R104 ;  /* 0x0000006800687308 */ /* 0x000fe20000000800 */
[----:B------:R-:W-:Y:S02]  /*114c0*/  FADD.FTZ R127, R118, R127 ;  /* 0x0000007f767f7221 */ /* 0x000fe40000010000 */
[----:B------:R-:W-:Y:S02]  /*114d0*/  FADD.FTZ R126, R123, R126 ;  /* 0x0000007e7b7e7221 */ /* 0x000fe40000010000 */
[----:B------:R-:W-:Y:S01]  /*114e0*/  HMMA.16816.F32 R32, R44, R50, R32 ;  /* 0x000000322c20723c */ /* 0x000fe20000001820 */
[----:B------:R-:W-:Y:S02]  /*114f0*/  FADD.FTZ R127, R114, R127 ;  /* 0x0000007f727f7221 */ /* 0x000fe40000010000 */
[----:B------:R-:W-:Y:S02]  /*11500*/  FFMA.FTZ R201, R193, c[0x0][0x23c], -R201 ;  /* 0x00008f00c1c97a23 */ /* 0x000fe400000108c9 */
[----:B------:R-:W-:Y:S01]  /*11510*/  MUFU.EX2 R99, R99 ;  /* 0x0000006300637308 */ /* 0x000fe20000000800 */
[----:B---3--:R-:W-:Y:S01]  /*11520*/  FADD.FTZ R127, R113, R127 ;  /* 0x0000007f717f7221 */ /* 0x008fe20000010000 */
[C---:B------:R-:W-:Y:S01]  /*11530*/  F2FP.PACK_AB R44, R172.reuse, R180 ;  /* 0x000000b4ac2c723e */ /* 0x040fe200000000ff */
[----:B------:R-:W-:Y:S01]  /*11540*/  FADD.FTZ R172, R172, R191 ;  /* 0x000000bfacac7221 */ /* 0x000fe20000010000 */
[----:B------:R-:W-:Y:S03]  /*11550*/  F2FP.PACK_AB R45, R170, R171 ;  /* 0x000000abaa2d723e */ /* 0x000fe600000000ff */
[----:B------:R-:W-:Y:S01]  /*11560*/  F2FP.PACK_AB R46, R122, R124 ;  /* 0x0000007c7a2e723e */ /* 0x000fe200000000ff */
[----:B------:R-:W-:Y:S01]  /*11570*/  FADD.FTZ R170, R170, R197 ;  /* 0x000000c5aaaa7221 */ /* 0x000fe20000010000 */
[----:B------:R-:W-:Y:S01]  /*11580*/  F2FP.PACK_AB R47, R120, R121 ;  /* 0x00000079782f723e */ /* 0x000fe200000000ff */
[----:B------:R-:W3:Y:S01]  /*11590*/  MUFU.EX2 R111, R111 ;  /* 0x0000006f006f7308 */ /* 0x000ee20000000800 */
[----:B------:R-:W-:Y:S01]  /*115a0*/  F2FP.PACK_AB R50, R114, R118 ;  /* 0x000000767232723e */ /* 0x000fe200000000ff */
[----:B------:R-:W-:Y:S01]  /*115b0*/  FADD.FTZ R172, R124, R172 ;  /* 0x000000ac7cac7221 */ /* 0x000fe20000010000 */
[----:B------:R-:W-:Y:S01]  /*115c0*/  F2FP.PACK_AB R51, R112, R117 ;  /* 0x000000757033723e */ /* 0x000fe200000000ff */
[----:B------:R-:W-:Y:S02]  /*115d0*/  FADD.FTZ R170, R121, R170 ;  /* 0x000000aa79aa7221 */ /* 0x000fe40000010000 */
[-C--:B-1----:R-:W-:Y:S01]  /*115e0*/  HMMA.16816.F32 R4, R44, R52.reuse, R4 ;  /* 0x000000342c04723c */ /* 0x082fe20000001804 */
[----:B------:R-:W-:Y:S02]  /*115f0*/  FADD.FTZ R126, R117, R126 ;  /* 0x0000007e757e7221 */ /* 0x000fe40000010000 */
[----:B------:R-:W-:Y:S01]  /*11600*/  FADD.FTZ R172, R122, R172 ;  /* 0x000000ac7aac7221 */ /* 0x000fe20000010000 */
[----:B------:R-:W1:Y:S01]  /*11610*/  MUFU.EX2 R103, R103 ;  /* 0x0000006700677308 */ /* 0x000e620000000800 */
[----:B------:R-:W-:Y:S02]  /*11620*/  FADD.FTZ R170, R120, R170 ;  /* 0x000000aa78aa7221 */ /* 0x000fe40000010000 */
[----:B----4-:R-:W-:Y:S01]  /*11630*/  FADD.FTZ R127, R105, R127 ;  /* 0x0000007f697f7221 */ /* 0x010fe20000010000 */
[C---:B------:R-:W-:Y:S01]  /*11640*/  HMMA.16816.F32 R8, R48.reuse, R52, R8 ;  /* 0x000000343008723c */ /* 0x040fe20000001808 */
[----:B------:R-:W-:Y:S03]  /*11650*/  FADD.FTZ R126, R112, R126 ;  /* 0x0000007e707e7221 */ /* 0x000fe60000010000 */
[----:B------:R-:W-:Y:S02]  /*11660*/  FADD.FTZ R172, R116, R172 ;  /* 0x000000ac74ac7221 */ /* 0x000fe40000010000 */
[----:B------:R-:W4:Y:S01]  /*11670*/  MUFU.EX2 R101, R101 ;  /* 0x0000006500657308 */ /* 0x000f220000000800 */
[----:B------:R-:W-:Y:S01]  /*11680*/  FADD.FTZ R170, R115, R170 ;  /* 0x000000aa73aa7221 */ /* 0x000fe20000010000 */
[-C--:B------:R-:W-:Y:S01]  /*11690*/  HMMA.16816.F32 R12, R48, R54.reuse, R12 ;  /* 0x00000036300c723c */ /* 0x080fe2000000180c */
[----:B------:R-:W-:Y:S03]  /*116a0*/  FADD.FTZ R172, R109, R172 ;  /* 0x000000ac6dac7221 */ /* 0x000fe60000010000 */
[----:B---3--:R-:W-:Y:S02]  /*116b0*/  FADD.FTZ R126, R111, R126 ;  /* 0x0000007e6f7e7221 */ /* 0x008fe40000010000 */
[----:B------:R-:W-:Y:S02]  /*116c0*/  FADD.FTZ R170, R107, R170 ;  /* 0x000000aa6baa7221 */ /* 0x000fe40000010000 */
[----:B------:R-:W3:Y:S01]  /*116d0*/  MUFU.EX2 R98, R98 ;  /* 0x0000006200627308 */ /* 0x000ee20000000800 */
[C---:B------:R-:W-:Y:S01]  /*116e0*/  HMMA.16816.F32 R16, R44.reuse, R54, R16 ;  /* 0x000000362c10723c */ /* 0x040fe20000001810 */
[----:B------:R-:W5:Y:S02]  /*116f0*/  LDSM.16.MT88.4 R52, [R211+0x4800] ;  /* 0x00480000d334783b */ /* 0x000f640000004200 */
[----:B-1----:R-:W-:Y:S05]  /*11700*/  FADD.FTZ R126, R103, R126 ;  /* 0x0000007e677e7221 */ /* 0x002fea0000010000 */
[-C--:B------:R-:W-:Y:S01]  /*11710*/  HMMA.16816.F32 R20, R44, R56.reuse, R20 ;  /* 0x000000382c14723c */ /* 0x080fe20000001814 */
[----:B------:R-:W1:Y:S03]  /*11720*/  MUFU.EX2 R96, R96 ;  /* 0x0000006000607308 */ /* 0x000e660000000800 */
[----:B----4-:R-:W-:Y:S04]  /*11730*/  FADD.FTZ R126, R101, R126 ;  /* 0x0000007e657e7221 */ /* 0x010fe80000010000 */
[C---:B------:R-:W-:Y:S03]  /*11740*/  HMMA.16816.F32 R24, R48.reuse, R56, R24 ;  /* 0x000000383018723c */ /* 0x040fe60000001818 */
[----:B------:R-:W-:Y:S01]  /*11750*/  MUFU.EX2 R95, R95 ;  /* 0x0000005f005f7308 */ /* 0x000fe20000000800 */
[----:B---3--:R-:W-:Y:S04]  /*11760*/  FADD.FTZ R126, R98, R126 ;  /* 0x0000007e627e7221 */ /* 0x008fe80000010000 */
[-C--:B------:R-:W-:Y:S05]  /*11770*/  HMMA.16816.F32 R28, R48, R58.reuse, R28 ;  /* 0x0000003a301c723c */ /* 0x080fea000000181c */
[----:B------:R-:W3:Y:S02]  /*11780*/  MUFU.EX2 R94, R94 ;  /* 0x0000005e005e7308 */ /* 0x000ee40000000800 */
[----:B------:R-:W-:Y:S01]  /*11790*/  F2FP.PACK_AB R48, R105, R113 ;  /* 0x000000716930723e */ /* 0x000fe200000000ff */
[----:B------:R-:W-:Y:S01]  /*117a0*/  HMMA.16816.F32 R32, R44, R58, R32 ;  /* 0x0000003a2c20723c */ /* 0x000fe20000001820 */
[----:B------:R-:W4:Y:S03]  /*117b0*/  LDSM.16.MT88.4 R56, [R212+0x4c00] ;  /* 0x004c0000d438783b */ /* 0x000f260000004200 */
[----:B------:R-:W-:Y:S01]  /*117c0*/  F2FP.PACK_AB R50, R99, R104 ;  /* 0x000000686332723e */ /* 0x000fe200000000ff */
[----:B------:R-:W-:Y:S01]  /*117d0*/  FADD.FTZ R104, R104, R127 ;  /* 0x0000007f68687221 */ /* 0x000fe20000010000 */
[----:B------:R-:W-:Y:S01]  /*117e0*/  F2FP.PACK_AB R49, R103, R111 ;  /* 0x0000006f6731723e */ /* 0x000fe200000000ff */
[----:B------:R-:W5:Y:S01]  /*117f0*/  MUFU.EX2 R93, R93 ;  /* 0x0000005d005d7308 */ /* 0x000f620000000800 */
[----:B------:R-:W-:Y:S01]  /*11800*/  F2FP.PACK_AB R44, R109, R116 ;  /* 0x000000746d2c723e */ /* 0x000fe200000000ff */
[----:B------:R-:W-:Y:S03]  /*11810*/  FADD.FTZ R104, R99, R104 ;  /* 0x0000006863687221 */ /* 0x000fe60000010000 */
[----:B------:R-:W-:Y:S02]  /*11820*/  F2FP.PACK_AB R45, R107, R115 ;  /* 0x000000736b2d723e */ /* 0x000fe400000000ff */
[----:B------:R-:W-:Y:S01]  /*11830*/  F2FP.PACK_AB R46, R102, R108 ;  /* 0x0000006c662e723e */ /* 0x000fe200000000ff */
[----:B------:R-:W-:Y:S01]  /*11840*/  FADD.FTZ R108, R108, R172 ;  /* 0x000000ac6c6c7221 */ /* 0x000fe20000010000 */
[----:B------:R-:W-:Y:S01]  /*11850*/  F2FP.PACK_AB R47, R100, R106 ;  /* 0x0000006a642f723e */ /* 0x000fe200000000ff */
[----:B------:R-:W4:Y:S01]  /*11860*/  MUFU.EX2 R90, R90 ;  /* 0x0000005a005a7308 */ /* 0x000f220000000800 */
[----:B------:R-:W-:Y:S01]  /*11870*/  F2FP.PACK_AB R51, R98, R101 ;  /* 0x000000656233723e */ /* 0x000fe200000000ff */
[----:B------:R-:W-:Y:S02]  /*11880*/  FADD.FTZ R106, R106, R170 ;  /* 0x000000aa6a6a7221 */ /* 0x000fe40000010000 */
[----:B------:R-:W-:Y:S02]  /*11890*/  FADD.FTZ R108, R102, R108 ;  /* 0x0000006c666c7221 */ /* 0x000fe40000010000 */
[-C--:B--2---:R-:W-:Y:S01]  /*118a0*/  HMMA.16816.F32 R4, R44, R60.reuse, R4 ;  /* 0x0000003c2c04723c */ /* 0x084fe20000001804 */
[----:B------:R-:W-:Y:S02]  /*118b0*/  FADD.FTZ R106, R100, R106 ;  /* 0x0000006a646a7221 */ /* 0x000fe40000010000 */
[----:B-1----:R-:W-:Y:S01]  /*118c0*/  FADD.FTZ R108, R96, R108 ;  /* 0x0000006c606c7221 */ /* 0x002fe20000010000 */
[----:B------:R-:W1:Y:S01]  /*118d0*/  MUFU.EX2 R83, R83 ;  /* 0x0000005300537308 */ /* 0x000e620000000800 */
[----:B---3--:R-:W-:Y:S02]  /*118e0*/  FADD.FTZ R106, R94, R106 ;  /* 0x0000006a5e6a7221 */ /* 0x008fe40000010000 */
[----:B------:R-:W-:Y:S01]  /*118f0*/  FADD.FTZ R108, R95, R108 ;  /* 0x0000006c5f6c7221 */ /* 0x000fe20000010000 */
[C---:B------:R-:W-:Y:S01]  /*11900*/  HMMA.16816.F32 R8, R48.reuse, R60, R8 ;  /* 0x0000003c3008723c */ /* 0x040fe20000001808 */
[----:B-----5:R-:W-:Y:S05]  /*11910*/  FADD.FTZ R106, R93, R106 ;  /* 0x0000006a5d6a7221 */ /* 0x020fea0000010000 */
[----:B------:R-:W2:Y:S02]  /*11920*/  MUFU.EX2 R88, R88 ;  /* 0x0000005800587308 */ /* 0x000ea40000000800 */
[-C--:B------:R-:W-:Y:S01]  /*11930*/  HMMA.16816.F32 R12, R48, R62.reuse, R12 ;  /* 0x0000003e300c723c */ /* 0x080fe2000000180c */
[----:B----4-:R-:W-:Y:S07]  /*11940*/  FADD.FTZ R108, R90, R108 ;  /* 0x0000006c5a6c7221 */ /* 0x010fee0000010000 */
[----:B------:R-:W3:Y:S01]  /*11950*/  MUFU.EX2 R81, R81 ;  /* 0x0000005100517308 */ /* 0x000ee20000000800 */
[C---:B------:R-:W-:Y:S01]  /*11960*/  HMMA.16816.F32 R16, R44.reuse, R62, R16 ;  /* 0x0000003e2c10723c */ /* 0x040fe20000001810 */
[----:B------:R-:W4:Y:S02]  /*11970*/  LDSM.16.MT88.4 R60, [R211+0x4c00] ;  /* 0x004c0000d33c783b */ /* 0x000f240000004200 */
[----:B-1----:R-:W-:Y:S05]  /*11980*/  FADD.FTZ R108, R83, R108 ;  /* 0x0000006c536c7221 */ /* 0x002fea0000010000 */
[-C--:B------:R-:W-:Y:S01]  /*11990*/  HMMA.16816.F32 R20, R44, R52.reuse, R20 ;  /* 0x000000342c14723c */ /* 0x080fe20000001814 */
[----:B------:R-:W1:Y:S03]  /*119a0*/  MUFU.EX2 R92, R92 ;  /* 0x0000005c005c7308 */ /* 0x000e660000000800 */
[----:B--2---:R-:W-:Y:S04]  /*119b0*/  FADD.FTZ R106, R88, R106 ;  /* 0x0000006a586a7221 */ /* 0x004fe80000010000 */
[C---:B------:R-:W-:Y:S03]  /*119c0*/  HMMA.16816.F32 R24, R48.reuse, R52, R24 ;  /* 0x000000343018723c */ /* 0x040fe60000001818 */
[----:B------:R-:W2:Y:S01]  /*119d0*/  MUFU.EX2 R87, R87 ;  /* 0x0000005700577308 */ /* 0x000ea20000000800 */
[----:B---3--:R-:W-:Y:S04]  /*119e0*/  FADD.FTZ R106, R81, R106 ;  /* 0x0000006a516a7221 */ /* 0x008fe80000010000 */
[-C--:B------:R-:W-:Y:S05]  /*119f0*/  HMMA.16816.F32 R28, R48, R54.reuse, R28 ;  /* 0x00000036301c723c */ /* 0x080fea000000181c */
[----:B------:R-:W3:Y:S03]  /*11a00*/  MUFU.EX2 R86, R86 ;  /* 0x0000005600567308 */ /* 0x000ee60000000800 */
[----:B------:R-:W-:Y:S01]  /*11a10*/  HMMA.16816.F32 R32, R44, R54, R32 ;  /* 0x000000362c20723c */ /* 0x000fe20000001820 */
[----:B------:R-:W5:Y:S03]  /*11a20*/  LDSM.16.MT88.4 R52, [R212+0x5000] ;  /* 0x00500000d434783b */ /* 0x000f660000004200 */
[----:B-1----:R-:W-:Y:S03]  /*11a30*/  FADD.FTZ R104, R92, R104 ;  /* 0x000000685c687221 */ /* 0x002fe60000010000 */
[----:B------:R-:W1:Y:S01]  /*11a40*/  MUFU.EX2 R79, R79 ;  /* 0x0000004f004f7308 */ /* 0x000e620000000800 */
[----:B------:R-:W-:Y:S04]  /*11a50*/  F2FP.PACK_AB R44, R95, R96 ;  /* 0x000000605f2c723e */ /* 0x000fe800000000ff */
[----:B------:R-:W-:Y:S01]  /*11a60*/  F2FP.PACK_AB R45, R93, R94 ;  /* 0x0000005e5d2d723e */ /* 0x000fe200000000ff */
[----:B--2---:R-:W-:Y:S01]  /*11a70*/  FADD.FTZ R104, R87, R104 ;  /* 0x0000006857687221 */ /* 0x004fe20000010000 */
[----:B------:R-:W-:Y:S02]  /*11a80*/  F2FP.PACK_AB R46, R83, R90 ;  /* 0x0000005a532e723e */ /* 0x000fe400000000ff */
[----:B------:R-:W-:Y:S01]  /*11a90*/  F2FP.PACK_AB R47, R81, R88 ;  /* 0x00000058512f723e */ /* 0x000fe200000000ff */
[----:B------:R-:W2:Y:S01]  /*11aa0*/  MUFU.EX2 R91, R91 ;  /* 0x0000005b005b7308 */ /* 0x000ea20000000800 */
[----:B------:R-:W-:Y:S01]  /*11ab0*/  F2FP.PACK_AB R48, R87, R92 ;  /* 0x0000005c5730723e */ /* 0x000fe200000000ff */
[----:B---3--:R-:W-:Y:S04]  /*11ac0*/  FADD.FTZ R104, R86, R104 ;  /* 0x0000006856687221 */ /* 0x008fe80000010000 */
[-C--:B------:R-:W-:Y:S04]  /*11ad0*/  HMMA.16816.F32 R4, R44, R56.reuse, R4 ;  /* 0x000000382c04723c */ /* 0x080fe80000001804 */
[----:B------:R-:W3:Y:S01]  /*11ae0*/  MUFU.EX2 R85, R85 ;  /* 0x0000005500557308 */ /* 0x000ee20000000800 */
[C---:B-1----:R-:W-:Y:S01]  /*11af0*/  F2FP.PACK_AB R50, R79.reuse, R86 ;  /* 0x000000564f32723e */ /* 0x042fe200000000ff */
[----:B------:R-:W-:Y:S08]  /*11b00*/  FADD.FTZ R104, R79, R104 ;  /* 0x000000684f687221 */ /* 0x000ff00000010000 */
[----:B------:R-:W1:Y:S01]  /*11b10*/  MUFU.EX2 R84, R84 ;  /* 0x0000005400547308 */ /* 0x000e620000000800 */
[----:B--2---:R-:W-:Y:S09]  /*11b20*/  FADD.FTZ R126, R91, R126 ;  /* 0x0000007e5b7e7221 */ /* 0x004ff20000010000 */
[----:B------:R-:W2:Y:S01]  /*11b30*/  MUFU.EX2 R77, R77 ;  /* 0x0000004d004d7308 */ /* 0x000ea20000000800 */
[C---:B---3--:R-:W-:Y:S01]  /*11b40*/  F2FP.PACK_AB R49, R85.reuse, R91 ;  /* 0x0000005b5531723e */ /* 0x048fe200000000ff */
[----:B------:R-:W-:Y:S08]  /*11b50*/  FADD.FTZ R126, R85, R126 ;  /* 0x0000007e557e7221 */ /* 0x000ff00000010000 */
[----:B------:R-:W-:Y:S01]  /*11b60*/  MUFU.EX2 R82, R82 ;  /* 0x0000005200527308 */ /* 0x000fe20000000800 */
[----:B-1----:R-:W-:Y:S09]  /*11b70*/  FADD.FTZ R126, R84, R126 ;  /* 0x0000007e547e7221 */ /* 0x002ff20000010000 */
[----:B------:R-:W1:Y:S01]  /*11b80*/  MUFU.EX2 R75, R75 ;  /* 0x0000004b004b7308 */ /* 0x000e620000000800 */
[C---:B--2---:R-:W-:Y:S01]  /*11b90*/  F2FP.PACK_AB R51, R77.reuse, R84 ;  /* 0x000000544d33723e */ /* 0x044fe200000000ff */
[----:B------:R-:W-:Y:S08]  /*11ba0*/  FADD.FTZ R126, R77, R126 ;  /* 0x0000007e4d7e7221 */ /* 0x000ff00000010000 */
[----:B------:R-:W-:Y:S01]  /*11bb0*/  MUFU.EX2 R80, R80 ;  /* 0x0000005000507308 */ /* 0x000fe20000000800 */
[C---:B------:R-:W-:Y:S08]  /*11bc0*/  HMMA.16816.F32 R8, R48.reuse, R56, R8 ;  /* 0x000000383008723c */ /* 0x040ff00000001808 */
[-C--:B------:R-:W-:Y:S01]  /*11bd0*/  HMMA.16816.F32 R12, R48, R58.reuse, R12 ;  /* 0x0000003a300c723c */ /* 0x080fe2000000180c */
[----:B------:R-:W2:Y:S07]  /*11be0*/  MUFU.EX2 R74, R74 ;  /* 0x0000004a004a7308 */ /* 0x000eae0000000800 */
[C---:B------:R-:W-:Y:S01]  /*11bf0*/  HMMA.16816.F32 R16, R44.reuse, R58, R16 ;  /* 0x0000003a2c10723c */ /* 0x040fe20000001810 */
[----:B------:R-:W3:Y:S02]  /*11c00*/  LDSM.16.MT88.4 R56, [R211+0x5000] ;  /* 0x00500000d338783b */ /* 0x000ee40000004200 */
[----:B------:R-:W-:Y:S05]  /*11c10*/  MUFU.EX2 R72, R72 ;  /* 0x0000004800487308 */ /* 0x000fea0000000800 */
[-C--:B----4-:R-:W-:Y:S05]  /*11c20*/  HMMA.16816.F32 R20, R44, R60.reuse, R20 ;  /* 0x0000003c2c14723c */ /* 0x090fea0000001814 */
[----:B------:R-:W4:Y:S03]  /*11c30*/  MUFU.EX2 R71, R71 ;  /* 0x0000004700477308 */ /* 0x000f260000000800 */
[C---:B------:R-:W-:Y:S07]  /*11c40*/  HMMA.16816.F32 R24, R48.reuse, R60, R24 ;  /* 0x0000003c3018723c */ /* 0x040fee0000001818 */
[----:B------:R-:W3:Y:S01]  /*11c50*/  MUFU.EX2 R70, R70 ;  /* 0x0000004600467308 */ /* 0x000ee20000000800 */
[-C--:B------:R-:W-:Y:S08]  /*11c60*/  HMMA.16816.F32 R28, R48, R62.reuse, R28 ;  /* 0x0000003e301c723c */ /* 0x080ff0000000181c */
[----:B------:R-:W-:Y:S01]  /*11c70*/  HMMA.16816.F32 R32, R44, R62, R32 ;  /* 0x0000003e2c20723c */ /* 0x000fe20000001820 */
[----:B------:R-:W5:Y:S01]  /*11c80*/  MUFU.EX2 R69, R69 ;  /* 0x0000004500457308 */ /* 0x000f620000000800 */
[----:B------:R-:W5:Y:S05]  /*11c90*/  LDSM.16.MT88.4 R60, [R212+0x5400] ;  /* 0x00540000d43c783b */ /* 0x000f6a0000004200 */
[----:B-1----:R-:W-:Y:S01]  /*11ca0*/  F2FP.PACK_AB R44, R75, R82 ;  /* 0x000000524b2c723e */ /* 0x002fe200000000ff */
[----:B------:R-:W-:Y:S01]  /*11cb0*/  FADD.FTZ R82, R82, R108 ;  /* 0x0000006c52527221 */ /* 0x000fe20000010000 */
[----:B--2---:R-:W-:Y:S02]  /*11cc0*/  F2FP.PACK_AB R45, R74, R80 ;  /* 0x000000504a2d723e */ /* 0x004fe400000000ff */
[----:B------:R-:W-:Y:S01]  /*11cd0*/  MUFU.EX2 R78, R78 ;  /* 0x0000004e004e7308 */ /* 0x000fe20000000800 */
[----:B----4-:R-:W-:Y:S01]  /*11ce0*/  F2FP.PACK_AB R46, R71, R72 ;  /* 0x00000048472e723e */ /* 0x010fe200000000ff */
[----:B------:R-:W-:Y:S02]  /*11cf0*/  FADD.FTZ R80, R80, R106 ;  /* 0x0000006a50507221 */ /* 0x000fe40000010000 */
[----:B------:R-:W-:Y:S02]  /*11d00*/  FADD.FTZ R82, R75, R82 ;  /* 0x000000524b527221 */ /* 0x000fe40000010000 */
[----:B------:R-:W-:Y:S02]  /*11d10*/  FADD.FTZ R80, R74, R80 ;  /* 0x000000504a507221 */ /* 0x000fe40000010000 */
[----:B------:R-:W-:Y:S02]  /*11d20*/  FADD.FTZ R82, R72, R82 ;  /* 0x0000005248527221 */ /* 0x000fe40000010000 */
[----:B------:R-:W1:Y:S01]  /*11d30*/  MUFU.EX2 R68, R68 ;  /* 0x0000004400447308 */ /* 0x000e620000000800 */
[----:B---3--:R-:W-:Y:S02]  /*11d40*/  FADD.FTZ R80, R70, R80 ;  /* 0x0000005046507221 */ /* 0x008fe40000010000 */
[----:B------:R-:W-:Y:S01]  /*11d50*/  FADD.FTZ R82, R71, R82 ;  /* 0x0000005247527221 */ /* 0x000fe20000010000 */
[C---:B-----5:R-:W-:Y:S01]  /*11d60*/  F2FP.PACK_AB R47, R69.reuse, R70 ;  /* 0x00000046452f723e */ /* 0x060fe200000000ff */
[----:B------:R-:W-:Y:S05]  /*11d70*/  FADD.FTZ R80, R69, R80 ;  /* 0x0000005045507221 */ /* 0x000fea0000010000 */
[----:B------:R-:W2:Y:S01]  /*11d80*/  MUFU.EX2 R67, R67 ;  /* 0x0000004300437308 */ /* 0x000ea20000000800 */
[-C--:B------:R-:W-:Y:S09]  /*11d90*/  HMMA.16816.F32 R4, R44, R52.reuse, R4 ;  /* 0x000000342c04723c */ /* 0x080ff20000001804 */
[----:B------:R-:W3:Y:S03]  /*11da0*/  MUFU.EX2 R66, R66 ;  /* 0x0000004200427308 */ /* 0x000ee60000000800 */
[----:B-1----:R-:W-:Y:S01]  /*11db0*/  F2FP.PACK_AB R48, R68, R78 ;  /* 0x0000004e4430723e */ /* 0x002fe200000000ff */
[----:B------:R-:W-:Y:S04]  /*11dc0*/  FADD.FTZ R78, R78, R104 ;  /* 0x000000684e4e7221 */ /* 0x000fe80000010000 */
[----:B------:R-:W-:Y:S02]  /*11dd0*/  FADD.FTZ R78, R68, R78 ;  /* 0x0000004e444e7221 */ /* 0x000fe40000010000 */
[----:B------:R-:W1:Y:S02]  /*11de0*/  MUFU.EX2 R73, R73 ;  /* 0x0000004900497308 */ /* 0x000e640000000800 */
[----:B--2---:R-:W-:Y:S08]  /*11df0*/  FADD.FTZ R78, R67, R78 ;  /* 0x0000004e434e7221 */ /* 0x004ff00000010000 */
[----:B------:R-:W2:Y:S01]  /*11e00*/  MUFU.EX2 R65, R65 ;  /* 0x0000004100417308 */ /* 0x000ea20000000800 */
[C---:B---3--:R-:W-:Y:S01]  /*11e10*/  F2FP.PACK_AB R50, R66.reuse, R67 ;  /* 0x000000434232723e */ /* 0x048fe200000000ff */
[----:B------:R-:W-:Y:S08]  /*11e20*/  FADD.FTZ R78, R66, R78 ;  /* 0x0000004e424e7221 */ /* 0x000ff00000010000 */
[----:B------:R-:W3:Y:S01]  /*11e30*/  MUFU.EX2 R64, R64 ;  /* 0x0000004000407308 */ /* 0x000ee20000000800 */
[----:B-1----:R-:W-:Y:S09]  /*11e40*/  FADD.FTZ R126, R73, R126 ;  /* 0x0000007e497e7221 */ /* 0x002ff20000010000 */
[----:B------:R-:W1:Y:S01]  /*11e50*/  MUFU.EX2 R76, R76 ;  /* 0x0000004c004c7308 */ /* 0x000e620000000800 */
[C---:B--2---:R-:W-:Y:S01]  /*11e60*/  F2FP.PACK_AB R49, R65.reuse, R73 ;  /* 0x000000494131723e */ /* 0x044fe200000000ff */
[----:B------:R-:W-:Y:S08]  /*11e70*/  FADD.FTZ R126, R65, R126 ;  /* 0x0000007e417e7221 */ /* 0x000ff00000010000 */
[----:B------:R-:W2:Y:S01]  /*11e80*/  MUFU.EX2 R89, R89 ;  /* 0x0000005900597308 */ /* 0x000ea20000000800 */
[----:B---3--:R-:W-:Y:S09]  /*11e90*/  FADD.FTZ R126, R64, R126 ;  /* 0x0000007e407e7221 */ /* 0x008ff20000010000 */
[----:B------:R-:W3:Y:S01]  /*11ea0*/  MUFU.EX2 R97, R97 ;  /* 0x0000006100617308 */ /* 0x000ee20000000800 */
[C---:B-1----:R-:W-:Y:S01]  /*11eb0*/  F2FP.PACK_AB R51, R76.reuse, R64 ;  /* 0x000000404c33723e */ /* 0x042fe200000000ff */
[----:B------:R-:W-:Y:S08]  /*11ec0*/  FADD.FTZ R126, R76, R126 ;  /* 0x0000007e4c7e7221 */ /* 0x000ff00000010000 */
[----:B------:R-:W1:Y:S01]  /*11ed0*/  MUFU.EX2 R110, R110 ;  /* 0x0000006e006e7308 */ /* 0x000e620000000800 */
[C---:B------:R-:W-:Y:S01]  /*11ee0*/  HMMA.16816.F32 R8, R48.reuse, R52, R8 ;  /* 0x000000343008723c */ /* 0x040fe20000001808 */
[----:B--2---:R-:W-:Y:S07]  /*11ef0*/  FADD.FTZ R82, R89, R82 ;  /* 0x0000005259527221 */ /* 0x004fee0000010000 */
[-C--:B------:R-:W-:Y:S01]  /*11f00*/  HMMA.16816.F32 R12, R48, R54.reuse, R12 ;  /* 0x00000036300c723c */ /* 0x080fe2000000180c */
[----:B------:R-:W2:Y:S03]  /*11f10*/  MUFU.EX2 R119, R119 ;  /* 0x0000007700777308 */ /* 0x000ea60000000800 */
[----:B---3--:R-:W-:Y:S04]  /*11f20*/  FADD.FTZ R82, R97, R82 ;  /* 0x0000005261527221 */ /* 0x008fe80000010000 */
[C---:B------:R-:W-:Y:S01]  /*11f30*/  HMMA.16816.F32 R16, R44.reuse, R54, R16 ;  /* 0x000000362c10723c */ /* 0x040fe20000001810 */
[----:B------:R-:W3:Y:S02]  /*11f40*/  LDSM.16.MT88.4 R52, [R211+0x5400] ;  /* 0x00540000d334783b */ /* 0x000ee40000004200 */
[----:B------:R-:W4:Y:S01]  /*11f50*/  MUFU.EX2 R125, R125 ;  /* 0x0000007d007d7308 */ /* 0x000f220000000800 */
[----:B-1----:R-:W-:Y:S04]  /*11f60*/  FADD.FTZ R80, R110, R80 ;  /* 0x000000506e507221 */ /* 0x002fe80000010000 */
[-C--:B------:R-:W-:Y:S05]  /*11f70*/  HMMA.16816.F32 R20, R44, R56.reuse, R20 ;  /* 0x000000382c14723c */ /* 0x080fea0000001814 */
[----:B------:R-:W1:Y:S03]  /*11f80*/  MUFU.EX2 R140, R140 ;  /* 0x0000008c008c7308 */ /* 0x000e660000000800 */
[C---:B------:R-:W-:Y:S01]  /*11f90*/  HMMA.16816.F32 R24, R48.reuse, R56, R24 ;  /* 0x000000383018723c */ /* 0x040fe20000001818 */
[----:B--2---:R-:W-:Y:S06]  /*11fa0*/  FADD.FTZ R80, R119, R80 ;  /* 0x0000005077507221 */ /* 0x004fec0000010000 */
[----:B------:R-:W2:Y:S01]  /*11fb0*/  MUFU.EX2 R141, R141 ;  /* 0x0000008d008d7308 */ /* 0x000ea20000000800 */
[-C--:B------:R-:W-:Y:S01]  /*11fc0*/  HMMA.16816.F32 R28, R48, R58.reuse, R28 ;  /* 0x0000003a301c723c */ /* 0x080fe2000000181c */
[----:B----4-:R-:W-:Y:S07]  /*11fd0*/  FADD.FTZ R82, R125, R82 ;  /* 0x000000527d527221 */ /* 0x010fee0000010000 */
[----:B------:R-:W-:Y:S01]  /*11fe0*/  HMMA.16816.F32 R32, R44, R58, R32 ;  /* 0x0000003a2c20723c */ /* 0x000fe20000001820 */
[----:B------:R-:W4:Y:S01]  /*11ff0*/  MUFU.EX2 R142, R142 ;  /* 0x0000008e008e7308 */ /* 0x000f220000000800 */
[----:B------:R-:W5:Y:S02]  /*12000*/  LDSM.16.MT88.4 R56, [R212+0x5800] ;  /* 0x00580000d438783b */ /* 0x000f640000004200 */
[C---:B-1----:R-:W-:Y:S03]  /*12010*/  FADD.FTZ R82, R140.reuse, R82 ;  /* 0x000000528c527221 */ /* 0x042fe60000010000 */
[----:B------:R-:W-:Y:S02]  /*12020*/  F2FP.PACK_AB R44, R97, R89 ;  /* 0x00000059612c723e */ /* 0x000fe400000000ff */
[----:B------:R-:W-:Y:S02]  /*12030*/  F2FP.PACK_AB R45, R119, R110 ;  /* 0x0000006e772d723e */ /* 0x000fe400000000ff */
[----:B------:R-:W1:Y:S01]  /*12040*/  MUFU.EX2 R143, R143 ;  /* 0x0000008f008f7308 */ /* 0x000e620000000800 */
[----:B------:R-:W-:Y:S01]  /*12050*/  F2FP.PACK_AB R46, R140, R125 ;  /* 0x0000007d8c2e723e */ /* 0x000fe200000000ff */
[----:B--2---:R-:W-:Y:S08]  /*12060*/  FADD.FTZ R80, R141, R80 ;  /* 0x000000508d507221 */ /* 0x004ff00000010000 */
[----:B------:R-:W2:Y:S01]  /*12070*/  MUFU.EX2 R144, R144 ;  /* 0x0000009000907308 */ /* 0x000ea20000000800 */
[C---:B----4-:R-:W-:Y:S01]  /*12080*/  F2FP.PACK_AB R47, R142.reuse, R141 ;  /* 0x0000008d8e2f723e */ /* 0x050fe200000000ff */
[----:B------:R-:W-:Y:S08]  /*12090*/  FADD.FTZ R80, R142, R80 ;  /* 0x000000508e507221 */ /* 0x000ff00000010000 */
[----:B------:R-:W4:Y:S01]  /*120a0*/  MUFU.EX2 R145, R145 ;  /* 0x0000009100917308 */ /* 0x000f220000000800 */
[-C--:B------:R-:W-:Y:S01]  /*120b0*/  HMMA.16816.F32 R4, R44, R60.reuse, R4 ;  /* 0x0000003c2c04723c */ /* 0x080fe20000001804 */
[----:B-1----:R-:W-:Y:S08]  /*120c0*/  FADD.FTZ R78, R143, R78 ;  /* 0x0000004e8f4e7221 */ /* 0x002ff00000010000 */
[----:B------:R-:W1:Y:S03]  /*120d0*/  MUFU.EX2 R146, R146 ;  /* 0x0000009200927308 */ /* 0x000e660000000800 */
[C---:B--2---:R-:W-:Y:S01]  /*120e0*/  F2FP.PACK_AB R48, R144.reuse, R143 ;  /* 0x0000008f9030723e */ /* 0x044fe200000000ff */
[----:B------:R-:W-:Y:S06]  /*120f0*/  FADD.FTZ R78, R144, R78 ;  /* 0x0000004e904e7221 */ /* 0x000fec0000010000 */
[----:B------:R-:W2:Y:S01]  /*12100*/  MUFU.EX2 R147, R147 ;  /* 0x0000009300937308 */ /* 0x000ea20000000800 */
[----:B----4-:R-:W-:Y:S09]  /*12110*/  FADD.FTZ R78, R145, R78 ;  /* 0x0000004e914e7221 */ /* 0x010ff20000010000 */
[----:B------:R-:W4:Y:S01]  /*12120*/  MUFU.EX2 R164, R164 ;  /* 0x000000a400a47308 */ /* 0x000f220000000800 */
[C---:B-1----:R-:W-:Y:S01]  /*12130*/  F2FP.PACK_AB R50, R146.reuse, R145 ;  /* 0x000000919232723e */ /* 0x042fe200000000ff */
[----:B------:R-:W-:Y:S08]  /*12140*/  FADD.FTZ R78, R146, R78 ;  /* 0x0000004e924e7221 */ /* 0x000ff00000010000 */
[----:B------:R-:W1:Y:S01]  /*12150*/  MUFU.EX2 R165, R165 ;  /* 0x000000a500a57308 */ /* 0x000e620000000800 */
[----:B--2---:R-:W-:Y:S09]  /*12160*/  FADD.FTZ R126, R147, R126 ;  /* 0x0000007e937e7221 */ /* 0x004ff20000010000 */
[----:B------:R-:W2:Y:S01]  /*12170*/  MUFU.EX2 R166, R166 ;  /* 0x000000a600a67308 */ /* 0x000ea20000000800 */
[C---:B----4-:R-:W-:Y:S01]  /*12180*/  F2FP.PACK_AB R49, R164.reuse, R147 ;  /* 0x00000093a431723e */ /* 0x050fe200000000ff */
[----:B------:R-:W-:Y:S02]  /*12190*/  FADD.FTZ R126, R164, R126 ;  /* 0x0000007ea47e7221 */ /* 0x000fe40000010000 */
[----:B------:R-:W-:Y:S06]  /*121a0*/  IMAD.MOV.U32 R164, RZ, RZ, R0 ;  /* 0x000000ffffa47224 */ /* 0x000fec00078e0000 */
[----:B------:R-:W4:Y:S01]  /*121b0*/  MUFU.EX2 R167, R167 ;  /* 0x000000a700a77308 */ /* 0x000f220000000800 */
[----:B-1----:R-:W-:Y:S09]  /*121c0*/  FADD.FTZ R126, R165, R126 ;  /* 0x0000007ea57e7221 */ /* 0x002ff20000010000 */
[----:B------:R-:W1:Y:S01]  /*121d0*/  MUFU.EX2 R248, R248 ;  /* 0x000000f800f87308 */ /* 0x000e620000000800 */
[C---:B--2---:R-:W-:Y:S01]  /*121e0*/  F2FP.PACK_AB R51, R166.reuse, R165 ;  /* 0x000000a5a633723e */ /* 0x044fe200000000ff */
[----:B------:R-:W-:Y:S02]  /*121f0*/  FADD.FTZ R126, R166, R126 ;  /* 0x0000007ea67e7221 */ /* 0x000fe40000010000 */
[----:B------:R-:W-:Y:S02]  /*12200*/  IMAD.MOV.U32 R166, RZ, RZ, R3 ;  /* 0x000000ffffa67224 */ /* 0x000fe400078e0003 */
[----:B------:R-:W-:Y:S04]  /*12210*/  IMAD.MOV.U32 R165, RZ, RZ, R2 ;  /* 0x000000ffffa57224 */ /* 0x000fe800078e0002 */
[----:B------:R-:W2:Y:S01]  /*12220*/  MUFU.EX2 R249, R249 ;  /* 0x000000f900f97308 */ /* 0x000ea20000000800 */
[C---:B------:R-:W-:Y:S01]  /*12230*/  HMMA.16816.F32 R8, R48.reuse, R60, R8 ;  /* 0x0000003c3008723c */ /* 0x040fe20000001808 */
[----:B----4-:R-:W-:Y:S06]  /*12240*/  FADD.FTZ R82, R167, R82 ;  /* 0x00000052a7527221 */ /* 0x010fec0000010000 */
[--C-:B------:R-:W-:Y:S01]  /*12250*/  FFMA.FTZ R60, R130, c[0x0][0x23c], -R198.reuse ;  /* 0x00008f00823c7a23 */ /* 0x100fe200000108c6 */
[-C--:B------:R-:W-:Y:S01]  /*12260*/  HMMA.16816.F32 R12, R48, R62.reuse, R12 ;  /* 0x0000003e300c723c */ /* 0x080fe2000000180c */
[----:B------:R-:W4:Y:S03]  /*12270*/  MUFU.EX2 R247, R247 ;  /* 0x000000f700f77308 */ /* 0x000f260000000800 */
[----:B------:R-:W-:Y:S01]  /*12280*/  FFMA.FTZ R198, R131, c[0x0][0x23c], -R198 ;  /* 0x00008f0083c67a23 */ /* 0x000fe200000108c6 */
[C---:B-1----:R-:W-:Y:S01]  /*12290*/  F2FP.PACK_AB R40, R248.reuse, R167 ;  /* 0x000000a7f828723e */ /* 0x042fe200000000ff */
[----:B------:R-:W-:Y:S02]  /*122a0*/  FADD.FTZ R82, R248, R82 ;  /* 0x00000052f8527221 */ /* 0x000fe40000010000 */
[C---:B------:R-:W-:Y:S01]  /*122b0*/  HMMA.16816.F32 R16, R44.reuse, R62, R16 ;  /* 0x0000003e2c10723c */ /* 0x040fe20000001810 */
[----:B------:R-:W-:Y:S02]  /*122c0*/  IMAD.MOV.U32 R167, RZ, RZ, R36 ;  /* 0x000000ffffa77224 */ /* 0x000fe400078e0024 */
[----:B------:R-:W1:Y:S01]  /*122d0*/  MUFU.EX2 R245, R245 ;  /* 0x000000f500f57308 */ /* 0x000e620000000800 */
[----:B--2---:R-:W-:Y:S04]  /*122e0*/  FADD.FTZ R80, R249, R80 ;  /* 0x00000050f9507221 */ /* 0x004fe80000010000 */
[-C--:B---3--:R-:W-:Y:S05]  /*122f0*/  HMMA.16816.F32 R20, R44, R52.reuse, R20 ;  /* 0x000000342c14723c */ /* 0x088fea0000001814 */
[----:B------:R-:W2:Y:S03]  /*12300*/  MUFU.EX2 R244, R244 ;  /* 0x000000f400f47308 */ /* 0x000ea60000000800 */
[C---:B------:R-:W-:Y:S01]  /*12310*/  HMMA.16816.F32 R24, R48.reuse, R52, R24 ;  /* 0x000000343018723c */ /* 0x040fe20000001818 */
[C---:B----4-:R-:W-:Y:S03]  /*12320*/  F2FP.PACK_AB R41, R247.reuse, R249 ;  /* 0x000000f9f729723e */ /* 0x050fe600000000ff */
[----:B------:R-:W-:Y:S03]  /*12330*/  FADD.FTZ R80, R247, R80 ;  /* 0x00000050f7507221 */ /* 0x000fe60000010000 */
[----:B------:R-:W3:Y:S01]  /*12340*/  MUFU.EX2 R242, R242 ;  /* 0x000000f200f27308 */ /* 0x000ee20000000800 */
[-C--:B------:R-:W-:Y:S01]  /*12350*/  HMMA.16816.F32 R28, R48, R54.reuse, R28 ;  /* 0x00000036301c723c */ /* 0x080fe2000000181c */
[----:B------:R-:W4:Y:S03]  /*12360*/  LDSM.16.MT88.4 R48, [R211+0x5800] ;  /* 0x00580000d330783b */ /* 0x000f260000004200 */
[----:B-1----:R-:W-:Y:S04]  /*12370*/  FADD.FTZ R82, R245, R82 ;  /* 0x00000052f5527221 */ /* 0x002fe80000010000 */
[----:B------:R-:W-:Y:S01]  /*12380*/  HMMA.16816.F32 R32, R44, R54, R32 ;  /* 0x000000362c20723c */ /* 0x000fe20000001820 */
[----:B------:R-:W1:Y:S03]  /*12390*/  MUFU.EX2 R240, R240 ;  /* 0x000000f000f07308 */ /* 0x000e660000000800 */
[----:B--2---:R-:W-:Y:S07]  /*123a0*/  FADD.FTZ R82, R244, R82 ;  /* 0x00000052f4527221 */ /* 0x004fee0000010000 */
[----:B------:R2:W2:Y:S01]  /*123b0*/  MUFU.EX2 R132, R43 ;  /* 0x0000002b00847308 */ /* 0x0004a20000000800 */
[----:B---3--:R-:W-:Y:S09]  /*123c0*/  FADD.FTZ R80, R242, R80 ;  /* 0x00000050f2507221 */ /* 0x008ff20000010000 */
[----:B------:R3:W3:Y:S01]  /*123d0*/  MUFU.EX2 R133, R42 ;  /* 0x0000002a00857308 */ /* 0x0006e20000000800 */
[C---:B-1----:R-:W-:Y:S09]  /*123e0*/  FADD.FTZ R80, R240.reuse, R80 ;  /* 0x00000050f0507221 */ /* 0x042ff20000010000 */
[----:B------:R-:W1:Y:S01]  /*123f0*/  MUFU.EX2 R252, R252 ;  /* 0x000000fc00fc7308 */ /* 0x000e620000000800 */
[----:B--2---:R-:W-:Y:S01]  /*12400*/  F2FP.PACK_AB R43, R240, R242 ;  /* 0x000000f2f02b723e */ /* 0x004fe200000000ff */
[----:B------:R-:W-:Y:S04]  /*12410*/  IMAD.MOV.U32 R129, RZ, RZ, R132 ;  /* 0x000000ffff817224 */ /* 0x000fe800078e0084 */
[----:B------:R-:W-:Y:S04]  /*12420*/  FADD.FTZ R80, R129, R80 ;  /* 0x0000005081507221 */ /* 0x000fe80000010000 */
[----:B------:R-:W2:Y:S01]  /*12430*/  MUFU.EX2 R251, R251 ;  /* 0x000000fb00fb7308 */ /* 0x000ea20000000800 */
[----:B---3--:R-:W-:Y:S01]  /*12440*/  F2FP.PACK_AB R42, R244, R245 ;  /* 0x000000f5f42a723e */ /* 0x008fe200000000ff */
[----:B------:R-:W-:Y:S04]  /*12450*/  IMAD.MOV.U32 R61, RZ, RZ, R133 ;  /* 0x000000ffff3d7224 */ /* 0x000fe800078e0085 */
[C---:B------:R-:W-:Y:S04]  /*12460*/  FADD.FTZ R80, R61.reuse, R80 ;  /* 0x000000503d507221 */ /* 0x040fe80000010000 */
[----:B------:R-:W3:Y:S01]  /*12470*/  MUFU.EX2 R250, R250 ;  /* 0x000000fa00fa7308 */ /* 0x000ee20000000800 */
[-C--:B-----5:R-:W-:Y:S01]  /*12480*/  HMMA.16816.F32 R4, R40, R56.reuse, R4 ;  /* 0x000000382804723c */ /* 0x0a0fe20000001804 */
[----:B------:R-:W-:Y:S01]  /*12490*/  F2FP.PACK_AB R133, R61, R129 ;  /* 0x000000813d85723e */ /* 0x000fe200000000ff */
[----:B-1----:R-:W-:Y:S07]  /*124a0*/  FADD.FTZ R78, R252, R78 ;  /* 0x0000004efc4e7221 */ /* 0x002fee0000010000 */
[----:B------:R-:W1:Y:S03]  /*124b0*/  MUFU.EX2 R246, R246 ;  /* 0x000000f600f67308 */ /* 0x000e660000000800 */
[C---:B--2---:R-:W-:Y:S01]  /*124c0*/  F2FP.PACK_AB R44, R251.reuse, R252 ;  /* 0x000000fcfb2c723e */ /* 0x044fe200000000ff */
[----:B------:R-:W-:Y:S06]  /*124d0*/  FADD.FTZ R78, R251, R78 ;  /* 0x0000004efb4e7221 */ /* 0x000fec0000010000 */
[----:B------:R-:W2:Y:S01]  /*124e0*/  MUFU.EX2 R243, R243 ;  /* 0x000000f300f37308 */ /* 0x000ea20000000800 */
[----:B---3--:R-:W-:Y:S09]  /*124f0*/  FADD.FTZ R78, R250, R78 ;  /* 0x0000004efa4e7221 */ /* 0x008ff20000010000 */
        /* <DEDUP_REMOVED lines=14> */
[C---:B------:R-:W-:Y:S01]  /*125e0*/  HMMA.16816.F32 R8, R44.reuse, R56, R8 ;  /* 0x000000382c08723c */ /* 0x040fe20000001808 */
[----:B---3--:R-:W-:Y:S07]  /*125f0*/  FADD.FTZ R82, R174, R82 ;  /* 0x00000052ae527221 */ /* 0x008fee0000010000 */
[-C--:B------:R-:W-:Y:S01]  /*12600*/  HMMA.16816.F32 R12, R44, R58.reuse, R12 ;  /* 0x0000003a2c0c723c */ /* 0x080fe2000000180c */
[----:B------:R-:W3:Y:S03]  /*12610*/  MUFU.EX2 R199, R199 ;  /* 0x000000c700c77308 */ /* 0x000ee60000000800 */
[C---:B-1----:R-:W-:Y:S01]  /*12620*/  F2FP.PACK_AB R132, R168.reuse, R174 ;  /* 0x000000aea884723e */ /* 0x042fe200000000ff */
[----:B------:R-:W-:Y:S03]  /*12630*/  FADD.FTZ R82, R168, R82 ;  /* 0x00000052a8527221 */ /* 0x000fe60000010000 */
[C---:B------:R-:W-:Y:S03]  /*12640*/  HMMA.16816.F32 R16, R40.reuse, R58, R16 ;  /* 0x0000003a2810723c */ /* 0x040fe60000001810 */
[----:B------:R-:W1:Y:S01]  /*12650*/  MUFU.EX2 R60, R60 ;  /* 0x0000003c003c7308 */ /* 0x000e620000000800 */
[----:B--2---:R-:W-:Y:S04]  /*12660*/  FADD.FTZ R82, R128, R82 ;  /* 0x0000005280527221 */ /* 0x004fe80000010000 */
[-C--:B----4-:R-:W-:Y:S05]  /*12670*/  HMMA.16816.F32 R20, R40, R48.reuse, R20 ;  /* 0x000000302814723c */ /* 0x090fea0000001814 */
[----:B------:R-:W2:Y:S03]  /*12680*/  MUFU.EX2 R198, R198 ;  /* 0x000000c600c67308 */ /* 0x000ea60000000800 */
[C---:B------:R-:W-:Y:S01]  /*12690*/  HMMA.16816.F32 R24, R44.reuse, R48, R24 ;  /* 0x000000302c18723c */ /* 0x040fe20000001818 */
[C---:B---3--:R-:W-:Y:S03]  /*126a0*/  F2FP.PACK_AB R134, R199.reuse, R128 ;  /* 0x00000080c786723e */ /* 0x048fe600000000ff */
[----:B------:R-:W-:Y:S03]  /*126b0*/  FADD.FTZ R239, R199, R82 ;  /* 0x00000052c7ef7221 */ /* 0x000fe60000010000 */
[----:B------:R-:W3:Y:S01]  /*126c0*/  MUFU.EX2 R37, R184 ;  /* 0x000000b800257308 */ /* 0x000ee20000000800 */
[-C--:B------:R-:W-:Y:S01]  /*126d0*/  HMMA.16816.F32 R28, R44, R50.reuse, R28 ;  /* 0x000000322c1c723c */ /* 0x080fe2000000181c */
[----:B-1----:R-:W-:Y:S07]  /*126e0*/  FADD.FTZ R80, R60, R80 ;  /* 0x000000503c507221 */ /* 0x002fee0000010000 */
[----:B------:R-:W-:Y:S01]  /*126f0*/  HMMA.16816.F32 R32, R40, R50, R32 ;  /* 0x000000322820723c */ /* 0x000fe20000001820 */
[----:B------:R-:W1:Y:S01]  /*12700*/  MUFU.EX2 R38, R186 ;  /* 0x000000ba00267308 */ /* 0x000e620000000800 */
[----:B------:R-:W4:Y:S02]  /*12710*/  LDSM.16.MT88.4 R40, [R211+0x5c00] ;  /* 0x005c0000d328783b */ /* 0x000f240000004200 */
[C---:B--2---:R-:W-:Y:S01]  /*12720*/  F2FP.PACK_AB R135, R198.reuse, R60 ;  /* 0x0000003cc687723e */ /* 0x044fe200000000ff */
[----:B------:R-:W-:Y:S06]  /*12730*/  FADD.FTZ R238, R198, R80 ;  /* 0x00000050c6ee7221 */ /* 0x000fec0000010000 */
[----:B------:R-:W2:Y:S01]  /*12740*/  MUFU.EX2 R39, R190 ;  /* 0x000000be00277308 */ /* 0x000ea20000000800 */
[-C--:B------:R-:W-:Y:S01]  /*12750*/  HMMA.16816.F32 R160, R132, R148.reuse, R4 ;  /* 0x0000009484a0723c */ /* 0x080fe20000001804 */
[----:B---3--:R-:W-:Y:S08]  /*12760*/  FADD.FTZ R78, R37, R78 ;  /* 0x0000004e254e7221 */ /* 0x008ff00000010000 */
[----:B------:R-:W3:Y:S03]  /*12770*/  MUFU.EX2 R201, R201 ;  /* 0x000000c900c97308 */ /* 0x000ee60000000800 */
[C---:B-1----:R-:W-:Y:S01]  /*12780*/  F2FP.PACK_AB R136, R38.reuse, R37 ;  /* 0x000000252688723e */ /* 0x042fe200000000ff */
[----:B------:R-:W-:Y:S06]  /*12790*/  FADD.FTZ R78, R38, R78 ;  /* 0x0000004e264e7221 */ /* 0x000fec0000010000 */
        /* <DEDUP_REMOVED lines=9> */
[----:B------:R-:W-:Y:S04]  /*12830*/  FADD.FTZ R126, R192, R126 ;  /* 0x0000007ec07e7221 */ /* 0x000fe80000010000 */
[----:B---3--:R-:W-:Y:S01]  /*12840*/  FADD.FTZ R126, R195, R126 ;  /* 0x0000007ec37e7221 */ /* 0x008fe20000010000 */
        /* <DEDUP_REMOVED lines=10> */
.L_x_214:
[----:B------:R-:W1:Y:S01]  /*128f0*/  SHFL.BFLY PT, R5, R239, 0x2, 0x1f ;  /* 0x0c401f00ef057f89 */ /* 0x000e6200000e0000 */
[----:B------:R-:W-:Y:S01]  /*12900*/  IMAD.MOV.U32 R10, RZ, RZ, 0x3f800000 ;  /* 0x3f800000ff0a7424 */ /* 0x000fe200078e00ff */
[----:B------:R-:W-:Y:S01]  /*12910*/  MOV R9, 0x3f800000 ;  /* 0x3f80000000097802 */ /* 0x000fe20000000f00 */
[----:B------:R-:W-:Y:S01]  /*12920*/  IMAD.MOV.U32 R12, RZ, RZ, 0x3f800000 ;  /* 0x3f800000ff0c7424 */ /* 0x000fe200078e00ff */
[----:B------:R-:W2:Y:S01]  /*12930*/  SHFL.BFLY PT, R7, R238, 0x2, 0x1f ;  /* 0x0c401f00ee077f89 */ /* 0x000ea200000e0000 */
[----:B------:R-:W-:Y:S01]  /*12940*/  MOV R11, 0x3f800000 ;  /* 0x3f800000000b7802 */ /* 0x000fe20000000f00 */
[----:B------:R-:W3:Y:S01]  /*12950*/  S2UR UR6, SR_CTAID.Y ;  /* 0x00000000000679c3 */ /* 0x000ee20000002600 */
[----:B------:R-:W-:Y:S01]  /*12960*/  UISETP.NE.AND UP4, UPT, UR12, -0x1, UPT ;  /* 0xffffffff0c00788c */ /* 0x000fe2000bf85270 */
[----:B------:R-:W4:Y:S01]  /*12970*/  SHFL.BFLY PT, R4, R237, 0x2, 0x1f ;  /* 0x0c401f00ed047f89 */ /* 0x000f2200000e0000 */
[----:B------:R-:W-:Y:S01]  /*12980*/  ULDC.64 UR4, c[0x0][0x1e8] ;  /* 0x00007a0000047ab9 */ /* 0x000fe20000000a00 */
[----:B------:R-:W-:Y:S01]  /*12990*/  BSSY B0, `(.L_x_218) ;  /* 0x00000dc000007945 */ /* 0x000fe20003800000 */
[----:B------:R-:W-:-:S02]  /*129a0*/  ULDC.U8 UR9, c[0x0][0x329] ;  /* 0x0000ca4000097ab9 */ /* 0x000fc40000000000 */
[----:B------:R-:W-:Y:S01]  /*129b0*/  UISETP.NE.AND UP1, UPT, UR9, URZ, UPT ;  /* 0x0000003f0900728c */ /* 0x000fe2000bf25270 */
[----:B------:R-:W5:Y:S01]  /*129c0*/  S2UR UR11, SR_CTAID.Z ;  /* 0x00000000000b79c3 */ /* 0x000f620000002700 */
[----:B------:R-:W-:Y:S02]  /*129d0*/  ULDC UR8, c[0x0][0x214] ;  /* 0x0000850000087ab9 */ /* 0x000fe40000000800 */
[----:B------:R-:W-:Y:S02]  /*129e0*/  UMOV UR24, URZ ;  /* 0x0000003f00187c82 */ /* 0x000fe40008000000 */
[----:B------:R-:W-:Y:S02]  /*129f0*/  @UP4 UIMAD.WIDE.U32 UR18, UR12, UR4, URZ ;  /* 0x000000040c1242a5 */ /* 0x000fe4000f8e003f */
[----:B------:R-:W-:Y:S02]  /*12a00*/  UMOV UR25, URZ ;  /* 0x0000003f00197c82 */ /* 0x000fe40008000000 */
[----:B------:R-:W-:Y:S01]  /*12a10*/  @UP4 UIMAD UR7, UR12, UR5, UR19 ;  /* 0x000000050c0742a4 */ /* 0x000fe2000f8e0213 */
[----:B-1----:R-:W-:Y:S01]  /*12a20*/  FADD.FTZ R239, R5, R239 ;  /* 0x000000ef05ef7221 */ /* 0x002fe20000010000 */
[----:B------:R-:W-:Y:S01]  /*12a30*/  @UP1 UMOV UR20, 0x1 ;  /* 0x0000000100141882 */ /* 0x000fe20000000000 */
[----:B------:R-:W1:Y:S01]  /*12a40*/  SHFL.BFLY PT, R5, R236, 0x2, 0x1f ;  /* 0x0c401f00ec057f89 */ /* 0x000e6200000e0000 */
[----:B------:R-:W-:Y:S01]  /*12a50*/  ULDC.64 UR4, c[0x0][0x1e0] ;  /* 0x0000780000047ab9 */ /* 0x000fe20000000a00 */
[----:B--2---:R-:W-:Y:S01]  /*12a60*/  FADD.FTZ R238, R7, R238 ;  /* 0x000000ee07ee7221 */ /* 0x004fe20000010000 */
[----:B------:R-:W-:Y:S01]  /*12a70*/  @UP1 ULDC UR19, c[0x0][0x210] ;  /* 0x0000840000131ab9 */ /* 0x000fe20000000800 */
[----:B------:R-:W2:Y:S01]  /*12a80*/  SHFL.BFLY PT, R6, R239, 0x1, 0x1f ;  /* 0x0c201f00ef067f89 */ /* 0x000ea200000e0000 */
[----:B---3--:R-:W-:Y:S01]  /*12a90*/  @!UP4 USHF.R.S32.HI UR15, URZ, 0x1f, UR6 ;  /* 0x0000001f3f0fc899 */ /* 0x008fe20008011406 */
[----:B----4-:R-:W-:Y:S01]  /*12aa0*/  FADD.FTZ R237, R4, R237 ;  /* 0x000000ed04ed7221 */ /* 0x010fe20000010000 */
[----:B------:R-:W-:Y:S01]  /*12ab0*/  @!UP4 UIMAD.WIDE.U32 UR22, UR6, UR4, URZ ;  /* 0x000000040616c2a5 */ /* 0x000fe2000f8e003f */
[----:B------:R-:W3:Y:S01]  /*12ac0*/  SHFL.BFLY PT, R7, R238, 0x1, 0x1f ;  /* 0x0c201f00ee077f89 */ /* 0x000ee200000e0000 */
[----:B------:R-:W-:-:S02]  /*12ad0*/  @!UP4 UIMAD UR15, UR15, UR4, URZ ;  /* 0x000000040f0fc2a4 */ /* 0x000fc4000f8e023f */
[----:B------:R-:W-:Y:S01]  /*12ae0*/  @UP1 UIMAD UR19, UR19, UR8, URZ ;  /* 0x00000008131312a4 */ /* 0x000fe2000f8e023f */
[----:B------:R-:W4:Y:S01]  /*12af0*/  SHFL.BFLY PT, R4, R237, 0x1, 0x1f ;  /* 0x0c201f00ed047f89 */ /* 0x000f2200000e0000 */
[----:B------:R-:W-:Y:S02]  /*12b00*/  ULDC.U8 UR4, c[0x0][0x328] ;  /* 0x0000ca0000047ab9 */ /* 0x000fe40000000000 */
[----:B------:R-:W-:Y:S02]  /*12b10*/  UISETP.NE.AND UP3, UPT, UR4, URZ, UPT ;  /* 0x0000003f0400728c */ /* 0x000fe4000bf65270 */
[----:B------:R-:W-:Y:S02]  /*12b20*/  @!UP4 UIMAD UR15, UR6, UR5, UR15 ;  /* 0x00000005060fc2a4 */ /* 0x000fe4000f8e020f */
[----:B------:R-:W-:Y:S01]  /*12b30*/  UISETP.NE.OR UP2, UPT, UR9, URZ, !UP3 ;  /* 0x0000003f0900728c */ /* 0x000fe2000df45670 */
[----:B------:R-:W5:Y:S01]  /*12b40*/  S2UR UR9, SR_CTAID.X ;  /* 0x00000000000979c3 */ /* 0x000f620000002500 */
[----:B------:R-:W-:-:S02]  /*12b50*/  ULDC UR5, c[0x0][0x234] ;  /* 0x00008d0000057ab9 */ /* 0x000fc40000000800 */
[----:B------:R-:W-:Y:S01]  /*12b60*/  UISETP.NE.OR UP0, UPT, UR12, -0x1, UP2 ;  /* 0xffffffff0c00788c */ /* 0x000fe20009705670 */
[----:B-1----:R-:W-:Y:S01]  /*12b70*/  FADD.FTZ R5, R5, R236 ;  /* 0x000000ec05057221 */ /* 0x002fe20000010000 */
[----:B------:R-:W-:Y:S02]  /*12b80*/  @!UP1 USEL UR19, UR8, UR5, !UP3 ;  /* 0x0000000508139287 */ /* 0x000fe4000d800000 */
[----:B------:R-:W-:Y:S01]  /*12b90*/  ULDC UR4, c[0x0][0x1c0] ;  /* 0x0000700000047ab9 */ /* 0x000fe20000000800 */
[----:B--2---:R-:W-:Y:S01]  /*12ba0*/  FADD.FTZ R6, R239, R6 ;  /* 0x00000006ef067221 */ /* 0x004fe20000010000 */
[----:B------:R-:W1:Y:S01]  /*12bb0*/  SHFL.BFLY PT, R8, R5, 0x1, 0x1f ;  /* 0x0c201f0005087f89 */ /* 0x000e6200000e0000 */
[----:B------:R-:W-:Y:S01]  /*12bc0*/  @!UP1 UIMAD UR20, UR19, UR4, URZ ;  /* 0x00000004131492a4 */ /* 0x000fe2000f8e023f */
[----:B---3--:R-:W-:Y:S02]  /*12bd0*/  FADD.FTZ R7, R238, R7 ;  /* 0x00000007ee077221 */ /* 0x008fe40000010000 */
[----:B------:R-:W-:Y:S01]  /*12be0*/  FSETP.NE.FTZ.AND P4, PT, R6, RZ, PT ;  /* 0x000000ff0600720b */ /* 0x000fe20003f95000 */
[----:B------:R-:W-:Y:S01]  /*12bf0*/  @UP1 ULDC UR21, c[0x0][0x210] ;  /* 0x0000840000151ab9 */ /* 0x000fe20000000800 */
[----:B----4-:R-:W-:Y:S01]  /*12c00*/  FADD.FTZ R4, R237, R4 ;  /* 0x00000004ed047221 */ /* 0x010fe20000010000 */
[----:B------:R-:W-:Y:S01]  /*12c10*/  FSETP.NE.FTZ.AND P3, PT, R7, RZ, PT ;  /* 0x000000ff0700720b */ /* 0x000fe20003f75000 */
[----:B------:R-:W-:-:S02]  /*12c20*/  UIMAD UR5, UR6, UR20, URZ ;  /* 0x00000014060572a4 */ /* 0x000fc4000f8e023f */
[----:B------:R-:W-:Y:S01]  /*12c30*/  @!UP1 UMOV UR21, 0x1 ;  /* 0x0000000100159882 */ /* 0x000fe20000000000 */
[----:B------:R-:W-:Y:S01]  /*12c40*/  FSETP.NE.FTZ.AND P2, PT, R4, RZ, PT ;  /* 0x000000ff0400720b */ /* 0x000fe20003f55000 */
[----:B------:R-:W-:Y:S02]  /*12c50*/  @!UP0 UIMAD UR12, UR6, UR8, URZ ;  /* 0x00000008060c82a4 */ /* 0x000fe4000f8e023f */
[----:B-----5:R-:W-:-:S03]  /*12c60*/  UIMAD UR4, UR9, UR21, URZ ;  /* 0x00000015090472a4 */ /* 0x020fc6000f8e023f */
[----:B------:R-:W2:Y:S01]  /*12c70*/  @P4 MUFU.RCP R9, R6 ;  /* 0x0000000600094308 */ /* 0x000ea20000001000 */
[----:B------:R-:W-:Y:S02]  /*12c80*/  USEL UR5, UR5, URZ, UP2 ;  /* 0x0000003f05057287 */ /* 0x000fe40009000000 */
[----:B------:R-:W-:Y:S02]  /*12c90*/  USHF.L.U32 UR4, UR4, 0x7, URZ ;  /* 0x0000000704047899 */ /* 0x000fe4000800063f */
[----:B------:R-:W-:Y:S01]  /*12ca0*/  UIMAD UR19, UR11, UR19, UR5 ;  /* 0x000000130b1372a4 */ /* 0x000fe2000f8e0205 */
[----:B-1----:R-:W-:Y:S02]  /*12cb0*/  FADD.FTZ R8, R5, R8 ;  /* 0x0000000805087221 */ /* 0x002fe40000010000 */
[----:B------:R-:W1:Y:S01]  /*12cc0*/  @P3 MUFU.RCP R10, R7 ;  /* 0x00000007000a3308 */ /* 0x000e620000001000 */
[----:B------:R-:W3:Y:S01]  /*12cd0*/  S2R R5, SR_TID.X ;  /* 0x0000000000057919 */ /* 0x000ee20000002100 */
[----:B------:R-:W-:Y:S01]  /*12ce0*/  @!UP2 UMOV UR24, UR12 ;  /* 0x0000000c0018ac82 */ /* 0x000fe20008000000 */
[----:B------:R-:W-:Y:S01]  /*12cf0*/  FSETP.NE.FTZ.AND P1, PT, R8, RZ, PT ;  /* 0x000000ff0800720b */ /* 0x000fe20003f35000 */
[----:B------:R-:W-:-:S02]  /*12d00*/  USHF.R.S32.HI UR5, URZ, 0x1f, UR4 ;  /* 0x0000001f3f057899 */ /* 0x000fc40008011404 */
[----:B------:R-:W-:Y:S01]  /*12d10*/  @!UP2 USHF.R.S32.HI UR25, URZ, 0x1f, UR12 ;  /* 0x0000001f3f19a899 */ /* 0x000fe2000801140c */
[C---:B--2---:R-:W-:Y:S01]  /*12d20*/  FMUL.FTZ R160, R9.reuse, R160 ;  /* 0x000000a009a07220 */ /* 0x044fe20000410000 */
[----:B------:R-:W2:Y:S01]  /*12d30*/  @P2 MUFU.RCP R11, R4 ;  /* 0x00000004000b2308 */ /* 0x000ea20000001000 */
[C---:B------:R-:W-:Y:S01]  /*12d40*/  FMUL.FTZ R161, R9.reuse, R161 ;  /* 0x000000a109a17220 */ /* 0x040fe20000410000 */
[----:B------:R-:W-:Y:S01]  /*12d50*/  USHF.R.S32.HI UR6, URZ, 0x1f, UR19 ;  /* 0x0000001f3f067899 */ /* 0x000fe20008011413 */
[C---:B------:R-:W-:Y:S01]  /*12d60*/  FMUL.FTZ R148, R9.reuse, R148 ;  /* 0x0000009409947220 */ /* 0x040fe20000410000 */
[----:B------:R-:W-:Y:S01]  /*12d70*/  UIADD3 UR4, UP1, UP0, UR4, UR24, UR19 ;  /* 0x0000001804047290 */ /* 0x000fe2000f83e013 */
[----:B------:R-:W-:Y:S01]  /*12d80*/  FMUL.FTZ R149, R9, R149 ;  /* 0x0000009509957220 */ /* 0x000fe20000410000 */
[----:B------:R-:W-:Y:S01]  /*12d90*/  F2FP.PACK_AB R160, R161, R160 ;  /* 0x000000a0a1a0723e */ /* 0x000fe200000000ff */
[C---:B-1----:R-:W-:Y:S01]  /*12da0*/  FMUL.FTZ R162, R10.reuse, R162 ;  /* 0x000000a20aa27220 */ /* 0x042fe20000410000 */
[----:B------:R-:W1:Y:S01]  /*12db0*/  @P1 MUFU.RCP R12, R8 ;  /* 0x00000008000c1308 */ /* 0x000e620000001000 */
[C---:B------:R-:W-:Y:S01]  /*12dc0*/  FMUL.FTZ R163, R10.reuse, R163 ;  /* 0x000000a30aa37220 */ /* 0x040fe20000410000 */
[----:B------:R-:W-:Y:S01]  /*12dd0*/  F2FP.PACK_AB R148, R149, R148 ;  /* 0x000000949594723e */ /* 0x000fe200000000ff */
[C---:B------:R-:W-:Y:S01]  /*12de0*/  FMUL.FTZ R150, R10.reuse, R150 ;  /* 0x000000960a967220 */ /* 0x040fe20000410000 */
[----:B------:R-:W-:Y:S01]  /*12df0*/  @!UP4 UIADD3 UR7, UR23, UR15, URZ ;  /* 0x0000000f1707c290 */ /* 0x000fe2000fffe03f */
[C---:B------:R-:W-:Y:S01]  /*12e00*/  FMUL.FTZ R151, R10.reuse, R151 ;  /* 0x000000970a977220 */ /* 0x040fe20000410000 */
[----:B------:R-:W-:Y:S01]  /*12e10*/  F2FP.PACK_AB R162, R163, R162 ;  /* 0x000000a2a3a2723e */ /* 0x000fe200000000ff */
[C---:B------:R-:W-:Y:S01]  /*12e20*/  FMUL.FTZ R146, R10.reuse, R146 ;  /* 0x000000920a927220 */ /* 0x040fe20000410000 */
[----:B------:R-:W4:Y:S01]  /*12e30*/  @P4 MUFU.LG2 R6, R6 ;  /* 0x0000000600064308 */ /* 0x000f220000000c00 */
[C---:B------:R-:W-:Y:S01]  /*12e40*/  FMUL.FTZ R147, R10.reuse, R147 ;  /* 0x000000930a937220 */ /* 0x040fe20000410000 */
[----:B------:R-:W-:Y:S01]  /*12e50*/  F2FP.PACK_AB R150, R151, R150 ;  /* 0x000000969796723e */ /* 0x000fe200000000ff */
[C---:B------:R-:W-:Y:S01]  /*12e60*/  FMUL.FTZ R134, R10.reuse, R134 ;  /* 0x000000860a867220 */ /* 0x040fe20000410000 */
[----:B------:R-:W-:Y:S01]  /*12e70*/  UIADD3.X UR5, UR5, UR25, UR6, UP1, UP0 ;  /* 0x0000001905057290 */ /* 0x000fe20008fe0406 */
[----:B------:R-:W-:Y:S01]  /*12e80*/  FMUL.FTZ R135, R10, R135 ;  /* 0x000000870a877220 */ /* 0x000fe20000410000 */
[----:B---3--:R-:W-:Y:S01]  /*12e90*/  SHF.R.S32.HI R10, RZ, 0x1f, R5 ;  /* 0x0000001fff0a7819 */ /* 0x008fe20000011405 */
[----:B------:R-:W-:Y:S01]  /*12ea0*/  FMUL.FTZ R144, R9, R144 ;  /* 0x0000009009907220 */ /* 0x000fe20000410000 */
[----:B------:R-:W-:Y:S01]  /*12eb0*/  F2FP.PACK_AB R146, R147, R146 ;  /* 0x000000929392723e */ /* 0x000fe200000000ff */
[C---:B------:R-:W-:Y:S01]  /*12ec0*/  FMUL.FTZ R145, R9.reuse, R145 ;  /* 0x0000009109917220 */ /* 0x040fe20000410000 */
[CC--:B------:R-:W-:Y:S01]  /*12ed0*/  LEA.HI R13, R10.reuse, R5.reuse, RZ, 0x2 ;  /* 0x000000050a0d7211 */ /* 0x0c0fe200078f10ff */
[C---:B------:R-:W-:Y:S01]  /*12ee0*/  FMUL.FTZ R132, R9.reuse, R132 ;  /* 0x0000008409847220 */ /* 0x040fe20000410000 */
[----:B------:R-:W-:Y:S01]  /*12ef0*/  LEA.HI R10, R10, R5, RZ, 0x5 ;  /* 0x000000050a0a7211 */ /* 0x000fe200078f28ff */
[----:B------:R-:W-:Y:S01]  /*12f00*/  FMUL.FTZ R9, R9, R133 ;  /* 0x0000008509097220 */ /* 0x000fe20000410000 */
[----:B------:R-:W-:Y:S01]  /*12f10*/  SHF.R.S32.HI R14, RZ, 0x2, R13 ;  /* 0x00000002ff0e7819 */ /* 0x000fe2000001140d */
[----:B--2---:R-:W-:Y:S01]  /*12f20*/  FMUL.FTZ R156, R11, R156 ;  /* 0x0000009c0b9c7220 */ /* 0x004fe20000410000 */
[----:B------:R-:W-:Y:S01]  /*12f30*/  LOP3.LUT R13, R13, 0xfffffffc, RZ, 0xc0, !PT ;  /* 0xfffffffc0d0d7812 */ /* 0x000fe200078ec0ff */
[----:B------:R-:W-:Y:S01]  /*12f40*/  FMUL.FTZ R157, R11, R157 ;  /* 0x0000009d0b9d7220 */ /* 0x000fe20000410000 */
[----:B------:R-:W-:Y:S01]  /*12f50*/  SHF.R.S32.HI R15, RZ, 0x1f, R14 ;  /* 0x0000001fff0f7819 */ /* 0x000fe2000001140e */
[C---:B-1----:R-:W-:Y:S01]  /*12f60*/  FMUL.FTZ R159, R12.reuse, R159 ;  /* 0x0000009f0c9f7220 */ /* 0x042fe20000410000 */
[----:B------:R-:W-:Y:S01]  /*12f70*/  F2FP.PACK_AB R132, R9, R132 ;  /* 0x000000840984723e */ /* 0x000fe200000000ff */
[----:B------:R-:W-:Y:S01]  /*12f80*/  IMAD.IADD R13, R5, 0x1, -R13 ;  /* 0x00000001050d7824 */ /* 0x000fe200078e0a0d */
[----:B------:R-:W-:Y:S01]  /*12f90*/  LEA.HI R15, R15, R14, RZ, 0x3 ;  /* 0x0000000e0f0f7211 */ /* 0x000fe200078f18ff */
[----:B------:R-:W-:Y:S01]  /*12fa0*/  FMUL.FTZ R158, R12, R158 ;  /* 0x0000009e0c9e7220 */ /* 0x000fe20000410000 */
[----:B------:R-:W-:Y:S01]  /*12fb0*/  SHF.R.S32.HI R9, RZ, 0x5, R10 ;  /* 0x00000005ff097819 */ /* 0x000fe2000001140a */
[----:B------:R-:W-:Y:S01]  /*12fc0*/  FMUL.FTZ R152, R11, R152 ;  /* 0x000000980b987220 */ /* 0x000fe20000410000 */
[----:B------:R-:W-:Y:S01]  /*12fd0*/  LOP3.LUT R15, R15, 0xfffffff8, RZ, 0xc0, !PT ;  /* 0xfffffff80f0f7812 */ /* 0x000fe200078ec0ff */
[----:B------:R-:W-:Y:S01]  /*12fe0*/  FMUL.FTZ R153, R11, R153 ;  /* 0x000000990b997220 */ /* 0x000fe20000410000 */
[----:B------:R-:W-:Y:S01]  /*12ff0*/  F2FP.PACK_AB R156, R157, R156 ;  /* 0x0000009c9d9c723e */ /* 0x000fe200000000ff */
[----:B------:R-:W-:Y:S01]  /*13000*/  IMAD R13, R9, 0x100, R13 ;  /* 0x00000100090d7824 */ /* 0x000fe200078e020d */
[----:B------:R-:W-:Y:S01]  /*13010*/  IADD3 R15, R14, -R15, RZ ;  /* 0x8000000f0e0f7210 */ /* 0x000fe20007ffe0ff */
[C---:B------:R-:W-:Y:S01]  /*13020*/  FMUL.FTZ R155, R12.reuse, R155 ;  /* 0x0000009b0c9b7220 */ /* 0x040fe20000410000 */
[----:B------:R-:W-:Y:S01]  /*13030*/  F2FP.PACK_AB R158, R159, R158 ;  /* 0x0000009e9f9e723e */ /* 0x000fe200000000ff */
[----:B------:R-:W-:Y:S01]  /*13040*/  FMUL.FTZ R154, R12, R154 ;  /* 0x0000009a0c9a7220 */ /* 0x000fe20000410000 */
[----:B------:R-:W-:Y:S01]  /*13050*/  LEA.HI R16, R15, R15, RZ, 0x1 ;  /* 0x0000000f0f107211 */ /* 0x000fe200078f08ff */
[----:B------:R-:W-:Y:S01]  /*13060*/  FMUL.FTZ R140, R11, R140 ;  /* 0x0000008c0b8c7220 */ /* 0x000fe20000410000 */
[----:B------:R-:W-:Y:S01]  /*13070*/  F2FP.PACK_AB R152, R153, R152 ;  /* 0x000000989998723e */ /* 0x000fe200000000ff */
[C---:B------:R-:W-:Y:S01]  /*13080*/  FMUL.FTZ R141, R11.reuse, R141 ;  /* 0x0000008d0b8d7220 */ /* 0x040fe20000410000 */
[----:B------:R-:W-:Y:S01]  /*13090*/  SHF.R.S32.HI R18, RZ, 0x1, R16 ;  /* 0x00000001ff127819 */ /* 0x000fe20000011410 */
[----:B------:R-:W-:Y:S01]  /*130a0*/  FMUL.FTZ R136, R11, R136 ;  /* 0x000000880b887220 */ /* 0x000fe20000410000 */
[----:B------:R-:W-:Y:S01]  /*130b0*/  LOP3.LUT R16, R16, 0x3fffffe, RZ, 0xc0, !PT ;  /* 0x03fffffe10107812 */ /* 0x000fe200078ec0ff */
[----:B------:R-:W-:Y:S01]  /*130c0*/  FMUL.FTZ R143, R12, R143 ;  /* 0x0000008f0c8f7220 */ /* 0x000fe20000410000 */
[----:B------:R-:W-:Y:S01]  /*130d0*/  SHF.L.U32 R17, R18, 0x6, RZ ;  /* 0x0000000612117819 */ /* 0x000fe200000006ff */
[C---:B------:R-:W-:Y:S01]  /*130e0*/  FMUL.FTZ R142, R12.reuse, R142 ;  /* 0x0000008e0c8e7220 */ /* 0x040fe20000410000 */
[----:B------:R-:W-:Y:S01]  /*130f0*/  IADD3 R16, R15, -R16, RZ ;  /* 0x800000100f107210 */ /* 0x000fe20007ffe0ff */
[----:B------:R-:W-:Y:S01]  /*13100*/  FMUL.FTZ R139, R12, R139 ;  /* 0x0000008b0c8b7220 */ /* 0x000fe20000410000 */
[----:B------:R-:W-:Y:S01]  /*13110*/  LOP3.LUT R15, R18, 0x1, RZ, 0xc0, !PT ;  /* 0x00000001120f7812 */ /* 0x000fe200078ec0ff */
[----:B------:R-:W-:Y:S01]  /*13120*/  FMUL.FTZ R11, R11, R137 ;  /* 0x000000890b0b7220 */ /* 0x000fe20000410000 */
[----:B------:R-:W-:Y:S01]  /*13130*/  LOP3.LUT R17, R17, 0xc0, RZ, 0xc0, !PT ;  /* 0x000000c011117812 */ /* 0x000fe200078ec0ff */
[----:B------:R-:W-:Y:S01]  /*13140*/  FMUL.FTZ R12, R12, R138 ;  /* 0x0000008a0c0c7220 */ /* 0x000fe20000410000 */
[----:B------:R-:W-:Y:S01]  /*13150*/  ISETP.NE.U32.AND P0, PT, R15, 0x1, PT ;  /* 0x000000010f00780c */ /* 0x000fe20003f05070 */
[----:B------:R-:W1:Y:S01]  /*13160*/  @P3 MUFU.LG2 R7, R7 ;  /* 0x0000000700073308 */ /* 0x000e620000000c00 */
[----:B------:R-:W-:Y:S01]  /*13170*/  MOV R15, 0xfffffff0 ;  /* 0xfffffff0000f7802 */ /* 0x000fe20000000f00 */
[----:B----4-:R-:W-:Y:S01]  /*13180*/  @P4 FMUL.FTZ R6, R6, 0.69314718246459960938 ;  /* 0x3f31721806064820 */ /* 0x010fe20000410000 */
[----:B------:R-:W-:Y:S01]  /*13190*/  LEA R13, R16, R13, 0x4 ;  /* 0x0000000d100d7211 */ /* 0x000fe200078e20ff */
[----:B------:R-:W-:Y:S01]  /*131a0*/  @!UP4 UMOV UR18, UR22 ;  /* 0x000000160012cc82 */ /* 0x000fe20008000000 */
[----:B------:R-:W-:-:S02]  /*131b0*/  LEA.HI R17, R17, R17, RZ, 0x1d ;  /* 0x0000001111117211 */ /* 0x000fc400078fe8ff */
[----:B------:R-:W-:Y:S01]  /*131c0*/  SEL R15, R15, 0x10, !P0 ;  /* 0x000000100f0f7807 */ /* 0x000fe20004000000 */
[----:B------:R-:W2:Y:S01]  /*131d0*/  @P2 MUFU.LG2 R4, R4 ;  /* 0x0000000400042308 */ /* 0x000ea20000000c00 */
[----:B------:R-:W-:Y:S01]  /*131e0*/  LOP3.LUT P0, RZ, R18, 0x2, RZ, 0xc0, !PT ;  /* 0x0000000212ff7812 */ /* 0x000fe2000780c0ff */
[----:B------:R-:W-:Y:S01]  /*131f0*/  IMAD.U32 R13, R13, 0x2, R17 ;  /* 0x000000020d0d7824 */ /* 0x000fe200078e0011 */
[----:B------:R-:W-:Y:S02]  /*13200*/  F2FP.PACK_AB R154, R155, R154 ;  /* 0x0000009a9b9a723e */ /* 0x000fe400000000ff */
[----:B------:R-:W-:Y:S02]  /*13210*/  F2FP.PACK_AB R144, R145, R144 ;  /* 0x000000909190723e */ /* 0x000fe400000000ff */
[----:B------:R-:W-:Y:S01]  /*13220*/  SHF.L.U32 R13, R13, 0x1, RZ ;  /* 0x000000010d0d7819 */ /* 0x000fe200000006ff */
[----:B------:R-:W3:Y:S01]  /*13230*/  @P1 MUFU.LG2 R8, R8 ;  /* 0x0000000800081308 */ /* 0x000ee20000000c00 */
[----:B------:R-:W-:Y:S01]  /*13240*/  F2FP.PACK_AB R134, R135, R134 ;  /* 0x000000868786723e */ /* 0x000fe200000000ff */
[----:B-1----:R-:W-:Y:S01]  /*13250*/  @P3 FMUL.FTZ R7, R7, 0.69314718246459960938 ;  /* 0x3f31721807073820 */ /* 0x002fe20000410000 */
[C---:B------:R-:W-:Y:S01]  /*13260*/  IADD3 R17, R13.reuse, 0x20, RZ ;  /* 0x000000200d117810 */ /* 0x040fe20007ffe0ff */
[----:B------:R-:W-:Y:S01]  /*13270*/  STS [R13], R160 ;  /* 0x000000a00d007388 */ /* 0x000fe20000000800 */
[----:B------:R-:W-:-:S02]  /*13280*/  IADD3 R16, R13, R15, RZ ;  /* 0x0000000f0d107210 */ /* 0x000fc40007ffe0ff */
[----:B------:R-:W-:Y:S01]  /*13290*/  @P0 IADD3 R17, R13, -0x20, RZ ;  /* 0xffffffe00d110810 */ /* 0x000fe20007ffe0ff */
[----:B------:R-:W-:Y:S01]  /*132a0*/  STS [R13+0x200], R162 ;  /* 0x000200a20d007388 */ /* 0x000fe20000000800 */
[----:B------:R-:W-:Y:S01]  /*132b0*/  F2FP.PACK_AB R140, R141, R140 ;  /* 0x0000008c8d8c723e */ /* 0x000fe200000000ff */
[----:B--2---:R-:W-:Y:S01]  /*132c0*/  @P2 FMUL.FTZ R4, R4, 0.69314718246459960938 ;  /* 0x3f31721804042820 */ /* 0x004fe20000410000 */
[----:B------:R-:W-:Y:S01]  /*132d0*/  F2FP.PACK_AB R142, R143, R142 ;  /* 0x0000008e8f8e723e */ /* 0x000fe200000000ff */
[----:B------:R-:W-:Y:S01]  /*132e0*/  IMAD.IADD R15, R15, 0x1, R17 ;  /* 0x000000010f0f7824 */ /* 0x000fe200078e0211 */
[----:B------:R-:W-:Y:S01]  /*132f0*/  STS [R16], R148 ;  /* 0x0000009410007388 */ /* 0x000fe20000000800 */
[----:B------:R-:W-:Y:S02]  /*13300*/  F2FP.PACK_AB R11, R11, R136 ;  /* 0x000000880b0b723e */ /* 0x000fe400000000ff */
[----:B------:R-:W-:Y:S01]  /*13310*/  F2FP.PACK_AB R12, R139, R12 ;  /* 0x0000000c8b0c723e */ /* 0x000fe200000000ff */
[----:B------:R-:W-:Y:S01]  /*13320*/  STS [R16+0x200], R150 ;  /* 0x0002009610007388 */ /* 0x000fe20000000800 */
[----:B------:R-:W-:Y:S01]  /*13330*/  LOP3.LUT R10, R10, 0xffffffe0, RZ, 0xc0, !PT ;  /* 0xffffffe00a0a7812 */ /* 0x000fe200078ec0ff */
[----:B---3--:R-:W-:-:S02]  /*13340*/  @P1 FMUL.FTZ R8, R8, 0.69314718246459960938 ;  /* 0x3f31721808081820 */ /* 0x008fc40000410000 */
[----:B------:R-:W-:Y:S01]  /*13350*/  STS [R13+0x1000], R156 ;  /* 0x0010009c0d007388 */ /* 0x000fe20000000800 */
[----:B------:R-:W-:Y:S02]  /*13360*/  IADD3 R10, -R10, R5, RZ ;  /* 0x000000050a0a7210 */ /* 0x000fe40007ffe1ff */
[----:B------:R-:W-:Y:S01]  /*13370*/  MOV R5, 0x7f800000 ;  /* 0x7f80000000057802 */ /* 0x000fe20000000f00 */
[----:B------:R-:W-:Y:S01]  /*13380*/  STS [R13+0x1200], R158 ;  /* 0x0012009e0d007388 */ /* 0x000fe20000000800 */
[----:B------:R-:W-:Y:S01]  /*13390*/  LOP3.LUT P0, RZ, R10, 0x3, RZ, 0xc0, !PT ;  /* 0x000000030aff7812 */ /* 0x000fe2000780c0ff */
[----:B------:R-:W-:Y:S01]  /*133a0*/  @P2 FFMA.FTZ R5, R2, c[0x0][0x238], R4 ;  /* 0x00008e0002052a23 */ /* 0x000fe20000010004 */
[----:B------:R-:W-:Y:S01]  /*133b0*/  MOV R10, 0x7f800000 ;  /* 0x7f800000000a7802 */ /* 0x000fe20000000f00 */
[----:B------:R-:W-:Y:S01]  /*133c0*/  STS [R16+0x1000], R152 ;  /* 0x0010009810007388 */ /* 0x000fe20000000800 */
[----:B------:R-:W-:-:S03]  /*133d0*/  @P1 FFMA.FTZ R10, R0, c[0x0][0x238], R8 ;  /* 0x00008e00000a1a23 */ /* 0x000fc60000010008 */
[----:B------:R-:W-:Y:S04]  /*133e0*/  STS [R16+0x1200], R154 ;  /* 0x0012009a10007388 */ /* 0x000fe80000000800 */
[----:B------:R-:W-:Y:S04]  /*133f0*/  STS [R17], R144 ;  /* 0x0000009011007388 */ /* 0x000fe80000000800 */
[----:B------:R-:W-:Y:S04]  /*13400*/  STS [R17+0x200], R146 ;  /* 0x0002009211007388 */ /* 0x000fe80000000800 */
[----:B------:R-:W-:Y:S04]  /*13410*/  STS [R15], R132 ;  /* 0x000000840f007388 */ /* 0x000fe80000000800 */
[----:B------:R-:W-:Y:S04]  /*13420*/  STS [R15+0x200], R134 ;  /* 0x000200860f007388 */ /* 0x000fe80000000800 */
[----:B------:R-:W-:Y:S04]  /*13430*/  STS [R17+0x1000], R140 ;  /* 0x0010008c11007388 */ /* 0x000fe80000000800 */
[----:B------:R-:W-:Y:S04]  /*13440*/  STS [R17+0x1200], R142 ;  /* 0x0012008e11007388 */ /* 0x000fe80000000800 */
[----:B------:R1:W-:Y:S04]  /*13450*/  STS [R15+0x1000], R11 ;  /* 0x0010000b0f007388 */ /* 0x0003e80000000800 */
[----:B------:R2:W-:Y:S04]  /*13460*/  STS [R15+0x1200], R12 ;  /* 0x0012000c0f007388 */ /* 0x0005e80000000800 */
[----:B------:R-:W-:Y:S01]  /*13470*/  BAR.SYNC.DEFER_BLOCKING 0x0 ;  /* 0x0000000000007b1d */ /* 0x000fe20000010000 */
[----:B-1----:R-:W-:Y:S01]  /*13480*/  MOV R11, 0x7f800000 ;  /* 0x7f800000000b7802 */ /* 0x002fe20000000f00 */
[----:B------:R-:W-:-:S02]  /*13490*/  @P4 FFMA.FTZ R11, R36, c[0x0][0x238], R6 ;  /* 0x00008e00240b4a23 */ /* 0x000fc40000010006 */
[----:B--2---:R-:W-:Y:S02]  /*134a0*/  IMAD.MOV.U32 R12, RZ, RZ, 0x7f800000 ;  /* 0x7f800000ff0c7424 */ /* 0x004fe400078e00ff */
[----:B------:R-:W-:Y:S01]  /*134b0*/  @P3 FFMA.FTZ R12, R3, c[0x0][0x238], R7 ;  /* 0x00008e00030c3a23 */ /* 0x000fe20000010007 */
[----:B------:R1:W2:Y:S04]  /*134c0*/  LDS.128 R24, [R219] ;  /* 0x00000000db187984 */ /* 0x0002a80000000c00 */
[----:B------:R1:W3:Y:S04]  /*134d0*/  LDS.128 R20, [R219+0x800] ;  /* 0x00080000db147984 */ /* 0x0002e80000000c00 */
[----:B------:R1:W4:Y:S04]  /*134e0*/  LDS.128 R16, [R219+0x1000] ;  /* 0x00100000db107984 */ /* 0x0003280000000c00 */
[----:B------:R1:W1:Y:S01]  /*134f0*/  LDS.128 R28, [R219+0x1800] ;  /* 0x00180000db1c7984 */ /* 0x0002620000000c00 */
[----:B------:R-:W-:Y:S05]  /*13500*/  @P0 BRA `(.L_x_219) ;  /* 0x0000024000000947 */ /* 0x000fea0003800000 */
[----:B------:R-:W-:-:S04]  /*13510*/  SHF.R.S32.HI R0, RZ, 0x1f, R9 ;  /* 0x0000001fff007819 */ /* 0x000fc80000011409 */
[----:B------:R-:W-:-:S04]  /*13520*/  LEA.HI R0, R0, R9, RZ, 0x2 ;  /* 0x0000000900007211 */ /* 0x000fc800078f10ff */
[----:B------:R-:W-:-:S05]  /*13530*/  LOP3.LUT R0, R0, 0xffffffc, RZ, 0xc0, !PT ;  /* 0x0ffffffc00007812 */ /* 0x000fca00078ec0ff */
[----:B------:R-:W-:-:S04]  /*13540*/  IMAD.IADD R0, R9, 0x1, -R0 ;  /* 0x0000000109007824 */ /* 0x000fc800078e0a00 */
[----:B------:R-:W-:-:S05]  /*13550*/  IMAD R0, R0, 0x10, R217 ;  /* 0x0000001000007824 */ /* 0x000fca00078e02d9 */
[C---:B------:R-:W-:Y:S02]  /*13560*/  ISETP.GE.AND P6, PT, R0.reuse, UR10, PT ;  /* 0x0000000a00007c0c */ /* 0x040fe4000bfc6270 */
[C---:B------:R-:W-:Y:S02]  /*13570*/  IADD3 R4, R0.reuse, 0x8, RZ ;  /* 0x0000000800047810 */ /* 0x040fe40007ffe0ff */
[----:B------:R-:W-:Y:S02]  /*13580*/  IADD3 R7, R0, 0x40, RZ ;  /* 0x0000004000077810 */ /* 0x000fe40007ffe0ff */
[----:B------:R-:W-:Y:S02]  /*13590*/  ISETP.GE.AND P5, PT, R4, UR10, PT ;  /* 0x0000000a04007c0c */ /* 0x000fe4000bfa6270 */
[----:B------:R-:W-:Y:S02]  /*135a0*/  IADD3 R6, R0, 0x48, RZ ;  /* 0x0000004800067810 */ /* 0x000fe40007ffe0ff */
[----:B------:R-:W-:-:S02]  /*135b0*/  ISETP.GE.AND P4, PT, R7, UR10, PT ;  /* 0x0000000a07007c0c */ /* 0x000fc4000bf86270 */
[----:B------:R-:W-:Y:S01]  /*135c0*/  ISETP.GE.AND P3, PT, R6, UR10, PT ;  /* 0x0000000a06007c0c */ /* 0x000fe2000bf66270 */
[----:B------:R-:W-:-:S05]  /*135d0*/  @!P6 IMAD R0, R0, UR21, RZ ;  /* 0x000000150000ec24 */ /* 0x000fca000f8e02ff */
[----:B------:R-:W-:Y:S01]  /*135e0*/  @!P6 IADD3 R3, P0, R0, UR4, RZ ;  /* 0x000000040003ec10 */ /* 0x000fe2000ff1e0ff */
[----:B------:R-:W-:-:S03]  /*135f0*/  @!P5 IMAD R4, R4, UR21, RZ ;  /* 0x000000150404dc24 */ /* 0x000fc6000f8e02ff */
[----:B------:R-:W-:Y:S01]  /*13600*/  @!P6 LEA.HI.X.SX32 R0, R0, UR5, 0x1, P0 ;  /* 0x000000050000ec11 */ /* 0x000fe200080f0eff */
[----:B------:R-:W-:Y:S01]  /*13610*/  @!P4 IMAD R7, R7, UR21, RZ ;  /* 0x000000150707cc24 */ /* 0x000fe2000f8e02ff */
[C---:B------:R-:W-:Y:S01]  /*13620*/  @!P6 LEA R8, P1, R3.reuse, c[0x0][0x200], 0x2 ;  /* 0x000080000308ea11 */ /* 0x040fe200078210ff */
[----:B------:R-:W-:Y:S01]  /*13630*/  @!P3 IMAD R6, R6, UR21, RZ ;  /* 0x000000150606bc24 */ /* 0x000fe2000f8e02ff */
[C---:B------:R-:W-:Y:S02]  /*13640*/  @!P5 IADD3 R2, P0, R4.reuse, UR4, RZ ;  /* 0x000000040402dc10 */ /* 0x040fe4000ff1e0ff */
[----:B------:R-:W-:Y:S02]  /*13650*/  @!P6 LEA.HI.X R9, R3, c[0x0][0x204], R0, 0x2, P1 ;  /* 0x000081000309ea11 */ /* 0x000fe400008f1400 */
[----:B------:R-:W-:Y:S02]  /*13660*/  @!P5 LEA.HI.X.SX32 R0, R4, UR5, 0x1, P0 ;  /* 0x000000050400dc11 */ /* 0x000fe400080f0eff */
[----:B------:R-:W-:Y:S01]  /*13670*/  @!P4 IADD3 R3, P1, R7, UR4, RZ ;  /* 0x000000040703cc10 */ /* 0x000fe2000ff3e0ff */
[----:B------:R4:W-:Y:S01]  /*13680*/  @!P6 STG.E [R8.64], R11 ;  /* 0x0000000b0800e986 */ /* 0x0009e2000c101910 */
[----:B------:R-:W-:-:S02]  /*13690*/  @!P5 LEA R32, P2, R2, c[0x0][0x200], 0x2 ;  /* 0x000080000220da11 */ /* 0x000fc400078410ff */
[----:B------:R-:W-:Y:S02]  /*136a0*/  @!P3 IADD3 R4, P0, R6, UR4, RZ ;  /* 0x000000040604bc10 */ /* 0x000fe4000ff1e0ff */
[----:B------:R-:W-:Y:S02]  /*136b0*/  @!P4 LEA.HI.X.SX32 R7, R7, UR5, 0x1, P1 ;  /* 0x000000050707cc11 */ /* 0x000fe400088f0eff */
[----:B------:R-:W-:Y:S02]  /*136c0*/  @!P5 LEA.HI.X R33, R2, c[0x0][0x204], R0, 0x2, P2 ;  /* 0x000081000221da11 */ /* 0x000fe400010f1400 */
[----:B------:R-:W-:Y:S02]  /*136d0*/  @!P3 LEA.HI.X.SX32 R6, R6, UR5, 0x1, P0 ;  /* 0x000000050606bc11 */ /* 0x000fe400080f0eff */
[----:B------:R-:W-:Y:S01]  /*136e0*/  @!P4 LEA R34, P1, R3, c[0x0][0x200], 0x2 ;  /* 0x000080000322ca11 */ /* 0x000fe200078210ff */
[----:B------:R4:W-:Y:S01]  /*136f0*/  @!P5 STG.E [R32.64], R12 ;  /* 0x0000000c2000d986 */ /* 0x0009e2000c101910 */
[----:B------:R-:W-:-:S02]  /*13700*/  @!P3 LEA R2, P0, R4, c[0x0][0x200], 0x2 ;  /* 0x000080000402ba11 */ /* 0x000fc400078010ff */
[----:B------:R-:W-:Y:S02]  /*13710*/  @!P4 LEA.HI.X R35, R3, c[0x0][0x204], R7, 0x2, P1 ;  /* 0x000081000323ca11 */ /* 0x000fe400008f1407 */
[----:B------:R-:W-:-:S03]  /*13720*/  @!P3 LEA.HI.X R3, R4, c[0x0][0x204], R6, 0x2, P0 ;  /* 0x000081000403ba11 */ /* 0x000fc600000f1406 */
[----:B------:R4:W-:Y:S04]  /*13730*/  @!P4 STG.E [R34.64], R5 ;  /* 0x000000052200c986 */ /* 0x0009e8000c101910 */
[----:B------:R4:W-:Y:S02]  /*13740*/  @!P3 STG.E [R2.64], R10 ;  /* 0x0000000a0200b986 */ /* 0x0009e4000c101910 */
.L_x_219:
[----:B------:R-:W-:Y:S05]  /*13750*/  BSYNC B0 ;  /* 0x0000000000007941 */ /* 0x000fea0003800000 */
.L_x_218:
[----:B------:R-:W5:Y:S01]  /*13760*/  S2R R4, SR_TID.X ;  /* 0x0000000000047919 */ /* 0x000f620000002100 */
[----:B------:R-:W-:Y:S01]  /*13770*/  UIMAD UR9, UR9, -0x80, UR14 ;  /* 0xffffff80090978a4 */ /* 0x000fe2000f8e020e */
[C---:B------:R-:W-:Y:S01]  /*13780*/  IADD3 R6, P0, R232.reuse, UR18, RZ ;  /* 0x00000012e8067c10 */ /* 0x040fe2000ff1e0ff */
[----:B------:R-:W-:Y:S01]  /*13790*/  USHF.R.S32.HI UR6, URZ, 0x1f, UR11 ;  /* 0x0000001f3f067899 */ /* 0x000fe2000801140b */
[----:B------:R-:W4:Y:S01]  /*137a0*/  S2R R0, SR_CTAID.Z ;  /* 0x0000000000007919 */ /* 0x000f220000002700 */
[----:B------:R-:W-:Y:S01]  /*137b0*/  ISETP.GE.AND P1, PT, R232, c[0x0][0x220], PT ;  /* 0x00008800e8007a0c */ /* 0x000fe20003f26270 */
[----:B------:R-:W-:Y:S01]  /*137c0*/  ULDC.64 UR4, c[0x0][0x1f0] ;  /* 0x00007c0000047ab9 */ /* 0x000fe20000000a00 */
[----:B------:R-:W-:Y:S01]  /*137d0*/  BSSY B0, `(.L_x_220) ;  /* 0x000001a000007945 */ /* 0x000fe20003800000 */
[----:B------:R-:W-:-:S04]  /*137e0*/  UIMAD UR4, UR6, UR4, URZ ;  /* 0x00000004060472a4 */ /* 0x000fc8000f8e023f */
[----:B------:R-:W-:Y:S01]  /*137f0*/  UIMAD UR4, UR11, UR5, UR4 ;  /* 0x000000050b0472a4 */ /* 0x000fe2000f8e0204 */
[----:B----45:R-:W-:-:S04]  /*13800*/  SHF.R.S32.HI R3, RZ, 0x1f, R4 ;  /* 0x0000001fff037819 */ /* 0x030fc80000011404 */
[----:B------:R-:W-:-:S04]  /*13810*/  LEA.HI R3, R3, R4, RZ, 0x2 ;  /* 0x0000000403037211 */ /* 0x000fc800078f10ff */
[----:B------:R-:W-:-:S05]  /*13820*/  LOP3.LUT R2, R3, 0xfffffffc, RZ, 0xc0, !PT ;  /* 0xfffffffc03027812 */ /* 0x000fca00078ec0ff */
[----:B------:R-:W-:Y:S01]  /*13830*/  IMAD.IADD R2, R4, 0x1, -R2 ;  /* 0x0000000104027824 */ /* 0x000fe200078e0a02 */
[----:B------:R-:W-:-:S03]  /*13840*/  SHF.R.S32.HI R4, RZ, 0x2, R3 ;  /* 0x00000002ff047819 */ /* 0x000fc60000011403 */
[----:B------:R-:W-:Y:S01]  /*13850*/  IMAD.SHL.U32 R2, R2, 0x8, RZ ;  /* 0x0000000802027824 */ /* 0x000fe200078e00ff */
[----:B------:R-:W-:-:S04]  /*13860*/  SHF.R.S32.HI R5, RZ, 0x1f, R4 ;  /* 0x0000001fff057819 */ /* 0x000fc80000011404 */
[----:B------:R-:W-:-:S04]  /*13870*/  SHF.R.S32.HI R2, RZ, 0x1f, R2 ;  /* 0x0000001fff027819 */ /* 0x000fc80000011402 */
[----:B------:R-:W-:Y:S01]  /*13880*/  IADD3.X R7, R2, UR7, RZ, P0, !PT ;  /* 0x0000000702077c10 */ /* 0x000fe200087fe4ff */
[----:B------:R-:W-:Y:S01]  /*13890*/  IMAD.U32 R2, RZ, RZ, UR13 ;  /* 0x0000000dff027e24 */ /* 0x000fe2000f8e00ff */
[----:B------:R-:W-:-:S03]  /*138a0*/  ISETP.GE.OR P0, PT, R14, UR9, P1 ;  /* 0x000000090e007c0c */ /* 0x000fc60008f06670 */
[----:B------:R-:W-:-:S04]  /*138b0*/  IMAD.WIDE.U32 R6, R0, c[0x0][0x1f0], R6 ;  /* 0x00007c0000067a25 */ /* 0x000fc800078e0006 */
[----:B------:R-:W-:Y:S01]  /*138c0*/  IMAD.WIDE R8, R2, 0x80, R4 ;  /* 0x0000008002087825 */ /* 0x000fe200078e0204 */
[----:B------:R-:W-:-:S05]  /*138d0*/  IADD3 R11, R7, UR4, RZ ;  /* 0x00000004070b7c10 */ /* 0x000fca000fffe0ff */
        /* <DEDUP_REMOVED lines=8> */
[----:B--2---:R2:W-:Y:S02]  /*13960*/  STG.E.128 [R12.64], R24 ;  /* 0x000000180c007986 */ /* 0x0045e4000c101d10 */
.L_x_221:
[----:B------:R-:W-:Y:S05]  /*13970*/  BSYNC B0 ;  /* 0x0000000000007941 */ /* 0x000fea0003800000 */
.L_x_220:
[----:B------:R-:W-:Y:S01]  /*13980*/  IADD3 R0, R4, 0x20, RZ ;  /* 0x0000002004007810 */ /* 0x000fe20007ffe0ff */
[----:B------:R-:W-:Y:S03]  /*13990*/  BSSY B0, `(.L_x_222) ;  /* 0x000000e000007945 */ /* 0x000fe60003800000 */
[----:B------:R-:W-:-:S13]  /*139a0*/  ISETP.GE.OR P0, PT, R0, UR10, P1 ;  /* 0x0000000a00007c0c */ /* 0x000fda0008f06670 */
[----:B------:R-:W-:Y:S05]  /*139b0*/  @P0 BRA `(.L_x_223) ;  /* 0x000000b000000947 */ /* 0x000fea0003800000 */
[----:B------:R-:W-:Y:S01]  /*139c0*/  IADD3 R2, P0, R8, 0x20, RZ ;  /* 0x0000002008027810 */ /* 0x000fe20007f1e0ff */
[----:B--2---:R-:W-:Y:S01]  /*139d0*/  IMAD.MOV.U32 R12, RZ, RZ, R6 ;  /* 0x000000ffff0c7224 */ /* 0x004fe200078e0006 */
        /* <DEDUP_REMOVED lines=9> */
.L_x_223:
[----:B------:R-:W-:Y:S05]  /*13a70*/  BSYNC B0 ;  /* 0x0000000000007941 */ /* 0x000fea0003800000 */
.L_x_222:
[----:B------:R-:W-:Y:S01]  /*13a80*/  IADD3 R0, R4, 0x40, RZ ;  /* 0x0000004004007810 */ /* 0x000fe20007ffe0ff */
[----:B------:R-:W-:Y:S03]  /*13a90*/  BSSY B0, `(.L_x_224) ;  /* 0x000000e000007945 */ /* 0x000fe60003800000 */
[----:B------:R-:W-:-:S13]  /*13aa0*/  ISETP.GE.OR P0, PT, R0, UR10, P1 ;  /* 0x0000000a00007c0c */ /* 0x000fda0008f06670 */
        /* <DEDUP_REMOVED lines=12> */
.L_x_225:
[----:B------:R-:W-:Y:S05]  /*13b70*/  BSYNC B0 ;  /* 0x0000000000007941 */ /* 0x000fea0003800000 */
.L_x_224:
[----:B------:R-:W-:-:S04]  /*13b80*/  IADD3 R4, R4, 0x60, RZ ;  /* 0x0000006004047810 */ /* 0x000fc80007ffe0ff */
[----:B------:R-:W-:-:S13]  /*13b90*/  ISETP.GE.OR P1, PT, R4, UR10, P1 ;  /* 0x0000000a04007c0c */ /* 0x000fda0008f26670 */
[----:B------:R-:W-:Y:S05]  /*13ba0*/  @P1 EXIT ;  /* 0x000000000000194d */ /* 0x000fea0003800000 */
[----:B------:R-:W-:Y:S01]  /*13bb0*/  IADD3 R0, P0, R8, 0x60, RZ ;  /* 0x0000006008007810 */ /* 0x000fe20007f1e0ff */
[----:B------:R-:W-:Y:S01]  /*13bc0*/  IMAD.MOV.U32 R4, RZ, RZ, R6 ;  /* 0x000000ffff047224 */ /* 0x000fe200078e0006 */
[----:B------:R-:W-:-:S03]  /*13bd0*/  MOV R5, R11 ;  /* 0x0000000b00057202 */ /* 0x000fc60000000f00 */
[----:B--2---:R-:W-:Y:S02]  /*13be0*/  IMAD.X R2, RZ, RZ, R9, P0 ;  /* 0x000000ffff027224 */ /* 0x004fe400000e0609 */
[----:B------:R-:W-:-:S04]  /*13bf0*/  IMAD.WIDE.U32 R4, R0, c[0x0][0x1e8], R4 ;  /* 0x00007a0000047a25 */ /* 0x000fc800078e0004 */
[----:B------:R-:W-:Y:S01]  /*13c00*/  IMAD R2, R2, c[0x0][0x1e8], RZ ;  /* 0x00007a0002027a24 */ /* 0x000fe200078e02ff */
[----:B------:R-:W-:-:S03]  /*13c10*/  LEA R6, P0, R4, c[0x0][0x1d0], 0x1 ;  /* 0x0000740004067a11 */ /* 0x000fc600078008ff */
[----:B------:R-:W-:-:S05]  /*13c20*/  IMAD R2, R0, c[0x0][0x1ec], R2 ;  /* 0x00007b0000027a24 */ /* 0x000fca00078e0202 */
[----:B------:R-:W-:-:S04]  /*13c30*/  IADD3 R2, R2, R5, RZ ;  /* 0x0000000502027210 */ /* 0x000fc80007ffe0ff */
[----:B------:R-:W-:-:S05]  /*13c40*/  LEA.HI.X R7, R4, c[0x0][0x1d4], R2, 0x1, P0 ;  /* 0x0000750004077a11 */ /* 0x000fca00000f0c02 */
[----:B-1----:R-:W-:Y:S01]  /*13c50*/  STG.E.128 [R6.64], R28 ;  /* 0x0000001c06007986 */ /* 0x002fe2000c101d10 */
[----:B------:R-:W-:Y:S05]  /*13c60*/  EXIT ;  /* 0x000000000000794d */ /* 0x000fea0003800000 */
.L_x_226:
        /* <DEDUP_REMOVED lines=9> */
.L_x_1129:


//--------------------- .text._ZN5flash16flash_fwd_kernelI23Flash_fwd_kernel_traitsILi32ELi128ELi128ELi4ELb0ELb0EN7cutlass6half_tE19Flash_kernel_traitsILi32ELi128ELi128ELi4ES3_EELb0ELb0ELb1ELb1ELb0ELb0ELb0ELb0EEEvNS_16Flash_fwd_paramsE --------------------------
	.section	.text._ZN5flash16flash_fwd_kernelI23Flash_fwd_kernel_traitsILi32ELi128ELi128ELi4ELb0ELb0EN7cutlass6half_tE19Flash_kernel_traitsILi32ELi128ELi128ELi4ES3_EELb0ELb0ELb1ELb1ELb0ELb0ELb0ELb0EEEvNS_16Flash_fwd_paramsE,"ax",@progbits
	.sectioninfo	@"SHI_REGISTERS=255"
	.align	128
        .global         _ZN5flash16flash_fwd_kernelI23Flash_fwd_kernel_traitsILi32ELi128ELi128ELi4ELb0ELb0EN7cutlass6half_tE19Flash_kernel_traitsILi32ELi128ELi128ELi4ES3_EELb0ELb0ELb1ELb1ELb0ELb0ELb0ELb0EEEvNS_16Flash_fwd_paramsE
        .type           _ZN5flash16flash_fwd_kernelI23Flash_fwd_kernel_traitsILi32ELi128ELi128ELi4ELb0ELb0EN7cutlass6half_tE19Flash_kernel_traitsILi32ELi128ELi128ELi4ES3_EELb0ELb0ELb1ELb1ELb0ELb0ELb0ELb0EEEvNS_16Flash_fwd_paramsE,@function
        .size           _ZN5flash16flash_fwd_kernelI23Flash_fwd_kernel_traitsILi32ELi128ELi128ELi4ELb0ELb0EN7cutlass6half_tE19Flash_kernel_traitsILi32ELi128ELi128ELi4ES3_EELb0ELb0ELb1ELb1ELb0ELb0ELb0ELb0EEEvNS_16Flash_fwd_paramsE,(.L_x_1130 - _ZN5flash16flash_fwd_kernelI23Flash_fwd_kernel_traitsILi32ELi128ELi128ELi4ELb0ELb0EN7cutlass6half_tE19Flash_kernel_traitsILi32ELi128ELi128ELi4ES3_EELb0ELb0ELb1ELb1ELb0ELb0ELb0ELb0EEEvNS_16Flash_fwd_paramsE)
        .other          _ZN5flash16flash_fwd_kernelI23Flash_fwd_kernel_traitsILi32ELi128ELi128ELi4ELb0ELb0EN7cutlass6half_tE19Flash_kernel_traitsILi32ELi128ELi128ELi4ES3_EELb0ELb0ELb1ELb1ELb0ELb0ELb0ELb0EEEvNS_16Flash_fwd_paramsE,@"STO_CUDA_ENTRY STV_DEFAULT"
_ZN5flash16flash_fwd_kernelI23Flash_fwd_kernel_traitsILi32ELi128ELi128ELi4ELb0ELb0EN7cutlass6half_tE19Flash_kernel_traitsILi32ELi128ELi128ELi4ES3_EELb0ELb0ELb1ELb1ELb0ELb0ELb0ELb0EEEvNS_16Flash_fwd_paramsE:
.text._ZN5flash16flash_fwd_kernelI23Flash_fwd_kernel_traitsILi32ELi128ELi128ELi4ELb0ELb0EN7cutlass6half_tE19Flash_kernel_traitsILi32ELi128ELi128ELi4ES3_EELb0ELb0ELb1ELb1ELb0ELb0ELb0ELb0EEEvNS_16Flash_fwd_paramsE:
        /* <DEDUP_REMOVED lines=26> */
[----:B------:R-:W-:Y:S01]  /*01a0*/  IMAD.U32 R4, RZ, RZ, UR4 ;  /* 0x00000004ff047e24 */ /* 0x000fe2000f8e00ff */
[----:B------:R-:W-:-:S05]  /*01b0*/  MOV R5, UR5 ;  /* 0x0000000500057c02 */ /* 0x000fca0008000f00 */
[----:B------:R4:W5:Y:S01]  /*01c0*/  @P0 LDG.E R4, [R4.64] ;  /* 0x0000001204040981 */ /* 0x000962000c1e1900 */
[----:B------:R-:W-:Y:S01]  /*01d0*/  PLOP3.LUT P1, PT, PT, PT, UP1, 0x80, 0x0 ;  /* 0x000000000000781c */ /* 0x000fe20003f2f018 */
[----:B------:R-:W-:-:S06]  /*01e0*/  UIMAD.WIDE UR8, UR11, UR7, UR8 ;  /* 0x000000070b0872a5 */ /* 0x000fcc000f8e0208 */
[----:B-1----:R-:W-:Y:S01]  /*01f0*/  IMAD.U32 R2, RZ, RZ, UR8 ;  /* 0x00000008ff027e24 */ /* 0x002fe2000f8e00ff */
[----:B------:R-:W-:-:S05]  /*0200*/  MOV R3, UR9 ;  /* 0x0000000900037c02 */ /* 0x000fca0008000f00 */
[----:B----4-:R-:W4:Y:S01]  /*0210*/  @!P1 LDG.E R5, [R2.64] ;  /* 0x0000001202059981 */ /* 0x010f22000c1e1900 */
[----:B------:R-:W-:Y:S02]  /*0220*/  UMOV UR10, 0xffffffff ;  /* 0xffffffff000a7882 */ /* 0x000fe40000000000 */
[----:B------:R-:W-:Y:S01]  /*0230*/  UMOV UR21, URZ ;  /* 0x0000003f00157c82 */ /* 0x000fe20008000000 */
[----:B------:R-:W1:Y:S01]  /*0240*/  S2R R10, SR_TID.X ;  /* 0x00000000000a7919 */ /* 0x000e620000002100 */
[----:B------:R-:W-:Y:S01]  /*0250*/  UMOV UR23, 0xffffffff ;  /* 0xffffffff00177882 */ /* 0x000fe20000000000 */
[----:B------:R-:W1:Y:S08]  /*0260*/  S2UR UR13, SR_CTAID.X ;  /* 0x00000000000d79c3 */ /* 0x000e700000002500 */
[----:B------:R-:W1:Y:S08]  /*0270*/  S2UR UR12, SR_CTAID.Z ;  /* 0x00000000000c79c3 */ /* 0x000e700000002700 */
[----:B--2---:R-:W2:Y:S08]  /*0280*/  @P2 R2UR UR10, R6 ;  /* 0x00000000060a23c2 */ /* 0x004eb000000e0000 */
[----:B---3--:R-:W2:Y:S08]  /*0290*/  @P2 R2UR UR16, R0 ;  /* 0x00000000001023c2 */ /* 0x008eb000000e0000 */
[----:B-----5:R3:W1:Y:S01]  /*02a0*/  @P0 R2UR UR21, R4 ;  /* 0x00000000041503c2 */ /* 0x02066200000e0000 */
[----:B------:R-:W-:-:S04]  /*02b0*/  ISETP.NE.U32.AND P0, PT, RZ, c[0x0][0x248], PT ;  /* 0x00009200ff007a0c */ /* 0x000fc80003f05070 */
[----:B------:R-:W-:Y:S01]  /*02c0*/  ISETP.NE.AND.EX P0, PT, RZ, c[0x0][0x24c], PT, P0 ;  /* 0x00009300ff007a0c */ /* 0x000fe20003f05300 */
[----:B--2---:R-:W-:Y:S02]  /*02d0*/  @UP2 UIADD3 UR16, UR16, -UR10, URZ ;  /* 0x8000000a10102290 */ /* 0x004fe4000fffe03f */
[----:B----4-:R3:W2:Y:S05]  /*02e0*/  @!P1 R2UR UR23, R5 ;  /* 0x00000000051793c2 */ /* 0x0106aa00000e0000 */
[----:B------:R-:W-:-:S05]  /*02f0*/  @!UP2 ULDC UR16, c[0x0][0x214] ;  /* 0x000085000010aab9 */ /* 0x000fca0000000800 */
[----:B-123--:R-:W-:Y:S05]  /*0300*/  @!P0 BRA `(.L_x_227) ;  /* 0x0000007000008947 */ /* 0x00efea0003800000 */
[----:B------:R-:W-:-:S13]  /*0310*/  PLOP3.LUT P0, PT, PT, PT, UP3, 0x80, 0x0 ;  /* 0x000000000000781c */ /* 0x000fda0003f0f038 */
[----:B------:R-:W2:Y:S04]  /*0320*/  @P0 LDG.E R0, [R2.64+0x4] ;  /* 0x0000041202000981 */ /* 0x000ea8000c1e1900 */
[----:B------:R-:W3:Y:S01]  /*0330*/  @!P0 LDG.E R2, [R2.64] ;  /* 0x0000001202028981 */ /* 0x000ee2000c1e1900 */
[----:B--2---:R-:W1:Y:S02]  /*0340*/  @P0 R2UR UR6, R0 ;  /* 0x00000000000603c2 */ /* 0x004e6400000e0000 */
[----:B-1----:R-:W-:-:S11]  /*0350*/  @UP3 UIADD3 UR6, UR6, -UR23, URZ ;  /* 0x8000001706063290 */ /* 0x002fd6000fffe03f */
[----:B---3--:R1:W2:Y:S02]  /*0360*/  @!P0 R2UR UR6, R2 ;  /* 0x00000000020683c2 */ /* 0x0082a400000e0000 */
[----:B-12---:R-:W-:Y:S05]  /*0370*/  BRA `(.L_x_228) ;  /* 0x0000001000007947 */ /* 0x006fea0003800000 */
.L_x_227:
[----:B------:R-:W-:Y:S02]  /*0380*/  ULDC UR6, c[0x0][0x218] ;  /* 0x0000860000067ab9 */ /* 0x000fe40000000800 */
.L_x_228:
        /* <DEDUP_REMOVED lines=12> */
[----:B------:R-:W-:-:S03]  /*0450*/  @!UP2 UISETP.NE.U32.AND UP1, UPT, URZ, UR4, UPT ;  /* 0x000000043f00a28c */ /* 0x000fc6000bf25070 */
[----:B------:R-:W-:Y:S02]  /*0460*/  ULDC UR4, c[0x0][0x21c] ;  /* 0x0000870000047ab9 */ /* 0x000fe40000000800 */
[----:B------:R-:W-:-:S04]  /*0470*/  @!UP2 UISETP.NE.AND.EX UP1, UPT, URZ, UR5, UPT, UP1 ;  /* 0x000000053f00a28c */ /* 0x000fc8000bf25310 */
[----:B------:R-:W-:Y:S01]  /*0480*/  @!UP2 USEL UR4, URZ, UR4, !UP1 ;  /* 0x000000043f04a287 */ /* 0x000fe2000c800000 */
[----:B--2---:R-:W1:Y:S01]  /*0490*/  @P0 R2UR UR15, R0 ;  /* 0x00000000000f03c2 */ /* 0x004e6200000e0000 */
[----:B------:R-:W-:Y:S01]  /*04a0*/  PLOP3.LUT P0, PT, PT, PT, UP0, 0x80, 0x0 ;  /* 0x000000000000781c */ /* 0x000fe20003f0f008 */
[----:B-1----:R-:W-:Y:S02]  /*04b0*/  @UP2 UIADD3 UR15, UR15, -UR21, URZ ;  /* 0x800000150f0f2290 */ /* 0x002fe4000fffe03f */
[----:B------:R-:W-:-:S10]  /*04c0*/  @!UP2 UIADD3 UR15, UR4, UR6, -UR21 ;  /* 0x00000006040fa290 */ /* 0x000fd4000fffe815 */
[----:B------:R-:W-:Y:S05]  /*04d0*/  @!P0 EXIT ;  /* 0x000000000000894d */ /* 0x000fea0003800000 */
[----:B------:R-:W-:Y:S02]  /*04e0*/  UIADD3 UR6, UR15, UR14, -UR16 ;  /* 0x0000000e0f067290 */ /* 0x000fe4000fffe810 */
[----:B------:R-:W-:Y:S02]  /*04f0*/  UIADD3 UR4, -UR16, 0xff, UR14 ;  /* 0x000000ff10047890 */ /* 0x000fe4000fffe10e */
[----:B------:R-:W-:Y:S02]  /*0500*/  ULDC UR9, c[0x0][0x2e4] ;  /* 0x0000b90000097ab9 */ /* 0x000fe40000000800 */
[----:B------:R-:W-:Y:S02]  /*0510*/  ULDC UR5, c[0x0][0x2e8] ;  /* 0x0000ba0000057ab9 */ /* 0x000fe40000000800 */
[----:B------:R-:W-:Y:S02]  /*0520*/  UIADD3 UR9, UR6, -UR9, URZ ;  /* 0x8000000906097290 */ /* 0x000fe4000fffe03f */
[----:B------:R-:W-:-:S02]  /*0530*/  UIADD3 UR7, UR15, 0x7f, URZ ;  /* 0x0000007f0f077890 */ /* 0x000fc4000fffe03f */
[----:B------:R-:W-:Y:S02]  /*0540*/  UIADD3 UR5, UR4, UR5, UR15 ;  /* 0x0000000504057290 */ /* 0x000fe4000fffe00f */
[----:B------:R-:W-:Y:S02]  /*0550*/  USHF.R.S32.HI UR8, URZ, 0x1f, UR9 ;  /* 0x0000001f3f087899 */ /* 0x000fe40008011409 */
[----:B------:R-:W-:Y:S02]  /*0560*/  USHF.R.S32.HI UR6, URZ, 0x1f, UR7 ;  /* 0x0000001f3f067899 */ /* 0x000fe40008011407 */
[----:B------:R-:W-:Y:S02]  /*0570*/  USHF.R.S32.HI UR4, URZ, 0x1f, UR5 ;  /* 0x0000001f3f047899 */ /* 0x000fe40008011405 */
[----:B------:R-:W-:Y:S02]  /*0580*/  ULEA.HI UR8, UR8, UR9, URZ, 0x7 ;  /* 0x0000000908087291 */ /* 0x000fe4000f8f383f */
        /* <DEDUP_REMOVED lines=12> */
[----:B------:R-:W-:Y:S01]  /*0650*/  UISETP.NE.AND UP0, UPT, UR10, -0x1, UPT ;  /* 0xffffffff0a00788c */ /* 0x000fe2000bf05270 */
        /* <DEDUP_REMOVED lines=71> */
.L_x_231:
[----:B------:R-:W-:Y:S05]  /*0ad0*/  BSYNC B0 ;  /* 0x0000000000007941 */ /* 0x000fea0003800000 */
.L_x_230:
        /* <DEDUP_REMOVED lines=16> */
.L_x_233:
[----:B------:R-:W-:Y:S05]  /*0be0*/  BSYNC B0 ;  /* 0x0000000000007941 */ /* 0x000fea0003800000 */
.L_x_232:
        /* <DEDUP_REMOVED lines=16> */
.L_x_235:
[----:B------:R-:W-:Y:S05]  /*0cf0*/  BSYNC B0 ;  /* 0x0000000000007941 */ /* 0x000fea0003800000 */
.L_x_234:
        /* <DEDUP_REMOVED lines=15> */
.L_x_237:
[----:B------:R-:W-:Y:S05]  /*0df0*/  BSYNC B0 ;  /* 0x0000000000007941 */ /* 0x000fea0003800000 */
.L_x_236:
[C---:B------:R-:W-:Y:S02]  /*0e00*/  ISETP.NE.OR P6, PT, R10.reuse, RZ, P6 ;  /* 0x000000ff0a00720c */ /* 0x040fe400037c5670 */
[C---:B------:R-:W-:Y:S02]  /*0e10*/  ISETP.NE.OR P5, PT, R10.reuse, RZ, P5 ;  /* 0x000000ff0a00720c */ /* 0x040fe40002fa5670 */
[C---:B------:R-:W-:Y:S02]  /*0e20*/  ISETP.NE.OR P4, PT, R10.reuse, RZ, P4 ;  /* 0x000000ff0a00720c */ /* 0x040fe40002785670 */
[----:B------:R-:W-:-:S07]  /*0e30*/  ISETP.NE.OR P0, PT, R10, RZ, P0 ;  /* 0x000000ff0a00720c */ /* 0x000fce0000705670 */
[----:B------:R-:W-:Y:S02]  /*0e40*/  @!P6 IMAD R7, R12, UR23, RZ ;  /* 0x000000170c07ec24 */ /* 0x000fe4000f8e02ff */
[----:B------:R-:W-:Y:S02]  /*0e50*/  @!P5 IMAD R0, R5, UR23, RZ ;  /* 0x000000170500dc24 */ /* 0x000fe4000f8e02ff */
[----:B------:R-:W-:Y:S01]  /*0e60*/  @!P4 IMAD R4, R4, UR23, RZ ;  /* 0x000000170404cc24 */ /* 0x000fe2000f8e02ff */
[C---:B------:R-:W-:Y:S02]  /*0e70*/  @!P6 IADD3 R6, P1, R7.reuse, UR14, RZ ;  /* 0x0000000e0706ec10 */ /* 0x040fe4000ff3e0ff */
        /* <DEDUP_REMOVED lines=26> */
.L_x_229:
[----:B------:R-:W-:Y:S02]  /*1020*/  UISETP.NE.AND UP0, UPT, UR10, -0x1, UPT ;  /* 0xffffffff0a00788c */ /* 0x000fe4000bf05270 */
        /* <DEDUP_REMOVED lines=10> */
[----:B------:R-:W-:Y:S02]  /*10d0*/  @UP1 UIMAD.WIDE.U32 UR26, UR22, UR4, URZ ;  /* 0x00000004161a12a5 */ /* 0x000fe4000f8e003f */
[----:B------:R-:W-:Y:S02]  /*10e0*/  @!UP0 UIMAD.WIDE.U32 UR28, UR11, UR6, URZ ;  /* 0x000000060b1c82a5 */ /* 0x000fe4000f8e003f */
[----:B------:R-:W-:Y:S02]  /*10f0*/  @!UP0 UIMAD UR7, UR11, UR7, UR17 ;  /* 0x000000070b0782a4 */ /* 0x000fe4000f8e0211 */
[----:B------:R-:W-:Y:S02]  /*1100*/  @UP0 UMOV UR6, UR24 ;  /* 0x0000001800060c82 */ /* 0x000fe40008000000 */
[----:B------:R-:W-:Y:S02]  /*1110*/  @UP1 UIMAD UR22, UR22, UR5, UR27 ;  /* 0x00000005161612a4 */ /* 0x000fe4000f8e021b */
[----:B------:R-:W-:-:S02]  /*1120*/  USHF.R.S32.HI UR17, URZ, 0x1f, UR12 ;  /* 0x0000001f3f117899 */ /* 0x000fc4000801140c */
[----:B------:R-:W-:Y:S02]  /*1130*/  @!UP0 UIADD3 UR20, UR29, UR7, URZ ;  /* 0x000000071d148290 */ /* 0x000fe4000fffe03f */
[----:B------:R-:W-:Y:S02]  /*1140*/  @!UP0 UMOV UR6, UR28 ;  /* 0x0000001c00068c82 */ /* 0x000fe40008000000 */
[----:B------:R-:W-:Y:S01]  /*1150*/  @UP1 UMOV UR24, UR26 ;  /* 0x0000001a00181c82 */ /* 0x000fe20008000000 */
[----:B------:R-:W-:Y:S05]  /*1160*/  @P0 BRA `(.L_x_238) ;  /* 0x000000c000000947 */ /* 0x000fea0003800000 */
[----:B------:R-:W-:Y:S02]  /*1170*/  USHF.R.S32.HI UR22, URZ, 0x1f, UR21 ;  /* 0x0000001f3f167899 */ /* 0x000fe40008011415 */
[----:B------:R-:W-:Y:S02]  /*1180*/  ULDC.64 UR4, c[0x0][0x198] ;  /* 0x0000660000047ab9 */ /* 0x000fe40000000a00 */
[----:B------:R-:W-:Y:S02]  /*1190*/  UIMAD UR22, UR22, UR4, URZ ;  /* 0x00000004161672a4 */ /* 0x000fe4000f8e023f */
[----:B------:R-:W-:-:S02]  /*11a0*/  UIMAD.WIDE.U32 UR24, UR21, UR4, URZ ;  /* 0x00000004151872a5 */ /* 0x000fc4000f8e003f */
[----:B------:R-:W-:Y:S02]  /*11b0*/  UIMAD UR22, UR21, UR5, UR22 ;  /* 0x00000005151672a4 */ /* 0x000fe4000f8e0216 */
[----:B------:R-:W-:Y:S02]  /*11c0*/  USHF.R.S32.HI UR7, URZ, 0x1f, UR11 ;  /* 0x0000001f3f077899 */ /* 0x000fe4000801140b */
[----:B------:R-:W-:Y:S02]  /*11d0*/  ULDC.64 UR4, c[0x0][0x180] ;  /* 0x0000600000047ab9 */ /* 0x000fe40000000a00 */
[----:B------:R-:W-:Y:S02]  /*11e0*/  UIADD3 UR25, UR25, UR22, URZ ;  /* 0x0000001619197290 */ /* 0x000fe4000fffe03f */
[----:B------:R-:W-:Y:S02]  /*11f0*/  UIMAD UR7, UR7, UR4, URZ ;  /* 0x00000004070772a4 */ /* 0x000fe4000f8e023f */
[----:B------:R-:W-:-:S02]  /*1200*/  UIMAD.WIDE.U32 UR24, UR11, UR4, UR24 ;  /* 0x000000040b1872a5 */ /* 0x000fc4000f8e0018 */
[----:B------:R-:W-:-:S04]  /*1210*/  UIMAD UR5, UR11, UR5, UR7 ;  /* 0x000000050b0572a4 */ /* 0x000fc8000f8e0207 */
[----:B------:R-:W-:Y:S02]  /*1220*/  UIADD3 UR22, UR25, UR5, URZ ;  /* 0x0000000519167290 */ /* 0x000fe4000fffe03f */
.L_x_238:
[----:B------:R-:W-:Y:S01]  /*1230*/  IABS R3, c[0x0][0x1c8] ;  /* 0x0000720000037a13 */ /* 0x000fe20000000000 */
[----:B------:R-:W1:Y:S01]  /*1240*/  S2R R0, SR_CTAID.Z ;  /* 0x0000000000007919 */ /* 0x000e620000002700 */
[----:B------:R-:W-:Y:S02]  /*1250*/  ULDC UR4, c[0x0][0x1c8] ;  /* 0x0000720000047ab9 */ /* 0x000fe40000000800 */
[----:B------:R-:W2:Y:S01]  /*1260*/  I2F.RP R4, R3 ;  /* 0x0000000300047306 */ /* 0x000ea20000209400 */
[----:B------:R-:W-:Y:S02]  /*1270*/  ULOP3.LUT UR4, UR12, UR4, URZ, 0x3c, !UPT ;  /* 0x000000040c047292 */ /* 0x000fe4000f8e3c3f */
[----:B------:R-:W-:-:S04]  /*1280*/  @UP1 UIADD3 UR23, UR21, UR23, URZ ;  /* 0x0000001715171290 */ /* 0x000fc8000fffe03f */
        /* <DEDUP_REMOVED lines=37> */
.L_x_239:
        /* <DEDUP_REMOVED lines=20> */
[----:B------:R-:W-:Y:S02]  /*1620*/  SHF.R.S32.HI R237, RZ, 0x1f, R236 ;  /* 0x0000001fffed7819 */ /* 0x000fe400000114ec */
        /* <DEDUP_REMOVED lines=8> */
[----:B------:R-:W-:Y:S01]  /*16b0*/  SHF.R.S32.HI R19, RZ, 0x1f, R18 ;  /* 0x0000001fff137819 */ /* 0x000fe20000011412 */
        /* <DEDUP_REMOVED lines=24> */
.L_x_241:
[----:B------:R-:W-:Y:S05]  /*1840*/  BSYNC B0 ;  /* 0x0000000000007941 */ /* 0x000fea0003800000 */
.L_x_240:
        /* <DEDUP_REMOVED lines=21> */
.L_x_243:
[----:B------:R-:W-:Y:S05]  /*19a0*/  BSYNC B0 ;  /* 0x0000000000007941 */ /* 0x000fea0003800000 */
.L_x_242:
        /* <DEDUP_REMOVED lines=21> */
.L_x_245:
[----:B------:R-:W-:Y:S05]  /*1b00*/  BSYNC B0 ;  /* 0x0000000000007941 */ /* 0x000fea0003800000 */
.L_x_244:
        /* <DEDUP_REMOVED lines=24> */
.L_x_247:
[----:B------:R-:W-:Y:S05]  /*1c90*/  BSYNC B0 ;  /* 0x0000000000007941 */ /* 0x000fea0003800000 */
.L_x_246:
[----:B------:R-:W-:Y:S01]  /*1ca0*/  LEA.HI R12, R12, R10, RZ, 0x4 ;  /* 0x0000000a0c0c7211 */ /* 0x000fe200078f20ff */
[----:B------:R-:W-:Y:S01]  /*1cb0*/  IMAD R2, R19, c[0x0][0x1a0], RZ ;  /* 0x0000680013027a24 */ /* 0x000fe200078e02ff */
[----:B------:R-:W-:Y:S01]  /*1cc0*/  BSSY B0, `(.L_x_248) ;  /* 0x0000033000007945 */ /* 0x000fe20003800000 */
[----:B-1----:R-:W-:Y:S01]  /*1cd0*/  IMAD.WIDE.U32 R14, R18, c[0x0][0x1a0], R236 ;  /* 0x00006800120e7a25 */ /* 0x002fe200078e00ec */
[----:B------:R-:W-:-:S03]  /*1ce0*/  LOP3.LUT R7, R12, 0xfffffff0, RZ, 0xc0, !PT ;  /* 0xfffffff00c077812 */ /* 0x000fc600078ec0ff */
[----:B------:R-:W-:Y:S01]  /*1cf0*/  IMAD R4, R19, c[0x0][0x198], RZ ;  /* 0x0000660013047a24 */ /* 0x000fe200078e02ff */
[----:B------:R-:W-:Y:S01]  /*1d00*/  IADD3 R14, P0, R14, UR26, RZ ;  /* 0x0000001a0e0e7c10 */ /* 0x000fe2000ff1e0ff */
[----:B------:R-:W-:-:S04]  /*1d10*/  IMAD.WIDE.U32 R20, R18, c[0x0][0x198], R236 ;  /* 0x0000660012147a25 */ /* 0x000fc800078e00ec */
[----:B------:R-:W-:Y:S01]  /*1d20*/  IMAD R2, R18, c[0x0][0x1a4], R2 ;  /* 0x0000690012027a24 */ /* 0x000fe200078e0202 */
[----:B------:R-:W-:Y:S01]  /*1d30*/  IADD3 R220, P1, R20, UR24, RZ ;  /* 0x0000001814dc7c10 */ /* 0x000fe2000ff3e0ff */
[----:B------:R-:W-:Y:S02]  /*1d40*/  IMAD.IADD R7, R10, 0x1, -R7 ;  /* 0x000000010a077824 */ /* 0x000fe400078e0a07 */
[----:B------:R-:W-:Y:S01]  /*1d50*/  IMAD R4, R18, c[0x0][0x19c], R4 ;  /* 0x0000670012047a24 */ /* 0x000fe200078e0204 */
[----:B------:R-:W-:Y:S01]  /*1d60*/  IADD3.X R15, R15, UR25, R2, P0, !PT ;  /* 0x000000190f0f7c10 */ /* 0x000fe200087fe402 */
[----:B------:R-:W-:Y:S01]  /*1d70*/  UIADD3 UR25, UR8, -0x1, URZ ;  /* 0xffffffff08197890 */ /* 0x000fe2000fffe03f */
[----:B------:R-:W-:Y:S01]  /*1d80*/  LEA.HI R11, R7, R7, RZ, 0x1 ;  /* 0x00000007070b7211 */ /* 0x000fe200078f08ff */
[----:B------:R-:W-:Y:S01]  /*1d90*/  IMAD R234, R58, c[0x0][0x1b0], RZ ;  /* 0x00006c003aea7a24 */ /* 0x000fe200078e02ff */
[----:B------:R-:W-:Y:S01]  /*1da0*/  IADD3.X R221, R21, UR22, R4, P1, !PT ;  /* 0x0000001615dd7c10 */ /* 0x000fe20008ffe404 */
[----:B------:R-:W-:Y:S01]  /*1db0*/  UIMAD UR22, UR25, -0x80, UR15 ;  /* 0xffffff80191678a4 */ /* 0x000fe2000f8e020f */
[--C-:B------:R-:W-:Y:S01]  /*1dc0*/  SHF.R.S32.HI R2, RZ, 0x1, R11.reuse ;  /* 0x00000001ff027819 */ /* 0x100fe2000001140b */
[C---:B------:R-:W-:Y:S01]  /*1dd0*/  IMAD R234, R56.reuse, c[0x0][0x1b4], R234 ;  /* 0x00006d0038ea7a24 */ /* 0x040fe200078e02ea */
[----:B------:R-:W-:Y:S01]  /*1de0*/  SHF.R.S32.HI R6, RZ, 0x1f, R11 ;  /* 0x0000001fff067819 */ /* 0x000fe2000001140b */
[----:B------:R-:W-:Y:S01]  /*1df0*/  IMAD.WIDE.U32 R220, R56, c[0x0][0x1b0], R220 ;  /* 0x00006c0038dc7a25 */ /* 0x000fe200078e00dc */
[----:B------:R-:W-:Y:S01]  /*1e00*/  USHF.R.S32.HI UR24, URZ, 0x1f, UR25 ;  /* 0x0000001f3f187899 */ /* 0x000fe20008011419 */
[----:B------:R-:W-:Y:S01]  /*1e10*/  ISETP.GE.AND P0, PT, R18, UR22, PT ;  /* 0x0000001612007c0c */ /* 0x000fe2000bf06270 */
[----:B------:R-:W-:Y:S01]  /*1e20*/  UIMAD UR4, UR7, UR25, URZ ;  /* 0x00000019070472a4 */ /* 0x000fe2000f8e023f */
[----:B------:R-:W-:Y:S01]  /*1e30*/  LEA.HI R6, R6, R2, RZ, 0x2 ;  /* 0x0000000206067211 */ /* 0x000fe200078f10ff */
[----:B------:R-:W-:Y:S01]  /*1e40*/  IMAD.IADD R235, R221, 0x1, R234 ;  /* 0x00000001ddeb7824 */ /* 0x000fe200078e02ea */
[----:B------:R-:W-:Y:S01]  /*1e50*/  MOV R234, R220 ;  /* 0x000000dc00ea7202 */ /* 0x000fe20000000f00 */
[----:B------:R-:W-:Y:S01]  /*1e60*/  IMAD.U32 R20, RZ, RZ, UR25 ;  /* 0x00000019ff147e24 */ /* 0x000fe2000f8e00ff */
[----:B------:R-:W-:Y:S01]  /*1e70*/  LOP3.LUT R6, R6, 0xfffffffc, RZ, 0xc0, !PT ;  /* 0xfffffffc06067812 */ /* 0x000fe200078ec0ff */
[----:B------:R-:W-:Y:S01]  /*1e80*/  IMAD R58, R58, c[0x0][0x1b8], RZ ;  /* 0x00006e003a3a7a24 */ /* 0x000fe200078e02ff */
[----:B------:R-:W-:Y:S01]  /*1e90*/  UIMAD UR4, UR24, UR23, UR4 ;  /* 0x00000017180472a4 */ /* 0x000fe2000f8e0204 */
[----:B------:R-:W-:Y:S01]  /*1ea0*/  IMAD.WIDE.U32 R20, R20, UR23, R234 ;  /* 0x0000001714147c25 */ /* 0x000fe2000f8e00ea */
[----:B------:R-:W-:-:S02]  /*1eb0*/  IADD3 R6, R2, -R6, RZ ;  /* 0x8000000602067210 */ /* 0x000fc40007ffe0ff */
[----:B------:R-:W-:Y:S01]  /*1ec0*/  MOV R4, 0x10 ;  /* 0x0000001000047802 */ /* 0x000fe20000000f00 */
[----:B------:R-:W-:Y:S01]  /*1ed0*/  IMAD R58, R56, c[0x0][0x1bc], R58 ;  /* 0x00006f00383a7a24 */ /* 0x000fe200078e023a */
[----:B------:R-:W-:Y:S01]  /*1ee0*/  LOP3.LUT P1, RZ, R6, 0x2, RZ, 0xc0, !PT ;  /* 0x0000000206ff7812 */ /* 0x000fe2000782c0ff */
[----:B------:R-:W-:Y:S01]  /*1ef0*/  IMAD.WIDE.U32 R56, R56, c[0x0][0x1b8], R14 ;  /* 0x00006e0038387a25 */ /* 0x000fe200078e000e */
[----:B--2---:R-:W-:Y:S02]  /*1f00*/  IADD3 R23, R21, UR4, RZ ;  /* 0x0000000415177c10 */ /* 0x004fe4000fffe0ff */
[----:B------:R-:W-:Y:S01]  /*1f10*/  SEL R4, R4, 0xfffffff0, !P1 ;  /* 0xfffffff004047807 */ /* 0x000fe20004800000 */
[----:B------:R-:W-:Y:S01]  /*1f20*/  IMAD.IADD R59, R57, 0x1, R58 ;  /* 0x00000001393b7824 */ /* 0x000fe200078e023a */
        /* <DEDUP_REMOVED lines=12> */
.L_x_249:
[----:B------:R-:W-:Y:S05]  /*1ff0*/  BSYNC B0 ;  /* 0x0000000000007941 */ /* 0x000fea0003800000 */
.L_x_248:
        /* <DEDUP_REMOVED lines=10> */
[----:B--2---:R-:W-:-:S04]  /*20a0*/  IADD3 R14, P0, R20, UR28, RZ ;  /* 0x0000001c140e7c10 */ /* 0x004fc8000ff1e0ff */
[----:B------:R-:W-:Y:S02]  /*20b0*/  IADD3.X R2, R23, UR27, RZ, P0, !PT ;  /* 0x0000001b17027c10 */ /* 0x000fe400087fe4ff */
[----:B------:R-:W-:-:S04]  /*20c0*/  LEA R24, P0, R14, c[0x0][0x168], 0x1 ;  /* 0x00005a000e187a11 */ /* 0x000fc800078008ff */
[----:B------:R-:W-:-:S05]  /*20d0*/  LEA.HI.X R25, R14, c[0x0][0x16c], R2, 0x1, P0 ;  /* 0x00005b000e197a11 */ /* 0x000fca00000f0c02 */
[----:B------:R-:W-:Y:S01]  /*20e0*/  @!PT LDS RZ, [RZ] ;  /* 0x00000000fffff984 */ /* 0x000fe20000000800 */
[----:B------:R-:W-:Y:S01]  /*20f0*/  @!PT LDS RZ, [RZ] ;  /* 0x00000000fffff984 */ /* 0x000fe20000000800 */
[----:B------:R-:W-:Y:S01]  /*2100*/  @!PT LDS RZ, [RZ] ;  /* 0x00000000fffff984 */ /* 0x000fe20000000800 */
[----:B------:R2:W-:Y:S04]  /*2110*/  LDGSTS.E.BYPASS.LTC128B.128 [R218+0x2800], [R24.64] ;  /* 0x0280000018da7fae */ /* 0x0005e8000b901d52 */
.L_x_251:
[----:B------:R-:W-:Y:S05]  /*2120*/  BSYNC B0 ;  /* 0x0000000000007941 */ /* 0x000fea0003800000 */
.L_x_250:
[----:B------:R-:W-:Y:S01]  /*2130*/  ISETP.GE.AND P0, PT, R8, UR22, PT ;  /* 0x0000001608007c0c */ /* 0x000fe2000bf06270 */
[----:B------:R-:W-:-:S12]  /*2140*/  BSSY B0, `(.L_x_252) ;  /* 0x0000010000007945 */ /* 0x000fd80003800000 */
[----:B------:R-:W-:Y:S05]  /*2150*/  @P0 BRA `(.L_x_253) ;  /* 0x000000e000000947 */ /* 0x000fea0003800000 */
[----:B------:R-:W-:-:S13]  /*2160*/  ISETP.GE.AND P0, PT, R236, c[0x0][0x220], PT ;  /* 0x00008800ec007a0c */ /* 0x000fda0003f06270 */
[----:B------:R1:W-:Y:S01]  /*2170*/  @P0 STS.128 [R218+0x3000], RZ ;  /* 0x003000ffda000388 */ /* 0x0003e20000000c00 */
[----:B------:R-:W-:Y:S05]  /*2180*/  @P0 BRA `(.L_x_253) ;  /* 0x000000b000000947 */ /* 0x000fea0003800000 */
[----:B--2---:R-:W-:Y:S02]  /*2190*/  IMAD.U32 R14, RZ, RZ, UR6 ;  /* 0x00000006ff0e7e24 */ /* 0x004fe4000f8e00ff */
[----:B------:R-:W-:Y:S02]  /*21a0*/  IMAD.MOV.U32 R15, RZ, RZ, c[0x0][0x19c] ;  /* 0x00006700ff0f7624 */ /* 0x000fe400078e00ff */
        /* <DEDUP_REMOVED lines=9> */
.L_x_253:
[----:B------:R-:W-:Y:S05]  /*2240*/  BSYNC B0 ;  /* 0x0000000000007941 */ /* 0x000fea0003800000 */
.L_x_252:
[----:B------:R-:W-:Y:S01]  /*2250*/  ISETP.GE.AND P0, PT, R0, UR22, PT ;  /* 0x0000001600007c0c */ /* 0x000fe2000bf06270 */
[----:B------:R-:W-:-:S12]  /*2260*/  BSSY B0, `(.L_x_254) ;  /* 0x0000011000007945 */ /* 0x000fd80003800000 */
        /* <DEDUP_REMOVED lines=10> */
[----:B--2---:R-:W-:-:S04]  /*2310*/  LEA R14, P0, R22, c[0x0][0x168], 0x1 ;  /* 0x00005a00160e7a11 */ /* 0x004fc800078008ff */
[----:B------:R-:W-:-:S05]  /*2320*/  LEA.HI.X R15, R22, c[0x0][0x16c], R2, 0x1, P0 ;  /* 0x00005b00160f7a11 */ /* 0x000fca00000f0c02 */
[----:B------:R-:W-:Y:S01]  /*2330*/  @!PT LDS RZ, [RZ] ;  /* 0x00000000fffff984 */ /* 0x000fe20000000800 */
[----:B------:R-:W-:Y:S01]  /*2340*/  @!PT LDS RZ, [RZ] ;  /* 0x00000000fffff984 */ /* 0x000fe20000000800 */
[----:B------:R-:W-:Y:S01]  /*2350*/  @!PT LDS RZ, [RZ] ;  /* 0x00000000fffff984 */ /* 0x000fe20000000800 */
[----:B------:R2:W-:Y:S04]  /*2360*/  LDGSTS.E.BYPASS.LTC128B.128 [R218+0x3800], [R14.64] ;  /* 0x038000000eda7fae */ /* 0x0005e8000b901d52 */
.L_x_255:
[----:B------:R-:W-:Y:S05]  /*2370*/  BSYNC B0 ;  /* 0x0000000000007941 */ /* 0x000fea0003800000 */
.L_x_254:
[----:B------:R-:W-:Y:S01]  /*2380*/  ULDC.64 UR4, c[0x0][0x318] ;  /* 0x0000c60000047ab9 */ /* 0x000fe20000000a00 */
[----:B------:R-:W0:Y:S01]  /*2390*/  LDGDEPBAR ;  /* 0x00000000000079af */ /* 0x000e220000000000 */
[----:B------:R-:W-:-:S04]  /*23a0*/  UISETP.NE.U32.AND UP1, UPT, URZ, UR4, UPT ;  /* 0x000000043f00728c */ /* 0x000fc8000bf25070 */
[----:B------:R-:W-:-:S03]  /*23b0*/  UISETP.NE.AND.EX UP1, UPT, URZ, UR5, UPT, UP1 ;  /* 0x000000053f00728c */ /* 0x000fc6000bf25310 */
[----:B------:R-:W-:-:S03]  /*23c0*/  ULDC.64 UR4, c[0x0][0x320] ;  /* 0x0000c80000047ab9 */ /* 0x000fc60000000a00 */
[----:B------:R-:W-:-:S05]  /*23d0*/  PLOP3.LUT P0, PT, PT, PT, UP1, 0x80, 0x0 ;  /* 0x000000000000781c */ /* 0x000fca0003f0f018 */
[----:B------:R-:W-:Y:S02]  /*23e0*/  @UP1 USHF.R.S32.HI UR29, URZ, 0x1f, UR11 ;  /* 0x0000001f3f1d1899 */ /* 0x000fe4000801140b */
[----:B------:R-:W-:Y:S02]  /*23f0*/  @UP1 UMOV UR30, UR12 ;  /* 0x0000000c001e1c82 */ /* 0x000fe40008000000 */
[----:B------:R-:W-:Y:S02]  /*2400*/  @UP1 UIMAD UR29, UR29, UR4, URZ ;  /* 0x000000041d1d12a4 */ /* 0x000fe4000f8e023f */
[----:B------:R-:W-:Y:S02]  /*2410*/  @UP1 UMOV UR31, UR17 ;  /* 0x00000011001f1c82 */ /* 0x000fe40008000000 */
[----:B------:R-:W-:Y:S01]  /*2420*/  @UP1 UIMAD.WIDE.U32 UR30, UR11, UR4, UR30 ;  /* 0x000000040b1e12a5 */ /* 0x000fe2000f8e001e */
[----:B------:R-:W-:-:S04]  /*2430*/  DEPBAR.LE SB0, 0x0 ;  /* 0x000080000000791a */ /* 0x000fc80000000000 */
[----:B------:R-:W-:Y:S02]  /*2440*/  @UP1 UIMAD UR5, UR11, UR5, UR29 ;  /* 0x000000050b0512a4 */ /* 0x000fe4000f8e021d */
[----:B------:R-:W-:Y:S02]  /*2450*/  ULDC UR4, c[0x0][0x318] ;  /* 0x0000c60000047ab9 */ /* 0x000fe40000000800 */
[----:B------:R-:W-:Y:S02]  /*2460*/  @UP1 ULEA UR32, UP0, UR30, UR4, 0x2 ;  /* 0x000000041e201291 */ /* 0x000fe4000f80103f */
[----:B------:R-:W-:Y:S02]  /*2470*/  @UP1 UIADD3 UR5, UR31, UR5, URZ ;  /* 0x000000051f051290 */ /* 0x000fe4000fffe03f */
[----:B------:R-:W-:Y:S02]  /*2480*/  ULDC UR4, c[0x0][0x31c] ;  /* 0x0000c70000047ab9 */ /* 0x000fe40000000800 */
[----:B------:R-:W-:Y:S01]  /*2490*/  @UP1 ULEA.HI.X UR33, UR30, UR4, UR5, 0x2, UP0 ;  /* 0x000000041e211291 */ /* 0x000fe200080f1405 */
[----:B--2---:R-:W-:Y:S01]  /*24a0*/  IMAD.U32 R14, RZ, RZ, UR32 ;  /* 0x00000020ff0e7e24 */ /* 0x004fe2000f8e00ff */
[----:B------:R-:W2:Y:S01]  /*24b0*/  @P0 MUFU.RCP R2, c[0x0][0x238] ;  /* 0x00008e0000020b08 */ /* 0x000ea20000001000 */
[----:B------:R-:W-:Y:S01]  /*24c0*/  ISETP.GE.AND P1, PT, R18, UR22, PT ;  /* 0x0000001612007c0c */ /* 0x000fe2000bf26270 */
[----:B------:R-:W-:-:S02]  /*24d0*/  ULDC.64 UR4, c[0x0][0x1a0] ;  /* 0x0000680000047ab9 */ /* 0x000fc40000000a00 */
[----:B------:R-:W-:-:S05]  /*24e0*/  IMAD.U32 R15, RZ, RZ, UR33 ;  /* 0x00000021ff0f7e24 */ /* 0x000fca000f8e00ff */
[----:B------:R-:W2:Y:S01]  /*24f0*/  @P0 LDG.E R14, [R14.64] ;  /* 0x000000120e0e0981 */ /* 0x000ea2000c1e1900 */
[----:B------:R-:W-:Y:S01]  /*2500*/  LOP3.LUT R16, R16, 0xffffffe0, RZ, 0xc0, !PT ;  /* 0xffffffe010107812 */ /* 0x000fe200078ec0ff */
[----:B------:R-:W-:Y:S01]  /*2510*/  USHF.L.U64.HI UR5, UR4, UR20, UR5 ;  /* 0x0000001404057299 */ /* 0x000fe20008010205 */
[----:B------:R-:W-:Y:S01]  /*2520*/  IMAD.MOV.U32 R58, RZ, RZ, R56 ;  /* 0x000000ffff3a7224 */ /* 0x000fe200078e0038 */
[----:B------:R-:W-:Y:S01]  /*2530*/  BAR.SYNC.DEFER_BLOCKING 0x0 ;  /* 0x0000000000007b1d */ /* 0x000fe20000010000 */
[----:B------:R-:W-:Y:S01]  /*2540*/  USHF.L.U32 UR11, UR4, 0x7, URZ ;  /* 0x00000007040b7899 */ /* 0x000fe2000800063f */
[----:B------:R-:W-:Y:S01]  /*2550*/  IMAD.SHL.U32 R217, R10, 0x2, RZ ;  /* 0x000000020ad97824 */ /* 0x000fe200078e00ff */
[----:B------:R-:W-:-:S03]  /*2560*/  UIMAD UR17, UR5, UR25, URZ ;  /* 0x00000019051172a4 */ /* 0x000fc6000f8e023f */
[----:B------:R-:W-:Y:S01]  /*2570*/  BSSY B0, `(.L_x_256) ;  /* 0x000001d000007945 */ /* 0x000fe20003800000 */
[----:B------:R-:W-:Y:S01]  /*2580*/  UIMAD UR24, UR24, UR11, UR17 ;  /* 0x0000000b181872a4 */ /* 0x000fe2000f8e0211 */
[----:B------:R-:W-:Y:S02]  /*2590*/  LOP3.LUT R217, R217, 0x6, RZ, 0xc0, !PT ;  /* 0x00000006d9d97812 */ /* 0x000fe400078ec0ff */
[----:B------:R-:W-:Y:S01]  /*25a0*/  UMOV UR17, URZ ;  /* 0x0000003f00117c82 */ /* 0x000fe20008000000 */
[----:B------:R1:W-:Y:S04]  /*25b0*/  @P1 STS [R218+0x4000], RZ ;  /* 0x004000ffda001388 */ /* 0x0003e80000000800 */
[----:B------:R1:W-:Y:S04]  /*25c0*/  @P1 STS [R218+0x4004], RZ ;  /* 0x004004ffda001388 */ /* 0x0003e80000000800 */
[----:B------:R1:W-:Y:S01]  /*25d0*/  @P1 STS.64 [R218+0x4008], RZ ;  /* 0x004008ffda001388 */ /* 0x0003e20000000a00 */
[----:B--2---:R-:W-:-:S04]  /*25e0*/  @P0 FMUL.FTZ R2, R14, R2 ;  /* 0x000000020e020220 */ /* 0x004fc80000410000 */
[----:B------:R2:W5:Y:S02]  /*25f0*/  @P0 R2UR UR12, R2 ;  /* 0x00000000020c03c2 */ /* 0x00056400000e0000 */
[----:B--2---:R-:W-:Y:S01]  /*2600*/  IMAD.IADD R2, R10, 0x1, -R16 ;  /* 0x000000010a027824 */ /* 0x004fe200078e0a10 */
[----:B-----5:R-:W-:Y:S01]  /*2610*/  @UP1 UMOV UR17, UR12 ;  /* 0x0000000c00111c82 */ /* 0x020fe20008000000 */
[----:B------:R-:W-:-:S03]  /*2620*/  IMAD.U32 R16, RZ, RZ, UR25 ;  /* 0x00000019ff107e24 */ /* 0x000fc6000f8e00ff */
[----:B------:R-:W-:Y:S01]  /*2630*/  SHF.R.S32.HI R14, RZ, 0x1f, R2 ;  /* 0x0000001fff0e7819 */ /* 0x000fe20000011402 */
[----:B------:R-:W-:-:S03]  /*2640*/  IMAD.WIDE.U32 R16, R16, UR11, R58 ;  /* 0x0000000b10107c25 */ /* 0x000fc6000f8e003a */
[----:B------:R-:W-:Y:S02]  /*2650*/  LEA.HI R2, R14, R2, RZ, 0x2 ;  /* 0x000000020e027211 */ /* 0x000fe400078f10ff */
[----:B------:R-:W-:Y:S02]  /*2660*/  IADD3 R19, R17, UR24, RZ ;  /* 0x0000001811137c10 */ /* 0x000fe4000fffe0ff */
[----:B------:R-:W-:Y:S01]  /*2670*/  SHF.R.S32.HI R2, RZ, 0x2, R2 ;  /* 0x00000002ff027819 */ /* 0x000fe20000011402 */
        /* <DEDUP_REMOVED lines=12> */
.L_x_257:
[----:B-1----:R-:W-:Y:S05]  /*2740*/  BSYNC B0 ;  /* 0x0000000000007941 */ /* 0x002fea0003800000 */
.L_x_256:
        /* <DEDUP_REMOVED lines=18> */
.L_x_259:
[----:B------:R-:W-:Y:S05]  /*2870*/  BSYNC B0 ;  /* 0x0000000000007941 */ /* 0x000fea0003800000 */
.L_x_258:
        /* <DEDUP_REMOVED lines=8> */
[----:B--2---:R-:W-:Y:S02]  /*2900*/  IMAD.MOV.U32 R14, RZ, RZ, c[0x0][0x1a4] ;  /* 0x00006900ff0e7624 */ /* 0x004fe400078e00ff */
        /* <DEDUP_REMOVED lines=9> */
.L_x_261:
[----:B------:R-:W-:Y:S05]  /*29a0*/  BSYNC B0 ;  /* 0x0000000000007941 */ /* 0x000fea0003800000 */
.L_x_260:
[----:B------:R-:W-:Y:S01]  /*29b0*/  ISETP.GE.AND P0, PT, R0, UR22, PT ;  /* 0x0000001600007c0c */ /* 0x000fe2000bf06270 */
[----:B------:R-:W-:-:S12]  /*29c0*/  BSSY B0, `(.L_x_262) ;  /* 0x0000012000007945 */ /* 0x000fd80003800000 */
        /* <DEDUP_REMOVED lines=17> */
.L_x_263:
[----:B------:R-:W-:Y:S05]  /*2ae0*/  BSYNC B0 ;  /* 0x0000000000007941 */ /* 0x000fea0003800000 */
.L_x_262:
[----:B------:R-:W-:Y:S01]  /*2af0*/  LOP3.LUT R13, R13, 0xfffffff8, RZ, 0xc0, !PT ;  /* 0xfffffff80d0d7812 */ /* 0x000fe200078ec0ff */
[----:B------:R-:W-:Y:S01]  /*2b00*/  IMAD.U32 R101, RZ, RZ, UR25 ;  /* 0x00000019ff657e24 */ /* 0x000fe2000f8e00ff */
[----:B-1----:R-:W-:Y:S01]  /*2b10*/  SHF.R.S32.HI R8, RZ, 0x4, R12 ;  /* 0x00000004ff087819 */ /* 0x002fe2000001140c */
[----:B------:R-:W-:Y:S01]  /*2b20*/  UIADD3 UR20, UR15, 0x1, -UR16 ;  /* 0x000000010f147890 */ /* 0x000fe2000fffe810 */
[----:B------:R-:W-:Y:S01]  /*2b30*/  LOP3.LUT R0, R11, 0x7fffffe, RZ, 0xc0, !PT ;  /* 0x07fffffe0b007812 */ /* 0x000fe200078ec0ff */
[----:B------:R-:W-:Y:S01]  /*2b40*/  IMAD.IADD R10, R10, 0x1, -R13 ;  /* 0x000000010a0a7824 */ /* 0x000fe200078e0a0d */
[----:B------:R-:W-:Y:S01]  /*2b50*/  LEA.HI R11, R12, R8, RZ, 0x1 ;  /* 0x000000080c0b7211 */ /* 0x000fe200078f08ff */
[----:B------:R-:W-:Y:S01]  /*2b60*/  IMAD R101, R101, 0x80, R217 ;  /* 0x0000008065657824 */ /* 0x000fe200078e02d9 */
[----:B------:R-:W-:Y:S01]  /*2b70*/  SHF.R.S32.HI R12, RZ, 0x1f, R7 ;  /* 0x0000001fff0c7819 */ /* 0x000fe20000011407 */
[----:B------:R-:W-:Y:S01]  /*2b80*/  IMAD.IADD R0, R7, 0x1, -R0 ;  /* 0x0000000107007824 */ /* 0x000fe200078e0a00 */
[----:B------:R-:W-:Y:S01]  /*2b90*/  LEA.HI R9, R10, R10, RZ, 0x1 ;  /* 0x0000000a0a097211 */ /* 0x000fe200078f08ff */
[----:B------:R-:W0:Y:S01]  /*2ba0*/  LDGDEPBAR ;  /* 0x00000000000079af */ /* 0x000e220000000000 */
[----:B------:R-:W-:Y:S01]  /*2bb0*/  LEA.HI R7, R12, R7, RZ, 0x3 ;  /* 0x000000070c077211 */ /* 0x000fe200078f18ff */
[----:B------:R-:W-:Y:S01]  /*2bc0*/  IMAD.SHL.U32 R12, R6, 0x40, RZ ;  /* 0x00000040060c7824 */ /* 0x000fe200078e00ff */
[----:B------:R-:W-:Y:S01]  /*2bd0*/  LOP3.LUT R11, R11, 0xfffffffe, RZ, 0xc0, !PT ;  /* 0xfffffffe0b0b7812 */ /* 0x000fe200078ec0ff */
[----:B------:R-:W-:Y:S01]  /*2be0*/  UISETP.GT.AND UP0, UPT, UR25, UR9, UPT ;  /* 0x000000091900728c */ /* 0x000fe2000bf04270 */
[----:B------:R-:W-:Y:S01]  /*2bf0*/  SHF.R.S32.HI R6, RZ, 0x1, R9 ;  /* 0x00000001ff067819 */ /* 0x000fe20000011409 */
[----:B------:R-:W-:Y:S01]  /*2c00*/  IMAD.SHL.U32 R100, R7, 0x20, RZ ;  /* 0x0000002007647824 */ /* 0x000fe200078e00ff */
[----:B------:R-:W-:Y:S01]  /*2c10*/  LOP3.LUT R215, R9, 0x3fffffe, RZ, 0xc0, !PT ;  /* 0x03fffffe09d77812 */ /* 0x000fe200078ec0ff */
[----:B------:R-:W-:Y:S01]  /*2c20*/  IMAD.IADD R11, R8, 0x1, -R11 ;  /* 0x00000001080b7824 */ /* 0x000fe200078e0a0b */
[C---:B------:R-:W-:Y:S01]  /*2c30*/  LOP3.LUT P0, RZ, R6.reuse, 0x2, RZ, 0xc0, !PT ;  /* 0x0000000206ff7812 */ /* 0x040fe2000780c0ff */
[----:B------:R-:W-:Y:S01]  /*2c40*/  IMAD.SHL.U32 R8, R6, 0x40, RZ ;  /* 0x0000004006087824 */ /* 0x000fe200078e00ff */
[----:B------:R-:W-:Y:S01]  /*2c50*/  LOP3.LUT R100, R100, 0xffffff00, RZ, 0xc0, !PT ;  /* 0xffffff0064647812 */ /* 0x000fe200078ec0ff */
[----:B------:R-:W-:Y:S01]  /*2c60*/  IMAD.IADD R215, R10, 0x1, -R215 ;  /* 0x000000010ad77824 */ /* 0x000fe200078e0ad7 */
[----:B------:R-:W-:Y:S01]  /*2c70*/  LOP3.LUT R10, R12, 0xc0, RZ, 0xc0, !PT ;  /* 0x000000c00c0a7812 */ /* 0x000fe200078ec0ff */
[----:B------:R-:W-:Y:S01]  /*2c80*/  IMAD.SHL.U32 R9, R11, 0x8, RZ ;  /* 0x000000080b097824 */ /* 0x000fe200078e00ff */
[----:B------:R-:W-:Y:S01]  /*2c90*/  LOP3.LUT R8, R8, 0xc0, RZ, 0xc0, !PT ;  /* 0x000000c008087812 */ /* 0x000fe200078ec0ff */
[----:B------:R-:W-:Y:S01]  /*2ca0*/  IMAD.SHL.U32 R7, R5, 0x8, RZ ;  /* 0x0000000805077824 */ /* 0x000fe200078e00ff */
[----:B------:R-:W-:Y:S01]  /*2cb0*/  IADD3 R117, R101, 0x51, RZ ;  /* 0x0000005165757810 */ /* 0x000fe20007ffe0ff */
[----:B------:R-:W-:Y:S01]  /*2cc0*/  IMAD R215, R11, 0x8, R215 ;  /* 0x000000080bd77824 */ /* 0x000fe200078e02d7 */
[----:B------:R-:W-:Y:S01]  /*2cd0*/  LOP3.LUT R5, R10, 0x8, R9, 0xf8, !PT ;  /* 0x000000080a057812 */ /* 0x000fe200078ef809 */
[--C-:B------:R-:W-:Y:S01]  /*2ce0*/  IMAD R9, R3, 0x200, R100.reuse ;  /* 0x0000020003097824 */ /* 0x100fe200078e0264 */
[----:B------:R-:W-:Y:S01]  /*2cf0*/  LOP3.LUT R7, R8, 0x8, R7, 0xf8, !PT ;  /* 0x0000000808077812 */ /* 0x000fe200078ef807 */
[C---:B------:R-:W-:Y:S01]  /*2d00*/  IMAD R100, R0.reuse, 0x20, R100 ;  /* 0x0000002000647824 */ /* 0x040fe200078e0264 */
[----:B------:R-:W-:Y:S01]  /*2d10*/  SHF.R.U32.HI R10, RZ, 0x3, R10 ;  /* 0x00000003ff0a7819 */ /* 0x000fe2000001160a */
[----:B------:R-:W-:Y:S01]  /*2d20*/  IMAD R9, R0, 0x20, R9 ;  /* 0x0000002000097824 */ /* 0x000fe200078e0209 */
[----:B------:R-:W-:-:S02]  /*2d30*/  SHF.R.U32.HI R8, RZ, 0x3, R8 ;  /* 0x00000003ff087819 */ /* 0x000fc40000011608 */
[----:B------:R-:W-:Y:S02]  /*2d40*/  LOP3.LUT R5, R5, R10, RZ, 0x3c, !PT ;  /* 0x0000000a05057212 */ /* 0x000fe400078e3cff */
[----:B------:R-:W-:Y:S02]  /*2d50*/  LOP3.LUT R7, R7, R8, RZ, 0x3c, !PT ;  /* 0x0000000807077212 */ /* 0x000fe400078e3cff */
[----:B------:R-:W-:Y:S01]  /*2d60*/  LEA R3, R3, UR14, 0x4 ;  /* 0x0000000e03037c11 */ /* 0x000fe2000f8e20ff */
[----:B------:R-:W-:Y:S01]  /*2d70*/  IMAD.IADD R216, R5, 0x1, R9 ;  /* 0x0000000105d87824 */ /* 0x000fe200078e0209 */
[----:B------:R-:W-:Y:S01]  /*2d80*/  UIADD3 UR14, UR15, -UR16, URZ ;  /* 0x800000100f0e7290 */ /* 0x000fe2000fffe03f */
[----:B------:R-:W-:Y:S01]  /*2d90*/  IMAD.U32 R215, R215, 0x20, R7 ;  /* 0x00000020d7d77824 */ /* 0x000fe200078e0007 */
[C---:B------:R-:W-:Y:S01]  /*2da0*/  IADD3 R111, R101.reuse, 0x58, RZ ;  /* 0x00000058656f7810 */ /* 0x040fe20007ffe0ff */
[----:B------:R-:W-:Y:S01]  /*2db0*/  IMAD.SHL.U32 R216, R216, 0x2, RZ ;  /* 0x00000002d8d87824 */ /* 0x000fe200078e00ff */
[----:B------:R-:W-:Y:S01]  /*2dc0*/  IADD3 R109, R101, 0x59, RZ ;  /* 0x00000059656d7810 */ /* 0x000fe20007ffe0ff */
[----:B------:R-:W-:-:S02]  /*2dd0*/  IMAD.SHL.U32 R215, R215, 0x2, RZ ;  /* 0x00000002d7d77824 */ /* 0x000fc400078e00ff */
[----:B------:R-:W-:Y:S01]  /*2de0*/  IMAD R214, R4, 0x2, R216 ;  /* 0x0000000204d67824 */ /* 0x000fe200078e02d8 */
[----:B------:R-:W-:Y:S01]  /*2df0*/  LDSM.16.M88.4 R8, [R216+0x1000] ;  /* 0x00100000d808783b */ /* 0x000fe20000000200 */
[----:B------:R-:W-:Y:S01]  /*2e00*/  IMAD.IADD R2, R2, 0x1, R3 ;  /* 0x0000000102027824 */ /* 0x000fe200078e0203 */
[----:B------:R-:W-:Y:S01]  /*2e10*/  IADD3 R6, R215, 0x2000, RZ ;  /* 0x00002000d7067810 */ /* 0x000fe20007ffe0ff */
[----:B------:R-:W-:Y:S01]  /*2e20*/  IMAD.IADD R5, R5, 0x1, R100 ;  /* 0x0000000105057824 */ /* 0x000fe200078e0264 */
[----:B------:R-:W1:Y:S01]  /*2e30*/  LDSM.16.M88.4 R28, [R215+0x2000] ;  /* 0x00200000d71c783b */ /* 0x000e620000000200 */
[----:B------:R-:W-:Y:S02]  /*2e40*/  IADD3 R213, R215, 0x2020, RZ ;  /* 0x00002020d7d57810 */ /* 0x000fe40007ffe0ff */
[----:B------:R-:W-:Y:S01]  /*2e50*/  @P0 IADD3 R213, R6, -0x20, RZ ;  /* 0xffffffe006d50810 */ /* 0x000fe20007ffe0ff */
[----:B--2---:R-:W2:Y:S01]  /*2e60*/  LDSM.16.M88.4 R20, [R216] ;  /* 0x00000000d814783b */ /* 0x004ea20000000200 */
[----:B------:R-:W-:-:S02]  /*2e70*/  IADD3 R44, R2, 0x48, RZ ;  /* 0x00000048022c7810 */ /* 0x000fc40007ffe0ff */
[----:B------:R-:W-:Y:S01]  /*2e80*/  IADD3 R6, R2, 0x8, RZ ;  /* 0x0000000802067810 */ /* 0x000fe20007ffe0ff */
[----:B------:R-:W-:Y:S01]  /*2e90*/  LDSM.16.M88.4 R32, [R213] ;  /* 0x00000000d520783b */ /* 0x000fe20000000200 */
[----:B------:R-:W-:Y:S02]  /*2ea0*/  IADD3 R223, R44, UR14, RZ ;  /* 0x0000000e2cdf7c10 */ /* 0x000fe4000fffe0ff */
[C---:B------:R-:W-:Y:S01]  /*2eb0*/  IADD3 R45, R2.reuse, 0x40, RZ ;  /* 0x00000040022d7810 */ /* 0x040fe20007ffe0ff */
[----:B------:R-:W5:Y:S01]  /*2ec0*/  LDSM.16.M88.4 R12, [R214+0x1000] ;  /* 0x00100000d60c783b */ /* 0x000f620000000200 */
[----:B------:R-:W-:Y:S01]  /*2ed0*/  IADD3 R232, R2, UR14, RZ ;  /* 0x0000000e02e87c10 */ /* 0x000fe2000fffe0ff */
[--C-:B------:R-:W-:Y:S01]  /*2ee0*/  IMAD.IADD R7, R223, 0x1, -R101.reuse ;  /* 0x00000001df077824 */ /* 0x100fe200078e0a65 */
[----:B------:R-:W-:Y:S01]  /*2ef0*/  IADD3 R229, R6, UR14, RZ ;  /* 0x0000000e06e57c10 */ /* 0x000fe2000fffe0ff */
[----:B------:R-:W3:Y:S01]  /*2f00*/  LDSM.16.M88.4 R24, [R214] ;  /* 0x00000000d618783b */ /* 0x000ee20000000200 */
[C---:B------:R-:W-:Y:S01]  /*2f10*/  IADD3 R226, R45.reuse, UR14, RZ ;  /* 0x0000000e2de27c10 */ /* 0x040fe2000fffe0ff */
[----:B------:R-:W-:Y:S01]  /*2f20*/  ULDC UR14, c[0x0][0x2e8] ;  /* 0x0000ba00000e7ab9 */ /* 0x000fe20000000800 */
[----:B------:R-:W-:Y:S01]  /*2f30*/  IABS R7, R7 ;  /* 0x0000000700077213 */ /* 0x000fe20000000000 */
[----:B------:R-:W4:Y:S01]  /*2f40*/  LDSM.16.M88.4 R64, [R215+0x2400] ;  /* 0x00240000d740783b */ /* 0x000f220000000200 */
[----:B------:R-:W-:Y:S01]  /*2f50*/  UIADD3 UR14, UR20, UR14, URZ ;  /* 0x0000000e140e7290 */ /* 0x000fe2000fffe03f */
[--C-:B------:R-:W-:Y:S01]  /*2f60*/  IMAD.IADD R3, R226, 0x1, -R101.reuse ;  /* 0x00000001e2037824 */ /* 0x100fe200078e0a65 */
[C---:B------:R-:W-:Y:S01]  /*2f70*/  IADD3 R231, R232.reuse, -c[0x0][0x2e4], RZ ;  /* 0x8000b900e8e77a10 */ /* 0x040fe20007ffe0ff */
[----:B------:R-:W3:Y:S01]  /*2f80*/  LDSM.16.M88.4 R36, [R213+0x400] ;  /* 0x00040000d524783b */ /* 0x000ee20000000200 */
[----:B------:R-:W2:Y:S01]  /*2f90*/  I2F R7, R7 ;  /* 0x0000000700077306 */ /* 0x000ea20000201400 */
[--C-:B------:R-:W-:Y:S01]  /*2fa0*/  IMAD.IADD R106, R232, 0x1, -R101.reuse ;  /* 0x00000001e86a7824 */ /* 0x100fe200078e0a65 */
[----:B------:R-:W-:Y:S01]  /*2fb0*/  IADD3 R224, R45, UR14, RZ ;  /* 0x0000000e2de07c10 */ /* 0x000fe2000fffe0ff */
[----:B------:R-:W-:Y:S01]  /*2fc0*/  IMAD.IADD R104, R229, 0x1, -R101 ;  /* 0x00000001e5687824 */ /* 0x000fe200078e0a65 */
[----:B------:R-:W-:Y:S01]  /*2fd0*/  IADD3 R219, R44, UR14, RZ ;  /* 0x0000000e2cdb7c10 */ /* 0x000fe2000fffe0ff */
[----:B------:R-:W-:Y:S01]  /*2fe0*/  LDSM.16.M88.4 R60, [R213+0x800] ;  /* 0x00080000d53c783b */ /* 0x000fe20000000200 */
[----:B------:R-:W-:Y:S01]  /*2ff0*/  IABS R3, R3 ;  /* 0x0000000300037213 */ /* 0x000fe20000000000 */
[--C-:B------:R-:W-:Y:S01]  /*3000*/  IMAD.IADD R120, R232, 0x1, -R117.reuse ;  /* 0x00000001e8787824 */ /* 0x100fe200078e0a75 */
[----:B------:R-:W-:Y:S01]  /*3010*/  IABS R106, R106 ;  /* 0x0000006a006a7213 */ /* 0x000fe20000000000 */
[----:B------:R-:W3:Y:S01]  /*3020*/  LDSM.16.M88.4 R44, [R215+0x2800] ;  /* 0x00280000d72c783b */ /* 0x000ee20000000200 */
[----:B------:R-:W-:Y:S01]  /*3030*/  IADD3 R230, R2, UR14, RZ ;  /* 0x0000000e02e67c10 */ /* 0x000fe2000fffe0ff */
[----:B------:R-:W-:Y:S01]  /*3040*/  IMAD.IADD R129, R223, 0x1, -R117 ;  /* 0x00000001df817824 */ /* 0x000fe200078e0a75 */
[----:B------:R-:W3:Y:S01]  /*3050*/  I2F R3, R3 ;  /* 0x0000000300037306 */ /* 0x000ee20000201400 */
[----:B------:R-:W-:Y:S01]  /*3060*/  IADD3 R227, R6, UR14, RZ ;  /* 0x0000000e06e37c10 */ /* 0x000fe2000fffe0ff */
[----:B------:R-:W-:Y:S01]  /*3070*/  IMAD.IADD R110, R232, 0x1, -R111 ;  /* 0x00000001e86e7824 */ /* 0x000fe200078e0a6f */
[----:B-1----:R-:W-:Y:S01]  /*3080*/  HMMA.16816.F32 R68, R8, R28, RZ ;  /* 0x0000001c0844723c */ /* 0x002fe200000018ff */
[----:B------:R-:W-:Y:S01]  /*3090*/  IMNMX R230, R230, UR15, PT ;  /* 0x0000000fe6e67c17 */ /* 0x000fe2000b800200 */
[----:B------:R-:W-:Y:S01]  /*30a0*/  IMAD.IADD R114, R226, 0x1, -R117 ;  /* 0x00000001e2727824 */ /* 0x000fe200078e0a75 */
[----:B------:R-:W-:Y:S01]  /*30b0*/  IMNMX R227, R227, UR15, PT ;  /* 0x0000000fe3e37c17 */ /* 0x000fe2000b800200 */
[----:B------:R-:W-:Y:S01]  /*30c0*/  IMAD.IADD R102, R232, 0x1, -R109 ;  /* 0x00000001e8667824 */ /* 0x000fe200078e0a6d */
[----:B------:R-:W1:Y:S01]  /*30d0*/  I2F R106, R106 ;  /* 0x0000006a006a7306 */ /* 0x000e620000201400 */
[----:B------:R-:W-:-:S02]  /*30e0*/  IMNMX R224, R224, UR15, PT ;  /* 0x0000000fe0e07c17 */ /* 0x000fc4000b800200 */
[----:B--2---:R-:W-:Y:S01]  /*30f0*/  HMMA.16816.F32 R72, R20, R28, RZ ;  /* 0x0000001c1448723c */ /* 0x004fe200000018ff */
[----:B------:R-:W-:Y:S02]  /*3100*/  IMNMX R219, R219, UR15, PT ;  /* 0x0000000fdbdb7c17 */ /* 0x000fe4000b800200 */
[----:B------:R-:W-:Y:S02]  /*3110*/  IADD3 R228, R229, -c[0x0][0x2e4], RZ ;  /* 0x8000b900e5e47a10 */ /* 0x000fe40007ffe0ff */
[----:B------:R-:W-:Y:S02]  /*3120*/  IADD3 R225, R226, -c[0x0][0x2e4], RZ ;  /* 0x8000b900e2e17a10 */ /* 0x000fe40007ffe0ff */
[----:B------:R-:W-:Y:S01]  /*3130*/  IADD3 R222, R223, -c[0x0][0x2e4], RZ ;  /* 0x8000b900dfde7a10 */ /* 0x000fe20007ffe0ff */
[----:B------:R-:W-:Y:S01]  /*3140*/  HMMA.16816.F32 R16, R8, R30, RZ ;  /* 0x0000001e0810723c */ /* 0x000fe200000018ff */
[----:B------:R-:W-:Y:S02]  /*3150*/  IABS R104, R104 ;  /* 0x0000006800687213 */ /* 0x000fe40000000000 */
[----:B------:R-:W-:-:S02]  /*3160*/  IMNMX R231, RZ, R231, !PT ;  /* 0x000000e7ffe77217 */ /* 0x000fc40007800200 */
[----:B------:R-:W-:Y:S02]  /*3170*/  IMNMX R228, RZ, R228, !PT ;  /* 0x000000e4ffe47217 */ /* 0x000fe40007800200 */
[----:B------:R-:W-:Y:S01]  /*3180*/  IMNMX R225, RZ, R225, !PT ;  /* 0x000000e1ffe17217 */ /* 0x000fe20007800200 */
[----:B-----5:R-:W-:Y:S01]  /*3190*/  HMMA.16816.F32 R68, R12, R32, R68 ;  /* 0x000000200c44723c */ /* 0x020fe20000001844 */
[----:B------:R-:W-:Y:S01]  /*31a0*/  IMNMX R222, RZ, R222, !PT ;  /* 0x000000deffde7217 */ /* 0x000fe20007800200 */
[----:B------:R-:W2:Y:S01]  /*31b0*/  I2F R104, R104 ;  /* 0x0000006800687306 */ /* 0x000ea20000201400 */
[C---:B------:R-:W-:Y:S02]  /*31c0*/  IADD3 R2, R101.reuse, 0x9, RZ ;  /* 0x0000000965027810 */ /* 0x040fe40007ffe0ff */
[C---:B------:R-:W-:Y:S02]  /*31d0*/  ISETP.GE.AND P0, PT, R101.reuse, R230, PT ;  /* 0x000000e66500720c */ /* 0x040fe40003f06270 */
[C---:B------:R-:W-:Y:S01]  /*31e0*/  ISETP.GE.AND P4, PT, R101.reuse, R227, PT ;  /* 0x000000e36500720c */ /* 0x040fe20003f86270 */
[----:B------:R-:W-:Y:S01]  /*31f0*/  HMMA.16816.F32 R28, R20, R30, RZ ;  /* 0x0000001e141c723c */ /* 0x000fe200000018ff */
[----:B------:R-:W-:-:S02]  /*3200*/  ISETP.LT.OR P0, PT, R101, R231, P0 ;  /* 0x000000e76500720c */ /* 0x000fc40000701670 */
[----:B------:R-:W-:Y:S02]  /*3210*/  ISETP.LT.OR P4, PT, R101, R228, P4 ;  /* 0x000000e46500720c */ /* 0x000fe40002781670 */
[----:B------:R-:W-:Y:S02]  /*3220*/  IABS R120, R120 ;  /* 0x0000007800787213 */ /* 0x000fe40000000000 */
[----:B------:R-:W-:Y:S01]  /*3230*/  IABS R129, R129 ;  /* 0x0000008100817213 */ /* 0x000fe20000000000 */
[----:B---3--:R-:W-:Y:S01]  /*3240*/  HMMA.16816.F32 R72, R24, R32, R72 ;  /* 0x000000201848723c */ /* 0x008fe20000001848 */
[----:B------:R-:W-:Y:S02]  /*3250*/  IABS R110, R110 ;  /* 0x0000006e006e7213 */ /* 0x000fe40000000000 */
[----:B------:R-:W-:Y:S01]  /*3260*/  I2F R120, R120 ;  /* 0x0000007800787306 */ /* 0x000fe20000201400 */
[----:B------:R-:W-:Y:S02]  /*3270*/  IABS R114, R114 ;  /* 0x0000007200727213 */ /* 0x000fe40000000000 */
[----:B------:R-:W-:-:S02]  /*3280*/  IABS R102, R102 ;  /* 0x0000006600667213 */ /* 0x000fc40000000000 */
[----:B------:R-:W-:Y:S01]  /*3290*/  FFMA.FTZ R7, R7, -UR17, R70 ;  /* 0x8000001107077c23 */ /* 0x000fe20008010046 */
[-C--:B------:R-:W-:Y:S01]  /*32a0*/  HMMA.16816.F32 R16, R12, R34.reuse, R16 ;  /* 0x000000220c10723c */ /* 0x080fe20000001810 */
[----:B------:R-:W-:Y:S01]  /*32b0*/  IADD3 R70, R101, 0x1, RZ ;  /* 0x0000000165467810 */ /* 0x000fe20007ffe0ff */
[----:B------:R-:W-:Y:S01]  /*32c0*/  FFMA.FTZ R0, R3, -UR17, R68 ;  /* 0x8000001103007c23 */ /* 0x000fe20008010044 */
[----:B------:R-:W-:Y:S01]  /*32d0*/  IADD3 R3, R101, 0x8, RZ ;  /* 0x0000000865037810 */ /* 0x000fe20007ffe0ff */
[----:B------:R-:W-:Y:S01]  /*32e0*/  I2F R110, R110 ;  /* 0x0000006e006e7306 */ /* 0x000fe20000201400 */
[----:B------:R-:W-:Y:S01]  /*32f0*/  ISETP.GE.AND P2, PT, R70, R230, PT ;  /* 0x000000e64600720c */ /* 0x000fe20003f46270 */
[--C-:B------:R-:W-:Y:S01]  /*3300*/  IMAD.IADD R92, R232, 0x1, -R70.reuse ;  /* 0x00000001e85c7824 */ /* 0x100fe200078e0a46 */
[C---:B------:R-:W-:Y:S01]  /*3310*/  ISETP.GE.AND P6, PT, R70.reuse, R227, PT ;  /* 0x000000e34600720c */ /* 0x040fe20003fc6270 */
[----:B------:R-:W-:Y:S01]  /*3320*/  HMMA.16816.F32 R28, R24, R34, R28 ;  /* 0x00000022181c723c */ /* 0x000fe2000000181c */
[----:B------:R-:W-:Y:S01]  /*3330*/  ISETP.GE.AND P5, PT, R70, R224, PT ;  /* 0x000000e04600720c */ /* 0x000fe20003fa6270 */
[----:B------:R-:W-:Y:S01]  /*3340*/  IMAD.IADD R6, R229, 0x1, -R70 ;  /* 0x00000001e5067824 */ /* 0x000fe200078e0a46 */
[----:B------:R-:W-:Y:S01]  /*3350*/  IABS R92, R92 ;  /* 0x0000005c005c7213 */ /* 0x000fe20000000000 */
[--C-:B------:R-:W-:Y:S01]  /*3360*/  IMAD.IADD R68, R232, 0x1, -R3.reuse ;  /* 0x00000001e8447824 */ /* 0x100fe200078e0a03 */
[C---:B------:R-:W-:Y:S01]  /*3370*/  ISETP.GE.AND P3, PT, R70.reuse, R219, PT ;  /* 0x000000db4600720c */ /* 0x040fe20003f66270 */
[C-C-:B------:R-:W-:Y:S01]  /*3380*/  IMAD.IADD R76, R223.reuse, 0x1, -R3.reuse ;  /* 0x00000001df4c7824 */ /* 0x140fe200078e0a03 */
[----:B------:R-:W-:Y:S01]  /*3390*/  ISETP.LT.OR P2, PT, R70, R231, P2 ;  /* 0x000000e74600720c */ /* 0x000fe20001741670 */
[-C--:B----4-:R-:W-:Y:S01]  /*33a0*/  HMMA.16816.F32 R52, R20, R64.reuse, RZ ;  /* 0x000000401434723c */ /* 0x090fe200000018ff */
[----:B-1----:R-:W-:Y:S01]  /*33b0*/  FFMA.FTZ R106, R106, -UR17, R72 ;  /* 0x800000116a6a7c23 */ /* 0x002fe20008010048 */
[----:B------:R-:W-:Y:S01]  /*33c0*/  ISETP.LT.OR P6, PT, R70, R228, P6 ;  /* 0x000000e44600720c */ /* 0x000fe200037c1670 */
[--C-:B------:R-:W-:Y:S01]  /*33d0*/  IMAD.IADD R72, R226, 0x1, -R70.reuse ;  /* 0x00000001e2487824 */ /* 0x100fe200078e0a46 */
[C---:B------:R-:W-:Y:S01]  /*33e0*/  ISETP.LT.OR P5, PT, R70.reuse, R225, P5 ;  /* 0x000000e14600720c */ /* 0x040fe20002fa1670 */
[----:B------:R-:W1:Y:S01]  /*33f0*/  I2F R92, R92 ;  /* 0x0000005c005c7306 */ /* 0x000e620000201400 */
[----:B------:R-:W-:Y:S01]  /*3400*/  ISETP.LT.OR P3, PT, R70, R222, P3 ;  /* 0x000000de4600720c */ /* 0x000fe20001f61670 */
[----:B------:R-:W-:Y:S01]  /*3410*/  IMAD.IADD R70, R223, 0x1, -R70 ;  /* 0x00000001df467824 */ /* 0x000fe200078e0a46 */
[C---:B------:R-:W-:Y:S01]  /*3420*/  HMMA.16816.F32 R32, R8.reuse, R64, RZ ;  /* 0x000000400820723c */ /* 0x040fe200000018ff */
[----:B------:R-:W-:Y:S01]  /*3430*/  IABS R6, R6 ;  /* 0x0000000600067213 */ /* 0x000fe20000000000 */
[----:B------:R-:W-:Y:S01]  /*3440*/  IMAD.IADD R77, R226, 0x1, -R3 ;  /* 0x00000001e24d7824 */ /* 0x000fe200078e0a03 */
[----:B------:R-:W-:Y:S01]  /*3450*/  IABS R68, R68 ;  /* 0x0000004400447213 */ /* 0x000fe20000000000 */
[----:B--2---:R-:W-:Y:S01]  /*3460*/  FFMA.FTZ R104, R104, -UR17, R74 ;  /* 0x8000001168687c23 */ /* 0x004fe2000801004a */
[----:B------:R-:W-:Y:S01]  /*3470*/  IABS R72, R72 ;  /* 0x0000004800487213 */ /* 0x000fe20000000000 */
[----:B------:R-:W-:Y:S01]  /*3480*/  IMAD.IADD R74, R232, 0x1, -R2 ;  /* 0x00000001e84a7824 */ /* 0x000fe200078e0a02 */
[----:B------:R-:W-:Y:S01]  /*3490*/  IABS R70, R70 ;  /* 0x0000004600467213 */ /* 0x000fe20000000000 */
[----:B------:R-:W-:Y:S01]  /*34a0*/  HMMA.16816.F32 R40, R8, R66, RZ ;  /* 0x000000420828723c */ /* 0x000fe200000018ff */
[----:B------:R-:W2:Y:S01]  /*34b0*/  I2F R6, R6 ;  /* 0x0000000600067306 */ /* 0x000ea20000201400 */
[----:B------:R-:W-:-:S02]  /*34c0*/  IABS R77, R77 ;  /* 0x0000004d004d7213 */ /* 0x000fc40000000000 */
[----:B------:R-:W-:Y:S01]  /*34d0*/  IABS R74, R74 ;  /* 0x0000004a004a7213 */ /* 0x000fe20000000000 */
[----:B-1----:R-:W-:Y:S01]  /*34e0*/  FFMA.FTZ R92, R92, -UR17, R73 ;  /* 0x800000115c5c7c23 */ /* 0x002fe20008010049 */
[----:B------:R-:W-:Y:S01]  /*34f0*/  ISETP.GE.AND P1, PT, R3, R230, PT ;  /* 0x000000e60300720c */ /* 0x000fe20003f26270 */
[----:B------:R-:W-:Y:S01]  /*3500*/  IMAD.IADD R73, R229, 0x1, -R3 ;  /* 0x00000001e5497824 */ /* 0x000fe200078e0a03 */
[----:B------:R-:W-:Y:S01]  /*3510*/  HMMA.16816.F32 R64, R20, R66, RZ ;  /* 0x000000421440723c */ /* 0x000fe200000018ff */
[----:B------:R-:W1:Y:S01]  /*3520*/  I2F R68, R68 ;  /* 0x0000004400447306 */ /* 0x000e620000201400 */
[----:B------:R-:W-:Y:S02]  /*3530*/  ISETP.LT.OR P1, PT, R3, R231, P1 ;  /* 0x000000e70300720c */ /* 0x000fe40000f21670 */
[----:B------:R-:W-:Y:S02]  /*3540*/  IABS R73, R73 ;  /* 0x0000004900497213 */ /* 0x000fe40000000000 */
[----:B------:R-:W-:-:S02]  /*3550*/  FSEL R106, R106, -INF , !P0 ;  /* 0xff8000006a6a7808 */ /* 0x000fc40004000000 */
[-C--:B------:R-:W-:Y:S01]  /*3560*/  HMMA.16816.F32 R52, R24, R36.reuse, R52 ;  /* 0x000000241834723c */ /* 0x080fe20000001834 */
[----:B------:R-:W3:Y:S01]  /*3570*/  I2F R72, R72 ;  /* 0x0000004800487306 */ /* 0x000ee20000201400 */
[----:B--2---:R-:W-:Y:S01]  /*3580*/  FFMA.FTZ R75, R6, -UR17, R75 ;  /* 0x80000011064b7c23 */ /* 0x004fe2000801004b */
[----:B------:R-:W-:Y:S02]  /*3590*/  FSEL R104, R104, -INF , !P4 ;  /* 0xff80000068687808 */ /* 0x000fe40006000000 */
[----:B------:R-:W-:Y:S02]  /*35a0*/  ISETP.GE.AND P0, PT, R101, R224, PT ;  /* 0x000000e06500720c */ /* 0x000fe40003f06270 */
[----:B------:R-:W-:Y:S01]  /*35b0*/  FSEL R96, R75, -INF , !P6 ;  /* 0xff8000004b607808 */ /* 0x000fe20007000000 */
[----:B------:R-:W-:Y:S01]  /*35c0*/  HMMA.16816.F32 R32, R12, R36, R32 ;  /* 0x000000240c20723c */ /* 0x000fe20000001820 */
[----:B------:R-:W2:Y:S01]  /*35d0*/  I2F R70, R70 ;  /* 0x0000004600467306 */ /* 0x000ea20000201400 */
[----:B-1----:R-:W-:Y:S01]  /*35e0*/  FFMA.FTZ R68, R68, -UR17, R28 ;  /* 0x8000001144447c23 */ /* 0x002fe2000801001c */
[----:B------:R-:W-:-:S02]  /*35f0*/  ISETP.GE.AND P4, PT, R101, R219, PT ;  /* 0x000000db6500720c */ /* 0x000fc40003f86270 */
[----:B------:R-:W-:Y:S02]  /*3600*/  ISETP.GE.AND P6, PT, R2, R230, PT ;  /* 0x000000e60200720c */ /* 0x000fe40003fc6270 */
[----:B------:R-:W-:Y:S01]  /*3610*/  FSEL R91, R68, -INF , !P1 ;  /* 0xff800000445b7808 */ /* 0x000fe20004800000 */
[-C--:B------:R-:W-:Y:S01]  /*3620*/  HMMA.16816.F32 R40, R12, R38.reuse, R40 ;  /* 0x000000260c28723c */ /* 0x080fe20000001828 */
[----:B---3--:R-:W-:Y:S01]  /*3630*/  FFMA.FTZ R72, R72, -UR17, R69 ;  /* 0x8000001148487c23 */ /* 0x008fe20008010045 */
[----:B------:R-:W1:Y:S01]  /*3640*/  I2F R73, R73 ;  /* 0x0000004900497306 */ /* 0x000e620000201400 */
[----:B------:R-:W-:Y:S02]  /*3650*/  ISETP.GE.AND P1, PT, R2, R219, PT ;  /* 0x000000db0200720c */ /* 0x000fe40003f26270 */
[----:B------:R-:W-:Y:S02]  /*3660*/  ISETP.LT.OR P0, PT, R101, R225, P0 ;  /* 0x000000e16500720c */ /* 0x000fe40000701670 */
[----:B------:R-:W-:Y:S01]  /*3670*/  FSEL R95, R72, -INF , !P5 ;  /* 0xff800000485f7808 */ /* 0x000fe20006800000 */
[----:B------:R-:W-:Y:S01]  /*3680*/  HMMA.16816.F32 R64, R24, R38, R64 ;  /* 0x000000261840723c */ /* 0x000fe20000001840 */
[----:B--2---:R-:W-:Y:S01]  /*3690*/  FFMA.FTZ R6, R70, -UR17, R71 ;  /* 0x8000001146067c23 */ /* 0x004fe20008010047 */
[----:B------:R-:W2:Y:S01]  /*36a0*/  I2F R74, R74 ;  /* 0x0000004a004a7306 */ /* 0x000ea20000201400 */
[----:B------:R-:W-:-:S02]  /*36b0*/  ISETP.GE.AND P5, PT, R2, R227, PT ;  /* 0x000000e30200720c */ /* 0x000fc40003fa6270 */
[----:B------:R-:W-:Y:S02]  /*36c0*/  ISETP.LT.OR P4, PT, R101, R222, P4 ;  /* 0x000000de6500720c */ /* 0x000fe40002781670 */
[----:B------:R-:W-:Y:S01]  /*36d0*/  FSEL R6, R6, -INF , !P3 ;  /* 0xff80000006067808 */ /* 0x000fe20005800000 */
[-C--:B------:R-:W-:Y:S01]  /*36e0*/  HMMA.16816.F32 R48, R20, R44.reuse, RZ ;  /* 0x0000002c1430723c */ /* 0x080fe200000018ff */
[C---:B------:R-:W-:Y:S01]  /*36f0*/  ISETP.GE.AND P3, PT, R2.reuse, R224, PT ;  /* 0x000000e00200720c */ /* 0x040fe20003f66270 */
[----:B-1----:R-:W-:Y:S01]  /*3700*/  FFMA.FTZ R30, R73, -UR17, R30 ;  /* 0x80000011491e7c23 */ /* 0x002fe2000801001e */
[C---:B------:R-:W-:Y:S01]  /*3710*/  ISETP.LT.OR P6, PT, R2.reuse, R231, P6 ;  /* 0x000000e70200720c */ /* 0x040fe200037c1670 */
[----:B------:R-:W-:Y:S01]  /*3720*/  I2F R114, R114 ;  /* 0x0000007200727306 */ /* 0x000fe20000201400 */
[C---:B------:R-:W-:Y:S02]  /*3730*/  ISETP.LT.OR P5, PT, R2.reuse, R228, P5 ;  /* 0x000000e40200720c */ /* 0x040fe40002fa1670 */
[C---:B------:R-:W-:Y:S01]  /*3740*/  ISETP.LT.OR P3, PT, R2.reuse, R225, P3 ;  /* 0x000000e10200720c */ /* 0x040fe20001f61670 */
[----:B------:R-:W-:Y:S01]  /*3750*/  HMMA.16816.F32 R36, R8, R44, RZ ;  /* 0x0000002c0824723c */ /* 0x000fe200000018ff */
[----:B------:R-:W-:Y:S01]  /*3760*/  ISETP.LT.OR P1, PT, R2, R222, P1 ;  /* 0x000000de0200720c */ /* 0x000fe20000f21670 */
[----:B--2---:R-:W-:Y:S01]  /*3770*/  FFMA.FTZ R29, R74, -UR17, R29 ;  /* 0x800000114a1d7c23 */ /* 0x004fe2000801001d */
[----:B------:R-:W-:Y:S01]  /*3780*/  FSEL R0, R0, -INF , !P0 ;  /* 0xff80000000007808 */ /* 0x000fe20004000000 */
[----:B------:R-:W-:Y:S01]  /*3790*/  I2F R102, R102 ;  /* 0x0000006600667306 */ /* 0x000fe20000201400 */
[----:B------:R-:W-:-:S02]  /*37a0*/  FSEL R7, R7, -INF , !P4 ;  /* 0xff80000007077808 */ /* 0x000fc40006000000 */
[----:B------:R-:W-:Y:S01]  /*37b0*/  IABS R45, R76 ;  /* 0x0000004c002d7213 */ /* 0x000fe20000000000 */
[----:B------:R-:W-:Y:S01]  /*37c0*/  IMAD.MOV.U32 R44, RZ, RZ, R77 ;  /* 0x000000ffff2c7224 */ /* 0x000fe200078e004d */
[----:B------:R-:W-:Y:S02]  /*37d0*/  FSEL R92, R92, -INF , !P2 ;  /* 0xff8000005c5c7808 */ /* 0x000fe40005000000 */
[C---:B------:R-:W-:Y:S02]  /*37e0*/  ISETP.GE.AND P0, PT, R3.reuse, R227, PT ;  /* 0x000000e30300720c */ /* 0x040fe40003f06270 */
[----:B------:R-:W1:Y:S01]  /*37f0*/  I2F R45, R45 ;  /* 0x0000002d002d7306 */ /* 0x000e620000201400 */
[C---:B------:R-:W-:Y:S02]  /*3800*/  ISETP.GE.AND P4, PT, R3.reuse, R224, PT ;  /* 0x000000e00300720c */ /* 0x040fe40003f86270 */
[----:B------:R-:W-:Y:S01]  /*3810*/  HMMA.16816.F32 R48, R24, R60, R48 ;  /* 0x0000003c1830723c */ /* 0x000fe20000001830 */
[----:B------:R-:W-:-:S02]  /*3820*/  ISETP.GE.AND P2, PT, R3, R219, PT ;  /* 0x000000db0300720c */ /* 0x000fc40003f46270 */
[C---:B------:R-:W-:Y:S02]  /*3830*/  ISETP.LT.OR P0, PT, R3.reuse, R228, P0 ;  /* 0x000000e40300720c */ /* 0x040fe40000701670 */
[----:B------:R-:W2:Y:S01]  /*3840*/  I2F R44, R44 ;  /* 0x0000002c002c7306 */ /* 0x000ea20000201400 */
[C---:B------:R-:W-:Y:S02]  /*3850*/  ISETP.LT.OR P4, PT, R3.reuse, R225, P4 ;  /* 0x000000e10300720c */ /* 0x040fe40002781670 */
[----:B------:R-:W-:Y:S01]  /*3860*/  HMMA.16816.F32 R36, R12, R60, R36 ;  /* 0x0000003c0c24723c */ /* 0x000fe20000001824 */
[----:B------:R-:W-:Y:S02]  /*3870*/  ISETP.LT.OR P2, PT, R3, R222, P2 ;  /* 0x000000de0300720c */ /* 0x000fe40001741670 */
[----:B------:R-:W-:Y:S01]  /*3880*/  IADD3 R3, R101, 0x10, RZ ;  /* 0x0000001065037810 */ /* 0x000fe20007ffe0ff */
[----:B-1----:R-:W-:Y:S01]  /*3890*/  FFMA.FTZ R18, R45, -UR17, R18 ;  /* 0x800000112d127c23 */ /* 0x002fe20008010012 */
[----:B------:R-:W-:Y:S01]  /*38a0*/  FSEL R90, R30, -INF , !P0 ;  /* 0xff8000001e5a7808 */ /* 0x000fe20004000000 */
[--C-:B------:R-:W-:Y:S01]  /*38b0*/  IMAD.IADD R45, R229, 0x1, -R2.reuse ;  /* 0x00000001e52d7824 */ /* 0x100fe200078e0a02 */
[----:B------:R-:W-:Y:S01]  /*38c0*/  FSEL R79, R29, -INF , !P6 ;  /* 0xff8000001d4f7808 */ /* 0x000fe20007000000 */
[--C-:B------:R-:W-:Y:S01]  /*38d0*/  IMAD.IADD R61, R226, 0x1, -R2.reuse ;  /* 0x00000001e23d7824 */ /* 0x100fe200078e0a02 */
[----:B------:R-:W-:Y:S01]  /*38e0*/  FSEL R93, R18, -INF , !P2 ;  /* 0xff800000125d7808 */ /* 0x000fe20005000000 */
[----:B------:R-:W-:Y:S01]  /*38f0*/  IMAD.IADD R2, R223, 0x1, -R2 ;  /* 0x00000001df027824 */ /* 0x000fe200078e0a02 */
[----:B------:R-:W-:Y:S01]  /*3900*/  ISETP.GE.AND P0, PT, R3, R230, PT ;  /* 0x000000e60300720c */ /* 0x000fe20003f06270 */
[----:B--2---:R-:W-:Y:S01]  /*3910*/  FFMA.FTZ R88, R44, -UR17, R16 ;  /* 0x800000112c587c23 */ /* 0x004fe20008010010 */
[----:B------:R-:W-:Y:S01]  /*3920*/  IABS R61, R61 ;  /* 0x0000003d003d7213 */ /* 0x000fe20000000000 */
[--C-:B------:R-:W-:Y:S01]  /*3930*/  IMAD.IADD R60, R232, 0x1, -R3.reuse ;  /* 0x00000001e83c7824 */ /* 0x100fe200078e0a03 */
[----:B------:R-:W-:Y:S01]  /*3940*/  IABS R2, R2 ;  /* 0x0000000200027213 */ /* 0x000fe20000000000 */
[----:B------:R-:W-:Y:S01]  /*3950*/  IMAD.IADD R68, R229, 0x1, -R3 ;  /* 0x00000001e5447824 */ /* 0x000fe200078e0a03 */
[----:B------:R-:W-:Y:S01]  /*3960*/  FSEL R88, R88, -INF , !P4 ;  /* 0xff80000058587808 */ /* 0x000fe20006000000 */
[----:B------:R1:W2:Y:S01]  /*3970*/  I2F R30, R61 ;  /* 0x0000003d001e7306 */ /* 0x0002a20000201400 */
[----:B------:R-:W-:-:S02]  /*3980*/  ISETP.GE.AND P4, PT, R3, R227, PT ;  /* 0x000000e30300720c */ /* 0x000fc40003f86270 */
[C---:B------:R-:W-:Y:S02]  /*3990*/  ISETP.GE.AND P2, PT, R3.reuse, R224, PT ;  /* 0x000000e00300720c */ /* 0x040fe40003f46270 */
[C---:B------:R-:W-:Y:S02]  /*39a0*/  ISETP.GE.AND P6, PT, R3.reuse, R219, PT ;  /* 0x000000db0300720c */ /* 0x040fe40003fc6270 */
[C---:B------:R-:W-:Y:S01]  /*39b0*/  ISETP.LT.OR P0, PT, R3.reuse, R231, P0 ;  /* 0x000000e70300720c */ /* 0x040fe20000701670 */
[----:B------:R-:W3:Y:S01]  /*39c0*/  I2F R2, R2 ;  /* 0x0000000200027306 */ /* 0x000ee20000201400 */
[C---:B------:R-:W-:Y:S02]  /*39d0*/  ISETP.LT.OR P4, PT, R3.reuse, R228, P4 ;  /* 0x000000e40300720c */ /* 0x040fe40002781670 */
[C---:B------:R-:W-:Y:S02]  /*39e0*/  ISETP.LT.OR P2, PT, R3.reuse, R225, P2 ;  /* 0x000000e10300720c */ /* 0x040fe40001741670 */
[----:B------:R-:W-:-:S02]  /*39f0*/  ISETP.LT.OR P6, PT, R3, R222, P6 ;  /* 0x000000de0300720c */ /* 0x000fc400037c1670 */
[----:B------:R-:W-:Y:S01]  /*3a00*/  IADD3 R69, R101, 0x11, RZ ;  /* 0x0000001165457810 */ /* 0x000fe20007ffe0ff */
[--C-:B-1----:R-:W-:Y:S01]  /*3a10*/  IMAD.IADD R61, R226, 0x1, -R3.reuse ;  /* 0x00000001e23d7824 */ /* 0x102fe200078e0a03 */
[----:B------:R-:W-:Y:S01]  /*3a20*/  IABS R45, R45 ;  /* 0x0000002d002d7213 */ /* 0x000fe20000000000 */
[----:B------:R-:W-:Y:S01]  /*3a30*/  IMAD.IADD R3, R223, 0x1, -R3 ;  /* 0x00000001df037824 */ /* 0x000fe200078e0a03 */
[----:B------:R-:W-:Y:S01]  /*3a40*/  IABS R68, R68 ;  /* 0x0000004400447213 */ /* 0x000fe20000000000 */
[----:B------:R-:W-:Y:S01]  /*3a50*/  IMAD.IADD R28, R232, 0x1, -R69 ;  /* 0x00000001e81c7824 */ /* 0x000fe200078e0a45 */
[----:B------:R-:W-:Y:S01]  /*3a60*/  IABS R60, R60 ;  /* 0x0000003c003c7213 */ /* 0x000fe20000000000 */
[----:B--2---:R-:W-:Y:S01]  /*3a70*/  FFMA.FTZ R17, R30, -UR17, R17 ;  /* 0x800000111e117c23 */ /* 0x004fe20008010011 */
[----:B------:R-:W-:Y:S01]  /*3a80*/  IABS R3, R3 ;  /* 0x0000000300037213 */ /* 0x000fe20000000000 */
[----:B---3--:R-:W-:Y:S01]  /*3a90*/  FFMA.FTZ R19, R2, -UR17, R19 ;  /* 0x8000001102137c23 */ /* 0x008fe20008010013 */
[----:B------:R-:W-:Y:S01]  /*3aa0*/  IABS R28, R28 ;  /* 0x0000001c001c7213 */ /* 0x000fe20000000000 */
[----:B------:R-:W1:Y:S01]  /*3ab0*/  I2F R45, R45 ;  /* 0x0000002d002d7306 */ /* 0x000e620000201400 */
[----:B------:R-:W-:Y:S01]  /*3ac0*/  IABS R61, R61 ;  /* 0x0000003d003d7213 */ /* 0x000fe20000000000 */
[----:B------:R-:W-:Y:S01]  /*3ad0*/  IMAD.MOV.U32 R2, RZ, RZ, R3 ;  /* 0x000000ffff027224 */ /* 0x000fe200078e0003 */
[----:B------:R-:W-:Y:S01]  /*3ae0*/  IADD3 R44, R101, 0x18, RZ ;  /* 0x00000018652c7810 */ /* 0x000fe20007ffe0ff */
[----:B------:R-:W-:Y:S01]  /*3af0*/  IMAD.MOV.U32 R18, RZ, RZ, R68 ;  /* 0x000000ffff127224 */ /* 0x000fe200078e0044 */
[----:B------:R-:W-:Y:S01]  /*3b00*/  FSEL R87, R17, -INF , !P3 ;  /* 0xff80000011577808 */ /* 0x000fe20005800000 */
[C-C-:B------:R-:W-:Y:S01]  /*3b10*/  IMAD.IADD R29, R226.reuse, 0x1, -R69.reuse ;  /* 0x00000001e21d7824 */ /* 0x140fe200078e0a45 */
[----:B------:R-:W-:Y:S01]  /*3b20*/  FSEL R82, R19, -INF , !P1 ;  /* 0xff80000013527808 */ /* 0x000fe20004800000 */
[----:B------:R-:W2:Y:S01]  /*3b30*/  I2F R16, R60 ;  /* 0x0000003c00107306 */ /* 0x000ea20000201400 */
[----:B------:R-:W-:Y:S01]  /*3b40*/  IMAD.IADD R3, R223, 0x1, -R69 ;  /* 0x00000001df037824 */ /* 0x000fe200078e0a45 */
[----:B------:R-:W-:Y:S01]  /*3b50*/  ISETP.GE.AND P3, PT, R69, R227, PT ;  /* 0x000000e34500720c */ /* 0x000fe20003f66270 */
[--C-:B------:R-:W-:Y:S01]  /*3b60*/  IMAD.IADD R68, R226, 0x1, -R44.reuse ;  /* 0x00000001e2447824 */ /* 0x100fe200078e0a2c */
[----:B------:R-:W-:Y:S01]  /*3b70*/  IABS R17, R29 ;  /* 0x0000001d00117213 */ /* 0x000fe20000000000 */
[----:B------:R-:W-:Y:S01]  /*3b80*/  IMAD.IADD R29, R229, 0x1, -R44 ;  /* 0x00000001e51d7824 */ /* 0x000fe200078e0a2c */
[----:B------:R-:W-:-:S02]  /*3b90*/  IABS R3, R3 ;  /* 0x0000000300037213 */ /* 0x000fc40000000000 */
[----:B------:R-:W3:Y:S01]  /*3ba0*/  I2F R2, R2 ;  /* 0x0000000200027306 */ /* 0x000ee20000201400 */
[----:B-1----:R-:W-:Y:S01]  /*3bb0*/  FFMA.FTZ R31, R45, -UR17, R31 ;  /* 0x800000112d1f7c23 */ /* 0x002fe2000801001f */
[----:B------:R-:W-:Y:S02]  /*3bc0*/  IABS R29, R29 ;  /* 0x0000001d001d7213 */ /* 0x000fe40000000000 */
[----:B------:R-:W-:Y:S02]  /*3bd0*/  ISETP.GE.AND P1, PT, R69, R224, PT ;  /* 0x000000e04500720c */ /* 0x000fe40003f26270 */
[----:B------:R-:W-:Y:S02]  /*3be0*/  FSEL R89, R31, -INF , !P5 ;  /* 0xff8000001f597808 */ /* 0x000fe40006800000 */
[----:B------:R-:W1:Y:S01]  /*3bf0*/  I2F R83, R61 ;  /* 0x0000003d00537306 */ /* 0x000e620000201400 */
[----:B--2---:R-:W-:Y:S01]  /*3c00*/  FFMA.FTZ R16, R16, -UR17, R52 ;  /* 0x8000001110107c23 */ /* 0x004fe20008010034 */
[----:B------:R-:W-:Y:S01]  /*3c10*/  ISETP.GE.AND P5, PT, R69, R230, PT ;  /* 0x000000e64500720c */ /* 0x000fe20003fa6270 */
[----:B------:R-:W-:Y:S01]  /*3c20*/  IMAD.IADD R60, R232, 0x1, -R44 ;  /* 0x00000001e83c7824 */ /* 0x000fe200078e0a2c */
[----:B------:R-:W-:-:S02]  /*3c30*/  IABS R68, R68 ;  /* 0x0000004400447213 */ /* 0x000fc40000000000 */
[----:B------:R-:W-:Y:S02]  /*3c40*/  FSEL R78, R16, -INF , !P0 ;  /* 0xff800000104e7808 */ /* 0x000fe40004000000 */
[----:B------:R-:W-:Y:S01]  /*3c50*/  I2F R28, R28 ;  /* 0x0000001c001c7306 */ /* 0x000fe20000201400 */
[----:B---3--:R-:W-:Y:S01]  /*3c60*/  FFMA.FTZ R34, R2, -UR17, R34 ;  /* 0x8000001102227c23 */ /* 0x008fe20008010022 */
[----:B------:R-:W-:Y:S02]  /*3c70*/  IADD3 R2, R101, 0x19, RZ ;  /* 0x0000001965027810 */ /* 0x000fe40007ffe0ff */
[----:B------:R-:W-:Y:S02]  /*3c80*/  ISETP.LT.OR P5, PT, R69, R231, P5 ;  /* 0x000000e74500720c */ /* 0x000fe40002fa1670 */
[----:B------:R-:W-:Y:S01]  /*3c90*/  FSEL R81, R34, -INF , !P6 ;  /* 0xff80000022517808 */ /* 0x000fe20007000000 */
[----:B------:R-:W-:Y:S01]  /*3ca0*/  IMAD.IADD R45, R232, 0x1, -R2 ;  /* 0x00000001e82d7824 */ /* 0x000fe200078e0a02 */
[----:B------:R-:W2:Y:S01]  /*3cb0*/  I2F R18, R18 ;  /* 0x0000001200127306 */ /* 0x000ea20000201400 */
[----:B-1----:R-:W-:Y:S01]  /*3cc0*/  FFMA.FTZ R83, R83, -UR17, R32 ;  /* 0x8000001153537c23 */ /* 0x002fe20008010020 */
[----:B------:R-:W-:Y:S01]  /*3cd0*/  ISETP.GE.AND P6, PT, R44, R224, PT ;  /* 0x000000e02c00720c */ /* 0x000fe20003fc6270 */
[C---:B------:R-:W-:Y:S01]  /*3ce0*/  IMAD.IADD R61, R229.reuse, 0x1, -R69 ;  /* 0x00000001e53d7824 */ /* 0x040fe200078e0a45 */
[----:B------:R-:W-:Y:S01]  /*3cf0*/  IABS R45, R45 ;  /* 0x0000002d002d7213 */ /* 0x000fe20000000000 */
[--C-:B------:R-:W-:Y:S01]  /*3d00*/  IMAD.IADD R105, R229, 0x1, -R2.reuse ;  /* 0x00000001e5697824 */ /* 0x100fe200078e0a02 */
[----:B------:R-:W-:Y:S01]  /*3d10*/  FSEL R83, R83, -INF , !P2 ;  /* 0xff80000053537808 */ /* 0x000fe20005000000 */
[--C-:B------:R-:W-:Y:S01]  /*3d20*/  IMAD.IADD R132, R226, 0x1, -R2.reuse ;  /* 0x00000001e2847824 */ /* 0x100fe200078e0a02 */
[----:B------:R1:W3:Y:S01]  /*3d30*/  I2F R32, R3 ;  /* 0x0000000300207306 */ /* 0x0002e20000201400 */
[C---:B------:R-:W-:Y:S01]  /*3d40*/  ISETP.GE.AND P2, PT, R44.reuse, R227, PT ;  /* 0x000000e32c00720c */ /* 0x040fe20003f46270 */
[----:B------:R-:W-:Y:S01]  /*3d50*/  IMAD.IADD R80, R223, 0x1, -R2 ;  /* 0x00000001df507824 */ /* 0x000fe200078e0a02 */
[----:B------:R-:W-:-:S02]  /*3d60*/  ISETP.LT.OR P6, PT, R44, R225, P6 ;  /* 0x000000e12c00720c */ /* 0x000fc400037c1670 */
[----:B------:R-:W-:Y:S02]  /*3d70*/  ISETP.LT.OR P2, PT, R44, R228, P2 ;  /* 0x000000e42c00720c */ /* 0x000fe40001741670 */
[----:B------:R-:W-:Y:S01]  /*3d80*/  IABS R60, R60 ;  /* 0x0000003c003c7213 */ /* 0x000fe20000000000 */
[----:B------:R4:W5:Y:S01]  /*3d90*/  I2F R52, R17 ;  /* 0x0000001100347306 */ /* 0x0009620000201400 */
[----:B--2---:R-:W-:Y:S01]  /*3da0*/  FFMA.FTZ R54, R18, -UR17, R54 ;  /* 0x8000001112367c23 */ /* 0x004fe20008010036 */
[----:B------:R-:W-:Y:S02]  /*3db0*/  IABS R61, R61 ;  /* 0x0000003d003d7213 */ /* 0x000fe40000000000 */
[C---:B------:R-:W-:Y:S02]  /*3dc0*/  ISETP.GE.AND P0, PT, R69.reuse, R219, PT ;  /* 0x000000db4500720c */ /* 0x040fe40003f06270 */
[----:B------:R-:W-:Y:S01]  /*3dd0*/  FSEL R77, R54, -INF , !P4 ;  /* 0xff800000364d7808 */ /* 0x000fe20006000000 */
[----:B-1----:R-:W-:Y:S01]  /*3de0*/  FFMA.FTZ R3, R28, -UR17, R53 ;  /* 0x800000111c037c23 */ /* 0x002fe20008010035 */
[----:B------:R-:W-:Y:S01]  /*3df0*/  ISETP.GE.AND P4, PT, R44, R230, PT ;  /* 0x000000e62c00720c */ /* 0x000fe20003f86270 */
[----:B------:R1:W2:Y:S01]  /*3e00*/  I2F R53, R29 ;  /* 0x0000001d00357306 */ /* 0x0002a20000201400 */
[----:B------:R-:W-:Y:S01]  /*3e10*/  ISETP.LT.OR P3, PT, R69, R228, P3 ;  /* 0x000000e44500720c */ /* 0x000fe20001f61670 */
[----:B---3--:R-:W-:Y:S01]  /*3e20*/  FFMA.FTZ R32, R32, -UR17, R35 ;  /* 0x8000001120207c23 */ /* 0x008fe20008010023 */
[----:B------:R-:W-:-:S02]  /*3e30*/  FSEL R3, R3, -INF , !P5 ;  /* 0xff80000003037808 */ /* 0x000fc40006800000 */
[C---:B------:R-:W-:Y:S01]  /*3e40*/  ISETP.GE.AND P5, PT, R44.reuse, R219, PT ;  /* 0x000000db2c00720c */ /* 0x040fe20003fa6270 */
[-C--:B----4-:R-:W-:Y:S01]  /*3e50*/  HMMA.16816.F32 R16, R8, R46.reuse, RZ ;  /* 0x0000002e0810723c */ /* 0x090fe200000018ff */
[C---:B------:R-:W-:Y:S01]  /*3e60*/  ISETP.LT.OR P4, PT, R44.reuse, R231, P4 ;  /* 0x000000e72c00720c */ /* 0x040fe20002781670 */
[----:B------:R-:W3:Y:S01]  /*3e70*/  I2F R108, R45 ;  /* 0x0000002d006c7306 */ /* 0x000ee20000201400 */
[-C--:B------:R-:W-:Y:S01]  /*3e80*/  ISETP.LT.OR P5, PT, R44, R222.reuse, P5 ;  /* 0x000000de2c00720c */ /* 0x080fe20002fa1670 */
[----:B-----5:R-:W-:Y:S01]  /*3e90*/  FFMA.FTZ R33, R52, -UR17, R33 ;  /* 0x8000001134217c23 */ /* 0x020fe20008010021 */
[C---:B------:R-:W-:Y:S02]  /*3ea0*/  ISETP.LT.OR P1, PT, R69.reuse, R225, P1 ;  /* 0x000000e14500720c */ /* 0x040fe40000f21670 */
[----:B------:R-:W-:Y:S02]  /*3eb0*/  ISETP.LT.OR P0, PT, R69, R222, P0 ;  /* 0x000000de4500720c */ /* 0x000fe40000701670 */
[----:B------:R-:W-:Y:S01]  /*3ec0*/  IADD3 R69, R101, 0x20, RZ ;  /* 0x0000002065457810 */ /* 0x000fe20007ffe0ff */
[----:B-1----:R-:W-:Y:S01]  /*3ed0*/  HMMA.16816.F32 R28, R20, R46, RZ ;  /* 0x0000002e141c723c */ /* 0x002fe200000018ff */
[----:B------:R-:W1:Y:S01]  /*3ee0*/  I2F R60, R60 ;  /* 0x0000003c003c7306 */ /* 0x000e620000201400 */
[----:B------:R-:W-:Y:S01]  /*3ef0*/  FSEL R134, R33, -INF , !P1 ;  /* 0xff80000021867808 */ /* 0x000fe20004800000 */
[----:B--2---:R-:W-:Y:S01]  /*3f00*/  FFMA.FTZ R52, R53, -UR17, R66 ;  /* 0x8000001135347c23 */ /* 0x004fe20008010042 */
[----:B------:R-:W-:Y:S01]  /*3f10*/  FSEL R116, R32, -INF , !P0 ;  /* 0xff80000020747808 */ /* 0x000fe20004000000 */
[----:B------:R-:W-:Y:S01]  /*3f20*/  IMAD.IADD R35, R232, 0x1, -R69 ;  /* 0x00000001e8237824 */ /* 0x000fe200078e0a45 */
[C---:B------:R-:W-:Y:S01]  /*3f30*/  ISETP.GE.AND P1, PT, R2.reuse, R227, PT ;  /* 0x000000e30200720c */ /* 0x040fe20003f26270 */
[----:B------:R-:W-:Y:S01]  /*3f40*/  IMAD.IADD R46, R223, 0x1, -R44 ;  /* 0x00000001df2e7824 */ /* 0x000fe200078e0a2c */
[----:B------:R-:W-:Y:S01]  /*3f50*/  ISETP.GE.AND P0, PT, R2, R224, PT ;  /* 0x000000e00200720c */ /* 0x000fe20003f06270 */
[----:B------:R-:W2:Y:S01]  /*3f60*/  I2F R61, R61 ;  /* 0x0000003d003d7306 */ /* 0x000ea20000201400 */
[----:B------:R-:W-:Y:S01]  /*3f70*/  IABS R35, R35 ;  /* 0x0000002300237213 */ /* 0x000fe20000000000 */
[----:B---3--:R-:W-:Y:S01]  /*3f80*/  FFMA.FTZ R108, R108, -UR17, R65 ;  /* 0x800000116c6c7c23 */ /* 0x008fe20008010041 */
[----:B------:R-:W-:Y:S01]  /*3f90*/  IABS R46, R46 ;  /* 0x0000002e002e7213 */ /* 0x000fe20000000000 */
[----:B------:R-:W-:Y:S01]  /*3fa0*/  IMAD.IADD R70, R229, 0x1, -R69 ;  /* 0x00000001e5467824 */ /* 0x000fe200078e0a45 */
[----:B------:R-:W-:Y:S01]  /*3fb0*/  HMMA.16816.F32 R16, R12, R62, R16 ;  /* 0x0000003e0c10723c */ /* 0x000fe20000001810 */
[----:B------:R-:W-:Y:S01]  /*3fc0*/  ISETP.LT.OR P1, PT, R2, R228, P1 ;  /* 0x000000e40200720c */ /* 0x000fe20000f21670 */
[----:B------:R-:W-:Y:S01]  /*3fd0*/  IMAD.MOV.U32 R137, RZ, RZ, R35 ;  /* 0x000000ffff897224 */ /* 0x000fe200078e0023 */
[----:B------:R3:W4:Y:S01]  /*3fe0*/  I2F R34, R46 ;  /* 0x0000002e00227306 */ /* 0x0007220000201400 */
[----:B-1----:R-:W-:Y:S01]  /*3ff0*/  FFMA.FTZ R107, R60, -UR17, R64 ;  /* 0x800000113c6b7c23 */ /* 0x002fe20008010040 */
[----:B------:R-:W-:-:S02]  /*4000*/  ISETP.LT.OR P0, PT, R2, R225, P0 ;  /* 0x000000e10200720c */ /* 0x000fc40000701670 */
[----:B------:R-:W-:Y:S02]  /*4010*/  IABS R105, R105 ;  /* 0x0000006900697213 */ /* 0x000fe40000000000 */
[----:B------:R-:W-:Y:S01]  /*4020*/  FSEL R107, R107, -INF , !P4 ;  /* 0xff8000006b6b7808 */ /* 0x000fe20006000000 */
[----:B------:R-:W-:Y:S01]  /*4030*/  HMMA.16816.F32 R28, R24, R62, R28 ;  /* 0x0000003e181c723c */ /* 0x000fe2000000181c */
[----:B------:R-:W1:Y:S01]  /*4040*/  I2F R54, R68 ;  /* 0x0000004400367306 */ /* 0x000e620000201400 */
[----:B--2---:R-:W-:Y:S01]  /*4050*/  FFMA.FTZ R55, R61, -UR17, R55 ;  /* 0x800000113d377c23 */ /* 0x004fe20008010037 */
[C---:B------:R-:W-:Y:S01]  /*4060*/  ISETP.GE.AND P4, PT, R2.reuse, R219, PT ;  /* 0x000000db0200720c */ /* 0x040fe20003f86270 */
[----:B------:R-:W-:Y:S01]  /*4070*/  LDSM.16.M88.4 R60, [R213+0xc00] ;  /* 0x000c0000d53c783b */ /* 0x000fe20000000200 */
[----:B------:R-:W-:Y:S02]  /*4080*/  IABS R132, R132 ;  /* 0x0000008400847213 */ /* 0x000fe40000000000 */
[----:B------:R-:W-:Y:S01]  /*4090*/  FSEL R76, R55, -INF , !P3 ;  /* 0xff800000374c7808 */ /* 0x000fe20005800000 */
[----:B---3--:R-:W2:Y:S01]  /*40a0*/  LDSM.16.M88.4 R44, [R215+0x2c00] ;  /* 0x002c0000d72c783b */ /* 0x008ea20000000200 */
[----:B------:R-:W-:Y:S01]  /*40b0*/  ISETP.GE.AND P3, PT, R2, R230, PT ;  /* 0x000000e60200720c */ /* 0x000fe20003f66270 */
[----:B----4-:R-:W-:Y:S01]  /*40c0*/  FFMA.FTZ R42, R34, -UR17, R42 ;  /* 0x80000011222a7c23 */ /* 0x010fe2000801002a */
[C---:B------:R-:W-:Y:S01]  /*40d0*/  ISETP.LT.OR P4, PT, R2.reuse, R222, P4 ;  /* 0x000000de0200720c */ /* 0x040fe20002781670 */
[----:B------:R-:W3:Y:S01]  /*40e0*/  I2F R105, R105 ;  /* 0x0000006900697306 */ /* 0x000ee20000201400 */
[----:B------:R-:W-:-:S02]  /*40f0*/  ISETP.LT.OR P3, PT, R2, R231, P3 ;  /* 0x000000e70200720c */ /* 0x000fc40001f61670 */
[----:B------:R-:W-:Y:S01]  /*4100*/  FSEL R2, R52, -INF , !P2 ;  /* 0xff80000034027808 */ /* 0x000fe20005000000 */
[----:B-1----:R-:W-:Y:S01]  /*4110*/  FFMA.FTZ R40, R54, -UR17, R40 ;  /* 0x8000001136287c23 */ /* 0x002fe20008010028 */
[----:B------:R-:W-:Y:S02]  /*4120*/  IABS R80, R80 ;  /* 0x0000005000507213 */ /* 0x000fe40000000000 */
[----:B------:R-:W-:Y:S01]  /*4130*/  FSEL R84, R42, -INF , !P5 ;  /* 0xff8000002a547808 */ /* 0x000fe20006800000 */
[----:B------:R-:W1:Y:S01]  /*4140*/  I2F R132, R132 ;  /* 0x0000008400847306 */ /* 0x000e620000201400 */
[----:B------:R-:W-:Y:S02]  /*4150*/  FSEL R133, R40, -INF , !P6 ;  /* 0xff80000028857808 */ /* 0x000fe40007000000 */
[----:B------:R-:W-:Y:S02]  /*4160*/  FSEL R108, R108, -INF , !P3 ;  /* 0xff8000006c6c7808 */ /* 0x000fe40005800000 */
[----:B------:R-:W-:-:S02]  /*4170*/  ISETP.GE.AND P2, PT, R69, R230, PT ;  /* 0x000000e64500720c */ /* 0x000fc40003f46270 */
[C---:B------:R-:W-:Y:S01]  /*4180*/  ISETP.GE.AND P6, PT, R69.reuse, R227, PT ;  /* 0x000000e34500720c */ /* 0x040fe20003fc6270 */
[----:B------:R-:W4:Y:S01]  /*4190*/  I2F R80, R80 ;  /* 0x0000005000507306 */ /* 0x000f220000201400 */
[----:B------:R-:W-:Y:S01]  /*41a0*/  ISETP.GE.AND P5, PT, R69, R224, PT ;  /* 0x000000e04500720c */ /* 0x000fe20003fa6270 */
[----:B---3--:R-:W-:Y:S01]  /*41b0*/  FFMA.FTZ R105, R105, -UR17, R67 ;  /* 0x8000001169697c23 */ /* 0x008fe20008010043 */
[C---:B------:R-:W-:Y:S02]  /*41c0*/  ISETP.GE.AND P3, PT, R69.reuse, R219, PT ;  /* 0x000000db4500720c */ /* 0x040fe40003f66270 */
[C---:B------:R-:W-:Y:S02]  /*41d0*/  ISETP.LT.OR P2, PT, R69.reuse, R231, P2 ;  /* 0x000000e74500720c */ /* 0x040fe40001741670 */
[C---:B------:R-:W-:Y:S01]  /*41e0*/  ISETP.LT.OR P6, PT, R69.reuse, R228, P6 ;  /* 0x000000e44500720c */ /* 0x040fe200037c1670 */
[----:B------:R-:W3:Y:S01]  /*41f0*/  I2F R137, R137 ;  /* 0x0000008900897306 */ /* 0x000ee20000201400 */
[C---:B------:R-:W-:Y:S01]  /*4200*/  ISETP.LT.OR P5, PT, R69.reuse, R225, P5 ;  /* 0x000000e14500720c */ /* 0x040fe20002fa1670 */
[----:B-1----:R-:W-:Y:S01]  /*4210*/  FFMA.FTZ R132, R132, -UR17, R41 ;  /* 0x8000001184847c23 */ /* 0x002fe20008010029 */
[----:B------:R-:W-:-:S02]  /*4220*/  ISETP.LT.OR P3, PT, R69, R222, P3 ;  /* 0x000000de4500720c */ /* 0x000fc40001f61670 */
[C---:B------:R-:W-:Y:S02]  /*4230*/  IADD3 R68, R101.reuse, 0x21, RZ ;  /* 0x0000002165447810 */ /* 0x040fe40007ffe0ff */
[----:B------:R-:W-:Y:S01]  /*4240*/  IABS R70, R70 ;  /* 0x0000004600467213 */ /* 0x000fe20000000000 */
[----:B----4-:R-:W-:Y:S01]  /*4250*/  FFMA.FTZ R80, R80, -UR17, R43 ;  /* 0x8000001150507c23 */ /* 0x010fe2000801002b */
[----:B------:R-:W-:Y:S01]  /*4260*/  IADD3 R64, R101, 0x28, RZ ;  /* 0x0000002865407810 */ /* 0x000fe20007ffe0ff */
[----:B------:R-:W-:Y:S01]  /*4270*/  IMAD.IADD R74, R223, 0x1, -R68 ;  /* 0x00000001df4a7824 */ /* 0x000fe200078e0a44 */
[----:B------:R-:W-:Y:S01]  /*4280*/  FSEL R105, R105, -INF , !P1 ;  /* 0xff80000069697808 */ /* 0x000fe20004800000 */
[-C--:B--2---:R-:W-:Y:S01]  /*4290*/  HMMA.16816.F32 R32, R20, R44.reuse, RZ ;  /* 0x0000002c1420723c */ /* 0x084fe200000018ff */
[----:B------:R-:W1:Y:S01]  /*42a0*/  I2F R70, R70 ;  /* 0x0000004600467306 */ /* 0x000e620000201400 */
[----:B------:R-:W-:Y:S01]  /*42b0*/  IMAD.IADD R65, R232, 0x1, -R64 ;  /* 0x00000001e8417824 */ /* 0x000fe200078e0a40 */
[----:B------:R-:W-:Y:S01]  /*42c0*/  FSEL R132, R132, -INF , !P0 ;  /* 0xff80000084847808 */ /* 0x000fe20004000000 */
[----:B---3--:R-:W-:Y:S01]  /*42d0*/  FFMA.FTZ R137, R137, -UR17, R48 ;  /* 0x8000001189897c23 */ /* 0x008fe20008010030 */
[----:B------:R-:W-:Y:S01]  /*42e0*/  IADD3 R48, R101, 0x29, RZ ;  /* 0x0000002965307810 */ /* 0x000fe20007ffe0ff */
[----:B------:R-:W-:Y:S01]  /*42f0*/  IMAD.IADD R66, R232, 0x1, -R68 ;  /* 0x00000001e8427824 */ /* 0x000fe200078e0a44 */
[----:B------:R-:W-:Y:S01]  /*4300*/  IABS R65, R65 ;  /* 0x0000004100417213 */ /* 0x000fe20000000000 */
[----:B------:R-:W-:Y:S01]  /*4310*/  HMMA.16816.F32 R52, R8, R44, RZ ;  /* 0x0000002c0834723c */ /* 0x000fe200000018ff */
[----:B------:R-:W-:Y:S01]  /*4320*/  FSEL R80, R80, -INF , !P4 ;  /* 0xff80000050507808 */ /* 0x000fe20006000000 */
[--C-:B------:R-:W-:Y:S01]  /*4330*/  IMAD.IADD R71, R232, 0x1, -R48.reuse ;  /* 0x00000001e8477824 */ /* 0x100fe200078e0a30 */
[----:B------:R-:W-:Y:S01]  /*4340*/  FSEL R137, R137, -INF , !P2 ;  /* 0xff80000089897808 */ /* 0x000fe20005000000 */
[----:B------:R-:W-:Y:S01]  /*4350*/  IMAD.IADD R97, R226, 0x1, -R48 ;  /* 0x00000001e2617824 */ /* 0x000fe200078e0a30 */
[----:B------:R-:W2:Y:S01]  /*4360*/  I2F R65, R65 ;  /* 0x0000004100417306 */ /* 0x000ea20000201400 */
[----:B------:R-:W-:Y:S01]  /*4370*/  ISETP.GE.AND P1, PT, R68, R230, PT ;  /* 0x000000e64400720c */ /* 0x000fe20003f26270 */
[--C-:B------:R-:W-:Y:S01]  /*4380*/  IMAD.IADD R44, R226, 0x1, -R69.reuse ;  /* 0x00000001e22c7824 */ /* 0x100fe200078e0a45 */
[C---:B------:R-:W-:Y:S01]  /*4390*/  ISETP.GE.AND P0, PT, R68.reuse, R227, PT ;  /* 0x000000e34400720c */ /* 0x040fe20003f06270 */
[C---:B------:R-:W-:Y:S01]  /*43a0*/  IMAD.IADD R69, R223.reuse, 0x1, -R69 ;  /* 0x00000001df457824 */ /* 0x040fe200078e0a45 */
[----:B------:R-:W-:Y:S01]  /*43b0*/  ISETP.GE.AND P4, PT, R68, R224, PT ;  /* 0x000000e04400720c */ /* 0x000fe20003f86270 */
[----:B-1----:R-:W-:Y:S01]  /*43c0*/  FFMA.FTZ R50, R70, -UR17, R50 ;  /* 0x8000001146327c23 */ /* 0x002fe20008010032 */
[----:B------:R-:W-:Y:S01]  /*43d0*/  IABS R40, R44 ;  /* 0x0000002c00287213 */ /* 0x000fe20000000000 */
[----:B------:R-:W-:Y:S01]  /*43e0*/  IMAD.IADD R112, R223, 0x1, -R48 ;  /* 0x00000001df707824 */ /* 0x000fe200078e0a30 */
[----:B------:R-:W-:-:S02]  /*43f0*/  IABS R69, R69 ;  /* 0x0000004500457213 */ /* 0x000fc40000000000 */
[-C--:B------:R-:W-:Y:S01]  /*4400*/  HMMA.16816.F32 R32, R24, R60.reuse, R32 ;  /* 0x0000003c1820723c */ /* 0x080fe20000001820 */
[----:B------:R-:W-:Y:S02]  /*4410*/  IADD3 R70, R101, 0x38, RZ ;  /* 0x0000003865467810 */ /* 0x000fe40007ffe0ff */
[----:B------:R-:W-:Y:S01]  /*4420*/  IMAD.MOV.U32 R67, RZ, RZ, R69 ;  /* 0x000000ffff437224 */ /* 0x000fe200078e0045 */
[----:B------:R-:W-:Y:S01]  /*4430*/  ISETP.GE.AND P2, PT, R68, R219, PT ;  /* 0x000000db4400720c */ /* 0x000fe20003f46270 */
[----:B------:R-:W-:Y:S01]  /*4440*/  IMAD.IADD R69, R226, 0x1, -R68 ;  /* 0x00000001e2457824 */ /* 0x000fe200078e0a44 */
[----:B------:R-:W-:Y:S01]  /*4450*/  ISETP.LT.OR P1, PT, R68, R231, P1 ;  /* 0x000000e74400720c */ /* 0x000fe20000f21670 */
[----:B--2---:R-:W-:Y:S01]  /*4460*/  FFMA.FTZ R28, R65, -UR17, R28 ;  /* 0x80000011411c7c23 */ /* 0x004fe2000801001c */
[----:B------:R-:W-:Y:S01]  /*4470*/  HMMA.16816.F32 R52, R12, R60, R52 ;  /* 0x0000003c0c34723c */ /* 0x000fe20000001834 */
[----:B------:R1:W2:Y:S01]  /*4480*/  I2F R60, R40 ;  /* 0x00000028003c7306 */ /* 0x0002a20000201400 */
[----:B------:R-:W-:-:S02]  /*4490*/  IABS R69, R69 ;  /* 0x0000004500457213 */ /* 0x000fc40000000000 */
[C---:B------:R-:W-:Y:S02]  /*44a0*/  ISETP.LT.OR P0, PT, R68.reuse, R228, P0 ;  /* 0x000000e44400720c */ /* 0x040fe40000701670 */
[C---:B------:R-:W-:Y:S01]  /*44b0*/  ISETP.LT.OR P4, PT, R68.reuse, R225, P4 ;  /* 0x000000e14400720c */ /* 0x040fe20002781670 */
[----:B------:R-:W-:Y:S01]  /*44c0*/  IMAD.IADD R61, R229, 0x1, -R68 ;  /* 0x00000001e53d7824 */ /* 0x000fe200078e0a44 */
[----:B------:R-:W-:Y:S01]  /*44d0*/  ISETP.LT.OR P2, PT, R68, R222, P2 ;  /* 0x000000de4400720c */ /* 0x000fe20001741670 */
[----:B------:R-:W-:Y:S01]  /*44e0*/  IMAD.MOV.U32 R75, RZ, RZ, R69 ;  /* 0x000000ffff4b7224 */ /* 0x000fe200078e0045 */
[----:B------:R-:W-:Y:S01]  /*44f0*/  IABS R69, R71 ;  /* 0x0000004700457213 */ /* 0x000fe20000000000 */
[----:B------:R-:W3:Y:S01]  /*4500*/  I2F R67, R67 ;  /* 0x0000004300437306 */ /* 0x000ee20000201400 */
[----:B------:R-:W-:Y:S02]  /*4510*/  IABS R71, R74 ;  /* 0x0000004a00477213 */ /* 0x000fe40000000000 */
[----:B------:R-:W-:Y:S01]  /*4520*/  IABS R61, R61 ;  /* 0x0000003d003d7213 */ /* 0x000fe20000000000 */
[----:B------:R-:W-:Y:S01]  /*4530*/  IMAD.MOV.U32 R74, RZ, RZ, R69 ;  /* 0x000000ffff4a7224 */ /* 0x000fe200078e0045 */
[----:B------:R-:W-:Y:S01]  /*4540*/  IADD3 R69, R101, 0x31, RZ ;  /* 0x0000003165457810 */ /* 0x000fe20007ffe0ff */
[----:B-1----:R-:W-:Y:S01]  /*4550*/  HMMA.16816.F32 R40, R8, R46, RZ ;  /* 0x0000002e0828723c */ /* 0x002fe200000018ff */
[----:B--2---:R-:W-:Y:S01]  /*4560*/  FFMA.FTZ R36, R60, -UR17, R36 ;  /* 0x800000113c247c23 */ /* 0x004fe20008010024 */
[----:B------:R-:W1:Y:S01]  /*4570*/  I2F R71, R71 ;  /* 0x0000004700477306 */ /* 0x000e620000201400 */
[----:B------:R-:W-:Y:S01]  /*4580*/  IMAD.IADD R60, R229, 0x1, -R64 ;  /* 0x00000001e53c7824 */ /* 0x000fe200078e0a40 */
[----:B------:R-:W-:-:S02]  /*4590*/  FSEL R115, R50, -INF , !P6 ;  /* 0xff80000032737808 */ /* 0x000fc40007000000 */
[----:B------:R-:W-:Y:S01]  /*45a0*/  FSEL R86, R36, -INF , !P5 ;  /* 0xff80000024567808 */ /* 0x000fe20006800000 */
[----:B------:R-:W-:Y:S01]  /*45b0*/  IMAD.IADD R36, R223, 0x1, -R64 ;  /* 0x00000001df247824 */ /* 0x000fe200078e0a40 */
[----:B------:R-:W-:Y:S01]  /*45c0*/  HMMA.16816.F32 R44, R20, R46, RZ ;  /* 0x0000002e142c723c */ /* 0x000fe200000018ff */
[----:B------:R-:W-:Y:S01]  /*45d0*/  IABS R60, R60 ;  /* 0x0000003c003c7213 */ /* 0x000fe20000000000 */
[----:B------:R-:W2:Y:S01]  /*45e0*/  I2F R61, R61 ;  /* 0x0000003d003d7306 */ /* 0x000ea20000201400 */
[----:B---3--:R-:W-:Y:S01]  /*45f0*/  FFMA.FTZ R38, R67, -UR17, R38 ;  /* 0x8000001143267c23 */ /* 0x008fe20008010026 */
[----:B------:R-:W-:Y:S02]  /*4600*/  IADD3 R67, R101, 0x39, RZ ;  /* 0x0000003965437810 */ /* 0x000fe40007ffe0ff */
[----:B------:R-:W-:Y:S02]  /*4610*/  IABS R36, R36 ;  /* 0x0000002400247213 */ /* 0x000fe40000000000 */
[----:B------:R-:W-:-:S02]  /*4620*/  IABS R66, R66 ;  /* 0x0000004200427213 */ /* 0x000fc40000000000 */
[----:B------:R-:W3:Y:S01]  /*4630*/  I2F R60, R60 ;  /* 0x0000003c003c7306 */ /* 0x000ee20000201400 */
[----:B-1----:R-:W-:Y:S01]  /*4640*/  FFMA.FTZ R39, R71, -UR17, R39 ;  /* 0x8000001147277c23 */ /* 0x002fe20008010027 */
[----:B------:R-:W-:Y:S01]  /*4650*/  ISETP.GE.AND P6, PT, R64, R230, PT ;  /* 0x000000e64000720c */ /* 0x000fe20003fc6270 */
[----:B------:R-:W-:Y:S01]  /*4660*/  IMAD.MOV.U32 R103, RZ, RZ, R36 ;  /* 0x000000ffff677224 */ /* 0x000fe200078e0024 */
[----:B------:R-:W-:Y:S01]  /*4670*/  IABS R97, R97 ;  /* 0x0000006100617213 */ /* 0x000fe20000000000 */
[----:B------:R-:W-:Y:S01]  /*4680*/  IMAD.IADD R36, R229, 0x1, -R48 ;  /* 0x00000001e5247824 */ /* 0x000fe200078e0a30 */
[----:B------:R-:W-:Y:S01]  /*4690*/  HMMA.16816.F32 R40, R12, R62, R40 ;  /* 0x0000003e0c28723c */ /* 0x000fe20000001828 */
[----:B------:R-:W-:Y:S01]  /*46a0*/  IABS R112, R112 ;  /* 0x0000007000707213 */ /* 0x000fe20000000000 */
[----:B--2---:R-:W-:Y:S01]  /*46b0*/  FFMA.FTZ R51, R61, -UR17, R51 ;  /* 0x800000113d337c23 */ /* 0x004fe20008010033 */
[----:B------:R-:W1:Y:S01]  /*46c0*/  I2F R75, R75 ;  /* 0x0000004b004b7306 */ /* 0x000e620000201400 */
[----:B------:R-:W-:Y:S01]  /*46d0*/  IMAD.IADD R61, R232, 0x1, -R67 ;  /* 0x00000001e83d7824 */ /* 0x000fe200078e0a43 */
[----:B------:R-:W-:-:S02]  /*46e0*/  IADD3 R72, R101, 0x30, RZ ;  /* 0x0000003065487810 */ /* 0x000fc40007ffe0ff */
[----:B------:R-:W-:Y:S01]  /*46f0*/  ISETP.LT.OR P6, PT, R64, R231, P6 ;  /* 0x000000e74000720c */ /* 0x000fe200037c1670 */
[----:B------:R-:W-:Y:S01]  /*4700*/  HMMA.16816.F32 R44, R24, R62, R44 ;  /* 0x0000003e182c723c */ /* 0x000fe2000000182c */
[----:B------:R-:W-:Y:S01]  /*4710*/  IABS R61, R61 ;  /* 0x0000003d003d7213 */ /* 0x000fe20000000000 */
[----:B---3--:R-:W-:Y:S01]  /*4720*/  FFMA.FTZ R30, R60, -UR17, R30 ;  /* 0x800000113c1e7c23 */ /* 0x008fe2000801001e */
[----:B------:R-:W2:Y:S01]  /*4730*/  I2F R74, R74 ;  /* 0x0000004a004a7306 */ /* 0x000ea20000201400 */
[----:B------:R-:W-:Y:S01]  /*4740*/  IABS R36, R36 ;  /* 0x0000002400247213 */ /* 0x000fe20000000000 */
[----:B------:R-:W-:Y:S01]  /*4750*/  IMAD.IADD R73, R232, 0x1, -R72 ;  /* 0x00000001e8497824 */ /* 0x000fe200078e0a48 */
[----:B------:R-:W-:Y:S01]  /*4760*/  FSEL R141, R28, -INF , !P6 ;  /* 0xff8000001c8d7808 */ /* 0x000fe20007000000 */
[----:B------:R-:W-:Y:S01]  /*4770*/  IMAD.IADD R62, R232, 0x1, -R69 ;  /* 0x00000001e83e7824 */ /* 0x000fe200078e0a45 */
[----:B------:R-:W-:Y:S01]  /*4780*/  FSEL R99, R38, -INF , !P3 ;  /* 0xff80000026637808 */ /* 0x000fe20005800000 */
[----:B------:R-:W-:Y:S01]  /*4790*/  IMAD.IADD R63, R226, 0x1, -R64 ;  /* 0x00000001e23f7824 */ /* 0x000fe200078e0a40 */
[C---:B------:R-:W-:Y:S01]  /*47a0*/  ISETP.GE.AND P3, PT, R64.reuse, R224, PT ;  /* 0x000000e04000720c */ /* 0x040fe20003f66270 */
[----:B------:R-:W3:Y:S01]  /*47b0*/  I2F R65, R61 ;  /* 0x0000003d00417306 */ /* 0x000ee20000201400 */
[----:B------:R-:W-:Y:S01]  /*47c0*/  IABS R62, R62 ;  /* 0x0000003e003e7213 */ /* 0x000fe20000000000 */
[----:B------:R-:W-:Y:S01]  /*47d0*/  IMAD.IADD R28, R229, 0x1, -R72 ;  /* 0x00000001e51c7824 */ /* 0x000fe200078e0a48 */
[----:B------:R-:W-:Y:S01]  /*47e0*/  IABS R63, R63 ;  /* 0x0000003f003f7213 */ /* 0x000fe20000000000 */
[----:B-1----:R-:W-:Y:S01]  /*47f0*/  FFMA.FTZ R37, R75, -UR17, R37 ;  /* 0x800000114b257c23 */ /* 0x002fe20008010025 */
[----:B------:R-:W-:-:S02]  /*4800*/  ISETP.LT.OR P3, PT, R64, R225, P3 ;  /* 0x000000e14000720c */ /* 0x000fc40001f61670 */
[----:B------:R-:W-:Y:S01]  /*4810*/  IABS R28, R28 ;  /* 0x0000001c001c7213 */ /* 0x000fe20000000000 */
[----:B------:R1:W4:Y:S01]  /*4820*/  I2F R71, R62 ;  /* 0x0000003e00477306 */ /* 0x0003220000201400 */
[----:B------:R-:W-:Y:S01]  /*4830*/  IMAD.MOV.U32 R50, RZ, RZ, R63 ;  /* 0x000000ffff327224 */ /* 0x000fe200078e003f */
[----:B------:R-:W-:Y:S01]  /*4840*/  ISETP.GE.AND P5, PT, R64, R227, PT ;  /* 0x000000e34000720c */ /* 0x000fe20003fa6270 */
[----:B--2---:R-:W-:Y:S01]  /*4850*/  FFMA.FTZ R74, R74, -UR17, R29 ;  /* 0x800000114a4a7c23 */ /* 0x004fe2000801001d */
[----:B------:R-:W-:Y:S01]  /*4860*/  FSEL R123, R51, -INF , !P0 ;  /* 0xff800000337b7808 */ /* 0x000fe20004000000 */
[----:B------:R-:W-:Y:S01]  /*4870*/  IMAD.IADD R29, R223, 0x1, -R72 ;  /* 0x00000001df1d7824 */ /* 0x000fe200078e0a48 */
[----:B------:R-:W-:Y:S02]  /*4880*/  FSEL R85, R37, -INF , !P4 ;  /* 0xff80000025557808 */ /* 0x000fe40006000000 */
[----:B------:R-:W2:Y:S01]  /*4890*/  I2F R50, R50 ;  /* 0x0000003200327306 */ /* 0x000ea20000201400 */
[----:B------:R-:W-:Y:S01]  /*48a0*/  FSEL R98, R39, -INF , !P2 ;  /* 0xff80000027627808 */ /* 0x000fe20005000000 */
[----:B---3--:R-:W-:Y:S01]  /*48b0*/  FFMA.FTZ R45, R65, -UR17, R45 ;  /* 0x80000011412d7c23 */ /* 0x008fe2000801002d */
[----:B------:R-:W-:-:S02]  /*48c0*/  ISETP.GE.AND P0, PT, R48, R230, PT ;  /* 0x000000e63000720c */ /* 0x000fc40003f06270 */
[C---:B------:R-:W-:Y:S02]  /*48d0*/  ISETP.GE.AND P4, PT, R48.reuse, R227, PT ;  /* 0x000000e33000720c */ /* 0x040fe40003f86270 */
[----:B------:R-:W-:Y:S01]  /*48e0*/  ISETP.GE.AND P2, PT, R48, R224, PT ;  /* 0x000000e03000720c */ /* 0x000fe20003f46270 */
[----:B-1----:R-:W-:Y:S01]  /*48f0*/  IMAD.IADD R62, R232, 0x1, -R70 ;  /* 0x00000001e83e7824 */ /* 0x002fe200078e0a46 */
[----:B------:R-:W1:Y:S01]  /*4900*/  I2F R66, R66 ;  /* 0x0000004200427306 */ /* 0x000e620000201400 */
[----:B------:R-:W-:Y:S01]  /*4910*/  ISETP.GE.AND P6, PT, R48, R219, PT ;  /* 0x000000db3000720c */ /* 0x000fe20003fc6270 */
[----:B----4-:R-:W-:Y:S01]  /*4920*/  FFMA.FTZ R71, R71, -UR17, R33 ;  /* 0x8000001147477c23 */ /* 0x010fe20008010021 */
[----:B------:R-:W-:Y:S01]  /*4930*/  IABS R29, R29 ;  /* 0x0000001d001d7213 */ /* 0x000fe20000000000 */
[----:B------:R-:W-:Y:S01]  /*4940*/  IMAD.IADD R33, R226, 0x1, -R67 ;  /* 0x00000001e2217824 */ /* 0x000fe200078e0a43 */
[----:B------:R-:W-:Y:S01]  /*4950*/  IABS R62, R62 ;  /* 0x0000003e003e7213 */ /* 0x000fe20000000000 */
[----:B--2---:R-:W-:-:S02]  /*4960*/  FFMA.FTZ R16, R50, -UR17, R16 ;  /* 0x8000001132107c23 */ /* 0x004fc40008010010 */
[----:B------:R-:W2:Y:S01]  /*4970*/  I2F R97, R97 ;  /* 0x0000006100617306 */ /* 0x000ea20000201400 */
[-C--:B------:R-:W-:Y:S02]  /*4980*/  ISETP.LT.OR P5, PT, R64, R228.reuse, P5 ;  /* 0x000000e44000720c */ /* 0x080fe40002fa1670 */
[----:B------:R-:W-:Y:S02]  /*4990*/  ISETP.LT.OR P0, PT, R48, R231, P0 ;  /* 0x000000e73000720c */ /* 0x000fe40000701670 */
[----:B------:R-:W-:Y:S01]  /*49a0*/  FSEL R94, R16, -INF , !P3 ;  /* 0xff800000105e7808 */ /* 0x000fe20005800000 */
[----:B------:R-:W-:Y:S01]  /*49b0*/  IMAD.MOV.U32 R16, RZ, RZ, R28 ;  /* 0x000000ffff107224 */ /* 0x000fe200078e001c */
[----:B------:R-:W-:Y:S01]  /*49c0*/  ISETP.LT.OR P4, PT, R48, R228, P4 ;  /* 0x000000e43000720c */ /* 0x000fe20002781670 */
[----:B------:R3:W4:Y:S01]  /*49d0*/  I2F R68, R62 ;  /* 0x0000003e00447306 */ /* 0x0007220000201400 */
[----:B-1----:R-:W-:Y:S01]  /*49e0*/  FFMA.FTZ R49, R66, -UR17, R49 ;  /* 0x8000001142317c23 */ /* 0x002fe20008010031 */
[C---:B------:R-:W-:Y:S01]  /*49f0*/  ISETP.LT.OR P2, PT, R48.reuse, R225, P2 ;  /* 0x000000e13000720c */ /* 0x040fe20001741670 */
[----:B------:R-:W-:Y:S01]  /*4a00*/  IMAD.IADD R28, R229, 0x1, -R69 ;  /* 0x00000001e51c7824 */ /* 0x000fe200078e0a45 */
[----:B------:R-:W-:-:S02]  /*4a10*/  ISETP.LT.OR P6, PT, R48, R222, P6 ;  /* 0x000000de3000720c */ /* 0x000fc400037c1670 */
[----:B------:R-:W-:Y:S02]  /*4a20*/  FSEL R140, R49, -INF , !P1 ;  /* 0xff800000318c7808 */ /* 0x000fe40004800000 */
[----:B------:R-:W1:Y:S01]  /*4a30*/  I2F R112, R112 ;  /* 0x0000007000707306 */ /* 0x000e620000201400 */
[----:B------:R-:W-:Y:S01]  /*4a40*/  LDSM.16.M88.4 R48, [R213+0x1000] ;  /* 0x00100000d530783b */ /* 0x000fe20000000200 */
[----:B--2---:R-:W-:Y:S01]  /*4a50*/  FFMA.FTZ R97, R97, -UR17, R17 ;  /* 0x8000001161617c23 */ /* 0x004fe20008010011 */
[----:B------:R-:W-:Y:S01]  /*4a60*/  FSEL R135, R30, -INF , !P5 ;  /* 0xff8000001e877808 */ /* 0x000fe20006800000 */
[----:B------:R-:W-:Y:S01]  /*4a70*/  IMAD.MOV.U32 R17, RZ, RZ, R29 ;  /* 0x000000ffff117224 */ /* 0x000fe200078e001d */
[----:B------:R-:W-:Y:S02]  /*4a80*/  IABS R73, R73 ;  /* 0x0000004900497213 */ /* 0x000fe40000000000 */
[----:B------:R-:W-:Y:S01]  /*4a90*/  ISETP.GE.AND P1, PT, R64, R219, PT ;  /* 0x000000db4000720c */ /* 0x000fe20003f26270 */
[----:B---3--:R-:W2:Y:S01]  /*4aa0*/  LDSM.16.M88.4 R60, [R215+0x3000] ;  /* 0x00300000d73c783b */ /* 0x008ea20000000200 */
[----:B------:R-:W3:Y:S01]  /*4ab0*/  I2F R136, R36 ;  /* 0x0000002400887306 */ /* 0x000ee20000201400 */
[----:B------:R-:W-:Y:S01]  /*4ac0*/  IABS R33, R33 ;  /* 0x0000002100217213 */ /* 0x000fe20000000000 */
[----:B----4-:R-:W-:Y:S01]  /*4ad0*/  FFMA.FTZ R44, R68, -UR17, R44 ;  /* 0x80000011442c7c23 */ /* 0x010fe2000801002c */
[----:B------:R-:W-:-:S02]  /*4ae0*/  ISETP.LT.OR P1, PT, R64, R222, P1 ;  /* 0x000000de4000720c */ /* 0x000fc40000f21670 */
[----:B------:R-:W-:Y:S01]  /*4af0*/  IADD3 R64, R101, 0x40, RZ ;  /* 0x0000004065407810 */ /* 0x000fe20007ffe0ff */
[----:B-1----:R-:W-:Y:S01]  /*4b00*/  FFMA.FTZ R112, R112, -UR17, R19 ;  /* 0x8000001170707c23 */ /* 0x002fe20008010013 */
[----:B------:R-:W-:Y:S01]  /*4b10*/  IABS R19, R28 ;  /* 0x0000001c00137213 */ /* 0x000fe20000000000 */
[----:B------:R-:W1:Y:S01]  /*4b20*/  I2F R103, R103 ;  /* 0x0000006700677306 */ /* 0x000e620000201400 */
[----:B------:R-:W-:Y:S01]  /*4b30*/  ISETP.GE.AND P5, PT, R72, R230, PT ;  /* 0x000000e64800720c */ /* 0x000fe20003fa6270 */
[----:B------:R-:W-:Y:S01]  /*4b40*/  IMAD.IADD R66, R232, 0x1, -R64 ;  /* 0x00000001e8427824 */ /* 0x000fe200078e0a40 */
[----:B------:R-:W-:Y:S02]  /*4b50*/  FSEL R142, R74, -INF , !P0 ;  /* 0xff8000004a8e7808 */ /* 0x000fe40004000000 */
[----:B------:R-:W-:Y:S01]  /*4b60*/  ISETP.LT.OR P5, PT, R72, R231, P5 ;  /* 0x000000e74800720c */ /* 0x000fe20002fa1670 */
[----:B---3--:R-:W-:Y:S02]  /*4b70*/  FFMA.FTZ R136, R136, -UR17, R31 ;  /* 0x8000001188887c23 */ /* 0x008fe4000801001f */
[----:B------:R-:W3:Y:S01]  /*4b80*/  I2F R73, R73 ;  /* 0x0000004900497306 */ /* 0x000ee20000201400 */
[----:B------:R-:W-:-:S02]  /*4b90*/  ISETP.GE.AND P3, PT, R72, R227, PT ;  /* 0x000000e34800720c */ /* 0x000fc40003f66270 */
[----:B------:R-:W-:Y:S02]  /*4ba0*/  ISETP.GE.AND P0, PT, R72, R219, PT ;  /* 0x000000db4800720c */ /* 0x000fe40003f06270 */
[----:B------:R-:W-:Y:S02]  /*4bb0*/  FSEL R112, R112, -INF , !P6 ;  /* 0xff80000070707808 */ /* 0x000fe40007000000 */
[----:B------:R-:W-:Y:S01]  /*4bc0*/  ISETP.GE.AND P6, PT, R69, R224, PT ;  /* 0x000000e04500720c */ /* 0x000fe20003fc6270 */
[----:B------:R-:W4:Y:S01]  /*4bd0*/  I2F R16, R16 ;  /* 0x0000001000107306 */ /* 0x000f220000201400 */
[----:B-1----:R-:W-:Y:S01]  /*4be0*/  FFMA.FTZ R103, R103, -UR17, R18 ;  /* 0x8000001167677c23 */ /* 0x002fe20008010012 */
[----:B------:R-:W-:Y:S01]  /*4bf0*/  FSEL R136, R136, -INF , !P4 ;  /* 0xff80000088887808 */ /* 0x000fe20006000000 */
[----:B------:R-:W-:Y:S01]  /*4c00*/  IMAD.IADD R18, R226, 0x1, -R72 ;  /* 0x00000001e2127824 */ /* 0x000fe200078e0a48 */
[----:B------:R-:W-:Y:S02]  /*4c10*/  FSEL R97, R97, -INF , !P2 ;  /* 0xff80000061617808 */ /* 0x000fe40005000000 */
[----:B------:R-:W-:-:S02]  /*4c20*/  FSEL R103, R103, -INF , !P1 ;  /* 0xff80000067677808 */ /* 0x000fc40004800000 */
[----:B------:R-:W-:Y:S01]  /*4c30*/  IABS R18, R18 ;  /* 0x0000001200127213 */ /* 0x000fe20000000000 */
[----:B---3--:R-:W-:Y:S01]  /*4c40*/  FFMA.FTZ R73, R73, -UR17, R32 ;  /* 0x8000001149497c23 */ /* 0x008fe20008010020 */
[----:B------:R-:W1:Y:S01]  /*4c50*/  I2F R17, R17 ;  /* 0x0000001100117306 */ /* 0x000e620000201400 */
[----:B------:R-:W-:Y:S01]  /*4c60*/  IMAD.MOV.U32 R32, RZ, RZ, R19 ;  /* 0x000000ffff207224 */ /* 0x000fe200078e0013 */
[----:B------:R-:W-:Y:S01]  /*4c70*/  ISETP.GE.AND P1, PT, R72, R224, PT ;  /* 0x000000e04800720c */ /* 0x000fe20003f26270 */
[----:B------:R-:W-:Y:S01]  /*4c80*/  IMAD.IADD R19, R229, 0x1, -R70 ;  /* 0x00000001e5137824 */ /* 0x000fe200078e0a46 */
[----:B--2---:R-:W-:Y:S01]  /*4c90*/  HMMA.16816.F32 R36, R20, R60, RZ ;  /* 0x0000003c1424723c */ /* 0x004fe200000018ff */
[----:B------:R-:W-:Y:S01]  /*4ca0*/  FSEL R146, R73, -INF , !P5 ;  /* 0xff80000049927808 */ /* 0x000fe20006800000 */
[----:B----4-:R-:W-:Y:S01]  /*4cb0*/  FFMA.FTZ R16, R16, -UR17, R34 ;  /* 0x8000001110107c23 */ /* 0x010fe20008010022 */
[----:B------:R-:W-:Y:S01]  /*4cc0*/  ISETP.LT.OR P3, PT, R72, R228, P3 ;  /* 0x000000e44800720c */ /* 0x000fe20001f61670 */
[----:B------:R-:W2:Y:S01]  /*4cd0*/  I2F R18, R18 ;  /* 0x0000001200127306 */ /* 0x000ea20000201400 */
[----:B------:R-:W-:Y:S01]  /*4ce0*/  IMAD.IADD R34, R226, 0x1, -R70 ;  /* 0x00000001e2227824 */ /* 0x000fe200078e0a46 */
[----:B------:R-:W-:-:S02]  /*4cf0*/  IABS R19, R19 ;  /* 0x0000001300137213 */ /* 0x000fc40000000000 */
[----:B------:R-:W-:Y:S01]  /*4d00*/  HMMA.16816.F32 R28, R8, R60, RZ ;  /* 0x0000003c081c723c */ /* 0x000fe200000018ff */
[C---:B------:R-:W-:Y:S02]  /*4d10*/  ISETP.LT.OR P1, PT, R72.reuse, R225, P1 ;  /* 0x000000e14800720c */ /* 0x040fe40000f21670 */
[----:B------:R-:W-:Y:S01]  /*4d20*/  IABS R34, R34 ;  /* 0x0000002200227213 */ /* 0x000fe20000000000 */
[----:B------:R-:W3:Y:S01]  /*4d30*/  I2F R32, R32 ;  /* 0x0000002000207306 */ /* 0x000ee20000201400 */
[----:B-1----:R-:W-:Y:S01]  /*4d40*/  FFMA.FTZ R17, R17, -UR17, R54 ;  /* 0x8000001111117c23 */ /* 0x002fe20008010036 */
[----:B------:R-:W-:Y:S01]  /*4d50*/  ISETP.LT.OR P0, PT, R72, R222, P0 ;  /* 0x000000de4800720c */ /* 0x000fe20000701670 */
[--C-:B------:R-:W-:Y:S01]  /*4d60*/  IMAD.IADD R61, R223, 0x1, -R69.reuse ;  /* 0x00000001df3d7824 */ /* 0x100fe200078e0a45 */
[C---:B------:R-:W-:Y:S01]  /*4d70*/  ISETP.GE.AND P4, PT, R69.reuse, R230, PT ;  /* 0x000000e64500720c */ /* 0x040fe20003f86270 */
[----:B------:R-:W-:Y:S01]  /*4d80*/  IMAD.IADD R60, R226, 0x1, -R69 ;  /* 0x00000001e23c7824 */ /* 0x000fe200078e0a45 */
[----:B------:R-:W-:Y:S01]  /*4d90*/  ISETP.GE.AND P2, PT, R69, R227, PT ;  /* 0x000000e34500720c */ /* 0x000fe20003f46270 */
[----:B------:R-:W-:Y:S01]  /*4da0*/  IMAD.IADD R54, R229, 0x1, -R67 ;  /* 0x00000001e5367824 */ /* 0x000fe200078e0a43 */
[----:B------:R-:W-:Y:S01]  /*4db0*/  IABS R61, R61 ;  /* 0x0000003d003d7213 */ /* 0x000fe20000000000 */
[----:B--2---:R-:W-:Y:S01]  /*4dc0*/  FFMA.FTZ R18, R18, -UR17, R52 ;  /* 0x8000001112127c23 */ /* 0x004fe20008010034 */
[----:B------:R-:W-:Y:S01]  /*4dd0*/  IABS R60, R60 ;  /* 0x0000003c003c7213 */ /* 0x000fe20000000000 */
[----:B------:R-:W1:Y:S01]  /*4de0*/  I2F R52, R19 ;  /* 0x0000001300347306 */ /* 0x000e620000201400 */
[----:B------:R-:W-:Y:S01]  /*4df0*/  HMMA.16816.F32 R36, R24, R48, R36 ;  /* 0x000000301824723c */ /* 0x000fe20000001824 */
[C---:B------:R-:W-:Y:S01]  /*4e00*/  ISETP.GE.AND P5, PT, R69.reuse, R219, PT ;  /* 0x000000db4500720c */ /* 0x040fe20003fa6270 */
[----:B------:R-:W-:Y:S01]  /*4e10*/  LDSM.16.M88.4 R72, [R213+0x1400] ;  /* 0x00140000d548783b */ /* 0x000fe20000000200 */
[C---:B------:R-:W-:Y:S01]  /*4e20*/  ISETP.LT.OR P6, PT, R69.reuse, R225, P6 ;  /* 0x000000e14500720c */ /* 0x040fe200037c1670 */
[----:B---3--:R-:W-:Y:S01]  /*4e30*/  FFMA.FTZ R139, R32, -UR17, R35 ;  /* 0x80000011208b7c23 */ /* 0x008fe20008010023 */
[----:B------:R-:W-:-:S02]  /*4e40*/  ISETP.LT.OR P4, PT, R69, R231, P4 ;  /* 0x000000e74500720c */ /* 0x000fc40002781670 */
[----:B------:R-:W2:Y:S01]  /*4e50*/  I2F R61, R61 ;  /* 0x0000003d003d7306 */ /* 0x000ea20000201400 */
[----:B------:R-:W-:Y:S01]  /*4e60*/  HMMA.16816.F32 R28, R12, R48, R28 ;  /* 0x000000300c1c723c */ /* 0x000fe2000000181c */
[C---:B------:R-:W-:Y:S02]  /*4e70*/  ISETP.LT.OR P2, PT, R69.reuse, R228, P2 ;  /* 0x000000e44500720c */ /* 0x040fe40001741670 */
[----:B------:R-:W-:Y:S01]  /*4e80*/  ISETP.LT.OR P5, PT, R69, R222, P5 ;  /* 0x000000de4500720c */ /* 0x000fe20002fa1670 */
[C---:B------:R-:W-:Y:S01]  /*4e90*/  IMAD.IADD R69, R223.reuse, 0x1, -R67 ;  /* 0x00000001df457824 */ /* 0x040fe200078e0a43 */
[----:B------:R-:W-:Y:S02]  /*4ea0*/  FSEL R138, R16, -INF , !P3 ;  /* 0xff800000108a7808 */ /* 0x000fe40005800000 */
[----:B------:R-:W3:Y:S01]  /*4eb0*/  I2F R60, R60 ;  /* 0x0000003c003c7306 */ /* 0x000ee20000201400 */
[----:B------:R-:W-:Y:S01]  /*4ec0*/  IMAD.IADD R48, R223, 0x1, -R70 ;  /* 0x00000001df307824 */ /* 0x000fe200078e0a46 */
[----:B------:R-:W-:Y:S01]  /*4ed0*/  FSEL R118, R18, -INF , !P1 ;  /* 0xff80000012767808 */ /* 0x000fe20004800000 */
[----:B------:R-:W-:Y:S01]  /*4ee0*/  IMAD.MOV.U32 R49, RZ, RZ, R34 ;  /* 0x000000ffff317224 */ /* 0x000fe200078e0022 */
[----:B------:R-:W-:Y:S01]  /*4ef0*/  FSEL R128, R17, -INF , !P0 ;  /* 0xff80000011807808 */ /* 0x000fe20004000000 */
[----:B-1----:R-:W-:Y:S01]  /*4f00*/  FFMA.FTZ R46, R52, -UR17, R46 ;  /* 0x80000011342e7c23 */ /* 0x002fe2000801002e */
[----:B------:R-:W-:Y:S01]  /*4f10*/  IABS R48, R48 ;  /* 0x0000003000307213 */ /* 0x000fe20000000000 */
[----:B------:R-:W-:Y:S01]  /*4f20*/  HMMA.16816.F32 R16, R8, R62, RZ ;  /* 0x0000003e0810723c */ /* 0x000fe200000018ff */
[----:B--2---:R-:W-:Y:S01]  /*4f30*/  FFMA.FTZ R55, R61, -UR17, R55 ;  /* 0x800000113d377c23 */ /* 0x004fe20008010037 */
[----:B------:R-:W1:Y:S01]  /*4f40*/  I2F R49, R49 ;  /* 0x0000003100317306 */ /* 0x000e620000201400 */
[----:B------:R-:W-:Y:S01]  /*4f50*/  IMAD.IADD R61, R229, 0x1, -R64 ;  /* 0x00000001e53d7824 */ /* 0x000fe200078e0a40 */
[----:B------:R-:W-:-:S02]  /*4f60*/  IABS R66, R66 ;  /* 0x0000004200427213 */ /* 0x000fc40000000000 */
[----:B------:R-:W-:Y:S02]  /*4f70*/  IABS R69, R69 ;  /* 0x0000004500457213 */ /* 0x000fe40000000000 */
[----:B------:R-:W-:Y:S01]  /*4f80*/  IABS R61, R61 ;  /* 0x0000003d003d7213 */ /* 0x000fe20000000000 */
[----:B---3--:R-:W-:Y:S01]  /*4f90*/  FFMA.FTZ R60, R60, -UR17, R53 ;  /* 0x800000113c3c7c23 */ /* 0x008fe20008010035 */
[----:B------:R-:W2:Y:S01]  /*4fa0*/  I2F R48, R48 ;  /* 0x0000003000307306 */ /* 0x000ea20000201400 */
[----:B------:R-:W-:Y:S01]  /*4fb0*/  IMAD.MOV.U32 R53, RZ, RZ, R33 ;  /* 0x000000ffff357224 */ /* 0x000fe200078e0021 */
[----:B------:R-:W-:Y:S01]  /*4fc0*/  ISETP.GE.AND P3, PT, R70, R230, PT ;  /* 0x000000e64600720c */ /* 0x000fe20003f66270 */
[----:B------:R-:W-:Y:S01]  /*4fd0*/  IMAD.MOV.U32 R145, RZ, RZ, R61 ;  /* 0x000000ffff917224 */ /* 0x000fe200078e003d */
[----:B------:R-:W-:Y:S01]  /*4fe0*/  HMMA.16816.F32 R32, R20, R62, RZ ;  /* 0x0000003e1420723c */ /* 0x000fe200000018ff */
[----:B------:R-:W-:Y:S02]  /*4ff0*/  FSEL R119, R60, -INF , !P6 ;  /* 0xff8000003c777808 */ /* 0x000fe40007000000 */
[----:B------:R-:W3:Y:S01]  /*5000*/  LDSM.16.M88.4 R60, [R215+0x3400] ;  /* 0x00340000d73c783b */ /* 0x000ee20000000200 */
[----:B------:R-:W4:Y:S01]  /*5010*/  I2F R53, R53 ;  /* 0x0000003500357306 */ /* 0x000f220000201400 */
[----:B------:R-:W-:Y:S01]  /*5020*/  ISETP.LT.OR P3, PT, R70, R231, P3 ;  /* 0x000000e74600720c */ /* 0x000fe20001f61670 */
[----:B-1----:R-:W-:Y:S01]  /*5030*/  FFMA.FTZ R40, R49, -UR17, R40 ;  /* 0x8000001131287c23 */ /* 0x002fe20008010028 */
[----:B------:R-:W-:-:S02]  /*5040*/  FSEL R147, R71, -INF , !P4 ;  /* 0xff80000047937808 */ /* 0x000fc40006000000 */
[----:B------:R-:W-:Y:S01]  /*5050*/  FSEL R139, R139, -INF , !P2 ;  /* 0xff8000008b8b7808 */ /* 0x000fe20005000000 */
[-C--:B------:R-:W-:Y:S01]  /*5060*/  HMMA.16816.F32 R16, R12, R50.reuse, R16 ;  /* 0x000000320c10723c */ /* 0x080fe20000001810 */
[C---:B------:R-:W-:Y:S01]  /*5070*/  ISETP.GE.AND P1, PT, R70.reuse, R227, PT ;  /* 0x000000e34600720c */ /* 0x040fe20003f26270 */
[----:B------:R-:W1:Y:S01]  /*5080*/  I2F R145, R145 ;  /* 0x0000009100917306 */ /* 0x000e620000201400 */
[----:B------:R-:W-:Y:S01]  /*5090*/  ISETP.GE.AND P0, PT, R70, R224, PT ;  /* 0x000000e04600720c */ /* 0x000fe20003f06270 */
[----:B--2---:R-:W-:Y:S01]  /*50a0*/  FFMA.FTZ R48, R48, -UR17, R42 ;  /* 0x8000001130307c23 */ /* 0x004fe2000801002a */
[----:B------:R-:W-:Y:S02]  /*50b0*/  ISETP.GE.AND P4, PT, R70, R219, PT ;  /* 0x000000db4600720c */ /* 0x000fe40003f86270 */
[----:B------:R-:W-:Y:S02]  /*50c0*/  ISETP.GE.AND P2, PT, R67, R230, PT ;  /* 0x000000e64300720c */ /* 0x000fe40003f46270 */
[----:B------:R-:W-:Y:S01]  /*50d0*/  FSEL R148, R44, -INF , !P3 ;  /* 0xff8000002c947808 */ /* 0x000fe20005800000 */
[----:B----4-:R-:W-:Y:S01]  /*50e0*/  FFMA.FTZ R53, R53, -UR17, R41 ;  /* 0x8000001135357c23 */ /* 0x010fe20008010029 */
[----:B------:R-:W2:Y:S01]  /*50f0*/  I2F R66, R66 ;  /* 0x0000004200427306 */ /* 0x000ea20000201400 */
[----:B------:R-:W-:Y:S01]  /*5100*/  IMAD.IADD R41, R226, 0x1, -R64 ;  /* 0x00000001e2297824 */ /* 0x000fe200078e0a40 */
[C---:B------:R-:W-:Y:S01]  /*5110*/  ISETP.LT.OR P1, PT, R70.reuse, R228, P1 ;  /* 0x000000e44600720c */ /* 0x040fe20000f21670 */
[----:B------:R-:W-:Y:S01]  /*5120*/  HMMA.16816.F32 R32, R24, R50, R32 ;  /* 0x000000321820723c */ /* 0x000fe20000001820 */
[----:B------:R-:W-:-:S02]  /*5130*/  ISETP.LT.OR P0, PT, R70, R225, P0 ;  /* 0x000000e14600720c */ /* 0x000fc40000701670 */
[----:B------:R-:W-:Y:S01]  /*5140*/  ISETP.LT.OR P4, PT, R70, R222, P4 ;  /* 0x000000de4600720c */ /* 0x000fe20002781670 */
[----:B-1----:R-:W-:Y:S01]  /*5150*/  FFMA.FTZ R145, R145, -UR17, R38 ;  /* 0x8000001191917c23 */ /* 0x002fe20008010026 */
[----:B------:R-:W-:Y:S01]  /*5160*/  IABS R38, R41 ;  /* 0x0000002900267213 */ /* 0x000fe20000000000 */
[----:B------:R-:W1:Y:S01]  /*5170*/  I2F R165, R69 ;  /* 0x0000004500a57306 */ /* 0x000e620000201400 */
[----:B------:R-:W-:Y:S02]  /*5180*/  ISETP.LT.OR P2, PT, R67, R231, P2 ;  /* 0x000000e74300720c */ /* 0x000fe40001741670 */
[----:B------:R-:W-:Y:S02]  /*5190*/  IADD3 R44, R101, 0x41, RZ ;  /* 0x00000041652c7810 */ /* 0x000fe40007ffe0ff */
[----:B------:R-:W-:Y:S02]  /*51a0*/  FSEL R144, R46, -INF , !P1 ;  /* 0xff8000002e907808 */ /* 0x000fe40004800000 */
[----:B------:R-:W-:Y:S01]  /*51b0*/  FSEL R121, R40, -INF , !P0 ;  /* 0xff80000028797808 */ /* 0x000fe20004000000 */
[----:B------:R-:W4:Y:S01]  /*51c0*/  I2F R38, R38 ;  /* 0x0000002600267306 */ /* 0x000f220000201400 */
[----:B------:R-:W-:Y:S01]  /*51d0*/  FSEL R131, R48, -INF , !P4 ;  /* 0xff80000030837808 */ /* 0x000fe20006000000 */
[----:B--2---:R-:W-:Y:S01]  /*51e0*/  FFMA.FTZ R36, R66, -UR17, R36 ;  /* 0x8000001142247c23 */ /* 0x004fe20008010024 */
[----:B------:R-:W-:-:S02]  /*51f0*/  FSEL R150, R45, -INF , !P2 ;  /* 0xff8000002d967808 */ /* 0x000fc40005000000 */
[----:B------:R-:W-:Y:S02]  /*5200*/  IABS R54, R54 ;  /* 0x0000003600367213 */ /* 0x000fe40000000000 */
[C---:B------:R-:W-:Y:S01]  /*5210*/  ISETP.GE.AND P1, PT, R64.reuse, R230, PT ;  /* 0x000000e64000720c */ /* 0x040fe20003f26270 */
[----:B-1----:R-:W-:Y:S01]  /*5220*/  FFMA.FTZ R165, R165, -UR17, R43 ;  /* 0x80000011a5a57c23 */ /* 0x002fe2000801002b */
[----:B------:R-:W-:Y:S01]  /*5230*/  ISETP.GE.AND P0, PT, R64, R227, PT ;  /* 0x000000e34000720c */ /* 0x000fe20003f06270 */
[----:B------:R-:W-:Y:S01]  /*5240*/  IMAD.IADD R43, R232, 0x1, -R44 ;  /* 0x00000001e82b7824 */ /* 0x000fe200078e0a2c */
[C---:B------:R-:W-:Y:S01]  /*5250*/  ISETP.GE.AND P4, PT, R64.reuse, R224, PT ;  /* 0x000000e04000720c */ /* 0x040fe20003f86270 */
[----:B------:R-:W1:Y:S01]  /*5260*/  I2F R54, R54 ;  /* 0x0000003600367306 */ /* 0x000e620000201400 */
[C---:B------:R-:W-:Y:S01]  /*5270*/  ISETP.GE.AND P2, PT, R64.reuse, R219, PT ;  /* 0x000000db4000720c */ /* 0x040fe20003f46270 */
[----:B---3--:R-:W-:Y:S01]  /*5280*/  HMMA.16816.F32 R68, R20, R60, RZ ;  /* 0x0000003c1444723c */ /* 0x008fe200000018ff */
[----:B------:R-:W-:Y:S01]  /*5290*/  ISETP.LT.OR P1, PT, R64, R231, P1 ;  /* 0x000000e74000720c */ /* 0x000fe20000f21670 */
[----:B----4-:R-:W-:Y:S01]  /*52a0*/  FFMA.FTZ R28, R38, -UR17, R28 ;  /* 0x80000011261c7c23 */ /* 0x010fe2000801001c */
[C---:B------:R-:W-:Y:S01]  /*52b0*/  ISETP.LT.OR P0, PT, R64.reuse, R228, P0 ;  /* 0x000000e44000720c */ /* 0x040fe20000701670 */
[----:B------:R-:W-:Y:S01]  /*52c0*/  IMAD.IADD R38, R229, 0x1, -R44 ;  /* 0x00000001e5267824 */ /* 0x000fe200078e0a2c */
[----:B------:R-:W-:-:S02]  /*52d0*/  ISETP.LT.OR P4, PT, R64, R225, P4 ;  /* 0x000000e14000720c */ /* 0x000fc40002781670 */
[----:B------:R-:W-:Y:S01]  /*52e0*/  ISETP.LT.OR P2, PT, R64, R222, P2 ;  /* 0x000000de4000720c */ /* 0x000fe20001741670 */
[----:B------:R-:W-:Y:S01]  /*52f0*/  IMAD.IADD R64, R223, 0x1, -R64 ;  /* 0x00000001df407824 */ /* 0x000fe200078e0a40 */
[----:B------:R-:W-:Y:S02]  /*5300*/  IABS R38, R38 ;  /* 0x0000002600267213 */ /* 0x000fe40000000000 */
[----:B------:R-:W-:Y:S02]  /*5310*/  FSEL R149, R36, -INF , !P1 ;  /* 0xff80000024957808 */ /* 0x000fe40004800000 */
[----:B------:R2:W-:Y:S01]  /*5320*/  I2F R36, R38 ;  /* 0x0000002600247306 */ /* 0x0005e20000201400 */
[----:B------:R-:W-:Y:S01]  /*5330*/  IADD3 R42, R101, 0x48, RZ ;  /* 0x00000048652a7810 */ /* 0x000fe20007ffe0ff */
[----:B-1----:R-:W-:Y:S01]  /*5340*/  FFMA.FTZ R47, R54, -UR17, R47 ;  /* 0x80000011362f7c23 */ /* 0x002fe2000801002f */
[----:B------:R-:W-:Y:S02]  /*5350*/  IABS R64, R64 ;  /* 0x0000004000407213 */ /* 0x000fe40000000000 */
[----:B------:R-:W-:Y:S01]  /*5360*/  IABS R43, R43 ;  /* 0x0000002b002b7213 */ /* 0x000fe20000000000 */
[----:B------:R-:W-:Y:S01]  /*5370*/  IMAD.IADD R41, R232, 0x1, -R42 ;  /* 0x00000001e8297824 */ /* 0x000fe200078e0a2a */
[----:B------:R-:W-:Y:S01]  /*5380*/  FSEL R127, R55, -INF , !P5 ;  /* 0xff800000377f7808 */ /* 0x000fe20006800000 */
[----:B------:R-:W-:Y:S01]  /*5390*/  IMAD.MOV.U32 R178, RZ, RZ, R64 ;  /* 0x000000ffffb27224 */ /* 0x000fe200078e0040 */
[----:B------:R1:W3:Y:S01]  /*53a0*/  I2F R151, R43 ;  /* 0x0000002b00977306 */ /* 0x0002e20000201400 */
[C---:B------:R-:W-:Y:S01]  /*53b0*/  ISETP.GE.AND P6, PT, R67.reuse, R227, PT ;  /* 0x000000e34300720c */ /* 0x040fe20003fc6270 */
[----:B------:R-:W-:Y:S01]  /*53c0*/  HMMA.16816.F32 R68, R24, R72, R68 ;  /* 0x000000481844723c */ /* 0x000fe20000001844 */
[----:B------:R-:W-:-:S02]  /*53d0*/  ISETP.GE.AND P5, PT, R67, R224, PT ;  /* 0x000000e04300720c */ /* 0x000fc40003fa6270 */
[----:B------:R-:W-:Y:S01]  /*53e0*/  ISETP.GE.AND P3, PT, R67, R219, PT ;  /* 0x000000db4300720c */ /* 0x000fe20003f66270 */
[--C-:B--2---:R-:W-:Y:S01]  /*53f0*/  IMAD.IADD R38, R223, 0x1, -R44.reuse ;  /* 0x00000001df267824 */ /* 0x104fe200078e0a2c */
[----:B------:R-:W-:Y:S01]  /*5400*/  IABS R41, R41 ;  /* 0x0000002900297213 */ /* 0x000fe20000000000 */
[----:B------:R-:W2:Y:S01]  /*5410*/  I2F R178, R178 ;  /* 0x000000b200b27306 */ /* 0x000ea20000201400 */
[C---:B------:R-:W-:Y:S02]  /*5420*/  ISETP.LT.OR P6, PT, R67.reuse, R228, P6 ;  /* 0x000000e44300720c */ /* 0x040fe400037c1670 */
[----:B------:R-:W-:Y:S02]  /*5430*/  IABS R38, R38 ;  /* 0x0000002600267213 */ /* 0x000fe40000000000 */
[C---:B------:R-:W-:Y:S02]  /*5440*/  ISETP.LT.OR P5, PT, R67.reuse, R225, P5 ;  /* 0x000000e14300720c */ /* 0x040fe40002fa1670 */
[----:B------:R-:W-:Y:S01]  /*5450*/  ISETP.LT.OR P3, PT, R67, R222, P3 ;  /* 0x000000de4300720c */ /* 0x000fe20001f61670 */
[----:B-1----:R-:W-:Y:S01]  /*5460*/  IMAD.IADD R43, R226, 0x1, -R44 ;  /* 0x00000001e22b7824 */ /* 0x002fe200078e0a2c */
[----:B------:R-:W1:Y:S01]  /*5470*/  I2F R38, R38 ;  /* 0x0000002600267306 */ /* 0x000e620000201400 */
[----:B------:R-:W-:Y:S01]  /*5480*/  FSEL R143, R47, -INF , !P6 ;  /* 0xff8000002f8f7808 */ /* 0x000fe20007000000 */
[----:B---3--:R-:W-:Y:S01]  /*5490*/  FFMA.FTZ R151, R151, -UR17, R37 ;  /* 0x8000001197977c23 */ /* 0x008fe20008010025 */
[----:B------:R-:W-:Y:S01]  /*54a0*/  FSEL R124, R53, -INF , !P5 ;  /* 0xff800000357c7808 */ /* 0x000fe20006800000 */
[----:B------:R-:W-:Y:S01]  /*54b0*/  HMMA.16816.F32 R64, R8, R60, RZ ;  /* 0x0000003c0840723c */ /* 0x000fe200000018ff */
[----:B------:R-:W-:Y:S01]  /*54c0*/  FSEL R165, R165, -INF , !P3 ;  /* 0xff800000a5a57808 */ /* 0x000fe20005800000 */
[----:B------:R-:W-:Y:S01]  /*54d0*/  LDSM.16.M88.4 R52, [R215+0x3c00] ;  /* 0x003c0000d734783b */ /* 0x000fe20000000200 */
[C---:B------:R-:W-:Y:S01]  /*54e0*/  ISETP.GE.AND P6, PT, R44.reuse, R230, PT ;  /* 0x000000e62c00720c */ /* 0x040fe20003fc6270 */
[----:B------:R-:W3:Y:S01]  /*54f0*/  I2F R41, R41 ;  /* 0x0000002900297306 */ /* 0x000ee20000201400 */
[----:B------:R-:W-:Y:S01]  /*5500*/  ISETP.GE.AND P5, PT, R44, R227, PT ;  /* 0x000000e32c00720c */ /* 0x000fe20003fa6270 */
[----:B--2---:R-:W-:Y:S01]  /*5510*/  FFMA.FTZ R178, R178, -UR17, R30 ;  /* 0x80000011b2b27c23 */ /* 0x004fe2000801001e */
[----:B------:R-:W-:Y:S01]  /*5520*/  IABS R43, R43 ;  /* 0x0000002b002b7213 */ /* 0x000fe20000000000 */
[----:B------:R-:W-:Y:S01]  /*5530*/  IMAD.IADD R30, R226, 0x1, -R42 ;  /* 0x00000001e21e7824 */ /* 0x000fe200078e0a2a */
[----:B------:R-:W-:-:S02]  /*5540*/  ISETP.GE.AND P3, PT, R44, R224, PT ;  /* 0x000000e02c00720c */ /* 0x000fc40003f66270 */
[C---:B------:R-:W-:Y:S01]  /*5550*/  ISETP.GE.AND P1, PT, R44.reuse, R219, PT ;  /* 0x000000db2c00720c */ /* 0x040fe20003f26270 */
[----:B------:R2:W4:Y:S01]  /*5560*/  I2F R37, R43 ;  /* 0x0000002b00257306 */ /* 0x0005220000201400 */
[----:B------:R-:W-:Y:S01]  /*5570*/  ISETP.LT.OR P6, PT, R44, R231, P6 ;  /* 0x000000e72c00720c */ /* 0x000fe200037c1670 */
[----:B-1----:R-:W-:Y:S01]  /*5580*/  FFMA.FTZ R177, R38, -UR17, R31 ;  /* 0x8000001126b17c23 */ /* 0x002fe2000801001f */
[C---:B------:R-:W-:Y:S02]  /*5590*/  ISETP.LT.OR P5, PT, R44.reuse, R228, P5 ;  /* 0x000000e42c00720c */ /* 0x040fe40002fa1670 */
[C---:B------:R-:W-:Y:S02]  /*55a0*/  ISETP.LT.OR P3, PT, R44.reuse, R225, P3 ;  /* 0x000000e12c00720c */ /* 0x040fe40001f61670 */
[----:B------:R-:W-:Y:S01]  /*55b0*/  ISETP.LT.OR P1, PT, R44, R222, P1 ;  /* 0x000000de2c00720c */ /* 0x000fe20000f21670 */
[----:B------:R-:W-:Y:S01]  /*55c0*/  IMAD.IADD R44, R229, 0x1, -R42 ;  /* 0x00000001e52c7824 */ /* 0x000fe200078e0a2a */
[----:B------:R-:W-:Y:S01]  /*55d0*/  IADD3 R40, R101, 0x49, RZ ;  /* 0x0000004965287810 */ /* 0x000fe20007ffe0ff */
[----:B---3--:R-:W-:Y:S01]  /*55e0*/  FFMA.FTZ R153, R41, -UR17, R32 ;  /* 0x8000001129997c23 */ /* 0x008fe20008010020 */
[----:B------:R-:W-:Y:S01]  /*55f0*/  IADD3 R48, R101, 0x50, RZ ;  /* 0x0000005065307810 */ /* 0x000fe20007ffe0ff */
[----:B------:R-:W-:Y:S01]  /*5600*/  HMMA.16816.F32 R64, R12, R72, R64 ;  /* 0x000000480c40723c */ /* 0x000fe20000001840 */
[----:B------:R-:W-:Y:S01]  /*5610*/  IABS R44, R44 ;  /* 0x0000002c002c7213 */ /* 0x000fe20000000000 */
[--C-:B------:R-:W-:Y:S01]  /*5620*/  IMAD.IADD R154, R232, 0x1, -R40.reuse ;  /* 0x00000001e89a7824 */ /* 0x100fe200078e0a28 */
[----:B------:R-:W-:Y:S01]  /*5630*/  FSEL R169, R28, -INF , !P4 ;  /* 0xff8000001ca97808 */ /* 0x000fe20006000000 */
[----:B------:R-:W-:Y:S01]  /*5640*/  IMAD.IADD R31, R226, 0x1, -R40 ;  /* 0x00000001e21f7824 */ /* 0x000fe200078e0a28 */
[----:B------:R-:W-:Y:S01]  /*5650*/  IABS R30, R30 ;  /* 0x0000001e001e7213 */ /* 0x000fe20000000000 */
[----:B--2---:R-:W-:Y:S01]  /*5660*/  IMAD.IADD R43, R223, 0x1, -R42 ;  /* 0x00000001df2b7824 */ /* 0x004fe200078e0a2a */
[----:B------:R-:W-:Y:S01]  /*5670*/  IABS R154, R154 ;  /* 0x0000009a009a7213 */ /* 0x000fe20000000000 */
[----:B------:R-:W-:Y:S01]  /*5680*/  IMAD.MOV.U32 R28, RZ, RZ, R44 ;  /* 0x000000ffff1c7224 */ /* 0x000fe200078e002c */
[----:B------:R-:W-:Y:S01]  /*5690*/  IABS R41, R31 ;  /* 0x0000001f00297213 */ /* 0x000fe20000000000 */
[----:B------:R-:W-:Y:S01]  /*56a0*/  IMAD.IADD R31, R232, 0x1, -R48 ;  /* 0x00000001e81f7824 */ /* 0x000fe200078e0a30 */
[----:B------:R-:W-:Y:S01]  /*56b0*/  IABS R43, R43 ;  /* 0x0000002b002b7213 */ /* 0x000fe20000000000 */
[----:B----4-:R-:W-:Y:S01]  /*56c0*/  FFMA.FTZ R170, R37, -UR17, R29 ;  /* 0x8000001125aa7c23 */ /* 0x010fe2000801001d */
[----:B------:R-:W1:Y:S01]  /*56d0*/  I2F R154, R154 ;  /* 0x0000009a009a7306 */ /* 0x000e620000201400 */
[----:B------:R-:W-:Y:S01]  /*56e0*/  FFMA.FTZ R72, R36, -UR17, R39 ;  /* 0x8000001124487c23 */ /* 0x000fe20008010027 */
[----:B------:R-:W-:Y:S01]  /*56f0*/  IABS R31, R31 ;  /* 0x0000001f001f7213 */ /* 0x000fe20000000000 */
[----:B------:R-:W-:Y:S01]  /*5700*/  IMAD.IADD R32, R223, 0x1, -R40 ;  /* 0x00000001df207824 */ /* 0x000fe200078e0a28 */
[----:B------:R-:W-:Y:S01]  /*5710*/  FSEL R178, R178, -INF , !P2 ;  /* 0xff800000b2b27808 */ /* 0x000fe20005000000 */
[----:B------:R-:W2:Y:S01]  /*5720*/  LDSM.16.M88.4 R36, [R215+0x3800] ;  /* 0x00380000d724783b */ /* 0x000ea20000000200 */
[----:B------:R-:W-:Y:S01]  /*5730*/  FSEL R151, R151, -INF , !P6 ;  /* 0xff80000097977808 */ /* 0x000fe20007000000 */
[--C-:B------:R-:W-:Y:S01]  /*5740*/  IMAD.IADD R50, R226, 0x1, -R48.reuse ;  /* 0x00000001e2327824 */ /* 0x100fe200078e0a30 */
[----:B------:R-:W3:Y:S01]  /*5750*/  I2F R28, R28 ;  /* 0x0000001c001c7306 */ /* 0x000ee20000201400 */
[----:B------:R-:W-:Y:S01]  /*5760*/  FSEL R72, R72, -INF , !P5 ;  /* 0xff80000048487808 */ /* 0x000fe20006800000 */
[----:B------:R-:W-:Y:S01]  /*5770*/  IMAD.IADD R49, R229, 0x1, -R48 ;  /* 0x00000001e5317824 */ /* 0x000fe200078e0a30 */
[----:B------:R-:W-:Y:S01]  /*5780*/  ISETP.GE.AND P4, PT, R42, R227, PT ;  /* 0x000000e32a00720c */ /* 0x000fe20003f86270 */
[----:B------:R-:W-:Y:S01]  /*5790*/  FFMA.FTZ R65, R114, -UR17, R65 ;  /* 0x8000001172417c23 */ /* 0x000fe20008010041 */
[----:B------:R-:W-:-:S02]  /*57a0*/  ISETP.GE.AND P2, PT, R42, R224, PT ;  /* 0x000000e02a00720c */ /* 0x000fc40003f46270 */
[----:B------:R-:W-:Y:S01]  /*57b0*/  ISETP.GE.AND P6, PT, R42, R219, PT ;  /* 0x000000db2a00720c */ /* 0x000fe20003fc6270 */
[----:B------:R-:W4:Y:S01]  /*57c0*/  I2F R30, R30 ;  /* 0x0000001e001e7306 */ /* 0x000f220000201400 */
[----:B------:R-:W-:Y:S01]  /*57d0*/  ISETP.GE.AND P5, PT, R40, R230, PT ;  /* 0x000000e62800720c */ /* 0x000fe20003fa6270 */
[----:B-1----:R-:W-:Y:S01]  /*57e0*/  FFMA.FTZ R154, R154, -UR17, R33 ;  /* 0x800000119a9a7c23 */ /* 0x002fe20008010021 */
[----:B------:R-:W-:Y:S02]  /*57f0*/  FSEL R145, R145, -INF , !P0 ;  /* 0xff80000091917808 */ /* 0x000fe40004000000 */
[C---:B------:R-:W-:Y:S02]  /*5800*/  ISETP.LT.OR P4, PT, R42.reuse, R228, P4 ;  /* 0x000000e42a00720c */ /* 0x040fe40002781670 */
[----:B------:R-:W-:Y:S01]  /*5810*/  ISETP.LT.OR P2, PT, R42, R225, P2 ;  /* 0x000000e12a00720c */ /* 0x000fe20001741670 */
[----:B------:R-:W1:Y:S01]  /*5820*/  I2F R29, R43 ;  /* 0x0000002b001d7306 */ /* 0x000e620000201400 */
[----:B---3--:R-:W-:Y:S01]  /*5830*/  FFMA.FTZ R34, R28, -UR17, R34 ;  /* 0x800000111c227c23 */ /* 0x008fe20008010022 */
[----:B------:R-:W-:-:S02]  /*5840*/  ISETP.LT.OR P6, PT, R42, R222, P6 ;  /* 0x000000de2a00720c */ /* 0x000fc400037c1670 */
[-C--:B------:R-:W-:Y:S02]  /*5850*/  ISETP.LT.OR P5, PT, R40, R231.reuse, P5 ;  /* 0x000000e72800720c */ /* 0x080fe40002fa1670 */
[----:B------:R-:W-:Y:S02]  /*5860*/  ISETP.GE.AND P0, PT, R42, R230, PT ;  /* 0x000000e62a00720c */ /* 0x000fe40003f06270 */
[----:B------:R-:W3:Y:S01]  /*5870*/  I2F R155, R31 ;  /* 0x0000001f009b7306 */ /* 0x000ee20000201400 */
[----:B----4-:R-:W-:Y:S01]  /*5880*/  FFMA.FTZ R16, R30, -UR17, R16 ;  /* 0x800000111e107c23 */ /* 0x010fe20008010010 */
[----:B------:R-:W-:Y:S02]  /*5890*/  FSEL R154, R154, -INF , !P5 ;  /* 0xff8000009a9a7808 */ /* 0x000fe40006800000 */
[----:B------:R-:W-:Y:S01]  /*58a0*/  ISETP.LT.OR P0, PT, R42, R231, P0 ;  /* 0x000000e72a00720c */ /* 0x000fe20000701670 */
[----:B------:R-:W-:Y:S01]  /*58b0*/  IMAD.IADD R42, R229, 0x1, -R40 ;  /* 0x00000001e52a7824 */ /* 0x000fe200078e0a28 */
[----:B------:R-:W-:Y:S01]  /*58c0*/  FSEL R172, R16, -INF , !P2 ;  /* 0xff80000010ac7808 */ /* 0x000fe20005000000 */
[----:B-1----:R-:W-:Y:S01]  /*58d0*/  FFMA.FTZ R18, R29, -UR17, R18 ;  /* 0x800000111d127c23 */ /* 0x002fe20008010012 */
[----:B------:R-:W-:Y:S01]  /*58e0*/  IABS R32, R32 ;  /* 0x0000002000207213 */ /* 0x000fe20000000000 */
[----:B------:R-:W1:Y:S01]  /*58f0*/  I2F R41, R41 ;  /* 0x0000002900297306 */ /* 0x000e620000201400 */
[----:B------:R-:W-:-:S02]  /*5900*/  ISETP.GE.AND P2, PT, R48, R227, PT ;  /* 0x000000e33000720c */ /* 0x000fc40003f46270 */
[----:B------:R-:W-:Y:S01]  /*5910*/  FSEL R181, R18, -INF , !P6 ;  /* 0xff80000012b57808 */ /* 0x000fe20007000000 */
[----:B------:R-:W-:Y:S01]  /*5920*/  IMAD.IADD R18, R229, 0x1, -R117 ;  /* 0x00000001e5127824 */ /* 0x000fe200078e0a75 */
[----:B------:R-:W-:Y:S01]  /*5930*/  ISETP.GE.AND P6, PT, R48, R224, PT ;  /* 0x000000e03000720c */ /* 0x000fe20003fc6270 */
[----:B---3--:R-:W-:Y:S01]  /*5940*/  FFMA.FTZ R155, R155, -UR17, R68 ;  /* 0x800000119b9b7c23 */ /* 0x008fe20008010044 */
[----:B------:R-:W-:Y:S01]  /*5950*/  FSEL R68, R34, -INF , !P4 ;  /* 0xff80000022447808 */ /* 0x000fe20006000000 */
[----:B------:R-:W3:Y:S01]  /*5960*/  I2F R32, R32 ;  /* 0x0000002000207306 */ /* 0x000ee20000201400 */
[C---:B------:R-:W-:Y:S01]  /*5970*/  ISETP.GE.AND P4, PT, R48.reuse, R230, PT ;  /* 0x000000e63000720c */ /* 0x040fe20003f86270 */
[----:B------:R-:W-:Y:S01]  /*5980*/  HMMA.16816.F32 R28, R8, R62, RZ ;  /* 0x0000003e081c723c */ /* 0x000fe200000018ff */
[C---:B------:R-:W-:Y:S02]  /*5990*/  ISETP.GE.AND P5, PT, R48.reuse, R219, PT ;  /* 0x000000db3000720c */ /* 0x040fe40003fa6270 */
[----:B------:R-:W-:-:S02]  /*59a0*/  ISETP.LT.OR P4, PT, R48, R231, P4 ;  /* 0x000000e73000720c */ /* 0x000fc40002781670 */
[----:B------:R-:W-:Y:S01]  /*59b0*/  IABS R16, R50 ;  /* 0x0000003200107213 */ /* 0x000fe20000000000 */
[----:B-1----:R-:W-:Y:S01]  /*59c0*/  FFMA.FTZ R17, R41, -UR17, R17 ;  /* 0x8000001129117c23 */ /* 0x002fe20008010011 */
[C---:B------:R-:W-:Y:S01]  /*59d0*/  ISETP.LT.OR P2, PT, R48.reuse, R228, P2 ;  /* 0x000000e43000720c */ /* 0x040fe20001741670 */
[----:B------:R-:W-:Y:S01]  /*59e0*/  HMMA.16816.F32 R60, R20, R62, RZ ;  /* 0x0000003e143c723c */ /* 0x000fe200000018ff */
[C---:B------:R-:W-:Y:S01]  /*59f0*/  ISETP.LT.OR P6, PT, R48.reuse, R225, P6 ;  /* 0x000000e13000720c */ /* 0x040fe200037c1670 */
[----:B------:R-:W-:Y:S01]  /*5a00*/  IMAD.MOV.U32 R125, RZ, RZ, R16 ;  /* 0x000000ffff7d7224 */ /* 0x000fe200078e0010 */
[----:B------:R-:W-:Y:S01]  /*5a10*/  ISETP.LT.OR P5, PT, R48, R222, P5 ;  /* 0x000000de3000720c */ /* 0x000fe20002fa1670 */
[----:B------:R-:W-:Y:S01]  /*5a20*/  IMAD.IADD R48, R223, 0x1, -R48 ;  /* 0x00000001df307824 */ /* 0x000fe200078e0a30 */
[----:B------:R-:W-:Y:S01]  /*5a30*/  IABS R42, R42 ;  /* 0x0000002a002a7213 */ /* 0x000fe20000000000 */
[----:B---3--:R-:W-:Y:S01]  /*5a40*/  FFMA.FTZ R19, R32, -UR17, R19 ;  /* 0x8000001120137c23 */ /* 0x008fe20008010013 */
[----:B------:R-:W-:Y:S01]  /*5a50*/  FSEL R177, R177, -INF , !P1 ;  /* 0xff800000b1b17808 */ /* 0x000fe20004800000 */
[----:B------:R-:W1:Y:S01]  /*5a60*/  I2F R125, R125 ;  /* 0x0000007d007d7306 */ /* 0x000e620000201400 */
[----:B------:R-:W-:Y:S01]  /*5a70*/  IABS R16, R48 ;  /* 0x0000003000107213 */ /* 0x000fe20000000000 */
[----:B------:R-:W-:Y:S01]  /*5a80*/  IMAD.MOV.U32 R73, RZ, RZ, R42 ;  /* 0x000000ffff497224 */ /* 0x000fe200078e002a */
[----:B------:R-:W-:Y:S01]  /*5a90*/  FSEL R153, R153, -INF , !P0 ;  /* 0xff80000099997808 */ /* 0x000fe20004000000 */
[----:B--2---:R-:W-:Y:S01]  /*5aa0*/  HMMA.16816.F32 R44, R8, R36, RZ ;  /* 0x00000024082c723c */ /* 0x004fe200000018ff */
[C---:B------:R-:W-:Y:S01]  /*5ab0*/  ISETP.GE.AND P1, PT, R40.reuse, R224, PT ;  /* 0x000000e02800720c */ /* 0x040fe20003f26270 */
[----:B------:R-:W-:Y:S01]  /*5ac0*/  IMAD.MOV.U32 R126, RZ, RZ, R16 ;  /* 0x000000ffff7e7224 */ /* 0x000fe200078e0010 */
[----:B------:R-:W-:Y:S01]  /*5ad0*/  ISETP.GE.AND P0, PT, R40, R219, PT ;  /* 0x000000db2800720c */ /* 0x000fe20003f06270 */
[----:B------:R-:W2:Y:S01]  /*5ae0*/  I2F R73, R73 ;  /* 0x0000004900497306 */ /* 0x000ea20000201400 */
[----:B------:R-:W-:-:S02]  /*5af0*/  FSEL R170, R170, -INF , !P3 ;  /* 0xff800000aaaa7808 */ /* 0x000fc40005800000 */
[C---:B------:R-:W-:Y:S01]  /*5b00*/  ISETP.GE.AND P3, PT, R40.reuse, R227, PT ;  /* 0x000000e32800720c */ /* 0x040fe20003f66270 */
[-C--:B------:R-:W-:Y:S01]  /*5b10*/  HMMA.16816.F32 R28, R12, R74.reuse, R28 ;  /* 0x0000004a0c1c723c */ /* 0x080fe2000000181c */
[C---:B------:R-:W-:Y:S02]  /*5b20*/  ISETP.LT.OR P1, PT, R40.reuse, R225, P1 ;  /* 0x000000e12800720c */ /* 0x040fe40000f21670 */
[C---:B------:R-:W-:Y:S01]  /*5b30*/  ISETP.LT.OR P0, PT, R40.reuse, R222, P0 ;  /* 0x000000de2800720c */ /* 0x040fe20000701670 */
[----:B------:R-:W3:Y:S01]  /*5b40*/  I2F R126, R126 ;  /* 0x0000007e007e7306 */ /* 0x000ee20000201400 */
[----:B------:R-:W-:Y:S01]  /*5b50*/  IABS R16, R18 ;  /* 0x0000001200107213 */ /* 0x000fe20000000000 */
[----:B-1----:R-:W-:Y:S01]  /*5b60*/  FFMA.FTZ R125, R125, -UR17, R64 ;  /* 0x800000117d7d7c23 */ /* 0x002fe20008010040 */
[----:B------:R-:W-:Y:S01]  /*5b70*/  ISETP.LT.OR P3, PT, R40, R228, P3 ;  /* 0x000000e42800720c */ /* 0x000fe20001f61670 */
[----:B------:R-:W-:Y:S01]  /*5b80*/  HMMA.16816.F32 R60, R24, R74, R60 ;  /* 0x0000004a183c723c */ /* 0x000fe2000000183c */
[----:B------:R-:W-:Y:S01]  /*5b90*/  FSEL R174, R17, -INF , !P1 ;  /* 0xff80000011ae7808 */ /* 0x000fe20004800000 */
[----:B------:R-:W-:Y:S01]  /*5ba0*/  IMAD.IADD R64, R226, 0x1, -R111 ;  /* 0x00000001e2407824 */ /* 0x000fe200078e0a6f */
[----:B------:R-:W-:Y:S01]  /*5bb0*/  FSEL R183, R19, -INF , !P0 ;  /* 0xff80000013b77808 */ /* 0x000fe20004000000 */
[----:B------:R-:W1:Y:S01]  /*5bc0*/  I2F R113, R16 ;  /* 0x0000001000717306 */ /* 0x000e620000201400 */
[----:B------:R-:W-:Y:S01]  /*5bd0*/  IABS R49, R49 ;  /* 0x0000003100317213 */ /* 0x000fe20000000000 */
[----:B--2---:R-:W-:Y:S01]  /*5be0*/  FFMA.FTZ R73, R73, -UR17, R35 ;  /* 0x8000001149497c23 */ /* 0x004fe20008010023 */
[----:B------:R-:W-:Y:S01]  /*5bf0*/  FSEL R155, R155, -INF , !P4 ;  /* 0xff8000009b9b7808 */ /* 0x000fe20006000000 */
[----:B------:R-:W-:Y:S01]  /*5c00*/  HMMA.16816.F32 R40, R8, R52, RZ ;  /* 0x000000340828723c */ /* 0x000fe200000018ff */
[----:B------:R-:W-:-:S02]  /*5c10*/  ISETP.GE.AND P1, PT, R117, R227, PT ;  /* 0x000000e37500720c */ /* 0x000fc40003f26270 */
[----:B------:R-:W-:Y:S01]  /*5c20*/  FSEL R73, R73, -INF , !P3 ;  /* 0xff80000049497808 */ /* 0x000fe20005800000 */
[----:B------:R-:W2:Y:S01]  /*5c30*/  I2F R122, R49 ;  /* 0x00000031007a7306 */ /* 0x000ea20000201400 */
[----:B---3--:R-:W-:Y:S01]  /*5c40*/  FFMA.FTZ R126, R126, -UR17, R66 ;  /* 0x800000117e7e7c23 */ /* 0x008fe20008010042 */
[C---:B------:R-:W-:Y:S01]  /*5c50*/  ISETP.GE.AND P3, PT, R117.reuse, R230, PT ;  /* 0x000000e67500720c */ /* 0x040fe20003f66270 */
[----:B------:R-:W-:Y:S01]  /*5c60*/  FFMA.FTZ R66, R120, -UR17, R69 ;  /* 0x8000001178427c23 */ /* 0x000fe20008010045 */
[----:B------:R-:W-:Y:S01]  /*5c70*/  HMMA.16816.F32 R32, R8, R38, RZ ;  /* 0x000000260820723c */ /* 0x000fe200000018ff */
[C---:B------:R-:W-:Y:S01]  /*5c80*/  ISETP.GE.AND P0, PT, R117.reuse, R224, PT ;  /* 0x000000e07500720c */ /* 0x040fe20003f06270 */
[----:B------:R-:W-:Y:S01]  /*5c90*/  IMAD.IADD R120, R226, 0x1, -R109 ;  /* 0x00000001e2787824 */ /* 0x000fe200078e0a6d */
[----:B------:R-:W-:Y:S01]  /*5ca0*/  ISETP.GE.AND P4, PT, R117, R219, PT ;  /* 0x000000db7500720c */ /* 0x000fe20003f86270 */
[----:B-1----:R-:W-:Y:S01]  /*5cb0*/  FFMA.FTZ R74, R113, -UR17, R71 ;  /* 0x80000011714a7c23 */ /* 0x002fe20008010047 */
[----:B------:R-:W-:Y:S01]  /*5cc0*/  ISETP.LT.OR P3, PT, R117, R231, P3 ;  /* 0x000000e77500720c */ /* 0x000fe20001f61670 */
[----:B------:R-:W-:Y:S01]  /*5cd0*/  IMAD.IADD R113, R223, 0x1, -R109 ;  /* 0x00000001df717824 */ /* 0x000fe200078e0a6d */
[C---:B------:R-:W-:Y:S01]  /*5ce0*/  ISETP.LT.OR P1, PT, R117.reuse, R228, P1 ;  /* 0x000000e47500720c */ /* 0x040fe20000f21670 */
[C---:B------:R-:W-:Y:S01]  /*5cf0*/  HMMA.16816.F32 R16, R20.reuse, R52, RZ ;  /* 0x000000341410723c */ /* 0x040fe200000018ff */
[C---:B------:R-:W-:Y:S01]  /*5d00*/  ISETP.LT.OR P0, PT, R117.reuse, R225, P0 ;  /* 0x000000e17500720c */ /* 0x040fe20000701670 */
[----:B------:R-:W-:Y:S01]  /*5d10*/  FFMA.FTZ R60, R110, -UR17, R60 ;  /* 0x800000116e3c7c23 */ /* 0x000fe2000801003c */
[----:B------:R-:W-:Y:S01]  /*5d20*/  ISETP.LT.OR P4, PT, R117, R222, P4 ;  /* 0x000000de7500720c */ /* 0x000fe20002781670 */
[----:B------:R-:W-:Y:S01]  /*5d30*/  IMAD.MOV.U32 R117, RZ, RZ, R129 ;  /* 0x000000ffff757224 */ /* 0x000fe200078e0081 */
[----:B------:R-:W-:Y:S01]  /*5d40*/  IABS R64, R64 ;  /* 0x0000004000407213 */ /* 0x000fe20000000000 */
[----:B--2---:R-:W-:Y:S01]  /*5d50*/  FFMA.FTZ R70, R122, -UR17, R70 ;  /* 0x800000117a467c23 */ /* 0x004fe20008010046 */
[----:B------:R-:W-:Y:S01]  /*5d60*/  IABS R120, R120 ;  /* 0x0000007800787213 */ /* 0x000fe20000000000 */
[C---:B------:R-:W-:Y:S01]  /*5d70*/  IMAD.IADD R52, R229.reuse, 0x1, -R111 ;  /* 0x00000001e5347824 */ /* 0x040fe200078e0a6f */
[----:B------:R-:W-:Y:S01]  /*5d80*/  HMMA.16816.F32 R48, R20, R36, RZ ;  /* 0x000000241430723c */ /* 0x000fe200000018ff */
[----:B------:R-:W1:Y:S01]  /*5d90*/  I2F R117, R117 ;  /* 0x0000007500757306 */ /* 0x000e620000201400 */
[----:B------:R-:W-:Y:S01]  /*5da0*/  IMAD.IADD R122, R229, 0x1, -R109 ;  /* 0x00000001e57a7824 */ /* 0x000fe200078e0a6d */
[----:B------:R-:W-:Y:S01]  /*5db0*/  FSEL R152, R70, -INF , !P2 ;  /* 0xff80000046987808 */ /* 0x000fe20005000000 */
[----:B------:R-:W-:Y:S01]  /*5dc0*/  IMAD.IADD R70, R223, 0x1, -R111 ;  /* 0x00000001df467824 */ /* 0x000fe200078e0a6f */
[----:B------:R-:W-:-:S02]  /*5dd0*/  IABS R52, R52 ;  /* 0x0000003400347213 */ /* 0x000fc40000000000 */
[----:B------:R-:W-:Y:S01]  /*5de0*/  IABS R122, R122 ;  /* 0x0000007a007a7213 */ /* 0x000fe20000000000 */
[----:B------:R-:W-:Y:S01]  /*5df0*/  HMMA.16816.F32 R36, R20, R38, RZ ;  /* 0x000000261424723c */ /* 0x000fe200000018ff */
[----:B------:R2:W3:Y:S01]  /*5e00*/  I2F R69, R52 ;  /* 0x0000003400457306 */ /* 0x0004e20000201400 */
[----:B------:R-:W-:Y:S02]  /*5e10*/  IABS R70, R70 ;  /* 0x0000004600467213 */ /* 0x000fe40000000000 */
[----:B------:R-:W-:Y:S02]  /*5e20*/  IABS R113, R113 ;  /* 0x0000007100717213 */ /* 0x000fe40000000000 */
[----:B------:R-:W-:Y:S02]  /*5e30*/  ISETP.GE.AND P2, PT, R111, R230, PT ;  /* 0x000000e66f00720c */ /* 0x000fe40003f46270 */
[----:B------:R-:W-:Y:S01]  /*5e40*/  HMMA.16816.F32 R8, R8, R54, RZ ;  /* 0x000000360808723c */ /* 0x000fe200000018ff */
[----:B------:R-:W4:Y:S01]  /*5e50*/  I2F R75, R122 ;  /* 0x0000007a004b7306 */ /* 0x000f220000201400 */
[----:B-1----:R-:W-:Y:S01]  /*5e60*/  FFMA.FTZ R117, R117, -UR17, R67 ;  /* 0x8000001175757c23 */ /* 0x002fe20008010043 */
[----:B------:R-:W-:-:S02]  /*5e70*/  FSEL R187, R125, -INF , !P6 ;  /* 0xff8000007dbb7808 */ /* 0x000fc40007000000 */
[C---:B------:R-:W-:Y:S02]  /*5e80*/  ISETP.GE.AND P6, PT, R111.reuse, R227, PT ;  /* 0x000000e36f00720c */ /* 0x040fe40003fc6270 */
[----:B------:R-:W-:Y:S01]  /*5e90*/  ISETP.LT.OR P2, PT, R111, R231, P2 ;  /* 0x000000e76f00720c */ /* 0x000fe20001741670 */
[----:B------:R-:W-:Y:S01]  /*5ea0*/  HMMA.16816.F32 R20, R20, R54, RZ ;  /* 0x000000361414723c */ /* 0x000fe200000018ff */
[----:B--2---:R-:W1:Y:S01]  /*5eb0*/  LDSM.16.M88.4 R52, [R213+0x1800] ;  /* 0x00180000d534783b */ /* 0x004e620000000200 */
[----:B------:R-:W2:Y:S01]  /*5ec0*/  I2F R64, R64 ;  /* 0x0000004000407306 */ /* 0x000ea20000201400 */
[----:B---3--:R-:W-:Y:S01]  /*5ed0*/  FFMA.FTZ R62, R69, -UR17, R62 ;  /* 0x80000011453e7c23 */ /* 0x008fe2000801003e */
[----:B------:R-:W-:Y:S01]  /*5ee0*/  FSEL R188, R126, -INF , !P5 ;  /* 0xff8000007ebc7808 */ /* 0x000fe20006800000 */
[----:B------:R-:W-:Y:S01]  /*5ef0*/  FFMA.FTZ R69, R102, -UR17, R61 ;  /* 0x8000001166457c23 */ /* 0x000fe2000801003d */
[----:B------:R-:W-:Y:S02]  /*5f00*/  ISETP.LT.OR P6, PT, R111, R228, P6 ;  /* 0x000000e46f00720c */ /* 0x000fe400037c1670 */
[----:B------:R-:W-:Y:S01]  /*5f10*/  IADD3 R71, R101, 0x60, RZ ;  /* 0x0000006065477810 */ /* 0x000fe20007ffe0ff */
[----:B----4-:R-:W-:Y:S01]  /*5f20*/  FFMA.FTZ R63, R75, -UR17, R63 ;  /* 0x800000114b3f7c23 */ /* 0x010fe2000801003f */
[----:B------:R-:W3:Y:S01]  /*5f30*/  I2F R70, R70 ;  /* 0x0000004600467306 */ /* 0x000ee20000201400 */
[----:B------:R-:W-:-:S02]  /*5f40*/  ISETP.GE.AND P5, PT, R111, R224, PT ;  /* 0x000000e06f00720c */ /* 0x000fc40003fa6270 */
[----:B------:R-:W-:Y:S02]  /*5f50*/  FSEL R191, R65, -INF , !P0 ;  /* 0xff80000041bf7808 */ /* 0x000fe40004000000 */
[----:B------:R-:W-:Y:S02]  /*5f60*/  FSEL R66, R66, -INF , !P3 ;  /* 0xff80000042427808 */ /* 0x000fe40005800000 */
[----:B------:R-:W-:Y:S01]  /*5f70*/  FSEL R65, R60, -INF , !P2 ;  /* 0xff8000003c417808 */ /* 0x000fe20005000000 */
[----:B------:R-:W4:Y:S01]  /*5f80*/  I2F R67, R120 ;  /* 0x0000007800437306 */ /* 0x000f220000201400 */
[----:B------:R-:W-:Y:S01]  /*5f90*/  ISETP.GE.AND P3, PT, R111, R219, PT ;  /* 0x000000db6f00720c */ /* 0x000fe20003f66270 */
[----:B--2---:R-:W-:Y:S01]  /*5fa0*/  FFMA.FTZ R28, R64, -UR17, R28 ;  /* 0x80000011401c7c23 */ /* 0x004fe2000801001c */
[----:B------:R-:W-:Y:S02]  /*5fb0*/  IADD3 R60, R101, 0x61, RZ ;  /* 0x00000061653c7810 */ /* 0x000fe40007ffe0ff */
[----:B------:R-:W-:Y:S01]  /*5fc0*/  FSEL R75, R62, -INF , !P6 ;  /* 0xff8000003e4b7808 */ /* 0x000fe20007000000 */
[----:B------:R-:W-:Y:S01]  /*5fd0*/  IMAD.IADD R62, R226, 0x1, -R71 ;  /* 0x00000001e23e7824 */ /* 0x000fe200078e0a47 */
[----:B------:R-:W-:Y:S01]  /*5fe0*/  ISETP.LT.OR P5, PT, R111, R225, P5 ;  /* 0x000000e16f00720c */ /* 0x000fe20002fa1670 */
[----:B------:R-:W2:Y:S01]  /*5ff0*/  I2F R110, R113 ;  /* 0x00000071006e7306 */ /* 0x000ea20000201400 */
[----:B------:R-:W-:Y:S01]  /*6000*/  ISETP.GE.AND P0, PT, R109, R227, PT ;  /* 0x000000e36d00720c */ /* 0x000fe20003f06270 */
[----:B---3--:R-:W-:Y:S01]  /*6010*/  FFMA.FTZ R30, R70, -UR17, R30 ;  /* 0x80000011461e7c23 */ /* 0x008fe2000801001e */
[----:B------:R-:W-:-:S02]  /*6020*/  FSEL R186, R117, -INF , !P4 ;  /* 0xff80000075ba7808 */ /* 0x000fc40006000000 */
[----:B------:R-:W-:Y:S01]  /*6030*/  ISETP.LT.OR P3, PT, R111, R222, P3 ;  /* 0x000000de6f00720c */ /* 0x000fe20001f61670 */
[----:B------:R-:W-:Y:S01]  /*6040*/  IMAD.IADD R111, R232, 0x1, -R71 ;  /* 0x00000001e86f7824 */ /* 0x000fe200078e0a47 */
[----:B------:R-:W-:Y:S01]  /*6050*/  ISETP.GE.AND P4, PT, R109, R224, PT ;  /* 0x000000e06d00720c */ /* 0x000fe20003f86270 */
[----:B----4-:R-:W-:Y:S01]  /*6060*/  FFMA.FTZ R29, R67, -UR17, R29 ;  /* 0x80000011431d7c23 */ /* 0x010fe2000801001d */
[C---:B------:R-:W-:Y:S01]  /*6070*/  ISETP.GE.AND P2, PT, R109.reuse, R219, PT ;  /* 0x000000db6d00720c */ /* 0x040fe20003f46270 */
[----:B------:R-:W-:Y:S01]  /*6080*/  IMAD.IADD R67, R226, 0x1, -R60 ;  /* 0x00000001e2437824 */ /* 0x000fe200078e0a3c */
[----:B------:R-:W-:Y:S02]  /*6090*/  FSEL R190, R28, -INF , !P5 ;  /* 0xff8000001cbe7808 */ /* 0x000fe40006800000 */
[----:B------:R-:W-:Y:S01]  /*60a0*/  ISETP.LT.OR P0, PT, R109, R228, P0 ;  /* 0x000000e46d00720c */ /* 0x000fe20000701670 */
[----:B-1----:R-:W-:Y:S01]  /*60b0*/  HMMA.16816.F32 R48, R24, R52, R48 ;  /* 0x000000341830723c */ /* 0x002fe20000001830 */
[----:B--2---:R-:W-:Y:S01]  /*60c0*/  FFMA.FTZ R31, R110, -UR17, R31 ;  /* 0x800000116e1f7c23 */ /* 0x004fe2000801001f */
[----:B------:R-:W-:Y:S01]  /*60d0*/  IABS R28, R62 ;  /* 0x0000003e001c7213 */ /* 0x000fe20000000000 */
[----:B------:R-:W-:Y:S01]  /*60e0*/  IMAD.IADD R62, R223, 0x1, -R71 ;  /* 0x00000001df3e7824 */ /* 0x000fe200078e0a47 */
[----:B------:R-:W-:-:S02]  /*60f0*/  ISETP.LT.OR P4, PT, R109, R225, P4 ;  /* 0x000000e16d00720c */ /* 0x000fc40002781670 */
[----:B------:R-:W-:Y:S02]  /*6100*/  ISETP.LT.OR P2, PT, R109, R222, P2 ;  /* 0x000000de6d00720c */ /* 0x000fe40001741670 */
[----:B------:R-:W-:Y:S01]  /*6110*/  HMMA.16816.F32 R44, R12, R52, R44 ;  /* 0x000000340c2c723c */ /* 0x000fe2000000182c */
[----:B------:R-:W-:Y:S02]  /*6120*/  IABS R111, R111 ;  /* 0x0000006f006f7213 */ /* 0x000fe40000000000 */
[----:B------:R-:W-:Y:S02]  /*6130*/  FSEL R192, R63, -INF , !P0 ;  /* 0xff8000003fc07808 */ /* 0x000fe40004000000 */
[----:B------:R-:W-:Y:S01]  /*6140*/  FSEL R184, R30, -INF , !P3 ;  /* 0xff8000001eb87808 */ /* 0x000fe20005800000 */
[----:B------:R1:W2:Y:S01]  /*6150*/  I2F R63, R28 ;  /* 0x0000001c003f7306 */ /* 0x0002a20000201400 */
[----:B------:R-:W-:Y:S01]  /*6160*/  IMAD.IADD R53, R232, 0x1, -R60 ;  /* 0x00000001e8357824 */ /* 0x000fe200078e0a3c */
[----:B------:R-:W-:Y:S01]  /*6170*/  FSEL R189, R29, -INF , !P4 ;  /* 0xff8000001dbd7808 */ /* 0x000fe20006000000 */
[----:B------:R-:W-:Y:S01]  /*6180*/  HMMA.16816.F32 R36, R24, R54, R36 ;  /* 0x000000361824723c */ /* 0x000fe20000001824 */
[----:B------:R-:W-:-:S02]  /*6190*/  FSEL R182, R31, -INF , !P2 ;  /* 0xff8000001fb67808 */ /* 0x000fc40005000000 */
[----:B------:R-:W-:Y:S02]  /*61a0*/  IABS R53, R53 ;  /* 0x0000003500357213 */ /* 0x000fe40000000000 */
[----:B------:R-:W3:Y:S01]  /*61b0*/  I2F R156, R111 ;  /* 0x0000006f009c7306 */ /* 0x000ee20000201400 */
[----:B------:R-:W-:Y:S02]  /*61c0*/  IABS R62, R62 ;  /* 0x0000003e003e7213 */ /* 0x000fe40000000000 */
[----:B------:R-:W-:Y:S01]  /*61d0*/  IMAD.MOV.U32 R61, RZ, RZ, R53 ;  /* 0x000000ffff3d7224 */ /* 0x000fe200078e0035 */
[-C--:B------:R-:W-:Y:S01]  /*61e0*/  ISETP.GE.AND P6, PT, R71, R230.reuse, PT ;  /* 0x000000e64700720c */ /* 0x080fe20003fc6270 */
[----:B------:R-:W-:Y:S01]  /*61f0*/  IMAD.IADD R53, R229, 0x1, -R71 ;  /* 0x00000001e5357824 */ /* 0x000fe200078e0a47 */
[----:B------:R-:W-:Y:S01]  /*6200*/  IADD3 R52, R101, 0x68, RZ ;  /* 0x0000006865347810 */ /* 0x000fe20007ffe0ff */
[----:B------:R-:W-:Y:S01]  /*6210*/  HMMA.16816.F32 R32, R12, R54, R32 ;  /* 0x000000360c20723c */ /* 0x000fe20000001820 */
[----:B-1----:R-:W1:Y:S01]  /*6220*/  LDSM.16.M88.4 R28, [R213+0x1c00] ;  /* 0x001c0000d51c783b */ /* 0x002e620000000200 */
[----:B------:R-:W4:Y:S01]  /*6230*/  I2F R62, R62 ;  /* 0x0000003e003e7306 */ /* 0x000f220000201400 */
[----:B------:R-:W-:Y:S01]  /*6240*/  IABS R53, R53 ;  /* 0x0000003500357213 */ /* 0x000fe20000000000 */
[----:B--2---:R-:W-:Y:S01]  /*6250*/  FFMA.FTZ R44, R63, -UR17, R44 ;  /* 0x800000113f2c7c23 */ /* 0x004fe2000801002c */
[----:B------:R-:W-:Y:S01]  /*6260*/  ISETP.LT.OR P6, PT, R71, R231, P6 ;  /* 0x000000e74700720c */ /* 0x000fe200037c1670 */
[----:B------:R-:W-:Y:S01]  /*6270*/  IMAD.IADD R63, R223, 0x1, -R52 ;  /* 0x00000001df3f7824 */ /* 0x000fe200078e0a34 */
[----:B------:R-:W-:Y:S01]  /*6280*/  ISETP.GE.AND P0, PT, R60, R230, PT ;  /* 0x000000e63c00720c */ /* 0x000fe20003f06270 */
[----:B------:R-:W-:-:S04]  /*6290*/  DEPBAR.LE SB0, 0x0 ;  /* 0x000080000000791a */ /* 0x000fc80000000000 */
[----:B------:R2:W5:Y:S01]  /*62a0*/  I2F R64, R53 ;  /* 0x0000003500407306 */ /* 0x0005620000201400 */
[----:B---3--:R-:W-:Y:S01]  /*62b0*/  FFMA.FTZ R156, R156, -UR17, R48 ;  /* 0x800000119c9c7c23 */ /* 0x008fe20008010030 */
[----:B------:R-:W-:Y:S01]  /*62c0*/  ISETP.GE.AND P4, PT, R60, R227, PT ;  /* 0x000000e33c00720c */ /* 0x000fe20003f86270 */
[----:B------:R-:W-:Y:S01]  /*62d0*/  IMAD.IADD R48, R232, 0x1, -R52 ;  /* 0x00000001e8307824 */ /* 0x000fe200078e0a34 */
[----:B------:R-:W-:Y:S02]  /*62e0*/  ISETP.GE.AND P2, PT, R60, R224, PT ;  /* 0x000000e03c00720c */ /* 0x000fe40003f46270 */
[----:B------:R-:W-:Y:S01]  /*62f0*/  FSEL R156, R156, -INF , !P6 ;  /* 0xff8000009c9c7808 */ /* 0x000fe20007000000 */
[----:B----4-:R-:W-:Y:S01]  /*6300*/  FFMA.FTZ R171, R62, -UR17, R46 ;  /* 0x800000113eab7c23 */ /* 0x010fe2000801002e */
[----:B------:R-:W3:Y:S01]  /*6310*/  I2F R61, R61 ;  /* 0x0000003d003d7306 */ /* 0x000ee20000201400 */
[----:B------:R-:W-:Y:S01]  /*6320*/  ISETP.GE.AND P6, PT, R60, R219, PT ;  /* 0x000000db3c00720c */ /* 0x000fe20003fc6270 */
[----:B------:R-:W-:Y:S01]  /*6330*/  IMAD.IADD R46, R229, 0x1, -R52 ;  /* 0x00000001e52e7824 */ /* 0x000fe200078e0a34 */
[----:B------:R-:W-:-:S02]  /*6340*/  IABS R48, R48 ;  /* 0x0000003000307213 */ /* 0x000fc40000000000 */
[----:B------:R-:W-:Y:S02]  /*6350*/  IABS R67, R67 ;  /* 0x0000004300437213 */ /* 0x000fe40000000000 */
[C---:B------:R-:W-:Y:S01]  /*6360*/  ISETP.LT.OR P0, PT, R60.reuse, R231, P0 ;  /* 0x000000e73c00720c */ /* 0x040fe20000701670 */
[----:B--2---:R-:W-:Y:S01]  /*6370*/  IMAD.IADD R53, R229, 0x1, -R60 ;  /* 0x00000001e5357824 */ /* 0x004fe200078e0a3c */
[----:B------:R-:W-:Y:S01]  /*6380*/  ISETP.LT.OR P4, PT, R60, R228, P4 ;  /* 0x000000e43c00720c */ /* 0x000fe20002781670 */
[----:B-----5:R-:W-:Y:S01]  /*6390*/  FFMA.FTZ R64, R64, -UR17, R50 ;  /* 0x8000001140407c23 */ /* 0x020fe20008010032 */
[C---:B------:R-:W-:Y:S01]  /*63a0*/  ISETP.LT.OR P2, PT, R60.reuse, R225, P2 ;  /* 0x000000e13c00720c */ /* 0x040fe20001741670 */
[----:B------:R-:W2:Y:S01]  /*63b0*/  I2F R50, R67 ;  /* 0x0000004300327306 */ /* 0x000ea20000201400 */
[----:B------:R-:W-:Y:S01]  /*63c0*/  ISETP.LT.OR P6, PT, R60, R222, P6 ;  /* 0x000000de3c00720c */ /* 0x000fe200037c1670 */
[----:B------:R-:W-:Y:S01]  /*63d0*/  IMAD.IADD R60, R223, 0x1, -R60 ;  /* 0x00000001df3c7824 */ /* 0x000fe200078e0a3c */
[----:B------:R-:W-:Y:S01]  /*63e0*/  IABS R53, R53 ;  /* 0x0000003500357213 */ /* 0x000fe20000000000 */
[----:B---3--:R-:W-:Y:S01]  /*63f0*/  FFMA.FTZ R62, R61, -UR17, R49 ;  /* 0x800000113d3e7c23 */ /* 0x008fe20008010031 */
[----:B------:R-:W-:-:S02]  /*6400*/  IABS R61, R46 ;  /* 0x0000002e003d7213 */ /* 0x000fc40000000000 */
[----:B------:R-:W-:Y:S01]  /*6410*/  IABS R60, R60 ;  /* 0x0000003c003c7213 */ /* 0x000fe20000000000 */
[----:B------:R-:W3:Y:S01]  /*6420*/  I2F R48, R48 ;  /* 0x0000003000307306 */ /* 0x000ee20000201400 */
[C---:B------:R-:W-:Y:S01]  /*6430*/  IADD3 R46, R101.reuse, 0x70, RZ ;  /* 0x00000070652e7810 */ /* 0x040fe20007ffe0ff */
[-C--:B-1----:R-:W-:Y:S01]  /*6440*/  HMMA.16816.F32 R16, R24, R28.reuse, R16 ;  /* 0x0000001c1810723c */ /* 0x082fe20000001810 */
[----:B------:R-:W-:Y:S01]  /*6450*/  IADD3 R49, R101, 0x69, RZ ;  /* 0x0000006965317810 */ /* 0x000fe20007ffe0ff */
[----:B------:R-:W-:Y:S01]  /*6460*/  IMAD.MOV.U32 R55, RZ, RZ, R60 ;  /* 0x000000ffff377224 */ /* 0x000fe200078e003c */
[----:B------:R-:W-:Y:S01]  /*6470*/  FSEL R74, R74, -INF , !P1 ;  /* 0xff8000004a4a7808 */ /* 0x000fe20004800000 */
[----:B------:R-:W-:Y:S01]  /*6480*/  IMAD.IADD R60, R226, 0x1, -R52 ;  /* 0x00000001e23c7824 */ /* 0x000fe200078e0a34 */
[----:B------:R-:W-:Y:S01]  /*6490*/  ISETP.GE.AND P1, PT, R109, R230, PT ;  /* 0x000000e66d00720c */ /* 0x000fe20003f26270 */
[----:B------:R-:W1:Y:S01]  /*64a0*/  I2F R53, R53 ;  /* 0x0000003500357306 */ /* 0x000e620000201400 */
[----:B--2---:R-:W-:Y:S01]  /*64b0*/  FFMA.FTZ R50, R50, -UR17, R45 ;  /* 0x8000001132327c23 */ /* 0x004fe2000801002d */
[----:B------:R-:W-:Y:S01]  /*64c0*/  HMMA.16816.F32 R40, R12, R28, R40 ;  /* 0x0000001c0c28723c */ /* 0x000fe20000001828 */
[C---:B------:R-:W-:Y:S01]  /*64d0*/  ISETP.GE.AND P5, PT, R71.reuse, R227, PT ;  /* 0x000000e34700720c */ /* 0x040fe20003fa6270 */
[----:B------:R-:W-:Y:S01]  /*64e0*/  IMAD.IADD R54, R232, 0x1, -R49 ;  /* 0x00000001e8367824 */ /* 0x000fe200078e0a31 */
[----:B------:R-:W-:-:S02]  /*64f0*/  ISETP.GE.AND P3, PT, R71, R224, PT ;  /* 0x000000e04700720c */ /* 0x000fc40003f66270 */
[----:B------:R-:W-:Y:S01]  /*6500*/  ISETP.LT.OR P1, PT, R109, R231, P1 ;  /* 0x000000e76d00720c */ /* 0x000fe20000f21670 */
[----:B------:R-:W2:Y:S01]  /*6510*/  I2F R55, R55 ;  /* 0x0000003700377306 */ /* 0x000ea20000201400 */
[----:B------:R-:W-:Y:S01]  /*6520*/  IMAD.IADD R28, R232, 0x1, -R46 ;  /* 0x00000001e81c7824 */ /* 0x000fe200078e0a2e */
[C---:B------:R-:W-:Y:S01]  /*6530*/  ISETP.LT.OR P5, PT, R71.reuse, R228, P5 ;  /* 0x000000e44700720c */ /* 0x040fe20002fa1670 */
[-C--:B------:R-:W-:Y:S01]  /*6540*/  HMMA.16816.F32 R20, R24, R30.reuse, R20 ;  /* 0x0000001e1814723c */ /* 0x080fe20000001814 */
[----:B------:R-:W-:Y:S02]  /*6550*/  ISETP.LT.OR P3, PT, R71, R225, P3 ;  /* 0x000000e14700720c */ /* 0x000fe40001f61670 */
[----:B------:R-:W-:Y:S01]  /*6560*/  IABS R45, R28 ;  /* 0x0000001c002d7213 */ /* 0x000fe20000000000 */
[----:B---3--:R-:W-:Y:S01]  /*6570*/  FFMA.FTZ R28, R48, -UR17, R36 ;  /* 0x80000011301c7c23 */ /* 0x008fe20008010024 */
[----:B------:R-:W-:Y:S01]  /*6580*/  FSEL R69, R69, -INF , !P1 ;  /* 0xff80000045457808 */ /* 0x000fe20004800000 */
[----:B------:R-:W-:Y:S01]  /*6590*/  IMAD.IADD R36, R229, 0x1, -R49 ;  /* 0x00000001e5247824 */ /* 0x000fe200078e0a31 */
[----:B------:R-:W-:Y:S01]  /*65a0*/  ISETP.GE.AND P1, PT, R71, R219, PT ;  /* 0x000000db4700720c */ /* 0x000fe20003f26270 */
[----:B-1----:R-:W-:Y:S01]  /*65b0*/  FFMA.FTZ R51, R53, -UR17, R51 ;  /* 0x8000001135337c23 */ /* 0x002fe20008010033 */
[----:B------:R-:W-:Y:S01]  /*65c0*/  FSEL R167, R64, -INF , !P5 ;  /* 0xff80000040a77808 */ /* 0x000fe20006800000 */
[----:B------:R-:W1:Y:S01]  /*65d0*/  I2F R61, R61 ;  /* 0x0000003d003d7306 */ /* 0x000e620000201400 */
[----:B------:R-:W-:Y:S01]  /*65e0*/  IABS R36, R36 ;  /* 0x0000002400247213 */ /* 0x000fe20000000000 */
[----:B------:R-:W-:Y:S01]  /*65f0*/  HMMA.16816.F32 R8, R12, R30, R8 ;  /* 0x0000001e0c08723c */ /* 0x000fe20000001808 */
[----:B------:R-:W-:Y:S01]  /*6600*/  ISETP.GE.AND P5, PT, R52, R230, PT ;  /* 0x000000e63400720c */ /* 0x000fe20003fa6270 */
[----:B--2---:R-:W-:Y:S01]  /*6610*/  FFMA.FTZ R55, R55, -UR17, R47 ;  /* 0x8000001137377c23 */ /* 0x004fe2000801002f */
[----:B------:R-:W-:Y:S01]  /*6620*/  FSEL R179, R44, -INF , !P3 ;  /* 0xff8000002cb37808 */ /* 0x000fe20005800000 */
[----:B------:R-:W-:Y:S01]  /*6630*/  IMAD.MOV.U32 R48, RZ, RZ, R36 ;  /* 0x000000ffff307224 */ /* 0x000fe200078e0024 */
[----:B------:R-:W-:Y:S01]  /*6640*/  IABS R44, R63 ;  /* 0x0000003f002c7213 */ /* 0x000fe20000000000 */
[----:B------:R-:W2:Y:S01]  /*6650*/  I2F R47, R45 ;  /* 0x0000002d002f7306 */ /* 0x000ea20000201400 */
[----:B------:R-:W-:-:S02]  /*6660*/  ISETP.LT.OR P1, PT, R71, R222, P1 ;  /* 0x000000de4700720c */ /* 0x000fc40000f21670 */
[----:B------:R-:W-:Y:S01]  /*6670*/  ISETP.LT.OR P5, PT, R52, R231, P5 ;  /* 0x000000e73400720c */ /* 0x000fe20002fa1670 */
[----:B------:R-:W-:Y:S01]  /*6680*/  IMAD.MOV.U32 R63, RZ, RZ, R44 ;  /* 0x000000ffff3f7224 */ /* 0x000fe200078e002c */
[----:B------:R-:W-:Y:S02]  /*6690*/  FSEL R171, R171, -INF , !P1 ;  /* 0xff800000abab7808 */ /* 0x000fe40004800000 */
[----:B------:R-:W-:Y:S01]  /*66a0*/  FSEL R44, R62, -INF , !P0 ;  /* 0xff8000003e2c7808 */ /* 0x000fe20004000000 */
[----:B------:R-:W3:Y:S01]  /*66b0*/  I2F R48, R48 ;  /* 0x0000003000307306 */ /* 0x000ee20000201400 */
[C---:B------:R-:W-:Y:S01]  /*66c0*/  ISETP.GE.AND P3, PT, R52.reuse, R227, PT ;  /* 0x000000e33400720c */ /* 0x040fe20003f66270 */
[----:B-1----:R-:W-:Y:S01]  /*66d0*/  FFMA.FTZ R61, R61, -UR17, R38 ;  /* 0x800000113d3d7c23 */ /* 0x002fe20008010026 */
[C---:B------:R-:W-:Y:S02]  /*66e0*/  ISETP.GE.AND P1, PT, R52.reuse, R224, PT ;  /* 0x000000e03400720c */ /* 0x040fe40003f26270 */
[----:B------:R-:W-:-:S02]  /*66f0*/  ISETP.GE.AND P0, PT, R52, R219, PT ;  /* 0x000000db3400720c */ /* 0x000fc40003f06270 */
[----:B------:R-:W-:Y:S01]  /*6700*/  FSEL R185, R51, -INF , !P4 ;  /* 0xff80000033b97808 */ /* 0x000fe20006000000 */
[----:B------:R-:W1:Y:S01]  /*6710*/  I2F R62, R63 ;  /* 0x0000003f003e7306 */ /* 0x000e620000201400 */
[----:B------:R-:W-:Y:S01]  /*6720*/  FSEL R176, R50, -INF , !P2 ;  /* 0xff80000032b07808 */ /* 0x000fe20005000000 */
[----:B--2---:R-:W-:Y:S01]  /*6730*/  FFMA.FTZ R16, R47, -UR17, R16 ;  /* 0x800000112f107c23 */ /* 0x004fe20008010010 */
[----:B------:R-:W-:Y:S02]  /*6740*/  FSEL R168, R55, -INF , !P6 ;  /* 0xff80000037a87808 */ /* 0x000fe40007000000 */
[----:B------:R-:W-:Y:S02]  /*6750*/  FSEL R28, R28, -INF , !P5 ;  /* 0xff8000001c1c7808 */ /* 0x000fe40006800000 */
[C---:B------:R-:W-:Y:S01]  /*6760*/  ISETP.GE.AND P4, PT, R49.reuse, R230, PT ;  /* 0x000000e63100720c */ /* 0x040fe20003f86270 */
[----:B---3--:R-:W-:Y:S01]  /*6770*/  FFMA.FTZ R39, R48, -UR17, R39 ;  /* 0x8000001130277c23 */ /* 0x008fe20008010027 */
[----:B------:R-:W-:-:S02]  /*6780*/  ISETP.GE.AND P2, PT, R49, R227, PT ;  /* 0x000000e33100720c */ /* 0x000fc40003f46270 */
[C---:B------:R-:W-:Y:S02]  /*6790*/  ISETP.GE.AND P6, PT, R49.reuse, R224, PT ;  /* 0x000000e03100720c */ /* 0x040fe40003fc6270 */
[C---:B------:R-:W-:Y:S02]  /*67a0*/  ISETP.GE.AND P5, PT, R49.reuse, R219, PT ;  /* 0x000000db3100720c */ /* 0x040fe40003fa6270 */
[----:B------:R-:W-:Y:S01]  /*67b0*/  IABS R54, R54 ;  /* 0x0000003600367213 */ /* 0x000fe20000000000 */
[----:B-1----:R-:W-:Y:S01]  /*67c0*/  FFMA.FTZ R62, R62, -UR17, R34 ;  /* 0x800000113e3e7c23 */ /* 0x002fe20008010022 */
[C---:B------:R-:W-:Y:S02]  /*67d0*/  ISETP.LT.OR P3, PT, R52.reuse, R228, P3 ;  /* 0x000000e43400720c */ /* 0x040fe40001f61670 */
[C---:B------:R-:W-:Y:S01]  /*67e0*/  ISETP.LT.OR P1, PT, R52.reuse, R225, P1 ;  /* 0x000000e13400720c */ /* 0x040fe20000f21670 */
[----:B------:R-:W-:Y:S01]  /*67f0*/  IMAD.MOV.U32 R29, RZ, RZ, R54 ;  /* 0x000000ffff1d7224 */ /* 0x000fe200078e0036 */
[----:B------:R-:W-:Y:S01]  /*6800*/  ISETP.LT.OR P0, PT, R52, R222, P0 ;  /* 0x000000de3400720c */ /* 0x000fe20000701670 */
[----:B------:R-:W-:Y:S01]  /*6810*/  IMAD.IADD R52, R226, 0x1, -R49 ;  /* 0x00000001e2347824 */ /* 0x000fe200078e0a31 */
[----:B------:R-:W-:-:S02]  /*6820*/  ISETP.LT.OR P4, PT, R49, R231, P4 ;  /* 0x000000e73100720c */ /* 0x000fc40002781670 */
[C---:B------:R-:W-:Y:S01]  /*6830*/  ISETP.LT.OR P2, PT, R49.reuse, R228, P2 ;  /* 0x000000e43100720c */ /* 0x040fe20001741670 */
[----:B------:R-:W1:Y:S01]  /*6840*/  I2F R29, R29 ;  /* 0x0000001d001d7306 */ /* 0x000e620000201400 */
[C---:B------:R-:W-:Y:S02]  /*6850*/  ISETP.LT.OR P6, PT, R49.reuse, R225, P6 ;  /* 0x000000e13100720c */ /* 0x040fe400037c1670 */
[----:B------:R-:W-:Y:S01]  /*6860*/  ISETP.LT.OR P5, PT, R49, R222, P5 ;  /* 0x000000de3100720c */ /* 0x000fe20002fa1670 */
[----:B------:R-:W-:Y:S01]  /*6870*/  IMAD.IADD R49, R223, 0x1, -R49 ;  /* 0x00000001df317824 */ /* 0x000fe200078e0a31 */
[----:B------:R-:W-:Y:S02]  /*6880*/  IABS R52, R52 ;  /* 0x0000003400347213 */ /* 0x000fe40000000000 */
[----:B------:R-:W-:Y:S02]  /*6890*/  IABS R60, R60 ;  /* 0x0000003c003c7213 */ /* 0x000fe40000000000 */
[----:B------:R-:W-:Y:S01]  /*68a0*/  IABS R49, R49 ;  /* 0x0000003100317213 */ /* 0x000fe20000000000 */
[----:B------:R-:W-:Y:S01]  /*68b0*/  IMAD.MOV.U32 R51, RZ, RZ, R52 ;  /* 0x000000ffff337224 */ /* 0x000fe200078e0034 */
[----:B------:R-:W-:-:S02]  /*68c0*/  IADD3 R45, R101, 0x71, RZ ;  /* 0x00000071652d7810 */ /* 0x000fc40007ffe0ff */
[----:B------:R-:W2:Y:S01]  /*68d0*/  I2F R60, R60 ;  /* 0x0000003c003c7306 */ /* 0x000ea20000201400 */
[----:B------:R-:W-:Y:S01]  /*68e0*/  IMAD.MOV.U32 R48, RZ, RZ, R49 ;  /* 0x000000ffff307224 */ /* 0x000fe200078e0031 */
[----:B------:R-:W-:Y:S01]  /*68f0*/  FSEL R130, R39, -INF , !P2 ;  /* 0xff80000027827808 */ /* 0x000fe20005000000 */
[--C-:B------:R-:W-:Y:S01]  /*6900*/  IMAD.IADD R49, R226, 0x1, -R46.reuse ;  /* 0x00000001e2317824 */ /* 0x100fe200078e0a2e */
[----:B------:R-:W-:Y:S01]  /*6910*/  IADD3 R36, R101, 0x78, RZ ;  /* 0x0000007865247810 */ /* 0x000fe20007ffe0ff */
[----:B-1----:R-:W-:Y:S01]  /*6920*/  FFMA.FTZ R29, R29, -UR17, R37 ;  /* 0x800000111d1d7c23 */ /* 0x002fe20008010025 */
[----:B------:R-:W-:Y:S01]  /*6930*/  IADD3 R101, R101, 0x79, RZ ;  /* 0x0000007965657810 */ /* 0x000fe20007ffe0ff */
[----:B------:R-:W-:Y:S01]  /*6940*/  IMAD.IADD R37, R229, 0x1, -R46 ;  /* 0x00000001e5257824 */ /* 0x000fe200078e0a2e */
[----:B------:R-:W1:Y:S01]  /*6950*/  I2F R48, R48 ;  /* 0x0000003000307306 */ /* 0x000e620000201400 */
[----:B------:R-:W-:Y:S01]  /*6960*/  IABS R49, R49 ;  /* 0x0000003100317213 */ /* 0x000fe20000000000 */
[----:B------:R-:W-:Y:S01]  /*6970*/  IMAD.IADD R39, R223, 0x1, -R45 ;  /* 0x00000001df277824 */ /* 0x000fe200078e0a2d */
[----:B------:R-:W-:Y:S01]  /*6980*/  FSEL R180, R61, -INF , !P3 ;  /* 0xff8000003db47808 */ /* 0x000fe20005800000 */
[--C-:B------:R-:W-:Y:S01]  /*6990*/  IMAD.IADD R34, R232, 0x1, -R36.reuse ;  /* 0x00000001e8227824 */ /* 0x100fe200078e0a24 */
[----:B------:R-:W-:Y:S01]  /*69a0*/  IABS R37, R37 ;  /* 0x0000002500257213 */ /* 0x000fe20000000000 */
[----:B------:R-:W-:Y:S01]  /*69b0*/  IMAD.IADD R24, R229, 0x1, -R36 ;  /* 0x00000001e5187824 */ /* 0x000fe200078e0a24 */
[----:B------:R-:W-:Y:S01]  /*69c0*/  IABS R39, R39 ;  /* 0x0000002700277213 */ /* 0x000fe20000000000 */
[----:B------:R-:W3:Y:S01]  /*69d0*/  I2F R51, R51 ;  /* 0x0000003300337306 */ /* 0x000ee20000201400 */
[----:B--2---:R-:W-:Y:S01]  /*69e0*/  FFMA.FTZ R32, R60, -UR17, R32 ;  /* 0x800000113c207c23 */ /* 0x004fe20008010020 */
[----:B------:R-:W-:Y:S01]  /*69f0*/  IABS R34, R34 ;  /* 0x0000002200227213 */ /* 0x000fe20000000000 */
[----:B------:R-:W-:Y:S01]  /*6a00*/  IMAD.IADD R12, R226, 0x1, -R101 ;  /* 0x00000001e20c7824 */ /* 0x000fe200078e0a65 */
[----:B------:R-:W-:Y:S01]  /*6a10*/  FSEL R166, R62, -INF , !P0 ;  /* 0xff8000003ea67808 */ /* 0x000fe20004000000 */
[----:B------:R-:W-:Y:S01]  /*6a20*/  IMAD.MOV.U32 R26, RZ, RZ, R39 ;  /* 0x000000ffff1a7224 */ /* 0x000fe200078e0027 */
[----:B------:R-:W-:Y:S01]  /*6a30*/  FSEL R175, R32, -INF , !P1 ;  /* 0xff80000020af7808 */ /* 0x000fe20004800000 */
[----:B------:R-:W-:Y:S01]  /*6a40*/  IMAD.IADD R38, R232, 0x1, -R45 ;  /* 0x00000001e8267824 */ /* 0x000fe200078e0a2d */
[----:B------:R2:W4:Y:S01]  /*6a50*/  I2F R47, R49 ;  /* 0x00000031002f7306 */ /* 0x0005220000201400 */
[----:B-1----:R-:W-:Y:S01]  /*6a60*/  FFMA.FTZ R35, R48, -UR17, R35 ;  /* 0x8000001130237c23 */ /* 0x002fe20008010023 */
[----:B------:R-:W-:Y:S01]  /*6a70*/  FSEL R29, R29, -INF , !P4 ;  /* 0xff8000001d1d7808 */ /* 0x000fe20006000000 */
[----:B------:R-:W-:Y:S01]  /*6a80*/  IMAD.IADD R48, R226, 0x1, -R45 ;  /* 0x00000001e2307824 */ /* 0x000fe200078e0a2d */
[C---:B------:R-:W-:Y:S01]  /*6a90*/  ISETP.GE.AND P3, PT, R46.reuse, R230, PT ;  /* 0x000000e62e00720c */ /* 0x040fe20003f66270 */
[----:B------:R-:W-:Y:S01]  /*6aa0*/  IMAD.IADD R14, R223, 0x1, -R101 ;  /* 0x00000001df0e7824 */ /* 0x000fe200078e0a65 */
[----:B------:R-:W-:Y:S01]  /*6ab0*/  FSEL R164, R35, -INF , !P5 ;  /* 0xff80000023a47808 */ /* 0x000fe20006800000 */
[----:B------:R-:W-:Y:S01]  /*6ac0*/  IMAD.IADD R25, R223, 0x1, -R36 ;  /* 0x00000001df197824 */ /* 0x000fe200078e0a24 */
[----:B------:R-:W1:Y:S01]  /*6ad0*/  I2F R37, R37 ;  /* 0x0000002500257306 */ /* 0x000e620000201400 */
[----:B---3--:R-:W-:Y:S01]  /*6ae0*/  FFMA.FTZ R33, R51, -UR17, R33 ;  /* 0x8000001133217c23 */ /* 0x008fe20008010021 */
[----:B------:R-:W-:Y:S01]  /*6af0*/  IABS R48, R48 ;  /* 0x0000003000307213 */ /* 0x000fe20000000000 */
[--C-:B------:R-:W-:Y:S01]  /*6b00*/  IMAD.IADD R27, R229, 0x1, -R101.reuse ;  /* 0x00000001e51b7824 */ /* 0x100fe200078e0a65 */
[----:B------:R-:W-:Y:S01]  /*6b10*/  ISETP.GE.AND P1, PT, R46, R227, PT ;  /* 0x000000e32e00720c */ /* 0x000fe20003f26270 */
[----:B------:R-:W-:Y:S01]  /*6b20*/  IMAD.IADD R50, R232, 0x1, -R101 ;  /* 0x00000001e8327824 */ /* 0x000fe200078e0a65 */
[----:B------:R-:W-:Y:S01]  /*6b30*/  FSEL R173, R33, -INF , !P6 ;  /* 0xff80000021ad7808 */ /* 0x000fe20007000000 */
[----:B------:R-:W-:Y:S01]  /*6b40*/  IMAD.MOV.U32 R35, RZ, RZ, R48 ;  /* 0x000000ffff237224 */ /* 0x000fe200078e0030 */
[C---:B------:R-:W-:Y:S01]  /*6b50*/  ISETP.GE.AND P0, PT, R46.reuse, R224, PT ;  /* 0x000000e02e00720c */ /* 0x040fe20003f06270 */
[----:B--2---:R-:W-:Y:S01]  /*6b60*/  IMAD.IADD R49, R229, 0x1, -R45 ;  /* 0x00000001e5317824 */ /* 0x004fe200078e0a2d */
[C---:B------:R-:W-:Y:S01]  /*6b70*/  ISETP.GE.AND P4, PT, R46.reuse, R219, PT ;  /* 0x000000db2e00720c */ /* 0x040fe20003f86270 */
[----:B------:R-:W2:Y:S01]  /*6b80*/  I2F R34, R34 ;  /* 0x0000002200227306 */ /* 0x000ea20000201400 */
[----:B------:R-:W-:Y:S01]  /*6b90*/  ISETP.LT.OR P3, PT, R46, R231, P3 ;  /* 0x000000e72e00720c */ /* 0x000fe20001f61670 */
[----:B----4-:R-:W-:Y:S01]  /*6ba0*/  FFMA.FTZ R40, R47, -UR17, R40 ;  /* 0x800000112f287c23 */ /* 0x010fe20008010028 */
[----:B------:R-:W-:-:S02]  /*6bb0*/  IABS R49, R49 ;  /* 0x0000003100317213 */ /* 0x000fc40000000000 */
[C---:B------:R-:W-:Y:S01]  /*6bc0*/  ISETP.LT.OR P1, PT, R46.reuse, R228, P1 ;  /* 0x000000e42e00720c */ /* 0x040fe20000f21670 */
[----:B-1----:R-:W-:Y:S01]  /*6bd0*/  FFMA.FTZ R18, R37, -UR17, R18 ;  /* 0x8000001125127c23 */ /* 0x002fe20008010012 */
[C---:B------:R-:W-:Y:S01]  /*6be0*/  ISETP.LT.OR P0, PT, R46.reuse, R225, P0 ;  /* 0x000000e12e00720c */ /* 0x040fe20000701670 */
[----:B------:R-:W-:Y:S01]  /*6bf0*/  IMAD.MOV.U32 R33, RZ, RZ, R49 ;  /* 0x000000ffff217224 */ /* 0x000fe200078e0031 */
[----:B------:R-:W-:Y:S01]  /*6c00*/  ISETP.LT.OR P4, PT, R46, R222, P4 ;  /* 0x000000de2e00720c */ /* 0x000fe20002781670 */
[----:B------:R-:W1:Y:S01]  /*6c10*/  I2F R35, R35 ;  /* 0x0000002300237306 */ /* 0x000e620000201400 */
[----:B------:R-:W-:Y:S01]  /*6c20*/  IABS R24, R24 ;  /* 0x0000001800187213 */ /* 0x000fe20000000000 */
[----:B------:R-:W-:Y:S01]  /*6c30*/  IMAD.IADD R46, R223, 0x1, -R46 ;  /* 0x00000001df2e7824 */ /* 0x000fe200078e0a2e */
[----:B------:R-:W-:Y:S02]  /*6c40*/  IABS R12, R12 ;  /* 0x0000000c000c7213 */ /* 0x000fe40000000000 */
[----:B------:R-:W-:Y:S01]  /*6c50*/  IABS R38, R38 ;  /* 0x0000002600267213 */ /* 0x000fe20000000000 */
[----:B--2---:R-:W-:Y:S01]  /*6c60*/  FFMA.FTZ R20, R34, -UR17, R20 ;  /* 0x8000001122147c23 */ /* 0x004fe20008010014 */
[----:B------:R-:W-:Y:S01]  /*6c70*/  IABS R46, R46 ;  /* 0x0000002e002e7213 */ /* 0x000fe20000000000 */
[----:B------:R-:W2:Y:S01]  /*6c80*/  I2F R33, R33 ;  /* 0x0000002100217306 */ /* 0x000ea20000201400 */
[----:B------:R-:W-:Y:S01]  /*6c90*/  FSEL R111, R18, -INF , !P1 ;  /* 0xff800000126f7808 */ /* 0x000fe20004800000 */
[----:B------:R-:W-:Y:S01]  /*6ca0*/  IMAD.IADD R18, R226, 0x1, -R36 ;  /* 0x00000001e2127824 */ /* 0x000fe200078e0a24 */
[----:B------:R-:W-:Y:S01]  /*6cb0*/  FSEL R16, R16, -INF , !P3 ;  /* 0xff80000010107808 */ /* 0x000fe20005800000 */
[----:B------:R-:W-:Y:S01]  /*6cc0*/  IMAD.MOV.U32 R13, RZ, RZ, R12 ;  /* 0x000000ffff0d7224 */ /* 0x000fe200078e000c */
[----:B------:R-:W-:-:S02]  /*6cd0*/  IABS R12, R14 ;  /* 0x0000000e000c7213 */ /* 0x000fc40000000000 */
[C---:B------:R-:W-:Y:S01]  /*6ce0*/  ISETP.GE.AND P6, PT, R45.reuse, R227, PT ;  /* 0x000000e32d00720c */ /* 0x040fe20003fc6270 */
[----:B------:R-:W3:Y:S01]  /*6cf0*/  I2F R26, R26 ;  /* 0x0000001a001a7306 */ /* 0x000ee20000201400 */
[----:B------:R-:W-:Y:S01]  /*6d00*/  ISETP.GE.AND P5, PT, R45, R224, PT ;  /* 0x000000e02d00720c */ /* 0x000fe20003fa6270 */
[----:B-1----:R-:W-:Y:S01]  /*6d10*/  FFMA.FTZ R35, R35, -UR17, R41 ;  /* 0x8000001123237c23 */ /* 0x002fe20008010029 */
[----:B------:R-:W-:Y:S01]  /*6d20*/  ISETP.GE.AND P3, PT, R45, R219, PT ;  /* 0x000000db2d00720c */ /* 0x000fe20003f66270 */
[----:B------:R-:W-:Y:S01]  /*6d30*/  IMAD.MOV.U32 R14, RZ, RZ, R12 ;  /* 0x000000ffff0e7224 */ /* 0x000fe200078e000c */
[----:B------:R-:W-:Y:S02]  /*6d40*/  ISETP.GE.AND P1, PT, R36, R230, PT ;  /* 0x000000e62400720c */ /* 0x000fe40003f26270 */
[----:B------:R-:W-:Y:S01]  /*6d50*/  IABS R18, R18 ;  /* 0x0000001200127213 */ /* 0x000fe20000000000 */
[----:B------:R-:W1:Y:S01]  /*6d60*/  I2F R24, R24 ;  /* 0x0000001800187306 */ /* 0x000e620000201400 */
[----:B------:R-:W-:Y:S01]  /*6d70*/  IABS R25, R25 ;  /* 0x0000001900197213 */ /* 0x000fe20000000000 */
[----:B--2---:R-:W-:Y:S01]  /*6d80*/  FFMA.FTZ R19, R33, -UR17, R19 ;  /* 0x8000001121137c23 */ /* 0x004fe20008010013 */
[----:B------:R-:W-:-:S02]  /*6d90*/  IABS R27, R27 ;  /* 0x0000001b001b7213 */ /* 0x000fc40000000000 */
[C---:B------:R-:W-:Y:S02]  /*6da0*/  ISETP.LT.OR P6, PT, R45.reuse, R228, P6 ;  /* 0x000000e42d00720c */ /* 0x040fe400037c1670 */
[C---:B------:R-:W-:Y:S01]  /*6db0*/  ISETP.LT.OR P5, PT, R45.reuse, R225, P5 ;  /* 0x000000e12d00720c */ /* 0x040fe20002fa1670 */
[----:B------:R-:W2:Y:S01]  /*6dc0*/  I2F R46, R46 ;  /* 0x0000002e002e7306 */ /* 0x000ea20000201400 */
[----:B---3--:R-:W-:Y:S01]  /*6dd0*/  FFMA.FTZ R26, R26, -UR17, R43 ;  /* 0x800000111a1a7c23 */ /* 0x008fe2000801002b */
[----:B------:R-:W-:Y:S02]  /*6de0*/  ISETP.LT.OR P3, PT, R45, R222, P3 ;  /* 0x000000de2d00720c */ /* 0x000fe40001f61670 */
[----:B------:R-:W-:Y:S02]  /*6df0*/  ISETP.LT.OR P1, PT, R36, R231, P1 ;  /* 0x000000e72400720c */ /* 0x000fe40000f21670 */
[----:B------:R-:W-:Y:S02]  /*6e00*/  IABS R50, R50 ;  /* 0x0000003200327213 */ /* 0x000fe40000000000 */
[----:B------:R-:W3:Y:S01]  /*6e10*/  I2F R38, R38 ;  /* 0x0000002600267306 */ /* 0x000ee20000201400 */
[----:B------:R-:W-:Y:S01]  /*6e20*/  FSEL R129, R40, -INF , !P0 ;  /* 0xff80000028817808 */ /* 0x000fe20004000000 */
[----:B-1----:R-:W-:Y:S01]  /*6e30*/  FFMA.FTZ R22, R24, -UR17, R22 ;  /* 0x8000001118167c23 */ /* 0x002fe20008010016 */
[----:B------:R-:W-:-:S02]  /*6e40*/  ISETP.GE.AND P0, PT, R36, R227, PT ;  /* 0x000000e32400720c */ /* 0x000fc40003f06270 */
[----:B------:R-:W-:Y:S02]  /*6e50*/  FSEL R102, R19, -INF , !P6 ;  /* 0xff80000013667808 */ /* 0x000fe40007000000 */
[----:B------:R-:W-:Y:S01]  /*6e60*/  FSEL R126, R35, -INF , !P5 ;  /* 0xff800000237e7808 */ /* 0x000fe20006800000 */
[----:B------:R-:W1:Y:S01]  /*6e70*/  I2F R18, R18 ;  /* 0x0000001200127306 */ /* 0x000e620000201400 */
[----:B------:R-:W-:Y:S01]  /*6e80*/  FSEL R117, R26, -INF , !P3 ;  /* 0xff8000001a757808 */ /* 0x000fe20005800000 */
[----:B--2---:R-:W-:Y:S01]  /*6e90*/  FFMA.FTZ R42, R46, -UR17, R42 ;  /* 0x800000112e2a7c23 */ /* 0x004fe2000801002a */
[----:B------:R-:W-:Y:S02]  /*6ea0*/  FSEL R12, R20, -INF , !P1 ;  /* 0xff800000140c7808 */ /* 0x000fe40004800000 */
[C---:B------:R-:W-:Y:S02]  /*6eb0*/  ISETP.GE.AND P6, PT, R101.reuse, R230, PT ;  /* 0x000000e66500720c */ /* 0x040fe40003fc6270 */
[C---:B------:R-:W-:Y:S01]  /*6ec0*/  ISETP.GE.AND P5, PT, R101.reuse, R227, PT ;  /* 0x000000e36500720c */ /* 0x040fe20003fa6270 */
[----:B------:R-:W2:Y:S01]  /*6ed0*/  I2F R32, R50 ;  /* 0x0000003200207306 */ /* 0x000ea20000201400 */
[C---:B------:R-:W-:Y:S01]  /*6ee0*/  ISETP.GE.AND P3, PT, R101.reuse, R224, PT ;  /* 0x000000e06500720c */ /* 0x040fe20003f66270 */
[----:B---3--:R-:W-:Y:S01]  /*6ef0*/  FFMA.FTZ R17, R38, -UR17, R17 ;  /* 0x8000001126117c23 */ /* 0x008fe20008010011 */
[----:B------:R-:W-:-:S02]  /*6f00*/  ISETP.GE.AND P1, PT, R101, R219, PT ;  /* 0x000000db6500720c */ /* 0x000fc40003f26270 */
[----:B------:R-:W-:Y:S02]  /*6f10*/  ISETP.LT.OR P0, PT, R36, R228, P0 ;  /* 0x000000e42400720c */ /* 0x000fe40000701670 */
[----:B------:R-:W-:Y:S01]  /*6f20*/  ISETP.GE.AND P2, PT, R45, R230, PT ;  /* 0x000000e62d00720c */ /* 0x000fe20003f46270 */
[----:B------:R-:W3:Y:S01]  /*6f30*/  I2F R25, R25 ;  /* 0x0000001900197306 */ /* 0x000ee20000201400 */
[C---:B------:R-:W-:Y:S01]  /*6f40*/  ISETP.LT.OR P6, PT, R101.reuse, R231, P6 ;  /* 0x000000e76500720c */ /* 0x040fe200037c1670 */
[----:B-1----:R-:W-:Y:S01]  /*6f50*/  FFMA.FTZ R8, R18, -UR17, R8 ;  /* 0x8000001112087c23 */ /* 0x002fe20008010008 */
[C---:B------:R-:W-:Y:S02]  /*6f60*/  ISETP.LT.OR P5, PT, R101.reuse, R228, P5 ;  /* 0x000000e46500720c */ /* 0x040fe40002fa1670 */
[C---:B------:R-:W-:Y:S02]  /*6f70*/  ISETP.LT.OR P3, PT, R101.reuse, R225, P3 ;  /* 0x000000e16500720c */ /* 0x040fe40001f61670 */
[----:B------:R-:W-:Y:S01]  /*6f80*/  ISETP.LT.OR P1, PT, R101, R222, P1 ;  /* 0x000000de6500720c */ /* 0x000fe20000f21670 */
[----:B------:R-:W1:Y:S01]  /*6f90*/  I2F R27, R27 ;  /* 0x0000001b001b7306 */ /* 0x000e620000201400 */
[----:B------:R-:W-:Y:S01]  /*6fa0*/  FSEL R101, R22, -INF , !P0 ;  /* 0xff80000016657808 */ /* 0x000fe20004000000 */
[----:B--2---:R-:W-:Y:S01]  /*6fb0*/  FFMA.FTZ R21, R32, -UR17, R21 ;  /* 0x8000001120157c23 */ /* 0x004fe20008010015 */
[----:B------:R-:W-:-:S02]  /*6fc0*/  PLOP3.LUT P0, PT, PT, PT, UP0, 0x80, 0x0 ;  /* 0x000000000000781c */ /* 0x000fc40003f0f008 */
[----:B------:R-:W-:Y:S02]  /*6fd0*/  ISETP.LT.OR P2, PT, R45, R231, P2 ;  /* 0x000000e72d00720c */ /* 0x000fe40001741670 */
[----:B------:R-:W-:Y:S01]  /*6fe0*/  FSEL R120, R42, -INF , !P4 ;  /* 0xff8000002a787808 */ /* 0x000fe20006000000 */
[----:B------:R-:W2:Y:S01]  /*6ff0*/  I2F R13, R13 ;  /* 0x0000000d000d7306 */ /* 0x000ea20000201400 */
[C---:B------:R-:W-:Y:S01]  /*7000*/  ISETP.GE.AND P4, PT, R36.reuse, R224, PT ;  /* 0x000000e02400720c */ /* 0x040fe20003f86270 */
[----:B---3--:R-:W-:Y:S01]  /*7010*/  FFMA.FTZ R10, R25, -UR17, R10 ;  /* 0x80000011190a7c23 */ /* 0x008fe2000801000a */
[----:B------:R-:W-:Y:S02]  /*7020*/  FSEL R17, R17, -INF , !P2 ;  /* 0xff80000011117808 */ /* 0x000fe40005000000 */
[C---:B------:R-:W-:Y:S02]  /*7030*/  ISETP.GE.AND P2, PT, R36.reuse, R219, PT ;  /* 0x000000db2400720c */ /* 0x040fe40003f46270 */
[C---:B------:R-:W-:Y:S01]  /*7040*/  ISETP.LT.OR P4, PT, R36.reuse, R225, P4 ;  /* 0x000000e12400720c */ /* 0x040fe20002781670 */
[----:B------:R-:W3:Y:S01]  /*7050*/  I2F R14, R14 ;  /* 0x0000000e000e7306 */ /* 0x000ee20000201400 */
[----:B-1----:R-:W-:Y:S01]  /*7060*/  FFMA.FTZ R23, R27, -UR17, R23 ;  /* 0x800000111b177c23 */ /* 0x002fe20008010017 */
[----:B------:R-:W-:-:S02]  /*7070*/  ISETP.LT.OR P2, PT, R36, R222, P2 ;  /* 0x000000de2400720c */ /* 0x000fc40001741670 */
[----:B------:R-:W-:Y:S02]  /*7080*/  FSEL R125, R8, -INF , !P4 ;  /* 0xff800000087d7808 */ /* 0x000fe40006000000 */
[----:B------:R-:W-:Y:S01]  /*7090*/  IADD3 R210, R213, 0x400, RZ ;  /* 0x00000400d5d27810 */ /* 0x000fe20007ffe0ff */
[----:B--2---:R-:W-:Y:S01]  /*70a0*/  FFMA.FTZ R9, R13, -UR17, R9 ;  /* 0x800000110d097c23 */ /* 0x004fe20008010009 */
[C---:B------:R-:W-:Y:S02]  /*70b0*/  IADD3 R209, R213.reuse, 0x800, RZ ;  /* 0x00000800d5d17810 */ /* 0x040fe40007ffe0ff */
[C---:B------:R-:W-:Y:S02]  /*70c0*/  IADD3 R208, R213.reuse, 0xc00, RZ ;  /* 0x00000c00d5d07810 */ /* 0x040fe40007ffe0ff */
[C---:B------:R-:W-:Y:S02]  /*70d0*/  IADD3 R207, R213.reuse, 0x1000, RZ ;  /* 0x00001000d5cf7810 */ /* 0x040fe40007ffe0ff */
[C---:B------:R-:W-:Y:S01]  /*70e0*/  IADD3 R206, R213.reuse, 0x1400, RZ ;  /* 0x00001400d5ce7810 */ /* 0x040fe20007ffe0ff */
[----:B---3--:R-:W-:Y:S01]  /*70f0*/  FFMA.FTZ R11, R14, -UR17, R11 ;  /* 0x800000110e0b7c23 */ /* 0x008fe2000801000b */
[----:B------:R-:W-:-:S02]  /*7100*/  IADD3 R205, R213, 0x1800, RZ ;  /* 0x00001800d5cd7810 */ /* 0x000fc40007ffe0ff */
[----:B------:R-:W-:Y:S02]  /*7110*/  IADD3 R204, R213, 0x1c00, RZ ;  /* 0x00001c00d5cc7810 */ /* 0x000fe40007ffe0ff */
[----:B------:R-:W-:Y:S02]  /*7120*/  FSEL R114, R10, -INF , !P2 ;  /* 0xff8000000a727808 */ /* 0x000fe40005000000 */
[----:B------:R-:W-:Y:S02]  /*7130*/  FSEL R8, R21, -INF , !P6 ;  /* 0xff80000015087808 */ /* 0x000fe40007000000 */
[----:B------:R-:W-:Y:S02]  /*7140*/  FSEL R100, R23, -INF , !P5 ;  /* 0xff80000017647808 */ /* 0x000fe40006800000 */
[----:B------:R-:W-:Y:S02]  /*7150*/  FSEL R122, R9, -INF , !P3 ;  /* 0xff800000097a7808 */ /* 0x000fe40005800000 */
[----:B------:R-:W-:Y:S01]  /*7160*/  FSEL R113, R11, -INF , !P1 ;  /* 0xff8000000b717808 */ /* 0x000fe20004800000 */
[----:B------:R-:W-:Y:S06]  /*7170*/  BAR.SYNC.DEFER_BLOCKING 0x0 ;  /* 0x0000000000007b1d */ /* 0x000fec0000010000 */
[----:B------:R-:W-:Y:S05]  /*7180*/  @!P0 BRA `(.L_x_264) ;  /* 0x0000037000008947 */ /* 0x000fea0003800000 */
[----:B------:R-:W-:Y:S01]  /*7190*/  UIADD3 UR15, UR8, -0x2, URZ ;  /* 0xfffffffe080f7890 */ /* 0x000fe2000fffe03f */
[----:B------:R-:W-:Y:S01]  /*71a0*/  ISETP.GE.AND P1, PT, R236, c[0x0][0x220], PT ;  /* 0x00008800ec007a0c */ /* 0x000fe20003f26270 */
[----:B------:R-:W-:Y:S01]  /*71b0*/  IMAD.U32 R13, RZ, RZ, UR6 ;  /* 0x00000006ff0d7e24 */ /* 0x000fe2000f8e00ff */
[----:B------:R-:W-:Y:S01]  /*71c0*/  BSSY B0, `(.L_x_265) ;  /* 0x0000032000007945 */ /* 0x000fe20003800000 */
[----:B------:R-:W-:Y:S01]  /*71d0*/  USHF.R.S32.HI UR14, URZ, 0x1f, UR15 ;  /* 0x0000001f3f0e7899 */ /* 0x000fe2000801140f */
[----:B------:R-:W-:Y:S01]  /*71e0*/  IMAD.U32 R9, RZ, RZ, UR6 ;  /* 0x00000006ff097e24 */ /* 0x000fe2000f8e00ff */
[----:B------:R-:W-:Y:S01]  /*71f0*/  UIMAD UR7, UR7, UR15, URZ ;  /* 0x0000000f070772a4 */ /* 0x000fe2000f8e023f */
[----:B------:R-:W-:-:S03]  /*7200*/  IMAD.U32 R14, RZ, RZ, UR15 ;  /* 0x0000000fff0e7e24 */ /* 0x000fc6000f8e00ff */
[----:B------:R-:W-:Y:S01]  /*7210*/  UIMAD UR7, UR14, UR23, UR7 ;  /* 0x000000170e0772a4 */ /* 0x000fe2000f8e0207 */
[----:B------:R-:W-:-:S03]  /*7220*/  IMAD.WIDE.U32 R14, R14, UR23, R234 ;  /* 0x000000170e0e7c25 */ /* 0x000fc6000f8e00ea */
[----:B------:R1:W-:Y:S01]  /*7230*/  @P1 STS [R218+0x2000], RZ ;  /* 0x002000ffda001388 */ /* 0x0003e20000000800 */
[----:B------:R-:W-:Y:S01]  /*7240*/  @!P1 IMAD.MOV.U32 R10, RZ, RZ, c[0x0][0x19c] ;  /* 0x00006700ff0a9624 */ /* 0x000fe200078e00ff */
[----:B------:R-:W-:Y:S02]  /*7250*/  @!P1 LEA R13, P2, R13, R14, 0x6 ;  /* 0x0000000e0d0d9211 */ /* 0x000fe400078430ff */
[----:B------:R-:W-:Y:S01]  /*7260*/  IADD3 R19, R15, UR7, RZ ;  /* 0x000000070f137c10 */ /* 0x000fe2000fffe0ff */
[----:B------:R1:W-:Y:S01]  /*7270*/  @P1 STS [R218+0x2004], RZ ;  /* 0x002004ffda001388 */ /* 0x0003e20000000800 */
[C---:B------:R-:W-:Y:S02]  /*7280*/  @!P1 IADD3 R11, P3, R14.reuse, UR28, RZ ;  /* 0x0000001c0e0b9c10 */ /* 0x040fe4000ff7e0ff */
[----:B------:R-:W-:Y:S01]  /*7290*/  @!P1 LEA.HI.X R10, R9, R19, R10, 0x6, P2 ;  /* 0x00000013090a9211 */ /* 0x000fe200010f340a */
[----:B------:R1:W-:Y:S01]  /*72a0*/  @P1 STS.64 [R218+0x2008], RZ ;  /* 0x002008ffda001388 */ /* 0x0003e20000000a00 */
[----:B------:R-:W-:-:S02]  /*72b0*/  @!P1 LEA R24, P4, R14, c[0x0][0x168], 0x1 ;  /* 0x00005a000e189a11 */ /* 0x000fc400078808ff */
[----:B------:R-:W-:Y:S02]  /*72c0*/  @!P1 IADD3.X R9, R19, UR27, RZ, P3, !PT ;  /* 0x0000001b13099c10 */ /* 0x000fe40009ffe4ff */
        /* <DEDUP_REMOVED lines=33> */
.L_x_266:
[----:B------:R-:W-:Y:S05]  /*74e0*/  BSYNC B0 ;  /* 0x0000000000007941 */ /* 0x000fea0003800000 */
.L_x_265:
[----:B------:R-:W0:Y:S02]  /*74f0*/  LDGDEPBAR ;  /* 0x00000000000079af */ /* 0x000e240000000000 */
.L_x_264:
[----:B--2---:R-:W-:Y:S01]  /*7500*/  FMNMX.FTZ R10, R106, R92, !PT ;  /* 0x0000005c6a0a7209 */ /* 0x004fe20007810000 */
[----:B------:R-:W-:Y:S01]  /*7510*/  UMOV UR7, UR25 ;  /* 0x0000001900077c82 */ /* 0x000fe20008000000 */
        /* <DEDUP_REMOVED lines=23> */
[----:B-1----:R-:W-:Y:S01]  /*7690*/  LDSM.16.MT88.4 R20, [R212+0x4800] ;  /* 0x00480000d414783b */ /* 0x002fe20000004200 */
        /* <DEDUP_REMOVED lines=28> */
[--C-:B------:R-:W-:Y:S02]  /*7860*/  FFMA.FTZ R91, R79, c[0x0][0x23c], -R9.reuse ;  /* 0x00008f004f5b7a23 */ /* 0x100fe40000010809 */
[--C-:B------:R-:W-:Y:S01]  /*7870*/  FFMA.FTZ R79, R78, c[0x0][0x23c], -R9.reuse ;  /* 0x00008f004e4f7a23 */ /* 0x100fe20000010809 */
        /* <DEDUP_REMOVED lines=57> */
[----:B------:R-:W-:Y:S01]  /*7c10*/  LDSM.16.MT88.4 R148, [R212+0x4000] ;  /* 0x00400000d494783b */ /* 0x000fe20000004200 */
        /* <DEDUP_REMOVED lines=37> */
[----:B------:R-:W-:Y:S03]  /*7e70*/  MUFU.EX2 R67, R67 ;  /* 0x0000004300437308 */ /* 0x000fe60000000800 */
[----:B------:R-:W-:-:S04]  /*7e80*/  FMNMX.FTZ R3, R101, R3, !PT ;  /* 0x0000000365037209 */ /* 0x000fc80007810000 */
[----:B------:R-:W-:Y:S01]  /*7e90*/  FMNMX.FTZ R3, R100, R3, !PT ;  /* 0x0000000364037209 */ /* 0x000fe20007810000 */
[----:B------:R-:W-:Y:S04]  /*7ea0*/  MUFU.EX2 R64, R64 ;  /* 0x0000004000407308 */ /* 0x000fe80000000800 */
[----:B------:R-:W1:Y:S04]  /*7eb0*/  SHFL.BFLY PT, R10, R3, 0x2, 0x1f ;  /* 0x0c401f00030a7f89 */ /* 0x000e6800000e0000 */
        /* <DEDUP_REMOVED lines=14> */
[----:B------:R-:W-:Y:S01]  /*7fa0*/  LDSM.16.MT88.4 R12, [R212+0x4400] ;  /* 0x00440000d40c783b */ /* 0x000fe20000004200 */
[----:B------:R-:W-:Y:S02]  /*7fb0*/  MUFU.EX2 R52, R52 ;  /* 0x0000003400347308 */ /* 0x000fe40000000800 */
[----:B------:R-:W-:Y:S02]  /*7fc0*/  FMNMX.FTZ R10, R94, R10, !PT ;  /* 0x0000000a5e0a7209 */ /* 0x000fe40007810000 */
[----:B------:R-:W-:-:S02]  /*7fd0*/  FSEL R108, R108, RZ, P1 ;  /* 0x000000ff6c6c7208 */ /* 0x000fc40000800000 */
[----:B------:R-:W-:Y:S02]  /*7fe0*/  FMNMX.FTZ R9, R97, R10, !PT ;  /* 0x0000000a61097209 */ /* 0x000fe40007810000 */
        /* <DEDUP_REMOVED lines=35> */
[----:B------:R-:W1:Y:S01]  /*8220*/  MUFU.EX2 R89, R89 ;  /* 0x0000005900597308 */ /* 0x000e620000000800 */
        /* <DEDUP_REMOVED lines=9> */
[--C-:B------:R-:W-:Y:S01]  /*82c0*/  FFMA.FTZ R180, R180, c[0x0][0x23c], -R108.reuse ;  /* 0x00008f00b4b47a23 */ /* 0x100fe2000001086c */
[----:B------:R-:W2:Y:S01]  /*82d0*/  SHFL.BFLY PT, R9, R8, 0x2, 0x1f ;  /* 0x0c401f0008097f89 */ /* 0x000ea200000e0000 */
[--C-:B------:R-:W-:Y:S01]  /*82e0*/  FFMA.FTZ R130, R130, c[0x0][0x23c], -R108.reuse ;  /* 0x00008f0082827a23 */ /* 0x100fe2000001086c */
[----:B------:R-:W-:Y:S01]  /*82f0*/  FMNMX.FTZ R2, R176, R2, !PT ;  /* 0x00000002b0027209 */ /* 0x000fe20007810000 */
[--C-:B------:R-:W-:Y:S01]  /*8300*/  FFMA.FTZ R111, R111, c[0x0][0x23c], -R108.reuse ;  /* 0x00008f006f6f7a23 */ /* 0x100fe2000001086c */
[----:B-1----:R-:W-:Y:S01]  /*8310*/  F2FP.PACK_AB R135, R89, R90 ;  /* 0x0000005a5987723e */ /* 0x002fe200000000ff */
[----:B------:R-:W-:Y:S01]  /*8320*/  MUFU.EX2 R76, R76 ;  /* 0x0000004c004c7308 */ /* 0x000fe20000000800 */
[----:B------:R-:W-:Y:S01]  /*8330*/  FMNMX.FTZ R2, R175, R2, !PT ;  /* 0x00000002af027209 */ /* 0x000fe20007810000 */
[----:B------:R-:W-:-:S02]  /*8340*/  FFMA.FTZ R241, R100, c[0x0][0x23c], -R108 ;  /* 0x00008f0064f17a23 */ /* 0x000fc4000001086c */
[----:B------:R-:W-:Y:S01]  /*8350*/  FFMA.FTZ R101, R101, c[0x0][0x23c], -R108 ;  /* 0x00008f0065657a23 */ /* 0x000fe2000001086c */
[----:B------:R-:W-:-:S03]  /*8360*/  FMNMX.FTZ R2, R173, R2, !PT ;  /* 0x00000002ad027209 */ /* 0x000fc60007810000 */
[----:B------:R-:W-:Y:S01]  /*8370*/  MUFU.EX2 R66, R66 ;  /* 0x0000004200427308 */ /* 0x000fe20000000800 */
[----:B------:R-:W-:-:S04]  /*8380*/  FMNMX.FTZ R2, R129, R2, !PT ;  /* 0x0000000281027209 */ /* 0x000fc80007810000 */
[----:B------:R-:W-:-:S03]  /*8390*/  FMNMX.FTZ R2, R126, R2, !PT ;  /* 0x000000027e027209 */ /* 0x000fc60007810000 */
[----:B------:R-:W-:Y:S01]  /*83a0*/  MUFU.EX2 R65, R65 ;  /* 0x0000004100417308 */ /* 0x000fe20000000800 */
[----:B------:R-:W-:Y:S02]  /*83b0*/  FMNMX.FTZ R2, R125, R2, !PT ;  /* 0x000000027d027209 */ /* 0x000fe40007810000 */
[----:B--2---:R-:W-:Y:S02]  /*83c0*/  FMNMX.FTZ R8, R8, R9, !PT ;  /* 0x0000000908087209 */ /* 0x004fe40007810000 */
[----:B------:R-:W-:-:S03]  /*83d0*/  FMNMX.FTZ R2, R122, R2, !PT ;  /* 0x000000027a027209 */ /* 0x000fc60007810000 */
[----:B------:R-:W-:Y:S01]  /*83e0*/  SHFL.BFLY PT, R9, R8, 0x1, 0x1f ;  /* 0x0c201f0008097f89 */ /* 0x000fe200000e0000 */
        /* <DEDUP_REMOVED lines=27> */
[--C-:B------:R-:W-:Y:S01]  /*85a0*/  FFMA.FTZ R74, R134, c[0x0][0x23c], -R123.reuse ;  /* 0x00008f00864a7a23 */ /* 0x100fe2000001087b */
[----:B------:R-:W-:Y:S01]  /*85b0*/  F2FP.PACK_AB R134, R91, R92 ;  /* 0x0000005c5b86723e */ /* 0x000fe200000000ff */
[----:B------:R-:W-:Y:S01]  /*85c0*/  FFMA.FTZ R73, R133, c[0x0][0x23c], -R123 ;  /* 0x00008f0085497a23 */ /* 0x000fe2000001087b */
[----:B------:R-:W1:Y:S01]  /*85d0*/  MUFU.EX2 R104, R104 ;  /* 0x0000006800687308 */ /* 0x000e620000000800 */
[--C-:B------:R-:W-:Y:S01]  /*85e0*/  FFMA.FTZ R95, R7, c[0x0][0x23c], -R115.reuse ;  /* 0x00008f00075f7a23 */ /* 0x100fe20000010873 */
[----:B------:R-:W-:Y:S01]  /*85f0*/  F2FP.PACK_AB R133, R106, R107 ;  /* 0x0000006b6a85723e */ /* 0x000fe200000000ff */
[----:B------:R-:W-:-:S02]  /*8600*/  FFMA.FTZ R96, R6, c[0x0][0x23c], -R115 ;  /* 0x00008f0006607a23 */ /* 0x000fc40000010873 */
[----:B------:R-:W2:Y:S01]  /*8610*/  LDSM.16.MT88.4 R4, [R211+0x4000] ;  /* 0x00400000d304783b */ /* 0x000ea20000004200 */
[--C-:B------:R-:W-:Y:S02]  /*8620*/  FFMA.FTZ R93, R93, c[0x0][0x23c], -R115.reuse ;  /* 0x00008f005d5d7a23 */ /* 0x100fe40000010873 */
[----:B------:R-:W-:Y:S01]  /*8630*/  FFMA.FTZ R82, R82, c[0x0][0x23c], -R115 ;  /* 0x00008f0052527a23 */ /* 0x000fe20000010873 */
[----:B------:R-:W-:Y:S01]  /*8640*/  MUFU.EX2 R88, R88 ;  /* 0x0000005800587308 */ /* 0x000fe20000000800 */
[----:B------:R-:W-:Y:S01]  /*8650*/  FFMA.FTZ R68, R132, c[0x0][0x23c], -R123 ;  /* 0x00008f0084447a23 */ /* 0x000fe2000001087b */
[----:B------:R-:W-:Y:S01]  /*8660*/  F2FP.PACK_AB R132, R109, R110 ;  /* 0x0000006e6d84723e */ /* 0x000fe200000000ff */
[--C-:B------:R-:W-:Y:S02]  /*8670*/  FFMA.FTZ R81, R81, c[0x0][0x23c], -R115.reuse ;  /* 0x00008f0051517a23 */ /* 0x100fe40000010873 */
[----:B------:R-:W-:Y:S01]  /*8680*/  FFMA.FTZ R72, R116, c[0x0][0x23c], -R115 ;  /* 0x00008f0074487a23 */ /* 0x000fe20000010873 */
[----:B-1----:R-:W-:-:S02]  /*8690*/  F2FP.PACK_AB R136, R104, R105 ;  /* 0x000000696888723e */ /* 0x002fc400000000ff */
[----:B------:R-:W1:Y:S01]  /*86a0*/  MUFU.EX2 R87, R87 ;  /* 0x0000005700577308 */ /* 0x000e620000000800 */
[--C-:B------:R-:W-:Y:S01]  /*86b0*/  FFMA.FTZ R84, R84, c[0x0][0x23c], -R115.reuse ;  /* 0x00008f0054547a23 */ /* 0x100fe20000010873 */
[----:B------:R-:W-:Y:S01]  /*86c0*/  HMMA.16816.F32 R160, R132, R148, RZ ;  /* 0x0000009484a0723c */ /* 0x000fe200000018ff */
[----:B------:R-:W-:Y:S02]  /*86d0*/  FFMA.FTZ R80, R80, c[0x0][0x23c], -R115 ;  /* 0x00008f0050507a23 */ /* 0x000fe40000010873 */
[--C-:B------:R-:W-:Y:S02]  /*86e0*/  FFMA.FTZ R86, R86, c[0x0][0x23c], -R123.reuse ;  /* 0x00008f0056567a23 */ /* 0x100fe4000001087b */
[--C-:B------:R-:W-:Y:S01]  /*86f0*/  FFMA.FTZ R85, R85, c[0x0][0x23c], -R123.reuse ;  /* 0x00008f0055557a23 */ /* 0x100fe2000001087b */
[----:B------:R-:W-:Y:S01]  /*8700*/  MUFU.EX2 R95, R95 ;  /* 0x0000005f005f7308 */ /* 0x000fe20000000800 */
[--C-:B------:R-:W-:Y:S02]  /*8710*/  FFMA.FTZ R94, R94, c[0x0][0x23c], -R123.reuse ;  /* 0x00008f005e5e7a23 */ /* 0x100fe4000001087b */
[----:B------:R-:W-:-:S02]  /*8720*/  FFMA.FTZ R97, R97, c[0x0][0x23c], -R123 ;  /* 0x00008f0061617a23 */ /* 0x000fc4000001087b */
[--C-:B------:R-:W-:Y:S02]  /*8730*/  FFMA.FTZ R99, R99, c[0x0][0x23c], -R115.reuse ;  /* 0x00008f0063637a23 */ /* 0x100fe40000010873 */
[--C-:B------:R-:W-:Y:S01]  /*8740*/  FFMA.FTZ R98, R98, c[0x0][0x23c], -R115.reuse ;  /* 0x00008f0062627a23 */ /* 0x100fe20000010873 */
[----:B------:R-:W3:Y:S01]  /*8750*/  MUFU.EX2 R96, R96 ;  /* 0x0000006000607308 */ /* 0x000ee20000000800 */
[----:B-1----:R-:W-:Y:S01]  /*8760*/  F2FP.PACK_AB R138, R87, R88 ;  /* 0x00000058578a723e */ /* 0x002fe200000000ff */
[--C-:B------:R-:W-:Y:S02]  /*8770*/  FFMA.FTZ R103, R103, c[0x0][0x23c], -R115.reuse ;  /* 0x00008f0067677a23 */ /* 0x100fe40000010873 */
[----:B------:R-:W-:Y:S02]  /*8780*/  FFMA.FTZ R112, R112, c[0x0][0x23c], -R115 ;  /* 0x00008f0070707a23 */ /* 0x000fe40000010873 */
[--C-:B------:R-:W-:Y:S02]  /*8790*/  FFMA.FTZ R118, R118, c[0x0][0x23c], -R123.reuse ;  /* 0x00008f0076767a23 */ /* 0x100fe4000001087b */
[----:B------:R-:W-:Y:S01]  /*87a0*/  MUFU.EX2 R93, R93 ;  /* 0x0000005d005d7308 */ /* 0x000fe20000000800 */
[----:B------:R-:W-:-:S02]  /*87b0*/  FFMA.FTZ R119, R119, c[0x0][0x23c], -R123 ;  /* 0x00008f0077777a23 */ /* 0x000fc4000001087b */
[--C-:B------:R-:W-:Y:S01]  /*87c0*/  FFMA.FTZ R121, R121, c[0x0][0x23c], -R123.reuse ;  /* 0x00008f0079797a23 */ /* 0x100fe2000001087b */
[----:B--2---:R-:W-:Y:S01]  /*87d0*/  HMMA.16816.F32 R144, R132, R4, RZ ;  /* 0x000000048490723c */ /* 0x004fe200000018ff */
[----:B------:R-:W-:Y:S02]  /*87e0*/  FFMA.FTZ R124, R124, c[0x0][0x23c], -R123 ;  /* 0x00008f007c7c7a23 */ /* 0x000fe4000001087b */
[--C-:B------:R-:W-:Y:S01]  /*87f0*/  FFMA.FTZ R128, R128, c[0x0][0x23c], -R115.reuse ;  /* 0x00008f0080807a23 */ /* 0x100fe20000010873 */
[----:B------:R-:W1:Y:S01]  /*8800*/  MUFU.EX2 R82, R82 ;  /* 0x0000005200527308 */ /* 0x000e620000000800 */
[----:B---3--:R-:W-:Y:S01]  /*8810*/  F2FP.PACK_AB R137, R96, R95 ;  /* 0x0000005f6089723e */ /* 0x008fe200000000ff */
[--C-:B------:R-:W-:Y:S02]  /*8820*/  FFMA.FTZ R127, R127, c[0x0][0x23c], -R115.reuse ;  /* 0x00008f007f7f7a23 */ /* 0x100fe40000010873 */
[--C-:B------:R-:W-:Y:S02]  /*8830*/  FFMA.FTZ R131, R131, c[0x0][0x23c], -R115.reuse ;  /* 0x00008f0083837a23 */ /* 0x100fe40000010873 */
[----:B------:R-:W-:-:S02]  /*8840*/  FFMA.FTZ R165, R165, c[0x0][0x23c], -R115 ;  /* 0x00008f00a5a57a23 */ /* 0x000fc40000010873 */
[----:B------:R-:W-:Y:S01]  /*8850*/  MUFU.EX2 R83, R83 ;  /* 0x0000005300537308 */ /* 0x000fe20000000800 */
[--C-:B------:R-:W-:Y:S02]  /*8860*/  FFMA.FTZ R169, R169, c[0x0][0x23c], -R123.reuse ;  /* 0x00008f00a9a97a23 */ /* 0x100fe4000001087b */
[--C-:B------:R-:W-:Y:S02]  /*8870*/  FFMA.FTZ R170, R170, c[0x0][0x23c], -R123.reuse ;  /* 0x00008f00aaaa7a23 */ /* 0x100fe4000001087b */
[--C-:B------:R-:W-:Y:S02]  /*8880*/  FFMA.FTZ R172, R172, c[0x0][0x23c], -R123.reuse ;  /* 0x00008f00acac7a23 */ /* 0x100fe4000001087b */
[----:B------:R-:W-:Y:S01]  /*8890*/  FFMA.FTZ R174, R174, c[0x0][0x23c], -R123 ;  /* 0x00008f00aeae7a23 */ /* 0x000fe2000001087b */
[----:B-1----:R-:W-:Y:S01]  /*88a0*/  F2FP.PACK_AB R139, R82, R93 ;  /* 0x0000005d528b723e */ /* 0x002fe200000000ff */
[----:B------:R-:W1:Y:S01]  /*88b0*/  MUFU.EX2 R74, R74 ;  /* 0x0000004a004a7308 */ /* 0x000e620000000800 */
[----:B------:R-:W-:-:S02]  /*88c0*/  FFMA.FTZ R178, R178, c[0x0][0x23c], -R115 ;  /* 0x00008f00b2b27a23 */ /* 0x000fc40000010873 */
[--C-:B------:R-:W-:Y:S02]  /*88d0*/  FFMA.FTZ R177, R177, c[0x0][0x23c], -R115.reuse ;  /* 0x00008f00b1b17a23 */ /* 0x100fe40000010873 */
[--C-:B------:R-:W-:Y:S01]  /*88e0*/  FFMA.FTZ R181, R181, c[0x0][0x23c], -R115.reuse ;  /* 0x00008f00b5b57a23 */ /* 0x100fe20000010873 */
[C---:B------:R-:W-:Y:S01]  /*88f0*/  HMMA.16816.F32 R156, R136.reuse, R148, RZ ;  /* 0x00000094889c723c */ /* 0x040fe200000018ff */
[----:B------:R-:W-:Y:S01]  /*8900*/  FFMA.FTZ R183, R183, c[0x0][0x23c], -R115 ;  /* 0x00008f00b7b77a23 */ /* 0x000fe20000010873 */
[----:B------:R-:W-:Y:S01]  /*8910*/  MUFU.EX2 R73, R73 ;  /* 0x0000004900497308 */ /* 0x000fe20000000800 */
[----:B------:R-:W-:Y:S02]  /*8920*/  FADD.FTZ R109, R110, R109 ;  /* 0x0000006d6e6d7221 */ /* 0x000fe40000010000 */
        /* <DEDUP_REMOVED lines=23> */
[----:B-1----:R-:W-:Y:S02]  /*8aa0*/  FADD.FTZ R93, R81, R93 ;  /* 0x0000005d515d7221 */ /* 0x002fe40000010000 */
[----:B------:R-:W-:Y:S02]  /*8ab0*/  FADD.FTZ R91, R78, R91 ;  /* 0x0000005b4e5b7221 */ /* 0x000fe40000010000 */
[----:B------:R-:W-:Y:S01]  /*8ac0*/  FADD.FTZ R89, R76, R89 ;  /* 0x000000594c597221 */ /* 0x000fe20000010000 */
[----:B------:R-:W-:Y:S01]  /*8ad0*/  HMMA.16816.F32 R132, R132, R6, RZ ;  /* 0x000000068484723c */ /* 0x000fe200000018ff */
[----:B------:R-:W-:Y:S01]  /*8ae0*/  FADD.FTZ R87, R74, R87 ;  /* 0x000000574a577221 */ /* 0x000fe20000010000 */
[----:B------:R-:W1:Y:S01]  /*8af0*/  MUFU.EX2 R80, R80 ;  /* 0x0000005000507308 */ /* 0x000e620000000800 */
[C---:B--2---:R-:W-:Y:S01]  /*8b00*/  F2FP.PACK_AB R5, R72.reuse, R81 ;  /* 0x000000514805723e */ /* 0x044fe200000000ff */
[----:B------:R-:W-:-:S02]  /*8b10*/  FADD.FTZ R93, R72, R93 ;  /* 0x0000005d485d7221 */ /* 0x000fc40000010000 */
[--C-:B------:R-:W-:Y:S01]  /*8b20*/  FFMA.FTZ R187, R187, c[0x0][0x23c], -R123.reuse ;  /* 0x00008f00bbbb7a23 */ /* 0x100fe2000001087b */
[----:B------:R-:W-:Y:S01]  /*8b30*/  F2FP.PACK_AB R6, R68, R73 ;  /* 0x000000494406723e */ /* 0x000fe200000000ff */
[--C-:B------:R-:W-:Y:S02]  /*8b40*/  FFMA.FTZ R191, R191, c[0x0][0x23c], -R123.reuse ;  /* 0x00008f00bfbf7a23 */ /* 0x100fe4000001087b */
[----:B------:R-:W2:Y:S01]  /*8b50*/  MUFU.EX2 R86, R86 ;  /* 0x0000005600567308 */ /* 0x000ea20000000800 */
[--C-:B------:R-:W-:Y:S02]  /*8b60*/  FFMA.FTZ R190, R190, c[0x0][0x23c], -R123.reuse ;  /* 0x00008f00bebe7a23 */ /* 0x100fe4000001087b */
[----:B------:R-:W-:Y:S02]  /*8b70*/  FFMA.FTZ R189, R189, c[0x0][0x23c], -R123 ;  /* 0x00008f00bdbd7a23 */ /* 0x000fe4000001087b */
[--C-:B------:R-:W-:Y:S02]  /*8b80*/  FFMA.FTZ R188, R188, c[0x0][0x23c], -R115.reuse ;  /* 0x00008f00bcbc7a23 */ /* 0x100fe40000010873 */
[--C-:B------:R-:W-:Y:S01]  /*8b90*/  FFMA.FTZ R186, R186, c[0x0][0x23c], -R115.reuse ;  /* 0x00008f00baba7a23 */ /* 0x100fe20000010873 */
[----:B-1----:R-:W-:Y:S01]  /*8ba0*/  F2FP.PACK_AB R7, R80, R84 ;  /* 0x000000545007723e */ /* 0x002fe200000000ff */
[----:B------:R-:W1:Y:S01]  /*8bb0*/  MUFU.EX2 R85, R85 ;  /* 0x0000005500557308 */ /* 0x000e620000000800 */
[----:B------:R-:W-:-:S02]  /*8bc0*/  FFMA.FTZ R184, R184, c[0x0][0x23c], -R115 ;  /* 0x00008f00b8b87a23 */ /* 0x000fc40000010873 */
[----:B------:R-:W-:Y:S02]  /*8bd0*/  FFMA.FTZ R182, R182, c[0x0][0x23c], -R115 ;  /* 0x00008f00b6b67a23 */ /* 0x000fe40000010873 */
[----:B------:R-:W-:Y:S01]  /*8be0*/  FADD.FTZ R91, R71, R91 ;  /* 0x0000005b475b7221 */ /* 0x000fe20000010000 */
        /* <DEDUP_REMOVED lines=11> */
[----:B------:R-:W-:Y:S01]  /*8ca0*/  FFMA.FTZ R116, R192, c[0x0][0x23c], -R108 ;  /* 0x00008f00c0747a23 */ /* 0x000fe2000001086c */
        /* <DEDUP_REMOVED lines=73> */
[----:B------:R-:W-:Y:S01]  /*9140*/  FFMA.FTZ R129, R129, c[0x0][0x23c], -R123 ;  /* 0x00008f0081817a23 */ /* 0x000fe2000001087b */
[----:B------:R-:W-:Y:S01]  /*9150*/  HMMA.16816.F32 R136, R4, R18, R136 ;  /* 0x000000120488723c */ /* 0x000fe20000001888 */
[----:B------:R-:W-:Y:S01]  /*9160*/  FADD.FTZ R91, R50, R91 ;  /* 0x0000005b325b7221 */ /* 0x000fe20000010000 */
[----:B------:R-:W1:Y:S01]  /*9170*/  MUFU.EX2 R169, R169 ;  /* 0x000000a900a97308 */ /* 0x000e620000000800 */
[----:B----4-:R-:W-:-:S02]  /*9180*/  FADD.FTZ R93, R131, R93 ;  /* 0x0000005d835d7221 */ /* 0x010fc40000010000 */
[--C-:B------:R-:W-:Y:S02]  /*9190*/  FFMA.FTZ R126, R126, c[0x0][0x23c], -R123.reuse ;  /* 0x00008f007e7e7a23 */ /* 0x100fe4000001087b */
[----:B------:R-:W-:Y:S01]  /*91a0*/  F2FP.PACK_AB R4, R64, R67 ;  /* 0x000000434004723e */ /* 0x000fe200000000ff */
[----:B------:R-:W-:Y:S01]  /*91b0*/  FFMA.FTZ R125, R125, c[0x0][0x23c], -R123 ;  /* 0x00008f007d7d7a23 */ /* 0x000fe2000001087b */
[----:B------:R-:W-:Y:S01]  /*91c0*/  F2FP.PACK_AB R5, R37, R65 ;  /* 0x000000412505723e */ /* 0x000fe200000000ff */
[----:B------:R-:W4:Y:S01]  /*91d0*/  MUFU.EX2 R170, R170 ;  /* 0x000000aa00aa7308 */ /* 0x000f220000000800 */
[----:B------:R-:W-:Y:S01]  /*91e0*/  F2FP.PACK_AB R6, R62, R63 ;  /* 0x0000003f3e06723e */ /* 0x000fe200000000ff */
[----:B--2---:R-:W-:Y:S01]  /*91f0*/  FADD.FTZ R93, R165, R93 ;  /* 0x0000005da55d7221 */ /* 0x004fe20000010000 */
[----:B------:R-:W-:Y:S01]  /*9200*/  F2FP.PACK_AB R7, R34, R35 ;  /* 0x000000232207723e */ /* 0x000fe200000000ff */
[----:B------:R-:W-:Y:S02]  /*9210*/  FFMA.FTZ R240, R122, c[0x0][0x23c], -R123 ;  /* 0x00008f007af07a23 */ /* 0x000fe4000001087b */
[----:B------:R-:W-:-:S02]  /*9220*/  FFMA.FTZ R120, R120, c[0x0][0x23c], -R115 ;  /* 0x00008f0078787a23 */ /* 0x000fc40000010873 */
[----:B------:R-:W2:Y:S01]  /*9230*/  MUFU.EX2 R172, R172 ;  /* 0x000000ac00ac7308 */ /* 0x000ea20000000800 */
[----:B-1----:R-:W-:Y:S01]  /*9240*/  FADD.FTZ R87, R169, R87 ;  /* 0x00000057a9577221 */ /* 0x002fe20000010000 */
[----:B------:R-:W-:Y:S01]  /*9250*/  HMMA.16816.F32 R160, R4, R20, R160 ;  /* 0x0000001404a0723c */ /* 0x000fe200000018a0 */
[--C-:B------:R-:W-:Y:S02]  /*9260*/  FFMA.FTZ R117, R117, c[0x0][0x23c], -R115.reuse ;  /* 0x00008f0075757a23 */ /* 0x100fe40000010873 */
[----:B------:R-:W-:-:S03]  /*9270*/  FFMA.FTZ R233, R113, c[0x0][0x23c], -R115 ;  /* 0x00008f0071e97a23 */ /* 0x000fc60000010873 */
[----:B------:R-:W1:Y:S01]  /*9280*/  MUFU.EX2 R174, R174 ;  /* 0x000000ae00ae7308 */ /* 0x000e620000000800 */
[----:B----4-:R-:W-:Y:S01]  /*9290*/  FADD.FTZ R87, R170, R87 ;  /* 0x00000057aa577221 */ /* 0x010fe20000010000 */
[C---:B------:R-:W-:Y:S01]  /*92a0*/  HMMA.16816.F32 R148, R4.reuse, R22, R148 ;  /* 0x000000160494723c */ /* 0x040fe20000001894 */
[----:B------:R-:W4:Y:S05]  /*92b0*/  LDSM.16.MT88.4 R20, [R212+0x5000] ;  /* 0x00500000d414783b */ /* 0x000f2a0000004200 */
[----:B------:R-:W3:Y:S01]  /*92c0*/  MUFU.EX2 R178, R178 ;  /* 0x000000b200b27308 */ /* 0x000ee20000000800 */
[----:B--2---:R-:W-:Y:S01]  /*92d0*/  FADD.FTZ R87, R172, R87 ;  /* 0x00000057ac577221 */ /* 0x004fe20000010000 */
[C---:B------:R-:W-:Y:S06]  /*92e0*/  HMMA.16816.F32 R144, R4.reuse, R16, R144 ;  /* 0x000000100490723c */ /* 0x040fec0000001890 */
        /* <DEDUP_REMOVED lines=115> */
[C---:B------:R-:W-:Y:S01]  /*9a20*/  HMMA.16816.F32 R148, R4.reuse, R14, R148 ;  /* 0x0000000e0494723c */ /* 0x040fe20000001894 */
[----:B------:R-:W4:Y:S05]  /*9a30*/  LDSM.16.MT88.4 R12, [R212+0x5c00] ;  /* 0x005c0000d40c783b */ /* 0x000f2a0000004200 */
[----:B------:R-:W5:Y:S01]  /*9a40*/  MUFU.EX2 R43, R43 ;  /* 0x0000002b002b7308 */ /* 0x000f620000000800 */
[----:B--2---:R-:W-:Y:S01]  /*9a50*/  FADD.FTZ R91, R45, R91 ;  /* 0x0000005b2d5b7221 */ /* 0x004fe20000010000 */
[C---:B------:R-:W-:Y:S06]  /*9a60*/  HMMA.16816.F32 R144, R4.reuse, R8, R144 ;  /* 0x000000080490723c */ /* 0x040fec0000001890 */
[----:B------:R-:W2:Y:S01]  /*9a70*/  MUFU.EX2 R42, R42 ;  /* 0x0000002a002a7308 */ /* 0x000ea20000000800 */
[----:B-1----:R-:W-:Y:S01]  /*9a80*/  FADD.FTZ R91, R44, R91 ;  /* 0x0000005b2c5b7221 */ /* 0x002fe20000010000 */
[----:B------:R-:W-:Y:S01]  /*9a90*/  HMMA.16816.F32 R132, R4, R10, R132 ;  /* 0x0000000a0484723c */ /* 0x000fe20000001884 */
[----:B------:R-:W1:Y:S05]  /*9aa0*/  LDSM.16.MT88.4 R8, [R211+0x5c00] ;  /* 0x005c0000d308783b */ /* 0x000e6a0000004200 */
[----:B------:R-:W3:Y:S01]  /*9ab0*/  MUFU.EX2 R167, R167 ;  /* 0x000000a700a77308 */ /* 0x000ee20000000800 */
[----:B------:R-:W-:Y:S01]  /*9ac0*/  F2FP.PACK_AB R4, R176, R179 ;  /* 0x000000b3b004723e */ /* 0x000fe200000000ff */
[----:B-----5:R-:W-:Y:S01]  /*9ad0*/  FADD.FTZ R91, R43, R91 ;  /* 0x0000005b2b5b7221 */ /* 0x020fe20000010000 */
[----:B------:R-:W-:-:S02]  /*9ae0*/  F2FP.PACK_AB R5, R168, R171 ;  /* 0x000000aba805723e */ /* 0x000fc400000000ff */
[----:B------:R-:W-:Y:S02]  /*9af0*/  F2FP.PACK_AB R6, R173, R175 ;  /* 0x000000afad06723e */ /* 0x000fe400000000ff */
[----:B------:R-:W-:Y:S01]  /*9b00*/  F2FP.PACK_AB R7, R164, R166 ;  /* 0x000000a6a407723e */ /* 0x000fe200000000ff */
[----:B------:R-:W5:Y:S01]  /*9b10*/  MUFU.EX2 R185, R185 ;  /* 0x000000b900b97308 */ /* 0x000f620000000800 */
[----:B--2---:R-:W-:-:S05]  /*9b20*/  FADD.FTZ R91, R42, R91 ;  /* 0x0000005b2a5b7221 */ /* 0x004fca0000010000 */
[----:B------:R-:W-:Y:S02]  /*9b30*/  HMMA.16816.F32 R156, R4, R20, R156 ;  /* 0x00000014049c723c */ /* 0x000fe4000000189c */
[----:B------:R-:W2:Y:S01]  /*9b40*/  MUFU.EX2 R180, R180 ;  /* 0x000000b400b47308 */ /* 0x000ea20000000800 */
[----:B---3--:R-:W-:-:S05]  /*9b50*/  FADD.FTZ R89, R167, R89 ;  /* 0x00000059a7597221 */ /* 0x008fca0000010000 */
[----:B------:R-:W-:Y:S02]  /*9b60*/  HMMA.16816.F32 R152, R4, R22, R152 ;  /* 0x000000160498723c */ /* 0x000fe40000001898 */
[----:B------:R-:W3:Y:S01]  /*9b70*/  MUFU.EX2 R130, R130 ;  /* 0x0000008200827308 */ /* 0x000ee20000000800 */
[----:B-----5:R-:W-:-:S05]  /*9b80*/  FADD.FTZ R89, R185, R89 ;  /* 0x00000059b9597221 */ /* 0x020fca0000010000 */
[----:B------:R-:W-:Y:S02]  /*9b90*/  HMMA.16816.F32 R140, R4, R16, R140 ;  /* 0x00000010048c723c */ /* 0x000fe4000000188c */
[----:B------:R-:W5:Y:S01]  /*9ba0*/  MUFU.EX2 R129, R129 ;  /* 0x0000008100817308 */ /* 0x000f620000000800 */
[----:B--2---:R-:W-:-:S05]  /*9bb0*/  FADD.FTZ R89, R180, R89 ;  /* 0x00000059b4597221 */ /* 0x004fca0000010000 */
[----:B------:R-:W-:Y:S02]  /*9bc0*/  HMMA.16816.F32 R136, R4, R18, R136 ;  /* 0x000000120488723c */ /* 0x000fe40000001888 */
[----:B------:R-:W2:Y:S01]  /*9bd0*/  MUFU.EX2 R126, R126 ;  /* 0x0000007e007e7308 */ /* 0x000ea20000000800 */
[----:B---3--:R-:W-:-:S04]  /*9be0*/  FADD.FTZ R89, R130, R89 ;  /* 0x0000005982597221 */ /* 0x008fc80000010000 */
[----:B------:R-:W-:Y:S02]  /*9bf0*/  F2FP.PACK_AB R4, R44, R45 ;  /* 0x0000002d2c04723e */ /* 0x000fe400000000ff */
[----:B------:R-:W-:Y:S01]  /*9c00*/  F2FP.PACK_AB R5, R185, R167 ;  /* 0x000000a7b905723e */ /* 0x000fe200000000ff */
[----:B------:R-:W3:Y:S01]  /*9c10*/  MUFU.EX2 R125, R125 ;  /* 0x0000007d007d7308 */ /* 0x000ee20000000800 */
[----:B------:R-:W-:Y:S01]  /*9c20*/  F2FP.PACK_AB R6, R42, R43 ;  /* 0x0000002b2a06723e */ /* 0x000fe200000000ff */
[----:B-----5:R-:W-:Y:S01]  /*9c30*/  FADD.FTZ R87, R129, R87 ;  /* 0x0000005781577221 */ /* 0x020fe20000010000 */
[----:B------:R-:W-:-:S05]  /*9c40*/  F2FP.PACK_AB R7, R130, R180 ;  /* 0x000000b48207723e */ /* 0x000fca00000000ff */
[----:B------:R-:W-:Y:S01]  /*9c50*/  MUFU.EX2 R240, R240 ;  /* 0x000000f000f07308 */ /* 0x000fe20000000800 */
[----:B--2---:R-:W-:Y:S01]  /*9c60*/  FADD.FTZ R87, R126, R87 ;  /* 0x000000577e577221 */ /* 0x004fe20000010000 */
[C---:B------:R-:W-:Y:S06]  /*9c70*/  HMMA.16816.F32 R160, R4.reuse, R20, R160 ;  /* 0x0000001404a0723c */ /* 0x040fec00000018a0 */
[----:B------:R-:W2:Y:S01]  /*9c80*/  MUFU.EX2 R120, R120 ;  /* 0x0000007800787308 */ /* 0x000ea20000000800 */
[----:B------:R-:W-:Y:S01]  /*9c90*/  FFMA.FTZ R20, R114, c[0x0][0x23c], -R115 ;  /* 0x00008f0072147a23 */ /* 0x000fe20000010873 */
[----:B------:R-:W-:Y:S01]  /*9ca0*/  HMMA.16816.F32 R144, R4, R16, R144 ;  /* 0x000000100490723c */ /* 0x000fe20000001890 */
[----:B---3--:R-:W-:-:S05]  /*9cb0*/  FADD.FTZ R87, R125, R87 ;  /* 0x000000577d577221 */ /* 0x008fca0000010000 */
[----:B------:R-:W3:Y:S01]  /*9cc0*/  MUFU.EX2 R117, R117 ;  /* 0x0000007500757308 */ /* 0x000ee20000000800 */
[----:B------:R-:W-:Y:S01]  /*9cd0*/  FFMA.FTZ R17, R102, c[0x0][0x23c], -R108 ;  /* 0x00008f0066117a23 */ /* 0x000fe2000001086c */
[C---:B------:R-:W-:Y:S06]  /*9ce0*/  HMMA.16816.F32 R148, R4.reuse, R22, R148 ;  /* 0x000000160494723c */ /* 0x040fec0000001894 */
[----:B------:R-:W5:Y:S01]  /*9cf0*/  MUFU.EX2 R20, R20 ;  /* 0x0000001400147308 */ /* 0x000f620000000800 */
[----:B--2---:R-:W-:Y:S01]  /*9d00*/  FADD.FTZ R93, R120, R93 ;  /* 0x0000005d785d7221 */ /* 0x004fe20000010000 */
[----:B------:R-:W-:Y:S06]  /*9d10*/  HMMA.16816.F32 R132, R4, R18, R132 ;  /* 0x000000120484723c */ /* 0x000fec0000001884 */
[----:B------:R-:W2:Y:S01]  /*9d20*/  MUFU.EX2 R233, R233 ;  /* 0x000000e900e97308 */ /* 0x000ea20000000800 */
[----:B------:R-:W-:Y:S01]  /*9d30*/  F2FP.PACK_AB R4, R126, R129 ;  /* 0x000000817e04723e */ /* 0x000fe200000000ff */
[C---:B---3--:R-:W-:Y:S01]  /*9d40*/  FADD.FTZ R93, R117.reuse, R93 ;  /* 0x0000005d755d7221 */ /* 0x048fe20000010000 */
[----:B------:R-:W-:-:S02]  /*9d50*/  F2FP.PACK_AB R5, R117, R120 ;  /* 0x000000787505723e */ /* 0x000fc400000000ff */
[C---:B------:R-:W-:Y:S01]  /*9d60*/  F2FP.PACK_AB R6, R240.reuse, R125 ;  /* 0x0000007df006723e */ /* 0x040fe200000000ff */
[----:B------:R-:W-:Y:S02]  /*9d70*/  FADD.FTZ R240, R240, R87 ;  /* 0x00000057f0f07221 */ /* 0x000fe40000010000 */
[----:B------:R-:W3:Y:S01]  /*9d80*/  MUFU.EX2 R41, R41 ;  /* 0x0000002900297308 */ /* 0x000ee20000000800 */
[----:B-----5:R-:W-:-:S07]  /*9d90*/  FADD.FTZ R93, R20, R93 ;  /* 0x0000005d145d7221 */ /* 0x020fce0000010000 */
[----:B------:R-:W5:Y:S01]  /*9da0*/  MUFU.EX2 R16, R111 ;  /* 0x0000006f00107308 */ /* 0x000f620000000800 */
[C---:B--2---:R-:W-:Y:S01]  /*9db0*/  F2FP.PACK_AB R7, R233.reuse, R20 ;  /* 0x00000014e907723e */ /* 0x044fe200000000ff */
[----:B------:R-:W-:-:S06]  /*9dc0*/  FADD.FTZ R233, R233, R93 ;  /* 0x0000005de9e97221 */ /* 0x000fcc0000010000 */
[----:B------:R-:W2:Y:S01]  /*9dd0*/  MUFU.EX2 R40, R40 ;  /* 0x0000002800287308 */ /* 0x000ea20000000800 */
[----:B---3--:R-:W-:Y:S01]  /*9de0*/  FADD.FTZ R91, R41, R91 ;  /* 0x0000005b295b7221 */ /* 0x008fe20000010000 */
[C---:B----4-:R-:W-:Y:S06]  /*9df0*/  HMMA.16816.F32 R156, R4.reuse, R12, R156 ;  /* 0x0000000c049c723c */ /* 0x050fec000000189c */
[----:B------:R-:W3:Y:S01]  /*9e00*/  MUFU.EX2 R39, R39 ;  /* 0x0000002700277308 */ /* 0x000ee20000000800 */
[----:B-----5:R-:W-:Y:S01]  /*9e10*/  FADD.FTZ R89, R16, R89 ;  /* 0x0000005910597221 */ /* 0x020fe20000010000 */
[C---:B------:R-:W-:Y:S06]  /*9e20*/  HMMA.16816.F32 R152, R4.reuse, R14, R152 ;  /* 0x0000000e0498723c */ /* 0x040fec0000001898 */
[----:B------:R-:W4:Y:S01]  /*9e30*/  MUFU.EX2 R38, R38 ;  /* 0x0000002600267308 */ /* 0x000f220000000800 */
[C---:B--2---:R-:W-:Y:S01]  /*9e40*/  FADD.FTZ R91, R40.reuse, R91 ;  /* 0x0000005b285b7221 */ /* 0x044fe20000010000 */
[C---:B-1----:R-:W-:Y:S06]  /*9e50*/  HMMA.16816.F32 R140, R4.reuse, R8, R140 ;  /* 0x00000008048c723c */ /* 0x042fec000000188c */
[----:B------:R-:W1:Y:S01]  /*9e60*/  MUFU.EX2 R17, R17 ;  /* 0x0000001100117308 */ /* 0x000e620000000800 */
[----:B---3--:R-:W-:Y:S01]  /*9e70*/  FADD.FTZ R91, R39, R91 ;  /* 0x0000005b275b7221 */ /* 0x008fe20000010000 */
[----:B------:R-:W-:Y:S06]  /*9e80*/  HMMA.16816.F32 R136, R4, R10, R136 ;  /* 0x0000000a0488723c */ /* 0x000fec0000001888 */
[----:B------:R-:W2:Y:S01]  /*9e90*/  MUFU.EX2 R18, R101 ;  /* 0x0000006500127308 */ /* 0x000ea20000000800 */
[----:B------:R-:W-:Y:S01]  /*9ea0*/  F2FP.PACK_AB R4, R40, R41 ;  /* 0x000000292804723e */ /* 0x000fe200000000ff */
[C---:B----4-:R-:W-:Y:S01]  /*9eb0*/  FADD.FTZ R242, R38.reuse, R91 ;  /* 0x0000005b26f27221 */ /* 0x050fe20000010000 */
[----:B------:R-:W-:-:S05]  /*9ec0*/  F2FP.PACK_AB R6, R38, R39 ;  /* 0x000000272606723e */ /* 0x000fca00000000ff */
[----:B------:R-:W3:Y:S01]  /*9ed0*/  MUFU.EX2 R241, R241 ;  /* 0x000000f100f17308 */ /* 0x000ee20000000800 */
[C---:B-1----:R-:W-:Y:S01]  /*9ee0*/  F2FP.PACK_AB R5, R17.reuse, R16 ;  /* 0x000000101105723e */ /* 0x042fe200000000ff */
[----:B------:R-:W-:-:S04]  /*9ef0*/  FADD.FTZ R89, R17, R89 ;  /* 0x0000005911597221 */ /* 0x000fc80000010000 */
[----:B--2---:R-:W-:Y:S01]  /*9f00*/  FADD.FTZ R89, R18, R89 ;  /* 0x0000005912597221 */ /* 0x004fe20000010000 */
[----:B---3--:R-:W-:-:S03]  /*9f10*/  F2FP.PACK_AB R7, R241, R18 ;  /* 0x00000012f107723e */ /* 0x008fc600000000ff */
[----:B------:R-:W-:-:S04]  /*9f20*/  FADD.FTZ R241, R241, R89 ;  /* 0x00000059f1f17221 */ /* 0x000fc80000010000 */
        /* <DEDUP_REMOVED lines=36> */
[----:B------:R-:W-:Y:S01]  /*a170*/  @!P1 LEA.HI.X R15, R7, c[0x0][0x174], R6, 0x1, P2 ;  /* 0x00005d00070f9a11 */ /* 0x000fe200010f0c06 */
[--C-:B------:R-:W-:Y:S01]  /*a180*/  IMAD.IADD R37, R232, 0x1, -R72.reuse ;  /* 0x00000001e8257824 */ /* 0x100fe200078e0a48 */
[----:B------:R-:W-:Y:S01]  /*a190*/  @!P1 LEA R4, P0, R10, c[0x0][0x170], 0x1 ;  /* 0x00005c000a049a11 */ /* 0x000fe200078008ff */
[----:B------:R-:W-:Y:S01]  /*a1a0*/  @P1 STS.64 [R218+0x4008], RZ ;  /* 0x004008ffda001388 */ /* 0x000fe20000000a00 */
[--C-:B------:R-:W-:Y:S01]  /*a1b0*/  IMAD.IADD R38, R223, 0x1, -R72.reuse ;  /* 0x00000001df267824 */ /* 0x100fe200078e0a48 */
[----:B------:R-:W-:Y:S01]  /*a1c0*/  ISETP.GE.AND P2, PT, R72, R230, PT ;  /* 0x000000e64800720c */ /* 0x000fe20003f46270 */
[----:B------:R-:W-:Y:S01]  /*a1d0*/  IMAD.IADD R125, R226, 0x1, -R72 ;  /* 0x00000001e27d7824 */ /* 0x000fe200078e0a48 */
[----:B------:R-:W-:Y:S01]  /*a1e0*/  @!PT LDS RZ, [RZ] ;  /* 0x00000000fffff984 */ /* 0x000fe20000000800 */
[----:B------:R-:W-:Y:S01]  /*a1f0*/  @!PT LDS RZ, [RZ] ;  /* 0x00000000fffff984 */ /* 0x000fe20000000800 */
[----:B------:R-:W-:Y:S01]  /*a200*/  @!PT LDS RZ, [RZ] ;  /* 0x00000000fffff984 */ /* 0x000fe20000000800 */
[----:B------:R1:W-:Y:S01]  /*a210*/  @!P1 LDGSTS.E.BYPASS.LTC128B.128 [R218+0x4000], [R16.64] ;  /* 0x0400000010da9fae */ /* 0x0003e2000b901d52 */
[----:B------:R-:W-:-:S02]  /*a220*/  @!P1 LEA.HI.X R5, R10, c[0x0][0x174], R5, 0x1, P0 ;  /* 0x00005d000a059a11 */ /* 0x000fc400000f0c05 */
[----:B------:R-:W-:Y:S01]  /*a230*/  IABS R37, R37 ;  /* 0x0000002500257213 */ /* 0x000fe20000000000 */
[----:B------:R-:W-:Y:S01]  /*a240*/  @P1 STS.128 [R218+0x4800], RZ ;  /* 0x004800ffda001388 */ /* 0x000fe20000000c00 */
[----:B------:R-:W-:Y:S02]  /*a250*/  IABS R38, R38 ;  /* 0x0000002600267213 */ /* 0x000fe40000000000 */
[C---:B------:R-:W-:Y:S01]  /*a260*/  ISETP.LT.OR P2, PT, R72.reuse, R231, P2 ;  /* 0x000000e74800720c */ /* 0x040fe20001741670 */
[----:B------:R-:W-:Y:S01]  /*a270*/  @!PT LDS RZ, [RZ] ;  /* 0x00000000fffff984 */ /* 0x000fe20000000800 */
[----:B------:R-:W-:Y:S01]  /*a280*/  @!PT LDS RZ, [RZ] ;  /* 0x00000000fffff984 */ /* 0x000fe20000000800 */
[----:B------:R-:W-:Y:S01]  /*a290*/  @!PT LDS RZ, [RZ] ;  /* 0x00000000fffff984 */ /* 0x000fe20000000800 */
[----:B------:R2:W-:Y:S01]  /*a2a0*/  @!P1 LDGSTS.E.BYPASS.LTC128B.128 [R218+0x4800], [R14.64] ;  /* 0x048000000eda9fae */ /* 0x0005e2000b901d52 */
[----:B------:R-:W3:Y:S01]  /*a2b0*/  I2F R37, R37 ;  /* 0x0000002500257306 */ /* 0x000ee20000201400 */
[----:B------:R-:W-:Y:S02]  /*a2c0*/  IABS R125, R125 ;  /* 0x0000007d007d7213 */ /* 0x000fe40000000000 */
[----:B------:R-:W-:Y:S01]  /*a2d0*/  @P1 STS.128 [R218+0x5000], RZ ;  /* 0x005000ffda001388 */ /* 0x000fe20000000c00 */
[----:B------:R-:W-:-:S02]  /*a2e0*/  ISETP.GE.AND P3, PT, R72, R227, PT ;  /* 0x000000e34800720c */ /* 0x000fc40003f66270 */
[C---:B------:R-:W-:Y:S01]  /*a2f0*/  ISETP.GE.AND P0, PT, R72.reuse, R224, PT ;  /* 0x000000e04800720c */ /* 0x040fe20003f06270 */
[----:B------:R-:W-:Y:S01]  /*a300*/  @!PT LDS RZ, [RZ] ;  /* 0x00000000fffff984 */ /* 0x000fe20000000800 */
[----:B------:R-:W-:Y:S01]  /*a310*/  @!PT LDS RZ, [RZ] ;  /* 0x00000000fffff984 */ /* 0x000fe20000000800 */
[----:B------:R-:W-:Y:S01]  /*a320*/  @!PT LDS RZ, [RZ] ;  /* 0x00000000fffff984 */ /* 0x000fe20000000800 */
[----:B------:R2:W-:Y:S01]  /*a330*/  @!P1 LDGSTS.E.BYPASS.LTC128B.128 [R218+0x5000], [R12.64] ;  /* 0x050000000cda9fae */ /* 0x0005e2000b901d52 */
[----:B------:R-:W-:Y:S01]  /*a340*/  I2F R38, R38 ;  /* 0x0000002600267306 */ /* 0x000fe20000201400 */
[C---:B------:R-:W-:Y:S02]  /*a350*/  ISETP.LT.OR P3, PT, R72.reuse, R228, P3 ;  /* 0x000000e44800720c */ /* 0x040fe40001f61670 */
[----:B------:R-:W-:Y:S01]  /*a360*/  @P1 STS.128 [R218+0x5800], RZ ;  /* 0x005800ffda001388 */ /* 0x000fe20000000c00 */
[C---:B------:R-:W-:Y:S02]  /*a370*/  ISETP.LT.OR P0, PT, R72.reuse, R225, P0 ;  /* 0x000000e14800720c */ /* 0x040fe40000701670 */
[C---:B------:R-:W-:Y:S01]  /*a380*/  IADD3 R45, R72.reuse, 0x20, RZ ;  /* 0x00000020482d7810 */ /* 0x040fe20007ffe0ff */
[----:B------:R-:W-:Y:S01]  /*a390*/  @!PT LDS RZ, [RZ] ;  /* 0x00000000fffff984 */ /* 0x000fe20000000800 */
[----:B------:R-:W-:Y:S01]  /*a3a0*/  @!PT LDS RZ, [RZ] ;  /* 0x00000000fffff984 */ /* 0x000fe20000000800 */
[----:B------:R-:W-:Y:S01]  /*a3b0*/  @!PT LDS RZ, [RZ] ;  /* 0x00000000fffff984 */ /* 0x000fe20000000800 */
[----:B------:R4:W-:Y:S01]  /*a3c0*/  @!P1 LDGSTS.E.BYPASS.LTC128B.128 [R218+0x5800], [R4.64] ;  /* 0x0580000004da9fae */ /* 0x0009e2000b901d52 */
[----:B------:R-:W-:Y:S01]  /*a3d0*/  I2F R125, R125 ;  /* 0x0000007d007d7306 */ /* 0x000fe20000201400 */
[----:B------:R-:W-:-:S02]  /*a3e0*/  IADD3 R94, R72, 0x58, RZ ;  /* 0x00000058485e7810 */ /* 0x000fc40007ffe0ff */
[----:B-1----:R-:W-:Y:S01]  /*a3f0*/  LDSM.16.M88.4 R16, [R215+0x2000] ;  /* 0x00200000d710783b */ /* 0x002fe20000000200 */
[----:B------:R-:W-:Y:S01]  /*a400*/  IMAD.IADD R54, R226, 0x1, -R45 ;  /* 0x00000001e2367824 */ /* 0x000fe200078e0a2d */
[----:B------:R-:W-:Y:S02]  /*a410*/  IADD3 R91, R72, 0x59, RZ ;  /* 0x00000059485b7810 */ /* 0x000fe40007ffe0ff */
[----:B------:R-:W-:Y:S02]  /*a420*/  LDSM.16.M88.4 R20, [R214] ;  /* 0x00000000d614783b */ /* 0x000fe40000000200 */
[----:B------:R-:W-:Y:S01]  /*a430*/  IABS R54, R54 ;  /* 0x0000003600367213 */ /* 0x000fe20000000000 */
[--C-:B------:R-:W-:Y:S01]  /*a440*/  IMAD.IADD R95, R229, 0x1, -R91.reuse ;  /* 0x00000001e55f7824 */ /* 0x100fe200078e0a5b */
[----:B------:R-:W-:Y:S01]  /*a450*/  LDSM.16.M88.4 R32, [R213] ;  /* 0x00000000d520783b */ /* 0x000fe20000000200 */
[----:B------:R-:W-:-:S03]  /*a460*/  IMAD.IADD R96, R232, 0x1, -R91 ;  /* 0x00000001e8607824 */ /* 0x000fc600078e0a5b */
[----:B------:R-:W-:Y:S01]  /*a470*/  LDSM.16.M88.4 R8, [R214+0x1000] ;  /* 0x00100000d608783b */ /* 0x000fe20000000200 */
[----:B------:R-:W-:Y:S01]  /*a480*/  I2F R54, R54 ;  /* 0x0000003600367306 */ /* 0x000fe20000201400 */
[----:B------:R-:W-:Y:S02]  /*a490*/  IABS R96, R96 ;  /* 0x0000006000607213 */ /* 0x000fe40000000000 */
[----:B--2---:R-:W1:Y:S04]  /*a4a0*/  LDSM.16.M88.4 R12, [R216] ;  /* 0x00000000d80c783b */ /* 0x004e680000000200 */
[----:B------:R-:W-:Y:S04]  /*a4b0*/  LDSM.16.M88.4 R40, [R215+0x2400] ;  /* 0x00240000d728783b */ /* 0x000fe80000000200 */
[----:B----4-:R-:W2:Y:S04]  /*a4c0*/  LDSM.16.M88.4 R4, [R216+0x1000] ;  /* 0x00100000d804783b */ /* 0x010ea80000000200 */
[----:B------:R-:W0:Y:S01]  /*a4d0*/  LDGDEPBAR ;  /* 0x00000000000079af */ /* 0x000e220000000000 */
[-C--:B-1----:R-:W-:Y:S08]  /*a4e0*/  HMMA.16816.F32 R24, R12, R16.reuse, RZ ;  /* 0x000000100c18723c */ /* 0x082ff000000018ff */
[----:B--2---:R-:W-:Y:S07]  /*a4f0*/  HMMA.16816.F32 R28, R4, R16, RZ ;  /* 0x00000010041c723c */ /* 0x004fee00000018ff */
[----:B------:R-:W-:Y:S01]  /*a500*/  IADD3 R16, R72, 0x1, RZ ;  /* 0x0000000148107810 */ /* 0x000fe20007ffe0ff */
[----:B------:R-:W-:-:S03]  /*a510*/  IMAD.IADD R17, R229, 0x1, -R72 ;  /* 0x00000001e5117824 */ /* 0x000fc600078e0a48 */
[----:B------:R-:W-:Y:S01]  /*a520*/  ISETP.GE.AND P6, PT, R16, R230, PT ;  /* 0x000000e61000720c */ /* 0x000fe20003fc6270 */
[----:B------:R-:W-:Y:S01]  /*a530*/  IMAD.IADD R39, R232, 0x1, -R16 ;  /* 0x00000001e8277824 */ /* 0x000fe200078e0a10 */
[----:B------:R-:W-:Y:S02]  /*a540*/  IABS R17, R17 ;  /* 0x0000001100117213 */ /* 0x000fe40000000000 */
[C---:B------:R-:W-:Y:S01]  /*a550*/  ISETP.GE.AND P5, PT, R16.reuse, R227, PT ;  /* 0x000000e31000720c */ /* 0x040fe20003fa6270 */
[----:B------:R-:W-:Y:S01]  /*a560*/  HMMA.16816.F32 R24, R20, R32, R24 ;  /* 0x000000201418723c */ /* 0x000fe20000001818 */
[----:B------:R-:W-:Y:S02]  /*a570*/  IABS R39, R39 ;  /* 0x0000002700277213 */ /* 0x000fe40000000000 */
[----:B------:R-:W1:Y:S01]  /*a580*/  I2F R17, R17 ;  /* 0x0000001100117306 */ /* 0x000e620000201400 */
[C---:B------:R-:W-:Y:S02]  /*a590*/  ISETP.GE.AND P4, PT, R16.reuse, R224, PT ;  /* 0x000000e01000720c */ /* 0x040fe40003f86270 */
[----:B------:R-:W-:-:S02]  /*a5a0*/  ISETP.LT.OR P6, PT, R16, R231, P6 ;  /* 0x000000e71000720c */ /* 0x000fc400037c1670 */
[----:B------:R-:W-:Y:S01]  /*a5b0*/  HMMA.16816.F32 R28, R8, R32, R28 ;  /* 0x00000020081c723c */ /* 0x000fe2000000181c */
[C---:B------:R-:W-:Y:S02]  /*a5c0*/  ISETP.LT.OR P5, PT, R16.reuse, R228, P5 ;  /* 0x000000e41000720c */ /* 0x040fe40002fa1670 */
[----:B------:R-:W2:Y:S01]  /*a5d0*/  I2F R66, R39 ;  /* 0x0000002700427306 */ /* 0x000ea20000201400 */
[----:B------:R-:W-:-:S03]  /*a5e0*/  ISETP.LT.OR P4, PT, R16, R225, P4 ;  /* 0x000000e11000720c */ /* 0x000fc60002781670 */
[----:B------:R-:W-:-:S05]  /*a5f0*/  IMAD.IADD R32, R229, 0x1, -R16 ;  /* 0x00000001e5207824 */ /* 0x000fca00078e0a10 */
[----:B------:R-:W-:-:S04]  /*a600*/  IABS R32, R32 ;  /* 0x0000002000207213 */ /* 0x000fc80000000000 */
[----:B------:R-:W4:Y:S01]  /*a610*/  I2F R61, R32 ;  /* 0x00000020003d7306 */ /* 0x000f220000201400 */
[----:B---3--:R-:W-:Y:S01]  /*a620*/  FFMA.FTZ R24, R37, -UR17, R24 ;  /* 0x8000001125187c23 */ /* 0x008fe20008010018 */
[----:B------:R-:W-:Y:S01]  /*a630*/  IADD3 R37, R72, 0x9, RZ ;  /* 0x0000000948257810 */ /* 0x000fe20007ffe0ff */
[----:B-1----:R-:W-:Y:S02]  /*a640*/  FFMA.FTZ R17, R17, -UR17, R26 ;  /* 0x8000001111117c23 */ /* 0x002fe4000801001a */
[----:B--2---:R-:W-:Y:S01]  /*a650*/  FFMA.FTZ R66, R66, -UR17, R25 ;  /* 0x8000001142427c23 */ /* 0x004fe20008010019 */
[----:B------:R-:W-:Y:S01]  /*a660*/  FSEL R68, R24, -INF , !P2 ;  /* 0xff80000018447808 */ /* 0x000fe20005000000 */
[----:B------:R-:W-:Y:S01]  /*a670*/  IMAD.IADD R70, R232, 0x1, -R37 ;  /* 0x00000001e8467824 */ /* 0x000fe200078e0a25 */
[----:B------:R-:W-:Y:S01]  /*a680*/  ISETP.GE.AND P2, PT, R16, R219, PT ;  /* 0x000000db1000720c */ /* 0x000fe20003f46270 */
[----:B------:R-:W-:Y:S01]  /*a690*/  FFMA.FTZ R124, R38, -UR17, R30 ;  /* 0x80000011267c7c23 */ /* 0x000fe2000801001e */
[----:B------:R-:W-:Y:S01]  /*a6a0*/  IADD3 R38, R72, 0x8, RZ ;  /* 0x0000000848267810 */ /* 0x000fe20007ffe0ff */
[--C-:B------:R-:W-:Y:S01]  /*a6b0*/  IMAD.IADD R30, R226, 0x1, -R16.reuse ;  /* 0x00000001e21e7824 */ /* 0x100fe200078e0a10 */
[----:B------:R-:W-:Y:S01]  /*a6c0*/  ISETP.LT.OR P2, PT, R16, R222, P2 ;  /* 0x000000de1000720c */ /* 0x000fe20001741670 */
[----:B------:R-:W-:Y:S01]  /*a6d0*/  IMAD.IADD R16, R223, 0x1, -R16 ;  /* 0x00000001df107824 */ /* 0x000fe200078e0a10 */
[----:B------:R-:W-:Y:S01]  /*a6e0*/  FSEL R62, R17, -INF , !P3 ;  /* 0xff800000113e7808 */ /* 0x000fe20005800000 */
[--C-:B------:R-:W-:Y:S01]  /*a6f0*/  IMAD.IADD R33, R229, 0x1, -R38.reuse ;  /* 0x00000001e5217824 */ /* 0x100fe200078e0a26 */
[----:B------:R-:W-:Y:S01]  /*a700*/  IABS R30, R30 ;  /* 0x0000001e001e7213 */ /* 0x000fe20000000000 */
[----:B----4-:R-:W-:Y:S01]  /*a710*/  FFMA.FTZ R61, R61, -UR17, R27 ;  /* 0x800000113d3d7c23 */ /* 0x010fe2000801001b */
[----:B------:R-:W-:Y:S01]  /*a720*/  IABS R16, R16 ;  /* 0x0000001000107213 */ /* 0x000fe20000000000 */
[----:B------:R-:W-:Y:S01]  /*a730*/  HMMA.16816.F32 R24, R12, R18, RZ ;  /* 0x000000120c18723c */ /* 0x000fe200000018ff */
[----:B------:R-:W-:Y:S01]  /*a740*/  IMAD.IADD R32, R232, 0x1, -R38 ;  /* 0x00000001e8207824 */ /* 0x000fe200078e0a26 */
[----:B------:R-:W-:Y:S01]  /*a750*/  IABS R33, R33 ;  /* 0x0000002100217213 */ /* 0x000fe20000000000 */
[----:B------:R-:W-:Y:S01]  /*a760*/  FFMA.FTZ R125, R125, -UR17, R28 ;  /* 0x800000117d7d7c23 */ /* 0x000fe2000801001c */
[----:B------:R-:W-:Y:S01]  /*a770*/  ISETP.GE.AND P3, PT, R72, R219, PT ;  /* 0x000000db4800720c */ /* 0x000fe20003f66270 */
[----:B------:R1:W2:Y:S01]  /*a780*/  I2F R28, R16 ;  /* 0x00000010001c7306 */ /* 0x0002a20000201400 */
[----:B------:R-:W-:Y:S01]  /*a790*/  IABS R32, R32 ;  /* 0x0000002000207213 */ /* 0x000fe20000000000 */
[----:B------:R-:W-:Y:S01]  /*a7a0*/  IMAD.IADD R118, R226, 0x1, -R38 ;  /* 0x00000001e2767824 */ /* 0x000fe200078e0a26 */
[----:B------:R-:W-:Y:S01]  /*a7b0*/  ISETP.LT.OR P3, PT, R72, R222, P3 ;  /* 0x000000de4800720c */ /* 0x000fe20001f61670 */
[--C-:B------:R-:W-:Y:S01]  /*a7c0*/  IMAD.IADD R63, R229, 0x1, -R37.reuse ;  /* 0x00000001e53f7824 */ /* 0x100fe200078e0a25 */
[----:B------:R-:W-:Y:S01]  /*a7d0*/  FSEL R125, R125, -INF , !P0 ;  /* 0xff8000007d7d7808 */ /* 0x000fe20004000000 */
[----:B------:R-:W-:Y:S01]  /*a7e0*/  IMAD.IADD R39, R226, 0x1, -R37 ;  /* 0x00000001e2277824 */ /* 0x000fe200078e0a25 */
[----:B------:R-:W-:Y:S01]  /*a7f0*/  FSEL R124, R124, -INF , !P3 ;  /* 0xff8000007c7c7808 */ /* 0x000fe20005800000 */
[----:B------:R-:W-:Y:S01]  /*a800*/  I2F R32, R32 ;  /* 0x0000002000207306 */ /* 0x000fe20000201400 */
[----:B------:R-:W-:-:S02]  /*a810*/  FSEL R66, R66, -INF , !P6 ;  /* 0xff80000042427808 */ /* 0x000fc40007000000 */
[----:B------:R-:W-:Y:S02]  /*a820*/  FSEL R61, R61, -INF , !P5 ;  /* 0xff8000003d3d7808 */ /* 0x000fe40006800000 */
[C---:B------:R-:W-:Y:S02]  /*a830*/  ISETP.GE.AND P0, PT, R38.reuse, R230, PT ;  /* 0x000000e62600720c */ /* 0x040fe40003f06270 */
[C---:B------:R-:W-:Y:S01]  /*a840*/  ISETP.GE.AND P3, PT, R38.reuse, R227, PT ;  /* 0x000000e32600720c */ /* 0x040fe20003f66270 */
[----:B-1----:R-:W-:Y:S01]  /*a850*/  HMMA.16816.F32 R16, R4, R18, RZ ;  /* 0x000000120410723c */ /* 0x002fe200000018ff */
[----:B------:R-:W-:Y:S01]  /*a860*/  I2F R33, R33 ;  /* 0x0000002100217306 */ /* 0x000fe20000201400 */
[----:B------:R-:W-:Y:S01]  /*a870*/  ISETP.GE.AND P6, PT, R38, R224, PT ;  /* 0x000000e02600720c */ /* 0x000fe20003fc6270 */
[----:B--2---:R-:W-:Y:S01]  /*a880*/  FFMA.FTZ R28, R28, -UR17, R31 ;  /* 0x800000111c1c7c23 */ /* 0x004fe2000801001f */
[C---:B------:R-:W-:Y:S02]  /*a890*/  ISETP.GE.AND P5, PT, R38.reuse, R219, PT ;  /* 0x000000db2600720c */ /* 0x040fe40003fa6270 */
[----:B------:R-:W-:-:S02]  /*a8a0*/  ISETP.LT.OR P0, PT, R38, R231, P0 ;  /* 0x000000e72600720c */ /* 0x000fc40000701670 */
[----:B------:R-:W-:Y:S01]  /*a8b0*/  HMMA.16816.F32 R24, R20, R34, R24 ;  /* 0x000000221418723c */ /* 0x000fe20000001818 */
[----:B------:R-:W1:Y:S01]  /*a8c0*/  I2F R30, R30 ;  /* 0x0000001e001e7306 */ /* 0x000e620000201400 */
[C---:B------:R-:W-:Y:S02]  /*a8d0*/  ISETP.LT.OR P3, PT, R38.reuse, R228, P3 ;  /* 0x000000e42600720c */ /* 0x040fe40001f61670 */
[C---:B------:R-:W-:Y:S02]  /*a8e0*/  ISETP.LT.OR P6, PT, R38.reuse, R225, P6 ;  /* 0x000000e12600720c */ /* 0x040fe400037c1670 */
[----:B------:R-:W-:Y:S01]  /*a8f0*/  ISETP.LT.OR P5, PT, R38, R222, P5 ;  /* 0x000000de2600720c */ /* 0x000fe20002fa1670 */
[----:B------:R-:W-:Y:S01]  /*a900*/  IMAD.IADD R38, R223, 0x1, -R38 ;  /* 0x00000001df267824 */ /* 0x000fe200078e0a26 */
[----:B------:R-:W-:Y:S02]  /*a910*/  IABS R118, R118 ;  /* 0x0000007600767213 */ /* 0x000fe40000000000 */
[----:B------:R-:W-:-:S02]  /*a920*/  IABS R70, R70 ;  /* 0x0000004600467213 */ /* 0x000fc40000000000 */
[----:B------:R-:W-:Y:S02]  /*a930*/  IABS R63, R63 ;  /* 0x0000003f003f7213 */ /* 0x000fe40000000000 */
[----:B------:R-:W-:Y:S01]  /*a940*/  IABS R38, R38 ;  /* 0x0000002600267213 */ /* 0x000fe20000000000 */
[----:B------:R-:W2:Y:S01]  /*a950*/  I2F R118, R118 ;  /* 0x0000007600767306 */ /* 0x000ea20000201400 */
[----:B------:R-:W-:Y:S01]  /*a960*/  HMMA.16816.F32 R16, R8, R34, R16 ;  /* 0x000000220810723c */ /* 0x000fe20000001810 */
[----:B-1----:R-:W-:Y:S01]  /*a970*/  FFMA.FTZ R29, R30, -UR17, R29 ;  /* 0x800000111e1d7c23 */ /* 0x002fe2000801001d */
[----:B------:R-:W-:Y:S02]  /*a980*/  FSEL R123, R28, -INF , !P2 ;  /* 0xff8000001c7b7808 */ /* 0x000fe40005000000 */
[----:B------:R-:W-:Y:S02]  /*a990*/  ISETP.GE.AND P2, PT, R37, R227, PT ;  /* 0x000000e32500720c */ /* 0x000fe40003f46270 */
[----:B------:R-:W-:Y:S01]  /*a9a0*/  FSEL R106, R29, -INF , !P4 ;  /* 0xff8000001d6a7808 */ /* 0x000fe20006000000 */
[----:B------:R-:W1:Y:S01]  /*a9b0*/  I2F R70, R70 ;  /* 0x0000004600467306 */ /* 0x000e620000201400 */
[----:B------:R-:W-:Y:S01]  /*a9c0*/  FFMA.FTZ R24, R32, -UR17, R24 ;  /* 0x8000001120187c23 */ /* 0x000fe20008010018 */
[----:B------:R-:W-:Y:S01]  /*a9d0*/  HMMA.16816.F32 R28, R12, R40, RZ ;  /* 0x000000280c1c723c */ /* 0x000fe200000018ff */
[----:B------:R-:W-:Y:S01]  /*a9e0*/  FFMA.FTZ R60, R33, -UR17, R26 ;  /* 0x80000011213c7c23 */ /* 0x000fe2000801001a */
[----:B------:R-:W-:Y:S01]  /*a9f0*/  ISETP.GE.AND P4, PT, R37, R230, PT ;  /* 0x000000e62500720c */ /* 0x000fe20003f86270 */
[----:B------:R-:W3:Y:S01]  /*aa00*/  LDSM.16.M88.4 R32, [R210] ;  /* 0x00000000d220783b */ /* 0x000ee20000000200 */
[----:B------:R-:W-:Y:S01]  /*aa10*/  FSEL R67, R24, -INF , !P0 ;  /* 0xff80000018437808 */ /* 0x000fe20004000000 */
[----:B------:R-:W-:Y:S01]  /*aa20*/  IMAD.IADD R24, R223, 0x1, -R37 ;  /* 0x00000001df187824 */ /* 0x000fe200078e0a25 */
[----:B------:R-:W4:Y:S01]  /*aa30*/  I2F R26, R38 ;  /* 0x00000026001a7306 */ /* 0x000f220000201400 */
[----:B------:R-:W-:-:S02]  /*aa40*/  FSEL R60, R60, -INF , !P3 ;  /* 0xff8000003c3c7808 */ /* 0x000fc40005800000 */
[C---:B------:R-:W-:Y:S02]  /*aa50*/  ISETP.GE.AND P0, PT, R37.reuse, R224, PT ;  /* 0x000000e02500720c */ /* 0x040fe40003f06270 */
[----:B------:R-:W-:Y:S02]  /*aa60*/  IABS R24, R24 ;  /* 0x0000001800187213 */ /* 0x000fe40000000000 */
[C---:B------:R-:W-:Y:S01]  /*aa70*/  ISETP.GE.AND P3, PT, R37.reuse, R219, PT ;  /* 0x000000db2500720c */ /* 0x040fe20003f66270 */
[----:B------:R-:W5:Y:S01]  /*aa80*/  I2F R63, R63 ;  /* 0x0000003f003f7306 */ /* 0x000f620000201400 */
[----:B--2---:R-:W-:Y:S01]  /*aa90*/  FFMA.FTZ R118, R118, -UR17, R16 ;  /* 0x8000001176767c23 */ /* 0x004fe20008010010 */
[----:B------:R-:W-:Y:S01]  /*aaa0*/  IABS R39, R39 ;  /* 0x0000002700277213 */ /* 0x000fe20000000000 */
[----:B------:R-:W-:Y:S01]  /*aab0*/  IMAD.MOV.U32 R16, RZ, RZ, R24 ;  /* 0x000000ffff107224 */ /* 0x000fe200078e0018 */
[C---:B------:R-:W-:Y:S01]  /*aac0*/  ISETP.LT.OR P4, PT, R37.reuse, R231, P4 ;  /* 0x000000e72500720c */ /* 0x040fe20002781670 */
[----:B-1----:R-:W-:Y:S01]  /*aad0*/  FFMA.FTZ R70, R70, -UR17, R25 ;  /* 0x8000001146467c23 */ /* 0x002fe20008010019 */
[C---:B------:R-:W-:Y:S01]  /*aae0*/  ISETP.LT.OR P2, PT, R37.reuse, R228, P2 ;  /* 0x000000e42500720c */ /* 0x040fe20001741670 */
[----:B----4-:R-:W-:Y:S01]  /*aaf0*/  FFMA.FTZ R18, R26, -UR17, R18 ;  /* 0x800000111a127c23 */ /* 0x010fe20008010012 */
[----:B------:R-:W-:Y:S01]  /*ab00*/  IADD3 R38, R72, 0x10, RZ ;  /* 0x0000001048267810 */ /* 0x000fe20007ffe0ff */
[----:B------:R-:W1:Y:S01]  /*ab10*/  I2F R16, R16 ;  /* 0x0000001000107306 */ /* 0x000e620000201400 */
[----:B------:R-:W-:-:S02]  /*ab20*/  ISETP.LT.OR P0, PT, R37, R225, P0 ;  /* 0x000000e12500720c */ /* 0x000fc40000701670 */
[----:B------:R-:W-:Y:S01]  /*ab30*/  FSEL R117, R18, -INF , !P5 ;  /* 0xff80000012757808 */ /* 0x000fe20006800000 */
[--C-:B------:R-:W-:Y:S01]  /*ab40*/  IMAD.IADD R110, R226, 0x1, -R38.reuse ;  /* 0x00000001e26e7824 */ /* 0x100fe200078e0a26 */
[----:B------:R-:W-:Y:S01]  /*ab50*/  ISETP.LT.OR P3, PT, R37, R222, P3 ;  /* 0x000000de2500720c */ /* 0x000fe20001f61670 */
[----:B-----5:R-:W-:Y:S01]  /*ab60*/  FFMA.FTZ R63, R63, -UR17, R27 ;  /* 0x800000113f3f7c23 */ /* 0x020fe2000801001b */
[----:B------:R-:W-:Y:S01]  /*ab70*/  ISETP.GE.AND P5, PT, R38, R227, PT ;  /* 0x000000e32600720c */ /* 0x000fe20003fa6270 */
[----:B------:R-:W-:Y:S01]  /*ab80*/  HMMA.16816.F32 R24, R4, R40, RZ ;  /* 0x000000280418723c */ /* 0x000fe200000018ff */
[----:B------:R2:W4:Y:S01]  /*ab90*/  I2F R37, R39 ;  /* 0x0000002700257306 */ /* 0x0005220000201400 */
[----:B------:R-:W-:Y:S02]  /*aba0*/  FSEL R118, R118, -INF , !P6 ;  /* 0xff80000076767808 */ /* 0x000fe40007000000 */
[----:B------:R-:W-:Y:S02]  /*abb0*/  FSEL R70, R70, -INF , !P4 ;  /* 0xff80000046467808 */ /* 0x000fe40006000000 */
[----:B------:R-:W-:Y:S01]  /*abc0*/  FSEL R63, R63, -INF , !P2 ;  /* 0xff8000003f3f7808 */ /* 0x000fe20005000000 */
[----:B------:R-:W-:Y:S01]  /*abd0*/  IMAD.IADD R40, R229, 0x1, -R38 ;  /* 0x00000001e5287824 */ /* 0x000fe200078e0a26 */
[----:B------:R-:W-:Y:S01]  /*abe0*/  ISETP.GE.AND P6, PT, R38, R230, PT ;  /* 0x000000e62600720c */ /* 0x000fe20003fc6270 */
[----:B-1----:R-:W-:Y:S01]  /*abf0*/  FFMA.FTZ R16, R16, -UR17, R19 ;  /* 0x8000001110107c23 */ /* 0x002fe20008010013 */
[----:B------:R-:W-:Y:S01]  /*ac00*/  ISETP.GE.AND P4, PT, R38, R224, PT ;  /* 0x000000e02600720c */ /* 0x000fe20003f86270 */
[----:B---3--:R-:W-:Y:S01]  /*ac10*/  HMMA.16816.F32 R28, R20, R32, R28 ;  /* 0x00000020141c723c */ /* 0x008fe2000000181c */
[----:B------:R-:W-:-:S02]  /*ac20*/  IABS R18, R40 ;  /* 0x0000002800127213 */ /* 0x000fc40000000000 */
[C---:B------:R-:W-:Y:S02]  /*ac30*/  ISETP.GE.AND P2, PT, R38.reuse, R219, PT ;  /* 0x000000db2600720c */ /* 0x040fe40003f46270 */
[----:B------:R-:W-:Y:S01]  /*ac40*/  ISETP.LT.OR P5, PT, R38, R228, P5 ;  /* 0x000000e42600720c */ /* 0x000fe20002fa1670 */
[----:B--2---:R-:W-:Y:S01]  /*ac50*/  IMAD.IADD R39, R232, 0x1, -R38 ;  /* 0x00000001e8277824 */ /* 0x004fe200078e0a26 */
[----:B------:R-:W1:Y:S01]  /*ac60*/  I2F R18, R18 ;  /* 0x0000001200127306 */ /* 0x000e620000201400 */
[----:B----4-:R-:W-:Y:S01]  /*ac70*/  FFMA.FTZ R17, R37, -UR17, R17 ;  /* 0x8000001125117c23 */ /* 0x010fe20008010011 */
[C---:B------:R-:W-:Y:S02]  /*ac80*/  ISETP.LT.OR P6, PT, R38.reuse, R231, P6 ;  /* 0x000000e72600720c */ /* 0x040fe400037c1670 */
[----:B------:R-:W-:Y:S02]  /*ac90*/  IABS R39, R39 ;  /* 0x0000002700277213 */ /* 0x000fe40000000000 */
[----:B------:R-:W-:Y:S01]  /*aca0*/  HMMA.16816.F32 R24, R8, R32, R24 ;  /* 0x000000200818723c */ /* 0x000fe20000001818 */
[----:B------:R-:W-:-:S02]  /*acb0*/  ISETP.LT.OR P4, PT, R38, R225, P4 ;  /* 0x000000e12600720c */ /* 0x000fc40002781670 */
[----:B------:R-:W-:Y:S01]  /*acc0*/  ISETP.LT.OR P2, PT, R38, R222, P2 ;  /* 0x000000de2600720c */ /* 0x000fe20001741670 */
[----:B------:R-:W2:Y:S01]  /*acd0*/  I2F R39, R39 ;  /* 0x0000002700277306 */ /* 0x000ea20000201400 */
[----:B------:R-:W-:Y:S01]  /*ace0*/  IMAD.IADD R38, R223, 0x1, -R38 ;  /* 0x00000001df267824 */ /* 0x000fe200078e0a26 */
[----:B------:R-:W-:Y:S02]  /*acf0*/  FSEL R111, R17, -INF , !P0 ;  /* 0xff800000116f7808 */ /* 0x000fe40004000000 */
[----:B------:R-:W-:Y:S02]  /*ad00*/  IADD3 R32, R72, 0x11, RZ ;  /* 0x0000001148207810 */ /* 0x000fe40007ffe0ff */
[----:B------:R-:W-:Y:S01]  /*ad10*/  FSEL R116, R16, -INF , !P3 ;  /* 0xff80000010747808 */ /* 0x000fe20005800000 */
[----:B-1----:R-:W-:Y:S01]  /*ad20*/  FFMA.FTZ R18, R18, -UR17, R30 ;  /* 0x8000001112127c23 */ /* 0x002fe2000801001e */
[----:B------:R-:W-:Y:S01]  /*ad30*/  IABS R110, R110 ;  /* 0x0000006e006e7213 */ /* 0x000fe20000000000 */
[--C-:B------:R-:W-:Y:S01]  /*ad40*/  IMAD.IADD R19, R232, 0x1, -R32.reuse ;  /* 0x00000001e8137824 */ /* 0x100fe200078e0a20 */
[----:B------:R-:W-:Y:S01]  /*ad50*/  IABS R38, R38 ;  /* 0x0000002600267213 */ /* 0x000fe20000000000 */
[--C-:B------:R-:W-:Y:S01]  /*ad60*/  IMAD.IADD R65, R229, 0x1, -R32.reuse ;  /* 0x00000001e5417824 */ /* 0x100fe200078e0a20 */
[----:B------:R-:W-:Y:S01]  /*ad70*/  FSEL R64, R18, -INF , !P5 ;  /* 0xff80000012407808 */ /* 0x000fe20006800000 */
[----:B------:R-:W-:Y:S01]  /*ad80*/  IMAD.IADD R37, R226, 0x1, -R32 ;  /* 0x00000001e2257824 */ /* 0x000fe200078e0a20 */
[----:B------:R-:W-:Y:S01]  /*ad90*/  IABS R19, R19 ;  /* 0x0000001300137213 */ /* 0x000fe20000000000 */
[----:B------:R-:W1:Y:S01]  /*ada0*/  I2F R110, R110 ;  /* 0x0000006e006e7306 */ /* 0x000e620000201400 */
[----:B--2---:R-:W-:Y:S01]  /*adb0*/  FFMA.FTZ R28, R39, -UR17, R28 ;  /* 0x80000011271c7c23 */ /* 0x004fe2000801001c */
[----:B------:R-:W-:-:S02]  /*adc0*/  IABS R65, R65 ;  /* 0x0000004100417213 */ /* 0x000fc40000000000 */
[----:B------:R-:W-:Y:S02]  /*add0*/  ISETP.GE.AND P0, PT, R32, R230, PT ;  /* 0x000000e62000720c */ /* 0x000fe40003f06270 */
[----:B------:R-:W-:Y:S01]  /*ade0*/  FSEL R73, R28, -INF , !P6 ;  /* 0xff8000001c497808 */ /* 0x000fe20007000000 */
[----:B------:R-:W-:Y:S01]  /*adf0*/  IMAD.IADD R28, R223, 0x1, -R32 ;  /* 0x00000001df1c7824 */ /* 0x000fe200078e0a20 */
[----:B------:R2:W3:Y:S01]  /*ae00*/  I2F R75, R19 ;  /* 0x00000013004b7306 */ /* 0x0004e20000201400 */
[C---:B------:R-:W-:Y:S02]  /*ae10*/  ISETP.GE.AND P3, PT, R32.reuse, R227, PT ;  /* 0x000000e32000720c */ /* 0x040fe40003f66270 */
[C---:B------:R-:W-:Y:S02]  /*ae20*/  ISETP.GE.AND P6, PT, R32.reuse, R224, PT ;  /* 0x000000e02000720c */ /* 0x040fe40003fc6270 */
[----:B------:R-:W-:Y:S02]  /*ae30*/  ISETP.GE.AND P5, PT, R32, R219, PT ;  /* 0x000000db2000720c */ /* 0x000fe40003fa6270 */
[----:B------:R-:W-:Y:S01]  /*ae40*/  IABS R37, R37 ;  /* 0x0000002500257213 */ /* 0x000fe20000000000 */
[----:B------:R-:W4:Y:S01]  /*ae50*/  I2F R30, R38 ;  /* 0x00000026001e7306 */ /* 0x000f220000201400 */
[----:B------:R-:W-:Y:S01]  /*ae60*/  IADD3 R33, R72, 0x18, RZ ;  /* 0x0000001848217810 */ /* 0x000fe20007ffe0ff */
[----:B-1----:R-:W-:Y:S01]  /*ae70*/  FFMA.FTZ R110, R110, -UR17, R24 ;  /* 0x800000116e6e7c23 */ /* 0x002fe20008010018 */
[----:B------:R-:W-:-:S02]  /*ae80*/  ISETP.LT.OR P0, PT, R32, R231, P0 ;  /* 0x000000e72000720c */ /* 0x000fc40000701670 */
[C---:B------:R-:W-:Y:S01]  /*ae90*/  ISETP.LT.OR P3, PT, R32.reuse, R228, P3 ;  /* 0x000000e42000720c */ /* 0x040fe20001f61670 */
[----:B------:R-:W-:Y:S01]  /*aea0*/  IMAD.IADD R40, R229, 0x1, -R33 ;  /* 0x00000001e5287824 */ /* 0x000fe200078e0a21 */
[C---:B------:R-:W-:Y:S01]  /*aeb0*/  ISETP.LT.OR P6, PT, R32.reuse, R225, P6 ;  /* 0x000000e12000720c */ /* 0x040fe200037c1670 */
[----:B--2---:R-:W-:Y:S01]  /*aec0*/  HMMA.16816.F32 R16, R12, R42, RZ ;  /* 0x0000002a0c10723c */ /* 0x004fe200000018ff */
[----:B------:R-:W1:Y:S01]  /*aed0*/  I2F R65, R65 ;  /* 0x0000004100417306 */ /* 0x000e620000201400 */
[----:B------:R-:W-:Y:S01]  /*aee0*/  ISETP.LT.OR P5, PT, R32, R222, P5 ;  /* 0x000000de2000720c */ /* 0x000fe20002fa1670 */
[----:B---3--:R-:W-:Y:S01]  /*aef0*/  FFMA.FTZ R75, R75, -UR17, R29 ;  /* 0x800000114b4b7c23 */ /* 0x008fe2000801001d */
[----:B------:R-:W-:Y:S01]  /*af00*/  IABS R28, R28 ;  /* 0x0000001c001c7213 */ /* 0x000fe20000000000 */
[----:B------:R-:W-:Y:S01]  /*af10*/  IMAD.IADD R121, R226, 0x1, -R33 ;  /* 0x00000001e2797824 */ /* 0x000fe200078e0a21 */
[----:B------:R-:W-:Y:S01]  /*af20*/  FSEL R110, R110, -INF , !P4 ;  /* 0xff8000006e6e7808 */ /* 0x000fe20006000000 */
[----:B----4-:R-:W-:-:S02]  /*af30*/  FFMA.FTZ R26, R30, -UR17, R26 ;  /* 0x800000111e1a7c23 */ /* 0x010fc4000801001a */
[----:B------:R2:W3:Y:S01]  /*af40*/  I2F R32, R37 ;  /* 0x0000002500207306 */ /* 0x0004e20000201400 */
[----:B------:R-:W-:Y:S01]  /*af50*/  IMAD.MOV.U32 R24, RZ, RZ, R28 ;  /* 0x000000ffff187224 */ /* 0x000fe200078e001c */
[----:B------:R-:W-:Y:S02]  /*af60*/  FSEL R75, R75, -INF , !P0 ;  /* 0xff8000004b4b7808 */ /* 0x000fe40004000000 */
[----:B------:R-:W-:Y:S02]  /*af70*/  FSEL R39, R26, -INF , !P2 ;  /* 0xff8000001a277808 */ /* 0x000fe40005000000 */
[----:B------:R-:W-:Y:S01]  /*af80*/  ISETP.GE.AND P4, PT, R33, R230, PT ;  /* 0x000000e62100720c */ /* 0x000fe20003f86270 */
[----:B-1----:R-:W-:Y:S01]  /*af90*/  FFMA.FTZ R65, R65, -UR17, R31 ;  /* 0x8000001141417c23 */ /* 0x002fe2000801001f */
[C---:B------:R-:W-:Y:S01]  /*afa0*/  ISETP.GE.AND P2, PT, R33.reuse, R227, PT ;  /* 0x000000e32100720c */ /* 0x040fe20003f46270 */
[----:B------:R-:W-:Y:S01]  /*afb0*/  HMMA.16816.F32 R28, R4, R42, RZ ;  /* 0x0000002a041c723c */ /* 0x000fe200000018ff */
[----:B------:R-:W-:Y:S01]  /*afc0*/  ISETP.GE.AND P0, PT, R33, R224, PT ;  /* 0x000000e02100720c */ /* 0x000fe20003f06270 */
[----:B------:R-:W1:Y:S01]  /*afd0*/  I2F R24, R24 ;  /* 0x0000001800187306 */ /* 0x000e620000201400 */
[----:B------:R-:W-:-:S02]  /*afe0*/  FSEL R65, R65, -INF , !P3 ;  /* 0xff80000041417808 */ /* 0x000fc40005800000 */
[C---:B------:R-:W-:Y:S01]  /*aff0*/  ISETP.GE.AND P3, PT, R33.reuse, R219, PT ;  /* 0x000000db2100720c */ /* 0x040fe20003f66270 */
[----:B--2---:R-:W-:Y:S01]  /*b000*/  IMAD.IADD R37, R232, 0x1, -R33 ;  /* 0x00000001e8257824 */ /* 0x004fe200078e0a21 */
[C---:B------:R-:W-:Y:S01]  /*b010*/  ISETP.LT.OR P4, PT, R33.reuse, R231, P4 ;  /* 0x000000e72100720c */ /* 0x040fe20002781670 */
[-C--:B------:R-:W-:Y:S01]  /*b020*/  HMMA.16816.F32 R16, R20, R34.reuse, R16 ;  /* 0x000000221410723c */ /* 0x080fe20000001810 */
[C---:B------:R-:W-:Y:S01]  /*b030*/  ISETP.LT.OR P2, PT, R33.reuse, R228, P2 ;  /* 0x000000e42100720c */ /* 0x040fe20001741670 */
[----:B---3--:R-:W-:Y:S01]  /*b040*/  FFMA.FTZ R25, R32, -UR17, R25 ;  /* 0x8000001120197c23 */ /* 0x008fe20008010019 */
[----:B------:R-:W-:Y:S02]  /*b050*/  IABS R37, R37 ;  /* 0x0000002500257213 */ /* 0x000fe40000000000 */
[C---:B------:R-:W-:Y:S02]  /*b060*/  ISETP.LT.OR P0, PT, R33.reuse, R225, P0 ;  /* 0x000000e12100720c */ /* 0x040fe40000701670 */
[----:B------:R-:W-:Y:S01]  /*b070*/  ISETP.LT.OR P3, PT, R33, R222, P3 ;  /* 0x000000de2100720c */ /* 0x000fe20001f61670 */
[----:B------:R-:W-:Y:S01]  /*b080*/  IMAD.MOV.U32 R38, RZ, RZ, R37 ;  /* 0x000000ffff267224 */ /* 0x000fe200078e0025 */
[----:B------:R-:W-:Y:S01]  /*b090*/  IABS R37, R40 ;  /* 0x0000002800257213 */ /* 0x000fe20000000000 */
[----:B------:R-:W-:Y:S01]  /*b0a0*/  IMAD.IADD R33, R223, 0x1, -R33 ;  /* 0x00000001df217824 */ /* 0x000fe200078e0a21 */
[----:B------:R-:W2:Y:S01]  /*b0b0*/  LDSM.16.M88.4 R40, [R215+0x2800] ;  /* 0x00280000d728783b */ /* 0x000ea20000000200 */
[----:B------:R-:W3:Y:S01]  /*b0c0*/  I2F R26, R38 ;  /* 0x00000026001a7306 */ /* 0x000ee20000201400 */
[----:B------:R-:W-:Y:S01]  /*b0d0*/  IABS R121, R121 ;  /* 0x0000007900797213 */ /* 0x000fe20000000000 */
[----:B-1----:R-:W-:Y:S01]  /*b0e0*/  FFMA.FTZ R24, R24, -UR17, R27 ;  /* 0x8000001118187c23 */ /* 0x002fe2000801001b */
[----:B------:R-:W-:Y:S01]  /*b0f0*/  IABS R33, R33 ;  /* 0x0000002100217213 */ /* 0x000fe20000000000 */
[----:B------:R-:W-:Y:S01]  /*b100*/  HMMA.16816.F32 R28, R8, R34, R28 ;  /* 0x00000022081c723c */ /* 0x000fe2000000181c */
[----:B------:R-:W-:-:S03]  /*b110*/  FSEL R122, R25, -INF , !P6 ;  /* 0xff800000197a7808 */ /* 0x000fc60007000000 */
[----:B------:R1:W4:Y:S08]  /*b120*/  I2F R38, R37 ;  /* 0x0000002500267306 */ /* 0x0003300000201400 */
[----:B------:R-:W5:Y:S01]  /*b130*/  I2F R121, R121 ;  /* 0x0000007900797306 */ /* 0x000f620000201400 */
[----:B---3--:R-:W-:-:S05]  /*b140*/  FFMA.FTZ R16, R26, -UR17, R16 ;  /* 0x800000111a107c23 */ /* 0x008fca0008010010 */
[----:B------:R-:W-:Y:S02]  /*b150*/  FSEL R76, R16, -INF , !P4 ;  /* 0xff800000104c7808 */ /* 0x000fe40006000000 */
[----:B-1----:R-:W-:Y:S01]  /*b160*/  IADD3 R37, R72, 0x19, RZ ;  /* 0x0000001948257810 */ /* 0x002fe20007ffe0ff */
[----:B----4-:R-:W-:Y:S01]  /*b170*/  FFMA.FTZ R69, R38, -UR17, R18 ;  /* 0x8000001126457c23 */ /* 0x010fe20008010012 */
[----:B------:R-:W-:Y:S01]  /*b180*/  FSEL R38, R24, -INF , !P5 ;  /* 0xff80000018267808 */ /* 0x000fe20006800000 */
[----:B------:R1:W3:Y:S01]  /*b190*/  I2F R18, R33 ;  /* 0x0000002100127306 */ /* 0x0002e20000201400 */
[----:B------:R-:W-:Y:S01]  /*b1a0*/  ISETP.GE.AND P6, PT, R37, R230, PT ;  /* 0x000000e62500720c */ /* 0x000fe20003fc6270 */
[--C-:B------:R-:W-:Y:S01]  /*b1b0*/  IMAD.IADD R77, R232, 0x1, -R37.reuse ;  /* 0x00000001e84d7824 */ /* 0x100fe200078e0a25 */
[----:B------:R-:W-:Y:S01]  /*b1c0*/  FSEL R69, R69, -INF , !P2 ;  /* 0xff80000045457808 */ /* 0x000fe20005000000 */
[--C-:B------:R-:W-:Y:S01]  /*b1d0*/  IMAD.IADD R71, R229, 0x1, -R37.reuse ;  /* 0x00000001e5477824 */ /* 0x100fe200078e0a25 */
[----:B------:R-:W-:Y:S01]  /*b1e0*/  ISETP.GE.AND P5, PT, R37, R227, PT ;  /* 0x000000e32500720c */ /* 0x000fe20003fa6270 */
[--C-:B------:R-:W-:Y:S01]  /*b1f0*/  IMAD.IADD R16, R223, 0x1, -R37.reuse ;  /* 0x00000001df107824 */ /* 0x100fe200078e0a25 */
[----:B------:R-:W-:Y:S01]  /*b200*/  IABS R77, R77 ;  /* 0x0000004d004d7213 */ /* 0x000fe20000000000 */
[----:B-----5:R-:W-:Y:S01]  /*b210*/  FFMA.FTZ R121, R121, -UR17, R28 ;  /* 0x8000001179797c23 */ /* 0x020fe2000801001c */
[----:B------:R-:W-:Y:S01]  /*b220*/  IABS R71, R71 ;  /* 0x0000004700477213 */ /* 0x000fe20000000000 */
[----:B------:R-:W-:Y:S01]  /*b230*/  IMAD.IADD R44, R226, 0x1, -R37 ;  /* 0x00000001e22c7824 */ /* 0x000fe200078e0a25 */
[----:B------:R-:W-:Y:S01]  /*b240*/  IABS R16, R16 ;  /* 0x0000001000107213 */ /* 0x000fe20000000000 */
[----:B--2---:R-:W-:Y:S01]  /*b250*/  HMMA.16816.F32 R24, R12, R40, RZ ;  /* 0x000000280c18723c */ /* 0x004fe200000018ff */
[----:B------:R-:W2:Y:S01]  /*b260*/  I2F R77, R77 ;  /* 0x0000004d004d7306 */ /* 0x000ea20000201400 */
[C---:B------:R-:W-:Y:S01]  /*b270*/  ISETP.GE.AND P4, PT, R37.reuse, R224, PT ;  /* 0x000000e02500720c */ /* 0x040fe20003f86270 */
[----:B-1----:R-:W1:Y:S01]  /*b280*/  LDSM.16.M88.4 R32, [R209] ;  /* 0x00000000d120783b */ /* 0x002e620000000200 */
[C---:B------:R-:W-:Y:S01]  /*b290*/  ISETP.GE.AND P2, PT, R37.reuse, R219, PT ;  /* 0x000000db2500720c */ /* 0x040fe20003f46270 */
[----:B---3--:R-:W-:Y:S01]  /*b2a0*/  FFMA.FTZ R30, R18, -UR17, R30 ;  /* 0x80000011121e7c23 */ /* 0x008fe2000801001e */
[----:B------:R-:W-:-:S03]  /*b2b0*/  ISETP.LT.OR P6, PT, R37, R231, P6 ;  /* 0x000000e72500720c */ /* 0x000fc600037c1670 */
[----:B------:R-:W3:Y:S01]  /*b2c0*/  I2F R71, R71 ;  /* 0x0000004700477306 */ /* 0x000ee20000201400 */
[C---:B------:R-:W-:Y:S02]  /*b2d0*/  ISETP.LT.OR P5, PT, R37.reuse, R228, P5 ;  /* 0x000000e42500720c */ /* 0x040fe40002fa1670 */
[C---:B------:R-:W-:Y:S02]  /*b2e0*/  ISETP.LT.OR P4, PT, R37.reuse, R225, P4 ;  /* 0x000000e12500720c */ /* 0x040fe40002781670 */
[----:B------:R-:W-:Y:S01]  /*b2f0*/  ISETP.LT.OR P2, PT, R37, R222, P2 ;  /* 0x000000de2500720c */ /* 0x000fe20001741670 */
[----:B------:R-:W-:Y:S01]  /*b300*/  IMAD.IADD R37, R232, 0x1, -R45 ;  /* 0x00000001e8257824 */ /* 0x000fe200078e0a2d */
[----:B------:R-:W-:Y:S01]  /*b310*/  IABS R44, R44 ;  /* 0x0000002c002c7213 */ /* 0x000fe20000000000 */
[----:B--2---:R-:W-:Y:S01]  /*b320*/  FFMA.FTZ R77, R77, -UR17, R17 ;  /* 0x800000114d4d7c23 */ /* 0x004fe20008010011 */
[----:B------:R2:W4:Y:S01]  /*b330*/  I2F R28, R16 ;  /* 0x00000010001c7306 */ /* 0x0005220000201400 */
[----:B------:R-:W-:-:S02]  /*b340*/  FSEL R121, R121, -INF , !P0 ;  /* 0xff80000079797808 */ /* 0x000fc40004000000 */
[----:B------:R-:W-:Y:S02]  /*b350*/  IABS R37, R37 ;  /* 0x0000002500257213 */ /* 0x000fe40000000000 */
[----:B------:R-:W-:Y:S01]  /*b360*/  FSEL R77, R77, -INF , !P6 ;  /* 0xff8000004d4d7808 */ /* 0x000fe20007000000 */
[----:B---3--:R-:W-:Y:S02]  /*b370*/  FFMA.FTZ R71, R71, -UR17, R19 ;  /* 0x8000001147477c23 */ /* 0x008fe40008010013 */
[----:B------:R-:W3:Y:S01]  /*b380*/  I2F R44, R44 ;  /* 0x0000002c002c7306 */ /* 0x000ee20000201400 */
[C---:B------:R-:W-:Y:S02]  /*b390*/  ISETP.GE.AND P0, PT, R45.reuse, R230, PT ;  /* 0x000000e62d00720c */ /* 0x040fe40003f06270 */
[----:B------:R-:W-:Y:S02]  /*b3a0*/  ISETP.GE.AND P6, PT, R45, R224, PT ;  /* 0x000000e02d00720c */ /* 0x000fe40003fc6270 */
[----:B------:R-:W-:-:S02]  /*b3b0*/  FSEL R71, R71, -INF , !P5 ;  /* 0xff80000047477808 */ /* 0x000fc40006800000 */
[C---:B------:R-:W-:Y:S01]  /*b3c0*/  ISETP.GE.AND P5, PT, R45.reuse, R219, PT ;  /* 0x000000db2d00720c */ /* 0x040fe20003fa6270 */
[----:B--2---:R-:W-:Y:S01]  /*b3d0*/  HMMA.16816.F32 R16, R4, R40, RZ ;  /* 0x000000280410723c */ /* 0x004fe200000018ff */
[C---:B------:R-:W-:Y:S01]  /*b3e0*/  ISETP.LT.OR P0, PT, R45.reuse, R231, P0 ;  /* 0x000000e72d00720c */ /* 0x040fe20000701670 */
[----:B----4-:R-:W-:Y:S01]  /*b3f0*/  FFMA.FTZ R28, R28, -UR17, R31 ;  /* 0x800000111c1c7c23 */ /* 0x010fe2000801001f */
[C---:B------:R-:W-:Y:S02]  /*b400*/  ISETP.LT.OR P6, PT, R45.reuse, R225, P6 ;  /* 0x000000e12d00720c */ /* 0x040fe400037c1670 */
[----:B------:R-:W-:Y:S02]  /*b410*/  ISETP.LT.OR P5, PT, R45, R222, P5 ;  /* 0x000000de2d00720c */ /* 0x000fe40002fa1670 */
[----:B------:R-:W-:Y:S01]  /*b420*/  IMAD.IADD R41, R229, 0x1, -R45 ;  /* 0x00000001e5297824 */ /* 0x000fe200078e0a2d */
[----:B------:R-:W-:Y:S01]  /*b430*/  FSEL R55, R28, -INF , !P2 ;  /* 0xff8000001c377808 */ /* 0x000fe20005000000 */
[----:B------:R-:W-:Y:S01]  /*b440*/  IMAD.MOV.U32 R40, RZ, RZ, R37 ;  /* 0x000000ffff287224 */ /* 0x000fe200078e0025 */
[----:B-1----:R-:W-:Y:S01]  /*b450*/  HMMA.16816.F32 R24, R20, R32, R24 ;  /* 0x000000201418723c */ /* 0x002fe20000001818 */
[----:B------:R-:W-:Y:S01]  /*b460*/  FSEL R37, R30, -INF , !P3 ;  /* 0xff8000001e257808 */ /* 0x000fe20005800000 */
[----:B---3--:R-:W-:Y:S01]  /*b470*/  FFMA.FTZ R29, R44, -UR17, R29 ;  /* 0x800000112c1d7c23 */ /* 0x008fe2000801001d */
[----:B------:R-:W-:-:S02]  /*b480*/  IABS R30, R41 ;  /* 0x00000029001e7213 */ /* 0x000fc40000000000 */
[----:B------:R-:W1:Y:S01]  /*b490*/  I2F R40, R40 ;  /* 0x0000002800287306 */ /* 0x000e620000201400 */
[----:B------:R-:W-:Y:S02]  /*b4a0*/  ISETP.GE.AND P3, PT, R45, R227, PT ;  /* 0x000000e32d00720c */ /* 0x000fe40003f66270 */
[----:B------:R-:W-:Y:S02]  /*b4b0*/  FSEL R129, R29, -INF , !P4 ;  /* 0xff8000001d817808 */ /* 0x000fe40006000000 */
[----:B------:R-:W-:Y:S01]  /*b4c0*/  ISETP.LT.OR P3, PT, R45, R228, P3 ;  /* 0x000000e42d00720c */ /* 0x000fe20001f61670 */
[----:B------:R-:W-:Y:S01]  /*b4d0*/  IMAD.IADD R45, R223, 0x1, -R45 ;  /* 0x00000001df2d7824 */ /* 0x000fe200078e0a2d */
[----:B------:R-:W-:Y:S01]  /*b4e0*/  IADD3 R44, R72, 0x29, RZ ;  /* 0x00000029482c7810 */ /* 0x000fe20007ffe0ff */
[----:B------:R-:W2:Y:S01]  /*b4f0*/  I2F R30, R30 ;  /* 0x0000001e001e7306 */ /* 0x000ea20000201400 */
[----:B------:R-:W-:Y:S02]  /*b500*/  HMMA.16816.F32 R16, R8, R32, R16 ;  /* 0x000000200810723c */ /* 0x000fe40000001810 */
[----:B------:R-:W-:Y:S01]  /*b510*/  IABS R45, R45 ;  /* 0x0000002d002d7213 */ /* 0x000fe20000000000 */
[----:B------:R-:W-:-:S02]  /*b520*/  IMAD.IADD R81, R232, 0x1, -R44 ;  /* 0x00000001e8517824 */ /* 0x000fc400078e0a2c */
[C-C-:B------:R-:W-:Y:S02]  /*b530*/  IMAD.IADD R167, R229.reuse, 0x1, -R44.reuse ;  /* 0x00000001e5a77824 */ /* 0x140fe400078e0a2c */
[----:B------:R-:W-:Y:S01]  /*b540*/  IADD3 R32, R72, 0x21, RZ ;  /* 0x0000002148207810 */ /* 0x000fe20007ffe0ff */
[----:B------:R-:W-:Y:S01]  /*b550*/  IMAD.IADD R46, R226, 0x1, -R44 ;  /* 0x00000001e22e7824 */ /* 0x000fe200078e0a2c */
[----:B------:R-:W-:Y:S01]  /*b560*/  IADD3 R33, R72, 0x28, RZ ;  /* 0x0000002848217810 */ /* 0x000fe20007ffe0ff */
[----:B-1----:R-:W-:Y:S01]  /*b570*/  FFMA.FTZ R24, R40, -UR17, R24 ;  /* 0x8000001128187c23 */ /* 0x002fe20008010018 */
[C---:B------:R-:W-:Y:S01]  /*b580*/  ISETP.GE.AND P4, PT, R32.reuse, R230, PT ;  /* 0x000000e62000720c */ /* 0x040fe20003f86270 */
[--C-:B------:R-:W-:Y:S01]  /*b590*/  IMAD.IADD R107, R229, 0x1, -R32.reuse ;  /* 0x00000001e56b7824 */ /* 0x100fe200078e0a20 */
[----:B------:R-:W-:Y:S01]  /*b5a0*/  ISETP.GE.AND P2, PT, R32, R227, PT ;  /* 0x000000e32000720c */ /* 0x000fe20003f46270 */
[----:B------:R-:W-:Y:S01]  /*b5b0*/  IMAD.IADD R31, R232, 0x1, -R32 ;  /* 0x00000001e81f7824 */ /* 0x000fe200078e0a20 */
[----:B------:R-:W-:Y:S01]  /*b5c0*/  FSEL R78, R24, -INF , !P0 ;  /* 0xff800000184e7808 */ /* 0x000fe20004000000 */
[----:B--2---:R-:W-:Y:S01]  /*b5d0*/  FFMA.FTZ R30, R30, -UR17, R26 ;  /* 0x800000111e1e7c23 */ /* 0x004fe2000801001a */
[----:B------:R-:W-:Y:S01]  /*b5e0*/  IABS R107, R107 ;  /* 0x0000006b006b7213 */ /* 0x000fe20000000000 */
[----:B------:R-:W1:Y:S01]  /*b5f0*/  I2F R26, R45 ;  /* 0x0000002d001a7306 */ /* 0x000e620000201400 */
[----:B------:R-:W-:Y:S01]  /*b600*/  IABS R31, R31 ;  /* 0x0000001f001f7213 */ /* 0x000fe20000000000 */
[--C-:B------:R-:W-:Y:S01]  /*b610*/  IMAD.IADD R40, R226, 0x1, -R32.reuse ;  /* 0x00000001e2287824 */ /* 0x100fe200078e0a20 */
[----:B------:R-:W-:Y:S01]  /*b620*/  FSEL R74, R30, -INF , !P3 ;  /* 0xff8000001e4a7808 */ /* 0x000fe20005800000 */
[----:B------:R-:W-:Y:S01]  /*b630*/  IMAD.IADD R24, R223, 0x1, -R32 ;  /* 0x00000001df187824 */ /* 0x000fe200078e0a20 */
[----:B------:R-:W-:Y:S01]  /*b640*/  ISETP.GE.AND P0, PT, R32, R224, PT ;  /* 0x000000e02000720c */ /* 0x000fe20003f06270 */
[----:B------:R-:W-:Y:S01]  /*b650*/  FFMA.FTZ R54, R54, -UR17, R16 ;  /* 0x8000001136367c23 */ /* 0x000fe20008010010 */
[----:B------:R-:W-:Y:S01]  /*b660*/  ISETP.GE.AND P3, PT, R32, R219, PT ;  /* 0x000000db2000720c */ /* 0x000fe20003f66270 */
[----:B------:R2:W3:Y:S01]  /*b670*/  I2F R79, R31 ;  /* 0x0000001f004f7306 */ /* 0x0004e20000201400 */
[----:B------:R-:W-:Y:S01]  /*b680*/  IABS R40, R40 ;  /* 0x0000002800287213 */ /* 0x000fe20000000000 */
[----:B------:R-:W-:Y:S01]  /*b690*/  IMAD.IADD R52, R226, 0x1, -R33 ;  /* 0x00000001e2347824 */ /* 0x000fe200078e0a21 */
[----:B------:R-:W-:-:S02]  /*b6a0*/  ISETP.LT.OR P4, PT, R32, R231, P4 ;  /* 0x000000e72000720c */ /* 0x000fc40002781670 */
[C---:B------:R-:W-:Y:S02]  /*b6b0*/  ISETP.LT.OR P2, PT, R32.reuse, R228, P2 ;  /* 0x000000e42000720c */ /* 0x040fe40001741670 */
[C---:B------:R-:W-:Y:S01]  /*b6c0*/  ISETP.LT.OR P0, PT, R32.reuse, R225, P0 ;  /* 0x000000e12000720c */ /* 0x040fe20000701670 */
[----:B------:R-:W4:Y:S01]  /*b6d0*/  I2F R107, R107 ;  /* 0x0000006b006b7306 */ /* 0x000f220000201400 */
[----:B------:R-:W-:Y:S01]  /*b6e0*/  ISETP.LT.OR P3, PT, R32, R222, P3 ;  /* 0x000000de2000720c */ /* 0x000fe20001f61670 */
[----:B-1----:R-:W-:Y:S01]  /*b6f0*/  FFMA.FTZ R18, R26, -UR17, R18 ;  /* 0x800000111a127c23 */ /* 0x002fe20008010012 */
[----:B------:R-:W-:Y:S02]  /*b700*/  IABS R24, R24 ;  /* 0x0000001800187213 */ /* 0x000fe40000000000 */
[----:B------:R-:W-:Y:S02]  /*b710*/  FSEL R54, R54, -INF , !P6 ;  /* 0xff80000036367808 */ /* 0x000fe40007000000 */
[----:B------:R-:W-:Y:S01]  /*b720*/  FSEL R50, R18, -INF , !P5 ;  /* 0xff80000012327808 */ /* 0x000fe20006800000 */
[----:B--2---:R-:W-:Y:S01]  /*b730*/  HMMA.16816.F32 R28, R12, R42, RZ ;  /* 0x0000002a0c1c723c */ /* 0x004fe200000018ff */
[----:B------:R1:W2:Y:S01]  /*b740*/  I2F R32, R40 ;  /* 0x0000002800207306 */ /* 0x0002a20000201400 */
[----:B------:R-:W-:Y:S01]  /*b750*/  IMAD.MOV.U32 R16, RZ, RZ, R24 ;  /* 0x000000ffff107224 */ /* 0x000fe200078e0018 */
[----:B------:R-:W-:Y:S01]  /*b760*/  ISETP.GE.AND P6, PT, R33, R230, PT ;  /* 0x000000e62100720c */ /* 0x000fe20003fc6270 */
[----:B---3--:R-:W-:Y:S01]  /*b770*/  FFMA.FTZ R79, R79, -UR17, R25 ;  /* 0x800000114f4f7c23 */ /* 0x008fe20008010019 */
[----:B------:R-:W-:-:S02]  /*b780*/  ISETP.GE.AND P5, PT, R33, R227, PT ;  /* 0x000000e32100720c */ /* 0x000fc40003fa6270 */
[----:B------:R-:W-:Y:S01]  /*b790*/  ISETP.LT.OR P6, PT, R33, R231, P6 ;  /* 0x000000e72100720c */ /* 0x000fe200037c1670 */
[----:B----4-:R-:W-:Y:S01]  /*b7a0*/  FFMA.FTZ R107, R107, -UR17, R27 ;  /* 0x800000116b6b7c23 */ /* 0x010fe2000801001b */
[----:B------:R-:W-:Y:S01]  /*b7b0*/  FSEL R79, R79, -INF , !P4 ;  /* 0xff8000004f4f7808 */ /* 0x000fe20006000000 */
[----:B------:R-:W-:Y:S01]  /*b7c0*/  HMMA.16816.F32 R24, R4, R42, RZ ;  /* 0x0000002a0418723c */ /* 0x000fe200000018ff */
[----:B------:R-:W-:Y:S01]  /*b7d0*/  ISETP.GE.AND P4, PT, R33, R224, PT ;  /* 0x000000e02100720c */ /* 0x000fe20003f86270 */
[----:B------:R-:W3:Y:S01]  /*b7e0*/  I2F R16, R16 ;  /* 0x0000001000107306 */ /* 0x000ee20000201400 */
[----:B------:R-:W-:Y:S02]  /*b7f0*/  FSEL R107, R107, -INF , !P2 ;  /* 0xff8000006b6b7808 */ /* 0x000fe40005000000 */
[C---:B------:R-:W-:Y:S01]  /*b800*/  ISETP.GE.AND P2, PT, R33.reuse, R219, PT ;  /* 0x000000db2100720c */ /* 0x040fe20003f46270 */
[--C-:B-1----:R-:W-:Y:S01]  /*b810*/  IMAD.IADD R40, R232, 0x1, -R33.reuse ;  /* 0x00000001e8287824 */ /* 0x102fe200078e0a21 */
[----:B------:R-:W-:Y:S01]  /*b820*/  ISETP.LT.OR P5, PT, R33, R228, P5 ;  /* 0x000000e42100720c */ /* 0x000fe20002fa1670 */
[----:B------:R-:W-:Y:S01]  /*b830*/  IMAD.IADD R42, R229, 0x1, -R33 ;  /* 0x00000001e52a7824 */ /* 0x000fe200078e0a21 */
[----:B------:R-:W-:Y:S01]  /*b840*/  ISETP.LT.OR P4, PT, R33, R225, P4 ;  /* 0x000000e12100720c */ /* 0x000fe20002781670 */
[----:B--2---:R-:W-:Y:S01]  /*b850*/  FFMA.FTZ R17, R32, -UR17, R17 ;  /* 0x8000001120117c23 */ /* 0x004fe20008010011 */
[----:B------:R-:W-:-:S03]  /*b860*/  IABS R40, R40 ;  /* 0x0000002800287213 */ /* 0x000fc60000000000 */
[-C--:B------:R-:W-:Y:S01]  /*b870*/  HMMA.16816.F32 R28, R20, R34.reuse, R28 ;  /* 0x00000022141c723c */ /* 0x080fe2000000181c */
[----:B------:R-:W-:Y:S01]  /*b880*/  ISETP.LT.OR P2, PT, R33, R222, P2 ;  /* 0x000000de2100720c */ /* 0x000fe20001741670 */
[----:B------:R-:W-:Y:S01]  /*b890*/  IMAD.IADD R33, R223, 0x1, -R33 ;  /* 0x00000001df217824 */ /* 0x000fe200078e0a21 */
[----:B------:R-:W-:Y:S01]  /*b8a0*/  IABS R52, R52 ;  /* 0x0000003400347213 */ /* 0x000fe20000000000 */
[----:B------:R-:W-:Y:S01]  /*b8b0*/  IMAD.MOV.U32 R41, RZ, RZ, R40 ;  /* 0x000000ffff297224 */ /* 0x000fe200078e0028 */
[----:B------:R-:W-:Y:S01]  /*b8c0*/  IABS R40, R42 ;  /* 0x0000002a00287213 */ /* 0x000fe20000000000 */
[----:B---3--:R-:W-:Y:S01]  /*b8d0*/  FFMA.FTZ R16, R16, -UR17, R19 ;  /* 0x8000001110107c23 */ /* 0x008fe20008010013 */
[----:B------:R-:W-:Y:S01]  /*b8e0*/  IABS R33, R33 ;  /* 0x0000002100217213 */ /* 0x000fe20000000000 */
[----:B------:R1:W2:Y:S01]  /*b8f0*/  I2F R18, R41 ;  /* 0x0000002900127306 */ /* 0x0002a20000201400 */
[----:B------:R-:W-:Y:S01]  /*b900*/  IABS R81, R81 ;  /* 0x0000005100517213 */ /* 0x000fe20000000000 */
[----:B------:R-:W-:Y:S01]  /*b910*/  IMAD.MOV.U32 R45, RZ, RZ, R40 ;  /* 0x000000ffff2d7224 */ /* 0x000fe200078e0028 */
[----:B------:R-:W-:Y:S01]  /*b920*/  HMMA.16816.F32 R24, R8, R34, R24 ;  /* 0x000000220818723c */ /* 0x000fe20000001818 */
[----:B------:R-:W-:-:S02]  /*b930*/  IABS R167, R167 ;  /* 0x000000a700a77213 */ /* 0x000fc40000000000 */
[----:B------:R-:W-:Y:S02]  /*b940*/  FSEL R53, R17, -INF , !P0 ;  /* 0xff80000011357808 */ /* 0x000fe40004000000 */
[----:B------:R-:W3:Y:S01]  /*b950*/  I2F R45, R45 ;  /* 0x0000002d002d7306 */ /* 0x000ee20000201400 */
[----:B------:R-:W-:Y:S02]  /*b960*/  FSEL R49, R16, -INF , !P3 ;  /* 0xff80000010317808 */ /* 0x000fe40005800000 */
[C---:B------:R-:W-:Y:S02]  /*b970*/  ISETP.GE.AND P0, PT, R44.reuse, R230, PT ;  /* 0x000000e62c00720c */ /* 0x040fe40003f06270 */
[----:B------:R-:W-:Y:S02]  /*b980*/  ISETP.GE.AND P3, PT, R44, R227, PT ;  /* 0x000000e32c00720c */ /* 0x000fe40003f66270 */
[----:B------:R-:W-:Y:S01]  /*b990*/  IABS R46, R46 ;  /* 0x0000002e002e7213 */ /* 0x000fe20000000000 */
[----:B-1----:R-:W1:Y:S01]  /*b9a0*/  LDSM.16.M88.4 R40, [R215+0x2c00] ;  /* 0x002c0000d728783b */ /* 0x002e620000000200 */
[----:B--2---:R-:W-:Y:S01]  /*b9b0*/  FFMA.FTZ R18, R18, -UR17, R28 ;  /* 0x8000001112127c23 */ /* 0x004fe2000801001c */
[----:B------:R-:W2:Y:S01]  /*b9c0*/  I2F R52, R52 ;  /* 0x0000003400347306 */ /* 0x000ea20000201400 */
[----:B------:R-:W-:Y:S01]  /*b9d0*/  IMAD.IADD R28, R223, 0x1, -R44 ;  /* 0x00000001df1c7824 */ /* 0x000fe200078e0a2c */
[----:B------:R-:W-:-:S02]  /*b9e0*/  ISETP.LT.OR P0, PT, R44, R231, P0 ;  /* 0x000000e72c00720c */ /* 0x000fc40000701670 */
[----:B------:R-:W-:Y:S01]  /*b9f0*/  FSEL R80, R18, -INF , !P6 ;  /* 0xff80000012507808 */ /* 0x000fe20007000000 */
[----:B---3--:R-:W-:Y:S01]  /*ba00*/  FFMA.FTZ R45, R45, -UR17, R30 ;  /* 0x800000112d2d7c23 */ /* 0x008fe2000801001e */
[----:B------:R-:W-:Y:S02]  /*ba10*/  IABS R28, R28 ;  /* 0x0000001c001c7213 */ /* 0x000fe40000000000 */
[----:B------:R3:W4:Y:S01]  /*ba20*/  I2F R30, R33 ;  /* 0x00000021001e7306 */ /* 0x0007220000201400 */
[----:B------:R-:W-:Y:S02]  /*ba30*/  ISETP.GE.AND P6, PT, R44, R224, PT ;  /* 0x000000e02c00720c */ /* 0x000fe40003fc6270 */
[----:B------:R-:W-:Y:S02]  /*ba40*/  FSEL R166, R45, -INF , !P5 ;  /* 0xff8000002da67808 */ /* 0x000fe40006800000 */
[----:B------:R-:W-:Y:S02]  /*ba50*/  IADD3 R45, R72, 0x30, RZ ;  /* 0x00000030482d7810 */ /* 0x000fe40007ffe0ff */
[----:B------:R-:W-:Y:S01]  /*ba60*/  ISETP.GE.AND P5, PT, R44, R219, PT ;  /* 0x000000db2c00720c */ /* 0x000fe20003fa6270 */
[----:B------:R-:W5:Y:S01]  /*ba70*/  I2F R81, R81 ;  /* 0x0000005100517306 */ /* 0x000f620000201400 */
[----:B--2---:R-:W-:Y:S01]  /*ba80*/  FFMA.FTZ R52, R52, -UR17, R24 ;  /* 0x8000001134347c23 */ /* 0x004fe20008010018 */
[C---:B------:R-:W-:Y:S01]  /*ba90*/  ISETP.LT.OR P3, PT, R44.reuse, R228, P3 ;  /* 0x000000e42c00720c */ /* 0x040fe20001f61670 */
[----:B------:R-:W-:Y:S01]  /*baa0*/  IMAD.MOV.U32 R24, RZ, RZ, R28 ;  /* 0x000000ffff187224 */ /* 0x000fe200078e001c */
[----:B------:R-:W-:-:S02]  /*bab0*/  ISETP.LT.OR P6, PT, R44, R225, P6 ;  /* 0x000000e12c00720c */ /* 0x000fc400037c1670 */
[----:B------:R-:W-:Y:S01]  /*bac0*/  ISETP.LT.OR P5, PT, R44, R222, P5 ;  /* 0x000000de2c00720c */ /* 0x000fe20002fa1670 */
[----:B---3--:R-:W2:Y:S01]  /*bad0*/  LDSM.16.M88.4 R32, [R208] ;  /* 0x00000000d020783b */ /* 0x008ea20000000200 */
[----:B------:R-:W3:Y:S01]  /*bae0*/  I2F R167, R167 ;  /* 0x000000a700a77306 */ /* 0x000ee20000201400 */
[----:B----4-:R-:W-:Y:S01]  /*baf0*/  FFMA.FTZ R26, R30, -UR17, R26 ;  /* 0x800000111e1a7c23 */ /* 0x010fe2000801001a */
[----:B------:R-:W-:Y:S02]  /*bb00*/  FSEL R52, R52, -INF , !P4 ;  /* 0xff80000034347808 */ /* 0x000fe40006000000 */
[----:B------:R-:W-:Y:S02]  /*bb10*/  ISETP.GE.AND P4, PT, R45, R230, PT ;  /* 0x000000e62d00720c */ /* 0x000fe40003f86270 */
[----:B------:R-:W-:Y:S01]  /*bb20*/  FSEL R48, R26, -INF , !P2 ;  /* 0xff8000001a307808 */ /* 0x000fe20005000000 */
[----:B-----5:R-:W-:Y:S01]  /*bb30*/  FFMA.FTZ R81, R81, -UR17, R29 ;  /* 0x8000001151517c23 */ /* 0x020fe2000801001d */
[----:B------:R4:W5:Y:S01]  /*bb40*/  I2F R44, R46 ;  /* 0x0000002e002c7306 */ /* 0x0009620000201400 */
[----:B------:R-:W-:-:S02]  /*bb50*/  ISETP.GE.AND P2, PT, R45, R227, PT ;  /* 0x000000e32d00720c */ /* 0x000fc40003f46270 */
[----:B------:R-:W-:Y:S01]  /*bb60*/  ISETP.LT.OR P4, PT, R45, R231, P4 ;  /* 0x000000e72d00720c */ /* 0x000fe20002781670 */
[-C--:B-1----:R-:W-:Y:S01]  /*bb70*/  HMMA.16816.F32 R16, R12, R40.reuse, RZ ;  /* 0x000000280c10723c */ /* 0x082fe200000018ff */
[----:B------:R-:W-:Y:S01]  /*bb80*/  FSEL R81, R81, -INF , !P0 ;  /* 0xff80000051517808 */ /* 0x000fe20004000000 */
[----:B---3--:R-:W-:Y:S02]  /*bb90*/  FFMA.FTZ R167, R167, -UR17, R31 ;  /* 0x80000011a7a77c23 */ /* 0x008fe4000801001f */
[----:B------:R-:W1:Y:S01]  /*bba0*/  I2F R24, R24 ;  /* 0x0000001800187306 */ /* 0x000e620000201400 */
[C---:B------:R-:W-:Y:S02]  /*bbb0*/  ISETP.GE.AND P0, PT, R45.reuse, R224, PT ;  /* 0x000000e02d00720c */ /* 0x040fe40003f06270 */
[----:B------:R-:W-:Y:S01]  /*bbc0*/  ISETP.LT.OR P2, PT, R45, R228, P2 ;  /* 0x000000e42d00720c */ /* 0x000fe20001741670 */
[----:B------:R-:W-:Y:S01]  /*bbd0*/  HMMA.16816.F32 R28, R4, R40, RZ ;  /* 0x00000028041c723c */ /* 0x000fe200000018ff */
[----:B------:R-:W-:Y:S01]  /*bbe0*/  FSEL R167, R167, -INF , !P3 ;  /* 0xff800000a7a77808 */ /* 0x000fe20005800000 */
[----:B----4-:R-:W-:Y:S01]  /*bbf0*/  IMAD.IADD R46, R232, 0x1, -R45 ;  /* 0x00000001e82e7824 */ /* 0x010fe200078e0a2d */
[C---:B------:R-:W-:Y:S01]  /*bc00*/  ISETP.GE.AND P3, PT, R45.reuse, R219, PT ;  /* 0x000000db2d00720c */ /* 0x040fe20003f66270 */
[----:B-----5:R-:W-:Y:S01]  /*bc10*/  FFMA.FTZ R25, R44, -UR17, R25 ;  /* 0x800000112c197c23 */ /* 0x020fe20008010019 */
[----:B------:R-:W-:-:S02]  /*bc20*/  ISETP.LT.OR P0, PT, R45, R225, P0 ;  /* 0x000000e12d00720c */ /* 0x000fc40000701670 */
[--C-:B------:R-:W-:Y:S01]  /*bc30*/  IMAD.IADD R40, R229, 0x1, -R45.reuse ;  /* 0x00000001e5287824 */ /* 0x100fe200078e0a2d */
[----:B------:R-:W-:Y:S02]  /*bc40*/  IABS R46, R46 ;  /* 0x0000002e002e7213 */ /* 0x000fe40000000000 */
[----:B------:R-:W-:Y:S02]  /*bc50*/  ISETP.LT.OR P3, PT, R45, R222, P3 ;  /* 0x000000de2d00720c */ /* 0x000fe40001f61670 */
[----:B------:R-:W-:Y:S01]  /*bc60*/  IABS R26, R40 ;  /* 0x00000028001a7213 */ /* 0x000fe20000000000 */
[----:B------:R-:W-:Y:S01]  /*bc70*/  IMAD.MOV.U32 R41, RZ, RZ, R46 ;  /* 0x000000ffff297224 */ /* 0x000fe200078e002e */
[----:B------:R-:W-:Y:S01]  /*bc80*/  FSEL R51, R25, -INF , !P6 ;  /* 0xff80000019337808 */ /* 0x000fe20007000000 */
[----:B------:R-:W-:Y:S01]  /*bc90*/  IMAD.IADD R40, R226, 0x1, -R45 ;  /* 0x00000001e2287824 */ /* 0x000fe200078e0a2d */
[----:B------:R-:W-:Y:S01]  /*bca0*/  IADD3 R44, R72, 0x39, RZ ;  /* 0x00000039482c7810 */ /* 0x000fe20007ffe0ff */
[----:B-1----:R-:W-:Y:S01]  /*bcb0*/  FFMA.FTZ R24, R24, -UR17, R27 ;  /* 0x8000001118187c23 */ /* 0x002fe2000801001b */
[----:B--2---:R-:W-:Y:S01]  /*bcc0*/  HMMA.16816.F32 R16, R20, R32, R16 ;  /* 0x000000201410723c */ /* 0x004fe20000001810 */
[----:B------:R-:W1:Y:S01]  /*bcd0*/  I2F R26, R26 ;  /* 0x0000001a001a7306 */ /* 0x000e620000201400 */
[----:B------:R-:W-:Y:S01]  /*bce0*/  IABS R40, R40 ;  /* 0x0000002800287213 */ /* 0x000fe20000000000 */
[----:B------:R-:W-:Y:S01]  /*bcf0*/  IMAD.IADD R45, R223, 0x1, -R45 ;  /* 0x00000001df2d7824 */ /* 0x000fe200078e0a2d */
[----:B------:R-:W-:Y:S01]  /*bd00*/  FSEL R177, R24, -INF , !P5 ;  /* 0xff80000018b17808 */ /* 0x000fe20006800000 */
[----:B------:R-:W-:-:S02]  /*bd10*/  IMAD.IADD R85, R232, 0x1, -R44 ;  /* 0x00000001e8557824 */ /* 0x000fc400078e0a2c */
[--C-:B------:R-:W-:Y:S01]  /*bd20*/  IMAD.IADD R171, R229, 0x1, -R44.reuse ;  /* 0x00000001e5ab7824 */ /* 0x100fe200078e0a2c */
[----:B------:R-:W-:Y:S01]  /*bd30*/  HMMA.16816.F32 R28, R8, R32, R28 ;  /* 0x00000020081c723c */ /* 0x000fe2000000181c */
[----:B------:R-:W2:Y:S01]  /*bd40*/  I2F R41, R41 ;  /* 0x0000002900297306 */ /* 0x000ea20000201400 */
[----:B------:R-:W-:Y:S01]  /*bd50*/  IABS R45, R45 ;  /* 0x0000002d002d7213 */ /* 0x000fe20000000000 */
[----:B------:R-:W-:Y:S01]  /*bd60*/  IMAD.IADD R47, R226, 0x1, -R44 ;  /* 0x00000001e22f7824 */ /* 0x000fe200078e0a2c */
[----:B------:R-:W-:Y:S02]  /*bd70*/  IABS R85, R85 ;  /* 0x0000005500557213 */ /* 0x000fe40000000000 */
[----:B------:R-:W-:Y:S02]  /*bd80*/  IABS R171, R171 ;  /* 0x000000ab00ab7213 */ /* 0x000fe40000000000 */
[C---:B------:R-:W-:Y:S01]  /*bd90*/  IADD3 R32, R72.reuse, 0x31, RZ ;  /* 0x0000003148207810 */ /* 0x040fe20007ffe0ff */
[----:B------:R-:W3:Y:S01]  /*bda0*/  I2F R40, R40 ;  /* 0x0000002800287306 */ /* 0x000ee20000201400 */
[----:B------:R-:W-:-:S02]  /*bdb0*/  IADD3 R33, R72, 0x38, RZ ;  /* 0x0000003848217810 */ /* 0x000fc40007ffe0ff */
[----:B------:R-:W-:Y:S01]  /*bdc0*/  ISETP.GE.AND P6, PT, R32, R230, PT ;  /* 0x000000e62000720c */ /* 0x000fe20003fc6270 */
[--C-:B------:R-:W-:Y:S01]  /*bdd0*/  IMAD.IADD R27, R232, 0x1, -R32.reuse ;  /* 0x00000001e81b7824 */ /* 0x100fe200078e0a20 */
[C---:B------:R-:W-:Y:S01]  /*bde0*/  ISETP.GE.AND P5, PT, R32.reuse, R227, PT ;  /* 0x000000e32000720c */ /* 0x040fe20003fa6270 */
[----:B------:R-:W-:Y:S01]  /*bdf0*/  IMAD.IADD R169, R229, 0x1, -R32 ;  /* 0x00000001e5a97824 */ /* 0x000fe200078e0a20 */
[----:B------:R-:W-:Y:S01]  /*be00*/  ISETP.LT.OR P6, PT, R32, R231, P6 ;  /* 0x000000e72000720c */ /* 0x000fe200037c1670 */
[----:B-1----:R-:W-:Y:S01]  /*be10*/  FFMA.FTZ R26, R26, -UR17, R18 ;  /* 0x800000111a1a7c23 */ /* 0x002fe20008010012 */
[----:B------:R-:W-:Y:S01]  /*be20*/  IABS R27, R27 ;  /* 0x0000001b001b7213 */ /* 0x000fe20000000000 */
[----:B--2---:R-:W-:Y:S01]  /*be30*/  FFMA.FTZ R16, R41, -UR17, R16 ;  /* 0x8000001129107c23 */ /* 0x004fe20008010010 */
[----:B------:R-:W-:Y:S01]  /*be40*/  IABS R169, R169 ;  /* 0x000000a900a97213 */ /* 0x000fe20000000000 */
[----:B------:R-:W1:Y:S01]  /*be50*/  I2F R18, R45 ;  /* 0x0000002d00127306 */ /* 0x000e620000201400 */
[----:B------:R-:W-:Y:S01]  /*be60*/  FSEL R168, R26, -INF , !P2 ;  /* 0xff8000001aa87808 */ /* 0x000fe20005000000 */
[----:B------:R-:W-:Y:S01]  /*be70*/  IMAD.IADD R41, R226, 0x1, -R32 ;  /* 0x00000001e2297824 */ /* 0x000fe200078e0a20 */
[----:B------:R-:W-:Y:S01]  /*be80*/  FSEL R82, R16, -INF , !P4 ;  /* 0xff80000010527808 */ /* 0x000fe20006000000 */
[----:B---3--:R-:W-:Y:S01]  /*be90*/  FFMA.FTZ R40, R40, -UR17, R28 ;  /* 0x8000001128287c23 */ /* 0x008fe2000801001c */
[C---:B------:R-:W-:Y:S01]  /*bea0*/  ISETP.GE.AND P4, PT, R32.reuse, R224, PT ;  /* 0x000000e02000720c */ /* 0x040fe20003f86270 */
[----:B------:R-:W-:Y:S01]  /*beb0*/  IMAD.IADD R16, R223, 0x1, -R32 ;  /* 0x00000001df107824 */ /* 0x000fe200078e0a20 */
[----:B------:R-:W-:Y:S01]  /*bec0*/  ISETP.GE.AND P2, PT, R32, R219, PT ;  /* 0x000000db2000720c */ /* 0x000fe20003f46270 */
[----:B------:R2:W3:Y:S01]  /*bed0*/  I2F R83, R27 ;  /* 0x0000001b00537306 */ /* 0x0004e20000201400 */
[----:B------:R-:W-:Y:S01]  /*bee0*/  IABS R41, R41 ;  /* 0x0000002900297213 */ /* 0x000fe20000000000 */
[----:B------:R-:W-:Y:S01]  /*bef0*/  IMAD.IADD R46, R226, 0x1, -R33 ;  /* 0x00000001e22e7824 */ /* 0x000fe200078e0a21 */
[----:B------:R-:W-:-:S02]  /*bf00*/  ISETP.LT.OR P5, PT, R32, R228, P5 ;  /* 0x000000e42000720c */ /* 0x000fc40002fa1670 */
[C---:B------:R-:W-:Y:S02]  /*bf10*/  ISETP.LT.OR P4, PT, R32.reuse, R225, P4 ;  /* 0x000000e12000720c */ /* 0x040fe40002781670 */
[----:B------:R-:W-:Y:S01]  /*bf20*/  ISETP.LT.OR P2, PT, R32, R222, P2 ;  /* 0x000000de2000720c */ /* 0x000fe20001741670 */
[----:B------:R-:W4:Y:S01]  /*bf30*/  I2F R169, R169 ;  /* 0x000000a900a97306 */ /* 0x000f220000201400 */
[----:B------:R-:W-:Y:S01]  /*bf40*/  FSEL R120, R40, -INF , !P0 ;  /* 0xff80000028787808 */ /* 0x000fe20004000000 */
[----:B------:R-:W-:Y:S01]  /*bf50*/  IMAD.IADD R40, R229, 0x1, -R33 ;  /* 0x00000001e5287824 */ /* 0x000fe200078e0a21 */
[----:B------:R-:W-:Y:S01]  /*bf60*/  IABS R16, R16 ;  /* 0x0000001000107213 */ /* 0x000fe20000000000 */
[----:B-1----:R-:W-:Y:S01]  /*bf70*/  FFMA.FTZ R30, R18, -UR17, R30 ;  /* 0x80000011121e7c23 */ /* 0x002fe2000801001e */
[----:B------:R-:W-:Y:S02]  /*bf80*/  ISETP.GE.AND P0, PT, R33, R230, PT ;  /* 0x000000e62100720c */ /* 0x000fe40003f06270 */
[----:B------:R-:W-:Y:S01]  /*bf90*/  IABS R40, R40 ;  /* 0x0000002800287213 */ /* 0x000fe20000000000 */
[----:B--2---:R-:W-:Y:S01]  /*bfa0*/  HMMA.16816.F32 R24, R12, R42, RZ ;  /* 0x0000002a0c18723c */ /* 0x004fe200000018ff */
[----:B------:R1:W2:Y:S01]  /*bfb0*/  I2F R32, R41 ;  /* 0x0000002900207306 */ /* 0x0002a20000201400 */
[----:B---3--:R-:W-:Y:S01]  /*bfc0*/  FFMA.FTZ R83, R83, -UR17, R17 ;  /* 0x8000001153537c23 */ /* 0x008fe20008010011 */
[----:B------:R-:W-:Y:S01]  /*bfd0*/  FSEL R102, R30, -INF , !P3 ;  /* 0xff8000001e667808 */ /* 0x000fe20005800000 */
[----:B------:R-:W-:Y:S01]  /*bfe0*/  IMAD.MOV.U32 R45, RZ, RZ, R40 ;  /* 0x000000ffff2d7224 */ /* 0x000fe200078e0028 */
[----:B------:R-:W-:-:S02]  /*bff0*/  ISETP.GE.AND P3, PT, R33, R227, PT ;  /* 0x000000e32100720c */ /* 0x000fc40003f66270 */
[----:B------:R-:W-:Y:S01]  /*c000*/  FSEL R83, R83, -INF , !P6 ;  /* 0xff80000053537808 */ /* 0x000fe20007000000 */
[----:B----4-:R-:W-:Y:S01]  /*c010*/  FFMA.FTZ R169, R169, -UR17, R19 ;  /* 0x80000011a9a97c23 */ /* 0x010fe20008010013 */
[----:B------:R-:W3:Y:S01]  /*c020*/  I2F R28, R16 ;  /* 0x00000010001c7306 */ /* 0x000ee20000201400 */
[C---:B------:R-:W-:Y:S02]  /*c030*/  ISETP.GE.AND P6, PT, R33.reuse, R224, PT ;  /* 0x000000e02100720c */ /* 0x040fe40003fc6270 */
[----:B------:R-:W-:Y:S02]  /*c040*/  ISETP.LT.OR P0, PT, R33, R231, P0 ;  /* 0x000000e72100720c */ /* 0x000fe40000701670 */
[----:B------:R-:W-:Y:S02]  /*c050*/  FSEL R169, R169, -INF , !P5 ;  /* 0xff800000a9a97808 */ /* 0x000fe40006800000 */
[C---:B------:R-:W-:Y:S01]  /*c060*/  ISETP.GE.AND P5, PT, R33.reuse, R219, PT ;  /* 0x000000db2100720c */ /* 0x040fe20003fa6270 */
[----:B-1----:R-:W-:Y:S01]  /*c070*/  IMAD.IADD R41, R232, 0x1, -R33 ;  /* 0x00000001e8297824 */ /* 0x002fe200078e0a21 */
[----:B------:R-:W-:Y:S01]  /*c080*/  I2F R45, R45 ;  /* 0x0000002d002d7306 */ /* 0x000fe20000201400 */
[----:B--2---:R-:W-:Y:S01]  /*c090*/  FFMA.FTZ R29, R32, -UR17, R29 ;  /* 0x80000011201d7c23 */ /* 0x004fe2000801001d */
[----:B------:R-:W-:-:S02]  /*c0a0*/  ISETP.LT.OR P3, PT, R33, R228, P3 ;  /* 0x000000e42100720c */ /* 0x000fc40001f61670 */
[----:B------:R-:W-:Y:S02]  /*c0b0*/  IABS R41, R41 ;  /* 0x0000002900297213 */ /* 0x000fe40000000000 */
[----:B------:R-:W-:Y:S01]  /*c0c0*/  HMMA.16816.F32 R24, R20, R34, R24 ;  /* 0x000000221418723c */ /* 0x000fe20000001818 */
[----:B---3--:R-:W-:Y:S01]  /*c0d0*/  FFMA.FTZ R32, R28, -UR17, R31 ;  /* 0x800000111c207c23 */ /* 0x008fe2000801001f */
[----:B------:R1:W2:Y:S01]  /*c0e0*/  I2F R30, R41 ;  /* 0x00000029001e7306 */ /* 0x0002a20000201400 */
[----:B------:R-:W-:Y:S02]  /*c0f0*/  FSEL R105, R29, -INF , !P4 ;  /* 0xff8000001d697808 */ /* 0x000fe40006000000 */
[C---:B------:R-:W-:Y:S02]  /*c100*/  ISETP.LT.OR P6, PT, R33.reuse, R225, P6 ;  /* 0x000000e12100720c */ /* 0x040fe400037c1670 */
[----:B------:R-:W-:Y:S01]  /*c110*/  ISETP.LT.OR P5, PT, R33, R222, P5 ;  /* 0x000000de2100720c */ /* 0x000fe20002fa1670 */
[----:B------:R-:W-:Y:S01]  /*c120*/  HMMA.16816.F32 R16, R4, R42, RZ ;  /* 0x0000002a0410723c */ /* 0x000fe200000018ff */
[----:B------:R-:W-:Y:S01]  /*c130*/  IMAD.IADD R33, R223, 0x1, -R33 ;  /* 0x00000001df217824 */ /* 0x000fe200078e0a21 */
[----:B------:R-:W-:Y:S01]  /*c140*/  IABS R46, R46 ;  /* 0x0000002e002e7213 */ /* 0x000fe20000000000 */
[----:B------:R-:W3:Y:S01]  /*c150*/  I2F R85, R85 ;  /* 0x0000005500557306 */ /* 0x000ee20000201400 */
[----:B------:R-:W-:-:S02]  /*c160*/  FSEL R101, R32, -INF , !P2 ;  /* 0xff80000020657808 */ /* 0x000fc40005000000 */
[----:B------:R-:W-:Y:S02]  /*c170*/  IABS R33, R33 ;  /* 0x0000002100217213 */ /* 0x000fe40000000000 */
[C---:B------:R-:W-:Y:S01]  /*c180*/  ISETP.GE.AND P4, PT, R44.reuse, R230, PT ;  /* 0x000000e62c00720c */ /* 0x040fe20003f86270 */
[----:B-1----:R-:W1:Y:S02]  /*c190*/  LDSM.16.M88.4 R40, [R215+0x3000] ;  /* 0x00300000d728783b */ /* 0x002e640000000200 */
[----:B------:R-:W-:Y:S01]  /*c1a0*/  I2F R46, R46 ;  /* 0x0000002e002e7306 */ /* 0x000fe20000201400 */
[----:B------:R-:W-:Y:S02]  /*c1b0*/  ISETP.GE.AND P2, PT, R44, R227, PT ;  /* 0x000000e32c00720c */ /* 0x000fe40003f46270 */
[----:B------:R-:W-:Y:S02]  /*c1c0*/  IABS R47, R47 ;  /* 0x0000002f002f7213 */ /* 0x000fe40000000000 */
[----:B--2---:R-:W-:Y:S01]  /*c1d0*/  FFMA.FTZ R24, R30, -UR17, R24 ;  /* 0x800000111e187c23 */ /* 0x004fe20008010018 */
[----:B------:R-:W-:Y:S01]  /*c1e0*/  ISETP.LT.OR P4, PT, R44, R231, P4 ;  /* 0x000000e72c00720c */ /* 0x000fe20002781670 */
[----:B------:R-:W2:Y:S01]  /*c1f0*/  LDSM.16.M88.4 R28, [R207] ;  /* 0x00000000cf1c783b */ /* 0x000ea20000000200 */
[----:B------:R-:W-:Y:S01]  /*c200*/  FFMA.FTZ R45, R45, -UR17, R26 ;  /* 0x800000112d2d7c23 */ /* 0x000fe2000801001a */
[----:B------:R-:W4:Y:S01]  /*c210*/  I2F R171, R171 ;  /* 0x000000ab00ab7306 */ /* 0x000f220000201400 */
[----:B------:R-:W-:Y:S01]  /*c220*/  FSEL R84, R24, -INF , !P0 ;  /* 0xff80000018547808 */ /* 0x000fe20004000000 */
[----:B------:R-:W-:Y:S01]  /*c230*/  IMAD.IADD R24, R223, 0x1, -R44 ;  /* 0x00000001df187824 */ /* 0x000fe200078e0a2c */
[C---:B------:R-:W-:Y:S01]  /*c240*/  ISETP.GE.AND P0, PT, R44.reuse, R224, PT ;  /* 0x000000e02c00720c */ /* 0x040fe20003f06270 */
[----:B------:R-:W-:Y:S01]  /*c250*/  HMMA.16816.F32 R16, R8, R34, R16 ;  /* 0x000000220810723c */ /* 0x000fe20000001810 */
[----:B------:R-:W-:Y:S01]  /*c260*/  FSEL R170, R45, -INF , !P3 ;  /* 0xff8000002daa7808 */ /* 0x000fe20005800000 */
[----:B---3--:R-:W-:Y:S01]  /*c270*/  FFMA.FTZ R85, R85, -UR17, R25 ;  /* 0x8000001155557c23 */ /* 0x008fe20008010019 */
[----:B------:R-:W-:Y:S01]  /*c280*/  ISETP.GE.AND P3, PT, R44, R219, PT ;  /* 0x000000db2c00720c */ /* 0x000fe20003f66270 */
[----:B------:R1:W3:Y:S01]  /*c290*/  I2F R26, R33 ;  /* 0x00000021001a7306 */ /* 0x0002e20000201400 */
[----:B------:R-:W-:-:S02]  /*c2a0*/  IABS R24, R24 ;  /* 0x0000001800187213 */ /* 0x000fc40000000000 */
[----:B------:R-:W-:Y:S02]  /*c2b0*/  IADD3 R45, R72, 0x40, RZ ;  /* 0x00000040482d7810 */ /* 0x000fe40007ffe0ff */
[C---:B------:R-:W-:Y:S02]  /*c2c0*/  ISETP.LT.OR P2, PT, R44.reuse, R228, P2 ;  /* 0x000000e42c00720c */ /* 0x040fe40001741670 */
[C---:B------:R-:W-:Y:S01]  /*c2d0*/  ISETP.LT.OR P0, PT, R44.reuse, R225, P0 ;  /* 0x000000e12c00720c */ /* 0x040fe20000701670 */
[----:B----4-:R-:W-:Y:S01]  /*c2e0*/  FFMA.FTZ R171, R171, -UR17, R27 ;  /* 0x80000011abab7c23 */ /* 0x010fe2000801001b */
[----:B------:R-:W-:Y:S02]  /*c2f0*/  ISETP.LT.OR P3, PT, R44, R222, P3 ;  /* 0x000000de2c00720c */ /* 0x000fe40001f61670 */
[----:B------:R4:W5:Y:S01]  /*c300*/  I2F R44, R47 ;  /* 0x0000002f002c7306 */ /* 0x0009620000201400 */
[----:B------:R-:W-:Y:S02]  /*c310*/  FSEL R85, R85, -INF , !P4 ;  /* 0xff80000055557808 */ /* 0x000fe40006000000 */
[----:B------:R-:W-:-:S02]  /*c320*/  FSEL R171, R171, -INF , !P2 ;  /* 0xff800000abab7808 */ /* 0x000fc40005000000 */
[C---:B------:R-:W-:Y:S02]  /*c330*/  ISETP.GE.AND P4, PT, R45.reuse, R224, PT ;  /* 0x000000e02d00720c */ /* 0x040fe40003f86270 */
[C---:B------:R-:W-:Y:S02]  /*c340*/  ISETP.GE.AND P2, PT, R45.reuse, R219, PT ;  /* 0x000000db2d00720c */ /* 0x040fe40003f46270 */
[----:B------:R-:W-:Y:S01]  /*c350*/  FFMA.FTZ R46, R46, -UR17, R16 ;  /* 0x800000112e2e7c23 */ /* 0x000fe20008010010 */
[C---:B------:R-:W-:Y:S01]  /*c360*/  ISETP.LT.OR P4, PT, R45.reuse, R225, P4 ;  /* 0x000000e12d00720c */ /* 0x040fe20002781670 */
[-C--:B-1----:R-:W-:Y:S01]  /*c370*/  HMMA.16816.F32 R32, R12, R40.reuse, RZ ;  /* 0x000000280c20723c */ /* 0x082fe200000018ff */
[----:B---3--:R-:W-:Y:S01]  /*c380*/  FFMA.FTZ R18, R26, -UR17, R18 ;  /* 0x800000111a127c23 */ /* 0x008fe20008010012 */
[----:B------:R-:W-:Y:S01]  /*c390*/  ISETP.LT.OR P2, PT, R45, R222, P2 ;  /* 0x000000de2d00720c */ /* 0x000fe20001741670 */
[----:B------:R-:W-:Y:S01]  /*c3a0*/  IMAD.MOV.U32 R16, RZ, RZ, R24 ;  /* 0x000000ffff107224 */ /* 0x000fe200078e0018 */
[----:B------:R-:W-:Y:S01]  /*c3b0*/  FSEL R104, R46, -INF , !P6 ;  /* 0xff8000002e687808 */ /* 0x000fe20007000000 */
[----:B----4-:R-:W-:Y:S01]  /*c3c0*/  IMAD.IADD R47, R232, 0x1, -R45 ;  /* 0x00000001e82f7824 */ /* 0x010fe200078e0a2d */
[----:B------:R-:W-:Y:S01]  /*c3d0*/  FSEL R100, R18, -INF , !P5 ;  /* 0xff80000012647808 */ /* 0x000fe20006800000 */
[----:B-----5:R-:W-:Y:S01]  /*c3e0*/  FFMA.FTZ R17, R44, -UR17, R17 ;  /* 0x800000112c117c23 */ /* 0x020fe20008010011 */
[----:B------:R-:W-:Y:S01]  /*c3f0*/  HMMA.16816.F32 R24, R4, R40, RZ ;  /* 0x000000280418723c */ /* 0x000fe200000018ff */
[----:B------:R-:W1:Y:S01]  /*c400*/  I2F R16, R16 ;  /* 0x0000001000107306 */ /* 0x000e620000201400 */
[----:B------:R-:W-:-:S02]  /*c410*/  IABS R47, R47 ;  /* 0x0000002f002f7213 */ /* 0x000fc40000000000 */
[C---:B------:R-:W-:Y:S02]  /*c420*/  ISETP.GE.AND P6, PT, R45.reuse, R230, PT ;  /* 0x000000e62d00720c */ /* 0x040fe40003fc6270 */
[----:B------:R-:W-:Y:S01]  /*c430*/  ISETP.GE.AND P5, PT, R45, R227, PT ;  /* 0x000000e32d00720c */ /* 0x000fe20003fa6270 */
[----:B------:R-:W-:Y:S01]  /*c440*/  IMAD.IADD R40, R229, 0x1, -R45 ;  /* 0x00000001e5287824 */ /* 0x000fe200078e0a2d */
[C---:B------:R-:W-:Y:S01]  /*c450*/  ISETP.LT.OR P6, PT, R45.reuse, R231, P6 ;  /* 0x000000e72d00720c */ /* 0x040fe200037c1670 */
[----:B------:R-:W-:Y:S01]  /*c460*/  IMAD.MOV.U32 R41, RZ, RZ, R47 ;  /* 0x000000ffff297224 */ /* 0x000fe200078e002f */
[----:B------:R-:W-:Y:S02]  /*c470*/  ISETP.LT.OR P5, PT, R45, R228, P5 ;  /* 0x000000e42d00720c */ /* 0x000fe40002fa1670 */
[----:B------:R-:W-:Y:S01]  /*c480*/  IABS R18, R40 ;  /* 0x0000002800127213 */ /* 0x000fe20000000000 */
[--C-:B------:R-:W-:Y:S01]  /*c490*/  IMAD.IADD R40, R226, 0x1, -R45.reuse ;  /* 0x00000001e2287824 */ /* 0x100fe200078e0a2d */
[----:B------:R-:W-:Y:S01]  /*c4a0*/  FSEL R103, R17, -INF , !P0 ;  /* 0xff80000011677808 */ /* 0x000fe20004000000 */
[----:B------:R-:W-:Y:S01]  /*c4b0*/  I2F R41, R41 ;  /* 0x0000002900297306 */ /* 0x000fe20000201400 */
[----:B--2---:R-:W-:Y:S01]  /*c4c0*/  HMMA.16816.F32 R32, R20, R28, R32 ;  /* 0x0000001c1420723c */ /* 0x004fe20000001820 */
[----:B------:R-:W-:Y:S01]  /*c4d0*/  IMAD.IADD R45, R223, 0x1, -R45 ;  /* 0x00000001df2d7824 */ /* 0x000fe200078e0a2d */
[----:B------:R-:W-:Y:S01]  /*c4e0*/  IABS R40, R40 ;  /* 0x0000002800287213 */ /* 0x000fe20000000000 */
[----:B-1----:R-:W-:-:S03]  /*c4f0*/  FFMA.FTZ R16, R16, -UR17, R19 ;  /* 0x8000001110107c23 */ /* 0x002fc60008010013 */
[----:B------:R-:W-:Y:S01]  /*c500*/  IABS R45, R45 ;  /* 0x0000002d002d7213 */ /* 0x000fe20000000000 */
[----:B------:R-:W1:Y:S01]  /*c510*/  I2F R18, R18 ;  /* 0x0000001200127306 */ /* 0x000e620000201400 */
[----:B------:R-:W-:Y:S01]  /*c520*/  HMMA.16816.F32 R24, R8, R28, R24 ;  /* 0x0000001c0818723c */ /* 0x000fe20000001818 */
[----:B------:R-:W-:-:S06]  /*c530*/  FSEL R109, R16, -INF , !P3 ;  /* 0xff800000106d7808 */ /* 0x000fcc0005800000 */
[C---:B------:R-:W-:Y:S01]  /*c540*/  IADD3 R28, R72.reuse, 0x41, RZ ;  /* 0x00000041481c7810 */ /* 0x040fe20007ffe0ff */
[----:B------:R-:W-:Y:S01]  /*c550*/  I2F R40, R40 ;  /* 0x0000002800287306 */ /* 0x000fe20000201400 */
[----:B------:R-:W-:Y:S02]  /*c560*/  IADD3 R29, R72, 0x48, RZ ;  /* 0x00000048481d7810 */ /* 0x000fe40007ffe0ff */
[----:B------:R-:W-:Y:S01]  /*c570*/  ISETP.GE.AND P0, PT, R28, R230, PT ;  /* 0x000000e61c00720c */ /* 0x000fe20003f06270 */
[--C-:B------:R-:W-:Y:S01]  /*c580*/  IMAD.IADD R19, R232, 0x1, -R28.reuse ;  /* 0x00000001e8137824 */ /* 0x100fe200078e0a1c */
[C---:B------:R-:W-:Y:S01]  /*c590*/  ISETP.GE.AND P3, PT, R28.reuse, R227, PT ;  /* 0x000000e31c00720c */ /* 0x040fe20003f66270 */
[----:B------:R-:W-:Y:S01]  /*c5a0*/  IMAD.IADD R44, R223, 0x1, -R28 ;  /* 0x00000001df2c7824 */ /* 0x000fe200078e0a1c */
[----:B------:R-:W-:Y:S01]  /*c5b0*/  ISETP.LT.OR P0, PT, R28, R231, P0 ;  /* 0x000000e71c00720c */ /* 0x000fe20000701670 */
[----:B-1----:R-:W-:Y:S01]  /*c5c0*/  FFMA.FTZ R18, R18, -UR17, R34 ;  /* 0x8000001112127c23 */ /* 0x002fe20008010022 */
[----:B------:R-:W-:Y:S01]  /*c5d0*/  IABS R19, R19 ;  /* 0x0000001300137213 */ /* 0x000fe20000000000 */
[----:B------:R-:W-:Y:S01]  /*c5e0*/  IMAD.IADD R34, R229, 0x1, -R28 ;  /* 0x00000001e5227824 */ /* 0x000fe200078e0a1c */
[----:B------:R-:W1:Y:S01]  /*c5f0*/  I2F R45, R45 ;  /* 0x0000002d002d7306 */ /* 0x000e620000201400 */
[----:B------:R-:W-:Y:S01]  /*c600*/  FFMA.FTZ R32, R41, -UR17, R32 ;  /* 0x8000001129207c23 */ /* 0x000fe20008010020 */
[----:B------:R-:W-:Y:S01]  /*c610*/  FSEL R172, R18, -INF , !P5 ;  /* 0xff80000012ac7808 */ /* 0x000fe20006800000 */
[----:B------:R-:W-:Y:S01]  /*c620*/  IMAD.IADD R249, R226, 0x1, -R29 ;  /* 0x00000001e2f97824 */ /* 0x000fe200078e0a1d */
[----:B------:R-:W-:-:S02]  /*c630*/  IABS R34, R34 ;  /* 0x0000002200227213 */ /* 0x000fc40000000000 */
[----:B------:R-:W-:Y:S01]  /*c640*/  FSEL R86, R32, -INF , !P6 ;  /* 0xff80000020567808 */ /* 0x000fe20007000000 */
[----:B------:R-:W-:Y:S01]  /*c650*/  IMAD.IADD R32, R226, 0x1, -R28 ;  /* 0x00000001e2207824 */ /* 0x000fe200078e0a1c */
[C---:B------:R-:W-:Y:S01]  /*c660*/  ISETP.GE.AND P6, PT, R28.reuse, R224, PT ;  /* 0x000000e01c00720c */ /* 0x040fe20003fc6270 */
[----:B------:R2:W3:Y:S01]  /*c670*/  I2F R41, R19 ;  /* 0x0000001300297306 */ /* 0x0004e20000201400 */
[C---:B------:R-:W-:Y:S02]  /*c680*/  ISETP.GE.AND P5, PT, R28.reuse, R219, PT ;  /* 0x000000db1c00720c */ /* 0x040fe40003fa6270 */
[----:B------:R-:W-:Y:S02]  /*c690*/  IABS R32, R32 ;  /* 0x0000002000207213 */ /* 0x000fe40000000000 */
[C---:B------:R-:W-:Y:S02]  /*c6a0*/  ISETP.LT.OR P3, PT, R28.reuse, R228, P3 ;  /* 0x000000e41c00720c */ /* 0x040fe40001f61670 */
[C---:B------:R-:W-:Y:S01]  /*c6b0*/  ISETP.LT.OR P6, PT, R28.reuse, R225, P6 ;  /* 0x000000e11c00720c */ /* 0x040fe200037c1670 */
[----:B------:R-:W4:Y:S01]  /*c6c0*/  I2F R34, R34 ;  /* 0x0000002200227306 */ /* 0x000f220000201400 */
[----:B------:R-:W-:Y:S01]  /*c6d0*/  ISETP.LT.OR P5, PT, R28, R222, P5 ;  /* 0x000000de1c00720c */ /* 0x000fe20002fa1670 */
[----:B-1----:R-:W-:Y:S01]  /*c6e0*/  FFMA.FTZ R26, R45, -UR17, R26 ;  /* 0x800000112d1a7c23 */ /* 0x002fe2000801001a */
[----:B------:R-:W-:-:S02]  /*c6f0*/  IABS R44, R44 ;  /* 0x0000002c002c7213 */ /* 0x000fc40000000000 */
[----:B------:R-:W-:Y:S02]  /*c700*/  IABS R249, R249 ;  /* 0x000000f900f97213 */ /* 0x000fe40000000000 */
[----:B------:R-:W-:Y:S01]  /*c710*/  FSEL R246, R26, -INF , !P2 ;  /* 0xff8000001af67808 */ /* 0x000fe20005000000 */
[----:B------:R1:W5:Y:S01]  /*c720*/  I2F R28, R32 ;  /* 0x00000020001c7306 */ /* 0x0003620000201400 */
[----:B--2---:R-:W-:Y:S01]  /*c730*/  HMMA.16816.F32 R16, R12, R42, RZ ;  /* 0x0000002a0c10723c */ /* 0x004fe200000018ff */
[----:B---3--:R-:W-:Y:S01]  /*c740*/  FFMA.FTZ R33, R41, -UR17, R33 ;  /* 0x8000001129217c23 */ /* 0x008fe20008010021 */
[----:B------:R-:W-:-:S04]  /*c750*/  ISETP.GE.AND P2, PT, R29, R227, PT ;  /* 0x000000e31d00720c */ /* 0x000fc80003f46270 */
[----:B------:R-:W-:Y:S01]  /*c760*/  FSEL R87, R33, -INF , !P0 ;  /* 0xff80000021577808 */ /* 0x000fe20004000000 */
[----:B----4-:R-:W-:Y:S01]  /*c770*/  FFMA.FTZ R35, R34, -UR17, R35 ;  /* 0x8000001122237c23 */ /* 0x010fe20008010023 */
[C---:B------:R-:W-:Y:S01]  /*c780*/  ISETP.GE.AND P0, PT, R29.reuse, R224, PT ;  /* 0x000000e01d00720c */ /* 0x040fe20003f06270 */
[----:B------:R-:W-:Y:S01]  /*c790*/  I2F R249, R249 ;  /* 0x000000f900f97306 */ /* 0x000fe20000201400 */
[----:B------:R-:W-:Y:S02]  /*c7a0*/  ISETP.LT.OR P2, PT, R29, R228, P2 ;  /* 0x000000e41d00720c */ /* 0x000fe40001741670 */
[----:B------:R-:W-:Y:S02]  /*c7b0*/  FSEL R173, R35, -INF , !P3 ;  /* 0xff80000023ad7808 */ /* 0x000fe40005800000 */
[C---:B------:R-:W-:Y:S01]  /*c7c0*/  ISETP.GE.AND P3, PT, R29.reuse, R219, PT ;  /* 0x000000db1d00720c */ /* 0x040fe20003f66270 */
[----:B-1----:R-:W-:Y:S01]  /*c7d0*/  FFMA.FTZ R32, R40, -UR17, R24 ;  /* 0x8000001128207c23 */ /* 0x002fe20008010018 */
[C---:B------:R-:W-:Y:S01]  /*c7e0*/  ISETP.LT.OR P0, PT, R29.reuse, R225, P0 ;  /* 0x000000e11d00720c */ /* 0x040fe20000701670 */
[--C-:B------:R-:W-:Y:S01]  /*c7f0*/  IMAD.IADD R40, R232, 0x1, -R29.reuse ;  /* 0x00000001e8287824 */ /* 0x100fe200078e0a1d */
[----:B------:R-:W-:Y:S01]  /*c800*/  ISETP.LT.OR P3, PT, R29, R222, P3 ;  /* 0x000000de1d00720c */ /* 0x000fe20001f61670 */
[----:B------:R-:W-:Y:S01]  /*c810*/  IMAD.MOV.U32 R24, RZ, RZ, R44 ;  /* 0x000000ffff187224 */ /* 0x000fe200078e002c */
[----:B------:R-:W-:Y:S01]  /*c820*/  FSEL R115, R32, -INF , !P4 ;  /* 0xff80000020737808 */ /* 0x000fe20006000000 */
[----:B------:R-:W-:Y:S01]  /*c830*/  IMAD.IADD R32, R229, 0x1, -R29 ;  /* 0x00000001e5207824 */ /* 0x000fe200078e0a1d */
[----:B------:R-:W-:Y:S01]  /*c840*/  IABS R34, R40 ;  /* 0x0000002800227213 */ /* 0x000fe20000000000 */
[----:B-----5:R-:W-:Y:S01]  /*c850*/  FFMA.FTZ R25, R28, -UR17, R25 ;  /* 0x800000111c197c23 */ /* 0x020fe20008010019 */
[----:B------:R-:W-:Y:S01]  /*c860*/  HMMA.16816.F32 R40, R4, R42, RZ ;  /* 0x0000002a0428723c */ /* 0x000fe200000018ff */
[----:B------:R-:W-:Y:S01]  /*c870*/  ISETP.GE.AND P4, PT, R29, R230, PT ;  /* 0x000000e61d00720c */ /* 0x000fe20003f86270 */
[----:B------:R-:W1:Y:S01]  /*c880*/  I2F R26, R34 ;  /* 0x00000022001a7306 */ /* 0x000e620000201400 */
[----:B------:R-:W-:-:S02]  /*c890*/  IABS R32, R32 ;  /* 0x0000002000207213 */ /* 0x000fc40000000000 */
[----:B------:R-:W-:Y:S01]  /*c8a0*/  ISETP.LT.OR P4, PT, R29, R231, P4 ;  /* 0x000000e71d00720c */ /* 0x000fe20002781670 */
[----:B------:R-:W-:Y:S01]  /*c8b0*/  IMAD.IADD R29, R223, 0x1, -R29 ;  /* 0x00000001df1d7824 */ /* 0x000fe200078e0a1d */
[----:B------:R-:W-:Y:S01]  /*c8c0*/  IADD3 R44, R72, 0x49, RZ ;  /* 0x00000049482c7810 */ /* 0x000fe20007ffe0ff */
[----:B------:R-:W-:Y:S01]  /*c8d0*/  HMMA.16816.F32 R16, R20, R30, R16 ;  /* 0x0000001e1410723c */ /* 0x000fe20000001810 */
[----:B------:R-:W-:Y:S01]  /*c8e0*/  FSEL R252, R25, -INF , !P6 ;  /* 0xff80000019fc7808 */ /* 0x000fe20007000000 */
[----:B------:R2:W-:Y:S01]  /*c8f0*/  I2F R45, R32 ;  /* 0x00000020002d7306 */ /* 0x0005e20000201400 */
[----:B------:R-:W-:Y:S01]  /*c900*/  IABS R29, R29 ;  /* 0x0000001d001d7213 */ /* 0x000fe20000000000 */
[----:B------:R-:W-:Y:S01]  /*c910*/  IMAD.IADD R176, R229, 0x1, -R44 ;  /* 0x00000001e5b07824 */ /* 0x000fe200078e0a2c */
[----:B------:R-:W-:-:S04]  /*c920*/  ISETP.GE.AND P6, PT, R44, R230, PT ;  /* 0x000000e62c00720c */ /* 0x000fc80003fc6270 */
[----:B------:R-:W-:Y:S01]  /*c930*/  IABS R176, R176 ;  /* 0x000000b000b07213 */ /* 0x000fe20000000000 */
[----:B------:R-:W3:Y:S01]  /*c940*/  I2F R24, R24 ;  /* 0x0000001800187306 */ /* 0x000ee20000201400 */
[----:B------:R-:W-:-:S05]  /*c950*/  ISETP.LT.OR P6, PT, R44, R231, P6 ;  /* 0x000000e72c00720c */ /* 0x000fca00037c1670 */
[----:B------:R-:W-:Y:S01]  /*c960*/  HMMA.16816.F32 R40, R8, R30, R40 ;  /* 0x0000001e0828723c */ /* 0x000fe20000001828 */
[----:B--2---:R-:W2:Y:S01]  /*c970*/  LDSM.16.M88.4 R32, [R215+0x3400] ;  /* 0x00340000d720783b */ /* 0x004ea20000000200 */
[----:B------:R4:W5:Y:S06]  /*c980*/  I2F R244, R29 ;  /* 0x0000001d00f47306 */ /* 0x00096c0000201400 */
[----:B-1----:R-:W-:Y:S02]  /*c990*/  FFMA.FTZ R16, R26, -UR17, R16 ;  /* 0x800000111a107c23 */ /* 0x002fe40008010010 */
[----:B---3--:R-:W-:Y:S01]  /*c9a0*/  FFMA.FTZ R24, R24, -UR17, R27 ;  /* 0x8000001118187c23 */ /* 0x008fe2000801001b */
[----:B------:R-:W1:Y:S01]  /*c9b0*/  I2F R176, R176 ;  /* 0x000000b000b07306 */ /* 0x000e620000201400 */
[----:B------:R-:W-:Y:S01]  /*c9c0*/  IMAD.IADD R27, R232, 0x1, -R44 ;  /* 0x00000001e81b7824 */ /* 0x000fe200078e0a2c */
[----:B------:R-:W-:Y:S01]  /*c9d0*/  FSEL R88, R16, -INF , !P4 ;  /* 0xff80000010587808 */ /* 0x000fe20006000000 */
[----:B------:R-:W-:Y:S01]  /*c9e0*/  FFMA.FTZ R18, R45, -UR17, R18 ;  /* 0x800000112d127c23 */ /* 0x000fe20008010012 */
[----:B------:R-:W-:Y:S01]  /*c9f0*/  FSEL R245, R24, -INF , !P5 ;  /* 0xff80000018f57808 */ /* 0x000fe20006800000 */
[----:B------:R-:W-:Y:S01]  /*ca00*/  IMAD.IADD R16, R223, 0x1, -R44 ;  /* 0x00000001df107824 */ /* 0x000fe200078e0a2c */
[----:B------:R-:W-:Y:S01]  /*ca10*/  IABS R27, R27 ;  /* 0x0000001b001b7213 */ /* 0x000fe20000000000 */
[----:B----4-:R-:W3:Y:S01]  /*ca20*/  LDSM.16.M88.4 R28, [R206] ;  /* 0x00000000ce1c783b */ /* 0x010ee20000000200 */
[----:B------:R-:W-:-:S03]  /*ca30*/  IADD3 R45, R72, 0x50, RZ ;  /* 0x00000050482d7810 */ /* 0x000fc60007ffe0ff */
[----:B------:R-:W-:Y:S01]  /*ca40*/  IMAD.MOV.U32 R89, RZ, RZ, R27 ;  /* 0x000000ffff597224 */ /* 0x000fe200078e001b */
[----:B------:R-:W-:Y:S01]  /*ca50*/  FSEL R174, R18, -INF , !P2 ;  /* 0xff80000012ae7808 */ /* 0x000fe20005000000 */
[----:B------:R-:W-:Y:S01]  /*ca60*/  IMAD.IADD R18, R226, 0x1, -R44 ;  /* 0x00000001e2127824 */ /* 0x000fe200078e0a2c */
[----:B------:R-:W-:Y:S01]  /*ca70*/  ISETP.GE.AND P5, PT, R44, R227, PT ;  /* 0x000000e32c00720c */ /* 0x000fe20003fa6270 */
[--C-:B------:R-:W-:Y:S01]  /*ca80*/  IMAD.IADD R47, R232, 0x1, -R45.reuse ;  /* 0x00000001e82f7824 */ /* 0x100fe200078e0a2d */
[C---:B------:R-:W-:Y:S01]  /*ca90*/  ISETP.GE.AND P4, PT, R44.reuse, R224, PT ;  /* 0x000000e02c00720c */ /* 0x040fe20003f86270 */
[----:B------:R-:W4:Y:S01]  /*caa0*/  I2F R89, R89 ;  /* 0x0000005900597306 */ /* 0x000f220000201400 */
[----:B------:R-:W-:Y:S01]  /*cab0*/  ISETP.GE.AND P2, PT, R44, R219, PT ;  /* 0x000000db2c00720c */ /* 0x000fe20003f46270 */
[----:B------:R-:W-:Y:S01]  /*cac0*/  IMAD.IADD R46, R229, 0x1, -R45 ;  /* 0x00000001e52e7824 */ /* 0x000fe200078e0a2d */
[----:B------:R-:W-:Y:S01]  /*cad0*/  IABS R18, R18 ;  /* 0x0000001200127213 */ /* 0x000fe20000000000 */
[----:B-----5:R-:W-:Y:S01]  /*cae0*/  FFMA.FTZ R244, R244, -UR17, R42 ;  /* 0x80000011f4f47c23 */ /* 0x020fe2000801002a */
[----:B------:R-:W-:Y:S01]  /*caf0*/  IABS R16, R16 ;  /* 0x0000001000107213 */ /* 0x000fe20000000000 */
[----:B-1----:R-:W-:Y:S01]  /*cb00*/  FFMA.FTZ R176, R176, -UR17, R19 ;  /* 0x80000011b0b07c23 */ /* 0x002fe20008010013 */
[----:B------:R-:W-:Y:S01]  /*cb10*/  IABS R47, R47 ;  /* 0x0000002f002f7213 */ /* 0x000fe20000000000 */
[----:B------:R-:W-:Y:S01]  /*cb20*/  FFMA.FTZ R249, R249, -UR17, R40 ;  /* 0x80000011f9f97c23 */ /* 0x000fe20008010028 */
[C---:B------:R-:W-:Y:S01]  /*cb30*/  ISETP.LT.OR P5, PT, R44.reuse, R228, P5 ;  /* 0x000000e42c00720c */ /* 0x040fe20002fa1670 */
[----:B------:R-:W1:Y:S01]  /*cb40*/  I2F R42, R16 ;  /* 0x00000010002a7306 */ /* 0x000e620000201400 */
[C---:B------:R-:W-:Y:S01]  /*cb50*/  ISETP.LT.OR P4, PT, R44.reuse, R225, P4 ;  /* 0x000000e12c00720c */ /* 0x040fe20002781670 */
[----:B------:R-:W-:Y:S01]  /*cb60*/  IMAD.IADD R198, R223, 0x1, -R45 ;  /* 0x00000001dfc67824 */ /* 0x000fe200078e0a2d */
[----:B------:R-:W-:Y:S01]  /*cb70*/  ISETP.LT.OR P2, PT, R44, R222, P2 ;  /* 0x000000de2c00720c */ /* 0x000fe20001741670 */
[----:B--2---:R-:W-:Y:S01]  /*cb80*/  HMMA.16816.F32 R24, R12, R32, RZ ;  /* 0x000000200c18723c */ /* 0x004fe200000018ff */
[----:B------:R-:W-:Y:S01]  /*cb90*/  FSEL R249, R249, -INF , !P0 ;  /* 0xff800000f9f97808 */ /* 0x000fe20004000000 */
[----:B----4-:R-:W-:Y:S01]  /*cba0*/  FFMA.FTZ R89, R89, -UR17, R17 ;  /* 0x8000001159597c23 */ /* 0x010fe20008010011 */
[----:B------:R-:W-:Y:S01]  /*cbb0*/  FSEL R244, R244, -INF , !P3 ;  /* 0xff800000f4f47808 */ /* 0x000fe20005800000 */
[----:B------:R2:W4:Y:S01]  /*cbc0*/  I2F R44, R18 ;  /* 0x00000012002c7306 */ /* 0x0005220000201400 */
[----:B------:R-:W-:-:S02]  /*cbd0*/  FSEL R176, R176, -INF , !P5 ;  /* 0xff800000b0b07808 */ /* 0x000fc40006800000 */
[----:B------:R-:W-:Y:S02]  /*cbe0*/  FSEL R89, R89, -INF , !P6 ;  /* 0xff80000059597808 */ /* 0x000fe40007000000 */
[----:B------:R-:W-:Y:S02]  /*cbf0*/  IADD3 R40, R72, 0x51, RZ ;  /* 0x0000005148287810 */ /* 0x000fe40007ffe0ff */
[C---:B------:R-:W-:Y:S01]  /*cc00*/  ISETP.GE.AND P0, PT, R45.reuse, R230, PT ;  /* 0x000000e62d00720c */ /* 0x040fe20003f06270 */
[----:B-1----:R-:W-:Y:S01]  /*cc10*/  FFMA.FTZ R42, R42, -UR17, R43 ;  /* 0x800000112a2a7c23 */ /* 0x002fe2000801002b */
[C---:B------:R-:W-:Y:S02]  /*cc20*/  ISETP.GE.AND P3, PT, R45.reuse, R227, PT ;  /* 0x000000e32d00720c */ /* 0x040fe40003f66270 */
[C---:B------:R-:W-:Y:S02]  /*cc30*/  ISETP.GE.AND P6, PT, R45.reuse, R224, PT ;  /* 0x000000e02d00720c */ /* 0x040fe40003fc6270 */
[----:B------:R-:W-:-:S02]  /*cc40*/  ISETP.GE.AND P5, PT, R45, R219, PT ;  /* 0x000000db2d00720c */ /* 0x000fc40003fa6270 */
[C---:B------:R-:W-:Y:S01]  /*cc50*/  ISETP.LT.OR P0, PT, R45.reuse, R231, P0 ;  /* 0x000000e72d00720c */ /* 0x040fe20000701670 */
[----:B--2---:R-:W-:Y:S01]  /*cc60*/  HMMA.16816.F32 R16, R4, R32, RZ ;  /* 0x000000200410723c */ /* 0x004fe200000018ff */
[C---:B------:R-:W-:Y:S01]  /*cc70*/  ISETP.LT.OR P3, PT, R45.reuse, R228, P3 ;  /* 0x000000e42d00720c */ /* 0x040fe20001f61670 */
[----:B----4-:R-:W-:Y:S01]  /*cc80*/  FFMA.FTZ R41, R44, -UR17, R41 ;  /* 0x800000112c297c23 */ /* 0x010fe20008010029 */
[C---:B------:R-:W-:Y:S02]  /*cc90*/  ISETP.LT.OR P6, PT, R45.reuse, R225, P6 ;  /* 0x000000e12d00720c */ /* 0x040fe400037c1670 */
[----:B------:R-:W-:Y:S02]  /*cca0*/  ISETP.LT.OR P5, PT, R45, R222, P5 ;  /* 0x000000de2d00720c */ /* 0x000fe40002fa1670 */
[----:B------:R-:W-:Y:S01]  /*ccb0*/  IMAD.MOV.U32 R32, RZ, RZ, R47 ;  /* 0x000000ffff207224 */ /* 0x000fe200078e002f */
[----:B---3--:R-:W-:Y:S01]  /*ccc0*/  HMMA.16816.F32 R24, R20, R28, R24 ;  /* 0x0000001c1418723c */ /* 0x008fe20000001818 */
[----:B------:R-:W-:Y:S01]  /*ccd0*/  IABS R33, R46 ;  /* 0x0000002e00217213 */ /* 0x000fe20000000000 */
[----:B------:R-:W-:Y:S01]  /*cce0*/  IMAD.IADD R46, R226, 0x1, -R45 ;  /* 0x00000001e22e7824 */ /* 0x000fe200078e0a2d */
[----:B------:R-:W-:Y:S01]  /*ccf0*/  IABS R198, R198 ;  /* 0x000000c600c67213 */ /* 0x000fe20000000000 */
[----:B------:R-:W-:Y:S01]  /*cd00*/  IMAD.IADD R45, R232, 0x1, -R40 ;  /* 0x00000001e82d7824 */ /* 0x000fe200078e0a28 */
[----:B------:R-:W1:Y:S01]  /*cd10*/  I2F R32, R32 ;  /* 0x0000002000207306 */ /* 0x000e620000201400 */
[----:B------:R-:W-:-:S02]  /*cd20*/  FSEL R247, R41, -INF , !P4 ;  /* 0xff80000029f77808 */ /* 0x000fc40006000000 */
[----:B------:R-:W-:Y:S02]  /*cd30*/  IABS R46, R46 ;  /* 0x0000002e002e7213 */ /* 0x000fe40000000000 */
[----:B------:R-:W-:Y:S02]  /*cd40*/  IABS R45, R45 ;  /* 0x0000002d002d7213 */ /* 0x000fe40000000000 */
[----:B------:R-:W-:Y:S01]  /*cd50*/  FSEL R243, R42, -INF , !P2 ;  /* 0xff8000002af37808 */ /* 0x000fe20005000000 */
[----:B------:R-:W2:Y:S01]  /*cd60*/  I2F R33, R33 ;  /* 0x0000002100217306 */ /* 0x000ea20000201400 */
[C---:B------:R-:W-:Y:S02]  /*cd70*/  ISETP.GE.AND P4, PT, R40.reuse, R230, PT ;  /* 0x000000e62800720c */ /* 0x040fe40003f86270 */
[----:B------:R-:W-:Y:S01]  /*cd80*/  HMMA.16816.F32 R16, R8, R28, R16 ;  /* 0x0000001c0810723c */ /* 0x000fe20000001810 */
[C---:B------:R-:W-:Y:S02]  /*cd90*/  ISETP.GE.AND P2, PT, R40.reuse, R227, PT ;  /* 0x000000e32800720c */ /* 0x040fe40003f46270 */
[----:B------:R-:W-:-:S02]  /*cda0*/  ISETP.LT.OR P4, PT, R40, R231, P4 ;  /* 0x000000e72800720c */ /* 0x000fc40002781670 */
[----:B------:R-:W3:Y:S01]  /*cdb0*/  I2F R239, R46 ;  /* 0x0000002e00ef7306 */ /* 0x000ee20000201400 */
[----:B------:R-:W-:Y:S01]  /*cdc0*/  ISETP.LT.OR P2, PT, R40, R228, P2 ;  /* 0x000000e42800720c */ /* 0x000fe20001741670 */
[----:B------:R-:W-:Y:S02]  /*cdd0*/  IMAD.IADD R29, R226, 0x1, -R40 ;  /* 0x00000001e21d7824 */ /* 0x000fe400078e0a28 */
[----:B-1----:R-:W-:Y:S02]  /*cde0*/  FFMA.FTZ R32, R32, -UR17, R24 ;  /* 0x8000001120207c23 */ /* 0x002fe40008010018 */
[----:B------:R-:W-:Y:S01]  /*cdf0*/  IMAD.IADD R24, R229, 0x1, -R40 ;  /* 0x00000001e5187824 */ /* 0x000fe200078e0a28 */
[----:B------:R-:W-:Y:S01]  /*ce00*/  IABS R29, R29 ;  /* 0x0000001d001d7213 */ /* 0x000fe20000000000 */
[----:B--2---:R-:W-:Y:S01]  /*ce10*/  FFMA.FTZ R33, R33, -UR17, R26 ;  /* 0x8000001121217c23 */ /* 0x004fe2000801001a */
[----:B------:R-:W1:Y:S01]  /*ce20*/  I2F R198, R198 ;  /* 0x000000c600c67306 */ /* 0x000e620000201400 */
[----:B------:R-:W-:Y:S01]  /*ce30*/  FSEL R90, R32, -INF , !P0 ;  /* 0xff800000205a7808 */ /* 0x000fe20004000000 */
[----:B------:R-:W-:Y:S01]  /*ce40*/  IMAD.IADD R28, R223, 0x1, -R40 ;  /* 0x00000001df1c7824 */ /* 0x000fe200078e0a28 */
[----:B------:R-:W-:Y:S01]  /*ce50*/  IABS R24, R24 ;  /* 0x0000001800187213 */ /* 0x000fe20000000000 */
[----:B------:R-:W-:Y:S01]  /*ce60*/  IMAD.IADD R32, R232, 0x1, -R94 ;  /* 0x00000001e8207824 */ /* 0x000fe200078e0a5e */
[----:B------:R-:W-:-:S02]  /*ce70*/  FSEL R179, R33, -INF , !P3 ;  /* 0xff80000021b37808 */ /* 0x000fc40005800000 */
[C---:B------:R-:W-:Y:S01]  /*ce80*/  ISETP.GE.AND P0, PT, R40.reuse, R224, PT ;  /* 0x000000e02800720c */ /* 0x040fe20003f06270 */
[----:B------:R2:W4:Y:S01]  /*ce90*/  I2F R26, R45 ;  /* 0x0000002d001a7306 */ /* 0x0005220000201400 */
[C---:B------:R-:W-:Y:S01]  /*cea0*/  ISETP.GE.AND P3, PT, R40.reuse, R219, PT ;  /* 0x000000db2800720c */ /* 0x040fe20003f66270 */
[----:B---3--:R-:W-:Y:S01]  /*ceb0*/  FFMA.FTZ R239, R239, -UR17, R16 ;  /* 0x80000011efef7c23 */ /* 0x008fe20008010010 */
[C---:B------:R-:W-:Y:S02]  /*cec0*/  ISETP.LT.OR P0, PT, R40.reuse, R225, P0 ;  /* 0x000000e12800720c */ /* 0x040fe40000701670 */
[----:B------:R-:W-:Y:S02]  /*ced0*/  ISETP.LT.OR P3, PT, R40, R222, P3 ;  /* 0x000000de2800720c */ /* 0x000fe40001f61670 */
[----:B------:R-:W3:Y:S01]  /*cee0*/  LDSM.16.M88.4 R40, [R215+0x3800] ;  /* 0x00380000d728783b */ /* 0x000ee20000000200 */
[----:B------:R-:W5:Y:S01]  /*cef0*/  I2F R24, R24 ;  /* 0x0000001800187306 */ /* 0x000f620000201400 */
[----:B------:R-:W-:Y:S01]  /*cf00*/  IABS R32, R32 ;  /* 0x0000002000207213 */ /* 0x000fe20000000000 */
[----:B-1----:R-:W-:Y:S01]  /*cf10*/  FFMA.FTZ R198, R198, -UR17, R18 ;  /* 0x80000011c6c67c23 */ /* 0x002fe20008010012 */
[----:B------:R-:W-:Y:S01]  /*cf20*/  IABS R28, R28 ;  /* 0x0000001c001c7213 */ /* 0x000fe20000000000 */
[----:B------:R-:W-:Y:S01]  /*cf30*/  IMAD.IADD R18, R229, 0x1, -R94 ;  /* 0x00000001e5127824 */ /* 0x000fe200078e0a5e */
[----:B------:R-:W-:Y:S01]  /*cf40*/  FSEL R239, R239, -INF , !P6 ;  /* 0xff800000efef7808 */ /* 0x000fe20007000000 */
[----:B------:R-:W-:Y:S01]  /*cf50*/  IMAD.MOV.U32 R16, RZ, RZ, R32 ;  /* 0x000000ffff107224 */ /* 0x000fe200078e0020 */
[----:B------:R-:W-:Y:S01]  /*cf60*/  FSEL R198, R198, -INF , !P5 ;  /* 0xff800000c6c67808 */ /* 0x000fe20006800000 */
[----:B--2---:R-:W-:Y:S01]  /*cf70*/  HMMA.16816.F32 R44, R12, R34, RZ ;  /* 0x000000220c2c723c */ /* 0x004fe200000018ff */
[----:B----4-:R-:W-:Y:S01]  /*cf80*/  FFMA.FTZ R25, R26, -UR17, R25 ;  /* 0x800000111a197c23 */ /* 0x010fe20008010019 */
[----:B------:R-:W1:Y:S01]  /*cf90*/  I2F R29, R29 ;  /* 0x0000001d001d7306 */ /* 0x000e620000201400 */
[----:B------:R-:W-:Y:S01]  /*cfa0*/  IMAD.IADD R26, R226, 0x1, -R94 ;  /* 0x00000001e21a7824 */ /* 0x000fe200078e0a5e */
[----:B------:R-:W-:-:S02]  /*cfb0*/  IABS R18, R18 ;  /* 0x0000001200127213 */ /* 0x000fc40000000000 */
[----:B------:R-:W-:Y:S01]  /*cfc0*/  FSEL R108, R25, -INF , !P4 ;  /* 0xff800000196c7808 */ /* 0x000fe20006000000 */
[----:B-----5:R-:W-:Y:S01]  /*cfd0*/  FFMA.FTZ R27, R24, -UR17, R27 ;  /* 0x80000011181b7c23 */ /* 0x020fe2000801001b */
[----:B------:R-:W-:Y:S01]  /*cfe0*/  HMMA.16816.F32 R32, R4, R34, RZ ;  /* 0x000000220420723c */ /* 0x000fe200000018ff */
[----:B------:R-:W-:Y:S01]  /*cff0*/  IMAD.IADD R24, R223, 0x1, -R94 ;  /* 0x00000001df187824 */ /* 0x000fe200078e0a5e */
[----:B------:R-:W-:Y:S01]  /*d000*/  I2F R16, R16 ;  /* 0x0000001000107306 */ /* 0x000fe20000201400 */
[----:B------:R-:W-:Y:S02]  /*d010*/  IABS R26, R26 ;  /* 0x0000001a001a7213 */ /* 0x000fe40000000000 */
[----:B------:R-:W-:Y:S02]  /*d020*/  FSEL R180, R27, -INF , !P2 ;  /* 0xff8000001bb47808 */ /* 0x000fe40005000000 */
[----:B------:R-:W-:Y:S01]  /*d030*/  IABS R24, R24 ;  /* 0x0000001800187213 */ /* 0x000fe20000000000 */
[----:B-1----:R-:W-:-:S02]  /*d040*/  FFMA.FTZ R17, R29, -UR17, R17 ;  /* 0x800000111d117c23 */ /* 0x002fc40008010011 */
[----:B------:R-:W-:Y:S01]  /*d050*/  I2F R18, R18 ;  /* 0x0000001200127306 */ /* 0x000fe20000201400 */
[----:B------:R-:W-:Y:S01]  /*d060*/  IABS R29, R95 ;  /* 0x0000005f001d7213 */ /* 0x000fe20000000000 */
[----:B------:R-:W-:Y:S01]  /*d070*/  IMAD.MOV.U32 R92, RZ, RZ, R24 ;  /* 0x000000ffff5c7224 */ /* 0x000fe200078e0018 */
[----:B------:R-:W-:Y:S01]  /*d080*/  ISETP.GE.AND P6, PT, R94, R230, PT ;  /* 0x000000e65e00720c */ /* 0x000fe20003fc6270 */
[----:B------:R-:W-:Y:S02]  /*d090*/  IMAD.IADD R95, R226, 0x1, -R91 ;  /* 0x00000001e25f7824 */ /* 0x000fe400078e0a5b */
[----:B------:R-:W-:Y:S01]  /*d0a0*/  HMMA.16816.F32 R44, R20, R30, R44 ;  /* 0x0000001e142c723c */ /* 0x000fe2000000182c */
[----:B------:R-:W-:Y:S01]  /*d0b0*/  FSEL R238, R17, -INF , !P0 ;  /* 0xff80000011ee7808 */ /* 0x000fe20004000000 */
[----:B------:R-:W1:Y:S01]  /*d0c0*/  I2F R28, R28 ;  /* 0x0000001c001c7306 */ /* 0x000e620000201400 */
[C---:B------:R-:W-:Y:S02]  /*d0d0*/  ISETP.GE.AND P5, PT, R94.reuse, R227, PT ;  /* 0x000000e35e00720c */ /* 0x040fe40003fa6270 */
[----:B------:R-:W-:-:S02]  /*d0e0*/  ISETP.GE.AND P4, PT, R94, R224, PT ;  /* 0x000000e05e00720c */ /* 0x000fc40003f86270 */
[C---:B------:R-:W-:Y:S01]  /*d0f0*/  ISETP.GE.AND P2, PT, R94.reuse, R219, PT ;  /* 0x000000db5e00720c */ /* 0x040fe20003f46270 */
[----:B------:R-:W-:Y:S01]  /*d100*/  HMMA.16816.F32 R32, R8, R30, R32 ;  /* 0x0000001e0820723c */ /* 0x000fe20000001820 */
[C---:B------:R-:W-:Y:S01]  /*d110*/  ISETP.LT.OR P6, PT, R94.reuse, R231, P6 ;  /* 0x000000e75e00720c */ /* 0x040fe200037c1670 */
[----:B------:R2:W4:Y:S01]  /*d120*/  I2F R93, R26 ;  /* 0x0000001a005d7306 */ /* 0x0005220000201400 */
[C---:B------:R-:W-:Y:S02]  /*d130*/  ISETP.LT.OR P5, PT, R94.reuse, R228, P5 ;  /* 0x000000e45e00720c */ /* 0x040fe40002fa1670 */
[C---:B------:R-:W-:Y:S02]  /*d140*/  ISETP.LT.OR P4, PT, R94.reuse, R225, P4 ;  /* 0x000000e15e00720c */ /* 0x040fe40002781670 */
[----:B------:R-:W-:Y:S01]  /*d150*/  ISETP.LT.OR P2, PT, R94, R222, P2 ;  /* 0x000000de5e00720c */ /* 0x000fe20001741670 */
[----:B------:R-:W-:Y:S01]  /*d160*/  IMAD.MOV.U32 R94, RZ, RZ, R96 ;  /* 0x000000ffff5e7224 */ /* 0x000fe200078e0060 */
[----:B------:R-:W-:Y:S01]  /*d170*/  IABS R95, R95 ;  /* 0x0000005f005f7213 */ /* 0x000fe20000000000 */
[----:B-1----:R-:W-:Y:S01]  /*d180*/  FFMA.FTZ R197, R28, -UR17, R19 ;  /* 0x800000111cc57c23 */ /* 0x002fe20008010013 */
[----:B------:R-:W1:Y:S01]  /*d190*/  I2F R92, R92 ;  /* 0x0000005c005c7306 */ /* 0x000e620000201400 */
[----:B------:R-:W-:Y:S01]  /*d1a0*/  IMAD.IADD R96, R223, 0x1, -R91 ;  /* 0x00000001df607824 */ /* 0x000fe200078e0a5b */
[----:B------:R-:W-:-:S03]  /*d1b0*/  ISETP.GE.AND P0, PT, R91, R230, PT ;  /* 0x000000e65b00720c */ /* 0x000fc60003f06270 */
[----:B------:R-:W-:Y:S01]  /*d1c0*/  FFMA.FTZ R112, R16, -UR17, R44 ;  /* 0x8000001110707c23 */ /* 0x000fe2000801002c */
[----:B------:R-:W-:Y:S01]  /*d1d0*/  IADD3 R44, R72, 0x60, RZ ;  /* 0x00000060482c7810 */ /* 0x000fe20007ffe0ff */
[----:B------:R-:W-:Y:S01]  /*d1e0*/  IMAD.MOV.U32 R16, RZ, RZ, R29 ;  /* 0x000000ffff107224 */ /* 0x000fe200078e001d */
[----:B--2---:R-:W2:Y:S01]  /*d1f0*/  LDSM.16.M88.4 R24, [R205] ;  /* 0x00000000cd18783b */ /* 0x004ea20000000200 */
[----:B------:R-:W-:Y:S01]  /*d200*/  FFMA.FTZ R182, R18, -UR17, R46 ;  /* 0x8000001112b67c23 */ /* 0x000fe2000801002e */
[----:B---3--:R-:W-:Y:S01]  /*d210*/  HMMA.16816.F32 R28, R12, R40, RZ ;  /* 0x000000280c1c723c */ /* 0x008fe200000018ff */
[----:B------:R3:W5:Y:S01]  /*d220*/  I2F R46, R16 ;  /* 0x00000010002e7306 */ /* 0x0007620000201400 */
[----:B------:R-:W-:Y:S02]  /*d230*/  IABS R96, R96 ;  /* 0x0000006000607213 */ /* 0x000fe40000000000 */
[----:B------:R-:W-:Y:S01]  /*d240*/  FSEL R197, R197, -INF , !P3 ;  /* 0xff800000c5c57808 */ /* 0x000fe20005800000 */
[----:B----4-:R-:W-:Y:S01]  /*d250*/  FFMA.FTZ R32, R93, -UR17, R32 ;  /* 0x800000115d207c23 */ /* 0x010fe20008010020 */
[----:B------:R-:W-:Y:S01]  /*d260*/  FSEL R112, R112, -INF , !P6 ;  /* 0xff80000070707808 */ /* 0x000fe20007000000 */
[----:B-1----:R-:W-:Y:S01]  /*d270*/  FFMA.FTZ R34, R92, -UR17, R34 ;  /* 0x800000115c227c23 */ /* 0x002fe20008010022 */
[----:B------:R-:W-:Y:S01]  /*d280*/  FSEL R182, R182, -INF , !P5 ;  /* 0xff800000b6b67808 */ /* 0x000fe20006800000 */
[----:B------:R-:W1:Y:S01]  /*d290*/  I2F R94, R94 ;  /* 0x0000005e005e7306 */ /* 0x000e620000201400 */
[----:B------:R-:W-:-:S02]  /*d2a0*/  ISETP.GE.AND P3, PT, R91, R227, PT ;  /* 0x000000e35b00720c */ /* 0x000fc40003f66270 */
[C---:B------:R-:W-:Y:S02]  /*d2b0*/  ISETP.GE.AND P6, PT, R91.reuse, R224, PT ;  /* 0x000000e05b00720c */ /* 0x040fe40003fc6270 */
[C---:B------:R-:W-:Y:S02]  /*d2c0*/  ISETP.GE.AND P5, PT, R91.reuse, R219, PT ;  /* 0x000000db5b00720c */ /* 0x040fe40003fa6270 */
[C---:B------:R-:W-:Y:S01]  /*d2d0*/  ISETP.LT.OR P0, PT, R91.reuse, R231, P0 ;  /* 0x000000e75b00720c */ /* 0x040fe20000701670 */
[----:B---3--:R-:W-:Y:S01]  /*d2e0*/  HMMA.16816.F32 R16, R4, R40, RZ ;  /* 0x000000280410723c */ /* 0x008fe200000018ff */
[----:B------:R3:W4:Y:S01]  /*d2f0*/  I2F R41, R95 ;  /* 0x0000005f00297306 */ /* 0x0007220000201400 */
[C---:B------:R-:W-:Y:S01]  /*d300*/  ISETP.LT.OR P3, PT, R91.reuse, R228, P3 ;  /* 0x000000e45b00720c */ /* 0x040fe20001f61670 */
[----:B-----5:R-:W-:Y:S01]  /*d310*/  FFMA.FTZ R46, R46, -UR17, R47 ;  /* 0x800000112e2e7c23 */ /* 0x020fe2000801002f */
[C---:B------:R-:W-:Y:S02]  /*d320*/  ISETP.LT.OR P6, PT, R91.reuse, R225, P6 ;  /* 0x000000e15b00720c */ /* 0x040fe400037c1670 */
[----:B------:R-:W-:Y:S01]  /*d330*/  ISETP.LT.OR P5, PT, R91, R222, P5 ;  /* 0x000000de5b00720c */ /* 0x000fe20002fa1670 */
[----:B------:R-:W-:Y:S01]  /*d340*/  IMAD.MOV.U32 R40, RZ, RZ, R96 ;  /* 0x000000ffff287224 */ /* 0x000fe200078e0060 */
[----:B------:R-:W-:Y:S01]  /*d350*/  FSEL R196, R34, -INF , !P2 ;  /* 0xff80000022c47808 */ /* 0x000fe20005000000 */
[--C-:B------:R-:W-:Y:S01]  /*d360*/  IMAD.IADD R96, R229, 0x1, -R44.reuse ;  /* 0x00000001e5607824 */ /* 0x100fe200078e0a2c */
[----:B------:R-:W-:Y:S01]  /*d370*/  FSEL R202, R32, -INF , !P4 ;  /* 0xff80000020ca7808 */ /* 0x000fe20006000000 */
[----:B-1----:R-:W-:Y:S01]  /*d380*/  FFMA.FTZ R45, R94, -UR17, R45 ;  /* 0x800000115e2d7c23 */ /* 0x002fe2000801002d */
[----:B------:R-:W-:Y:S01]  /*d390*/  FSEL R98, R46, -INF , !P3 ;  /* 0xff8000002e627808 */ /* 0x000fe20005800000 */
[----:B------:R-:W1:Y:S01]  /*d3a0*/  I2F R40, R40 ;  /* 0x0000002800287306 */ /* 0x000e620000201400 */
[----:B------:R-:W-:Y:S01]  /*d3b0*/  IABS R97, R96 ;  /* 0x0000006000617213 */ /* 0x000fe20000000000 */
[--C-:B------:R-:W-:Y:S01]  /*d3c0*/  IMAD.IADD R96, R226, 0x1, -R44.reuse ;  /* 0x00000001e2607824 */ /* 0x100fe200078e0a2c */
[----:B------:R-:W-:Y:S01]  /*d3d0*/  FSEL R113, R45, -INF , !P0 ;  /* 0xff8000002d717808 */ /* 0x000fe20004000000 */
[----:B---3--:R-:W-:Y:S01]  /*d3e0*/  IMAD.IADD R95, R232, 0x1, -R44 ;  /* 0x00000001e85f7824 */ /* 0x008fe200078e0a2c */
[C---:B------:R-:W-:Y:S01]  /*d3f0*/  ISETP.GE.AND P4, PT, R44.reuse, R230, PT ;  /* 0x000000e62c00720c */ /* 0x040fe20003f86270 */
[----:B------:R-:W-:Y:S01]  /*d400*/  IMAD.MOV.U32 R91, RZ, RZ, R97 ;  /* 0x000000ffff5b7224 */ /* 0x000fe200078e0061 */
[----:B------:R-:W-:Y:S01]  /*d410*/  IABS R96, R96 ;  /* 0x0000006000607213 */ /* 0x000fe20000000000 */
[----:B--2---:R-:W-:Y:S01]  /*d420*/  HMMA.16816.F32 R28, R20, R24, R28 ;  /* 0x00000018141c723c */ /* 0x004fe2000000181c */
[----:B------:R-:W-:Y:S01]  /*d430*/  IABS R95, R95 ;  /* 0x0000005f005f7213 */ /* 0x000fe20000000000 */
[----:B----4-:R-:W-:Y:S01]  /*d440*/  FFMA.FTZ R33, R41, -UR17, R33 ;  /* 0x8000001129217c23 */ /* 0x010fe20008010021 */
[----:B------:R-:W-:Y:S01]  /*d450*/  I2F R199, R96 ;  /* 0x0000006000c77306 */ /* 0x000fe20000201400 */
[----:B------:R-:W-:-:S02]  /*d460*/  ISETP.GE.AND P2, PT, R44, R227, PT ;  /* 0x000000e32c00720c */ /* 0x000fc40003f46270 */
[C---:B------:R-:W-:Y:S02]  /*d470*/  ISETP.GE.AND P0, PT, R44.reuse, R224, PT ;  /* 0x000000e02c00720c */ /* 0x040fe40003f06270 */
[----:B------:R-:W-:Y:S01]  /*d480*/  HMMA.16816.F32 R16, R8, R24, R16 ;  /* 0x000000180810723c */ /* 0x000fe20000001810 */
[----:B------:R-:W-:Y:S01]  /*d490*/  ISETP.GE.AND P3, PT, R44, R219, PT ;  /* 0x000000db2c00720c */ /* 0x000fe20003f66270 */
[----:B-1----:R-:W-:Y:S01]  /*d4a0*/  FFMA.FTZ R35, R40, -UR17, R35 ;  /* 0x8000001128237c23 */ /* 0x002fe20008010023 */
[----:B------:R-:W1:Y:S01]  /*d4b0*/  I2F R95, R95 ;  /* 0x0000005f005f7306 */ /* 0x000e620000201400 */
[C---:B------:R-:W-:Y:S02]  /*d4c0*/  ISETP.LT.OR P4, PT, R44.reuse, R231, P4 ;  /* 0x000000e72c00720c */ /* 0x040fe40002781670 */
[----:B------:R-:W-:Y:S01]  /*d4d0*/  ISETP.LT.OR P2, PT, R44, R228, P2 ;  /* 0x000000e42c00720c */ /* 0x000fe20001741670 */
[----:B------:R-:W-:Y:S01]  /*d4e0*/  IMAD.IADD R25, R223, 0x1, -R44 ;  /* 0x00000001df197824 */ /* 0x000fe200078e0a2c */
[----:B------:R-:W-:-:S02]  /*d4f0*/  IADD3 R24, R72, 0x61, RZ ;  /* 0x0000006148187810 */ /* 0x000fc40007ffe0ff */
[C---:B------:R-:W-:Y:S01]  /*d500*/  ISETP.LT.OR P0, PT, R44.reuse, R225, P0 ;  /* 0x000000e12c00720c */ /* 0x040fe20000701670 */
[----:B------:R-:W2:Y:S01]  /*d510*/  I2F R91, R91 ;  /* 0x0000005b005b7306 */ /* 0x000ea20000201400 */
[----:B------:R-:W-:Y:S01]  /*d520*/  IABS R25, R25 ;  /* 0x0000001900197213 */ /* 0x000fe20000000000 */
[--C-:B------:R-:W-:Y:S01]  /*d530*/  IMAD.IADD R34, R229, 0x1, -R24.reuse ;  /* 0x00000001e5227824 */ /* 0x100fe200078e0a18 */
[----:B------:R-:W-:Y:S01]  /*d540*/  ISETP.LT.OR P3, PT, R44, R222, P3 ;  /* 0x000000de2c00720c */ /* 0x000fe20001f61670 */
[--C-:B------:R-:W-:Y:S01]  /*d550*/  IMAD.IADD R32, R232, 0x1, -R24.reuse ;  /* 0x00000001e8207824 */ /* 0x100fe200078e0a18 */
[----:B------:R-:W-:Y:S01]  /*d560*/  HMMA.16816.F32 R44, R12, R42, RZ ;  /* 0x0000002a0c2c723c */ /* 0x000fe200000018ff */
[----:B------:R-:W-:Y:S01]  /*d570*/  FSEL R200, R33, -INF , !P6 ;  /* 0xff80000021c87808 */ /* 0x000fe20007000000 */
[----:B------:R-:W-:Y:S01]  /*d580*/  IMAD.IADD R186, R223, 0x1, -R24 ;  /* 0x00000001dfba7824 */ /* 0x000fe200078e0a18 */
[----:B------:R-:W3:Y:S01]  /*d590*/  I2F R25, R25 ;  /* 0x0000001900197306 */ /* 0x000ee20000201400 */
[----:B------:R-:W-:Y:S01]  /*d5a0*/  IABS R34, R34 ;  /* 0x0000002200227213 */ /* 0x000fe20000000000 */
[----:B-1----:R-:W-:Y:S01]  /*d5b0*/  FFMA.FTZ R28, R95, -UR17, R28 ;  /* 0x800000115f1c7c23 */ /* 0x002fe2000801001c */
[----:B------:R-:W-:-:S02]  /*d5c0*/  IABS R32, R32 ;  /* 0x0000002000207213 */ /* 0x000fc40000000000 */
[----:B------:R-:W-:Y:S01]  /*d5d0*/  FFMA.FTZ R199, R199, -UR17, R16 ;  /* 0x80000011c7c77c23 */ /* 0x000fe20008010010 */
[----:B------:R-:W-:Y:S01]  /*d5e0*/  FSEL R195, R35, -INF , !P5 ;  /* 0xff80000023c37808 */ /* 0x000fe20006800000 */
[----:B------:R-:W-:Y:S01]  /*d5f0*/  IMAD.IADD R16, R226, 0x1, -R24 ;  /* 0x00000001e2107824 */ /* 0x000fe200078e0a18 */
[----:B------:R-:W-:Y:S01]  /*d600*/  FSEL R119, R28, -INF , !P4 ;  /* 0xff8000001c777808 */ /* 0x000fe20006000000 */
[----:B--2---:R-:W-:Y:S01]  /*d610*/  FFMA.FTZ R30, R91, -UR17, R30 ;  /* 0x800000115b1e7c23 */ /* 0x004fe2000801001e */
[C---:B------:R-:W-:Y:S02]  /*d620*/  ISETP.GE.AND P6, PT, R24.reuse, R230, PT ;  /* 0x000000e61800720c */ /* 0x040fe40003fc6270 */
[----:B------:R-:W-:Y:S02]  /*d630*/  ISETP.GE.AND P5, PT, R24, R227, PT ;  /* 0x000000e31800720c */ /* 0x000fe40003fa6270 */
[----:B------:R-:W-:Y:S01]  /*d640*/  FSEL R99, R30, -INF , !P2 ;  /* 0xff8000001e637808 */ /* 0x000fe20005000000 */
[----:B---3--:R-:W-:Y:S01]  /*d650*/  FFMA.FTZ R188, R25, -UR17, R18 ;  /* 0x8000001119bc7c23 */ /* 0x008fe20008010012 */
[C---:B------:R-:W-:Y:S01]  /*d660*/  ISETP.GE.AND P4, PT, R24.reuse, R224, PT ;  /* 0x000000e01800720c */ /* 0x040fe20003f86270 */
[----:B------:R-:W-:Y:S01]  /*d670*/  IMAD.MOV.U32 R18, RZ, RZ, R34 ;  /* 0x000000ffff127224 */ /* 0x000fe200078e0022 */
[C---:B------:R-:W-:Y:S01]  /*d680*/  ISETP.GE.AND P2, PT, R24.reuse, R219, PT ;  /* 0x000000db1800720c */ /* 0x040fe20003f46270 */
[----:B------:R1:W2:Y:S01]  /*d690*/  I2F R25, R32 ;  /* 0x0000002000197306 */ /* 0x0002a20000201400 */
[C---:B------:R-:W-:Y:S01]  /*d6a0*/  ISETP.LT.OR P6, PT, R24.reuse, R231, P6 ;  /* 0x000000e71800720c */ /* 0x040fe200037c1670 */
[----:B------:R-:W-:Y:S01]  /*d6b0*/  HMMA.16816.F32 R44, R20, R26, R44 ;  /* 0x0000001a142c723c */ /* 0x000fe2000000182c */
[----:B------:R-:W-:-:S02]  /*d6c0*/  ISETP.LT.OR P5, PT, R24, R228, P5 ;  /* 0x000000e41800720c */ /* 0x000fc40002fa1670 */
[----:B------:R-:W-:Y:S02]  /*d6d0*/  IABS R16, R16 ;  /* 0x0000001000107213 */ /* 0x000fe40000000000 */
[C---:B------:R-:W-:Y:S01]  /*d6e0*/  ISETP.LT.OR P4, PT, R24.reuse, R225, P4 ;  /* 0x000000e11800720c */ /* 0x040fe20002781670 */
[----:B------:R-:W3:Y:S01]  /*d6f0*/  I2F R18, R18 ;  /* 0x0000001200127306 */ /* 0x000ee20000201400 */
[----:B------:R-:W-:Y:S02]  /*d700*/  ISETP.LT.OR P2, PT, R24, R222, P2 ;  /* 0x000000de1800720c */ /* 0x000fe40001741670 */
[C---:B------:R-:W-:Y:S02]  /*d710*/  IADD3 R24, R72.reuse, 0x68, RZ ;  /* 0x0000006848187810 */ /* 0x040fe40007ffe0ff */
[----:B------:R-:W-:Y:S02]  /*d720*/  IABS R186, R186 ;  /* 0x000000ba00ba7213 */ /* 0x000fe40000000000 */
[----:B------:R-:W-:Y:S01]  /*d730*/  IADD3 R92, R72, 0x69, RZ ;  /* 0x00000069485c7810 */ /* 0x000fe20007ffe0ff */
[----:B------:R-:W4:Y:S01]  /*d740*/  I2F R16, R16 ;  /* 0x0000001000107306 */ /* 0x000f220000201400 */
[----:B-1----:R-:W-:Y:S01]  /*d750*/  HMMA.16816.F32 R32, R4, R42, RZ ;  /* 0x0000002a0420723c */ /* 0x002fe200000018ff */
[----:B------:R-:W1:Y:S01]  /*d760*/  LDSM.16.M88.4 R40, [R215+0x3c00] ;  /* 0x003c0000d728783b */ /* 0x000e620000000200 */
[----:B--2---:R-:W-:Y:S01]  /*d770*/  FFMA.FTZ R29, R25, -UR17, R29 ;  /* 0x80000011191d7c23 */ /* 0x004fe2000801001d */
[----:B------:R-:W-:Y:S01]  /*d780*/  FSEL R188, R188, -INF , !P3 ;  /* 0xff800000bcbc7808 */ /* 0x000fe20005800000 */
[--C-:B------:R-:W-:Y:S01]  /*d790*/  IMAD.IADD R25, R229, 0x1, -R24.reuse ;  /* 0x00000001e5197824 */ /* 0x100fe200078e0a18 */
[----:B------:R-:W-:Y:S01]  /*d7a0*/  ISETP.GE.AND P3, PT, R24, R227, PT ;  /* 0x000000e31800720c */ /* 0x000fe20003f66270 */
[--C-:B------:R-:W-:Y:S01]  /*d7b0*/  IMAD.IADD R28, R226, 0x1, -R24.reuse ;  /* 0x00000001e21c7824 */ /* 0x100fe200078e0a18 */
[----:B------:R-:W2:Y:S01]  /*d7c0*/  I2F R186, R186 ;  /* 0x000000ba00ba7306 */ /* 0x000ea20000201400 */
[----:B---3--:R-:W-:Y:S01]  /*d7d0*/  FFMA.FTZ R31, R18, -UR17, R31 ;  /* 0x80000011121f7c23 */ /* 0x008fe2000801001f */
[----:B------:R-:W-:Y:S01]  /*d7e0*/  IABS R25, R25 ;  /* 0x0000001900197213 */ /* 0x000fe20000000000 */
[----:B------:R-:W-:Y:S01]  /*d7f0*/  IMAD.IADD R18, R232, 0x1, -R24 ;  /* 0x00000001e8127824 */ /* 0x000fe200078e0a18 */
[----:B------:R-:W-:Y:S01]  /*d800*/  FSEL R126, R29, -INF , !P6 ;  /* 0xff8000001d7e7808 */ /* 0x000fe20007000000 */
[--C-:B------:R-:W-:Y:S01]  /*d810*/  IMAD.IADD R95, R229, 0x1, -R92.reuse ;  /* 0x00000001e55f7824 */ /* 0x100fe200078e0a5c */
[----:B------:R-:W-:Y:S01]  /*d820*/  IABS R91, R28 ;  /* 0x0000001c005b7213 */ /* 0x000fe20000000000 */
[----:B------:R-:W-:Y:S01]  /*d830*/  IMAD.MOV.U32 R29, RZ, RZ, R25 ;  /* 0x000000ffff1d7224 */ /* 0x000fe200078e0019 */
[----:B------:R-:W-:Y:S01]  /*d840*/  IABS R18, R18 ;  /* 0x0000001200127213 */ /* 0x000fe20000000000 */
[----:B----4-:R-:W-:Y:S01]  /*d850*/  FFMA.FTZ R16, R16, -UR17, R17 ;  /* 0x8000001110107c23 */ /* 0x010fe20008010011 */
[----:B------:R-:W-:Y:S01]  /*d860*/  FSEL R199, R199, -INF , !P0 ;  /* 0xff800000c7c77808 */ /* 0x000fe20004000000 */
[----:B------:R-:W-:Y:S01]  /*d870*/  IMAD.IADD R17, R232, 0x1, -R92 ;  /* 0x00000001e8117824 */ /* 0x000fe200078e0a5c */
[----:B------:R3:W4:Y:S01]  /*d880*/  I2F R28, R29 ;  /* 0x0000001d001c7306 */ /* 0x0007220000201400 */
[----:B------:R-:W-:Y:S01]  /*d890*/  FSEL R185, R31, -INF , !P5 ;  /* 0xff8000001fb97808 */ /* 0x000fe20006800000 */
[C---:B------:R-:W-:Y:S01]  /*d8a0*/  IMAD.IADD R25, R223.reuse, 0x1, -R24 ;  /* 0x00000001df197824 */ /* 0x040fe200078e0a18 */
[----:B------:R-:W-:Y:S01]  /*d8b0*/  FSEL R194, R16, -INF , !P4 ;  /* 0xff80000010c27808 */ /* 0x000fe20006000000 */
[----:B--2---:R-:W-:Y:S01]  /*d8c0*/  FFMA.FTZ R186, R186, -UR17, R19 ;  /* 0x80000011baba7c23 */ /* 0x004fe20008010013 */
[----:B------:R-:W-:Y:S01]  /*d8d0*/  IABS R17, R17 ;  /* 0x0000001100117213 */ /* 0x000fe20000000000 */
[----:B------:R-:W-:Y:S01]  /*d8e0*/  HMMA.16816.F32 R32, R8, R26, R32 ;  /* 0x0000001a0820723c */ /* 0x000fe20000001820 */
[C---:B------:R-:W-:Y:S01]  /*d8f0*/  ISETP.GE.AND P0, PT, R24.reuse, R230, PT ;  /* 0x000000e61800720c */ /* 0x040fe20003f06270 */
[----:B------:R-:W2:Y:S01]  /*d900*/  I2F R18, R18 ;  /* 0x0000001200127306 */ /* 0x000ea20000201400 */
[C---:B------:R-:W-:Y:S01]  /*d910*/  ISETP.GE.AND P6, PT, R24.reuse, R224, PT ;  /* 0x000000e01800720c */ /* 0x040fe20003fc6270 */
[----:B------:R-:W-:Y:S01]  /*d920*/  IMAD.IADD R97, R223, 0x1, -R92 ;  /* 0x00000001df617824 */ /* 0x000fe200078e0a5c */
[----:B------:R-:W-:-:S02]  /*d930*/  ISETP.GE.AND P5, PT, R24, R219, PT ;  /* 0x000000db1800720c */ /* 0x000fc40003fa6270 */
[C---:B------:R-:W-:Y:S02]  /*d940*/  ISETP.LT.OR P3, PT, R24.reuse, R228, P3 ;  /* 0x000000e41800720c */ /* 0x040fe40001f61670 */
[----:B------:R-:W-:Y:S01]  /*d950*/  ISETP.LT.OR P0, PT, R24, R231, P0 ;  /* 0x000000e71800720c */ /* 0x000fe20000701670 */
[----:B------:R5:W-:Y:S01]  /*d960*/  I2F R94, R17 ;  /* 0x00000011005e7306 */ /* 0x000be20000201400 */
[----:B---3--:R-:W-:Y:S01]  /*d970*/  IMAD.IADD R29, R226, 0x1, -R92 ;  /* 0x00000001e21d7824 */ /* 0x008fe200078e0a5c */
[----:B------:R-:W-:Y:S01]  /*d980*/  ISETP.LT.OR P6, PT, R24, R225, P6 ;  /* 0x000000e11800720c */ /* 0x000fe200037c1670 */
[----:B----4-:R-:W-:Y:S01]  /*d990*/  FFMA.FTZ R28, R28, -UR17, R46 ;  /* 0x800000111c1c7c23 */ /* 0x010fe2000801002e */
[----:B------:R-:W-:Y:S02]  /*d9a0*/  ISETP.LT.OR P5, PT, R24, R222, P5 ;  /* 0x000000de1800720c */ /* 0x000fe40002fa1670 */
[----:B------:R-:W-:Y:S01]  /*d9b0*/  IABS R29, R29 ;  /* 0x0000001d001d7213 */ /* 0x000fe20000000000 */
[----:B--2---:R-:W-:Y:S01]  /*d9c0*/  FFMA.FTZ R44, R18, -UR17, R44 ;  /* 0x80000011122c7c23 */ /* 0x004fe2000801002c */
[----:B------:R-:W-:Y:S01]  /*d9d0*/  FSEL R114, R28, -INF , !P3 ;  /* 0xff8000001c727808 */ /* 0x000fe20005800000 */
[----:B------:R-:W2:Y:S02]  /*d9e0*/  I2F R91, R91 ;  /* 0x0000005b005b7306 */ /* 0x000ea40000201400 */
[----:B------:R-:W-:Y:S01]  /*d9f0*/  IMAD.MOV.U32 R96, RZ, RZ, R29 ;  /* 0x000000ffff607224 */ /* 0x000fe200078e001d */
[----:B------:R-:W-:Y:S01]  /*da00*/  IABS R24, R25 ;  /* 0x0000001900187213 */ /* 0x000fe20000000000 */
[----:B-1----:R-:W-:Y:S01]  /*da10*/  HMMA.16816.F32 R28, R12, R40, RZ ;  /* 0x000000280c1c723c */ /* 0x002fe200000018ff */
[----:B------:R-:W-:Y:S01]  /*da20*/  IABS R95, R95 ;  /* 0x0000005f005f7213 */ /* 0x000fe20000000000 */
[----:B-----5:R-:W1:Y:S01]  /*da30*/  LDSM.16.M88.4 R16, [R204] ;  /* 0x00000000cc10783b */ /* 0x020e620000000200 */
[----:B------:R-:W-:Y:S01]  /*da40*/  FSEL R186, R186, -INF , !P2 ;  /* 0xff800000baba7808 */ /* 0x000fe20005000000 */
[----:B------:R3:W4:Y:S01]  /*da50*/  I2F R93, R24 ;  /* 0x00000018005d7306 */ /* 0x0007220000201400 */
[----:B------:R-:W-:Y:S01]  /*da60*/  FSEL R44, R44, -INF , !P0 ;  /* 0xff8000002c2c7808 */ /* 0x000fe20004000000 */
[----:B------:R-:W-:-:S04]  /*da70*/  DEPBAR.LE SB0, 0x0 ;  /* 0x000080000000791a */ /* 0x000fc80000000000 */
[----:B------:R-:W-:Y:S01]  /*da80*/  IADD3 R46, R72, 0x70, RZ ;  /* 0x00000070482e7810 */ /* 0x000fe20007ffe0ff */
[----:B------:R-:W-:Y:S01]  /*da90*/  HMMA.16816.F32 R12, R12, R42, RZ ;  /* 0x0000002a0c0c723c */ /* 0x000fe200000018ff */
[----:B------:R-:W5:Y:S01]  /*daa0*/  I2F R95, R95 ;  /* 0x0000005f005f7306 */ /* 0x000f620000201400 */
[C---:B------:R-:W-:Y:S01]  /*dab0*/  ISETP.GE.AND P4, PT, R92.reuse, R230, PT ;  /* 0x000000e65c00720c */ /* 0x040fe20003f86270 */
[----:B--2---:R-:W-:Y:S01]  /*dac0*/  FFMA.FTZ R91, R91, -UR17, R32 ;  /* 0x800000115b5b7c23 */ /* 0x004fe20008010020 */
[----:B------:R-:W-:Y:S01]  /*dad0*/  ISETP.GE.AND P2, PT, R92, R227, PT ;  /* 0x000000e35c00720c */ /* 0x000fe20003f46270 */
[----:B------:R-:W-:Y:S01]  /*dae0*/  FFMA.FTZ R32, R94, -UR17, R45 ;  /* 0x800000115e207c23 */ /* 0x000fe2000801002d */
[C---:B------:R-:W-:Y:S02]  /*daf0*/  ISETP.GE.AND P0, PT, R92.reuse, R224, PT ;  /* 0x000000e05c00720c */ /* 0x040fe40003f06270 */
[C---:B------:R-:W-:Y:S01]  /*db00*/  ISETP.GE.AND P3, PT, R92.reuse, R219, PT ;  /* 0x000000db5c00720c */ /* 0x040fe20003f66270 */
[----:B---3--:R-:W-:Y:S01]  /*db10*/  HMMA.16816.F32 R24, R4, R40, RZ ;  /* 0x000000280418723c */ /* 0x008fe200000018ff */
[C---:B------:R-:W-:Y:S01]  /*db20*/  ISETP.LT.OR P4, PT, R92.reuse, R231, P4 ;  /* 0x000000e75c00720c */ /* 0x040fe20002781670 */
[----:B------:R-:W2:Y:S01]  /*db30*/  I2F R40, R96 ;  /* 0x0000006000287306 */ /* 0x000ea20000201400 */
[C---:B------:R-:W-:Y:S01]  /*db40*/  ISETP.LT.OR P2, PT, R92.reuse, R228, P2 ;  /* 0x000000e45c00720c */ /* 0x040fe20001741670 */
[----:B----4-:R-:W-:Y:S01]  /*db50*/  FFMA.FTZ R34, R93, -UR17, R34 ;  /* 0x800000115d227c23 */ /* 0x010fe20008010022 */
[----:B------:R-:W-:-:S02]  /*db60*/  ISETP.LT.OR P0, PT, R92, R225, P0 ;  /* 0x000000e15c00720c */ /* 0x000fc40000701670 */
[----:B------:R-:W-:Y:S01]  /*db70*/  ISETP.LT.OR P3, PT, R92, R222, P3 ;  /* 0x000000de5c00720c */ /* 0x000fe20001f61670 */
[--C-:B------:R-:W-:Y:S01]  /*db80*/  IMAD.IADD R92, R232, 0x1, -R46.reuse ;  /* 0x00000001e85c7824 */ /* 0x100fe200078e0a2e */
[----:B------:R-:W-:Y:S01]  /*db90*/  HMMA.16816.F32 R4, R4, R42, RZ ;  /* 0x0000002a0404723c */ /* 0x000fe200000018ff */
[----:B------:R-:W-:Y:S01]  /*dba0*/  IABS R41, R97 ;  /* 0x0000006100297213 */ /* 0x000fe20000000000 */
[----:B-----5:R-:W-:Y:S01]  /*dbb0*/  FFMA.FTZ R95, R95, -UR17, R47 ;  /* 0x800000115f5f7c23 */ /* 0x020fe2000801002f */
[----:B------:R-:W-:Y:S01]  /*dbc0*/  FSEL R178, R34, -INF , !P5 ;  /* 0xff80000022b27808 */ /* 0x000fe20006800000 */
[--C-:B------:R-:W-:Y:S01]  /*dbd0*/  IMAD.IADD R34, R223, 0x1, -R46.reuse ;  /* 0x00000001df227824 */ /* 0x100fe200078e0a2e */
[----:B------:R-:W-:Y:S02]  /*dbe0*/  IABS R92, R92 ;  /* 0x0000005c005c7213 */ /* 0x000fe40000000000 */
[----:B------:R-:W-:Y:S01]  /*dbf0*/  IMAD.IADD R43, R229, 0x1, -R46 ;  /* 0x00000001e52b7824 */ /* 0x000fe200078e0a2e */
[----:B------:R-:W3:Y:S01]  /*dc00*/  I2F R41, R41 ;  /* 0x0000002900297306 */ /* 0x000ee20000201400 */
[----:B------:R-:W-:Y:S01]  /*dc10*/  IADD3 R42, R72, 0x71, RZ ;  /* 0x00000071482a7810 */ /* 0x000fe20007ffe0ff */
[----:B------:R-:W-:Y:S01]  /*dc20*/  IMAD.MOV.U32 R45, RZ, RZ, R92 ;  /* 0x000000ffff2d7224 */ /* 0x000fe200078e005c */
[----:B------:R-:W-:Y:S01]  /*dc30*/  FSEL R193, R91, -INF , !P6 ;  /* 0xff8000005bc17808 */ /* 0x000fe20007000000 */
[----:B--2---:R-:W-:Y:S01]  /*dc40*/  FFMA.FTZ R40, R40, -UR17, R33 ;  /* 0x8000001128287c23 */ /* 0x004fe20008010021 */
[----:B-1----:R-:W-:Y:S01]  /*dc50*/  HMMA.16816.F32 R28, R20, R16, R28 ;  /* 0x00000010141c723c */ /* 0x002fe2000000181c */
[----:B------:R-:W-:Y:S01]  /*dc60*/  IABS R47, R43 ;  /* 0x0000002b002f7213 */ /* 0x000fe20000000000 */
[----:B------:R-:W-:Y:S01]  /*dc70*/  IMAD.IADD R43, R226, 0x1, -R46 ;  /* 0x00000001e22b7824 */ /* 0x000fe200078e0a2e */
[----:B------:R-:W1:Y:S01]  /*dc80*/  I2F R45, R45 ;  /* 0x0000002d002d7306 */ /* 0x000e620000201400 */
[----:B------:R-:W-:Y:S01]  /*dc90*/  FSEL R32, R32, -INF , !P4 ;  /* 0xff80000020207808 */ /* 0x000fe20006000000 */
[----:B------:R-:W-:Y:S01]  /*dca0*/  IMAD.IADD R92, R232, 0x1, -R42 ;  /* 0x00000001e85c7824 */ /* 0x000fe200078e0a2a */
[----:B------:R-:W-:-:S02]  /*dcb0*/  FSEL R191, R95, -INF , !P2 ;  /* 0xff8000005fbf7808 */ /* 0x000fc40005000000 */
[----:B------:R-:W-:Y:S01]  /*dcc0*/  HMMA.16816.F32 R24, R8, R16, R24 ;  /* 0x000000100818723c */ /* 0x000fe20000001818 */
[----:B------:R-:W-:Y:S02]  /*dcd0*/  IABS R43, R43 ;  /* 0x0000002b002b7213 */ /* 0x000fe40000000000 */
[C---:B------:R-:W-:Y:S01]  /*dce0*/  ISETP.GE.AND P6, PT, R46.reuse, R230, PT ;  /* 0x000000e62e00720c */ /* 0x040fe20003fc6270 */
[----:B------:R-:W2:Y:S01]  /*dcf0*/  I2F R47, R47 ;  /* 0x0000002f002f7306 */ /* 0x000ea20000201400 */
[C---:B------:R-:W-:Y:S01]  /*dd00*/  ISETP.GE.AND P5, PT, R46.reuse, R227, PT ;  /* 0x000000e32e00720c */ /* 0x040fe20003fa6270 */
[----:B---3--:R-:W-:Y:S01]  /*dd10*/  FFMA.FTZ R41, R41, -UR17, R35 ;  /* 0x8000001129297c23 */ /* 0x008fe20008010023 */
[C---:B------:R-:W-:Y:S01]  /*dd20*/  ISETP.GE.AND P4, PT, R46.reuse, R224, PT ;  /* 0x000000e02e00720c */ /* 0x040fe20003f86270 */
[----:B------:R-:W-:Y:S01]  /*dd30*/  HMMA.16816.F32 R12, R20, R18, R12 ;  /* 0x00000012140c723c */ /* 0x000fe2000000180c */
[----:B------:R-:W-:Y:S01]  /*dd40*/  ISETP.GE.AND P2, PT, R46, R219, PT ;  /* 0x000000db2e00720c */ /* 0x000fe20003f46270 */
[----:B------:R-:W-:Y:S01]  /*dd50*/  IMAD.IADD R16, R229, 0x1, -R42 ;  /* 0x00000001e5107824 */ /* 0x000fe200078e0a2a */
[----:B------:R-:W-:-:S02]  /*dd60*/  IABS R91, R34 ;  /* 0x00000022005b7213 */ /* 0x000fc40000000000 */
[----:B------:R3:W4:Y:S01]  /*dd70*/  I2F R34, R43 ;  /* 0x0000002b00227306 */ /* 0x0007220000201400 */
[C---:B------:R-:W-:Y:S02]  /*dd80*/  ISETP.LT.OR P6, PT, R46.reuse, R231, P6 ;  /* 0x000000e72e00720c */ /* 0x040fe400037c1670 */
[C---:B------:R-:W-:Y:S01]  /*dd90*/  ISETP.LT.OR P5, PT, R46.reuse, R228, P5 ;  /* 0x000000e42e00720c */ /* 0x040fe20002fa1670 */
[----:B-1----:R-:W-:Y:S01]  /*dda0*/  FFMA.FTZ R28, R45, -UR17, R28 ;  /* 0x800000112d1c7c23 */ /* 0x002fe2000801001c */
[C---:B------:R-:W-:Y:S01]  /*ddb0*/  ISETP.LT.OR P4, PT, R46.reuse, R225, P4 ;  /* 0x000000e12e00720c */ /* 0x040fe20002781670 */
[----:B------:R-:W-:Y:S01]  /*ddc0*/  HMMA.16816.F32 R4, R8, R18, R4 ;  /* 0x000000120804723c */ /* 0x000fe20000001804 */
[----:B------:R-:W-:Y:S01]  /*ddd0*/  ISETP.LT.OR P2, PT, R46, R222, P2 ;  /* 0x000000de2e00720c */ /* 0x000fe20001741670 */
[----:B--2---:R-:W-:Y:S01]  /*dde0*/  FFMA.FTZ R47, R47, -UR17, R30 ;  /* 0x800000112f2f7c23 */ /* 0x004fe2000801001e */
[----:B------:R-:W-:Y:S01]  /*ddf0*/  IADD3 R33, R72, 0x78, RZ ;  /* 0x0000007848217810 */ /* 0x000fe20007ffe0ff */
[----:B------:R-:W-:Y:S01]  /*de00*/  IMAD.IADD R30, R226, 0x1, -R42 ;  /* 0x00000001e21e7824 */ /* 0x000fe200078e0a2a */
[----:B------:R-:W-:-:S02]  /*de10*/  IABS R46, R92 ;  /* 0x0000005c002e7213 */ /* 0x000fc40000000000 */
[----:B------:R-:W-:Y:S01]  /*de20*/  IABS R16, R16 ;  /* 0x0000001000107213 */ /* 0x000fe20000000000 */
[--C-:B------:R-:W-:Y:S01]  /*de30*/  IMAD.IADD R20, R226, 0x1, -R33.reuse ;  /* 0x00000001e2147824 */ /* 0x100fe200078e0a21 */
[----:B------:R-:W-:Y:S01]  /*de40*/  FSEL R192, R40, -INF , !P0 ;  /* 0xff80000028c07808 */ /* 0x000fe20004000000 */
[----:B------:R-:W-:Y:S01]  /*de50*/  IMAD.MOV.U32 R17, RZ, RZ, R46 ;  /* 0x000000ffff117224 */ /* 0x000fe200078e002e */
[----:B------:R-:W-:Y:S01]  /*de60*/  FSEL R175, R41, -INF , !P3 ;  /* 0xff80000029af7808 */ /* 0x000fe20005800000 */
[----:B------:R-:W-:Y:S01]  /*de70*/  IMAD.IADD R40, R223, 0x1, -R42 ;  /* 0x00000001df287824 */ /* 0x000fe200078e0a2a */
[----:B------:R-:W-:Y:S01]  /*de80*/  IABS R20, R20 ;  /* 0x0000001400147213 */ /* 0x000fe20000000000 */
[----:B------:R-:W-:Y:S01]  /*de90*/  IMAD.IADD R41, R229, 0x1, -R33 ;  /* 0x00000001e5297824 */ /* 0x000fe200078e0a21 */
[----:B------:R1:W-:Y:S01]  /*dea0*/  I2F R35, R16 ;  /* 0x0000001000237306 */ /* 0x0003e20000201400 */
[----:B---3--:R-:W-:Y:S01]  /*deb0*/  IMAD.MOV.U32 R43, RZ, RZ, R91 ;  /* 0x000000ffff2b7224 */ /* 0x008fe200078e005b */
[----:B------:R-:W-:Y:S01]  /*dec0*/  IADD3 R72, R72, 0x79, RZ ;  /* 0x0000007948487810 */ /* 0x000fe20007ffe0ff */
[----:B----4-:R-:W-:Y:S01]  /*ded0*/  FFMA.FTZ R24, R34, -UR17, R24 ;  /* 0x8000001122187c23 */ /* 0x010fe20008010018 */
[----:B------:R-:W-:Y:S01]  /*dee0*/  IABS R41, R41 ;  /* 0x0000002900297213 */ /* 0x000fe20000000000 */
[----:B------:R-:W-:Y:S01]  /*def0*/  IMAD.MOV.U32 R21, RZ, RZ, R20 ;  /* 0x000000ffff157224 */ /* 0x000fe200078e0014 */
[----:B------:R-:W-:Y:S01]  /*df00*/  IABS R30, R30 ;  /* 0x0000001e001e7213 */ /* 0x000fe20000000000 */
[----:B------:R-:W-:Y:S01]  /*df10*/  IMAD.IADD R22, R223, 0x1, -R33 ;  /* 0x00000001df167824 */ /* 0x000fe200078e0a21 */
[----:B------:R-:W2:Y:S01]  /*df20*/  I2F R17, R17 ;  /* 0x0000001100117306 */ /* 0x000ea20000201400 */
[----:B------:R-:W-:Y:S01]  /*df30*/  FSEL R187, R24, -INF , !P4 ;  /* 0xff80000018bb7808 */ /* 0x000fe20006000000 */
[--C-:B------:R-:W-:Y:S01]  /*df40*/  IMAD.IADD R24, R229, 0x1, -R72.reuse ;  /* 0x00000001e5187824 */ /* 0x100fe200078e0a48 */
[----:B------:R-:W-:Y:S01]  /*df50*/  ISETP.GE.AND P0, PT, R42, R230, PT ;  /* 0x000000e62a00720c */ /* 0x000fe20003f06270 */
[----:B------:R-:W-:Y:S01]  /*df60*/  IMAD.MOV.U32 R23, RZ, RZ, R41 ;  /* 0x000000ffff177224 */ /* 0x000fe200078e0029 */
[----:B------:R-:W-:Y:S01]  /*df70*/  IABS R20, R22 ;  /* 0x0000001600147213 */ /* 0x000fe20000000000 */
[--C-:B------:R-:W-:Y:S01]  /*df80*/  IMAD.IADD R22, R232, 0x1, -R72.reuse ;  /* 0x00000001e8167824 */ /* 0x100fe200078e0a48 */
[----:B------:R-:W-:Y:S01]  /*df90*/  IABS R24, R24 ;  /* 0x0000001800187213 */ /* 0x000fe20000000000 */
[----:B------:R-:W3:Y:S01]  /*dfa0*/  I2F R43, R43 ;  /* 0x0000002b002b7306 */ /* 0x000ee20000201400 */
[----:B-1----:R-:W-:Y:S01]  /*dfb0*/  FSEL R16, R28, -INF , !P6 ;  /* 0xff8000001c107808 */ /* 0x002fe20007000000 */
[--C-:B------:R-:W-:Y:S01]  /*dfc0*/  IMAD.IADD R11, R223, 0x1, -R72.reuse ;  /* 0x00000001df0b7824 */ /* 0x100fe200078e0a48 */
[----:B------:R-:W-:Y:S01]  /*dfd0*/  IABS R28, R40 ;  /* 0x00000028001c7213 */ /* 0x000fe20000000000 */
[----:B------:R-:W-:Y:S01]  /*dfe0*/  IMAD.IADD R40, R232, 0x1, -R33 ;  /* 0x00000001e8287824 */ /* 0x000fe200078e0a21 */
[----:B------:R-:W-:Y:S01]  /*dff0*/  ISETP.LT.OR P0, PT, R42, R231, P0 ;  /* 0x000000e72a00720c */ /* 0x000fe20000701670 */
[----:B------:R-:W-:Y:S01]  /*e000*/  IMAD.IADD R8, R226, 0x1, -R72 ;  /* 0x00000001e2087824 */ /* 0x000fe200078e0a48 */
[----:B------:R-:W-:Y:S01]  /*e010*/  IABS R22, R22 ;  /* 0x0000001600167213 */ /* 0x000fe20000000000 */
[----:B------:R-:W1:Y:S01]  /*e020*/  I2F R21, R21 ;  /* 0x0000001500157306 */ /* 0x000e620000201400 */
[----:B------:R-:W-:Y:S01]  /*e030*/  IABS R40, R40 ;  /* 0x0000002800287213 */ /* 0x000fe20000000000 */
[----:B--2---:R-:W-:Y:S01]  /*e040*/  FFMA.FTZ R17, R17, -UR17, R29 ;  /* 0x8000001111117c23 */ /* 0x004fe2000801001d */
[----:B------:R-:W-:Y:S01]  /*e050*/  IABS R11, R11 ;  /* 0x0000000b000b7213 */ /* 0x000fe20000000000 */
[----:B------:R-:W-:Y:S01]  /*e060*/  IMAD.MOV.U32 R9, RZ, RZ, R24 ;  /* 0x000000ffff097224 */ /* 0x000fe200078e0018 */
[----:B------:R-:W-:Y:S01]  /*e070*/  IABS R8, R8 ;  /* 0x0000000800087213 */ /* 0x000fe20000000000 */
[----:B------:R-:W-:Y:S01]  /*e080*/  FFMA.FTZ R31, R35, -UR17, R31 ;  /* 0x80000011231f7c23 */ /* 0x000fe2000801001f */
[----:B------:R-:W-:Y:S01]  /*e090*/  FSEL R17, R17, -INF , !P0 ;  /* 0xff80000011117808 */ /* 0x000fe20004000000 */
[----:B------:R-:W2:Y:S01]  /*e0a0*/  I2F R30, R30 ;  /* 0x0000001e001e7306 */ /* 0x000ea20000201400 */
[----:B------:R-:W-:Y:S01]  /*e0b0*/  ISETP.GE.AND P0, PT, R33, R224, PT ;  /* 0x000000e02100720c */ /* 0x000fe20003f06270 */
[----:B---3--:R-:W-:Y:S01]  /*e0c0*/  FFMA.FTZ R26, R43, -UR17, R26 ;  /* 0x800000112b1a7c23 */ /* 0x008fe2000801001a */
[----:B------:R-:W-:-:S02]  /*e0d0*/  FSEL R190, R47, -INF , !P5 ;  /* 0xff8000002fbe7808 */ /* 0x000fc40006800000 */
[----:B------:R-:W-:Y:S02]  /*e0e0*/  ISETP.LT.OR P0, PT, R33, R225, P0 ;  /* 0x000000e12100720c */ /* 0x000fe40000701670 */
[----:B------:R-:W-:Y:S01]  /*e0f0*/  FSEL R165, R26, -INF , !P2 ;  /* 0xff8000001aa57808 */ /* 0x000fe20005000000 */
[----:B------:R-:W3:Y:S01]  /*e100*/  I2F R28, R28 ;  /* 0x0000001c001c7306 */ /* 0x000ee20000201400 */
[----:B-1----:R-:W-:Y:S01]  /*e110*/  FFMA.FTZ R4, R21, -UR17, R4 ;  /* 0x8000001115047c23 */ /* 0x002fe20008010004 */
[C---:B------:R-:W-:Y:S02]  /*e120*/  ISETP.GE.AND P3, PT, R42.reuse, R227, PT ;  /* 0x000000e32a00720c */ /* 0x040fe40003f66270 */
[C---:B------:R-:W-:Y:S02]  /*e130*/  ISETP.GE.AND P6, PT, R42.reuse, R224, PT ;  /* 0x000000e02a00720c */ /* 0x040fe40003fc6270 */
[----:B------:R-:W-:Y:S02]  /*e140*/  ISETP.GE.AND P5, PT, R42, R219, PT ;  /* 0x000000db2a00720c */ /* 0x000fe40003fa6270 */
[----:B------:R-:W1:Y:S01]  /*e150*/  I2F R40, R40 ;  /* 0x0000002800287306 */ /* 0x000e620000201400 */
[C---:B------:R-:W-:Y:S01]  /*e160*/  ISETP.GE.AND P4, PT, R33.reuse, R230, PT ;  /* 0x000000e62100720c */ /* 0x040fe20003f86270 */
[----:B--2---:R-:W-:Y:S01]  /*e170*/  FFMA.FTZ R25, R30, -UR17, R25 ;  /* 0x800000111e197c23 */ /* 0x004fe20008010019 */
[----:B------:R-:W-:-:S02]  /*e180*/  ISETP.GE.AND P2, PT, R33, R227, PT ;  /* 0x000000e32100720c */ /* 0x000fc40003f46270 */
[----:B------:R-:W-:Y:S02]  /*e190*/  FSEL R248, R4, -INF , !P0 ;  /* 0xff80000004f87808 */ /* 0x000fe40004000000 */
[----:B------:R-:W-:Y:S01]  /*e1a0*/  PLOP3.LUT P0, PT, PT, PT, UP0, 0x80, 0x0 ;  /* 0x000000000000781c */ /* 0x000fe20003f0f008 */
[----:B------:R-:W2:Y:S01]  /*e1b0*/  I2F R23, R23 ;  /* 0x0000001700177306 */ /* 0x000ea20000201400 */
[----:B---3--:R-:W-:Y:S01]  /*e1c0*/  FFMA.FTZ R27, R28, -UR17, R27 ;  /* 0x800000111c1b7c23 */ /* 0x008fe2000801001b */
[C---:B------:R-:W-:Y:S02]  /*e1d0*/  ISETP.LT.OR P3, PT, R42.reuse, R228, P3 ;  /* 0x000000e42a00720c */ /* 0x040fe40001f61670 */
[C---:B------:R-:W-:Y:S02]  /*e1e0*/  ISETP.LT.OR P6, PT, R42.reuse, R225, P6 ;  /* 0x000000e12a00720c */ /* 0x040fe400037c1670 */
[----:B------:R-:W-:Y:S02]  /*e1f0*/  ISETP.LT.OR P5, PT, R42, R222, P5 ;  /* 0x000000de2a00720c */ /* 0x000fe40002fa1670 */
[----:B------:R-:W3:Y:S01]  /*e200*/  I2F R20, R20 ;  /* 0x0000001400147306 */ /* 0x000ee20000201400 */
[----:B-1----:R-:W-:Y:S01]  /*e210*/  FFMA.FTZ R12, R40, -UR17, R12 ;  /* 0x80000011280c7c23 */ /* 0x002fe2000801000c */
[----:B------:R-:W-:-:S02]  /*e220*/  ISETP.LT.OR P4, PT, R33, R231, P4 ;  /* 0x000000e72100720c */ /* 0x000fc40002781670 */
[----:B------:R-:W-:Y:S02]  /*e230*/  ISETP.LT.OR P2, PT, R33, R228, P2 ;  /* 0x000000e42100720c */ /* 0x000fe40001741670 */
[----:B------:R-:W-:Y:S02]  /*e240*/  FSEL R189, R31, -INF , !P3 ;  /* 0xff8000001fbd7808 */ /* 0x000fe40005800000 */
[----:B------:R-:W1:Y:S01]  /*e250*/  I2F R22, R22 ;  /* 0x0000001600167306 */ /* 0x000e620000201400 */
[----:B--2---:R-:W-:Y:S01]  /*e260*/  FFMA.FTZ R14, R23, -UR17, R14 ;  /* 0x80000011170e7c23 */ /* 0x004fe2000801000e */
[----:B------:R-:W-:Y:S02]  /*e270*/  FSEL R201, R25, -INF , !P6 ;  /* 0xff80000019c97808 */ /* 0x000fe40007000000 */
[----:B------:R-:W-:Y:S02]  /*e280*/  FSEL R164, R27, -INF , !P5 ;  /* 0xff8000001ba47808 */ /* 0x000fe40006800000 */
[----:B------:R-:W-:-:S02]  /*e290*/  FSEL R203, R14, -INF , !P2 ;  /* 0xff8000000ecb7808 */ /* 0x000fc40005000000 */
[----:B------:R-:W2:Y:S01]  /*e2a0*/  I2F R9, R9 ;  /* 0x0000000900097306 */ /* 0x000ea20000201400 */
[C---:B------:R-:W-:Y:S01]  /*e2b0*/  ISETP.GE.AND P3, PT, R33.reuse, R219, PT ;  /* 0x000000db2100720c */ /* 0x040fe20003f66270 */
[----:B---3--:R-:W-:Y:S01]  /*e2c0*/  FFMA.FTZ R6, R20, -UR17, R6 ;  /* 0x8000001114067c23 */ /* 0x008fe20008010006 */
[C---:B------:R-:W-:Y:S02]  /*e2d0*/  ISETP.GE.AND P6, PT, R72.reuse, R230, PT ;  /* 0x000000e64800720c */ /* 0x040fe40003fc6270 */
[C---:B------:R-:W-:Y:S02]  /*e2e0*/  ISETP.GE.AND P5, PT, R72.reuse, R227, PT ;  /* 0x000000e34800720c */ /* 0x040fe40003fa6270 */
[----:B------:R-:W-:Y:S01]  /*e2f0*/  ISETP.GE.AND P2, PT, R72, R219, PT ;  /* 0x000000db4800720c */ /* 0x000fe20003f46270 */
[----:B------:R-:W3:Y:S01]  /*e300*/  I2F R10, R8 ;  /* 0x00000008000a7306 */ /* 0x000ee20000201400 */
[----:B-1----:R-:W-:Y:S01]  /*e310*/  FFMA.FTZ R13, R22, -UR17, R13 ;  /* 0x80000011160d7c23 */ /* 0x002fe2000801000d */
[----:B------:R-:W-:-:S02]  /*e320*/  ISETP.LT.OR P3, PT, R33, R222, P3 ;  /* 0x000000de2100720c */ /* 0x000fc40001f61670 */
[C---:B------:R-:W-:Y:S02]  /*e330*/  ISETP.LT.OR P6, PT, R72.reuse, R231, P6 ;  /* 0x000000e74800720c */ /* 0x040fe400037c1670 */
[C---:B------:R-:W-:Y:S02]  /*e340*/  ISETP.LT.OR P5, PT, R72.reuse, R228, P5 ;  /* 0x000000e44800720c */ /* 0x040fe40002fa1670 */
[----:B------:R-:W1:Y:S01]  /*e350*/  I2F R11, R11 ;  /* 0x0000000b000b7306 */ /* 0x000e620000201400 */
[----:B--2---:R-:W-:Y:S01]  /*e360*/  FFMA.FTZ R9, R9, -UR17, R15 ;  /* 0x8000001109097c23 */ /* 0x004fe2000801000f */
[----:B------:R-:W-:Y:S01]  /*e370*/  BAR.SYNC.DEFER_BLOCKING 0x0 ;  /* 0x0000000000007b1d */ /* 0x000fe20000010000 */
[----:B------:R-:W-:Y:S02]  /*e380*/  ISETP.LT.OR P2, PT, R72, R222, P2 ;  /* 0x000000de4800720c */ /* 0x000fe40001741670 */
[----:B------:R-:W-:Y:S02]  /*e390*/  FSEL R131, R6, -INF , !P3 ;  /* 0xff80000006837808 */ /* 0x000fe40005800000 */
[----:B------:R-:W-:Y:S01]  /*e3a0*/  FSEL R4, R13, -INF , !P6 ;  /* 0xff8000000d047808 */ /* 0x000fe20007000000 */
[----:B---3--:R-:W-:Y:S01]  /*e3b0*/  FFMA.FTZ R5, R10, -UR17, R5 ;  /* 0x800000110a057c23 */ /* 0x008fe20008010005 */
[----:B------:R-:W-:-:S02]  /*e3c0*/  FSEL R8, R12, -INF , !P4 ;  /* 0xff8000000c087808 */ /* 0x000fc40006000000 */
[C---:B------:R-:W-:Y:S02]  /*e3d0*/  ISETP.GE.AND P4, PT, R72.reuse, R224, PT ;  /* 0x000000e04800720c */ /* 0x040fe40003f86270 */
[----:B------:R-:W-:Y:S02]  /*e3e0*/  FSEL R250, R9, -INF , !P5 ;  /* 0xff80000009fa7808 */ /* 0x000fe40006800000 */
[----:B------:R-:W-:Y:S01]  /*e3f0*/  ISETP.LT.OR P4, PT, R72, R225, P4 ;  /* 0x000000e14800720c */ /* 0x000fe20002781670 */
[----:B-1----:R-:W-:-:S03]  /*e400*/  FFMA.FTZ R7, R11, -UR17, R7 ;  /* 0x800000110b077c23 */ /* 0x002fc60008010007 */
[----:B------:R-:W-:Y:S02]  /*e410*/  FSEL R181, R5, -INF , !P4 ;  /* 0xff80000005b57808 */ /* 0x000fe40006000000 */
[----:B------:R-:W-:Y:S01]  /*e420*/  FSEL R130, R7, -INF , !P2 ;  /* 0xff80000007827808 */ /* 0x000fe20005000000 */
[----:B------:R-:W-:Y:S05]  /*e430*/  @!P0 BRA `(.L_x_268) ;  /* 0x000003a000008947 */ /* 0x000fea0003800000 */
[----:B------:R-:W-:Y:S01]  /*e440*/  UIADD3 UR20, UR8, -0x3, URZ ;  /* 0xfffffffd08147890 */ /* 0x000fe2000fffe03f */
[----:B------:R-:W-:Y:S01]  /*e450*/  IMAD.U32 R5, RZ, RZ, UR6 ;  /* 0x00000006ff057e24 */ /* 0x000fe2000f8e00ff */
[----:B------:R-:W-:Y:S01]  /*e460*/  ULDC.64 UR14, c[0x0][0x198] ;  /* 0x00006600000e7ab9 */ /* 0x000fe20000000a00 */
[----:B------:R-:W-:Y:S01]  /*e470*/  @!P1 IMAD.MOV.U32 R9, RZ, RZ, c[0x0][0x19c] ;  /* 0x00006700ff099624 */ /* 0x000fe200078e00ff */
[----:B------:R-:W-:Y:S01]  /*e480*/  USHF.R.S32.HI UR8, URZ, 0x1f, UR20 ;  /* 0x0000001f3f087899 */ /* 0x000fe20008011414 */
[----:B------:R1:W-:Y:S01]  /*e490*/  @P1 STS [R218+0x2000], RZ ;  /* 0x002000ffda001388 */ /* 0x0003e20000000800 */
[----:B------:R-:W-:Y:S01]  /*e4a0*/  UIMAD.WIDE.U32 UR22, UR20, UR14, URZ ;  /* 0x0000000e141672a5 */ /* 0x000fe2000f8e003f */
[----:B------:R-:W-:Y:S01]  /*e4b0*/  BSSY B0, `(.L_x_269) ;  /* 0x0000031000007945 */ /* 0x000fe20003800000 */
[----:B------:R-:W-:Y:S01]  /*e4c0*/  UIMAD UR8, UR8, UR14, URZ ;  /* 0x0000000e080872a4 */ /* 0x000fe2000f8e023f */
[----:B------:R1:W-:Y:S03]  /*e4d0*/  @P1 STS [R218+0x2004], RZ ;  /* 0x002004ffda001388 */ /* 0x0003e60000000800 */
[----:B------:R-:W-:Y:S01]  /*e4e0*/  UIMAD UR8, UR20, UR15, UR8 ;  /* 0x0000000f140872a4 */ /* 0x000fe2000f8e0208 */
[----:B------:R-:W-:Y:S01]  /*e4f0*/  IMAD.U32 R10, RZ, RZ, UR22 ;  /* 0x00000016ff0a7e24 */ /* 0x000fe2000f8e00ff */
[----:B------:R1:W-:Y:S01]  /*e500*/  @P1 STS.64 [R218+0x2008], RZ ;  /* 0x002008ffda001388 */ /* 0x0003e20000000a00 */
[----:B------:R-:W-:Y:S01]  /*e510*/  IMAD.U32 R7, RZ, RZ, UR22 ;  /* 0x00000016ff077e24 */ /* 0x000fe2000f8e00ff */
[----:B------:R-:W-:-:S02]  /*e520*/  UIADD3 UR8, UR23, UR8, URZ ;  /* 0x0000000817087290 */ /* 0x000fc4000fffe03f */
[----:B------:R-:W-:-:S04]  /*e530*/  LEA R10, P0, R10, R220, 0x7 ;  /* 0x000000dc0a0a7211 */ /* 0x000fc800078038ff */
[----:B------:R-:W-:-:S05]  /*e540*/  IMAD.U32 R6, RZ, RZ, UR8 ;  /* 0x00000008ff067e24 */ /* 0x000fca000f8e00ff */
[----:B------:R-:W-:Y:S01]  /*e550*/  LEA.HI.X R11, R7, R235, R6, 0x7, P0 ;  /* 0x000000eb070b7211 */ /* 0x000fe200000f3c06 */
[----:B------:R-:W-:Y:S01]  /*e560*/  IMAD.U32 R6, RZ, RZ, UR6 ;  /* 0x00000006ff067e24 */ /* 0x000fe2000f8e00ff */
[----:B------:R-:W-:Y:S02]  /*e570*/  @!P1 LEA R5, P0, R5, R10, 0x6 ;  /* 0x0000000a05059211 */ /* 0x000fe400078030ff */
[----:B------:R-:W-:Y:S02]  /*e580*/  @!P1 IADD3 R7, P3, R10, UR28, RZ ;  /* 0x0000001c0a079c10 */ /* 0x000fe4000ff7e0ff */
        /* <DEDUP_REMOVED lines=35> */
.L_x_270:
[----:B------:R-:W-:Y:S05]  /*e7c0*/  BSYNC B0 ;  /* 0x0000000000007941 */ /* 0x000fea0003800000 */
.L_x_269:
[----:B------:R-:W0:Y:S02]  /*e7d0*/  LDGDEPBAR ;  /* 0x00000000000079af */ /* 0x000e240000000000 */
.L_x_268:
[----:B--2---:R-:W-:Y:S01]  /*e7e0*/  FMNMX.FTZ R6, R36, R68, !PT ;  /* 0x0000004424067209 */ /* 0x004fe20007810000 */
[----:B------:R-:W-:Y:S01]  /*e7f0*/  LDSM.16.MT88.4 R28, [R212+0x4000] ;  /* 0x00400000d41c783b */ /* 0x000fe20000004200 */
[----:B------:R-:W-:Y:S02]  /*e800*/  MOV R10, R98 ;  /* 0x00000062000a7202 */ /* 0x000fe40000000f00 */
[----:B------:R-:W-:Y:S02]  /*e810*/  FMNMX.FTZ R6, R66, R6, !PT ;  /* 0x0000000642067209 */ /* 0x000fe40007810000 */
[----:B------:R-:W-:Y:S02]  /*e820*/  MOV R9, R99 ;  /* 0x0000006300097202 */ /* 0x000fe40000000f00 */
[----:B------:R-:W-:Y:S02]  /*e830*/  FMNMX.FTZ R6, R67, R6, !PT ;  /* 0x0000000643067209 */ /* 0x000fe40007810000 */
[----:B------:R-:W-:-:S02]  /*e840*/  MOV R26, R114 ;  /* 0x00000072001a7202 */ /* 0x000fc40000000f00 */
[----:B------:R-:W-:Y:S02]  /*e850*/  FMNMX.FTZ R6, R70, R6, !PT ;  /* 0x0000000646067209 */ /* 0x000fe40007810000 */
[----:B------:R-:W-:Y:S02]  /*e860*/  MOV R27, R109 ;  /* 0x0000006d001b7202 */ /* 0x000fe40000000f00 */
[----:B------:R-:W-:Y:S02]  /*e870*/  FMNMX.FTZ R6, R73, R6, !PT ;  /* 0x0000000649067209 */ /* 0x000fe40007810000 */
[----:B-1----:R-:W-:Y:S02]  /*e880*/  MOV R14, R101 ;  /* 0x00000065000e7202 */ /* 0x002fe40000000f00 */
[----:B------:R-:W-:Y:S02]  /*e890*/  FMNMX.FTZ R6, R75, R6, !PT ;  /* 0x000000064b067209 */ /* 0x000fe40007810000 */
[----:B------:R-:W-:-:S02]  /*e8a0*/  MOV R12, R100 ;  /* 0x00000064000c7202 */ /* 0x000fc40000000f00 */
[----:B------:R-:W-:Y:S02]  /*e8b0*/  FMNMX.FTZ R6, R76, R6, !PT ;  /* 0x000000064c067209 */ /* 0x000fe40007810000 */
        /* <DEDUP_REMOVED lines=104> */
[----:B------:R-:W-:Y:S01]  /*ef40*/  FFMA.FTZ R81, R8, c[0x0][0x23c], -R5 ;  /* 0x00008f0008517a23 */ /* 0x000fe20000010805 */
[----:B------:R-:W2:Y:S01]  /*ef50*/  MUFU.EX2 R120, R120 ;  /* 0x0000007800787308 */ /* 0x000ea20000000800 */
[----:B------:R-:W-:Y:S01]  /*ef60*/  FADD.FTZ R16, R36, -R16 ;  /* 0x8000001024107221 */ /* 0x000fe20000010000 */
[----:B------:R-:W-:-:S02]  /*ef70*/  FMNMX.FTZ R6, R191, R6, !PT ;  /* 0x00000006bf067209 */ /* 0x000fc40007810000 */
[----:B-1----:R-:W-:Y:S01]  /*ef80*/  F2FP.PACK_AB R44, R128, R184 ;  /* 0x000000b8802c723e */ /* 0x002fe200000000ff */
[----:B------:R-:W-:Y:S01]  /*ef90*/  FMUL.FTZ R16, R16, c[0x0][0x23c] ;  /* 0x00008f0010107a20 */ /* 0x000fe20000410000 */
[----:B------:R-:W-:Y:S02]  /*efa0*/  FMNMX.FTZ R6, R190, R6, !PT ;  /* 0x00000006be067209 */ /* 0x000fe40007810000 */
[----:B------:R-:W-:Y:S02]  /*efb0*/  MUFU.EX2 R115, R115 ;  /* 0x0000007300737308 */ /* 0x000fe40000000800 */
[----:B------:R-:W-:-:S04]  /*efc0*/  FMNMX.FTZ R6, R189, R6, !PT ;  /* 0x00000006bd067209 */ /* 0x000fc80007810000 */
[----:B------:R-:W-:Y:S02]  /*efd0*/  FMNMX.FTZ R6, R203, R6, !PT ;  /* 0x00000006cb067209 */ /* 0x000fe40007810000 */
[----:B--2---:R-:W-:Y:S01]  /*efe0*/  F2FP.PACK_AB R46, R120, R127 ;  /* 0x0000007f782e723e */ /* 0x004fe200000000ff */
[----:B------:R-:W-:Y:S01]  /*eff0*/  MUFU.EX2 R114, R114 ;  /* 0x0000007200727308 */ /* 0x000fe20000000800 */
[----:B------:R-:W-:-:S05]  /*f000*/  FMNMX.FTZ R6, R250, R6, !PT ;  /* 0x00000006fa067209 */ /* 0x000fca0007810000 */
[----:B------:R-:W1:Y:S02]  /*f010*/  SHFL.BFLY PT, R7, R6, 0x2, 0x1f ;  /* 0x0c401f0006077f89 */ /* 0x000e6400000e0000 */
[----:B------:R-:W-:Y:S08]  /*f020*/  MUFU.EX2 R105, R105 ;  /* 0x0000006900697308 */ /* 0x000ff00000000800 */
[----:B------:R-:W-:Y:S08]  /*f030*/  MUFU.EX2 R104, R104 ;  /* 0x0000006800687308 */ /* 0x000ff00000000800 */
[----:B------:R-:W-:Y:S01]  /*f040*/  MUFU.EX2 R103, R103 ;  /* 0x0000006700677308 */ /* 0x000fe20000000800 */
[----:B-1----:R-:W-:-:S02]  /*f050*/  FMNMX.FTZ R108, R6, R7, !PT ;  /* 0x00000007066c7209 */ /* 0x002fc40007810000 */
[----:B------:R-:W-:-:S05]  /*f060*/  FMNMX.FTZ R7, R2, R125, !PT ;  /* 0x0000007d02077209 */ /* 0x000fca0007810000 */
        /* <DEDUP_REMOVED lines=10> */
[----:B------:R-:W-:Y:S01]  /*f110*/  MUFU.EX2 R95, R95 ;  /* 0x0000005f005f7308 */ /* 0x000fe20000000800 */
[----:B------:R-:W-:Y:S02]  /*f120*/  FSEL R24, R108, RZ, P2 ;  /* 0x000000ff6c187208 */ /* 0x000fe40001000000 */
[----:B------:R-:W-:Y:S02]  /*f130*/  FMNMX.FTZ R4, R111, R6, !PT ;  /* 0x000000066f047209 */ /* 0x000fe40007810000 */
[----:B------:R-:W-:Y:S01]  /*f140*/  FSEL R251, R251, RZ, P2 ;  /* 0x000000fffbfb7208 */ /* 0x000fe20001000000 */
[----:B------:R-:W-:Y:S01]  /*f150*/  FADD.FTZ R24, R3, -R24 ;  /* 0x8000001803187221 */ /* 0x000fe20000010000 */
[----:B------:R-:W-:Y:S01]  /*f160*/  FMNMX.FTZ R4, R110, R4, !PT ;  /* 0x000000046e047209 */ /* 0x000fe20007810000 */
[----:B------:R-:W-:Y:S02]  /*f170*/  MUFU.EX2 R94, R94 ;  /* 0x0000005e005e7308 */ /* 0x000fe40000000800 */
        /* <DEDUP_REMOVED lines=26> */
[----:B------:R-:W-:Y:S01]  /*f320*/  FMUL.FTZ R24, R24, c[0x0][0x23c] ;  /* 0x00008f0018187a20 */ /* 0x000fe20000410000 */
        /* <DEDUP_REMOVED lines=9> */
[----:B------:R-:W1:Y:S01]  /*f3c0*/  MUFU.EX2 R126, R126 ;  /* 0x0000007e007e7308 */ /* 0x000e620000000800 */
        /* <DEDUP_REMOVED lines=15> */
[----:B------:R-:W2:Y:S01]  /*f4c0*/  MUFU.EX2 R113, R113 ;  /* 0x0000007100717308 */ /* 0x000ea20000000800 */
        /* <DEDUP_REMOVED lines=44> */
[----:B-1----:R-:W-:Y:S01]  /*f790*/  F2FP.PACK_AB R45, R126, R183 ;  /* 0x000000b77e2d723e */ /* 0x002fe200000000ff */
[----:B------:R-:W1:Y:S01]  /*f7a0*/  SHFL.BFLY PT, R107, R5, 0x2, 0x1f ;  /* 0x0c401f00056b7f89 */ /* 0x000e6200000e0000 */
[----:B------:R-:W-:Y:S02]  /*f7b0*/  FMNMX.FTZ R4, R175, R4, !PT ;  /* 0x00000004af047209 */ /* 0x000fe40007810000 */
[----:B--2---:R-:W-:-:S02]  /*f7c0*/  F2FP.PACK_AB R47, R113, R119 ;  /* 0x00000077712f723e */ /* 0x004fc400000000ff */
[----:B------:R-:W-:Y:S01]  /*f7d0*/  FMNMX.FTZ R4, R165, R4, !PT ;  /* 0x00000004a5047209 */ /* 0x000fe20007810000 */
[----:B------:R-:W-:Y:S03]  /*f7e0*/  MUFU.EX2 R73, R73 ;  /* 0x0000004900497308 */ /* 0x000fe60000000800 */
[----:B------:R-:W-:-:S04]  /*f7f0*/  FMNMX.FTZ R4, R164, R4, !PT ;  /* 0x00000004a4047209 */ /* 0x000fc80007810000 */
[----:B------:R-:W-:Y:S01]  /*f800*/  FMNMX.FTZ R4, R131, R4, !PT ;  /* 0x0000000483047209 */ /* 0x000fe20007810000 */
[----:B------:R-:W-:Y:S03]  /*f810*/  MUFU.EX2 R72, R72 ;  /* 0x0000004800487308 */ /* 0x000fe60000000800 */
[----:B------:R-:W-:-:S05]  /*f820*/  FMNMX.FTZ R4, R130, R4, !PT ;  /* 0x0000000482047209 */ /* 0x000fca0007810000 */
[----:B------:R-:W2:Y:S01]  /*f830*/  SHFL.BFLY PT, R6, R4, 0x2, 0x1f ;  /* 0x0c401f0004067f89 */ /* 0x000ea200000e0000 */
[----:B------:R-:W-:Y:S01]  /*f840*/  MUFU.EX2 R71, R71 ;  /* 0x0000004700477308 */ /* 0x000fe20000000800 */
[----:B-1----:R-:W-:-:S05]  /*f850*/  FMNMX.FTZ R107, R5, R107, !PT ;  /* 0x0000006b056b7209 */ /* 0x002fca0007810000 */
[----:B------:R-:W1:Y:S02]  /*f860*/  SHFL.BFLY PT, R5, R107, 0x1, 0x1f ;  /* 0x0c201f006b057f89 */ /* 0x000e6400000e0000 */
[----:B------:R-:W-:Y:S08]  /*f870*/  MUFU.EX2 R70, R70 ;  /* 0x0000004600467308 */ /* 0x000ff00000000800 */
[----:B------:R-:W-:Y:S01]  /*f880*/  MUFU.EX2 R69, R69 ;  /* 0x0000004500457308 */ /* 0x000fe20000000800 */
[----:B--2---:R-:W-:-:S07]  /*f890*/  FMNMX.FTZ R4, R4, R6, !PT ;  /* 0x0000000604047209 */ /* 0x004fce0007810000 */
[----:B------:R-:W-:Y:S01]  /*f8a0*/  MUFU.EX2 R93, R93 ;  /* 0x0000005d005d7308 */ /* 0x000fe20000000800 */
[----:B-1----:R-:W-:Y:S02]  /*f8b0*/  FMNMX.FTZ R107, R107, R5, !PT ;  /* 0x000000056b6b7209 */ /* 0x002fe40007810000 */
[----:B------:R-:W1:Y:S05]  /*f8c0*/  SHFL.BFLY PT, R5, R4, 0x1, 0x1f ;  /* 0x0c201f0004057f89 */ /* 0x000e6a00000e0000 */
[----:B------:R-:W-:Y:S01]  /*f8d0*/  MUFU.EX2 R92, R92 ;  /* 0x0000005c005c7308 */ /* 0x000fe20000000800 */
[C---:B------:R-:W-:Y:S01]  /*f8e0*/  FSETP.NEU.FTZ.AND P1, PT, R107.reuse, -INF , PT ;  /* 0xff8000006b00780b */ /* 0x040fe20003f3d000 */
[----:B------:R-:W-:-:S05]  /*f8f0*/  FMUL.FTZ R182, R107, c[0x0][0x23c] ;  /* 0x00008f006bb67a20 */ /* 0x000fca0000410000 */
[----:B------:R-:W-:Y:S01]  /*f900*/  FSEL R182, R182, RZ, P1 ;  /* 0x000000ffb6b67208 */ /* 0x000fe20000800000 */
[----:B------:R-:W-:Y:S04]  /*f910*/  MUFU.EX2 R68, R68 ;  /* 0x0000004400447308 */ /* 0x000fe80000000800 */
[--C-:B------:R-:W-:Y:S02]  /*f920*/  FFMA.FTZ R179, R125, c[0x0][0x23c], -R182.reuse ;  /* 0x00008f007db37a23 */ /* 0x100fe400000108b6 */
[--C-:B------:R-:W-:Y:S02]  /*f930*/  FFMA.FTZ R125, R106, c[0x0][0x23c], -R182.reuse ;  /* 0x00008f006a7d7a23 */ /* 0x100fe400000108b6 */
[--C-:B------:R-:W-:Y:S01]  /*f940*/  FFMA.FTZ R118, R118, c[0x0][0x23c], -R182.reuse ;  /* 0x00008f0076767a23 */ /* 0x100fe200000108b6 */
[----:B------:R-:W-:Y:S01]  /*f950*/  MUFU.EX2 R67, R67 ;  /* 0x0000004300437308 */ /* 0x000fe20000000800 */
[----:B------:R-:W-:-:S02]  /*f960*/  FFMA.FTZ R111, R111, c[0x0][0x23c], -R182 ;  /* 0x00008f006f6f7a23 */ /* 0x000fc400000108b6 */
[--C-:B------:R-:W-:Y:S02]  /*f970*/  FFMA.FTZ R129, R129, c[0x0][0x23c], -R182.reuse ;  /* 0x00008f0081817a23 */ /* 0x100fe400000108b6 */
[--C-:B------:R-:W-:Y:S01]  /*f980*/  FFMA.FTZ R110, R110, c[0x0][0x23c], -R182.reuse ;  /* 0x00008f006e6e7a23 */ /* 0x100fe200000108b6 */
[----:B-1----:R-:W-:Y:S01]  /*f990*/  FMNMX.FTZ R106, R4, R5, !PT ;  /* 0x00000005046a7209 */ /* 0x002fe20007810000 */
[----:B------:R-:W-:Y:S01]  /*f9a0*/  FFMA.FTZ R172, R51, c[0x0][0x23c], -R182 ;  /* 0x00008f0033ac7a23 */ /* 0x000fe200000108b6 */
[----:B------:R-:W-:Y:S01]  /*f9b0*/  FSEL R4, R107, RZ, P1 ;  /* 0x000000ff6b047208 */ /* 0x000fe20000800000 */
[----:B------:R-:W-:Y:S01]  /*f9c0*/  MUFU.EX2 R179, R179 ;  /* 0x000000b300b37308 */ /* 0x000fe20000000800 */
[C---:B------:R-:W-:Y:S01]  /*f9d0*/  FSETP.NEU.FTZ.AND P0, PT, R106.reuse, -INF , PT ;  /* 0xff8000006a00780b */ /* 0x040fe20003f1d000 */
[----:B------:R-:W-:Y:S02]  /*f9e0*/  FMUL.FTZ R167, R106, c[0x0][0x23c] ;  /* 0x00008f006aa77a20 */ /* 0x000fe40000410000 */
[----:B------:R-:W-:Y:S01]  /*f9f0*/  FADD.FTZ R2, R2, -R4 ;  /* 0x8000000402027221 */ /* 0x000fe20000010000 */
[----:B------:R-:W-:Y:S01]  /*fa00*/  FSEL R4, R106, RZ, P0 ;  /* 0x000000ff6a047208 */ /* 0x000fe20000000000 */
[----:B------:R-:W-:Y:S01]  /*fa10*/  FFMA.FTZ R169, R54, c[0x0][0x23c], -R182 ;  /* 0x00008f0036a97a23 */ /* 0x000fe200000108b6 */
[----:B------:R-:W-:Y:S01]  /*fa20*/  FSEL R167, R167, RZ, P0 ;  /* 0x000000ffa7a77208 */ /* 0x000fe20000000000 */
[----:B------:R-:W-:Y:S01]  /*fa30*/  FMUL.FTZ R2, R2, c[0x0][0x23c] ;  /* 0x00008f0002027a20 */ /* 0x000fe20000410000 */
[----:B------:R-:W1:Y:S01]  /*fa40*/  MUFU.EX2 R125, R125 ;  /* 0x0000007d007d7308 */ /* 0x000e620000000800 */
[----:B------:R-:W-:Y:S01]  /*fa50*/  FADD.FTZ R4, R0, -R4 ;  /* 0x8000000400047221 */ /* 0x000fe20000010000 */
[----:B------:R-:W-:Y:S01]  /*fa60*/  F2FP.PACK_AB R54, R104, R105 ;  /* 0x000000696836723e */ /* 0x000fe200000000ff */
[----:B------:R-:W-:-:S02]  /*fa70*/  FFMA.FTZ R166, R124, c[0x0][0x23c], -R167 ;  /* 0x00008f007ca67a23 */ /* 0x000fc400000108a7 */
[----:B------:R-:W-:Y:S02]  /*fa80*/  FMUL.FTZ R4, R4, c[0x0][0x23c] ;  /* 0x00008f0004047a20 */ /* 0x000fe40000410000 */
[--C-:B------:R-:W-:Y:S01]  /*fa90*/  FFMA.FTZ R124, R123, c[0x0][0x23c], -R167.reuse ;  /* 0x00008f007b7c7a23 */ /* 0x100fe200000108a7 */
[----:B------:R-:W2:Y:S01]  /*faa0*/  MUFU.EX2 R180, R2 ;  /* 0x0000000200b47308 */ /* 0x000ea20000000800 */
[--C-:B------:R-:W-:Y:S02]  /*fab0*/  FFMA.FTZ R117, R117, c[0x0][0x23c], -R167.reuse ;  /* 0x00008f0075757a23 */ /* 0x100fe400000108a7 */
[--C-:B------:R-:W-:Y:S02]  /*fac0*/  FFMA.FTZ R116, R116, c[0x0][0x23c], -R167.reuse ;  /* 0x00008f0074747a23 */ /* 0x100fe400000108a7 */
[----:B------:R-:W-:Y:S02]  /*fad0*/  FFMA.FTZ R0, R122, c[0x0][0x23c], -R182 ;  /* 0x00008f007a007a23 */ /* 0x000fe400000108b6 */
[--C-:B------:R-:W-:Y:S01]  /*fae0*/  FFMA.FTZ R122, R39, c[0x0][0x23c], -R167.reuse ;  /* 0x00008f00277a7a23 */ /* 0x100fe200000108a7 */
[----:B------:R-:W3:Y:S01]  /*faf0*/  MUFU.EX2 R168, R4 ;  /* 0x0000000400a87308 */ /* 0x000ee20000000800 */
[--C-:B------:R-:W-:Y:S01]  /*fb00*/  FFMA.FTZ R123, R37, c[0x0][0x23c], -R167.reuse ;  /* 0x00008f00257b7a23 */ /* 0x100fe200000108a7 */
[----:B-1----:R-:W-:Y:S01]  /*fb10*/  F2FP.PACK_AB R20, R125, R179 ;  /* 0x000000b37d14723e */ /* 0x002fe200000000ff */
[----:B------:R-:W-:-:S02]  /*fb20*/  FFMA.FTZ R174, R50, c[0x0][0x23c], -R167 ;  /* 0x00008f0032ae7a23 */ /* 0x000fc400000108a7 */
[--C-:B------:R-:W-:Y:S02]  /*fb30*/  FFMA.FTZ R173, R49, c[0x0][0x23c], -R167.reuse ;  /* 0x00008f0031ad7a23 */ /* 0x100fe400000108a7 */
[--C-:B------:R-:W-:Y:S01]  /*fb40*/  FFMA.FTZ R176, R48, c[0x0][0x23c], -R167.reuse ;  /* 0x00008f0030b07a23 */ /* 0x100fe200000108a7 */
[----:B------:R-:W-:Y:S01]  /*fb50*/  MUFU.EX2 R118, R118 ;  /* 0x0000007600767308 */ /* 0x000fe20000000800 */
[----:B--2---:R-:W-:Y:S01]  /*fb60*/  FMUL.FTZ R13, R153, R180 ;  /* 0x000000b4990d7220 */ /* 0x004fe20000410000 */
[----:B------:R-:W-:Y:S01]  /*fb70*/  MOV R153, R14 ;  /* 0x0000000e00997202 */ /* 0x000fe20000000f00 */
[----:B------:R-:W-:Y:S01]  /*fb80*/  FMUL.FTZ R17, R141, R180 ;  /* 0x000000b48d117220 */ /* 0x000fe20000410000 */
[----:B------:R-:W-:Y:S01]  /*fb90*/  MOV R141, R18 ;  /* 0x00000012008d7202 */ /* 0x000fe20000000f00 */
[----:B------:R-:W-:Y:S01]  /*fba0*/  FFMA.FTZ R2, R121, c[0x0][0x23c], -R182 ;  /* 0x00008f0079027a23 */ /* 0x000fe200000108b6 */
[----:B------:R-:W-:Y:S01]  /*fbb0*/  LDSM.16.MT88.4 R48, [R211+0x4800] ;  /* 0x00480000d330783b */ /* 0x000fe20000004200 */
[----:B------:R-:W-:Y:S01]  /*fbc0*/  FFMA.FTZ R121, R38, c[0x0][0x23c], -R167 ;  /* 0x00008f0026797a23 */ /* 0x000fe200000108a7 */
[----:B------:R-:W1:Y:S01]  /*fbd0*/  MUFU.EX2 R111, R111 ;  /* 0x0000006f006f7308 */ /* 0x000e620000000800 */
[-C--:B---3--:R-:W-:Y:S01]  /*fbe0*/  FMUL.FTZ R14, R154, R168.reuse ;  /* 0x000000a89a0e7220 */ /* 0x088fe20000410000 */
[----:B------:R-:W2:Y:S01]  /*fbf0*/  LDSM.16.MT88.4 R4, [R211+0x4000] ;  /* 0x00400000d304783b */ /* 0x000ea20000004200 */
[----:B------:R-:W-:Y:S01]  /*fc00*/  MOV R154, R15 ;  /* 0x0000000f009a7202 */ /* 0x000fe20000000f00 */
[----:B------:R-:W-:Y:S01]  /*fc10*/  FMUL.FTZ R11, R159, R168 ;  /* 0x000000a89f0b7220 */ /* 0x000fe20000410000 */
[----:B------:R-:W-:Y:S01]  /*fc20*/  MOV R159, R12 ;  /* 0x0000000c009f7202 */ /* 0x000fe20000000f00 */
[----:B------:R-:W-:Y:S01]  /*fc30*/  FMUL.FTZ R15, R155, R168 ;  /* 0x000000a89b0f7220 */ /* 0x000fe20000410000 */
[----:B------:R-:W-:Y:S01]  /*fc40*/  MOV R155, R34 ;  /* 0x00000022009b7202 */ /* 0x000fe20000000f00 */
[----:B------:R-:W-:Y:S01]  /*fc50*/  MUFU.EX2 R166, R166 ;  /* 0x000000a600a67308 */ /* 0x000fe20000000800 */
[----:B------:R-:W-:Y:S01]  /*fc60*/  FMUL.FTZ R18, R142, R168 ;  /* 0x000000a88e127220 */ /* 0x000fe20000410000 */
[----:B------:R-:W-:Y:S01]  /*fc70*/  MOV R142, R33 ;  /* 0x00000021008e7202 */ /* 0x000fe20000000f00 */
[-C--:B------:R-:W-:Y:S01]  /*fc80*/  FMUL.FTZ R12, R152, R180.reuse ;  /* 0x000000b4980c7220 */ /* 0x080fe20000410000 */
[----:B------:R-:W-:Y:S01]  /*fc90*/  LDSM.16.MT88.4 R32, [R212+0x4400] ;  /* 0x00440000d420783b */ /* 0x000fe20000004200 */
[-C--:B------:R-:W-:Y:S01]  /*fca0*/  FMUL.FTZ R8, R156, R180.reuse ;  /* 0x000000b49c087220 */ /* 0x080fe20000410000 */
[----:B------:R-:W-:Y:S01]  /*fcb0*/  MOV R156, R19 ;  /* 0x00000013009c7202 */ /* 0x000fe20000000f00 */
[----:B------:R-:W-:Y:S01]  /*fcc0*/  FMUL.FTZ R9, R157, R180 ;  /* 0x000000b49d097220 */ /* 0x000fe20000410000 */
[----:B------:R-:W3:Y:S01]  /*fcd0*/  MUFU.EX2 R124, R124 ;  /* 0x0000007c007c7308 */ /* 0x000ee20000000800 */
[----:B------:R-:W4:Y:S01]  /*fce0*/  LDSM.16.MT88.4 R36, [R211+0x4400] ;  /* 0x00440000d324783b */ /* 0x000f220000004200 */
[----:B-1----:R-:W-:Y:S01]  /*fcf0*/  F2FP.PACK_AB R22, R111, R118 ;  /* 0x000000766f16723e */ /* 0x002fe200000000ff */
[-C--:B------:R-:W-:Y:S01]  /*fd00*/  FMUL.FTZ R10, R158, R168.reuse ;  /* 0x000000a89e0a7220 */ /* 0x080fe20000410000 */
[----:B------:R-:W-:Y:S01]  /*fd10*/  MOV R158, R27 ;  /* 0x0000001b009e7202 */ /* 0x000fe20000000f00 */
[----:B------:R-:W-:Y:S01]  /*fd20*/  FMUL.FTZ R19, R143, R168 ;  /* 0x000000a88f137220 */ /* 0x000fe20000410000 */
[----:B------:R-:W-:Y:S01]  /*fd30*/  MOV R157, R26 ;  /* 0x0000001a009d7202 */ /* 0x000fe20000000f00 */
[-C--:B------:R-:W-:Y:S01]  /*fd40*/  FMUL.FTZ R136, R136, R180.reuse ;  /* 0x000000b488887220 */ /* 0x080fe20000410000 */
[----:B------:R-:W-:Y:S01]  /*fd50*/  MUFU.EX2 R117, R117 ;  /* 0x0000007500757308 */ /* 0x000fe20000000800 */
[----:B------:R-:W-:Y:S01]  /*fd60*/  FMUL.FTZ R137, R137, R180 ;  /* 0x000000b489897220 */ /* 0x000fe20000410000 */
[----:B------:R-:W-:Y:S01]  /*fd70*/  MOV R143, R25 ;  /* 0x00000019008f7202 */ /* 0x000fe20000000f00 */
[----:B------:R-:W-:-:S02]  /*fd80*/  FMUL.FTZ R138, R138, R168 ;  /* 0x000000a88a8a7220 */ /* 0x000fc40000410000 */
[----:B------:R-:W-:Y:S02]  /*fd90*/  FMUL.FTZ R139, R139, R168 ;  /* 0x000000a88b8b7220 */ /* 0x000fe40000410000 */
[--C-:B------:R-:W-:Y:S01]  /*fda0*/  FFMA.FTZ R170, R53, c[0x0][0x23c], -R182.reuse ;  /* 0x00008f0035aa7a23 */ /* 0x100fe200000108b6 */
[----:B------:R-:W1:Y:S01]  /*fdb0*/  MUFU.EX2 R116, R116 ;  /* 0x0000007400747308 */ /* 0x000e620000000800 */
[----:B---3--:R-:W-:Y:S01]  /*fdc0*/  F2FP.PACK_AB R21, R124, R166 ;  /* 0x000000a67c15723e */ /* 0x008fe200000000ff */
[--C-:B------:R-:W-:Y:S01]  /*fdd0*/  FFMA.FTZ R171, R52, c[0x0][0x23c], -R182.reuse ;  /* 0x00008f0034ab7a23 */ /* 0x100fe200000108b6 */
[----:B------:R-:W-:Y:S01]  /*fde0*/  F2FP.PACK_AB R52, R114, R115 ;  /* 0x000000737234723e */ /* 0x000fe200000000ff */
[----:B------:R-:W-:Y:S01]  /*fdf0*/  FFMA.FTZ R177, R177, c[0x0][0x23c], -R167 ;  /* 0x00008f00b1b17a23 */ /* 0x000fe200000108a7 */
[----:B------:R-:W-:Y:S01]  /*fe00*/  F2FP.PACK_AB R53, R79, R112 ;  /* 0x000000704f35723e */ /* 0x000fe200000000ff */
[--C-:B------:R-:W-:Y:S02]  /*fe10*/  FFMA.FTZ R252, R252, c[0x0][0x23c], -R182.reuse ;  /* 0x00008f00fcfc7a23 */ /* 0x100fe400000108b6 */
[----:B------:R3:W5:Y:S01]  /*fe20*/  MUFU.EX2 R152, R16 ;  /* 0x0000001000987308 */ /* 0x0007620000000800 */
[----:B------:R-:W-:-:S02]  /*fe30*/  FFMA.FTZ R249, R249, c[0x0][0x23c], -R182 ;  /* 0x00008f00f9f97a23 */ /* 0x000fc400000108b6 */
[--C-:B------:R-:W-:Y:S02]  /*fe40*/  FFMA.FTZ R247, R247, c[0x0][0x23c], -R182.reuse ;  /* 0x00008f00f7f77a23 */ /* 0x100fe400000108b6 */
[--C-:B------:R-:W-:Y:S02]  /*fe50*/  FFMA.FTZ R246, R246, c[0x0][0x23c], -R167.reuse ;  /* 0x00008f00f6f67a23 */ /* 0x100fe400000108a7 */
[--C-:B------:R-:W-:Y:S01]  /*fe60*/  FFMA.FTZ R245, R245, c[0x0][0x23c], -R167.reuse ;  /* 0x00008f00f5f57a23 */ /* 0x100fe200000108a7 */
[----:B-1----:R-:W-:Y:S01]  /*fe70*/  F2FP.PACK_AB R23, R116, R117 ;  /* 0x000000757417723e */ /* 0x002fe200000000ff */
[----:B------:R1:W-:Y:S01]  /*fe80*/  MUFU.EX2 R3, R129 ;  /* 0x0000008100037308 */ /* 0x0003e20000000800 */
[--C-:B------:R-:W-:Y:S02]  /*fe90*/  FFMA.FTZ R244, R244, c[0x0][0x23c], -R167.reuse ;  /* 0x00008f00f4f47a23 */ /* 0x100fe400000108a7 */
[----:B------:R-:W-:Y:S02]  /*fea0*/  FFMA.FTZ R243, R243, c[0x0][0x23c], -R167 ;  /* 0x00008f00f3f37a23 */ /* 0x000fe400000108a7 */
[----:B------:R-:W-:Y:S01]  /*feb0*/  FFMA.FTZ R239, R239, c[0x0][0x23c], -R182 ;  /* 0x00008f00efef7a23 */ /* 0x000fe200000108b6 */
[----:B------:R-:W-:Y:S01]  /*fec0*/  HMMA.16816.F32 R8, R20, R28, R8 ;  /* 0x0000001c1408723c */ /* 0x000fe20000001808 */
[----:B---3--:R-:W-:Y:S01]  /*fed0*/  FMUL.FTZ R16, R140, R180 ;  /* 0x000000b48c107220 */ /* 0x008fe20000410000 */
[----:B------:R-:W-:Y:S01]  /*fee0*/  MUFU.EX2 R110, R110 ;  /* 0x0000006e006e7308 */ /* 0x000fe20000000800 */
[----:B-----5:R-:W-:-:S02]  /*fef0*/  FMUL.FTZ R40, R144, R152 ;  /* 0x0000009890287220 */ /* 0x020fc40000410000 */
[-C--:B------:R-:W-:Y:S02]  /*ff00*/  FMUL.FTZ R41, R145, R152.reuse ;  /* 0x0000009891297220 */ /* 0x080fe40000410000 */
[-C--:B------:R-:W-:Y:S01]  /*ff10*/  FMUL.FTZ R25, R161, R152.reuse ;  /* 0x00000098a1197220 */ /* 0x080fe20000410000 */
[C---:B------:R-:W-:Y:S01]  /*ff20*/  HMMA.16816.F32 R12, R20.reuse, R30, R12 ;  /* 0x0000001e140c723c */ /* 0x040fe2000000180c */
[----:B------:R-:W-:Y:S01]  /*ff30*/  FMUL.FTZ R148, R148, R152 ;  /* 0x0000009894947220 */ /* 0x000fe20000410000 */
[----:B------:R-:W3:Y:S01]  /*ff40*/  MUFU.EX2 R140, R24 ;  /* 0x00000018008c7308 */ /* 0x000ee20000000800 */
[----:B-1----:R-:W-:Y:S01]  /*ff50*/  FFMA.FTZ R129, R55, c[0x0][0x23c], -R167 ;  /* 0x00008f0037817a23 */ /* 0x002fe200000108a7 */
[----:B------:R-:W-:Y:S01]  /*ff60*/  F2FP.PACK_AB R55, R77, R78 ;  /* 0x0000004e4d37723e */ /* 0x000fe200000000ff */
[-C--:B------:R-:W-:Y:S02]  /*ff70*/  FMUL.FTZ R149, R149, R152.reuse ;  /* 0x0000009895957220 */ /* 0x080fe40000410000 */
[-C--:B------:R-:W-:Y:S01]  /*ff80*/  FMUL.FTZ R132, R132, R152.reuse ;  /* 0x0000009884847220 */ /* 0x080fe20000410000 */
[----:B--2---:R-:W-:Y:S01]  /*ff90*/  HMMA.16816.F32 R16, R20, R4, R16 ;  /* 0x000000041410723c */ /* 0x004fe20000001810 */
[----:B------:R-:W-:Y:S01]  /*ffa0*/  FMUL.FTZ R133, R133, R152 ;  /* 0x0000009885857220 */ /* 0x000fe20000410000 */
[----:B------:R-:W1:Y:S01]  /*ffb0*/  MUFU.EX2 R0, R0 ;  /* 0x0000000000007308 */ /* 0x000e620000000800 */
[----:B------:R-:W-:-:S02]  /*ffc0*/  FFMA.FTZ R238, R238, c[0x0][0x23c], -R182 ;  /* 0x00008f00eeee7a23 */ /* 0x000fc400000108b6 */
[--C-:B------:R-:W-:Y:S02]  /*ffd0*/  FFMA.FTZ R202, R202, c[0x0][0x23c], -R182.reuse ;  /* 0x00008f00caca7a23 */ /* 0x100fe400000108b6 */
[----:B------:R-:W-:Y:S01]  /*ffe0*/  FFMA.FTZ R200, R200, c[0x0][0x23c], -R182 ;  /* 0x00008f00c8c87a23 */ /* 0x000fe200000108b6 */
[----:B------:R-:W-:Y:S01]  /*fff0*/  HMMA.16816.F32 R20, R20, R6, R136 ;  /* 0x000000061414723c */ /* 0x000fe20000001888 */
[----:B------:R-:W-:Y:S01]  /*10000*/  FFMA.FTZ R198, R198, c[0x0][0x23c], -R167 ;  /* 0x00008f00c6c67a23 */ /* 0x000fe200000108a7 */
[----:B------:R-:W-:Y:S01]  /*10010*/  MUFU.EX2 R2, R2 ;  /* 0x0000000200027308 */ /* 0x000fe20000000800 */
[-C--:B---3--:R-:W-:Y:S02]  /*10020*/  FMUL.FTZ R42, R146, R140.reuse ;  /* 0x0000008c922a7220 */ /* 0x088fe40000410000 */
[----:B------:R-:W-:Y:S02]  /*10030*/  FMUL.FTZ R43, R147, R140 ;  /* 0x0000008c932b7220 */ /* 0x000fe40000410000 */
[----:B------:R-:W-:-:S02]  /*10040*/  FMUL.FTZ R24, R160, R152 ;  /* 0x00000098a0187220 */ /* 0x000fc40000410000 */
[-C--:B------:R-:W-:Y:S01]  /*10050*/  FMUL.FTZ R26, R162, R140.reuse ;  /* 0x0000008ca21a7220 */ /* 0x080fe20000410000 */
[----:B------:R-:W-:Y:S01]  /*10060*/  MUFU.EX2 R122, R122 ;  /* 0x0000007a007a7308 */ /* 0x000fe20000000800 */
[-C--:B------:R-:W-:Y:S01]  /*10070*/  FMUL.FTZ R27, R163, R140.reuse ;  /* 0x0000008ca31b7220 */ /* 0x080fe20000410000 */
[C---:B------:R-:W-:Y:S01]  /*10080*/  HMMA.16816.F32 R40, R44.reuse, R4, R40 ;  /* 0x000000042c28723c */ /* 0x040fe20000001828 */
[-C--:B------:R-:W-:Y:S02]  /*10090*/  FMUL.FTZ R150, R150, R140.reuse ;  /* 0x0000008c96967220 */ /* 0x080fe40000410000 */
[-C--:B------:R-:W-:Y:S02]  /*100a0*/  FMUL.FTZ R151, R151, R140.reuse ;  /* 0x0000008c97977220 */ /* 0x080fe40000410000 */
[-C--:B------:R-:W-:Y:S01]  /*100b0*/  FMUL.FTZ R134, R134, R140.reuse ;  /* 0x0000008c86867220 */ /* 0x080fe20000410000 */
[----:B------:R-:W2:Y:S01]  /*100c0*/  MUFU.EX2 R121, R121 ;  /* 0x0000007900797308 */ /* 0x000ea20000000800 */
[----:B------:R-:W-:Y:S01]  /*100d0*/  FMUL.FTZ R135, R135, R140 ;  /* 0x0000008c87877220 */ /* 0x000fe20000410000 */
[----:B------:R-:W-:Y:S01]  /*100e0*/  HMMA.16816.F32 R24, R44, R28, R24 ;  /* 0x0000001c2c18723c */ /* 0x000fe20000001818 */
[----:B------:R-:W-:-:S02]  /*100f0*/  FFMA.FTZ R197, R197, c[0x0][0x23c], -R167 ;  /* 0x00008f00c5c57a23 */ /* 0x000fc400000108a7 */
[--C-:B------:R-:W-:Y:S02]  /*10100*/  FFMA.FTZ R196, R196, c[0x0][0x23c], -R167.reuse ;  /* 0x00008f00c4c47a23 */ /* 0x100fe400000108a7 */
[----:B------:R-:W-:Y:S01]  /*10110*/  FFMA.FTZ R195, R195, c[0x0][0x23c], -R167 ;  /* 0x00008f00c3c37a23 */ /* 0x000fe200000108a7 */
[----:B------:R-:W-:Y:S01]  /*10120*/  MUFU.EX2 R123, R123 ;  /* 0x0000007b007b7308 */ /* 0x000fe20000000800 */
[----:B------:R-:W-:Y:S01]  /*10130*/  FFMA.FTZ R152, R242, R152, R184 ;  /* 0x00000098f2987223 */ /* 0x000fe200000100b8 */
[C---:B------:R-:W-:Y:S01]  /*10140*/  HMMA.16816.F32 R28, R44.reuse, R30, R148 ;  /* 0x0000001e2c1c723c */ /* 0x040fe20000001894 */
[----:B------:R-:W-:Y:S01]  /*10150*/  FFMA.FTZ R140, R241, R140, R183 ;  /* 0x0000008cf18c7223 */ /* 0x000fe200000100b7 */
[----:B------:R-:W-:Y:S01]  /*10160*/  LDSM.16.MT88.4 R148, [R212+0x5c00] ;  /* 0x005c0000d494783b */ /* 0x000fe20000004200 */
[----:B------:R-:W-:Y:S02]  /*10170*/  FFMA.FTZ R180, R240, R180, R179 ;  /* 0x000000b4f0b47223 */ /* 0x000fe400000100b3 */
[----:B------:R-:W-:Y:S01]  /*10180*/  FFMA.FTZ R166, R233, R168, R166 ;  /* 0x000000a8e9a67223 */ /* 0x000fe200000100a6 */
[----:B------:R-:W3:Y:S01]  /*10190*/  MUFU.EX2 R129, R129 ;  /* 0x0000008100817308 */ /* 0x000ee20000000800 */
[----:B------:R-:W-:Y:S01]  /*101a0*/  FADD.FTZ R152, R128, R152 ;  /* 0x0000009880987221 */ /* 0x000fe20000010000 */
[----:B------:R-:W-:Y:S01]  /*101b0*/  HMMA.16816.F32 R4, R44, R6, R132 ;  /* 0x000000062c04723c */ /* 0x000fe20000001884 */
[----:B------:R-:W-:-:S02]  /*101c0*/  FADD.FTZ R140, R126, R140 ;  /* 0x0000008c7e8c7221 */ /* 0x000fc40000010000 */
[----:B------:R-:W-:Y:S02]  /*101d0*/  FADD.FTZ R180, R125, R180 ;  /* 0x000000b47db47221 */ /* 0x000fe40000010000 */
[----:B------:R-:W-:Y:S01]  /*101e0*/  FADD.FTZ R124, R124, R166 ;  /* 0x000000a67c7c7221 */ /* 0x000fe20000010000 */
[----:B------:R-:W-:Y:S01]  /*101f0*/  MUFU.EX2 R169, R169 ;  /* 0x000000a900a97308 */ /* 0x000fe20000000800 */
[----:B-1----:R-:W-:Y:S01]  /*10200*/  F2FP.PACK_AB R44, R0, R110 ;  /* 0x0000006e002c723e */ /* 0x002fe200000000ff */
[C---:B----4-:R-:W-:Y:S01]  /*10210*/  HMMA.16816.F32 R40, R52.reuse, R36, R40 ;  /* 0x000000243428723c */ /* 0x050fe20000001828 */
[----:B--2---:R-:W-:Y:S01]  /*10220*/  F2FP.PACK_AB R45, R121, R122 ;  /* 0x0000007a792d723e */ /* 0x004fe200000000ff */
[----:B------:R-:W-:Y:S01]  /*10230*/  FADD.FTZ R127, R127, R152 ;  /* 0x000000987f7f7221 */ /* 0x000fe20000010000 */
[----:B------:R-:W-:Y:S01]  /*10240*/  F2FP.PACK_AB R46, R3, R2 ;  /* 0x00000002032e723e */ /* 0x000fe200000000ff */
[----:B------:R-:W-:Y:S01]  /*10250*/  FADD.FTZ R140, R119, R140 ;  /* 0x0000008c778c7221 */ /* 0x000fe20000010000 */
[----:B---3--:R-:W-:Y:S01]  /*10260*/  F2FP.PACK_AB R47, R129, R123 ;  /* 0x0000007b812f723e */ /* 0x008fe200000000ff */
[----:B------:R-:W-:Y:S02]  /*10270*/  MUFU.EX2 R170, R170 ;  /* 0x000000aa00aa7308 */ /* 0x000fe40000000800 */
[----:B------:R-:W-:Y:S01]  /*10280*/  HMMA.16816.F32 R24, R52, R32, R24 ;  /* 0x000000203418723c */ /* 0x000fe20000001818 */
[----:B------:R-:W-:-:S02]  /*10290*/  FADD.FTZ R180, R118, R180 ;  /* 0x000000b476b47221 */ /* 0x000fc40000010000 */
[----:B------:R-:W-:Y:S02]  /*102a0*/  FADD.FTZ R124, R117, R124 ;  /* 0x0000007c757c7221 */ /* 0x000fe40000010000 */
[----:B------:R-:W-:Y:S01]  /*102b0*/  FADD.FTZ R127, R120, R127 ;  /* 0x0000007f787f7221 */ /* 0x000fe20000010000 */
[----:B------:R-:W-:Y:S02]  /*102c0*/  MUFU.EX2 R171, R171 ;  /* 0x000000ab00ab7308 */ /* 0x000fe40000000800 */
[C---:B------:R-:W-:Y:S01]  /*102d0*/  HMMA.16816.F32 R8, R44.reuse, R32, R8 ;  /* 0x000000202c08723c */ /* 0x040fe20000001808 */
[----:B------:R-:W-:Y:S02]  /*102e0*/  FADD.FTZ R113, R113, R140 ;  /* 0x0000008c71717221 */ /* 0x000fe40000010000 */
[----:B------:R-:W-:Y:S02]  /*102f0*/  FADD.FTZ R180, R111, R180 ;  /* 0x000000b46fb47221 */ /* 0x000fe40000010000 */
[----:B------:R-:W-:Y:S01]  /*10300*/  FADD.FTZ R124, R116, R124 ;  /* 0x0000007c747c7221 */ /* 0x000fe20000010000 */
[----:B------:R-:W1:Y:S02]  /*10310*/  MUFU.EX2 R172, R172 ;  /* 0x000000ac00ac7308 */ /* 0x000e640000000800 */
[----:B------:R-:W-:Y:S01]  /*10320*/  HMMA.16816.F32 R12, R44, R34, R12 ;  /* 0x000000222c0c723c */ /* 0x000fe2000000180c */
[----:B------:R-:W-:-:S02]  /*10330*/  FFMA.FTZ R32, R143, c[0x0][0x23c], -R182 ;  /* 0x00008f008f207a23 */ /* 0x000fc400000108b6 */
[----:B------:R-:W-:Y:S02]  /*10340*/  FADD.FTZ R127, R115, R127 ;  /* 0x0000007f737f7221 */ /* 0x000fe40000010000 */
[----:B------:R-:W-:Y:S01]  /*10350*/  FADD.FTZ R112, R112, R113 ;  /* 0x0000007170707221 */ /* 0x000fe20000010000 */
[----:B------:R-:W-:Y:S02]  /*10360*/  MUFU.EX2 R174, R174 ;  /* 0x000000ae00ae7308 */ /* 0x000fe40000000800 */
[----:B------:R-:W-:Y:S01]  /*10370*/  HMMA.16816.F32 R16, R44, R36, R16 ;  /* 0x000000242c10723c */ /* 0x000fe20000001810 */
[----:B------:R-:W-:Y:S02]  /*10380*/  FADD.FTZ R110, R110, R180 ;  /* 0x000000b46e6e7221 */ /* 0x000fe40000010000 */
[----:B------:R-:W-:Y:S02]  /*10390*/  FADD.FTZ R122, R122, R124 ;  /* 0x0000007c7a7a7221 */ /* 0x000fe40000010000 */
[----:B------:R-:W-:-:S02]  /*103a0*/  FADD.FTZ R114, R114, R127 ;  /* 0x0000007f72727221 */ /* 0x000fc40000010000 */
[----:B------:R-:W-:Y:S01]  /*103b0*/  FFMA.FTZ R36, R142, c[0x0][0x23c], -R182 ;  /* 0x00008f008e247a23 */ /* 0x000fe200000108b6 */
[----:B------:R-:W-:Y:S01]  /*103c0*/  HMMA.16816.F32 R20, R44, R38, R20 ;  /* 0x000000262c14723c */ /* 0x000fe20000001814 */
[----:B------:R-:W2:Y:S01]  /*103d0*/  LDSM.16.MT88.4 R44, [R212+0x4800] ;  /* 0x00480000d42c783b */ /* 0x000ea20000004200 */
[----:B------:R-:W3:Y:S01]  /*103e0*/  MUFU.EX2 R173, R173 ;  /* 0x000000ad00ad7308 */ /* 0x000ee20000000800 */
[----:B------:R-:W-:Y:S02]  /*103f0*/  FADD.FTZ R112, R79, R112 ;  /* 0x000000704f707221 */ /* 0x000fe40000010000 */
[----:B------:R-:W-:Y:S01]  /*10400*/  FADD.FTZ R110, R0, R110 ;  /* 0x0000006e006e7221 */ /* 0x000fe20000010000 */
[----:B------:R-:W-:Y:S01]  /*10410*/  MOV R0, R106 ;  /* 0x0000006a00007202 */ /* 0x000fe20000000f00 */
[----:B------:R-:W-:Y:S01]  /*10420*/  FADD.FTZ R122, R121, R122 ;  /* 0x0000007a797a7221 */ /* 0x000fe20000010000 */
[----:B------:R-:W-:Y:S01]  /*10430*/  HMMA.16816.F32 R28, R52, R34, R28 ;  /* 0x00000022341c723c */ /* 0x000fe2000000181c */
[----:B------:R-:W-:Y:S01]  /*10440*/  FADD.FTZ R114, R105, R114 ;  /* 0x0000007269727221 */ /* 0x000fe20000010000 */
[----:B------:R4:W-:Y:S01]  /*10450*/  MUFU.EX2 R134, R36 ;  /* 0x0000002400867308 */ /* 0x0009e20000000800 */
[----:B------:R-:W-:-:S02]  /*10460*/  FADD.FTZ R112, R78, R112 ;  /* 0x000000704e707221 */ /* 0x000fc40000010000 */
[----:B------:R-:W-:Y:S01]  /*10470*/  FADD.FTZ R110, R2, R110 ;  /* 0x0000006e026e7221 */ /* 0x000fe20000010000 */
[----:B------:R-:W-:Y:S01]  /*10480*/  MOV R2, R107 ;  /* 0x0000006b00027202 */ /* 0x000fe20000000f00 */
[----:B------:R-:W-:Y:S01]  /*10490*/  FADD.FTZ R122, R123, R122 ;  /* 0x0000007a7b7a7221 */ /* 0x000fe20000010000 */
[----:B-1----:R-:W-:Y:S01]  /*104a0*/  F2FP.PACK_AB R34, R172, R171 ;  /* 0x000000abac22723e */ /* 0x002fe200000000ff */
[----:B------:R-:W-:Y:S01]  /*104b0*/  HMMA.16816.F32 R4, R52, R38, R4 ;  /* 0x000000263404723c */ /* 0x000fe20000001804 */
[----:B------:R-:W-:Y:S01]  /*104c0*/  MUFU.EX2 R176, R176 ;  /* 0x000000b000b07308 */ /* 0x000fe20000000800 */
[----:B---3--:R-:W-:Y:S01]  /*104d0*/  F2FP.PACK_AB R33, R173, R174 ;  /* 0x000000aead21723e */ /* 0x008fe200000000ff */
[----:B------:R-:W-:Y:S02]  /*104e0*/  FADD.FTZ R114, R104, R114 ;  /* 0x0000007268727221 */ /* 0x000fe40000010000 */
[----:B------:R-:W-:Y:S02]  /*104f0*/  FADD.FTZ R112, R77, R112 ;  /* 0x000000704d707221 */ /* 0x000fe40000010000 */
[----:B------:R-:W-:Y:S01]  /*10500*/  F2FP.PACK_AB R52, R102, R103 ;  /* 0x000000676634723e */ /* 0x000fe200000000ff */
[----:B------:R-:W-:Y:S01]  /*10510*/  FADD.FTZ R110, R3, R110 ;  /* 0x0000006e036e7221 */ /* 0x000fe20000010000 */
[----:B------:R-:W1:Y:S01]  /*10520*/  MUFU.EX2 R177, R177 ;  /* 0x000000b100b17308 */ /* 0x000e620000000800 */
[----:B----4-:R-:W-:Y:S01]  /*10530*/  FFMA.FTZ R36, R141, c[0x0][0x23c], -R182 ;  /* 0x00008f008d247a23 */ /* 0x010fe200000108b6 */
[----:B------:R-:W-:Y:S01]  /*10540*/  F2FP.PACK_AB R53, R75, R76 ;  /* 0x0000004c4b35723e */ /* 0x000fe200000000ff */
[----:B------:R-:W-:Y:S01]  /*10550*/  FADD.FTZ R122, R129, R122 ;  /* 0x0000007a817a7221 */ /* 0x000fe20000010000 */
[----:B------:R-:W-:Y:S01]  /*10560*/  F2FP.PACK_AB R54, R100, R101 ;  /* 0x000000656436723e */ /* 0x000fe200000000ff */
[----:B------:R-:W-:Y:S01]  /*10570*/  FADD.FTZ R114, R103, R114 ;  /* 0x0000007267727221 */ /* 0x000fe20000010000 */
[----:B------:R-:W-:Y:S01]  /*10580*/  F2FP.PACK_AB R55, R73, R74 ;  /* 0x0000004a4937723e */ /* 0x000fe200000000ff */
[----:B------:R-:W-:Y:S01]  /*10590*/  FADD.FTZ R112, R76, R112 ;  /* 0x000000704c707221 */ /* 0x000fe20000010000 */
[----:B------:R3:W4:Y:S01]  /*105a0*/  MUFU.EX2 R136, R36 ;  /* 0x0000002400887308 */ /* 0x0007220000000800 */
[----:B------:R-:W-:Y:S01]  /*105b0*/  FADD.FTZ R110, R169, R110 ;  /* 0x0000006ea96e7221 */ /* 0x000fe20000010000 */
[----:B------:R-:W-:Y:S01]  /*105c0*/  MOV R3, R108 ;  /* 0x0000006c00037202 */ /* 0x000fe20000000f00 */
[----:B------:R-:W-:-:S02]  /*105d0*/  FADD.FTZ R122, R174, R122 ;  /* 0x0000007aae7a7221 */ /* 0x000fc40000010000 */
[C---:B------:R-:W-:Y:S01]  /*105e0*/  HMMA.16816.F32 R40, R52.reuse, R48, R40 ;  /* 0x000000303428723c */ /* 0x040fe20000001828 */
[--C-:B------:R-:W-:Y:S02]  /*105f0*/  FFMA.FTZ R199, R199, c[0x0][0x23c], -R182.reuse ;  /* 0x00008f00c7c77a23 */ /* 0x100fe400000108b6 */
[----:B------:R5:W-:Y:S01]  /*10600*/  MUFU.EX2 R132, R32 ;  /* 0x0000002000847308 */ /* 0x000be20000000800 */
[----:B-1----:R-:W-:Y:S01]  /*10610*/  F2FP.PACK_AB R35, R177, R176 ;  /* 0x000000b0b123723e */ /* 0x002fe200000000ff */
[--C-:B------:R-:W-:Y:S02]  /*10620*/  FFMA.FTZ R194, R194, c[0x0][0x23c], -R182.reuse ;  /* 0x00008f00c2c27a23 */ /* 0x100fe400000108b6 */
[--C-:B------:R-:W-:Y:S01]  /*10630*/  FFMA.FTZ R193, R193, c[0x0][0x23c], -R182.reuse ;  /* 0x00008f00c1c17a23 */ /* 0x100fe200000108b6 */
[C---:B--2---:R-:W-:Y:S01]  /*10640*/  HMMA.16816.F32 R24, R52.reuse, R44, R24 ;  /* 0x0000002c3418723c */ /* 0x044fe20000001818 */
[--C-:B------:R-:W-:Y:S02]  /*10650*/  FFMA.FTZ R192, R192, c[0x0][0x23c], -R182.reuse ;  /* 0x00008f00c0c07a23 */ /* 0x100fe400000108b6 */
[----:B---3--:R-:W-:Y:S01]  /*10660*/  FFMA.FTZ R36, R155, c[0x0][0x23c], -R182 ;  /* 0x00008f009b247a23 */ /* 0x008fe200000108b6 */
[----:B------:R-:W-:Y:S01]  /*10670*/  MUFU.EX2 R252, R252 ;  /* 0x000000fc00fc7308 */ /* 0x000fe20000000800 */
[--C-:B------:R-:W-:Y:S01]  /*10680*/  FFMA.FTZ R188, R188, c[0x0][0x23c], -R167.reuse ;  /* 0x00008f00bcbc7a23 */ /* 0x100fe200000108a7 */
[----:B----4-:R-:W-:Y:S01]  /*10690*/  MOV R241, R136 ;  /* 0x0000008800f17202 */ /* 0x010fe20000000f00 */
[--C-:B------:R-:W-:Y:S01]  /*106a0*/  FFMA.FTZ R178, R178, c[0x0][0x23c], -R167.reuse ;  /* 0x00008f00b2b27a23 */ /* 0x100fe200000108a7 */
[----:B------:R-:W-:Y:S01]  /*106b0*/  HMMA.16816.F32 R28, R52, R46, R28 ;  /* 0x0000002e341c723c */ /* 0x000fe2000000181c */
[----:B------:R-:W-:Y:S01]  /*106c0*/  FFMA.FTZ R175, R175, c[0x0][0x23c], -R167 ;  /* 0x00008f00afaf7a23 */ /* 0x000fe200000108a7 */
[----:B-----5:R-:W-:-:S02]  /*106d0*/  F2FP.PACK_AB R32, R170, R169 ;  /* 0x000000a9aa20723e */ /* 0x020fc400000000ff */
[----:B------:R1:W2:Y:S01]  /*106e0*/  MUFU.EX2 R138, R36 ;  /* 0x00000024008a7308 */ /* 0x0002a20000000800 */
[----:B------:R-:W-:Y:S02]  /*106f0*/  FADD.FTZ R114, R102, R114 ;  /* 0x0000007266727221 */ /* 0x000fe40000010000 */
[----:B------:R-:W-:Y:S01]  /*10700*/  FADD.FTZ R112, R75, R112 ;  /* 0x000000704b707221 */ /* 0x000fe20000010000 */
[----:B------:R-:W-:Y:S01]  /*10710*/  HMMA.16816.F32 R4, R52, R50, R4 ;  /* 0x000000323404723c */ /* 0x000fe20000001804 */
[----:B------:R-:W-:Y:S02]  /*10720*/  FADD.FTZ R110, R170, R110 ;  /* 0x0000006eaa6e7221 */ /* 0x000fe40000010000 */
[----:B------:R-:W-:Y:S01]  /*10730*/  FADD.FTZ R122, R173, R122 ;  /* 0x0000007aad7a7221 */ /* 0x000fe20000010000 */
[----:B------:R-:W-:Y:S01]  /*10740*/  MUFU.EX2 R249, R249 ;  /* 0x000000f900f97308 */ /* 0x000fe20000000800 */
[--C-:B------:R-:W-:Y:S02]  /*10750*/  FFMA.FTZ R186, R186, c[0x0][0x23c], -R167.reuse ;  /* 0x00008f00baba7a23 */ /* 0x100fe400000108a7 */
[----:B------:R-:W-:Y:S01]  /*10760*/  F2FP.PACK_AB R52, R98, R99 ;  /* 0x000000636234723e */ /* 0x000fe200000000ff */
[C---:B------:R-:W-:Y:S01]  /*10770*/  HMMA.16816.F32 R8, R32.reuse, R44, R8 ;  /* 0x0000002c2008723c */ /* 0x040fe20000001808 */
[----:B------:R-:W-:Y:S01]  /*10780*/  F2FP.PACK_AB R53, R71, R72 ;  /* 0x000000484735723e */ /* 0x000fe200000000ff */
[--C-:B------:R-:W-:Y:S01]  /*10790*/  FFMA.FTZ R187, R187, c[0x0][0x23c], -R182.reuse ;  /* 0x00008f00bbbb7a23 */ /* 0x100fe200000108b6 */
[----:B------:R-:W-:Y:S01]  /*107a0*/  F2FP.PACK_AB R54, R96, R97 ;  /* 0x000000616036723e */ /* 0x000fe200000000ff */
[--C-:B-1----:R-:W-:Y:S01]  /*107b0*/  FFMA.FTZ R36, R154, c[0x0][0x23c], -R167.reuse ;  /* 0x00008f009a247a23 */ /* 0x102fe200000108a7 */
[----:B------:R-:W-:Y:S01]  /*107c0*/  MUFU.EX2 R247, R247 ;  /* 0x000000f700f77308 */ /* 0x000fe20000000800 */
[----:B------:R-:W-:Y:S01]  /*107d0*/  F2FP.PACK_AB R55, R69, R70 ;  /* 0x000000464537723e */ /* 0x000fe200000000ff */
[----:B------:R-:W-:Y:S01]  /*107e0*/  FFMA.FTZ R44, R158, c[0x0][0x23c], -R167 ;  /* 0x00008f009e2c7a23 */ /* 0x000fe200000108a7 */
[----:B------:R-:W-:Y:S01]  /*107f0*/  HMMA.16816.F32 R12, R32, R46, R12 ;  /* 0x0000002e200c723c */ /* 0x000fe2000000180c */
[--C-:B------:R-:W-:Y:S01]  /*10800*/  FFMA.FTZ R201, R201, c[0x0][0x23c], -R182.reuse ;  /* 0x00008f00c9c97a23 */ /* 0x100fe200000108b6 */
[----:B--2---:R-:W-:Y:S01]  /*10810*/  MOV R242, R138 ;  /* 0x0000008a00f27202 */ /* 0x004fe20000000f00 */
[----:B------:R-:W-:-:S02]  /*10820*/  FFMA.FTZ R248, R248, c[0x0][0x23c], -R182 ;  /* 0x00008f00f8f87a23 */ /* 0x000fc400000108b6 */
[----:B------:R1:W-:Y:S01]  /*10830*/  MUFU.EX2 R133, R36 ;  /* 0x0000002400857308 */ /* 0x0003e20000000800 */
[----:B------:R-:W-:Y:S01]  /*10840*/  FADD.FTZ R114, R101, R114 ;  /* 0x0000007265727221 */ /* 0x000fe20000010000 */
[----:B------:R-:W-:Y:S01]  /*10850*/  F2FP.PACK_AB R46, R138, R136 ;  /* 0x000000888a2e723e */ /* 0x000fe200000000ff */
[C---:B------:R-:W-:Y:S01]  /*10860*/  HMMA.16816.F32 R16, R32.reuse, R48, R16 ;  /* 0x000000302010723c */ /* 0x040fe20000001810 */
[----:B------:R-:W-:Y:S02]  /*10870*/  FADD.FTZ R112, R74, R112 ;  /* 0x000000704a707221 */ /* 0x000fe40000010000 */
[----:B------:R-:W-:Y:S02]  /*10880*/  FADD.FTZ R110, R171, R110 ;  /* 0x0000006eab6e7221 */ /* 0x000fe40000010000 */
[----:B------:R-:W2:Y:S01]  /*10890*/  MUFU.EX2 R139, R44 ;  /* 0x0000002c008b7308 */ /* 0x000ea20000000800 */
[----:B------:R-:W-:Y:S02]  /*108a0*/  FADD.FTZ R122, R176, R122 ;  /* 0x0000007ab07a7221 */ /* 0x000fe40000010000 */
[----:B------:R-:W-:Y:S01]  /*108b0*/  HMMA.16816.F32 R20, R32, R50, R20 ;  /* 0x000000322014723c */ /* 0x000fe20000001814 */
[----:B------:R-:W3:Y:S01]  /*108c0*/  LDSM.16.MT88.4 R32, [R212+0x4c00] ;  /* 0x004c0000d420783b */ /* 0x000ee20000004200 */
[----:B------:R-:W-:-:S02]  /*108d0*/  FADD.FTZ R114, R100, R114 ;  /* 0x0000007264727221 */ /* 0x000fc40000010000 */
[----:B------:R-:W-:Y:S01]  /*108e0*/  FADD.FTZ R112, R73, R112 ;  /* 0x0000007049707221 */ /* 0x000fe20000010000 */
[----:B------:R-:W-:Y:S01]  /*108f0*/  LDSM.16.MT88.4 R48, [R211+0x5000] ;  /* 0x00500000d330783b */ /* 0x000fe20000004200 */
[----:B-1----:R-:W-:Y:S01]  /*10900*/  FFMA.FTZ R36, R153, c[0x0][0x23c], -R167 ;  /* 0x00008f0099247a23 */ /* 0x002fe200000108a7 */
[----:B------:R-:W-:Y:S01]  /*10910*/  MUFU.EX2 R246, R246 ;  /* 0x000000f600f67308 */ /* 0x000fe20000000800 */
[----:B------:R-:W-:Y:S02]  /*10920*/  FADD.FTZ R110, R172, R110 ;  /* 0x0000006eac6e7221 */ /* 0x000fe40000010000 */
[----:B------:R-:W-:Y:S02]  /*10930*/  FADD.FTZ R122, R177, R122 ;  /* 0x0000007ab17a7221 */ /* 0x000fe40000010000 */
[----:B------:R-:W-:Y:S01]  /*10940*/  FADD.FTZ R114, R99, R114 ;  /* 0x0000007263727221 */ /* 0x000fe20000010000 */
[----:B--2---:R-:W-:Y:S01]  /*10950*/  MOV R184, R139 ;  /* 0x0000008b00b87202 */ /* 0x004fe20000000f00 */
[----:B------:R-:W-:Y:S01]  /*10960*/  FFMA.FTZ R44, R157, c[0x0][0x23c], -R251 ;  /* 0x00008f009d2c7a23 */ /* 0x000fe200000108fb */
[----:B------:R-:W1:Y:S01]  /*10970*/  MUFU.EX2 R135, R36 ;  /* 0x0000002400877308 */ /* 0x000e620000000800 */
[----:B------:R-:W-:-:S02]  /*10980*/  FADD.FTZ R112, R72, R112 ;  /* 0x0000007048707221 */ /* 0x000fc40000010000 */
[----:B------:R-:W-:Y:S02]  /*10990*/  FADD.FTZ R114, R98, R114 ;  /* 0x0000007262727221 */ /* 0x000fe40000010000 */
[----:B------:R-:W-:Y:S02]  /*109a0*/  FADD.FTZ R112, R71, R112 ;  /* 0x0000007047707221 */ /* 0x000fe40000010000 */
[----:B------:R-:W-:Y:S01]  /*109b0*/  FADD.FTZ R114, R97, R114 ;  /* 0x0000007261727221 */ /* 0x000fe20000010000 */
[----:B------:R-:W2:Y:S01]  /*109c0*/  MUFU.EX2 R142, R44 ;  /* 0x0000002c008e7308 */ /* 0x000ea20000000800 */
[----:B------:R-:W-:Y:S02]  /*109d0*/  FADD.FTZ R112, R70, R112 ;  /* 0x0000007046707221 */ /* 0x000fe40000010000 */
[----:B------:R-:W-:Y:S02]  /*109e0*/  FADD.FTZ R114, R96, R114 ;  /* 0x0000007260727221 */ /* 0x000fe40000010000 */
[----:B------:R-:W-:-:S02]  /*109f0*/  FADD.FTZ R112, R69, R112 ;  /* 0x0000007045707221 */ /* 0x000fc40000010000 */
[----:B------:R-:W-:Y:S01]  /*10a00*/  FADD.FTZ R114, R95, R114 ;  /* 0x000000725f727221 */ /* 0x000fe20000010000 */
[----:B-1----:R-:W-:Y:S01]  /*10a10*/  F2FP.PACK_AB R45, R135, R133 ;  /* 0x00000085872d723e */ /* 0x002fe200000000ff */
[----:B------:R-:W-:Y:S01]  /*10a20*/  FFMA.FTZ R36, R159, c[0x0][0x23c], -R167 ;  /* 0x00008f009f247a23 */ /* 0x000fe200000108a7 */
[----:B------:R-:W-:Y:S01]  /*10a30*/  MUFU.EX2 R245, R245 ;  /* 0x000000f500f57308 */ /* 0x000fe20000000800 */
[----:B------:R-:W-:Y:S02]  /*10a40*/  FADD.FTZ R112, R68, R112 ;  /* 0x0000007044707221 */ /* 0x000fe40000010000 */
[----:B------:R-:W-:Y:S02]  /*10a50*/  FADD.FTZ R114, R94, R114 ;  /* 0x000000725e727221 */ /* 0x000fe40000010000 */
[----:B------:R-:W-:Y:S01]  /*10a60*/  FADD.FTZ R112, R67, R112 ;  /* 0x0000007043707221 */ /* 0x000fe20000010000 */
[----:B--2---:R-:W-:Y:S01]  /*10a70*/  MOV R251, R142 ;  /* 0x0000008e00fb7202 */ /* 0x004fe20000000f00 */
[--C-:B------:R-:W-:Y:S01]  /*10a80*/  FFMA.FTZ R44, R156, c[0x0][0x23c], -R182.reuse ;  /* 0x00008f009c2c7a23 */ /* 0x100fe200000108b6 */
[----:B------:R1:W2:Y:S01]  /*10a90*/  MUFU.EX2 R137, R36 ;  /* 0x0000002400897308 */ /* 0x0002a20000000800 */
[----:B---3--:R-:W-:Y:S01]  /*10aa0*/  HMMA.16816.F32 R24, R52, R32, R24 ;  /* 0x000000203418723c */ /* 0x008fe20000001818 */
[----:B------:R-:W-:-:S02]  /*10ab0*/  FFMA.FTZ R182, R181, c[0x0][0x23c], -R182 ;  /* 0x00008f00b5b67a23 */ /* 0x000fc400000108b6 */
[--C-:B------:R-:W-:Y:S02]  /*10ac0*/  FFMA.FTZ R131, R131, c[0x0][0x23c], -R167.reuse ;  /* 0x00008f0083837a23 */ /* 0x100fe400000108a7 */
[----:B------:R-:W-:Y:S02]  /*10ad0*/  FFMA.FTZ R130, R130, c[0x0][0x23c], -R167 ;  /* 0x00008f0082827a23 */ /* 0x000fe400000108a7 */
[----:B------:R3:W4:Y:S01]  /*10ae0*/  MUFU.EX2 R141, R44 ;  /* 0x0000002c008d7308 */ /* 0x0007220000000800 */
[----:B------:R-:W-:Y:S01]  /*10af0*/  HMMA.16816.F32 R28, R52, R34, R28 ;  /* 0x00000022341c723c */ /* 0x000fe2000000181c */
[----:B------:R-:W-:-:S04]  /*10b00*/  FADD.FTZ R114, R93, R114 ;  /* 0x000000725d727221 */ /* 0x000fc80000010000 */
[----:B------:R-:W-:Y:S01]  /*10b10*/  FADD.FTZ R114, R92, R114 ;  /* 0x000000725c727221 */ /* 0x000fe20000010000 */
[----:B-1----:R-:W1:Y:S01]  /*10b20*/  LDSM.16.MT88.4 R36, [R211+0x4c00] ;  /* 0x004c0000d324783b */ /* 0x002e620000004200 */
[-C--:B--2---:R-:W-:Y:S01]  /*10b30*/  F2FP.PACK_AB R47, R139, R137.reuse ;  /* 0x000000898b2f723e */ /* 0x084fe200000000ff */
[----:B------:R-:W-:Y:S01]  /*10b40*/  MUFU.EX2 R244, R244 ;  /* 0x000000f400f47308 */ /* 0x000fe20000000800 */
[----:B------:R-:W-:Y:S01]  /*10b50*/  MOV R183, R137 ;  /* 0x0000008900b77202 */ /* 0x000fe20000000f00 */
[----:B------:R-:W-:Y:S01]  /*10b60*/  FADD.FTZ R114, R91, R114 ;  /* 0x000000725b727221 */ /* 0x000fe20000010000 */
[----:B---3--:R-:W-:-:S05]  /*10b70*/  F2FP.PACK_AB R44, R134, R132 ;  /* 0x00000084862c723e */ /* 0x008fca00000000ff */
[----:B------:R-:W2:Y:S02]  /*10b80*/  MUFU.EX2 R243, R243 ;  /* 0x000000f300f37308 */ /* 0x000ea40000000800 */
[C---:B------:R-:W-:Y:S06]  /*10b90*/  HMMA.16816.F32 R8, R44.reuse, R32, R8 ;  /* 0x000000202c08723c */ /* 0x040fec0000001808 */
[----:B------:R-:W3:Y:S01]  /*10ba0*/  MUFU.EX2 R66, R66 ;  /* 0x0000004200427308 */ /* 0x000ee20000000800 */
[----:B----4-:R-:W-:Y:S01]  /*10bb0*/  F2FP.PACK_AB R32, R252, R141 ;  /* 0x0000008dfc20723e */ /* 0x010fe200000000ff */
[----:B------:R-:W-:Y:S01]  /*10bc0*/  HMMA.16816.F32 R12, R44, R34, R12 ;  /* 0x000000222c0c723c */ /* 0x000fe2000000180c */
[----:B------:R-:W-:-:S05]  /*10bd0*/  F2FP.PACK_AB R33, R245, R246 ;  /* 0x000000f6f521723e */ /* 0x000fca00000000ff */
[----:B------:R-:W4:Y:S01]  /*10be0*/  MUFU.EX2 R65, R65 ;  /* 0x0000004100417308 */ /* 0x000f220000000800 */
[----:B------:R-:W-:Y:S02]  /*10bf0*/  F2FP.PACK_AB R34, R247, R249 ;  /* 0x000000f9f722723e */ /* 0x000fe400000000ff */
[----:B--2---:R-:W-:-:S05]  /*10c00*/  F2FP.PACK_AB R35, R243, R244 ;  /* 0x000000f4f323723e */ /* 0x004fca00000000ff */
[----:B------:R-:W-:Y:S01]  /*10c10*/  MUFU.EX2 R239, R239 ;  /* 0x000000ef00ef7308 */ /* 0x000fe20000000800 */
[----:B---3--:R-:W-:Y:S01]  /*10c20*/  FADD.FTZ R112, R66, R112 ;  /* 0x0000007042707221 */ /* 0x008fe20000010000 */
[C---:B-1----:R-:W-:Y:S06]  /*10c30*/  HMMA.16816.F32 R16, R44.reuse, R36, R16 ;  /* 0x000000242c10723c */ /* 0x042fec0000001810 */
[----:B------:R-:W1:Y:S01]  /*10c40*/  MUFU.EX2 R238, R238 ;  /* 0x000000ee00ee7308 */ /* 0x000e620000000800 */
[----:B----4-:R-:W-:Y:S01]  /*10c50*/  FADD.FTZ R112, R65, R112 ;  /* 0x0000007041707221 */ /* 0x010fe20000010000 */
[----:B------:R-:W-:Y:S01]  /*10c60*/  HMMA.16816.F32 R20, R44, R38, R20 ;  /* 0x000000262c14723c */ /* 0x000fe20000001814 */
[----:B------:R-:W2:Y:S05]  /*10c70*/  LDSM.16.MT88.4 R44, [R212+0x5000] ;  /* 0x00500000d42c783b */ /* 0x000eaa0000004200 */
[----:B------:R-:W-:Y:S02]  /*10c80*/  MUFU.EX2 R202, R202 ;  /* 0x000000ca00ca7308 */ /* 0x000fe40000000800 */
[C---:B------:R-:W-:Y:S06]  /*10c90*/  HMMA.16816.F32 R40, R52.reuse, R36, R40 ;  /* 0x000000243428723c */ /* 0x040fec0000001828 */
[----:B------:R-:W-:Y:S02]  /*10ca0*/  MUFU.EX2 R200, R200 ;  /* 0x000000c800c87308 */ /* 0x000fe40000000800 */
[----:B------:R-:W-:Y:S01]  /*10cb0*/  HMMA.16816.F32 R4, R52, R38, R4 ;  /* 0x000000263404723c */ /* 0x000fe20000001804 */
[----:B------:R-:W3:Y:S05]  /*10cc0*/  LDSM.16.MT88.4 R36, [R211+0x5400] ;  /* 0x00540000d324783b */ /* 0x000eea0000004200 */
[----:B------:R-:W-:Y:S01]  /*10cd0*/  MUFU.EX2 R198, R198 ;  /* 0x000000c600c67308 */ /* 0x000fe20000000800 */
[----:B------:R-:W-:Y:S01]  /*10ce0*/  F2FP.PACK_AB R52, R94, R95 ;  /* 0x0000005f5e34723e */ /* 0x000fe200000000ff */
[----:B------:R-:W-:Y:S01]  /*10cf0*/  HMMA.16816.F32 R16, R32, R48, R16 ;  /* 0x000000302010723c */ /* 0x000fe20000001810 */
[----:B------:R-:W-:-:S05]  /*10d00*/  F2FP.PACK_AB R53, R67, R68 ;  /* 0x000000444335723e */ /* 0x000fca00000000ff */
[----:B------:R-:W4:Y:S01]  /*10d10*/  MUFU.EX2 R197, R197 ;  /* 0x000000c500c57308 */ /* 0x000f220000000800 */
[----:B------:R-:W-:Y:S02]  /*10d20*/  F2FP.PACK_AB R54, R92, R93 ;  /* 0x0000005d5c36723e */ /* 0x000fe400000000ff */
[----:B------:R-:W-:Y:S01]  /*10d30*/  F2FP.PACK_AB R55, R65, R66 ;  /* 0x000000424137723e */ /* 0x000fe200000000ff */
[----:B------:R-:W-:Y:S04]  /*10d40*/  HMMA.16816.F32 R20, R32, R50, R20 ;  /* 0x000000322014723c */ /* 0x000fe80000001814 */
[----:B------:R-:W-:Y:S04]  /*10d50*/  MUFU.EX2 R196, R196 ;  /* 0x000000c400c47308 */ /* 0x000fe80000000800 */
[----:B------:R-:W-:Y:S04]  /*10d60*/  HMMA.16816.F32 R40, R52, R48, R40 ;  /* 0x000000303428723c */ /* 0x000fe80000001828 */
[----:B------:R-:W-:Y:S03]  /*10d70*/  MUFU.EX2 R195, R195 ;  /* 0x000000c300c37308 */ /* 0x000fe60000000800 */
[----:B-1----:R-:W-:Y:S01]  /*10d80*/  F2FP.PACK_AB R48, R238, R239 ;  /* 0x000000efee30723e */ /* 0x002fe200000000ff */
[----:B--2---:R-:W-:Y:S01]  /*10d90*/  HMMA.16816.F32 R8, R32, R44, R8 ;  /* 0x0000002c2008723c */ /* 0x004fe20000001808 */
[----:B----4-:R-:W-:-:S03]  /*10da0*/  F2FP.PACK_AB R49, R197, R198 ;  /* 0x000000c6c531723e */ /* 0x010fc600000000ff */
[----:B------:R-:W1:Y:S04]  /*10db0*/  MUFU.EX2 R90, R90 ;  /* 0x0000005a005a7308 */ /* 0x000e680000000800 */
[----:B------:R-:W-:Y:S01]  /*10dc0*/  HMMA.16816.F32 R12, R32, R46, R12 ;  /* 0x0000002e200c723c */ /* 0x000fe2000000180c */
[----:B------:R-:W2:Y:S03]  /*10dd0*/  LDSM.16.MT88.4 R32, [R212+0x5400] ;  /* 0x00540000d420783b */ /* 0x000ea60000004200 */
[----:B------:R-:W4:Y:S04]  /*10de0*/  MUFU.EX2 R89, R89 ;  /* 0x0000005900597308 */ /* 0x000f280000000800 */
[----:B------:R-:W-:Y:S04]  /*10df0*/  HMMA.16816.F32 R4, R52, R50, R4 ;  /* 0x000000323404723c */ /* 0x000fe80000001804 */
[----:B------:R-:W5:Y:S01]  /*10e00*/  MUFU.EX2 R88, R88 ;  /* 0x0000005800587308 */ /* 0x000f620000000800 */
[----:B-1----:R-:W-:-:S02]  /*10e10*/  FADD.FTZ R114, R90, R114 ;  /* 0x000000725a727221 */ /* 0x002fc40000010000 */
[----:B------:R-:W-:Y:S01]  /*10e20*/  F2FP.PACK_AB R50, R200, R202 ;  /* 0x000000cac832723e */ /* 0x000fe200000000ff */
[----:B------:R-:W-:Y:S01]  /*10e30*/  HMMA.16816.F32 R24, R52, R44, R24 ;  /* 0x0000002c3418723c */ /* 0x000fe20000001818 */
[----:B------:R-:W-:-:S03]  /*10e40*/  F2FP.PACK_AB R51, R195, R196 ;  /* 0x000000c4c333723e */ /* 0x000fc600000000ff */
[----:B------:R-:W1:Y:S01]  /*10e50*/  MUFU.EX2 R64, R64 ;  /* 0x0000004000407308 */ /* 0x000e620000000800 */
[----:B----4-:R-:W-:-:S03]  /*10e60*/  FADD.FTZ R114, R89, R114 ;  /* 0x0000007259727221 */ /* 0x010fc60000010000 */
[----:B------:R-:W-:Y:S01]  /*10e70*/  HMMA.16816.F32 R28, R52, R46, R28 ;  /* 0x0000002e341c723c */ /* 0x000fe2000000181c */
[----:B------:R-:W4:Y:S03]  /*10e80*/  LDSM.16.MT88.4 R44, [R212+0x5800] ;  /* 0x00580000d42c783b */ /* 0x000f260000004200 */
[----:B------:R-:W2:Y:S01]  /*10e90*/  MUFU.EX2 R63, R63 ;  /* 0x0000003f003f7308 */ /* 0x000ea20000000800 */
[----:B-----5:R-:W-:Y:S02]  /*10ea0*/  FADD.FTZ R114, R88, R114 ;  /* 0x0000007258727221 */ /* 0x020fe40000010000 */
[----:B------:R-:W-:Y:S01]  /*10eb0*/  F2FP.PACK_AB R52, R90, R91 ;  /* 0x0000005b5a34723e */ /* 0x000fe200000000ff */
[----:B---3--:R-:W-:Y:S01]  /*10ec0*/  HMMA.16816.F32 R16, R48, R36, R16 ;  /* 0x000000243010723c */ /* 0x008fe20000001810 */
[----:B------:R-:W-:-:S03]  /*10ed0*/  F2FP.PACK_AB R54, R88, R89 ;  /* 0x000000595836723e */ /* 0x000fc600000000ff */
[----:B------:R-:W3:Y:S01]  /*10ee0*/  MUFU.EX2 R62, R62 ;  /* 0x0000003e003e7308 */ /* 0x000ee20000000800 */
[----:B-1----:R-:W-:-:S03]  /*10ef0*/  FADD.FTZ R112, R64, R112 ;  /* 0x0000007040707221 */ /* 0x002fc60000010000 */
[C---:B------:R-:W-:Y:S04]  /*10f00*/  HMMA.16816.F32 R20, R48.reuse, R38, R20 ;  /* 0x000000263014723c */ /* 0x040fe80000001814 */
[----:B------:R-:W1:Y:S01]  /*10f10*/  MUFU.EX2 R61, R61 ;  /* 0x0000003d003d7308 */ /* 0x000e620000000800 */
[C---:B--2---:R-:W-:Y:S01]  /*10f20*/  F2FP.PACK_AB R53, R63.reuse, R64 ;  /* 0x000000403f35723e */ /* 0x044fe200000000ff */
[----:B------:R-:W-:Y:S02]  /*10f30*/  FADD.FTZ R112, R63, R112 ;  /* 0x000000703f707221 */ /* 0x000fe40000010000 */
[----:B------:R-:W-:Y:S04]  /*10f40*/  HMMA.16816.F32 R8, R48, R32, R8 ;  /* 0x000000203008723c */ /* 0x000fe80000001808 */
[----:B------:R-:W-:Y:S01]  /*10f50*/  MUFU.EX2 R199, R199 ;  /* 0x000000c700c77308 */ /* 0x000fe20000000800 */
[----:B---3--:R-:W-:-:S03]  /*10f60*/  FADD.FTZ R112, R62, R112 ;  /* 0x000000703e707221 */ /* 0x008fc60000010000 */
[----:B------:R-:W-:Y:S01]  /*10f70*/  HMMA.16816.F32 R12, R48, R34, R12 ;  /* 0x00000022300c723c */ /* 0x000fe2000000180c */
[----:B------:R-:W2:Y:S01]  /*10f80*/  LDSM.16.MT88.4 R48, [R211+0x5800] ;  /* 0x00580000d330783b */ /* 0x000ea20000004200 */
[C---:B-1----:R-:W-:Y:S02]  /*10f90*/  F2FP.PACK_AB R55, R61.reuse, R62 ;  /* 0x0000003e3d37723e */ /* 0x042fe400000000ff */
[----:B------:R-:W1:Y:S01]  /*10fa0*/  MUFU.EX2 R194, R194 ;  /* 0x000000c200c27308 */ /* 0x000e620000000800 */
[----:B------:R-:W-:-:S04]  /*10fb0*/  FADD.FTZ R112, R61, R112 ;  /* 0x000000703d707221 */ /* 0x000fc80000010000 */
[C---:B------:R-:W-:Y:S03]  /*10fc0*/  HMMA.16816.F32 R24, R52.reuse, R32, R24 ;  /* 0x000000203418723c */ /* 0x040fe60000001818 */
[----:B------:R-:W-:Y:S05]  /*10fd0*/  MUFU.EX2 R193, R193 ;  /* 0x000000c100c17308 */ /* 0x000fea0000000800 */
[----:B------:R-:W-:Y:S03]  /*10fe0*/  HMMA.16816.F32 R28, R52, R34, R28 ;  /* 0x00000022341c723c */ /* 0x000fe6000000181c */
[----:B------:R-:W3:Y:S01]  /*10ff0*/  MUFU.EX2 R192, R192 ;  /* 0x000000c000c07308 */ /* 0x000ee20000000800 */
[----:B-1----:R-:W-:-:S04]  /*11000*/  F2FP.PACK_AB R32, R194, R199 ;  /* 0x000000c7c220723e */ /* 0x002fc800000000ff */
[C---:B------:R-:W-:Y:S03]  /*11010*/  HMMA.16816.F32 R40, R52.reuse, R36, R40 ;  /* 0x000000243428723c */ /* 0x040fe60000001828 */
[----:B------:R-:W-:Y:S05]  /*11020*/  MUFU.EX2 R188, R188 ;  /* 0x000000bc00bc7308 */ /* 0x000fea0000000800 */
[----:B------:R-:W-:Y:S03]  /*11030*/  HMMA.16816.F32 R4, R52, R38, R4 ;  /* 0x000000263404723c */ /* 0x000fe60000001804 */
[----:B------:R-:W1:Y:S01]  /*11040*/  MUFU.EX2 R181, R186 ;  /* 0x000000ba00b57308 */ /* 0x000e620000000800 */
[----:B---3--:R-:W-:-:S03]  /*11050*/  F2FP.PACK_AB R34, R192, R193 ;  /* 0x000000c1c022723e */ /* 0x008fc600000000ff */
[----:B------:R-:W-:Y:S01]  /*11060*/  MOV R55, R133 ;  /* 0x0000008500377202 */ /* 0x000fe20000000f00 */
[--C-:B------:R-:W-:Y:S01]  /*11070*/  FFMA.FTZ R39, R165, c[0x0][0x23c], -R167.reuse ;  /* 0x00008f00a5277a23 */ /* 0x100fe200000108a7 */
[----:B------:R-:W-:Y:S02]  /*11080*/  MOV R54, R132 ;  /* 0x0000008400367202 */ /* 0x000fe40000000f00 */
[----:B------:R-:W-:Y:S01]  /*11090*/  MUFU.EX2 R178, R178 ;  /* 0x000000b200b27308 */ /* 0x000fe20000000800 */
[----:B------:R-:W-:Y:S02]  /*110a0*/  FFMA.FTZ R52, R164, c[0x0][0x23c], -R167 ;  /* 0x00008f00a4347a23 */ /* 0x000fe400000108a7 */
[----:B------:R-:W-:Y:S02]  /*110b0*/  FADD.FTZ R122, R55, R122 ;  /* 0x0000007a377a7221 */ /* 0x000fe40000010000 */
[----:B------:R-:W-:-:S03]  /*110c0*/  FADD.FTZ R110, R54, R110 ;  /* 0x0000006e366e7221 */ /* 0x000fc60000010000 */
[----:B------:R-:W3:Y:S01]  /*110d0*/  MUFU.EX2 R175, R175 ;  /* 0x000000af00af7308 */ /* 0x000ee20000000800 */
[----:B-1----:R-:W-:Y:S02]  /*110e0*/  F2FP.PACK_AB R33, R181, R188 ;  /* 0x000000bcb521723e */ /* 0x002fe400000000ff */
[----:B------:R-:W-:-:S05]  /*110f0*/  MOV R186, R141 ;  /* 0x0000008d00ba7202 */ /* 0x000fca0000000f00 */
[----:B------:R1:W-:Y:S08]  /*11100*/  MUFU.EX2 R179, R191 ;  /* 0x000000bf00b37308 */ /* 0x0003f00000000800 */
[----:B------:R5:W-:Y:S01]  /*11110*/  MUFU.EX2 R36, R187 ;  /* 0x000000bb00247308 */ /* 0x000be20000000800 */
[----:B---3--:R-:W-:Y:S02]  /*11120*/  F2FP.PACK_AB R35, R175, R178 ;  /* 0x000000b2af23723e */ /* 0x008fe400000000ff */
[----:B-1----:R-:W-:-:S05]  /*11130*/  MOV R191, R135 ;  /* 0x0000008700bf7202 */ /* 0x002fca0000000f00 */
[----:B------:R-:W-:Y:S01]  /*11140*/  MUFU.EX2 R87, R87 ;  /* 0x0000005700577308 */ /* 0x000fe20000000800 */
[----:B----4-:R-:W-:Y:S01]  /*11150*/  HMMA.16816.F32 R8, R32, R44, R8 ;  /* 0x0000002c2008723c */ /* 0x010fe20000001808 */
[----:B------:R-:W-:Y:S01]  /*11160*/  FADD.FTZ R122, R191, R122 ;  /* 0x0000007abf7a7221 */ /* 0x000fe20000010000 */
[----:B-----5:R-:W-:-:S05]  /*11170*/  MOV R187, R134 ;  /* 0x0000008600bb7202 */ /* 0x020fca0000000f00 */
[----:B------:R-:W1:Y:S01]  /*11180*/  MUFU.EX2 R86, R86 ;  /* 0x0000005600567308 */ /* 0x000e620000000800 */
[----:B------:R-:W-:Y:S01]  /*11190*/  FADD.FTZ R122, R183, R122 ;  /* 0x0000007ab77a7221 */ /* 0x000fe20000010000 */
[----:B------:R-:W3:Y:S01]  /*111a0*/  LDSM.16.MT88.4 R132, [R211+0x5c00] ;  /* 0x005c0000d384783b */ /* 0x000ee20000004200 */
[C---:B------:R-:W-:Y:S01]  /*111b0*/  HMMA.16816.F32 R12, R32.reuse, R46, R12 ;  /* 0x0000002e200c723c */ /* 0x040fe2000000180c */
[----:B------:R-:W-:Y:S02]  /*111c0*/  FADD.FTZ R110, R187, R110 ;  /* 0x0000006ebb6e7221 */ /* 0x000fe40000010000 */
[----:B------:R-:W-:Y:S02]  /*111d0*/  FADD.FTZ R122, R184, R122 ;  /* 0x0000007ab87a7221 */ /* 0x000fe40000010000 */
[----:B------:R-:W-:Y:S01]  /*111e0*/  MUFU.EX2 R85, R85 ;  /* 0x0000005500557308 */ /* 0x000fe20000000800 */
[----:B------:R-:W-:Y:S02]  /*111f0*/  FADD.FTZ R110, R241, R110 ;  /* 0x0000006ef16e7221 */ /* 0x000fe40000010000 */
[----:B------:R-:W-:Y:S01]  /*11200*/  FADD.FTZ R122, R246, R122 ;  /* 0x0000007af67a7221 */ /* 0x000fe20000010000 */
[----:B--2---:R-:W-:Y:S01]  /*11210*/  HMMA.16816.F32 R16, R32, R48, R16 ;  /* 0x000000302010723c */ /* 0x004fe20000001810 */
[----:B------:R-:W-:-:S02]  /*11220*/  FADD.FTZ R110, R242, R110 ;  /* 0x0000006ef26e7221 */ /* 0x000fc40000010000 */
[----:B------:R-:W-:Y:S01]  /*11230*/  FADD.FTZ R122, R245, R122 ;  /* 0x0000007af57a7221 */ /* 0x000fe20000010000 */
[----:B------:R-:W2:Y:S01]  /*11240*/  MUFU.EX2 R84, R84 ;  /* 0x0000005400547308 */ /* 0x000ea20000000800 */
[----:B------:R-:W-:Y:S02]  /*11250*/  FADD.FTZ R110, R186, R110 ;  /* 0x0000006eba6e7221 */ /* 0x000fe40000010000 */
[----:B------:R-:W-:Y:S01]  /*11260*/  FADD.FTZ R122, R244, R122 ;  /* 0x0000007af47a7221 */ /* 0x000fe20000010000 */
[----:B------:R-:W-:Y:S01]  /*11270*/  HMMA.16816.F32 R20, R32, R50, R20 ;  /* 0x000000322014723c */ /* 0x000fe20000001814 */
[----:B------:R-:W-:Y:S02]  /*11280*/  FADD.FTZ R110, R252, R110 ;  /* 0x0000006efc6e7221 */ /* 0x000fe40000010000 */
[----:B------:R-:W-:Y:S01]  /*11290*/  FADD.FTZ R122, R243, R122 ;  /* 0x0000007af37a7221 */ /* 0x000fe20000010000 */
[----:B------:R-:W-:Y:S01]  /*112a0*/  MUFU.EX2 R60, R60 ;  /* 0x0000003c003c7308 */ /* 0x000fe20000000800 */
[----:B------:R-:W-:-:S02]  /*112b0*/  FADD.FTZ R110, R249, R110 ;  /* 0x0000006ef96e7221 */ /* 0x000fc40000010000 */
[----:B-1----:R-:W-:Y:S01]  /*112c0*/  F2FP.PACK_AB R32, R86, R87 ;  /* 0x000000575620723e */ /* 0x002fe200000000ff */
[----:B------:R-:W-:Y:S01]  /*112d0*/  FADD.FTZ R122, R198, R122 ;  /* 0x0000007ac67a7221 */ /* 0x000fe20000010000 */
[----:B------:R-:W-:Y:S01]  /*112e0*/  F2FP.PACK_AB R35, R179, R251 ;  /* 0x000000fbb323723e */ /* 0x000fe200000000ff */
[----:B------:R-:W-:Y:S02]  /*112f0*/  FADD.FTZ R110, R247, R110 ;  /* 0x0000006ef76e7221 */ /* 0x000fe40000010000 */
[----:B------:R-:W1:Y:S01]  /*11300*/  MUFU.EX2 R185, R185 ;  /* 0x000000b900b97308 */ /* 0x000e620000000800 */
[----:B--2---:R-:W-:Y:S01]  /*11310*/  F2FP.PACK_AB R34, R84, R85 ;  /* 0x000000555422723e */ /* 0x004fe200000000ff */
[----:B------:R-:W-:Y:S02]  /*11320*/  FADD.FTZ R110, R239, R110 ;  /* 0x0000006eef6e7221 */ /* 0x000fe40000010000 */
[----:B------:R-:W-:Y:S02]  /*11330*/  FADD.FTZ R122, R197, R122 ;  /* 0x0000007ac57a7221 */ /* 0x000fe40000010000 */
[----:B------:R-:W-:-:S02]  /*11340*/  FADD.FTZ R110, R238, R110 ;  /* 0x0000006eee6e7221 */ /* 0x000fc40000010000 */
[----:B------:R-:W2:Y:S01]  /*11350*/  MUFU.EX2 R37, R201 ;  /* 0x000000c900257308 */ /* 0x000ea20000000800 */
[----:B------:R-:W-:Y:S02]  /*11360*/  FADD.FTZ R122, R196, R122 ;  /* 0x0000007ac47a7221 */ /* 0x000fe40000010000 */
[----:B------:R-:W-:Y:S02]  /*11370*/  FADD.FTZ R110, R202, R110 ;  /* 0x0000006eca6e7221 */ /* 0x000fe40000010000 */
[----:B------:R-:W-:Y:S02]  /*11380*/  FADD.FTZ R122, R195, R122 ;  /* 0x0000007ac37a7221 */ /* 0x000fe40000010000 */
[----:B------:R-:W-:Y:S01]  /*11390*/  FADD.FTZ R110, R200, R110 ;  /* 0x0000006ec86e7221 */ /* 0x000fe20000010000 */
[----:B-1----:R-:W-:Y:S01]  /*113a0*/  F2FP.PACK_AB R33, R185, R60 ;  /* 0x0000003cb921723e */ /* 0x002fe200000000ff */
[----:B------:R-:W-:Y:S01]  /*113b0*/  MUFU.EX2 R38, R248 ;  /* 0x000000f800267308 */ /* 0x000fe20000000800 */
[----:B------:R-:W-:-:S02]  /*113c0*/  FADD.FTZ R114, R87, R114 ;  /* 0x0000007257727221 */ /* 0x000fc40000010000 */
[----:B------:R-:W-:Y:S02]  /*113d0*/  FADD.FTZ R112, R60, R112 ;  /* 0x000000703c707221 */ /* 0x000fe40000010000 */
[----:B------:R-:W-:Y:S01]  /*113e0*/  FADD.FTZ R110, R199, R110 ;  /* 0x0000006ec76e7221 */ /* 0x000fe20000010000 */
[C---:B------:R-:W-:Y:S01]  /*113f0*/  HMMA.16816.F32 R24, R32.reuse, R44, R24 ;  /* 0x0000002c2018723c */ /* 0x040fe20000001818 */
[----:B--2---:R-:W-:Y:S01]  /*11400*/  F2FP.PACK_AB R136, R37, R36 ;  /* 0x000000242588723e */ /* 0x004fe200000000ff */
[----:B------:R-:W1:Y:S01]  /*11410*/  MUFU.EX2 R240, R182 ;  /* 0x000000b600f07308 */ /* 0x000e620000000800 */
[----:B------:R-:W-:Y:S02]  /*11420*/  FADD.FTZ R122, R188, R122 ;  /* 0x0000007abc7a7221 */ /* 0x000fe40000010000 */
[----:B------:R-:W-:Y:S02]  /*11430*/  FADD.FTZ R114, R86, R114 ;  /* 0x0000007256727221 */ /* 0x000fe40000010000 */
[----:B------:R-:W-:Y:S01]  /*11440*/  FADD.FTZ R112, R185, R112 ;  /* 0x00000070b9707221 */ /* 0x000fe20000010000 */
[----:B------:R-:W-:Y:S01]  /*11450*/  HMMA.16816.F32 R40, R32, R48, R40 ;  /* 0x000000302028723c */ /* 0x000fe20000001828 */
[----:B------:R-:W-:Y:S01]  /*11460*/  FADD.FTZ R110, R194, R110 ;  /* 0x0000006ec26e7221 */ /* 0x000fe20000010000 */
[----:B------:R-:W2:Y:S01]  /*11470*/  MUFU.EX2 R39, R39 ;  /* 0x0000002700277308 */ /* 0x000ea20000000800 */
[----:B------:R-:W-:-:S02]  /*11480*/  FADD.FTZ R122, R181, R122 ;  /* 0x0000007ab57a7221 */ /* 0x000fc40000010000 */
[----:B------:R-:W-:Y:S02]  /*11490*/  FADD.FTZ R114, R85, R114 ;  /* 0x0000007255727221 */ /* 0x000fe40000010000 */
[----:B------:R-:W-:Y:S01]  /*114a0*/  FADD.FTZ R112, R251, R112 ;  /* 0x00000070fb707221 */ /* 0x000fe20000010000 */
[C---:B------:R-:W-:Y:S01]  /*114b0*/  HMMA.16816.F32 R28, R32.reuse, R46, R28 ;  /* 0x0000002e201c723c */ /* 0x040fe2000000181c */
[----:B------:R-:W-:Y:S01]  /*114c0*/  FADD.FTZ R110, R193, R110 ;  /* 0x0000006ec16e7221 */ /* 0x000fe20000010000 */
[----:B------:R-:W4:Y:S01]  /*114d0*/  MUFU.EX2 R52, R52 ;  /* 0x0000003400347308 */ /* 0x000f220000000800 */
[----:B-1----:R-:W-:Y:S01]  /*114e0*/  F2FP.PACK_AB R138, R240, R38 ;  /* 0x00000026f08a723e */ /* 0x002fe200000000ff */
[----:B------:R-:W-:Y:S02]  /*114f0*/  FADD.FTZ R122, R178, R122 ;  /* 0x0000007ab27a7221 */ /* 0x000fe40000010000 */
[----:B------:R-:W-:Y:S02]  /*11500*/  FADD.FTZ R114, R84, R114 ;  /* 0x0000007254727221 */ /* 0x000fe40000010000 */
[----:B------:R-:W-:Y:S01]  /*11510*/  HMMA.16816.F32 R4, R32, R50, R4 ;  /* 0x000000322004723c */ /* 0x000fe20000001804 */
[----:B------:R-:W-:Y:S01]  /*11520*/  FADD.FTZ R112, R179, R112 ;  /* 0x00000070b3707221 */ /* 0x000fe20000010000 */
[----:B------:R-:W1:Y:S01]  /*11530*/  MUFU.EX2 R44, R131 ;  /* 0x00000083002c7308 */ /* 0x000e620000000800 */
[----:B------:R-:W-:-:S02]  /*11540*/  FADD.FTZ R110, R192, R110 ;  /* 0x0000006ec06e7221 */ /* 0x000fc40000010000 */
[----:B------:R-:W-:Y:S02]  /*11550*/  FADD.FTZ R122, R175, R122 ;  /* 0x0000007aaf7a7221 */ /* 0x000fe40000010000 */
[----:B------:R-:W-:Y:S01]  /*11560*/  FADD.FTZ R110, R36, R110 ;  /* 0x0000006e246e7221 */ /* 0x000fe20000010000 */
[----:B------:R-:W-:Y:S01]  /*11570*/  MOV R36, R109 ;  /* 0x0000006d00247202 */ /* 0x000fe20000000f00 */
[----:B--2---:R-:W-:Y:S01]  /*11580*/  FADD.FTZ R122, R39, R122 ;  /* 0x0000007a277a7221 */ /* 0x004fe20000010000 */
[----:B------:R-:W2:Y:S01]  /*11590*/  MUFU.EX2 R233, R130 ;  /* 0x0000008200e97308 */ /* 0x000ea20000000800 */
[C---:B----4-:R-:W-:Y:S01]  /*115a0*/  F2FP.PACK_AB R137, R52.reuse, R39 ;  /* 0x000000273489723e */ /* 0x050fe200000000ff */
[----:B------:R-:W-:Y:S02]  /*115b0*/  FADD.FTZ R110, R37, R110 ;  /* 0x0000006e256e7221 */ /* 0x000fe40000010000 */
[----:B------:R-:W-:Y:S02]  /*115c0*/  FADD.FTZ R122, R52, R122 ;  /* 0x0000007a347a7221 */ /* 0x000fe40000010000 */
[----:B------:R-:W-:-:S02]  /*115d0*/  FADD.FTZ R110, R38, R110 ;  /* 0x0000006e266e7221 */ /* 0x000fc40000010000 */
[----:B------:R-:W4:Y:S01]  /*115e0*/  MUFU.EX2 R83, R83 ;  /* 0x0000005300537308 */ /* 0x000f220000000800 */
[----:B-1----:R-:W-:Y:S02]  /*115f0*/  FADD.FTZ R122, R44, R122 ;  /* 0x0000007a2c7a7221 */ /* 0x002fe40000010000 */
[----:B------:R-:W-:-:S05]  /*11600*/  FADD.FTZ R240, R240, R110 ;  /* 0x0000006ef0f07221 */ /* 0x000fca0000010000 */
[----:B------:R-:W1:Y:S01]  /*11610*/  MUFU.EX2 R82, R82 ;  /* 0x0000005200527308 */ /* 0x000e620000000800 */
[C---:B--2---:R-:W-:Y:S01]  /*11620*/  F2FP.PACK_AB R139, R233.reuse, R44 ;  /* 0x0000002ce98b723e */ /* 0x044fe200000000ff */
[----:B------:R-:W-:-:S06]  /*11630*/  FADD.FTZ R233, R233, R122 ;  /* 0x0000007ae9e97221 */ /* 0x000fcc0000010000 */
[----:B------:R-:W2:Y:S01]  /*11640*/  MUFU.EX2 R81, R81 ;  /* 0x0000005100517308 */ /* 0x000ea20000000800 */
[----:B------:R-:W-:Y:S01]  /*11650*/  HMMA.16816.F32 R156, R136, R148, R8 ;  /* 0x00000094889c723c */ /* 0x000fe20000001808 */
[----:B----4-:R-:W-:-:S06]  /*11660*/  FADD.FTZ R114, R83, R114 ;  /* 0x0000007253727221 */ /* 0x010fcc0000010000 */
[----:B------:R-:W4:Y:S01]  /*11670*/  MUFU.EX2 R80, R80 ;  /* 0x0000005000507308 */ /* 0x000f220000000800 */
[C---:B-1----:R-:W-:Y:S01]  /*11680*/  F2FP.PACK_AB R8, R82.reuse, R83 ;  /* 0x000000535208723e */ /* 0x042fe200000000ff */
[----:B------:R-:W-:Y:S01]  /*11690*/  HMMA.16816.F32 R152, R136, R150, R12 ;  /* 0x000000968898723c */ /* 0x000fe2000000180c */
[----:B------:R-:W-:-:S05]  /*116a0*/  FADD.FTZ R114, R82, R114 ;  /* 0x0000007252727221 */ /* 0x000fca0000010000 */
[----:B------:R-:W1:Y:S01]  /*116b0*/  MUFU.EX2 R190, R190 ;  /* 0x000000be00be7308 */ /* 0x000e620000000800 */
[----:B--2---:R-:W-:Y:S01]  /*116c0*/  FADD.FTZ R114, R81, R114 ;  /* 0x0000007251727221 */ /* 0x004fe20000010000 */
[C---:B---3--:R-:W-:Y:S06]  /*116d0*/  HMMA.16816.F32 R140, R136.reuse, R132, R16 ;  /* 0x00000084888c723c */ /* 0x048fec0000001810 */
[----:B------:R-:W2:Y:S01]  /*116e0*/  MUFU.EX2 R189, R189 ;  /* 0x000000bd00bd7308 */ /* 0x000ea20000000800 */
[C---:B----4-:R-:W-:Y:S01]  /*116f0*/  F2FP.PACK_AB R10, R80.reuse, R81 ;  /* 0x00000051500a723e */ /* 0x050fe200000000ff */
[----:B------:R-:W-:Y:S01]  /*11700*/  HMMA.16816.F32 R136, R136, R134, R20 ;  /* 0x000000868888723c */ /* 0x000fe20000001814 */
[----:B------:R-:W-:-:S05]  /*11710*/  FADD.FTZ R242, R80, R114 ;  /* 0x0000007250f27221 */ /* 0x000fca0000010000 */
[----:B------:R-:W3:Y:S01]  /*11720*/  MUFU.EX2 R203, R203 ;  /* 0x000000cb00cb7308 */ /* 0x000ee20000000800 */
[----:B-1----:R-:W-:-:S07]  /*11730*/  FADD.FTZ R112, R190, R112 ;  /* 0x00000070be707221 */ /* 0x002fce0000010000 */
[----:B------:R-:W1:Y:S01]  /*11740*/  MUFU.EX2 R250, R250 ;  /* 0x000000fa00fa7308 */ /* 0x000e620000000800 */
[C---:B--2---:R-:W-:Y:S01]  /*11750*/  F2FP.PACK_AB R9, R189.reuse, R190 ;  /* 0x000000bebd09723e */ /* 0x044fe200000000ff */
[----:B------:R-:W-:-:S04]  /*11760*/  FADD.FTZ R112, R189, R112 ;  /* 0x00000070bd707221 */ /* 0x000fc80000010000 */
[----:B---3--:R-:W-:Y:S01]  /*11770*/  FADD.FTZ R112, R203, R112 ;  /* 0x00000070cb707221 */ /* 0x008fe20000010000 */
[----:B-1----:R-:W-:-:S03]  /*11780*/  F2FP.PACK_AB R11, R250, R203 ;  /* 0x000000cbfa0b723e */ /* 0x002fc600000000ff */
[----:B------:R-:W-:-:S04]  /*11790*/  FADD.FTZ R241, R250, R112 ;  /* 0x00000070faf17221 */ /* 0x000fc80000010000 */
[C---:B------:R-:W-:Y:S08]  /*117a0*/  HMMA.16816.F32 R160, R8.reuse, R148, R24 ;  /* 0x0000009408a0723c */ /* 0x040ff00000001818 */
[C---:B------:R-:W-:Y:S08]  /*117b0*/  HMMA.16816.F32 R144, R8.reuse, R132, R40 ;  /* 0x000000840890723c */ /* 0x040ff00000001828 */
[C---:B------:R-:W-:Y:S08]  /*117c0*/  HMMA.16816.F32 R148, R8.reuse, R150, R28 ;  /* 0x000000960894723c */ /* 0x040ff0000000181c */
[----:B------:R-:W-:Y:S08]  /*117d0*/  HMMA.16816.F32 R132, R8, R134, R4 ;  /* 0x000000860884723c */ /* 0x000ff00000001804 */
.L_x_267:
        /* <DEDUP_REMOVED lines=23> */
.L_x_274:
        /* <DEDUP_REMOVED lines=50> */
.L_x_272:
        /* <DEDUP_REMOVED lines=135> */
.L_x_273:
[----:B------:R-:W-:Y:S01]  /*124e0*/  IMAD.U32 R244, RZ, RZ, UR15 ;  /* 0x0000000ffff47e24 */ /* 0x000fe2000f8e00ff */
[----:B------:R-:W-:Y:S02]  /*124f0*/  UISETP.GT.AND UP0, UPT, UR15, UR9, UPT ;  /* 0x000000090f00728c */ /* 0x000fe4000bf04270 */
[----:B------:R-:W-:Y:S01]  /*12500*/  UMOV UR7, UR15 ;  /* 0x0000000f00077c82 */ /* 0x000fe20008000000 */
[----:B------:R-:W-:Y:S04]  /*12510*/  IMAD R244, R244, 0x80, R217 ;  /* 0x00000080f4f47824 */ /* 0x000fe800078e02d9 */
[--C-:B------:R-:W-:Y:S01]  /*12520*/  IMAD.IADD R251, R229, 0x1, -R244.reuse ;  /* 0x00000001e5fb7824 */ /* 0x100fe200078e0af4 */
[C---:B------:R-:W-:Y:S01]  /*12530*/  IADD3 R0, R244.reuse, 0x39, RZ ;  /* 0x00000039f4007810 */ /* 0x040fe20007ffe0ff */
[--C-:B------:R-:W-:Y:S01]  /*12540*/  IMAD.IADD R170, R223, 0x1, -R244.reuse ;  /* 0x00000001dfaa7824 */ /* 0x100fe200078e0af4 */
[----:B------:R-:W-:Y:S01]  /*12550*/  IADD3 R193, R244, 0x20, RZ ;  /* 0x00000020f4c17810 */ /* 0x000fe20007ffe0ff */
[--C-:B------:R-:W-:Y:S01]  /*12560*/  IMAD.IADD R2, R226, 0x1, -R244.reuse ;  /* 0x00000001e2027824 */ /* 0x100fe200078e0af4 */
[----:B------:R-:W-:Y:S01]  /*12570*/  IADD3 R188, R244, 0x29, RZ ;  /* 0x00000029f4bc7810 */ /* 0x000fe20007ffe0ff */
[----:B-1----:R-:W-:Y:S01]  /*12580*/  IMAD.IADD R175, R232, 0x1, -R244 ;  /* 0x00000001e8af7824 */ /* 0x002fe200078e0af4 */
[----:B------:R-:W-:Y:S01]  /*12590*/  IADD3 R189, R244, 0x28, RZ ;  /* 0x00000028f4bd7810 */ /* 0x000fe20007ffe0ff */
[--C-:B------:R-:W-:Y:S01]  /*125a0*/  IMAD.IADD R203, R232, 0x1, -R193.reuse ;  /* 0x00000001e8cb7824 */ /* 0x100fe200078e0ac1 */
[C---:B------:R-:W-:Y:S01]  /*125b0*/  IADD3 R179, R244.reuse, 0x30, RZ ;  /* 0x00000030f4b37810 */ /* 0x040fe20007ffe0ff */
[C---:B------:R-:W-:Y:S01]  /*125c0*/  IMAD.IADD R246, R229.reuse, 0x1, -R193 ;  /* 0x00000001e5f67824 */ /* 0x040fe200078e0ac1 */
[C---:B------:R-:W-:Y:S01]  /*125d0*/  IADD3 R178, R244.reuse, 0x31, RZ ;  /* 0x00000031f4b27810 */ /* 0x040fe20007ffe0ff */
[C-C-:B------:R-:W-:Y:S01]  /*125e0*/  IMAD.IADD R180, R229.reuse, 0x1, -R189.reuse ;  /* 0x00000001e5b47824 */ /* 0x140fe200078e0abd */
[----:B------:R-:W-:Y:S01]  /*125f0*/  IADD3 R177, R244, 0x38, RZ ;  /* 0x00000038f4b17810 */ /* 0x000fe20007ffe0ff */
[----:B------:R-:W-:Y:S01]  /*12600*/  IMAD.IADD R248, R232, 0x1, -R189 ;  /* 0x00000001e8f87824 */ /* 0x000fe200078e0abd */
[----:B------:R-:W-:Y:S01]  /*12610*/  IADD3 R169, R244, 0x1, RZ ;  /* 0x00000001f4a97810 */ /* 0x000fe20007ffe0ff */
[--C-:B------:R-:W-:Y:S01]  /*12620*/  IMAD.IADD R192, R232, 0x1, -R178.reuse ;  /* 0x00000001e8c07824 */ /* 0x100fe200078e0ab2 */
[----:B------:R-:W-:Y:S01]  /*12630*/  IADD3 R243, R244, 0x9, RZ ;  /* 0x00000009f4f37810 */ /* 0x000fe20007ffe0ff */
[--C-:B------:R-:W-:Y:S01]  /*12640*/  IMAD.IADD R182, R232, 0x1, -R177.reuse ;  /* 0x00000001e8b67824 */ /* 0x100fe200078e0ab1 */
[----:B------:R-:W-:Y:S01]  /*12650*/  IADD3 R200, R244, 0x10, RZ ;  /* 0x00000010f4c87810 */ /* 0x000fe20007ffe0ff */
[C---:B------:R-:W-:Y:S01]  /*12660*/  IMAD.IADD R171, R229.reuse, 0x1, -R177 ;  /* 0x00000001e5ab7824 */ /* 0x040fe200078e0ab1 */
[----:B------:R-:W-:Y:S01]  /*12670*/  IABS R180, R180 ;  /* 0x000000b400b47213 */ /* 0x000fe20000000000 */
[C-C-:B------:R-:W-:Y:S01]  /*12680*/  IMAD.IADD R191, R229.reuse, 0x1, -R243.reuse ;  /* 0x00000001e5bf7824 */ /* 0x140fe200078e0af3 */
[----:B------:R-:W-:Y:S01]  /*12690*/  IABS R192, R192 ;  /* 0x000000c000c07213 */ /* 0x000fe20000000000 */
[C---:B------:R-:W-:Y:S01]  /*126a0*/  IMAD.IADD R3, R232.reuse, 0x1, -R243 ;  /* 0x00000001e8037824 */ /* 0x040fe200078e0af3 */
[----:B------:R-:W-:Y:S01]  /*126b0*/  IABS R248, R248 ;  /* 0x000000f800f87213 */ /* 0x000fe20000000000 */
[C---:B------:R-:W-:Y:S01]  /*126c0*/  IMAD.IADD R183, R229.reuse, 0x1, -R178 ;  /* 0x00000001e5b77824 */ /* 0x040fe200078e0ab2 */
[----:B------:R-:W-:Y:S01]  /*126d0*/  I2F R180, R180 ;  /* 0x000000b400b47306 */ /* 0x000fe20000201400 */
[----:B------:R-:W-:Y:S01]  /*126e0*/  IABS R251, R251 ;  /* 0x000000fb00fb7213 */ /* 0x000fe20000000000 */
[C-C-:B------:R-:W-:Y:S01]  /*126f0*/  IMAD.IADD R249, R232.reuse, 0x1, -R188.reuse ;  /* 0x00000001e8f97824 */ /* 0x140fe200078e0abc */
[----:B------:R-:W-:Y:S01]  /*12700*/  IABS R170, R170 ;  /* 0x000000aa00aa7213 */ /* 0x000fe20000000000 */
[--C-:B------:R-:W-:Y:S01]  /*12710*/  IMAD.IADD R185, R232, 0x1, -R179.reuse ;  /* 0x00000001e8b97824 */ /* 0x100fe200078e0ab3 */
[----:B------:R-:W-:Y:S01]  /*12720*/  IABS R183, R183 ;  /* 0x000000b700b77213 */ /* 0x000fe20000000000 */
[C---:B------:R-:W-:Y:S01]  /*12730*/  IMAD.IADD R245, R229.reuse, 0x1, -R179 ;  /* 0x00000001e5f57824 */ /* 0x040fe200078e0ab3 */
[----:B------:R-:W-:Y:S01]  /*12740*/  IABS R249, R249 ;  /* 0x000000f900f97213 */ /* 0x000fe20000000000 */
[C---:B------:R-:W-:Y:S01]  /*12750*/  IMAD.IADD R250, R229.reuse, 0x1, -R188 ;  /* 0x00000001e5fa7824 */ /* 0x040fe200078e0abc */
[----:B------:R-:W-:Y:S01]  /*12760*/  IABS R185, R185 ;  /* 0x000000b900b97213 */ /* 0x000fe20000000000 */
[----:B------:R-:W-:Y:S01]  /*12770*/  I2F R251, R251 ;  /* 0x000000fb00fb7306 */ /* 0x000fe20000201400 */
[----:B------:R-:W-:Y:S01]  /*12780*/  IABS R245, R245 ;  /* 0x000000f500f57213 */ /* 0x000fe20000000000 */
[C-C-:B------:R-:W-:Y:S01]  /*12790*/  IMAD.IADD R174, R229.reuse, 0x1, -R169.reuse ;  /* 0x00000001e5ae7824 */ /* 0x140fe200078e0aa9 */
[----:B------:R-:W-:Y:S01]  /*127a0*/  IABS R250, R250 ;  /* 0x000000fa00fa7213 */ /* 0x000fe20000000000 */
[C-C-:B------:R-:W-:Y:S01]  /*127b0*/  IMAD.IADD R176, R229.reuse, 0x1, -R200.reuse ;  /* 0x00000001e5b07824 */ /* 0x140fe200078e0ac8 */
[----:B------:R-:W-:Y:S01]  /*127c0*/  IADD3 R168, R244, 0x8, RZ ;  /* 0x00000008f4a87810 */ /* 0x000fe20007ffe0ff */
[C---:B------:R-:W-:Y:S01]  /*127d0*/  IMAD.IADD R173, R232.reuse, 0x1, -R169 ;  /* 0x00000001e8ad7824 */ /* 0x040fe200078e0aa9 */
[----:B------:R-:W-:Y:S01]  /*127e0*/  IABS R174, R174 ;  /* 0x000000ae00ae7213 */ /* 0x000fe20000000000 */
[----:B------:R-:W-:Y:S01]  /*127f0*/  IMAD.IADD R196, R232, 0x1, -R200 ;  /* 0x00000001e8c47824 */ /* 0x000fe200078e0ac8 */
[----:B------:R-:W-:Y:S01]  /*12800*/  IABS R191, R191 ;  /* 0x000000bf00bf7213 */ /* 0x000fe20000000000 */
[----:B------:R-:W-:Y:S01]  /*12810*/  I2F R170, R170 ;  /* 0x000000aa00aa7306 */ /* 0x000fe20000201400 */
[----:B------:R-:W-:Y:S01]  /*12820*/  IABS R3, R3 ;  /* 0x0000000300037213 */ /* 0x000fe20000000000 */
[C-C-:B------:R-:W-:Y:S01]  /*12830*/  IMAD.IADD R172, R229.reuse, 0x1, -R168.reuse ;  /* 0x00000001e5ac7824 */ /* 0x140fe200078e0aa8 */
[----:B------:R-:W-:Y:S01]  /*12840*/  IADD3 R198, R244, 0x11, RZ ;  /* 0x00000011f4c67810 */ /* 0x000fe20007ffe0ff */
[----:B------:R-:W-:Y:S01]  /*12850*/  IMAD.IADD R187, R232, 0x1, -R168 ;  /* 0x00000001e8bb7824 */ /* 0x000fe200078e0aa8 */
[----:B------:R-:W-:Y:S02]  /*12860*/  IABS R176, R176 ;  /* 0x000000b000b07213 */ /* 0x000fe40000000000 */
[----:B------:R-:W-:Y:S01]  /*12870*/  IADD3 R195, R244, 0x18, RZ ;  /* 0x00000018f4c37810 */ /* 0x000fe20007ffe0ff */
[--C-:B------:R-:W-:Y:S01]  /*12880*/  IMAD.IADD R197, R232, 0x1, -R198.reuse ;  /* 0x00000001e8c57824 */ /* 0x100fe200078e0ac6 */
[----:B------:R-:W-:Y:S01]  /*12890*/  IABS R172, R172 ;  /* 0x000000ac00ac7213 */ /* 0x000fe20000000000 */
[----:B------:R-:W-:Y:S01]  /*128a0*/  I2F R174, R174 ;  /* 0x000000ae00ae7306 */ /* 0x000fe20000201400 */
[----:B------:R-:W-:Y:S01]  /*128b0*/  IABS R203, R203 ;  /* 0x000000cb00cb7213 */ /* 0x000fe20000000000 */
[C-C-:B------:R-:W-:Y:S01]  /*128c0*/  IMAD.IADD R201, R229.reuse, 0x1, -R195.reuse ;  /* 0x00000001e5c97824 */ /* 0x140fe200078e0ac3 */
[----:B------:R-:W-:Y:S01]  /*128d0*/  IADD3 R194, R244, 0x19, RZ ;  /* 0x00000019f4c27810 */ /* 0x000fe20007ffe0ff */
[----:B------:R-:W-:Y:S01]  /*128e0*/  IMAD.IADD R181, R232, 0x1, -R195 ;  /* 0x00000001e8b57824 */ /* 0x000fe200078e0ac3 */
[----:B------:R-:W-:Y:S01]  /*128f0*/  IADD3 R190, R244, 0x21, RZ ;  /* 0x00000021f4be7810 */ /* 0x000fe20007ffe0ff */
[C---:B------:R-:W-:Y:S01]  /*12900*/  IMAD.IADD R199, R229.reuse, 0x1, -R198 ;  /* 0x00000001e5c77824 */ /* 0x040fe200078e0ac6 */
[----:B------:R-:W-:Y:S01]  /*12910*/  IABS R175, R175 ;  /* 0x000000af00af7213 */ /* 0x000fe20000000000 */
[C-C-:B------:R-:W-:Y:S01]  /*12920*/  IMAD.IADD R184, R229.reuse, 0x1, -R194.reuse ;  /* 0x00000001e5b87824 */ /* 0x140fe200078e0ac2 */
[----:B------:R-:W-:Y:S01]  /*12930*/  IABS R181, R181 ;  /* 0x000000b500b57213 */ /* 0x000fe20000000000 */
[----:B------:R-:W-:Y:S01]  /*12940*/  I2F R191, R191 ;  /* 0x000000bf00bf7306 */ /* 0x000fe20000201400 */
[----:B------:R-:W-:Y:S01]  /*12950*/  IMAD.IADD R202, R232, 0x1, -R194 ;  /* 0x00000001e8ca7824 */ /* 0x000fe200078e0ac2 */
[----:B------:R-:W-:Y:S01]  /*12960*/  ISETP.GE.AND P0, PT, R244, R231, PT ;  /* 0x000000e7f400720c */ /* 0x000fe20003f06270 */
[--C-:B------:R-:W-:Y:S01]  /*12970*/  IMAD.IADD R247, R229, 0x1, -R190.reuse ;  /* 0x00000001e5f77824 */ /* 0x100fe200078e0abe */
[----:B------:R-:W-:Y:S01]  /*12980*/  IABS R184, R184 ;  /* 0x000000b800b87213 */ /* 0x000fe20000000000 */
[----:B------:R-:W-:Y:S01]  /*12990*/  IMAD.IADD R186, R232, 0x1, -R190 ;  /* 0x00000001e8ba7824 */ /* 0x000fe200078e0abe */
[C---:B------:R-:W-:Y:S02]  /*129a0*/  ISETP.GE.AND P3, PT, R244.reuse, R228, PT ;  /* 0x000000e4f400720c */ /* 0x040fe40003f66270 */
[----:B------:R-:W-:Y:S02]  /*129b0*/  IABS R247, R247 ;  /* 0x000000f700f77213 */ /* 0x000fe40000000000 */
[----:B------:R-:W-:Y:S01]  /*129c0*/  I2F R3, R3 ;  /* 0x0000000300037306 */ /* 0x000fe20000201400 */
[C---:B------:R-:W-:Y:S02]  /*129d0*/  ISETP.GE.OR P0, PT, R244.reuse, R230, !P0 ;  /* 0x000000e6f400720c */ /* 0x040fe40004706670 */
[C---:B------:R-:W-:Y:S02]  /*129e0*/  ISETP.GE.OR P3, PT, R244.reuse, R227, !P3 ;  /* 0x000000e3f400720c */ /* 0x040fe40005f66670 */
[C---:B------:R-:W-:Y:S02]  /*129f0*/  ISETP.GE.AND P5, PT, R244.reuse, R222, PT ;  /* 0x000000def400720c */ /* 0x040fe40003fa6270 */
[C---:B------:R-:W-:Y:S02]  /*12a00*/  ISETP.GE.AND P2, PT, R244.reuse, R225, PT ;  /* 0x000000e1f400720c */ /* 0x040fe40003f46270 */
[C---:B------:R-:W-:Y:S01]  /*12a10*/  ISETP.GE.OR P5, PT, R244.reuse, R219, !P5 ;  /* 0x000000dbf400720c */ /* 0x040fe20006fa6670 */
[----:B------:R-:W-:Y:S01]  /*12a20*/  I2F R176, R176 ;  /* 0x000000b000b07306 */ /* 0x000fe20000201400 */
[----:B------:R-:W-:Y:S02]  /*12a30*/  ISETP.GE.OR P2, PT, R244, R224, !P2 ;  /* 0x000000e0f400720c */ /* 0x000fe40005746670 */
[----:B------:R-:W-:Y:S02]  /*12a40*/  IABS R2, R2 ;  /* 0x0000000200027213 */ /* 0x000fe40000000000 */
[----:B------:R-:W-:Y:S02]  /*12a50*/  IABS R197, R197 ;  /* 0x000000c500c57213 */ /* 0x000fe40000000000 */
[----:B------:R-:W-:Y:S02]  /*12a60*/  IABS R201, R201 ;  /* 0x000000c900c97213 */ /* 0x000fe40000000000 */
[----:B------:R-:W-:Y:S01]  /*12a70*/  IABS R196, R196 ;  /* 0x000000c400c47213 */ /* 0x000fe20000000000 */
[----:B------:R-:W-:Y:S01]  /*12a80*/  I2F R2, R2 ;  /* 0x0000000200027306 */ /* 0x000fe20000201400 */
[----:B------:R-:W-:Y:S02]  /*12a90*/  IABS R199, R199 ;  /* 0x000000c700c77213 */ /* 0x000fe40000000000 */
[----:B------:R-:W-:Y:S02]  /*12aa0*/  IABS R186, R186 ;  /* 0x000000ba00ba7213 */ /* 0x000fe40000000000 */
[----:B------:R-:W-:Y:S02]  /*12ab0*/  IABS R202, R202 ;  /* 0x000000ca00ca7213 */ /* 0x000fe40000000000 */
[----:B------:R-:W-:Y:S02]  /*12ac0*/  IABS R182, R182 ;  /* 0x000000b600b67213 */ /* 0x000fe40000000000 */
[----:B------:R-:W-:Y:S01]  /*12ad0*/  IABS R246, R246 ;  /* 0x000000f600f67213 */ /* 0x000fe20000000000 */
[----:B------:R-:W-:Y:S01]  /*12ae0*/  I2F R197, R197 ;  /* 0x000000c500c57306 */ /* 0x000fe20000201400 */
[C---:B------:R-:W-:Y:S02]  /*12af0*/  ISETP.GE.AND P6, PT, R169.reuse, R228, PT ;  /* 0x000000e4a900720c */ /* 0x040fe40003fc6270 */
[----:B------:R-:W-:Y:S02]  /*12b00*/  IABS R187, R187 ;  /* 0x000000bb00bb7213 */ /* 0x000fe40000000000 */
[C---:B------:R-:W-:Y:S02]  /*12b10*/  ISETP.GE.OR P6, PT, R169.reuse, R227, !P6 ;  /* 0x000000e3a900720c */ /* 0x040fe400077c6670 */
[----:B------:R-:W-:Y:S02]  /*12b20*/  IABS R171, R171 ;  /* 0x000000ab00ab7213 */ /* 0x000fe40000000000 */
[C---:B------:R-:W-:Y:S01]  /*12b30*/  ISETP.GE.AND P1, PT, R169.reuse, R231, PT ;  /* 0x000000e7a900720c */ /* 0x040fe20003f26270 */
[----:B------:R-:W-:Y:S01]  /*12b40*/  I2F R187, R187 ;  /* 0x000000bb00bb7306 */ /* 0x000fe20000201400 */
[----:B------:R-:W-:Y:S02]  /*12b50*/  IABS R173, R173 ;  /* 0x000000ad00ad7213 */ /* 0x000fe40000000000 */
[----:B------:R-:W-:Y:S07]  /*12b60*/  ISETP.GE.OR P1, PT, R169, R230, !P1 ;  /* 0x000000e6a900720c */ /* 0x000fee0004f26670 */
[----:B------:R-:W-:Y:S10]  /*12b70*/  I2F R173, R173 ;  /* 0x000000ad00ad7306 */ /* 0x000ff40000201400 */
        /* <DEDUP_REMOVED lines=20> */
[----:B------:R-:W1:Y:S02]  /*12cc0*/  I2F R250, R250 ;  /* 0x000000fa00fa7306 */ /* 0x000e640000201400 */
[----:B-1----:R-:W-:Y:S02]  /*12cd0*/  FFMA.FTZ R51, R250, -UR17, R51 ;  /* 0x80000011fa337c23 */ /* 0x002fe40008010033 */
[----:B------:R-:W-:Y:S02]  /*12ce0*/  FFMA.FTZ R49, R249, -UR17, R49 ;  /* 0x80000011f9317c23 */ /* 0x000fe40008010031 */
[----:B------:R-:W-:Y:S01]  /*12cf0*/  FFMA.FTZ R50, R180, -UR17, R50 ;  /* 0x80000011b4327c23 */ /* 0x000fe20008010032 */
[C---:B------:R-:W-:Y:S01]  /*12d00*/  IADD3 R180, R244.reuse, 0x59, RZ ;  /* 0x00000059f4b47810 */ /* 0x040fe20007ffe0ff */
[----:B------:R-:W-:Y:S01]  /*12d10*/  FFMA.FTZ R52, R185, -UR17, R52 ;  /* 0x80000011b9347c23 */ /* 0x000fe20008010034 */
[----:B------:R-:W-:Y:S01]  /*12d20*/  IADD3 R185, R244, 0x60, RZ ;  /* 0x00000060f4b97810 */ /* 0x000fe20007ffe0ff */
[----:B------:R-:W-:Y:S02]  /*12d30*/  FFMA.FTZ R53, R192, -UR17, R53 ;  /* 0x80000011c0357c23 */ /* 0x000fe40008010035 */
[----:B------:R-:W-:Y:S02]  /*12d40*/  FFMA.FTZ R54, R245, -UR17, R54 ;  /* 0x80000011f5367c23 */ /* 0x000fe40008010036 */
[----:B------:R-:W-:Y:S02]  /*12d50*/  FFMA.FTZ R55, R183, -UR17, R55 ;  /* 0x80000011b7377c23 */ /* 0x000fe40008010037 */
[----:B------:R-:W-:Y:S02]  /*12d60*/  FFMA.FTZ R48, R248, -UR17, R48 ;  /* 0x80000011f8307c23 */ /* 0x000fe40008010030 */
[----:B------:R-:W-:Y:S02]  /*12d70*/  FFMA.FTZ R10, R170, -UR17, R10 ;  /* 0x80000011aa0a7c23 */ /* 0x000fe4000801000a */
[----:B------:R-:W-:Y:S02]  /*12d80*/  FFMA.FTZ R19, R191, -UR17, R19 ;  /* 0x80000011bf137c23 */ /* 0x000fe40008010013 */
[----:B------:R-:W-:Y:S01]  /*12d90*/  FFMA.FTZ R17, R3, -UR17, R17 ;  /* 0x8000001103117c23 */ /* 0x000fe20008010011 */
[----:B------:R-:W-:Y:S01]  /*12da0*/  IADD3 R3, R244, 0x48, RZ ;  /* 0x00000048f4037810 */ /* 0x000fe20007ffe0ff */
[----:B------:R-:W-:Y:S01]  /*12db0*/  FFMA.FTZ R22, R176, -UR17, R22 ;  /* 0x80000011b0167c23 */ /* 0x000fe20008010016 */
[----:B------:R-:W-:Y:S01]  /*12dc0*/  IADD3 R176, R244, 0x49, RZ ;  /* 0x00000049f4b07810 */ /* 0x000fe20007ffe0ff */
[----:B------:R-:W-:Y:S02]  /*12dd0*/  FFMA.FTZ R18, R172, -UR17, R18 ;  /* 0x80000011ac127c23 */ /* 0x000fe40008010012 */
[----:B------:R-:W-:Y:S02]  /*12de0*/  FFMA.FTZ R36, R203, -UR17, R36 ;  /* 0x80000011cb247c23 */ /* 0x000fe40008010024 */
[----:B------:R-:W-:Y:S02]  /*12df0*/  FFMA.FTZ R6, R251, -UR17, R6 ;  /* 0x80000011fb067c23 */ /* 0x000fe40008010006 */
[----:B------:R-:W-:Y:S02]  /*12e00*/  IMAD.IADD R251, R229, 0x1, -R0 ;  /* 0x00000001e5fb7824 */ /* 0x000fe400078e0a00 */
[----:B------:R-:W-:Y:S01]  /*12e10*/  FFMA.FTZ R7, R174, -UR17, R7 ;  /* 0x80000011ae077c23 */ /* 0x000fe20008010007 */
[C---:B------:R-:W-:Y:S01]  /*12e20*/  IADD3 R174, R244.reuse, 0x41, RZ ;  /* 0x00000041f4ae7810 */ /* 0x040fe20007ffe0ff */
[----:B------:R-:W-:Y:S01]  /*12e30*/  FFMA.FTZ R34, R201, -UR17, R34 ;  /* 0x80000011c9227c23 */ /* 0x000fe20008010022 */
[----:B------:R-:W-:Y:S01]  /*12e40*/  IABS R251, R251 ;  /* 0x000000fb00fb7213 */ /* 0x000fe20000000000 */
[----:B------:R-:W-:Y:S01]  /*12e50*/  FFMA.FTZ R32, R181, -UR17, R32 ;  /* 0x80000011b5207c23 */ /* 0x000fe20008010020 */
[----:B------:R-:W-:Y:S01]  /*12e60*/  IADD3 R181, R244, 0x50, RZ ;  /* 0x00000050f4b57810 */ /* 0x000fe20007ffe0ff */
[----:B------:R-:W-:Y:S01]  /*12e70*/  FFMA.FTZ R35, R184, -UR17, R35 ;  /* 0x80000011b8237c23 */ /* 0x000fe20008010023 */
[----:B------:R1:W2:Y:S01]  /*12e80*/  I2F R170, R251 ;  /* 0x000000fb00aa7306 */ /* 0x0002a20000201400 */
[----:B------:R-:W-:Y:S01]  /*12e90*/  IADD3 R184, R244, 0x51, RZ ;  /* 0x00000051f4b87810 */ /* 0x000fe20007ffe0ff */
[----:B------:R-:W-:Y:S02]  /*12ea0*/  FFMA.FTZ R39, R247, -UR17, R39 ;  /* 0x80000011f7277c23 */ /* 0x000fe40008010027 */
[----:B------:R-:W-:Y:S02]  /*12eb0*/  FFMA.FTZ R23, R199, -UR17, R23 ;  /* 0x80000011c7177c23 */ /* 0x000fe40008010017 */
[----:B------:R-:W-:Y:S01]  /*12ec0*/  FFMA.FTZ R37, R186, -UR17, R37 ;  /* 0x80000011ba257c23 */ /* 0x000fe20008010025 */
[----:B------:R-:W-:Y:S01]  /*12ed0*/  IADD3 R186, R244, 0x58, RZ ;  /* 0x00000058f4ba7810 */ /* 0x000fe20007ffe0ff */
[----:B------:R-:W-:Y:S02]  /*12ee0*/  FFMA.FTZ R33, R202, -UR17, R33 ;  /* 0x80000011ca217c23 */ /* 0x000fe40008010021 */
[----:B------:R-:W-:Y:S02]  /*12ef0*/  IMAD.IADD R192, R229, 0x1, -R185 ;  /* 0x00000001e5c07824 */ /* 0x000fe400078e0ab9 */
[----:B------:R-:W-:Y:S02]  /*12f00*/  FFMA.FTZ R4, R175, -UR17, R4 ;  /* 0x80000011af047c23 */ /* 0x000fe40008010004 */
[----:B------:R-:W-:Y:S01]  /*12f10*/  IMAD.IADD R175, R232, 0x1, -R0 ;  /* 0x00000001e8af7824 */ /* 0x000fe200078e0a00 */
[----:B------:R-:W-:Y:S01]  /*12f20*/  IABS R183, R192 ;  /* 0x000000c000b77213 */ /* 0x000fe20000000000 */
[----:B------:R-:W-:Y:S01]  /*12f30*/  FFMA.FTZ R8, R2, -UR17, R8 ;  /* 0x8000001102087c23 */ /* 0x000fe20008010008 */
[C---:B------:R-:W-:Y:S01]  /*12f40*/  IADD3 R2, R244.reuse, 0x40, RZ ;  /* 0x00000040f4027810 */ /* 0x040fe20007ffe0ff */
[----:B------:R-:W-:Y:S01]  /*12f50*/  FFMA.FTZ R16, R187, -UR17, R16 ;  /* 0x80000011bb107c23 */ /* 0x000fe20008010010 */
[----:B------:R-:W-:Y:S01]  /*12f60*/  IADD3 R192, R244, 0x61, RZ ;  /* 0x00000061f4c07810 */ /* 0x000fe20007ffe0ff */
[----:B------:R-:W-:Y:S01]  /*12f70*/  FFMA.FTZ R21, R197, -UR17, R21 ;  /* 0x80000011c5157c23 */ /* 0x000fe20008010015 */
[----:B------:R-:W-:Y:S01]  /*12f80*/  IABS R175, R175 ;  /* 0x000000af00af7213 */ /* 0x000fe20000000000 */
[----:B------:R-:W-:Y:S02]  /*12f90*/  IMAD.IADD R252, R232, 0x1, -R2 ;  /* 0x00000001e8fc7824 */ /* 0x000fe400078e0a02 */
[----:B------:R-:W-:Y:S02]  /*12fa0*/  FFMA.FTZ R20, R196, -UR17, R20 ;  /* 0x80000011c4147c23 */ /* 0x000fe40008010014 */
[----:B------:R-:W-:Y:S01]  /*12fb0*/  FFMA.FTZ R64, R182, -UR17, R64 ;  /* 0x80000011b6407c23 */ /* 0x000fe20008010040 */
[----:B------:R-:W3:Y:S01]  /*12fc0*/  I2F R175, R175 ;  /* 0x000000af00af7306 */ /* 0x000ee20000201400 */
[----:B-1----:R-:W-:Y:S01]  /*12fd0*/  IABS R251, R252 ;  /* 0x000000fc00fb7213 */ /* 0x002fe20000000000 */
[----:B------:R-:W-:Y:S02]  /*12fe0*/  IMAD.IADD R252, R229, 0x1, -R2 ;  /* 0x00000001e5fc7824 */ /* 0x000fe400078e0a02 */
[----:B------:R-:W-:Y:S02]  /*12ff0*/  FFMA.FTZ R38, R246, -UR17, R38 ;  /* 0x80000011f6267c23 */ /* 0x000fe40008010026 */
[----:B------:R-:W-:Y:S01]  /*13000*/  FFMA.FTZ R66, R171, -UR17, R66 ;  /* 0x80000011ab427c23 */ /* 0x000fe20008010042 */
[----:B------:R-:W-:Y:S01]  /*13010*/  IABS R252, R252 ;  /* 0x000000fc00fc7213 */ /* 0x000fe20000000000 */
[----:B--2---:R-:W-:Y:S02]  /*13020*/  FFMA.FTZ R67, R170, -UR17, R67 ;  /* 0x80000011aa437c23 */ /* 0x004fe40008010043 */
[----:B------:R-:W1:Y:S01]  /*13030*/  I2F R182, R183 ;  /* 0x000000b700b67306 */ /* 0x000e620000201400 */
[----:B------:R-:W-:Y:S09]  /*13040*/  FFMA.FTZ R5, R173, -UR17, R5 ;  /* 0x80000011ad057c23 */ /* 0x000ff20008010005 */
[----:B------:R2:W4:Y:S01]  /*13050*/  I2F R187, R252 ;  /* 0x000000fc00bb7306 */ /* 0x0005220000201400 */
[----:B---3--:R-:W-:Y:S09]  /*13060*/  FFMA.FTZ R65, R175, -UR17, R65 ;  /* 0x80000011af417c23 */ /* 0x008ff20008010041 */
[----:B------:R-:W3:Y:S01]  /*13070*/  I2F R173, R251 ;  /* 0x000000fb00ad7306 */ /* 0x000ee20000201400 */
[----:B-1----:R-:W-:Y:S02]  /*13080*/  FFMA.FTZ R102, R182, -UR17, R102 ;  /* 0x80000011b6667c23 */ /* 0x002fe40008010066 */
[----:B--2---:R-:W-:Y:S02]  /*13090*/  IMAD.IADD R252, R229, 0x1, -R174 ;  /* 0x00000001e5fc7824 */ /* 0x004fe400078e0aae */
[----:B----4-:R-:W-:Y:S01]  /*130a0*/  FFMA.FTZ R70, R187, -UR17, R70 ;  /* 0x80000011bb467c23 */ /* 0x010fe20008010046 */
[----:B------:R-:W-:Y:S02]  /*130b0*/  IADD3 R187, R244, 0x69, RZ ;  /* 0x00000069f4bb7810 */ /* 0x000fe40007ffe0ff */
[----:B------:R-:W-:Y:S04]  /*130c0*/  IABS R252, R252 ;  /* 0x000000fc00fc7213 */ /* 0x000fe80000000000 */
[----:B------:R1:W2:Y:S01]  /*130d0*/  I2F R191, R252 ;  /* 0x000000fc00bf7306 */ /* 0x0002a20000201400 */
[----:B---3--:R-:W-:Y:S02]  /*130e0*/  FFMA.FTZ R68, R173, -UR17, R68 ;  /* 0x80000011ad447c23 */ /* 0x008fe40008010044 */
[C---:B------:R-:W-:Y:S05]  /*130f0*/  IMAD.IADD R251, R232.reuse, 0x1, -R174 ;  /* 0x00000001e8fb7824 */ /* 0x040fea00078e0aae */
[----:B------:R-:W-:Y:S04]  /*13100*/  IABS R251, R251 ;  /* 0x000000fb00fb7213 */ /* 0x000fe80000000000 */
[----:B------:R3:W4:Y:S01]  /*13110*/  I2F R172, R251 ;  /* 0x000000fb00ac7306 */ /* 0x0007220000201400 */
[----:B-1----:R-:W-:Y:S02]  /*13120*/  IMAD.IADD R252, R229, 0x1, -R3 ;  /* 0x00000001e5fc7824 */ /* 0x002fe400078e0a03 */
[----:B--2---:R-:W-:Y:S03]  /*13130*/  FFMA.FTZ R71, R191, -UR17, R71 ;  /* 0x80000011bf477c23 */ /* 0x004fe60008010047 */
[----:B------:R-:W-:Y:S04]  /*13140*/  IABS R252, R252 ;  /* 0x000000fc00fc7213 */ /* 0x000fe80000000000 */
[----:B------:R1:W2:Y:S01]  /*13150*/  I2F R197, R252 ;  /* 0x000000fc00c57306 */ /* 0x0002a20000201400 */
[----:B---3--:R-:W-:Y:S02]  /*13160*/  IMAD.IADD R251, R232, 0x1, -R3 ;  /* 0x00000001e8fb7824 */ /* 0x008fe400078e0a03 */
[----:B----4-:R-:W-:Y:S02]  /*13170*/  FFMA.FTZ R69, R172, -UR17, R69 ;  /* 0x80000011ac457c23 */ /* 0x010fe40008010045 */
[----:B------:R-:W-:Y:S01]  /*13180*/  IMAD.IADD R172, R232, 0x1, -R187 ;  /* 0x00000001e8ac7824 */ /* 0x000fe200078e0abb */
[----:B------:R-:W-:Y:S04]  /*13190*/  IABS R251, R251 ;  /* 0x000000fb00fb7213 */ /* 0x000fe80000000000 */
[----:B------:R3:W4:Y:S01]  /*131a0*/  I2F R196, R251 ;  /* 0x000000fb00c47306 */ /* 0x0007220000201400 */
[----:B------:R-:W-:Y:S09]  /*131b0*/  IABS R172, R172 ;  /* 0x000000ac00ac7213 */ /* 0x000ff20000000000 */
[----:B------:R-:W5:Y:S01]  /*131c0*/  I2F R172, R172 ;  /* 0x000000ac00ac7306 */ /* 0x000f620000201400 */
[----:B-1----:R-:W-:Y:S02]  /*131d0*/  IMAD.IADD R252, R229, 0x1, -R176 ;  /* 0x00000001e5fc7824 */ /* 0x002fe400078e0ab0 */
[----:B--2---:R-:W-:Y:S01]  /*131e0*/  FFMA.FTZ R82, R197, -UR17, R82 ;  /* 0x80000011c5527c23 */ /* 0x004fe20008010052 */
[----:B------:R-:W-:Y:S02]  /*131f0*/  FSEL R197, R5, -INF , !P1 ;  /* 0xff80000005c57808 */ /* 0x000fe40004800000 */
[----:B------:R-:W-:Y:S02]  /*13200*/  IABS R252, R252 ;  /* 0x000000fc00fc7213 */ /* 0x000fe40000000000 */
[C---:B------:R-:W-:Y:S02]  /*13210*/  ISETP.GE.AND P1, PT, R200.reuse, R231, PT ;  /* 0x000000e7c800720c */ /* 0x040fe40003f26270 */
[----:B------:R-:W1:Y:S02]  /*13220*/  I2F R201, R252 ;  /* 0x000000fc00c97306 */ /* 0x000e640000201400 */
[----:B------:R-:W-:Y:S01]  /*13230*/  ISETP.GE.OR P1, PT, R200, R230, !P1 ;  /* 0x000000e6c800720c */ /* 0x000fe20004f26670 */
[----:B---3--:R-:W-:Y:S02]  /*13240*/  IMAD.IADD R251, R232, 0x1, -R176 ;  /* 0x00000001e8fb7824 */ /* 0x008fe400078e0ab0 */
[----:B----4-:R-:W-:Y:S03]  /*13250*/  FFMA.FTZ R80, R196, -UR17, R80 ;  /* 0x80000011c4507c23 */ /* 0x010fe60008010050 */
[----:B------:R-:W-:Y:S04]  /*13260*/  IABS R251, R251 ;  /* 0x000000fb00fb7213 */ /* 0x000fe80000000000 */
[----:B------:R-:W2:Y:S01]  /*13270*/  I2F R199, R251 ;  /* 0x000000fb00c77306 */ /* 0x000ea20000201400 */
[----:B-----5:R-:W-:Y:S01]  /*13280*/  FFMA.FTZ R113, R172, -UR17, R113 ;  /* 0x80000011ac717c23 */ /* 0x020fe20008010071 */
[----:B------:R-:W-:Y:S02]  /*13290*/  FSEL R172, R10, -INF , !P5 ;  /* 0xff8000000aac7808 */ /* 0x000fe40006800000 */
[CC--:B------:R-:W-:Y:S04]  /*132a0*/  ISETP.GE.AND P5, PT, R243.reuse, R228.reuse, PT ;  /* 0x000000e4f300720c */ /* 0x0c0fe80003fa6270 */
[-C--:B------:R-:W-:Y:S01]  /*132b0*/  ISETP.GE.OR P5, PT, R243, R227.reuse, !P5 ;  /* 0x000000e3f300720c */ /* 0x080fe20006fa6670 */
[----:B-1----:R-:W-:Y:S01]  /*132c0*/  FFMA.FTZ R83, R201, -UR17, R83 ;  /* 0x80000011c9537c23 */ /* 0x002fe20008010053 */
[----:B------:R-:W-:Y:S01]  /*132d0*/  FSEL R201, R4, -INF , !P0 ;  /* 0xff80000004c97808 */ /* 0x000fe20004000000 */
[C---:B------:R-:W-:Y:S01]  /*132e0*/  IMAD.IADD R252, R229.reuse, 0x1, -R181 ;  /* 0x00000001e5fc7824 */ /* 0x040fe200078e0ab5 */
[----:B------:R-:W-:Y:S01]  /*132f0*/  FSEL R4, R6, -INF , !P3 ;  /* 0xff80000006047808 */ /* 0x000fe20005800000 */
[----:B------:R-:W-:Y:S01]  /*13300*/  IMAD.IADD R6, R229, 0x1, -R187 ;  /* 0x00000001e5067824 */ /* 0x000fe200078e0abb */
[C---:B------:R-:W-:Y:S02]  /*13310*/  ISETP.GE.AND P3, PT, R168.reuse, R228, PT ;  /* 0x000000e4a800720c */ /* 0x040fe40003f66270 */
[----:B------:R-:W-:Y:S02]  /*13320*/  IABS R252, R252 ;  /* 0x000000fc00fc7213 */ /* 0x000fe40000000000 */
[----:B------:R-:W-:Y:S02]  /*13330*/  ISETP.GE.OR P3, PT, R168, R227, !P3 ;  /* 0x000000e3a800720c */ /* 0x000fe40005f66670 */
[----:B------:R-:W1:Y:S01]  /*13340*/  I2F R203, R252 ;  /* 0x000000fc00cb7306 */ /* 0x000e620000201400 */
[----:B--2---:R-:W-:Y:S01]  /*13350*/  FFMA.FTZ R81, R199, -UR17, R81 ;  /* 0x80000011c7517c23 */ /* 0x004fe20008010051 */
[----:B------:R-:W-:Y:S01]  /*13360*/  FSEL R182, R18, -INF , !P3 ;  /* 0xff80000012b67808 */ /* 0x000fe20005800000 */
[----:B------:R-:W-:Y:S01]  /*13370*/  IMAD.IADD R251, R232, 0x1, -R181 ;  /* 0x00000001e8fb7824 */ /* 0x000fe200078e0ab5 */
[----:B------:R-:W-:Y:S02]  /*13380*/  FSEL R199, R7, -INF , !P6 ;  /* 0xff80000007c77808 */ /* 0x000fe40007000000 */
[CC--:B------:R-:W-:Y:S02]  /*13390*/  ISETP.GE.AND P6, PT, R200.reuse, R228.reuse, PT ;  /* 0x000000e4c800720c */ /* 0x0c0fe40003fc6270 */
[----:B------:R-:W-:Y:S02]  /*133a0*/  IABS R251, R251 ;  /* 0x000000fb00fb7213 */ /* 0x000fe40000000000 */
[-C--:B------:R-:W-:Y:S02]  /*133b0*/  ISETP.GE.OR P6, PT, R200, R227.reuse, !P6 ;  /* 0x000000e3c800720c */ /* 0x080fe400077c6670 */
[----:B------:R-:W2:Y:S01]  /*133c0*/  I2F R202, R251 ;  /* 0x000000fb00ca7306 */ /* 0x000ea20000201400 */
[-C--:B------:R-:W-:Y:S02]  /*133d0*/  ISETP.GE.AND P3, PT, R198, R228.reuse, PT ;  /* 0x000000e4c600720c */ /* 0x080fe40003f66270 */
[----:B------:R-:W-:Y:S02]  /*133e0*/  FSEL R22, R22, -INF , !P6 ;  /* 0xff80000016167808 */ /* 0x000fe40007000000 */
[-C--:B------:R-:W-:Y:S02]  /*133f0*/  ISETP.GE.OR P3, PT, R198, R227.reuse, !P3 ;  /* 0x000000e3c600720c */ /* 0x080fe40005f66670 */
[CC--:B------:R-:W-:Y:S02]  /*13400*/  ISETP.GE.AND P6, PT, R194.reuse, R228.reuse, PT ;  /* 0x000000e4c200720c */ /* 0x0c0fe40003fc6270 */
[----:B------:R-:W-:Y:S02]  /*13410*/  FSEL R23, R23, -INF , !P3 ;  /* 0xff80000017177808 */ /* 0x000fe40005800000 */
[-C--:B------:R-:W-:Y:S01]  /*13420*/  ISETP.GE.AND P3, PT, R193, R228.reuse, PT ;  /* 0x000000e4c100720c */ /* 0x080fe20003f66270 */
[----:B-1----:R-:W-:Y:S01]  /*13430*/  FFMA.FTZ R86, R203, -UR17, R86 ;  /* 0x80000011cb567c23 */ /* 0x002fe20008010056 */
[-C--:B------:R-:W-:Y:S01]  /*13440*/  ISETP.GE.OR P6, PT, R194, R227.reuse, !P6 ;  /* 0x000000e3c200720c */ /* 0x080fe200077c6670 */
[----:B------:R-:W-:Y:S01]  /*13450*/  IMAD.IADD R252, R229, 0x1, -R184 ;  /* 0x00000001e5fc7824 */ /* 0x000fe200078e0ab8 */
[-C--:B------:R-:W-:Y:S02]  /*13460*/  ISETP.GE.OR P3, PT, R193, R227.reuse, !P3 ;  /* 0x000000e3c100720c */ /* 0x080fe40005f66670 */
[----:B------:R-:W-:Y:S02]  /*13470*/  FSEL R35, R35, -INF , !P6 ;  /* 0xff80000023237808 */ /* 0x000fe40007000000 */
[C---:B------:R-:W-:Y:S02]  /*13480*/  ISETP.GE.AND P6, PT, R189.reuse, R228, PT ;  /* 0x000000e4bd00720c */ /* 0x040fe40003fc6270 */
[----:B------:R-:W-:Y:S02]  /*13490*/  IABS R252, R252 ;  /* 0x000000fc00fc7213 */ /* 0x000fe40000000000 */
[-C--:B------:R-:W-:Y:S01]  /*134a0*/  ISETP.GE.OR P6, PT, R189, R227.reuse, !P6 ;  /* 0x000000e3bd00720c */ /* 0x080fe200077c6670 */
[----:B--2---:R-:W-:Y:S01]  /*134b0*/  FFMA.FTZ R84, R202, -UR17, R84 ;  /* 0x80000011ca547c23 */ /* 0x004fe20008010054 */
[----:B------:R-:W1:Y:S01]  /*134c0*/  I2F R247, R252 ;  /* 0x000000fc00f77306 */ /* 0x000e620000201400 */
[----:B------:R-:W-:Y:S01]  /*134d0*/  FSEL R38, R38, -INF , !P3 ;  /* 0xff80000026267808 */ /* 0x000fe20005800000 */
[----:B------:R-:W-:Y:S01]  /*134e0*/  IMAD.IADD R251, R232, 0x1, -R184 ;  /* 0x00000001e8fb7824 */ /* 0x000fe200078e0ab8 */
[----:B------:R-:W-:Y:S02]  /*134f0*/  FSEL R50, R50, -INF , !P6 ;  /* 0xff80000032327808 */ /* 0x000fe40007000000 */
[-C--:B------:R-:W-:Y:S02]  /*13500*/  ISETP.GE.AND P3, PT, R188, R228.reuse, PT ;  /* 0x000000e4bc00720c */ /* 0x080fe40003f66270 */
[-C--:B------:R-:W-:Y:S02]  /*13510*/  ISETP.GE.AND P6, PT, R178, R228.reuse, PT ;  /* 0x000000e4b200720c */ /* 0x080fe40003fc6270 */
[-C--:B------:R-:W-:Y:S02]  /*13520*/  ISETP.GE.OR P3, PT, R188, R227.reuse, !P3 ;  /* 0x000000e3bc00720c */ /* 0x080fe40005f66670 */
[-C--:B------:R-:W-:Y:S02]  /*13530*/  ISETP.GE.OR P6, PT, R178, R227.reuse, !P6 ;  /* 0x000000e3b200720c */ /* 0x080fe400077c6670 */
[----:B------:R-:W-:Y:S02]  /*13540*/  FSEL R51, R51, -INF , !P3 ;  /* 0xff80000033337808 */ /* 0x000fe40005800000 */
[----:B------:R-:W-:Y:S02]  /*13550*/  FSEL R55, R55, -INF , !P6 ;  /* 0xff80000037377808 */ /* 0x000fe40007000000 */
[CC--:B------:R-:W-:Y:S02]  /*13560*/  ISETP.GE.AND P3, PT, R177.reuse, R228.reuse, PT ;  /* 0x000000e4b100720c */ /* 0x0c0fe40003f66270 */
[CC--:B------:R-:W-:Y:S02]  /*13570*/  ISETP.GE.AND P6, PT, R2.reuse, R228.reuse, PT ;  /* 0x000000e40200720c */ /* 0x0c0fe40003fc6270 */
[-C--:B------:R-:W-:Y:S02]  /*13580*/  ISETP.GE.OR P3, PT, R177, R227.reuse, !P3 ;  /* 0x000000e3b100720c */ /* 0x080fe40005f66670 */
[----:B------:R-:W-:Y:S01]  /*13590*/  ISETP.GE.OR P6, PT, R2, R227, !P6 ;  /* 0x000000e30200720c */ /* 0x000fe200077c6670 */
[----:B-1----:R-:W-:Y:S01]  /*135a0*/  FFMA.FTZ R87, R247, -UR17, R87 ;  /* 0x80000011f7577c23 */ /* 0x002fe20008010057 */
[----:B------:R-:W-:Y:S01]  /*135b0*/  IABS R251, R251 ;  /* 0x000000fb00fb7213 */ /* 0x000fe20000000000 */
[----:B------:R-:W-:Y:S01]  /*135c0*/  IMAD.IADD R252, R229, 0x1, -R186 ;  /* 0x00000001e5fc7824 */ /* 0x000fe200078e0aba */
[----:B------:R-:W-:Y:S02]  /*135d0*/  IADD3 R202, R244, 0x70, RZ ;  /* 0x00000070f4ca7810 */ /* 0x000fe40007ffe0ff */
[----:B------:R-:W1:Y:S01]  /*135e0*/  I2F R246, R251 ;  /* 0x000000fb00f67306 */ /* 0x000e620000201400 */
[----:B------:R-:W-:Y:S02]  /*135f0*/  FSEL R66, R66, -INF , !P3 ;  /* 0xff80000042427808 */ /* 0x000fe40005800000 */
[-C--:B------:R-:W-:Y:S01]  /*13600*/  ISETP.GE.AND P3, PT, R174, R228.reuse, PT ;  /* 0x000000e4ae00720c */ /* 0x080fe20003f66270 */
[----:B------:R-:W-:Y:S01]  /*13610*/  IMAD.IADD R5, R232, 0x1, -R202 ;  /* 0x00000001e8057824 */ /* 0x000fe200078e0aca */
[----:B------:R-:W-:Y:S02]  /*13620*/  FSEL R70, R70, -INF , !P6 ;  /* 0xff80000046467808 */ /* 0x000fe40007000000 */
[----:B------:R-:W-:Y:S02]  /*13630*/  ISETP.GE.OR P3, PT, R174, R227, !P3 ;  /* 0x000000e3ae00720c */ /* 0x000fe40005f66670 */
[----:B------:R-:W-:Y:S02]  /*13640*/  ISETP.GE.AND P6, PT, R169, R225, PT ;  /* 0x000000e1a900720c */ /* 0x000fe40003fc6270 */
[----:B------:R-:W-:Y:S02]  /*13650*/  FSEL R71, R71, -INF , !P3 ;  /* 0xff80000047477808 */ /* 0x000fe40005800000 */
[C---:B------:R-:W-:Y:S02]  /*13660*/  ISETP.GE.AND P3, PT, R176.reuse, R228, PT ;  /* 0x000000e4b000720c */ /* 0x040fe40003f66270 */
[----:B------:R-:W-:Y:S02]  /*13670*/  ISETP.GE.OR P6, PT, R169, R224, !P6 ;  /* 0x000000e0a900720c */ /* 0x000fe400077c6670 */
[----:B------:R-:W-:Y:S02]  /*13680*/  ISETP.GE.OR P3, PT, R176, R227, !P3 ;  /* 0x000000e3b000720c */ /* 0x000fe40005f66670 */
[----:B------:R-:W-:Y:S02]  /*13690*/  IABS R252, R252 ;  /* 0x000000fc00fc7213 */ /* 0x000fe40000000000 */
[----:B------:R-:W-:Y:S02]  /*136a0*/  IABS R6, R6 ;  /* 0x0000000600067213 */ /* 0x000fe40000000000 */
[----:B------:R2:W3:Y:S01]  /*136b0*/  I2F R249, R252 ;  /* 0x000000fc00f97306 */ /* 0x0004e20000201400 */
[----:B-1----:R-:W-:Y:S01]  /*136c0*/  FFMA.FTZ R85, R246, -UR17, R85 ;  /* 0x80000011f6557c23 */ /* 0x002fe20008010055 */
[----:B------:R-:W-:Y:S01]  /*136d0*/  IABS R5, R5 ;  /* 0x0000000500057213 */ /* 0x000fe20000000000 */
[----:B------:R-:W-:Y:S01]  /*136e0*/  IMAD.IADD R251, R232, 0x1, -R186 ;  /* 0x00000001e8fb7824 */ /* 0x000fe200078e0aba */
[C---:B------:R-:W-:Y:S04]  /*136f0*/  ISETP.GE.AND P0, PT, R168.reuse, R231, PT ;  /* 0x000000e7a800720c */ /* 0x040fe80003f06270 */
[----:B------:R-:W-:Y:S02]  /*13700*/  ISETP.GE.OR P0, PT, R168, R230, !P0 ;  /* 0x000000e6a800720c */ /* 0x000fe40004706670 */
[----:B------:R-:W1:Y:S01]  /*13710*/  I2F R246, R6 ;  /* 0x0000000600f67306 */ /* 0x000e620000201400 */
[----:B------:R-:W-:Y:S02]  /*13720*/  IABS R251, R251 ;  /* 0x000000fb00fb7213 */ /* 0x000fe40000000000 */
[----:B------:R-:W-:Y:S01]  /*13730*/  FSEL R196, R16, -INF , !P0 ;  /* 0xff80000010c47808 */ /* 0x000fe20004000000 */
[----:B------:R-:W-:Y:S01]  /*13740*/  IMAD.IADD R16, R226, 0x1, -R195 ;  /* 0x00000001e2107824 */ /* 0x000fe200078e0ac3 */
[C---:B------:R-:W-:Y:S04]  /*13750*/  ISETP.GE.AND P0, PT, R198.reuse, R231, PT ;  /* 0x000000e7c600720c */ /* 0x040fe80003f06270 */
[----:B------:R-:W-:Y:S01]  /*13760*/  IABS R16, R16 ;  /* 0x0000001000107213 */ /* 0x000fe20000000000 */
[----:B------:R-:W4:Y:S01]  /*13770*/  I2F R248, R251 ;  /* 0x000000fb00f87306 */ /* 0x000f220000201400 */
[----:B------:R-:W-:Y:S01]  /*13780*/  ISETP.GE.OR P0, PT, R198, R230, !P0 ;  /* 0x000000e6c600720c */ /* 0x000fe20004706670 */
[----:B--2---:R-:W-:Y:S02]  /*13790*/  IMAD.IADD R252, R229, 0x1, -R180 ;  /* 0x00000001e5fc7824 */ /* 0x004fe400078e0ab4 */
[----:B---3--:R-:W-:Y:S03]  /*137a0*/  FFMA.FTZ R98, R249, -UR17, R98 ;  /* 0x80000011f9627c23 */ /* 0x008fe60008010062 */
[----:B------:R-:W-:Y:S04]  /*137b0*/  IABS R252, R252 ;  /* 0x000000fc00fc7213 */ /* 0x000fe80000000000 */
[----:B------:R2:W3:Y:S01]  /*137c0*/  I2F R245, R252 ;  /* 0x000000fc00f57306 */ /* 0x0004e20000201400 */
[----:B-1----:R-:W-:Y:S02]  /*137d0*/  FFMA.FTZ R115, R246, -UR17, R115 ;  /* 0x80000011f6737c23 */ /* 0x002fe40008010073 */
[----:B------:R-:W-:Y:S05]  /*137e0*/  IMAD.IADD R6, R229, 0x1, -R202 ;  /* 0x00000001e5067824 */ /* 0x000fea00078e0aca */
[----:B------:R-:W-:Y:S01]  /*137f0*/  IABS R6, R6 ;  /* 0x0000000600067213 */ /* 0x000fe20000000000 */
[----:B----4-:R-:W-:Y:S03]  /*13800*/  FFMA.FTZ R96, R248, -UR17, R96 ;  /* 0x80000011f8607c23 */ /* 0x010fe60008010060 */
[----:B------:R-:W1:Y:S01]  /*13810*/  I2F R203, R6 ;  /* 0x0000000600cb7306 */ /* 0x000e620000201400 */
[C---:B------:R-:W-:Y:S05]  /*13820*/  IMAD.IADD R251, R232.reuse, 0x1, -R180 ;  /* 0x00000001e8fb7824 */ /* 0x040fea00078e0ab4 */
[----:B------:R-:W-:Y:S04]  /*13830*/  IABS R251, R251 ;  /* 0x000000fb00fb7213 */ /* 0x000fe80000000000 */
[----:B------:R-:W4:Y:S01]  /*13840*/  I2F R248, R5 ;  /* 0x0000000500f87306 */ /* 0x000f220000201400 */
[--C-:B--2---:R-:W-:Y:S02]  /*13850*/  IMAD.IADD R252, R232, 0x1, -R192.reuse ;  /* 0x00000001e8fc7824 */ /* 0x104fe400078e0ac0 */
[----:B---3--:R-:W-:Y:S01]  /*13860*/  FFMA.FTZ R99, R245, -UR17, R99 ;  /* 0x80000011f5637c23 */ /* 0x008fe20008010063 */
[----:B------:R-:W-:Y:S02]  /*13870*/  IADD3 R245, R244, 0x78, RZ ;  /* 0x00000078f4f57810 */ /* 0x000fe40007ffe0ff */
[----:B------:R-:W-:Y:S01]  /*13880*/  IABS R183, R252 ;  /* 0x000000fc00b77213 */ /* 0x000fe20000000000 */
[----:B------:R-:W-:Y:S03]  /*13890*/  IMAD.IADD R252, R229, 0x1, -R192 ;  /* 0x00000001e5fc7824 */ /* 0x000fe600078e0ac0 */
[----:B------:R2:W3:Y:S02]  /*138a0*/  I2F R250, R251 ;  /* 0x000000fb00fa7306 */ /* 0x0004e40000201400 */
[----:B------:R-:W-:Y:S01]  /*138b0*/  IABS R252, R252 ;  /* 0x000000fc00fc7213 */ /* 0x000fe20000000000 */
[----:B-1----:R-:W-:Y:S07]  /*138c0*/  FFMA.FTZ R118, R203, -UR17, R118 ;  /* 0x80000011cb767c23 */ /* 0x002fee0008010076 */
[----:B------:R1:W5:Y:S01]  /*138d0*/  I2F R171, R183 ;  /* 0x000000b700ab7306 */ /* 0x0003620000201400 */
[----:B----4-:R-:W-:Y:S09]  /*138e0*/  FFMA.FTZ R116, R248, -UR17, R116 ;  /* 0x80000011f8747c23 */ /* 0x010ff20008010074 */
[----:B------:R4:W4:Y:S01]  /*138f0*/  I2F R170, R252 ;  /* 0x000000fc00aa7306 */ /* 0x0009220000201400 */
[----:B--2---:R-:W-:Y:S02]  /*13900*/  IMAD.IADD R251, R232, 0x1, -R185 ;  /* 0x00000001e8fb7824 */ /* 0x004fe400078e0ab9 */
[----:B---3--:R-:W-:Y:S03]  /*13910*/  FFMA.FTZ R97, R250, -UR17, R97 ;  /* 0x80000011fa617c23 */ /* 0x008fe60008010061 */
[----:B------:R-:W-:Y:S02]  /*13920*/  IABS R251, R251 ;  /* 0x000000fb00fb7213 */ /* 0x000fe40000000000 */
[----:B-1----:R-:W-:Y:S04]  /*13930*/  IADD3 R183, R244, 0x68, RZ ;  /* 0x00000068f4b77810 */ /* 0x002fe80007ffe0ff */
[----:B------:R-:W1:Y:S01]  /*13940*/  I2F R251, R251 ;  /* 0x000000fb00fb7306 */ /* 0x000e620000201400 */
[----:B-----5:R-:W-:Y:S01]  /*13950*/  FFMA.FTZ R101, R171, -UR17, R101 ;  /* 0x80000011ab657c23 */ /* 0x020fe20008010065 */
[----:B------:R-:W-:Y:S01]  /*13960*/  FSEL R171, R20, -INF , !P1 ;  /* 0xff80000014ab7808 */ /* 0x000fe20004800000 */
[--C-:B------:R-:W-:Y:S01]  /*13970*/  IMAD.IADD R175, R232, 0x1, -R183.reuse ;  /* 0x00000001e8af7824 */ /* 0x100fe200078e0ab7 */
[C---:B------:R-:W-:Y:S04]  /*13980*/  ISETP.GE.AND P1, PT, R194.reuse, R231, PT ;  /* 0x000000e7c200720c */ /* 0x040fe80003f26270 */
[-C--:B------:R-:W-:Y:S01]  /*13990*/  ISETP.GE.OR P1, PT, R194, R230.reuse, !P1 ;  /* 0x000000e6c200720c */ /* 0x080fe20004f26670 */
[----:B----4-:R-:W-:Y:S01]  /*139a0*/  IMAD.IADD R252, R229, 0x1, -R183 ;  /* 0x00000001e5fc7824 */ /* 0x010fe200078e0ab7 */
[----:B------:R-:W-:Y:S01]  /*139b0*/  IABS R175, R175 ;  /* 0x000000af00af7213 */ /* 0x000fe20000000000 */
[----:B------:R-:W-:Y:S01]  /*139c0*/  FFMA.FTZ R103, R170, -UR17, R103 ;  /* 0x80000011aa677c23 */ /* 0x000fe20008010067 */
[----:B------:R-:W-:Y:S02]  /*139d0*/  FSEL R33, R33, -INF , !P1 ;  /* 0xff80000021217808 */ /* 0x000fe40004800000 */
[----:B------:R-:W2:Y:S01]  /*139e0*/  I2F R173, R175 ;  /* 0x000000af00ad7306 */ /* 0x000ea20000201400 */
[-C--:B------:R-:W-:Y:S02]  /*139f0*/  ISETP.GE.AND P1, PT, R189, R231.reuse, PT ;  /* 0x000000e7bd00720c */ /* 0x080fe40003f26270 */
[----:B------:R-:W-:Y:S02]  /*13a00*/  FSEL R170, R21, -INF , !P0 ;  /* 0xff80000015aa7808 */ /* 0x000fe40004000000 */
[-C--:B------:R-:W-:Y:S02]  /*13a10*/  ISETP.GE.OR P1, PT, R189, R230.reuse, !P1 ;  /* 0x000000e6bd00720c */ /* 0x080fe40004f26670 */
[-C--:B------:R-:W-:Y:S02]  /*13a20*/  ISETP.GE.AND P0, PT, R193, R231.reuse, PT ;  /* 0x000000e7c100720c */ /* 0x080fe40003f06270 */
[----:B------:R-:W-:Y:S01]  /*13a30*/  FSEL R48, R48, -INF , !P1 ;  /* 0xff80000030307808 */ /* 0x000fe20004800000 */
[----:B-1----:R-:W-:Y:S01]  /*13a40*/  FFMA.FTZ R100, R251, -UR17, R100 ;  /* 0x80000011fb647c23 */ /* 0x002fe20008010064 */
[----:B------:R-:W-:Y:S02]  /*13a50*/  ISETP.GE.OR P0, PT, R193, R230, !P0 ;  /* 0x000000e6c100720c */ /* 0x000fe40004706670 */
[CC--:B------:R-:W-:Y:S02]  /*13a60*/  ISETP.GE.AND P1, PT, R178.reuse, R231.reuse, PT ;  /* 0x000000e7b200720c */ /* 0x0c0fe40003f26270 */
[----:B------:R-:W-:Y:S02]  /*13a70*/  IABS R252, R252 ;  /* 0x000000fc00fc7213 */ /* 0x000fe40000000000 */
[-C--:B------:R-:W-:Y:S02]  /*13a80*/  ISETP.GE.OR P1, PT, R178, R230.reuse, !P1 ;  /* 0x000000e6b200720c */ /* 0x080fe40004f26670 */
[----:B------:R-:W1:Y:S02]  /*13a90*/  I2F R175, R252 ;  /* 0x000000fc00af7306 */ /* 0x000e640000201400 */
[----:B------:R-:W-:Y:S02]  /*13aa0*/  FSEL R10, R53, -INF , !P1 ;  /* 0xff800000350a7808 */ /* 0x000fe40004800000 */
[-C--:B------:R-:W-:Y:S01]  /*13ab0*/  ISETP.GE.AND P1, PT, R2, R231.reuse, PT ;  /* 0x000000e70200720c */ /* 0x080fe20003f26270 */
[----:B--2---:R-:W-:Y:S01]  /*13ac0*/  FFMA.FTZ R112, R173, -UR17, R112 ;  /* 0x80000011ad707c23 */ /* 0x004fe20008010070 */
[----:B------:R-:W-:Y:S02]  /*13ad0*/  FSEL R173, R8, -INF , !P2 ;  /* 0xff80000008ad7808 */ /* 0x000fe40005000000 */
[CC--:B------:R-:W-:Y:S02]  /*13ae0*/  ISETP.GE.AND P2, PT, R243.reuse, R231.reuse, PT ;  /* 0x000000e7f300720c */ /* 0x0c0fe40003f46270 */
[-C--:B------:R-:W-:Y:S02]  /*13af0*/  ISETP.GE.OR P1, PT, R2, R230.reuse, !P1 ;  /* 0x000000e60200720c */ /* 0x080fe40004f26670 */
[-C--:B------:R-:W-:Y:S02]  /*13b00*/  ISETP.GE.OR P2, PT, R243, R230.reuse, !P2 ;  /* 0x000000e6f300720c */ /* 0x080fe40005746670 */
[----:B------:R-:W-:Y:S02]  /*13b10*/  FSEL R68, R68, -INF , !P1 ;  /* 0xff80000044447808 */ /* 0x000fe40004800000 */
[----:B------:R-:W-:Y:S02]  /*13b20*/  FSEL R191, R17, -INF , !P2 ;  /* 0xff80000011bf7808 */ /* 0x000fe40005000000 */
[CC--:B------:R-:W-:Y:S02]  /*13b30*/  ISETP.GE.AND P1, PT, R176.reuse, R231.reuse, PT ;  /* 0x000000e7b000720c */ /* 0x0c0fe40003f26270 */
[-C--:B------:R-:W-:Y:S02]  /*13b40*/  ISETP.GE.AND P2, PT, R195, R231.reuse, PT ;  /* 0x000000e7c300720c */ /* 0x080fe40003f46270 */
[-C--:B------:R-:W-:Y:S01]  /*13b50*/  ISETP.GE.OR P1, PT, R176, R230.reuse, !P1 ;  /* 0x000000e6b000720c */ /* 0x080fe20004f26670 */
[----:B-1----:R-:W-:Y:S01]  /*13b60*/  FFMA.FTZ R114, R175, -UR17, R114 ;  /* 0x80000011af727c23 */ /* 0x002fe20008010072 */
[----:B------:R-:W-:Y:S02]  /*13b70*/  FSEL R175, R19, -INF , !P5 ;  /* 0xff80000013af7808 */ /* 0x000fe40006800000 */
[----:B------:R-:W-:Y:S02]  /*13b80*/  FSEL R19, R36, -INF , !P0 ;  /* 0xff80000024137808 */ /* 0x000fe40004000000 */
[CC--:B------:R-:W-:Y:S02]  /*13b90*/  ISETP.GE.AND P0, PT, R188.reuse, R231.reuse, PT ;  /* 0x000000e7bc00720c */ /* 0x0c0fe40003f06270 */
[-C--:B------:R-:W-:Y:S02]  /*13ba0*/  ISETP.GE.OR P2, PT, R195, R230.reuse, !P2 ;  /* 0x000000e6c300720c */ /* 0x080fe40005746670 */
[-C--:B------:R-:W-:Y:S02]  /*13bb0*/  ISETP.GE.OR P0, PT, R188, R230.reuse, !P0 ;  /* 0x000000e6bc00720c */ /* 0x080fe40004706670 */
[----:B------:R-:W-:Y:S02]  /*13bc0*/  FSEL R32, R32, -INF , !P2 ;  /* 0xff80000020207808 */ /* 0x000fe40005000000 */
[----:B------:R-:W-:Y:S02]  /*13bd0*/  FSEL R49, R49, -INF , !P0 ;  /* 0xff80000031317808 */ /* 0x000fe40004000000 */
[-C--:B------:R-:W-:Y:S02]  /*13be0*/  ISETP.GE.AND P0, PT, R177, R231.reuse, PT ;  /* 0x000000e7b100720c */ /* 0x080fe40003f06270 */
[----:B------:R-:W-:Y:S02]  /*13bf0*/  FSEL R7, R81, -INF , !P1 ;  /* 0xff80000051077808 */ /* 0x000fe40004800000 */
[-C--:B------:R-:W-:Y:S02]  /*13c00*/  ISETP.GE.OR P0, PT, R177, R230.reuse, !P0 ;  /* 0x000000e6b100720c */ /* 0x080fe40004706670 */
[-C--:B------:R-:W-:Y:S02]  /*13c10*/  ISETP.GE.AND P1, PT, R184, R231.reuse, PT ;  /* 0x000000e7b800720c */ /* 0x080fe40003f26270 */
[----:B------:R-:W-:Y:S02]  /*13c20*/  FSEL R64, R64, -INF , !P0 ;  /* 0xff80000040407808 */ /* 0x000fe40004000000 */
[----:B------:R-:W-:Y:S02]  /*13c30*/  ISETP.GE.OR P1, PT, R184, R230, !P1 ;  /* 0x000000e6b800720c */ /* 0x000fe40004f26670 */
[C---:B------:R-:W-:Y:S02]  /*13c40*/  IADD3 R252, R244.reuse, 0x71, RZ ;  /* 0x00000071f4fc7810 */ /* 0x040fe40007ffe0ff */
[----:B------:R-:W-:Y:S02]  /*13c50*/  IADD3 R244, R244, 0x79, RZ ;  /* 0x00000079f4f47810 */ /* 0x000fe40007ffe0ff */
[----:B------:R-:W-:Y:S01]  /*13c60*/  ISETP.GE.AND P5, PT, R195, R228, PT ;  /* 0x000000e4c300720c */ /* 0x000fe20003fa6270 */
[--C-:B------:R-:W-:Y:S01]  /*13c70*/  IMAD.IADD R5, R232, 0x1, -R252.reuse ;  /* 0x00000001e8057824 */ /* 0x100fe200078e0afc */
[C---:B------:R-:W-:Y:S01]  /*13c80*/  ISETP.GE.AND P2, PT, R190.reuse, R231, PT ;  /* 0x000000e7be00720c */ /* 0x040fe20003f46270 */
[----:B------:R-:W-:Y:S01]  /*13c90*/  IMAD.IADD R6, R229, 0x1, -R252 ;  /* 0x00000001e5067824 */ /* 0x000fe200078e0afc */
        /* <DEDUP_REMOVED lines=18> */
[-C--:B------:R-:W-:Y:S02]  /*13dc0*/  ISETP.GE.OR P5, PT, R0, R227.reuse, !P5 ;  /* 0x000000e30000720c */ /* 0x080fe40006fa6670 */
[----:B------:R-:W-:Y:S02]  /*13dd0*/  ISETP.GE.OR P2, PT, R3, R230, !P2 ;  /* 0x000000e60300720c */ /* 0x000fe40005746670 */
[----:B------:R-:W-:Y:S02]  /*13de0*/  FSEL R67, R67, -INF , !P5 ;  /* 0xff80000043437808 */ /* 0x000fe40006800000 */
[C---:B------:R-:W-:Y:S02]  /*13df0*/  ISETP.GE.AND P5, PT, R3.reuse, R228, PT ;  /* 0x000000e40300720c */ /* 0x040fe40003fa6270 */
[----:B------:R-:W-:Y:S02]  /*13e00*/  FSEL R8, R80, -INF , !P2 ;  /* 0xff80000050087808 */ /* 0x000fe40005000000 */
[----:B------:R-:W-:Y:S02]  /*13e10*/  ISETP.GE.OR P5, PT, R3, R227, !P5 ;  /* 0x000000e30300720c */ /* 0x000fe40006fa6670 */
[C---:B------:R-:W-:Y:S02]  /*13e20*/  ISETP.GE.AND P2, PT, R181.reuse, R231, PT ;  /* 0x000000e7b500720c */ /* 0x040fe40003f46270 */
[----:B------:R-:W-:Y:S02]  /*13e30*/  IABS R5, R5 ;  /* 0x0000000500057213 */ /* 0x000fe40000000000 */
[----:B------:R-:W-:Y:S02]  /*13e40*/  ISETP.GE.OR P2, PT, R181, R230, !P2 ;  /* 0x000000e6b500720c */ /* 0x000fe40005746670 */
[----:B------:R1:W2:Y:S01]  /*13e50*/  I2F R247, R5 ;  /* 0x0000000500f77306 */ /* 0x0002a20000201400 */
[----:B------:R-:W-:Y:S02]  /*13e60*/  IABS R6, R6 ;  /* 0x0000000600067213 */ /* 0x000fe40000000000 */
[----:B------:R-:W-:Y:S02]  /*13e70*/  FSEL R17, R84, -INF , !P2 ;  /* 0xff80000054117808 */ /* 0x000fe40005000000 */
[-C--:B------:R-:W-:Y:S02]  /*13e80*/  ISETP.GE.AND P0, PT, R174, R231.reuse, PT ;  /* 0x000000e7ae00720c */ /* 0x080fe40003f06270 */
[----:B------:R-:W-:Y:S02]  /*13e90*/  ISETP.GE.AND P2, PT, R186, R231, PT ;  /* 0x000000e7ba00720c */ /* 0x000fe40003f46270 */
[-C--:B------:R-:W-:Y:S01]  /*13ea0*/  ISETP.GE.OR P0, PT, R174, R230.reuse, !P0 ;  /* 0x000000e6ae00720c */ /* 0x080fe20004706670 */
[----:B------:R3:W4:Y:S01]  /*13eb0*/  I2F R202, R6 ;  /* 0x0000000600ca7306 */ /* 0x0007220000201400 */
[----:B------:R-:W-:Y:S02]  /*13ec0*/  ISETP.GE.OR P2, PT, R186, R230, !P2 ;  /* 0x000000e6ba00720c */ /* 0x000fe40005746670 */
[----:B------:R-:W-:Y:S02]  /*13ed0*/  FSEL R69, R69, -INF , !P0 ;  /* 0xff80000045457808 */ /* 0x000fe40004000000 */
[C---:B------:R-:W-:Y:S02]  /*13ee0*/  ISETP.GE.AND P0, PT, R169.reuse, R222, PT ;  /* 0x000000dea900720c */ /* 0x040fe40003f06270 */
[----:B------:R-:W-:Y:S02]  /*13ef0*/  FSEL R84, R96, -INF , !P2 ;  /* 0xff80000060547808 */ /* 0x000fe40005000000 */
[----:B------:R-:W-:Y:S02]  /*13f00*/  ISETP.GE.OR P0, PT, R169, R219, !P0 ;  /* 0x000000dba900720c */ /* 0x000fe40004706670 */
[----:B------:R-:W-:Y:S01]  /*13f10*/  ISETP.GE.AND P2, PT, R180, R231, PT ;  /* 0x000000e7b400720c */ /* 0x000fe20003f46270 */
[----:B-1----:R-:W-:Y:S03]  /*13f20*/  IMAD.IADD R5, R232, 0x1, -R245 ;  /* 0x00000001e8057824 */ /* 0x002fe600078e0af5 */
[-C--:B------:R-:W-:Y:S01]  /*13f30*/  ISETP.GE.OR P2, PT, R180, R230.reuse, !P2 ;  /* 0x000000e6b400720c */ /* 0x080fe20005746670 */
[----:B--2---:R-:W-:Y:S01]  /*13f40*/  FFMA.FTZ R117, R247, -UR17, R117 ;  /* 0x80000011f7757c23 */ /* 0x004fe20008010075 */
[----:B------:R-:W-:Y:S02]  /*13f50*/  IABS R5, R5 ;  /* 0x0000000500057213 */ /* 0x000fe40000000000 */
[----:B------:R-:W-:Y:S02]  /*13f60*/  FSEL R246, R97, -INF , !P2 ;  /* 0xff80000061f67808 */ /* 0x000fe40005000000 */
[----:B------:R1:W2:Y:S01]  /*13f70*/  I2F R252, R5 ;  /* 0x0000000500fc7306 */ /* 0x0002a20000201400 */
[-C--:B------:R-:W-:Y:S01]  /*13f80*/  ISETP.GE.AND P2, PT, R185, R231.reuse, PT ;  /* 0x000000e7b900720c */ /* 0x080fe20003f46270 */
[----:B---3--:R-:W-:Y:S02]  /*13f90*/  IMAD.IADD R6, R229, 0x1, -R245 ;  /* 0x00000001e5067824 */ /* 0x008fe400078e0af5 */
[----:B----4-:R-:W-:Y:S01]  /*13fa0*/  FFMA.FTZ R119, R202, -UR17, R119 ;  /* 0x80000011ca777c23 */ /* 0x010fe20008010077 */
[----:B------:R-:W-:Y:S02]  /*13fb0*/  ISETP.GE.OR P2, PT, R185, R230, !P2 ;  /* 0x000000e6b900720c */ /* 0x000fe40005746670 */
[----:B------:R-:W-:Y:S02]  /*13fc0*/  IABS R6, R6 ;  /* 0x0000000600067213 */ /* 0x000fe40000000000 */
[----:B------:R-:W-:Y:S02]  /*13fd0*/  FSEL R97, R100, -INF , !P2 ;  /* 0xff80000064617808 */ /* 0x000fe40005000000 */
[----:B------:R3:W4:Y:S01]  /*13fe0*/  I2F R36, R6 ;  /* 0x0000000600247306 */ /* 0x0007220000201400 */
[CC--:B------:R-:W-:Y:S04]  /*13ff0*/  ISETP.GE.AND P2, PT, R192.reuse, R231.reuse, PT ;  /* 0x000000e7c000720c */ /* 0x0c0fe80003f46270 */
[-C--:B------:R-:W-:Y:S04]  /*14000*/  ISETP.GE.OR P2, PT, R192, R230.reuse, !P2 ;  /* 0x000000e6c000720c */ /* 0x080fe80005746670 */
[----:B------:R-:W-:Y:S02]  /*14010*/  FSEL R251, R101, -INF , !P2 ;  /* 0xff80000065fb7808 */ /* 0x000fe40005000000 */
[C---:B------:R-:W-:Y:S01]  /*14020*/  ISETP.GE.AND P2, PT, R183.reuse, R231, PT ;  /* 0x000000e7b700720c */ /* 0x040fe20003f46270 */
[----:B-1----:R-:W-:Y:S02]  /*14030*/  IMAD.IADD R5, R232, 0x1, -R244 ;  /* 0x00000001e8057824 */ /* 0x002fe400078e0af4 */
[----:B--2---:R-:W-:Y:S01]  /*14040*/  FFMA.FTZ R128, R252, -UR17, R128 ;  /* 0x80000011fc807c23 */ /* 0x004fe20008010080 */
[-C--:B------:R-:W-:Y:S02]  /*14050*/  ISETP.GE.OR P2, PT, R183, R230.reuse, !P2 ;  /* 0x000000e6b700720c */ /* 0x080fe40005746670 */
[----:B------:R-:W-:Y:S02]  /*14060*/  IABS R5, R5 ;  /* 0x0000000500057213 */ /* 0x000fe40000000000 */
[----:B------:R-:W-:Y:S01]  /*14070*/  FSEL R247, R112, -INF , !P2 ;  /* 0xff80000070f77808 */ /* 0x000fe20005000000 */
[----:B------:R-:W-:Y:S01]  /*14080*/  IMAD.MOV.U32 R112, RZ, RZ, R246 ;  /* 0x000000ffff707224 */ /* 0x000fe200078e00f6 */
[----:B------:R-:W1:Y:S01]  /*14090*/  I2F R249, R5 ;  /* 0x0000000500f97306 */ /* 0x000e620000201400 */
[----:B------:R-:W-:Y:S01]  /*140a0*/  ISETP.GE.AND P2, PT, R187, R231, PT ;  /* 0x000000e7bb00720c */ /* 0x000fe20003f46270 */
[----:B---3--:R-:W-:Y:S02]  /*140b0*/  IMAD.IADD R6, R229, 0x1, -R244 ;  /* 0x00000001e5067824 */ /* 0x008fe400078e0af4 */
[----:B----4-:R-:W-:Y:S01]  /*140c0*/  FFMA.FTZ R130, R36, -UR17, R130 ;  /* 0x8000001124827c23 */ /* 0x010fe20008010082 */
[----:B------:R-:W-:Y:S02]  /*140d0*/  ISETP.GE.OR P2, PT, R187, R230, !P2 ;  /* 0x000000e6bb00720c */ /* 0x000fe40005746670 */
[----:B------:R-:W-:Y:S02]  /*140e0*/  IABS R6, R6 ;  /* 0x0000000600067213 */ /* 0x000fe40000000000 */
[----:B------:R-:W-:Y:S01]  /*140f0*/  FSEL R246, R113, -INF , !P2 ;  /* 0xff80000071f67808 */ /* 0x000fe20005000000 */
[----:B------:R-:W-:Y:S01]  /*14100*/  IMAD.U32 R113, RZ, RZ, UR15 ;  /* 0x0000000fff717e24 */ /* 0x000fe2000f8e00ff */
[----:B------:R2:W3:Y:S03]  /*14110*/  I2F R21, R6 ;  /* 0x0000000600157306 */ /* 0x0004e60000201400 */
[----:B------:R-:W-:Y:S05]  /*14120*/  IMAD R113, R113, 0x80, R217 ;  /* 0x0000008071717824 */ /* 0x000fea00078e02d9 */
[----:B------:R-:W-:Y:S01]  /*14130*/  IADD3 R113, R113, 0x71, RZ ;  /* 0x0000007171717810 */ /* 0x000fe20007ffe0ff */
[----:B-1----:R-:W-:Y:S02]  /*14140*/  FFMA.FTZ R129, R249, -UR17, R129 ;  /* 0x80000011f9817c23 */ /* 0x002fe40008010081 */
[C-C-:B------:R-:W-:Y:S02]  /*14150*/  IMAD.IADD R5, R226.reuse, 0x1, -R169.reuse ;  /* 0x00000001e2057824 */ /* 0x140fe400078e0aa9 */
[----:B------:R-:W-:Y:S03]  /*14160*/  IMAD.IADD R169, R223, 0x1, -R169 ;  /* 0x00000001dfa97824 */ /* 0x000fe600078e0aa9 */
[----:B------:R-:W-:Y:S04]  /*14170*/  IABS R5, R5 ;  /* 0x0000000500057213 */ /* 0x000fe80000000000 */
[----:B------:R-:W1:Y:S01]  /*14180*/  I2F R20, R5 ;  /* 0x0000000500147306 */ /* 0x000e620000201400 */
[----:B--2---:R-:W-:Y:S02]  /*14190*/  IMAD.IADD R6, R226, 0x1, -R168 ;  /* 0x00000001e2067824 */ /* 0x004fe400078e0aa8 */
[----:B---3--:R-:W-:Y:S03]  /*141a0*/  FFMA.FTZ R131, R21, -UR17, R131 ;  /* 0x8000001115837c23 */ /* 0x008fe60008010083 */
[----:B------:R-:W-:Y:S04]  /*141b0*/  IABS R6, R6 ;  /* 0x0000000600067213 */ /* 0x000fe80000000000 */
[----:B------:R2:W-:Y:S01]  /*141c0*/  I2F R250, R6 ;  /* 0x0000000600fa7306 */ /* 0x0005e20000201400 */
[----:B-1----:R-:W-:Y:S02]  /*141d0*/  FFMA.FTZ R9, R20, -UR17, R9 ;  /* 0x8000001114097c23 */ /* 0x002fe40008010009 */
[C---:B------:R-:W-:Y:S05]  /*141e0*/  IMAD.IADD R5, R226.reuse, 0x1, -R198 ;  /* 0x00000001e2057824 */ /* 0x040fea00078e0ac6 */
[----:B------:R-:W-:Y:S01]  /*141f0*/  IABS R5, R5 ;  /* 0x0000000500057213 */ /* 0x000fe20000000000 */
[----:B--2---:R-:W-:Y:S03]  /*14200*/  IMAD.IADD R6, R226, 0x1, -R200 ;  /* 0x00000001e2067824 */ /* 0x004fe600078e0ac8 */
[----:B------:R-:W1:Y:S02]  /*14210*/  I2F R81, R5 ;  /* 0x0000000500517306 */ /* 0x000e640000201400 */
[----:B------:R-:W-:Y:S05]  /*14220*/  IABS R6, R6 ;  /* 0x0000000600067213 */ /* 0x000fea0000000000 */
[----:B------:R-:W-:Y:S01]  /*14230*/  IMAD.MOV.U32 R80, RZ, RZ, R6 ;  /* 0x000000ffff507224 */ /* 0x000fe200078e0006 */
[----:B------:R-:W-:Y:S02]  /*14240*/  FSEL R6, R82, -INF , !P5 ;  /* 0xff80000052067808 */ /* 0x000fe40006800000 */
[----:B------:R-:W2:Y:S01]  /*14250*/  I2F R82, R16 ;  /* 0x0000001000527306 */ /* 0x000ea20000201400 */
[CC--:B------:R-:W-:Y:S04]  /*14260*/  ISETP.GE.AND P5, PT, R181.reuse, R228.reuse, PT ;  /* 0x000000e4b500720c */ /* 0x0c0fe80003fa6270 */
[----:B------:R-:W-:Y:S04]  /*14270*/  ISETP.GE.OR P5, PT, R181, R227, !P5 ;  /* 0x000000e3b500720c */ /* 0x000fe80006fa6670 */
[----:B------:R-:W-:Y:S01]  /*14280*/  FSEL R53, R86, -INF , !P5 ;  /* 0xff80000056357808 */ /* 0x000fe20006800000 */
[----:B------:R-:W3:Y:S01]  /*14290*/  I2F R80, R80 ;  /* 0x0000005000507306 */ /* 0x000ee20000201400 */
[----:B------:R-:W-:Y:S01]  /*142a0*/  ISETP.GE.AND P5, PT, R168, R225, PT ;  /* 0x000000e1a800720c */ /* 0x000fe20003fa6270 */
[----:B-1----:R-:W-:Y:S01]  /*142b0*/  FFMA.FTZ R25, R81, -UR17, R25 ;  /* 0x8000001151197c23 */ /* 0x002fe20008010019 */
[----:B------:R-:W-:Y:S01]  /*142c0*/  FSEL R5, R83, -INF , !P3 ;  /* 0xff80000053057808 */ /* 0x000fe20005800000 */
[----:B------:R-:W-:Y:S01]  /*142d0*/  IMAD.IADD R83, R226, 0x1, -R194 ;  /* 0x00000001e2537824 */ /* 0x000fe200078e0ac2 */
[----:B------:R-:W-:Y:S02]  /*142e0*/  ISETP.GE.AND P3, PT, R184, R228, PT ;  /* 0x000000e4b800720c */ /* 0x000fe40003f66270 */
[----:B------:R-:W-:Y:S02]  /*142f0*/  ISETP.GE.OR P5, PT, R168, R224, !P5 ;  /* 0x000000e0a800720c */ /* 0x000fe40006fa6670 */
[----:B------:R-:W-:Y:S02]  /*14300*/  ISETP.GE.OR P3, PT, R184, R227, !P3 ;  /* 0x000000e3b800720c */ /* 0x000fe40005f66670 */
[----:B------:R-:W-:Y:S02]  /*14310*/  IABS R83, R83 ;  /* 0x0000005300537213 */ /* 0x000fe40000000000 */
[----:B------:R-:W-:Y:S01]  /*14320*/  FSEL R52, R87, -INF , !P3 ;  /* 0xff80000057347808 */ /* 0x000fe20005800000 */
[----:B--2---:R-:W-:Y:S01]  /*14330*/  FFMA.FTZ R28, R82, -UR17, R28 ;  /* 0x80000011521c7c23 */ /* 0x004fe2000801001c */
[----:B------:R1:W2:Y:S01]  /*14340*/  I2F R87, R83 ;  /* 0x0000005300577306 */ /* 0x0002a20000201400 */
[----:B------:R-:W-:Y:S01]  /*14350*/  FSEL R16, R85, -INF , !P1 ;  /* 0xff80000055107808 */ /* 0x000fe20004800000 */
[----:B------:R-:W-:Y:S01]  /*14360*/  IMAD.MOV.U32 R85, RZ, RZ, R250 ;  /* 0x000000ffff557224 */ /* 0x000fe200078e00fa */
[----:B------:R-:W-:Y:S02]  /*14370*/  ISETP.GE.AND P1, PT, R168, R222, PT ;  /* 0x000000dea800720c */ /* 0x000fe40003f26270 */
[----:B------:R-:W-:Y:S01]  /*14380*/  ISETP.GE.AND P3, PT, R186, R228, PT ;  /* 0x000000e4ba00720c */ /* 0x000fe20003f66270 */
[----:B------:R-:W-:Y:S01]  /*14390*/  FFMA.FTZ R12, R85, -UR17, R12 ;  /* 0x80000011550c7c23 */ /* 0x000fe2000801000c */
[----:B------:R-:W-:Y:S01]  /*143a0*/  FSEL R85, R9, -INF , !P6 ;  /* 0xff80000009557808 */ /* 0x000fe20007000000 */
[C-C-:B------:R-:W-:Y:S01]  /*143b0*/  IMAD.IADD R9, R223.reuse, 0x1, -R193.reuse ;  /* 0x00000001df097824 */ /* 0x140fe200078e0ac1 */
[----:B------:R-:W-:Y:S01]  /*143c0*/  ISETP.GE.OR P1, PT, R168, R219, !P1 ;  /* 0x000000dba800720c */ /* 0x000fe20004f26670 */
[----:B---3--:R-:W-:Y:S01]  /*143d0*/  FFMA.FTZ R24, R80, -UR17, R24 ;  /* 0x8000001150187c23 */ /* 0x008fe20008010018 */
[----:B------:R-:W-:Y:S01]  /*143e0*/  ISETP.GE.OR P3, PT, R186, R227, !P3 ;  /* 0x000000e3ba00720c */ /* 0x000fe20005f66670 */
[----:B------:R-:W-:Y:S01]  /*143f0*/  IMAD.IADD R80, R226, 0x1, -R0 ;  /* 0x00000001e2507824 */ /* 0x000fe200078e0a00 */
[----:B------:R-:W-:Y:S01]  /*14400*/  IABS R9, R9 ;  /* 0x0000000900097213 */ /* 0x000fe20000000000 */
[----:B------:R-:W-:Y:S01]  /*14410*/  IMAD.IADD R168, R223, 0x1, -R168 ;  /* 0x00000001dfa87824 */ /* 0x000fe200078e0aa8 */
[----:B------:R-:W-:Y:S02]  /*14420*/  IABS R86, R169 ;  /* 0x000000a900567213 */ /* 0x000fe40000000000 */
[----:B------:R-:W-:Y:S02]  /*14430*/  IABS R80, R80 ;  /* 0x0000005000507213 */ /* 0x000fe40000000000 */
[----:B------:R-:W-:Y:S02]  /*14440*/  IABS R168, R168 ;  /* 0x000000a800a87213 */ /* 0x000fe40000000000 */
[----:B------:R-:W3:Y:S01]  /*14450*/  I2F R86, R86 ;  /* 0x0000005600567306 */ /* 0x000ee20000201400 */
[----:B------:R-:W-:Y:S01]  /*14460*/  FSEL R169, R98, -INF , !P3 ;  /* 0xff80000062a97808 */ /* 0x000fe20005800000 */
[----:B-1----:R-:W-:Y:S01]  /*14470*/  IMAD.IADD R83, R226, 0x1, -R193 ;  /* 0x00000001e2537824 */ /* 0x002fe200078e0ac1 */
[-C--:B------:R-:W-:Y:S01]  /*14480*/  ISETP.GE.AND P3, PT, R180, R228.reuse, PT ;  /* 0x000000e4b400720c */ /* 0x080fe20003f66270 */
[----:B--2---:R-:W-:Y:S01]  /*14490*/  FFMA.FTZ R29, R87, -UR17, R29 ;  /* 0x80000011571d7c23 */ /* 0x004fe2000801001d */
[----:B------:R-:W-:Y:S02]  /*144a0*/  ISETP.GE.AND P6, PT, R200, R225, PT ;  /* 0x000000e1c800720c */ /* 0x000fe40003fc6270 */
[----:B------:R-:W-:Y:S03]  /*144b0*/  ISETP.GE.OR P3, PT, R180, R227, !P3 ;  /* 0x000000e3b400720c */ /* 0x000fe60005f66670 */
[----:B------:R-:W1:Y:S01]  /*144c0*/  I2F R96, R168 ;  /* 0x000000a800607306 */ /* 0x000e620000201400 */
[----:B------:R-:W-:Y:S02]  /*144d0*/  IABS R83, R83 ;  /* 0x0000005300537213 */ /* 0x000fe40000000000 */
[----:B------:R-:W-:Y:S02]  /*144e0*/  FSEL R99, R99, -INF , !P3 ;  /* 0xff80000063637808 */ /* 0x000fe40005800000 */
[C---:B------:R-:W-:Y:S02]  /*144f0*/  ISETP.GE.AND P3, PT, R185.reuse, R228, PT ;  /* 0x000000e4b900720c */ /* 0x040fe40003f66270 */
[----:B------:R-:W-:Y:S02]  /*14500*/  ISETP.GE.OR P6, PT, R200, R224, !P6 ;  /* 0x000000e0c800720c */ /* 0x000fe400077c6670 */
[-C--:B------:R-:W-:Y:S01]  /*14510*/  ISETP.GE.OR P3, PT, R185, R227.reuse, !P3 ;  /* 0x000000e3b900720c */ /* 0x080fe20005f66670 */
[----:B------:R-:W2:Y:S01]  /*14520*/  I2F R98, R83 ;  /* 0x0000005300627306 */ /* 0x000ea20000201400 */
[----:B------:R-:W-:Y:S01]  /*14530*/  FSEL R81, R24, -INF , !P6 ;  /* 0xff80000018517808 */ /* 0x000fe20007000000 */
[----:B------:R-:W-:Y:S01]  /*14540*/  IMAD.IADD R24, R223, 0x1, -R189 ;  /* 0x00000001df187824 */ /* 0x000fe200078e0abd */
[----:B------:R-:W-:Y:S01]  /*14550*/  FSEL R250, R102, -INF , !P3 ;  /* 0xff80000066fa7808 */ /* 0x000fe20005800000 */
[----:B------:R-:W-:Y:S01]  /*14560*/  IMAD.MOV.U32 R102, RZ, RZ, R97 ;  /* 0x000000ffff667224 */ /* 0x000fe200078e0061 */
[----:B------:R-:W-:Y:S01]  /*14570*/  ISETP.GE.AND P3, PT, R192, R228, PT ;  /* 0x000000e4c000720c */ /* 0x000fe20003f66270 */
[----:B---3--:R-:W-:Y:S01]  /*14580*/  FFMA.FTZ R11, R86, -UR17, R11 ;  /* 0x80000011560b7c23 */ /* 0x008fe2000801000b */
[----:B------:R-:W-:Y:S02]  /*14590*/  IABS R24, R24 ;  /* 0x0000001800187213 */ /* 0x000fe40000000000 */
[----:B------:R-:W-:Y:S02]  /*145a0*/  ISETP.GE.OR P3, PT, R192, R227, !P3 ;  /* 0x000000e3c000720c */ /* 0x000fe40005f66670 */
[C---:B------:R-:W-:Y:S02]  /*145b0*/  ISETP.GE.AND P6, PT, R198.reuse, R222, PT ;  /* 0x000000dec600720c */ /* 0x040fe40003fc6270 */
[----:B------:R-:W-:Y:S01]  /*145c0*/  FSEL R248, R103, -INF , !P3 ;  /* 0xff80000067f87808 */ /* 0x000fe20005800000 */
[----:B------:R-:W-:Y:S01]  /*145d0*/  IMAD.MOV.U32 R103, RZ, RZ, R99 ;  /* 0x000000ffff677224 */ /* 0x000fe200078e0063 */
[----:B------:R-:W-:Y:S01]  /*145e0*/  ISETP.GE.OR P6, PT, R198, R219, !P6 ;  /* 0x000000dbc600720c */ /* 0x000fe200077c6670 */
[----:B-1----:R-:W-:Y:S01]  /*145f0*/  FFMA.FTZ R14, R96, -UR17, R14 ;  /* 0x80000011600e7c23 */ /* 0x002fe2000801000e */
[----:B------:R-:W-:Y:S01]  /*14600*/  FSEL R96, R11, -INF , !P0 ;  /* 0xff8000000b607808 */ /* 0x000fe20004000000 */
[----:B------:R-:W-:Y:S01]  /*14610*/  IMAD.MOV.U32 R252, RZ, RZ, R103 ;  /* 0x000000fffffc7224 */ /* 0x000fe200078e0067 */
[----:B------:R-:W-:Y:S01]  /*14620*/  ISETP.GE.AND P0, PT, R193, R225, PT ;  /* 0x000000e1c100720c */ /* 0x000fe20003f06270 */
[----:B------:R-:W-:Y:S01]  /*14630*/  IMAD.MOV.U32 R168, RZ, RZ, R84 ;  /* 0x000000ffffa87224 */ /* 0x000fe200078e0054 */
[----:B------:R-:W-:Y:S01]  /*14640*/  FSEL R86, R14, -INF , !P1 ;  /* 0xff8000000e567808 */ /* 0x000fe20004800000 */
[----:B------:R-:W-:Y:S01]  /*14650*/  IMAD.IADD R84, R223, 0x1, -R243 ;  /* 0x00000001df547824 */ /* 0x000fe200078e0af3 */
[----:B------:R-:W-:Y:S01]  /*14660*/  ISETP.GE.OR P0, PT, R193, R224, !P0 ;  /* 0x000000e0c100720c */ /* 0x000fe20004706670 */
[----:B--2---:R-:W-:Y:S01]  /*14670*/  FFMA.FTZ R40, R98, -UR17, R40 ;  /* 0x8000001162287c23 */ /* 0x004fe20008010028 */
[----:B------:R-:W-:Y:S01]  /*14680*/  ISETP.GE.AND P3, PT, R183, R228, PT ;  /* 0x000000e4b700720c */ /* 0x000fe20003f66270 */
[----:B------:R-:W-:Y:S01]  /*14690*/  IMAD.IADD R14, R223, 0x1, -R179 ;  /* 0x00000001df0e7824 */ /* 0x000fe200078e0ab3 */
[----:B------:R-:W-:Y:S01]  /*146a0*/  IABS R83, R84 ;  /* 0x0000005400537213 */ /* 0x000fe20000000000 */
[----:B------:R-:W-:Y:S01]  /*146b0*/  IMAD.IADD R84, R226, 0x1, -R190 ;  /* 0x00000001e2547824 */ /* 0x000fe200078e0abe */
[----:B------:R-:W-:Y:S02]  /*146c0*/  FSEL R40, R40, -INF , !P0 ;  /* 0xff80000028287808 */ /* 0x000fe40004000000 */
[----:B------:R1:W2:Y:S01]  /*146d0*/  I2F R97, R83 ;  /* 0x0000005300617306 */ /* 0x0002a20000201400 */
[C---:B------:R-:W-:Y:S02]  /*146e0*/  ISETP.GE.AND P0, PT, R193.reuse, R222, PT ;  /* 0x000000dec100720c */ /* 0x040fe40003f06270 */
[----:B------:R-:W-:Y:S02]  /*146f0*/  IABS R14, R14 ;  /* 0x0000000e000e7213 */ /* 0x000fe40000000000 */
[----:B------:R-:W-:Y:S02]  /*14700*/  ISETP.GE.OR P0, PT, R193, R219, !P0 ;  /* 0x000000dbc100720c */ /* 0x000fe40004706670 */
[----:B------:R-:W-:Y:S02]  /*14710*/  ISETP.GE.OR P3, PT, R183, R227, !P3 ;  /* 0x000000e3b700720c */ /* 0x000fe40005f66670 */
[----:B------:R-:W-:Y:S02]  /*14720*/  ISETP.GE.AND P1, PT, R194, R222, PT ;  /* 0x000000dec200720c */ /* 0x000fe40003f26270 */
[----:B------:R-:W-:Y:S01]  /*14730*/  FSEL R203, R114, -INF , !P3 ;  /* 0xff80000072cb7808 */ /* 0x000fe20005800000 */
[----:B------:R-:W-:Y:S01]  /*14740*/  IMAD.MOV.U32 R114, RZ, RZ, R169 ;  /* 0x000000ffff727224 */ /* 0x000fe200078e00a9 */
[----:B------:R-:W-:Y:S01]  /*14750*/  ISETP.GE.OR P1, PT, R194, R219, !P1 ;  /* 0x000000dbc200720c */ /* 0x000fe20004f26670 */
[----:B------:R-:W-:Y:S01]  /*14760*/  IMAD.U32 R169, RZ, RZ, UR15 ;  /* 0x0000000fffa97e24 */ /* 0x000fe2000f8e00ff */
[C---:B------:R-:W-:Y:S01]  /*14770*/  ISETP.GE.AND P3, PT, R187.reuse, R228, PT ;  /* 0x000000e4bb00720c */ /* 0x040fe20003f66270 */
[----:B------:R-:W-:Y:S02]  /*14780*/  IMAD.MOV.U32 R249, RZ, RZ, R114 ;  /* 0x000000fffff97224 */ /* 0x000fe400078e0072 */
[----:B------:R-:W3:Y:S01]  /*14790*/  I2F R114, R24 ;  /* 0x0000001800727306 */ /* 0x000ee20000201400 */
[----:B------:R-:W-:Y:S01]  /*147a0*/  ISETP.GE.OR P3, PT, R187, R227, !P3 ;  /* 0x000000e3bb00720c */ /* 0x000fe20005f66670 */
[----:B------:R-:W-:Y:S03]  /*147b0*/  IMAD R169, R169, 0x80, R217 ;  /* 0x00000080a9a97824 */ /* 0x000fe600078e02d9 */
[----:B------:R-:W-:Y:S01]  /*147c0*/  FSEL R202, R115, -INF , !P3 ;  /* 0xff80000073ca7808 */ /* 0x000fe20005800000 */
[----:B------:R-:W-:Y:S01]  /*147d0*/  IMAD.MOV.U32 R115, RZ, RZ, R102 ;  /* 0x000000ffff737224 */ /* 0x000fe200078e0066 */
[----:B-1----:R-:W-:Y:S01]  /*147e0*/  IABS R83, R84 ;  /* 0x0000005400537213 */ /* 0x002fe20000000000 */
[----:B--2---:R-:W-:Y:S01]  /*147f0*/  FFMA.FTZ R15, R97, -UR17, R15 ;  /* 0x80000011610f7c23 */ /* 0x004fe2000801000f */
[----:B------:R-:W-:Y:S01]  /*14800*/  IADD3 R169, R169, 0x70, RZ ;  /* 0x00000070a9a97810 */ /* 0x000fe20007ffe0ff */
[----:B------:R-:W-:Y:S01]  /*14810*/  IMAD.IADD R102, R226, 0x1, -R243 ;  /* 0x00000001e2667824 */ /* 0x000fe200078e0af3 */
[----:B------:R1:W2:Y:S01]  /*14820*/  I2F R99, R83 ;  /* 0x0000005300637306 */ /* 0x0002a20000201400 */
[----:B------:R-:W-:Y:S01]  /*14830*/  IMAD.IADD R84, R223, 0x1, -R200 ;  /* 0x00000001df547824 */ /* 0x000fe200078e0ac8 */
[C---:B------:R-:W-:Y:S02]  /*14840*/  ISETP.GE.AND P2, PT, R169.reuse, R231, PT ;  /* 0x000000e7a900720c */ /* 0x040fe40003f46270 */
[----:B------:R-:W-:Y:S02]  /*14850*/  IABS R102, R102 ;  /* 0x0000006600667213 */ /* 0x000fe40000000000 */
[C---:B------:R-:W-:Y:S02]  /*14860*/  ISETP.GE.AND P3, PT, R169.reuse, R228, PT ;  /* 0x000000e4a900720c */ /* 0x040fe40003f66270 */
[CC--:B------:R-:W-:Y:S02]  /*14870*/  ISETP.GE.OR P2, PT, R169.reuse, R230.reuse, !P2 ;  /* 0x000000e6a900720c */ /* 0x0c0fe40005746670 */
[----:B------:R-:W4:Y:S01]  /*14880*/  I2F R102, R102 ;  /* 0x0000006600667306 */ /* 0x000f220000201400 */
[----:B------:R-:W-:Y:S01]  /*14890*/  ISETP.GE.OR P3, PT, R169, R227, !P3 ;  /* 0x000000e3a900720c */ /* 0x000fe20005f66670 */
[----:B---3--:R-:W-:Y:S01]  /*148a0*/  FFMA.FTZ R46, R114, -UR17, R46 ;  /* 0x80000011722e7c23 */ /* 0x008fe2000801002e */
[----:B------:R-:W-:Y:S01]  /*148b0*/  FSEL R169, R116, -INF , !P2 ;  /* 0xff80000074a97808 */ /* 0x000fe20005000000 */
[----:B------:R-:W-:Y:S01]  /*148c0*/  IMAD.MOV.U32 R114, RZ, RZ, R252 ;  /* 0x000000ffff727224 */ /* 0x000fe200078e00fc */
[----:B------:R-:W-:Y:S01]  /*148d0*/  ISETP.GE.AND P2, PT, R113, R231, PT ;  /* 0x000000e77100720c */ /* 0x000fe20003f46270 */
[----:B------:R-:W-:Y:S01]  /*148e0*/  IMAD.MOV.U32 R116, RZ, RZ, R168 ;  /* 0x000000ffff747224 */ /* 0x000fe200078e00a8 */
[----:B------:R-:W-:Y:S01]  /*148f0*/  FSEL R118, R118, -INF , !P3 ;  /* 0xff80000076767808 */ /* 0x000fe20005800000 */
[----:B------:R-:W-:Y:S01]  /*14900*/  IMAD.IADD R24, R223, 0x1, -R188 ;  /* 0x00000001df187824 */ /* 0x000fe200078e0abc */
[C---:B------:R-:W-:Y:S02]  /*14910*/  ISETP.GE.OR P2, PT, R113.reuse, R230, !P2 ;  /* 0x000000e67100720c */ /* 0x040fe40005746670 */
[----:B------:R-:W-:Y:S02]  /*14920*/  ISETP.GE.AND P3, PT, R113, R228, PT ;  /* 0x000000e47100720c */ /* 0x000fe40003f66270 */
[----:B-1----:R-:W-:Y:S01]  /*14930*/  IABS R83, R84 ;  /* 0x0000005400537213 */ /* 0x002fe20000000000 */
[----:B------:R-:W-:Y:S01]  /*14940*/  IMAD.IADD R84, R226, 0x1, -R189 ;  /* 0x00000001e2547824 */ /* 0x000fe200078e0abd */
[----:B------:R-:W-:Y:S01]  /*14950*/  FSEL R168, R117, -INF , !P2 ;  /* 0xff80000075a87808 */ /* 0x000fe20005000000 */
[----:B--2---:R-:W-:Y:S01]  /*14960*/  FFMA.FTZ R41, R99, -UR17, R41 ;  /* 0x8000001163297c23 */ /* 0x004fe20008010029 */
[----:B------:R-:W1:Y:S01]  /*14970*/  I2F R100, R83 ;  /* 0x0000005300647306 */ /* 0x000e620000201400 */
[----:B------:R-:W-:Y:S01]  /*14980*/  ISETP.GE.OR P3, PT, R113, R227, !P3 ;  /* 0x000000e37100720c */ /* 0x000fe20005f66670 */
[----:B------:R-:W-:Y:S01]  /*14990*/  IMAD.MOV.U32 R113, RZ, RZ, R112 ;  /* 0x000000ffff717224 */ /* 0x000fe200078e0070 */
[CC--:B------:R-:W-:Y:S02]  /*149a0*/  ISETP.GE.AND P2, PT, R245.reuse, R231.reuse, PT ;  /* 0x000000e7f500720c */ /* 0x0c0fe40003f46270 */
[----:B------:R-:W-:Y:S01]  /*149b0*/  IABS R24, R24 ;  /* 0x0000001800187213 */ /* 0x000fe20000000000 */
[----:B----4-:R-:W-:Y:S01]  /*149c0*/  IMAD.MOV.U32 R117, RZ, RZ, R102 ;  /* 0x000000ffff757224 */ /* 0x010fe200078e0066 */
[----:B------:R-:W-:Y:S02]  /*149d0*/  ISETP.GE.OR P2, PT, R245, R230, !P2 ;  /* 0x000000e6f500720c */ /* 0x000fe40005746670 */
[----:B------:R-:W-:Y:S01]  /*149e0*/  FSEL R119, R119, -INF , !P3 ;  /* 0xff80000077777808 */ /* 0x000fe20005800000 */
[----:B------:R2:W3:Y:S01]  /*149f0*/  I2F R11, R24 ;  /* 0x00000018000b7306 */ /* 0x0004e20000201400 */
[----:B------:R-:W-:Y:S01]  /*14a00*/  FFMA.FTZ R13, R117, -UR17, R13 ;  /* 0x80000011750d7c23 */ /* 0x000fe2000801000d */
[----:B------:R-:W-:Y:S01]  /*14a10*/  FSEL R128, R128, -INF , !P2 ;  /* 0xff80000080807808 */ /* 0x000fe20005000000 */
[----:B------:R-:W-:Y:S01]  /*14a20*/  IMAD.MOV.U32 R117, RZ, RZ, R113 ;  /* 0x000000ffff757224 */ /* 0x000fe200078e0071 */
[C---:B------:R-:W-:Y:S02]  /*14a30*/  ISETP.GE.AND P2, PT, R244.reuse, R231, PT ;  /* 0x000000e7f400720c */ /* 0x040fe40003f46270 */
[C---:B------:R-:W-:Y:S02]  /*14a40*/  ISETP.GE.AND P3, PT, R245.reuse, R228, PT ;  /* 0x000000e4f500720c */ /* 0x040fe40003f66270 */
[----:B------:R-:W-:Y:S02]  /*14a50*/  ISETP.GE.OR P2, PT, R244, R230, !P2 ;  /* 0x000000e6f400720c */ /* 0x000fe40005746670 */
[----:B------:R-:W-:Y:S02]  /*14a60*/  ISETP.GE.OR P3, PT, R245, R227, !P3 ;  /* 0x000000e3f500720c */ /* 0x000fe40005f66670 */
[----:B------:R-:W-:Y:S01]  /*14a70*/  FSEL R129, R129, -INF , !P2 ;  /* 0xff80000081817808 */ /* 0x000fe20005000000 */
[----:B-1----:R-:W-:Y:S01]  /*14a80*/  FFMA.FTZ R26, R100, -UR17, R26 ;  /* 0x80000011641a7c23 */ /* 0x002fe2000801001a */
[----:B------:R-:W-:Y:S02]  /*14a90*/  ISETP.GE.AND P2, PT, R243, R225, PT ;  /* 0x000000e1f300720c */ /* 0x000fe40003f46270 */
[----:B------:R-:W-:Y:S01]  /*14aa0*/  IABS R83, R84 ;  /* 0x0000005400537213 */ /* 0x000fe20000000000 */
[----:B------:R-:W-:Y:S01]  /*14ab0*/  IMAD.IADD R84, R223, 0x1, -R198 ;  /* 0x00000001df547824 */ /* 0x000fe200078e0ac6 */
[----:B------:R-:W-:Y:S02]  /*14ac0*/  ISETP.GE.OR P2, PT, R243, R224, !P2 ;  /* 0x000000e0f300720c */ /* 0x000fe40005746670 */
[----:B------:R-:W1:Y:S01]  /*14ad0*/  I2F R101, R83 ;  /* 0x0000005300657306 */ /* 0x000e620000201400 */
[----:B------:R-:W-:Y:S02]  /*14ae0*/  FSEL R130, R130, -INF , !P3 ;  /* 0xff80000082827808 */ /* 0x000fe40005800000 */
[----:B------:R-:W-:Y:S01]  /*14af0*/  ISETP.GE.AND P3, PT, R244, R228, PT ;  /* 0x000000e4f400720c */ /* 0x000fe20003f66270 */
[----:B--2---:R-:W-:Y:S02]  /*14b00*/  IMAD.IADD R24, R226, 0x1, -R3 ;  /* 0x00000001e2187824 */ /* 0x004fe400078e0a03 */
[----:B---3--:R-:W-:Y:S01]  /*14b10*/  FFMA.FTZ R47, R11, -UR17, R47 ;  /* 0x800000110b2f7c23 */ /* 0x008fe2000801002f */
[----:B------:R-:W-:Y:S04]  /*14b20*/  ISETP.GE.OR P3, PT, R244, R227, !P3 ;  /* 0x000000e3f400720c */ /* 0x000fe80005f66670 */
[----:B------:R-:W-:Y:S02]  /*14b30*/  FSEL R131, R131, -INF , !P3 ;  /* 0xff80000083837808 */ /* 0x000fe40005800000 */
[C---:B------:R-:W-:Y:S04]  /*14b40*/  ISETP.GE.AND P3, PT, R243.reuse, R222, PT ;  /* 0x000000def300720c */ /* 0x040fe80003f66270 */
[----:B------:R-:W-:Y:S01]  /*14b50*/  ISETP.GE.OR P3, PT, R243, R219, !P3 ;  /* 0x000000dbf300720c */ /* 0x000fe20005f66670 */
[----:B------:R-:W-:Y:S03]  /*14b60*/  IMAD.MOV.U32 R243, RZ, RZ, R115 ;  /* 0x000000fffff37224 */ /* 0x000fe600078e0073 */
[----:B------:R-:W-:Y:S02]  /*14b70*/  FSEL R87, R15, -INF , !P3 ;  /* 0xff8000000f577808 */ /* 0x000fe40005800000 */
[----:B------:R-:W2:Y:S01]  /*14b80*/  I2F R15, R14 ;  /* 0x0000000e000f7306 */ /* 0x000ea20000201400 */
[----:B-1----:R-:W-:Y:S01]  /*14b90*/  FFMA.FTZ R44, R101, -UR17, R44 ;  /* 0x80000011652c7c23 */ /* 0x002fe2000801002c */
[----:B------:R-:W-:Y:S01]  /*14ba0*/  IABS R83, R84 ;  /* 0x0000005400537213 */ /* 0x000fe20000000000 */
[----:B------:R-:W-:Y:S01]  /*14bb0*/  IMAD.MOV.U32 R101, RZ, RZ, R249 ;  /* 0x000000ffff657224 */ /* 0x000fe200078e00f9 */
[-C--:B------:R-:W-:Y:S01]  /*14bc0*/  ISETP.GE.AND P3, PT, R190, R225.reuse, PT ;  /* 0x000000e1be00720c */ /* 0x080fe20003f66270 */
[----:B------:R-:W-:Y:S03]  /*14bd0*/  IMAD.IADD R84, R226, 0x1, -R188 ;  /* 0x00000001e2547824 */ /* 0x000fe600078e0abc */
[----:B------:R-:W-:Y:S02]  /*14be0*/  ISETP.GE.OR P3, PT, R190, R224, !P3 ;  /* 0x000000e0be00720c */ /* 0x000fe40005f66670 */
[----:B------:R-:W1:Y:S01]  /*14bf0*/  I2F R36, R83 ;  /* 0x0000005300247306 */ /* 0x000e620000201400 */
[----:B--2---:R-:W-:Y:S01]  /*14c00*/  FFMA.FTZ R58, R15, -UR17, R58 ;  /* 0x800000110f3a7c23 */ /* 0x004fe2000801003a */
[----:B------:R-:W-:Y:S01]  /*14c10*/  IABS R14, R24 ;  /* 0x00000018000e7213 */ /* 0x000fe20000000000 */
[----:B------:R-:W-:Y:S01]  /*14c20*/  IMAD.IADD R15, R223, 0x1, -R3 ;  /* 0x00000001df0f7824 */ /* 0x000fe200078e0a03 */
[----:B------:R-:W-:Y:S06]  /*14c30*/  FSEL R24, R41, -INF , !P3 ;  /* 0xff80000029187808 */ /* 0x000fec0005800000 */
[----:B------:R-:W2:Y:S01]  /*14c40*/  I2F R41, R14 ;  /* 0x0000000e00297306 */ /* 0x000ea20000201400 */
[C---:B------:R-:W-:Y:S01]  /*14c50*/  ISETP.GE.AND P3, PT, R189.reuse, R225, PT ;  /* 0x000000e1bd00720c */ /* 0x040fe20003f66270 */
[----:B-1----:R-:W-:Y:S03]  /*14c60*/  FFMA.FTZ R27, R36, -UR17, R27 ;  /* 0x80000011241b7c23 */ /* 0x002fe6000801001b */
[----:B------:R-:W-:Y:S02]  /*14c70*/  ISETP.GE.OR P3, PT, R189, R224, !P3 ;  /* 0x000000e0bd00720c */ /* 0x000fe40005f66670 */
[----:B------:R-:W-:Y:S01]  /*14c80*/  IABS R83, R84 ;  /* 0x0000005400537213 */ /* 0x000fe20000000000 */
[----:B------:R-:W-:Y:S01]  /*14c90*/  IMAD.IADD R84, R223, 0x1, -R195 ;  /* 0x00000001df547824 */ /* 0x000fe200078e0ac3 */
[----:B------:R-:W-:Y:S02]  /*14ca0*/  FSEL R27, R27, -INF , !P6 ;  /* 0xff8000001b1b7808 */ /* 0x000fe40007000000 */
[----:B------:R-:W1:Y:S01]  /*14cb0*/  I2F R103, R83 ;  /* 0x0000005300677306 */ /* 0x000e620000201400 */
[----:B------:R-:W-:Y:S02]  /*14cc0*/  FSEL R44, R44, -INF , !P3 ;  /* 0xff8000002c2c7808 */ /* 0x000fe40005800000 */
[CC--:B------:R-:W-:Y:S02]  /*14cd0*/  ISETP.GE.AND P6, PT, R189.reuse, R222.reuse, PT ;  /* 0x000000debd00720c */ /* 0x0c0fe40003fc6270 */
[CC--:B------:R-:W-:Y:S02]  /*14ce0*/  ISETP.GE.AND P3, PT, R190.reuse, R222.reuse, PT ;  /* 0x000000debe00720c */ /* 0x0c0fe40003f66270 */
[-C--:B------:R-:W-:Y:S02]  /*14cf0*/  ISETP.GE.OR P6, PT, R189, R219.reuse, !P6 ;  /* 0x000000dbbd00720c */ /* 0x080fe400077c6670 */
[-C--:B------:R-:W-:Y:S02]  /*14d00*/  ISETP.GE.OR P3, PT, R190, R219.reuse, !P3 ;  /* 0x000000dbbe00720c */ /* 0x080fe40005f66670 */
[----:B------:R-:W-:Y:S01]  /*14d10*/  FSEL R46, R46, -INF , !P6 ;  /* 0xff8000002e2e7808 */ /* 0x000fe20007000000 */
[----:B--2---:R-:W-:Y:S01]  /*14d20*/  FFMA.FTZ R76, R41, -UR17, R76 ;  /* 0x80000011294c7c23 */ /* 0x004fe2000801004c */
[C---:B------:R-:W-:Y:S01]  /*14d30*/  ISETP.GE.AND P6, PT, R0.reuse, R222, PT ;  /* 0x000000de0000720c */ /* 0x040fe20003fc6270 */
[----:B------:R-:W-:Y:S03]  /*14d40*/  IMAD.IADD R41, R223, 0x1, -R176 ;  /* 0x00000001df297824 */ /* 0x000fe600078e0ab0 */
[----:B------:R-:W-:Y:S02]  /*14d50*/  ISETP.GE.OR P6, PT, R0, R219, !P6 ;  /* 0x000000db0000720c */ /* 0x000fe400077c6670 */
[----:B------:R-:W-:Y:S01]  /*14d60*/  IABS R41, R41 ;  /* 0x0000002900297213 */ /* 0x000fe20000000000 */
[----:B-1----:R-:W-:Y:S01]  /*14d70*/  FFMA.FTZ R45, R103, -UR17, R45 ;  /* 0x80000011672d7c23 */ /* 0x002fe2000801002d */
[----:B------:R-:W-:Y:S01]  /*14d80*/  IABS R83, R84 ;  /* 0x0000005400537213 */ /* 0x000fe20000000000 */
[----:B------:R-:W-:Y:S02]  /*14d90*/  IMAD.MOV.U32 R103, RZ, RZ, R117 ;  /* 0x000000ffff677224 */ /* 0x000fe400078e0075 */
[C---:B------:R-:W-:Y:S01]  /*14da0*/  IMAD.IADD R84, R226.reuse, 0x1, -R179 ;  /* 0x00000001e2547824 */ /* 0x040fe200078e0ab3 */
[----:B------:R1:W2:Y:S04]  /*14db0*/  I2F R21, R83 ;  /* 0x0000005300157306 */ /* 0x0002a80000201400 */
[----:B------:R-:W-:Y:S06]  /*14dc0*/  IABS R84, R84 ;  /* 0x0000005400547213 */ /* 0x000fec0000000000 */
[----:B------:R-:W3:Y:S01]  /*14dd0*/  I2F R102, R84 ;  /* 0x0000005400667306 */ /* 0x000ee20000201400 */
[----:B-1----:R-:W-:Y:S02]  /*14de0*/  IMAD.IADD R83, R223, 0x1, -R194 ;  /* 0x00000001df537824 */ /* 0x002fe400078e0ac2 */
[----:B--2---:R-:W-:Y:S02]  /*14df0*/  FFMA.FTZ R30, R21, -UR17, R30 ;  /* 0x80000011151e7c23 */ /* 0x004fe4000801001e */
[----:B------:R-:W-:Y:S01]  /*14e00*/  IMAD.IADD R21, R226, 0x1, -R181 ;  /* 0x00000001e2157824 */ /* 0x000fe200078e0ab5 */
[----:B------:R-:W-:Y:S04]  /*14e10*/  IABS R83, R83 ;  /* 0x0000005300537213 */ /* 0x000fe80000000000 */
[----:B------:R1:W2:Y:S01]  /*14e20*/  I2F R20, R83 ;  /* 0x0000005300147306 */ /* 0x0002a20000201400 */
[----:B------:R-:W-:Y:S01]  /*14e30*/  IABS R21, R21 ;  /* 0x0000001500157213 */ /* 0x000fe20000000000 */
[----:B---3--:R-:W-:Y:S02]  /*14e40*/  FFMA.FTZ R56, R102, -UR17, R56 ;  /* 0x8000001166387c23 */ /* 0x008fe40008010038 */
[C---:B------:R-:W-:Y:S06]  /*14e50*/  IMAD.IADD R84, R226.reuse, 0x1, -R178 ;  /* 0x00000001e2547824 */ /* 0x040fec00078e0ab2 */
[----:B------:R-:W3:Y:S01]  /*14e60*/  I2F R100, R21 ;  /* 0x0000001500647306 */ /* 0x000ee20000201400 */
[----:B-1----:R-:W-:Y:S01]  /*14e70*/  IABS R83, R84 ;  /* 0x0000005400537213 */ /* 0x002fe20000000000 */
[----:B------:R-:W-:Y:S02]  /*14e80*/  IMAD.IADD R84, R226, 0x1, -R177 ;  /* 0x00000001e2547824 */ /* 0x000fe400078e0ab1 */
[----:B--2---:R-:W-:Y:S06]  /*14e90*/  FFMA.FTZ R31, R20, -UR17, R31 ;  /* 0x80000011141f7c23 */ /* 0x004fec000801001f */
[----:B------:R-:W1:Y:S01]  /*14ea0*/  I2F R112, R83 ;  /* 0x0000005300707306 */ /* 0x000e620000201400 */
[----:B------:R-:W-:Y:S01]  /*14eb0*/  FSEL R31, R31, -INF , !P1 ;  /* 0xff8000001f1f7808 */ /* 0x000fe20004800000 */
[----:B---3--:R-:W-:Y:S01]  /*14ec0*/  FFMA.FTZ R88, R100, -UR17, R88 ;  /* 0x8000001164587c23 */ /* 0x008fe20008010058 */
[----:B------:R-:W-:Y:S01]  /*14ed0*/  ISETP.GE.AND P1, PT, R177, R225, PT ;  /* 0x000000e1b100720c */ /* 0x000fe20003f26270 */
[----:B------:R-:W-:Y:S03]  /*14ee0*/  IMAD.IADD R21, R223, 0x1, -R2 ;  /* 0x00000001df157824 */ /* 0x000fe600078e0a02 */
[----:B------:R-:W-:Y:S02]  /*14ef0*/  ISETP.GE.OR P1, PT, R177, R224, !P1 ;  /* 0x000000e0b100720c */ /* 0x000fe40004f26670 */
[----:B------:R-:W-:Y:S01]  /*14f00*/  IABS R21, R21 ;  /* 0x0000001500157213 */ /* 0x000fe20000000000 */
[----:B-1----:R-:W-:Y:S01]  /*14f10*/  FFMA.FTZ R57, R112, -UR17, R57 ;  /* 0x8000001170397c23 */ /* 0x002fe20008010039 */
[----:B------:R-:W-:Y:S01]  /*14f20*/  FSEL R83, R12, -INF , !P5 ;  /* 0xff8000000c537808 */ /* 0x000fe20006800000 */
[----:B------:R-:W-:Y:S01]  /*14f30*/  IMAD.MOV.U32 R112, RZ, RZ, R116 ;  /* 0x000000ffff707224 */ /* 0x000fe200078e0074 */
[----:B------:R-:W1:Y:S01]  /*14f40*/  I2F R12, R9 ;  /* 0x00000009000c7306 */ /* 0x000e620000201400 */
[C---:B------:R-:W-:Y:S04]  /*14f50*/  ISETP.GE.AND P5, PT, R200.reuse, R222, PT ;  /* 0x000000dec800720c */ /* 0x040fe80003fa6270 */
[----:B------:R-:W-:Y:S01]  /*14f60*/  ISETP.GE.OR P5, PT, R200, R219, !P5 ;  /* 0x000000dbc800720c */ /* 0x000fe20006fa6670 */
[----:B------:R-:W-:Y:S03]  /*14f70*/  IMAD.U32 R200, RZ, RZ, UR15 ;  /* 0x0000000fffc87e24 */ /* 0x000fe6000f8e00ff */
[----:B------:R-:W-:Y:S01]  /*14f80*/  FSEL R82, R26, -INF , !P5 ;  /* 0xff8000001a527808 */ /* 0x000fe20006800000 */
[--C-:B------:R-:W-:Y:S01]  /*14f90*/  IMAD R200, R200, 0x80, R217.reuse ;  /* 0x00000080c8c87824 */ /* 0x100fe200078e02d9 */
[----:B------:R-:W-:Y:S04]  /*14fa0*/  ISETP.GE.AND P5, PT, R188, R225, PT ;  /* 0x000000e1bc00720c */ /* 0x000fe80003fa6270 */
[----:B------:R-:W-:Y:S02]  /*14fb0*/  IADD3 R200, R200, 0x71, RZ ;  /* 0x00000071c8c87810 */ /* 0x000fe40007ffe0ff */
[C---:B------:R-:W-:Y:S04]  /*14fc0*/  ISETP.GE.OR P5, PT, R188.reuse, R224, !P5 ;  /* 0x000000e0bc00720c */ /* 0x040fe80006fa6670 */
[----:B------:R-:W-:Y:S02]  /*14fd0*/  FSEL R45, R45, -INF , !P5 ;  /* 0xff8000002d2d7808 */ /* 0x000fe40006800000 */
[----:B------:R-:W-:Y:S01]  /*14fe0*/  ISETP.GE.AND P5, PT, R188, R222, PT ;  /* 0x000000debc00720c */ /* 0x000fe20003fa6270 */
[----:B-1----:R-:W-:Y:S01]  /*14ff0*/  FFMA.FTZ R42, R12, -UR17, R42 ;  /* 0x800000110c2a7c23 */ /* 0x002fe2000801002a */
[----:B------:R-:W-:Y:S01]  /*15000*/  IABS R9, R84 ;  /* 0x0000005400097213 */ /* 0x000fe20000000000 */
[C---:B------:R-:W-:Y:S01]  /*15010*/  IMAD.IADD R12, R223.reuse, 0x1, -R0 ;  /* 0x00000001df0c7824 */ /* 0x040fe200078e0a00 */
[----:B------:R-:W-:Y:S01]  /*15020*/  ISETP.GE.OR P5, PT, R188, R219, !P5 ;  /* 0x000000dbbc00720c */ /* 0x000fe20006fa6670 */
[----:B------:R-:W-:Y:S01]  /*15030*/  IMAD.IADD R84, R223, 0x1, -R190 ;  /* 0x00000001df547824 */ /* 0x000fe200078e0abe */
[----:B------:R-:W1:Y:S02]  /*15040*/  I2F R113, R9 ;  /* 0x0000000900717306 */ /* 0x000e640000201400 */
[----:B------:R-:W-:Y:S02]  /*15050*/  FSEL R47, R47, -INF , !P5 ;  /* 0xff8000002f2f7808 */ /* 0x000fe40006800000 */
[----:B------:R-:W-:Y:S02]  /*15060*/  IABS R12, R12 ;  /* 0x0000000c000c7213 */ /* 0x000fe40000000000 */
[CC--:B------:R-:W-:Y:S04]  /*15070*/  ISETP.GE.AND P5, PT, R174.reuse, R225.reuse, PT ;  /* 0x000000e1ae00720c */ /* 0x0c0fe80003fa6270 */
[----:B------:R-:W-:Y:S01]  /*15080*/  ISETP.GE.OR P5, PT, R174, R224, !P5 ;  /* 0x000000e0ae00720c */ /* 0x000fe20006fa6670 */
[----:B-1----:R-:W-:Y:S01]  /*15090*/  FFMA.FTZ R60, R113, -UR17, R60 ;  /* 0x80000011713c7c23 */ /* 0x002fe2000801003c */
[----:B------:R-:W-:Y:S02]  /*150a0*/  IABS R9, R84 ;  /* 0x0000005400097213 */ /* 0x000fe40000000000 */
[----:B------:R-:W-:Y:S02]  /*150b0*/  FSEL R84, R13, -INF , !P2 ;  /* 0xff8000000d547808 */ /* 0x000fe40005000000 */
[----:B------:R-:W1:Y:S01]  /*150c0*/  I2F R13, R80 ;  /* 0x00000050000d7306 */ /* 0x000e620000201400 */
[CC--:B------:R-:W-:Y:S04]  /*150d0*/  ISETP.GE.AND P2, PT, R198.reuse, R225.reuse, PT ;  /* 0x000000e1c600720c */ /* 0x0c0fe80003f46270 */
[-C--:B------:R-:W-:Y:S01]  /*150e0*/  ISETP.GE.OR P2, PT, R198, R224.reuse, !P2 ;  /* 0x000000e0c600720c */ /* 0x080fe20005746670 */
[----:B------:R-:W-:Y:S04]  /*150f0*/  IMAD.U32 R198, RZ, RZ, UR15 ;  /* 0x0000000fffc67e24 */ /* 0x000fe8000f8e00ff */
[----:B------:R-:W2:Y:S01]  /*15100*/  I2F R9, R9 ;  /* 0x0000000900097306 */ /* 0x000ea20000201400 */
[----:B------:R-:W-:Y:S05]  /*15110*/  IMAD R198, R198, 0x80, R217 ;  /* 0x00000080c6c67824 */ /* 0x000fea00078e02d9 */
[----:B------:R-:W-:Y:S01]  /*15120*/  IADD3 R198, R198, 0x70, RZ ;  /* 0x00000070c6c67810 */ /* 0x000fe20007ffe0ff */
[----:B-1----:R-:W-:Y:S01]  /*15130*/  FFMA.FTZ R61, R13, -UR17, R61 ;  /* 0x800000110d3d7c23 */ /* 0x002fe2000801003d */
[----:B------:R-:W-:Y:S02]  /*15140*/  FSEL R80, R25, -INF , !P2 ;  /* 0xff80000019507808 */ /* 0x000fe40005000000 */
[----:B------:R1:W3:Y:S01]  /*15150*/  I2F R13, R21 ;  /* 0x00000015000d7306 */ /* 0x0002e20000201400 */
[----:B------:R-:W-:Y:S01]  /*15160*/  IMAD.IADD R25, R226, 0x1, -R2 ;  /* 0x00000001e2197824 */ /* 0x000fe200078e0a02 */
[----:B------:R-:W-:Y:S04]  /*15170*/  ISETP.GE.AND P2, PT, R195, R225, PT ;  /* 0x000000e1c300720c */ /* 0x000fe80003f46270 */
[----:B------:R-:W-:Y:S01]  /*15180*/  IABS R25, R25 ;  /* 0x0000001900197213 */ /* 0x000fe20000000000 */
[----:B--2---:R-:W-:Y:S01]  /*15190*/  FFMA.FTZ R43, R9, -UR17, R43 ;  /* 0x80000011092b7c23 */ /* 0x004fe2000801002b */
[-C--:B------:R-:W-:Y:S02]  /*151a0*/  ISETP.GE.OR P2, PT, R195, R224.reuse, !P2 ;  /* 0x000000e0c300720c */ /* 0x080fe40005746670 */
[----:B------:R-:W2:Y:S02]  /*151b0*/  I2F R98, R25 ;  /* 0x0000001900627306 */ /* 0x000ea40000201400 */
[----:B------:R-:W-:Y:S02]  /*151c0*/  FSEL R26, R43, -INF , !P3 ;  /* 0xff8000002b1a7808 */ /* 0x000fe40005800000 */
[-C--:B------:R-:W-:Y:S02]  /*151d0*/  ISETP.GE.AND P3, PT, R0, R225.reuse, PT ;  /* 0x000000e10000720c */ /* 0x080fe40003f66270 */
[----:B------:R-:W-:Y:S02]  /*151e0*/  FSEL R28, R28, -INF , !P2 ;  /* 0xff8000001c1c7808 */ /* 0x000fe40005000000 */
[-C--:B------:R-:W-:Y:S02]  /*151f0*/  ISETP.GE.OR P3, PT, R0, R224.reuse, !P3 ;  /* 0x000000e00000720c */ /* 0x080fe40005f66670 */
[-C--:B------:R-:W-:Y:S02]  /*15200*/  ISETP.GE.AND P2, PT, R194, R225.reuse, PT ;  /* 0x000000e1c200720c */ /* 0x080fe40003f46270 */
[----:B-1----:R-:W-:Y:S01]  /*15210*/  FSEL R21, R61, -INF , !P3 ;  /* 0xff8000003d157808 */ /* 0x002fe20005800000 */
[----:B---3--:R-:W-:Y:S01]  /*15220*/  FFMA.FTZ R74, R13, -UR17, R74 ;  /* 0x800000110d4a7c23 */ /* 0x008fe2000801004a */
[----:B------:R-:W-:Y:S02]  /*15230*/  ISETP.GE.AND P3, PT, R2, R225, PT ;  /* 0x000000e10200720c */ /* 0x000fe40003f66270 */
[-C--:B------:R-:W-:Y:S02]  /*15240*/  ISETP.GE.OR P2, PT, R194, R224.reuse, !P2 ;  /* 0x000000e0c200720c */ /* 0x080fe40005746670 */
[----:B------:R-:W-:Y:S02]  /*15250*/  ISETP.GE.OR P3, PT, R2, R224, !P3 ;  /* 0x000000e00200720c */ /* 0x000fe40005f66670 */
[----:B------:R-:W-:Y:S01]  /*15260*/  FSEL R29, R29, -INF , !P2 ;  /* 0xff8000001d1d7808 */ /* 0x000fe20005000000 */
[----:B--2---:R-:W-:Y:S01]  /*15270*/  FFMA.FTZ R72, R98, -UR17, R72 ;  /* 0x8000001162487c23 */ /* 0x004fe20008010048 */
[-C--:B------:R-:W-:Y:S01]  /*15280*/  ISETP.GE.AND P2, PT, R195, R222.reuse, PT ;  /* 0x000000dec300720c */ /* 0x080fe20003f46270 */
[----:B------:R-:W-:Y:S03]  /*15290*/  IMAD.IADD R25, R226, 0x1, -R174 ;  /* 0x00000001e2197824 */ /* 0x000fe600078e0aae */
[----:B------:R-:W-:Y:S02]  /*152a0*/  FSEL R11, R72, -INF , !P3 ;  /* 0xff800000480b7808 */ /* 0x000fe40005800000 */
[----:B------:R-:W-:Y:S02]  /*152b0*/  FMNMX.FTZ R72, R201, R167, !PT ;  /* 0x000000a7c9487209 */ /* 0x000fe40007810000 */
[C---:B------:R-:W-:Y:S02]  /*152c0*/  ISETP.GE.AND P3, PT, R2.reuse, R222, PT ;  /* 0x000000de0200720c */ /* 0x040fe40003f66270 */
[----:B------:R-:W-:Y:S02]  /*152d0*/  IABS R25, R25 ;  /* 0x0000001900197213 */ /* 0x000fe40000000000 */
[----:B------:R-:W-:Y:S02]  /*152e0*/  ISETP.GE.OR P3, PT, R2, R219, !P3 ;  /* 0x000000db0200720c */ /* 0x000fe40005f66670 */
[----:B------:R1:W2:Y:S01]  /*152f0*/  I2F R97, R25 ;  /* 0x0000001900617306 */ /* 0x0002a20000201400 */
[----:B------:R-:W-:Y:S02]  /*15300*/  FMNMX.FTZ R72, R197, R72, !PT ;  /* 0x00000048c5487209 */ /* 0x000fe40007810000 */
[----:B------:R-:W-:Y:S02]  /*15310*/  FSEL R13, R74, -INF , !P3 ;  /* 0xff8000004a0d7808 */ /* 0x000fe40005800000 */
[----:B------:R-:W-:Y:S02]  /*15320*/  FMNMX.FTZ R72, R196, R72, !PT ;  /* 0x00000048c4487209 */ /* 0x000fe40007810000 */
[C---:B------:R-:W-:Y:S02]  /*15330*/  ISETP.GE.AND P3, PT, R186.reuse, R225, PT ;  /* 0x000000e1ba00720c */ /* 0x040fe40003f66270 */
[----:B------:R-:W-:Y:S02]  /*15340*/  FMNMX.FTZ R72, R191, R72, !PT ;  /* 0x00000048bf487209 */ /* 0x000fe40007810000 */
[----:B------:R-:W-:Y:S02]  /*15350*/  ISETP.GE.OR P3, PT, R186, R224, !P3 ;  /* 0x000000e0ba00720c */ /* 0x000fe40005f66670 */
[----:B------:R-:W-:Y:S02]  /*15360*/  FMNMX.FTZ R72, R171, R72, !PT ;  /* 0x00000048ab487209 */ /* 0x000fe40007810000 */
[----:B------:R-:W-:Y:S02]  /*15370*/  ISETP.GE.OR P2, PT, R195, R219, !P2 ;  /* 0x000000dbc300720c */ /* 0x000fe40005746670 */
[----:B------:R-:W-:Y:S02]  /*15380*/  FMNMX.FTZ R72, R170, R72, !PT ;  /* 0x00000048aa487209 */ /* 0x000fe40007810000 */
[----:B------:R-:W-:Y:S02]  /*15390*/  FSEL R30, R30, -INF , !P2 ;  /* 0xff8000001e1e7808 */ /* 0x000fe40005000000 */
[----:B------:R-:W-:Y:S02]  /*153a0*/  FMNMX.FTZ R72, R32, R72, !PT ;  /* 0x0000004820487209 */ /* 0x000fe40007810000 */
[-C--:B------:R-:W-:Y:S01]  /*153b0*/  ISETP.GE.AND P2, PT, R179, R225.reuse, PT ;  /* 0x000000e1b300720c */ /* 0x080fe20003f46270 */
[----:B-1----:R-:W-:Y:S01]  /*153c0*/  IMAD.IADD R25, R223, 0x1, -R178 ;  /* 0x00000001df197824 */ /* 0x002fe200078e0ab2 */
[----:B------:R-:W-:Y:S01]  /*153d0*/  FMNMX.FTZ R72, R33, R72, !PT ;  /* 0x0000004821487209 */ /* 0x000fe20007810000 */
[----:B--2---:R-:W-:Y:S01]  /*153e0*/  FFMA.FTZ R73, R97, -UR17, R73 ;  /* 0x8000001161497c23 */ /* 0x004fe20008010049 */
[----:B------:R-:W-:Y:S01]  /*153f0*/  ISETP.GE.OR P2, PT, R179, R224, !P2 ;  /* 0x000000e0b300720c */ /* 0x000fe20005746670 */
[----:B------:R-:W-:Y:S01]  /*15400*/  IMAD.IADD R97, R223, 0x1, -R180 ;  /* 0x00000001df617824 */ /* 0x000fe200078e0ab4 */
[----:B------:R-:W-:Y:S02]  /*15410*/  FMNMX.FTZ R72, R19, R72, !PT ;  /* 0x0000004813487209 */ /* 0x000fe40007810000 */
        /* <DEDUP_REMOVED lines=14> */
[----:B------:R-:W-:Y:S01]  /*15500*/  IABS R14, R25 ;  /* 0x00000019000e7213 */ /* 0x000fe20000000000 */
[----:B------:R-:W-:Y:S01]  /*15510*/  IMAD.IADD R25, R226, 0x1, -R176 ;  /* 0x00000001e2197824 */ /* 0x000fe200078e0ab0 */
[----:B------:R-:W-:Y:S02]  /*15520*/  ISETP.GE.AND P2, PT, R3, R225, PT ;  /* 0x000000e10300720c */ /* 0x000fe40003f46270 */
[----:B------:R-:W1:Y:S01]  /*15530*/  I2F R36, R14 ;  /* 0x0000000e00247306 */ /* 0x000e620000201400 */
[----:B------:R-:W-:Y:S02]  /*15540*/  FSEL R73, R73, -INF , !P5 ;  /* 0xff80000049497808 */ /* 0x000fe40006800000 */
[C---:B------:R-:W-:Y:S02]  /*15550*/  ISETP.GE.AND P5, PT, R174.reuse, R222, PT ;  /* 0x000000deae00720c */ /* 0x040fe40003fa6270 */
[-C--:B------:R-:W-:Y:S02]  /*15560*/  ISETP.GE.OR P2, PT, R3, R224.reuse, !P2 ;  /* 0x000000e00300720c */ /* 0x080fe40005746670 */
[----:B------:R-:W-:Y:S02]  /*15570*/  ISETP.GE.OR P5, PT, R174, R219, !P5 ;  /* 0x000000dbae00720c */ /* 0x000fe40006fa6670 */
[----:B------:R-:W-:Y:S02]  /*15580*/  FSEL R76, R76, -INF , !P2 ;  /* 0xff8000004c4c7808 */ /* 0x000fe40005000000 */
[C---:B------:R-:W-:Y:S02]  /*15590*/  ISETP.GE.AND P2, PT, R176.reuse, R225, PT ;  /* 0x000000e1b000720c */ /* 0x040fe40003f46270 */
[----:B------:R-:W-:Y:S02]  /*155a0*/  IABS R25, R25 ;  /* 0x0000001900197213 */ /* 0x000fe40000000000 */
[----:B------:R-:W-:Y:S02]  /*155b0*/  ISETP.GE.OR P2, PT, R176, R224, !P2 ;  /* 0x000000e0b000720c */ /* 0x000fe40005746670 */
[----:B------:R2:W3:Y:S01]  /*155c0*/  I2F R99, R25 ;  /* 0x0000001900637306 */ /* 0x0004e20000201400 */
[----:B------:R-:W-:Y:S02]  /*155d0*/  FMNMX.FTZ R74, R68, R74, !PT ;  /* 0x0000004a444a7209 */ /* 0x000fe40007810000 */
[----:B------:R-:W-:Y:S02]  /*155e0*/  IABS R97, R97 ;  /* 0x0000006100617213 */ /* 0x000fe40000000000 */
[----:B------:R-:W-:Y:S01]  /*155f0*/  FMNMX.FTZ R74, R69, R74, !PT ;  /* 0x0000004a454a7209 */ /* 0x000fe20007810000 */
[----:B-1----:R-:W-:Y:S02]  /*15600*/  FFMA.FTZ R59, R36, -UR17, R59 ;  /* 0x80000011243b7c23 */ /* 0x002fe4000801003b */
[----:B------:R-:W-:Y:S02]  /*15610*/  IMAD.IADD R14, R223, 0x1, -R177 ;  /* 0x00000001df0e7824 */ /* 0x000fe400078e0ab1 */
[----:B------:R-:W1:Y:S01]  /*15620*/  I2F R97, R97 ;  /* 0x0000006100617306 */ /* 0x000e620000201400 */
[----:B------:R-:W-:Y:S01]  /*15630*/  IMAD.IADD R36, R226, 0x1, -R185 ;  /* 0x00000001e2247824 */ /* 0x000fe200078e0ab9 */
[----:B------:R-:W-:Y:S02]  /*15640*/  FMNMX.FTZ R74, R8, R74, !PT ;  /* 0x0000004a084a7209 */ /* 0x000fe40007810000 */
[----:B------:R-:W-:Y:S02]  /*15650*/  IABS R14, R14 ;  /* 0x0000000e000e7213 */ /* 0x000fe40000000000 */
[----:B------:R-:W-:Y:S02]  /*15660*/  IABS R36, R36 ;  /* 0x0000002400247213 */ /* 0x000fe40000000000 */
[----:B------:R-:W-:Y:S02]  /*15670*/  FMNMX.FTZ R74, R7, R74, !PT ;  /* 0x0000004a074a7209 */ /* 0x000fe40007810000 */
[----:B------:R-:W4:Y:S02]  /*15680*/  I2F R20, R14 ;  /* 0x0000000e00147306 */ /* 0x000f240000201400 */
[----:B------:R-:W-:Y:S02]  /*15690*/  FMNMX.FTZ R74, R17, R74, !PT ;  /* 0x0000004a114a7209 */ /* 0x000fe40007810000 */
[----:B--2---:R-:W-:Y:S01]  /*156a0*/  FSEL R25, R42, -INF , !P0 ;  /* 0xff8000002a197808 */ /* 0x004fe20004000000 */
[----:B---3--:R-:W-:Y:S01]  /*156b0*/  FFMA.FTZ R77, R99, -UR17, R77 ;  /* 0x80000011634d7c23 */ /* 0x008fe2000801004d */
[----:B------:R-:W-:Y:S02]  /*156c0*/  FMNMX.FTZ R74, R16, R74, !PT ;  /* 0x0000004a104a7209 */ /* 0x000fe40007810000 */
[----:B------:R-:W-:Y:S02]  /*156d0*/  ISETP.GE.AND P0, PT, R178, R222, PT ;  /* 0x000000deb200720c */ /* 0x000fe40003f06270 */
[----:B------:R-:W2:Y:S01]  /*156e0*/  I2F R42, R12 ;  /* 0x0000000c002a7306 */ /* 0x000ea20000201400 */
[----:B------:R-:W-:Y:S02]  /*156f0*/  FMNMX.FTZ R74, R112, R74, !PT ;  /* 0x0000004a704a7209 */ /* 0x000fe40007810000 */
[-C--:B------:R-:W-:Y:S01]  /*15700*/  ISETP.GE.OR P0, PT, R178, R219.reuse, !P0 ;  /* 0x000000dbb200720c */ /* 0x080fe20004706670 */
[----:B-1----:R-:W-:Y:S01]  /*15710*/  FFMA.FTZ R95, R97, -UR17, R95 ;  /* 0x80000011615f7c23 */ /* 0x002fe2000801005f */
[----:B------:R-:W-:Y:S01]  /*15720*/  FMNMX.FTZ R74, R103, R74, !PT ;  /* 0x0000004a674a7209 */ /* 0x000fe20007810000 */
[----:B------:R-:W-:Y:S01]  /*15730*/  IMAD.MOV.U32 R97, RZ, RZ, R112 ;  /* 0x000000ffff617224 */ /* 0x000fe200078e0070 */
[----:B------:R-:W-:Y:S02]  /*15740*/  FSEL R59, R59, -INF , !P0 ;  /* 0xff8000003b3b7808 */ /* 0x000fe40004000000 */
[----:B------:R-:W-:Y:S02]  /*15750*/  ISETP.GE.AND P0, PT, R3, R222, PT ;  /* 0x000000de0300720c */ /* 0x000fe40003f06270 */
[----:B------:R-:W-:Y:S02]  /*15760*/  FMNMX.FTZ R74, R243, R74, !PT ;  /* 0x0000004af34a7209 */ /* 0x000fe40007810000 */
[----:B------:R-:W-:Y:S01]  /*15770*/  ISETP.GE.OR P0, PT, R3, R219, !P0 ;  /* 0x000000db0300720c */ /* 0x000fe20004706670 */
[----:B----4-:R-:W-:Y:S01]  /*15780*/  FFMA.FTZ R62, R20, -UR17, R62 ;  /* 0x80000011143e7c23 */ /* 0x010fe2000801003e */
[----:B------:R-:W1:Y:S01]  /*15790*/  I2F R3, R41 ;  /* 0x0000002900037306 */ /* 0x000e620000201400 */
[----:B------:R-:W-:Y:S01]  /*157a0*/  FMNMX.FTZ R74, R251, R74, !PT ;  /* 0x0000004afb4a7209 */ /* 0x000fe20007810000 */
[----:B------:R-:W-:Y:S03]  /*157b0*/  IMAD.IADD R14, R226, 0x1, -R184 ;  /* 0x00000001e20e7824 */ /* 0x000fe600078e0ab8 */
[----:B------:R-:W-:Y:S02]  /*157c0*/  FMNMX.FTZ R74, R247, R74, !PT ;  /* 0x0000004af74a7209 */ /* 0x000fe40007810000 */
[----:B------:R-:W-:Y:S01]  /*157d0*/  IABS R14, R14 ;  /* 0x0000000e000e7213 */ /* 0x000fe20000000000 */
[----:B--2---:R-:W-:Y:S02]  /*157e0*/  FFMA.FTZ R63, R42, -UR17, R63 ;  /* 0x800000112a3f7c23 */ /* 0x004fe4000801003f */
[----:B------:R-:W2:Y:S01]  /*157f0*/  I2F R20, R36 ;  /* 0x0000002400147306 */ /* 0x000ea20000201400 */
[----:B------:R-:W-:Y:S01]  /*15800*/  FMNMX.FTZ R74, R246, R74, !PT ;  /* 0x0000004af64a7209 */ /* 0x000fe20007810000 */
[----:B------:R-:W-:Y:S01]  /*15810*/  IMAD.MOV.U32 R12, RZ, RZ, R14 ;  /* 0x000000ffff0c7224 */ /* 0x000fe200078e000e */
[----:B------:R-:W-:Y:S01]  /*15820*/  FSEL R14, R60, -INF , !P1 ;  /* 0xff8000003c0e7808 */ /* 0x000fe20004800000 */
[----:B------:R-:W-:Y:S01]  /*15830*/  IMAD.IADD R60, R223, 0x1, -R174 ;  /* 0x00000001df3c7824 */ /* 0x000fe200078e0aae */
[----:B------:R-:W-:Y:S02]  /*15840*/  FSEL R63, R63, -INF , !P6 ;  /* 0xff8000003f3f7808 */ /* 0x000fe40007000000 */
[C---:B------:R-:W-:Y:S02]  /*15850*/  ISETP.GE.AND P6, PT, R184.reuse, R225, PT ;  /* 0x000000e1b800720c */ /* 0x040fe40003fc6270 */
[----:B------:R-:W-:Y:S01]  /*15860*/  IABS R60, R60 ;  /* 0x0000003c003c7213 */ /* 0x000fe20000000000 */
[----:B------:R-:W3:Y:S01]  /*15870*/  I2F R9, R12 ;  /* 0x0000000c00097306 */ /* 0x000ee20000201400 */
[----:B------:R-:W-:Y:S02]  /*15880*/  ISETP.GE.OR P6, PT, R184, R224, !P6 ;  /* 0x000000e0b800720c */ /* 0x000fe400077c6670 */
[----:B------:R-:W-:Y:S01]  /*15890*/  ISETP.GE.AND P1, PT, R177, R222, PT ;  /* 0x000000deb100720c */ /* 0x000fe20003f26270 */
[----:B-1----:R-:W-:Y:S01]  /*158a0*/  FFMA.FTZ R79, R3, -UR17, R79 ;  /* 0x80000011034f7c23 */ /* 0x002fe2000801004f */
[----:B------:R-:W-:Y:S02]  /*158b0*/  FMNMX.FTZ R74, R169, R74, !PT ;  /* 0x0000004aa94a7209 */ /* 0x000fe40007810000 */
[-C--:B------:R-:W-:Y:S02]  /*158c0*/  ISETP.GE.OR P1, PT, R177, R219.reuse, !P1 ;  /* 0x000000dbb100720c */ /* 0x080fe40004f26670 */
[----:B------:R-:W-:Y:S01]  /*158d0*/  FMNMX.FTZ R74, R168, R74, !PT ;  /* 0x0000004aa84a7209 */ /* 0x000fe20007810000 */
[----:B------:R-:W1:Y:S01]  /*158e0*/  I2F R0, R60 ;  /* 0x0000003c00007306 */ /* 0x000e620000201400 */
[----:B------:R-:W-:Y:S02]  /*158f0*/  FSEL R62, R62, -INF , !P1 ;  /* 0xff8000003e3e7808 */ /* 0x000fe40004800000 */
[----:B------:R-:W-:Y:S01]  /*15900*/  ISETP.GE.AND P1, PT, R176, R222, PT ;  /* 0x000000deb000720c */ /* 0x000fe20003f26270 */
[----:B--2---:R-:W-:Y:S01]  /*15910*/  FFMA.FTZ R104, R20, -UR17, R104 ;  /* 0x8000001114687c23 */ /* 0x004fe20008010068 */
[----:B------:R-:W-:Y:S01]  /*15920*/  FMNMX.FTZ R74, R128, R74, !PT ;  /* 0x0000004a804a7209 */ /* 0x000fe20007810000 */
[----:B------:R-:W-:Y:S01]  /*15930*/  IMAD.IADD R36, R226, 0x1, -R192 ;  /* 0x00000001e2247824 */ /* 0x000fe200078e0ac0 */
[----:B------:R-:W-:Y:S02]  /*15940*/  ISETP.GE.OR P1, PT, R176, R219, !P1 ;  /* 0x000000dbb000720c */ /* 0x000fe40004f26670 */
[----:B------:R-:W-:Y:S02]  /*15950*/  FMNMX.FTZ R74, R129, R74, !PT ;  /* 0x0000004a814a7209 */ /* 0x000fe40007810000 */
[----:B------:R-:W-:Y:S01]  /*15960*/  IABS R36, R36 ;  /* 0x0000002400247213 */ /* 0x000fe20000000000 */
[----:B---3--:R-:W-:Y:S03]  /*15970*/  FFMA.FTZ R89, R9, -UR17, R89 ;  /* 0x8000001109597c23 */ /* 0x008fe60008010059 */
[----:B------:R-:W2:Y:S01]  /*15980*/  I2F R41, R36 ;  /* 0x0000002400297306 */ /* 0x000ea20000201400 */
[C---:B------:R-:W-:Y:S02]  /*15990*/  IMAD.IADD R9, R226.reuse, 0x1, -R183 ;  /* 0x00000001e2097824 */ /* 0x040fe400078e0ab7 */
[----:B------:R-:W-:Y:S03]  /*159a0*/  IMAD.IADD R12, R226, 0x1, -R186 ;  /* 0x00000001e20c7824 */ /* 0x000fe600078e0aba */
[----:B------:R-:W-:Y:S02]  /*159b0*/  IABS R9, R9 ;  /* 0x0000000900097213 */ /* 0x000fe40000000000 */
[----:B------:R-:W-:Y:S01]  /*159c0*/  IABS R12, R12 ;  /* 0x0000000c000c7213 */ /* 0x000fe20000000000 */
[----:B-1----:R-:W-:Y:S01]  /*159d0*/  FFMA.FTZ R75, R0, -UR17, R75 ;  /* 0x80000011004b7c23 */ /* 0x002fe2000801004b */
[----:B------:R-:W1:Y:S01]  /*159e0*/  I2F R42, R9 ;  /* 0x00000009002a7306 */ /* 0x000e620000201400 */
[----:B------:R-:W-:Y:S01]  /*159f0*/  FSEL R60, R89, -INF , !P6 ;  /* 0xff800000593c7808 */ /* 0x000fe20007000000 */
[----:B------:R-:W-:Y:S01]  /*15a00*/  IMAD.IADD R0, R223, 0x1, -R184 ;  /* 0x00000001df007824 */ /* 0x000fe200078e0ab8 */
[----:B------:R-:W-:Y:S01]  /*15a10*/  ISETP.GE.AND P6, PT, R184, R222, PT ;  /* 0x000000deb800720c */ /* 0x000fe20003fc6270 */
[----:B------:R-:W-:Y:S01]  /*15a20*/  IMAD.IADD R89, R226, 0x1, -R245 ;  /* 0x00000001e2597824 */ /* 0x000fe200078e0af5 */
[----:B------:R-:W-:Y:S01]  /*15a30*/  FSEL R20, R75, -INF , !P5 ;  /* 0xff8000004b147808 */ /* 0x000fe20006800000 */
[----:B------:R-:W-:Y:S01]  /*15a40*/  IMAD.IADD R75, R223, 0x1, -R192 ;  /* 0x00000001df4b7824 */ /* 0x000fe200078e0ac0 */
[----:B------:R-:W-:Y:S02]  /*15a50*/  ISETP.GE.OR P6, PT, R184, R219, !P6 ;  /* 0x000000dbb800720c */ /* 0x000fe400077c6670 */
[----:B------:R-:W-:Y:S01]  /*15a60*/  IABS R0, R0 ;  /* 0x0000000000007213 */ /* 0x000fe20000000000 */
[----:B------:R-:W3:Y:S01]  /*15a70*/  I2F R43, R12 ;  /* 0x0000000c002b7306 */ /* 0x000ee20000201400 */
[----:B------:R-:W-:Y:S02]  /*15a80*/  IABS R89, R89 ;  /* 0x0000005900597213 */ /* 0x000fe40000000000 */
[C---:B------:R-:W-:Y:S01]  /*15a90*/  ISETP.GE.AND P5, PT, R180.reuse, R225, PT ;  /* 0x000000e1b400720c */ /* 0x040fe20003fa6270 */
[----:B--2---:R-:W-:Y:S01]  /*15aa0*/  FFMA.FTZ R105, R41, -UR17, R105 ;  /* 0x8000001129697c23 */ /* 0x004fe20008010069 */
[----:B------:R-:W-:Y:S01]  /*15ab0*/  IABS R75, R75 ;  /* 0x0000004b004b7213 */ /* 0x000fe20000000000 */
[----:B------:R-:W2:Y:S01]  /*15ac0*/  SHFL.BFLY PT, R41, R74, 0x2, 0x1f ;  /* 0x0c401f004a297f89 */ /* 0x000ea200000e0000 */
[----:B------:R-:W-:Y:S03]  /*15ad0*/  ISETP.GE.OR P5, PT, R180, R224, !P5 ;  /* 0x000000e0b400720c */ /* 0x000fe60006fa6670 */
[----:B------:R-:W4:Y:S01]  /*15ae0*/  I2F R0, R0 ;  /* 0x0000000000007306 */ /* 0x000f220000201400 */
[----:B-1----:R-:W-:Y:S02]  /*15af0*/  FFMA.FTZ R108, R42, -UR17, R108 ;  /* 0x800000112a6c7c23 */ /* 0x002fe4000801006c */
[----:B------:R-:W-:Y:S07]  /*15b00*/  IMAD.IADD R42, R223, 0x1, -R187 ;  /* 0x00000001df2a7824 */ /* 0x000fee00078e0abb */
[----:B------:R-:W1:Y:S01]  /*15b10*/  I2F R75, R75 ;  /* 0x0000004b004b7306 */ /* 0x000e620000201400 */
[----:B------:R-:W-:Y:S01]  /*15b20*/  IABS R42, R42 ;  /* 0x0000002a002a7213 */ /* 0x000fe20000000000 */
[----:B---3--:R-:W-:Y:S01]  /*15b30*/  FFMA.FTZ R92, R43, -UR17, R92 ;  /* 0x800000112b5c7c23 */ /* 0x008fe2000801005c */
[----:B------:R-:W-:Y:S01]  /*15b40*/  FMNMX.FTZ R43, R4, R166, !PT ;  /* 0x000000a6042b7209 */ /* 0x000fe20007810000 */
[----:B------:R-:W-:Y:S03]  /*15b50*/  IMAD.IADD R12, R226, 0x1, -R180 ;  /* 0x00000001e20c7824 */ /* 0x000fe600078e0ab4 */
[----:B------:R-:W-:Y:S03]  /*15b60*/  FSEL R102, R92, -INF , !P3 ;  /* 0xff8000005c667808 */ /* 0x000fe60005800000 */
[----:B------:R-:W3:Y:S01]  /*15b70*/  I2F R89, R89 ;  /* 0x0000005900597306 */ /* 0x000ee20000201400 */
[----:B------:R-:W-:Y:S01]  /*15b80*/  IABS R12, R12 ;  /* 0x0000000c000c7213 */ /* 0x000fe20000000000 */
[----:B------:R-:W-:Y:S01]  /*15b90*/  IMAD.IADD R92, R226, 0x1, -R200 ;  /* 0x00000001e25c7824 */ /* 0x000fe200078e0ac8 */
[----:B------:R-:W-:Y:S01]  /*15ba0*/  FMNMX.FTZ R9, R199, R43, !PT ;  /* 0x0000002bc7097209 */ /* 0x000fe20007810000 */
[----:B----4-:R-:W-:Y:S01]  /*15bb0*/  FFMA.FTZ R91, R0, -UR17, R91 ;  /* 0x80000011005b7c23 */ /* 0x010fe2000801005b */
[----:B------:R-:W-:Y:S01]  /*15bc0*/  FMNMX.FTZ R0, R173, R165, !PT ;  /* 0x000000a5ad007209 */ /* 0x000fe20007810000 */
[----:B------:R-:W-:Y:S01]  /*15bd0*/  IMAD.IADD R43, R226, 0x1, -R187 ;  /* 0x00000001e22b7824 */ /* 0x000fe200078e0abb */
[----:B------:R-:W-:Y:S02]  /*15be0*/  FMNMX.FTZ R9, R182, R9, !PT ;  /* 0x00000009b6097209 */ /* 0x000fe40007810000 */
[----:B------:R-:W-:Y:S01]  /*15bf0*/  FMNMX.FTZ R0, R85, R0, !PT ;  /* 0x0000000055007209 */ /* 0x000fe20007810000 */
[----:B------:R-:W4:Y:S01]  /*15c00*/  I2F R2, R12 ;  /* 0x0000000c00027306 */ /* 0x000f220000201400 */
[----:B------:R-:W-:Y:S02]  /*15c10*/  FSEL R193, R91, -INF , !P6 ;  /* 0xff8000005bc17808 */ /* 0x000fe40007000000 */
[----:B------:R-:W-:Y:S01]  /*15c20*/  FMNMX.FTZ R9, R175, R9, !PT ;  /* 0x00000009af097209 */ /* 0x000fe20007810000 */
[----:B-1----:R-:W-:Y:S01]  /*15c30*/  FFMA.FTZ R107, R75, -UR17, R107 ;  /* 0x800000114b6b7c23 */ /* 0x002fe2000801006b */
[----:B------:R-:W-:Y:S02]  /*15c40*/  FMNMX.FTZ R0, R83, R0, !PT ;  /* 0x0000000053007209 */ /* 0x000fe40007810000 */
[----:B------:R-:W-:Y:S02]  /*15c50*/  FMNMX.FTZ R9, R22, R9, !PT ;  /* 0x0000000916097209 */ /* 0x000fe40007810000 */
[----:B------:R-:W-:Y:S01]  /*15c60*/  FMNMX.FTZ R0, R84, R0, !PT ;  /* 0x0000000054007209 */ /* 0x000fe20007810000 */
[----:B------:R-:W1:Y:S01]  /*15c70*/  I2F R42, R42 ;  /* 0x0000002a002a7306 */ /* 0x000e620000201400 */
[----:B------:R-:W-:Y:S02]  /*15c80*/  FMNMX.FTZ R9, R23, R9, !PT ;  /* 0x0000000917097209 */ /* 0x000fe40007810000 */
[----:B------:R-:W-:Y:S01]  /*15c90*/  ISETP.GE.AND P3, PT, R186, R222, PT ;  /* 0x000000deba00720c */ /* 0x000fe20003f66270 */
[----:B---3--:R-:W-:Y:S01]  /*15ca0*/  FFMA.FTZ R124, R89, -UR17, R124 ;  /* 0x80000011597c7c23 */ /* 0x008fe2000801007c */
[----:B------:R-:W-:Y:S01]  /*15cb0*/  FMNMX.FTZ R9, R34, R9, !PT ;  /* 0x0000000922097209 */ /* 0x000fe20007810000 */
[----:B------:R-:W-:Y:S01]  /*15cc0*/  IMAD.MOV.U32 R89, RZ, RZ, R103 ;  /* 0x000000ffff597224 */ /* 0x000fe200078e0067 */
[----:B------:R-:W-:Y:S01]  /*15cd0*/  ISETP.GE.OR P3, PT, R186, R219, !P3 ;  /* 0x000000dbba00720c */ /* 0x000fe20005f66670 */
[----:B------:R-:W-:Y:S01]  /*15ce0*/  IMAD.IADD R186, R223, 0x1, -R186 ;  /* 0x00000001dfba7824 */ /* 0x000fe200078e0aba */
[----:B------:R-:W-:Y:S02]  /*15cf0*/  FMNMX.FTZ R9, R35, R9, !PT ;  /* 0x0000000923097209 */ /* 0x000fe40007810000 */
[----:B------:R-:W-:Y:S02]  /*15d00*/  IABS R92, R92 ;  /* 0x0000005c005c7213 */ /* 0x000fe40000000000 */
[----:B------:R-:W-:Y:S01]  /*15d10*/  FMNMX.FTZ R9, R38, R9, !PT ;  /* 0x0000000926097209 */ /* 0x000fe20007810000 */
[----:B----4-:R-:W-:Y:S01]  /*15d20*/  FFMA.FTZ R93, R2, -UR17, R93 ;  /* 0x80000011025d7c23 */ /* 0x010fe2000801005d */
[----:B------:R-:W-:Y:S02]  /*15d30*/  IABS R12, R15 ;  /* 0x0000000f000c7213 */ /* 0x000fe40000000000 */
[----:B------:R-:W3:Y:S01]  /*15d40*/  I2F R92, R92 ;  /* 0x0000005c005c7306 */ /* 0x000ee20000201400 */
[----:B------:R-:W-:Y:S02]  /*15d50*/  IABS R186, R186 ;  /* 0x000000ba00ba7213 */ /* 0x000fe40000000000 */
[----:B------:R-:W-:Y:S02]  /*15d60*/  FSEL R177, R93, -INF , !P5 ;  /* 0xff8000005db17808 */ /* 0x000fe40006800000 */
[CC--:B------:R-:W-:Y:S02]  /*15d70*/  ISETP.GE.AND P5, PT, R185.reuse, R225.reuse, PT ;  /* 0x000000e1b900720c */ /* 0x0c0fe40003fa6270 */
[----:B------:R-:W-:Y:S01]  /*15d80*/  ISETP.GE.AND P6, PT, R198, R225, PT ;  /* 0x000000e1c600720c */ /* 0x000fe20003fc6270 */
[----:B-1----:R-:W-:Y:S01]  /*15d90*/  FFMA.FTZ R111, R42, -UR17, R111 ;  /* 0x800000112a6f7c23 */ /* 0x002fe2000801006f */
[-C--:B------:R-:W-:Y:S01]  /*15da0*/  ISETP.GE.OR P5, PT, R185, R224.reuse, !P5 ;  /* 0x000000e0b900720c */ /* 0x080fe20006fa6670 */
[----:B------:R-:W1:Y:S01]  /*15db0*/  I2F R15, R12 ;  /* 0x0000000c000f7306 */ /* 0x000e620000201400 */
[----:B------:R-:W-:Y:S02]  /*15dc0*/  ISETP.GE.OR P6, PT, R198, R224, !P6 ;  /* 0x000000e0c600720c */ /* 0x000fe400077c6670 */
[----:B------:R-:W-:Y:S02]  /*15dd0*/  FSEL R178, R104, -INF , !P5 ;  /* 0xff80000068b27808 */ /* 0x000fe40006800000 */
[----:B------:R-:W-:Y:S02]  /*15de0*/  IABS R43, R43 ;  /* 0x0000002b002b7213 */ /* 0x000fe40000000000 */
[----:B------:R-:W-:Y:S02]  /*15df0*/  FMNMX.FTZ R0, R81, R0, !PT ;  /* 0x0000000051007209 */ /* 0x000fe40007810000 */
[----:B--2---:R-:W-:Y:S01]  /*15e00*/  FMNMX.FTZ R41, R74, R41, !PT ;  /* 0x000000294a297209 */ /* 0x004fe20007810000 */
[----:B------:R-:W2:Y:S01]  /*15e10*/  I2F R2, R186 ;  /* 0x000000ba00027306 */ /* 0x000ea20000201400 */
[----:B------:R-:W-:Y:S01]  /*15e20*/  IMAD.IADD R74, R223, 0x1, -R200 ;  /* 0x00000001df4a7824 */ /* 0x000fe200078e0ac8 */
[----:B------:R-:W-:Y:S01]  /*15e30*/  FMNMX.FTZ R0, R80, R0, !PT ;  /* 0x0000000050007209 */ /* 0x000fe20007810000 */
[----:B---3--:R-:W-:Y:S01]  /*15e40*/  FFMA.FTZ R121, R92, -UR17, R121 ;  /* 0x800000115c797c23 */ /* 0x008fe20008010079 */
[----:B------:R-:W-:Y:S02]  /*15e50*/  SHFL.BFLY PT, R75, R41, 0x1, 0x1f ;  /* 0x0c201f00294b7f89 */ /* 0x000fe400000e0000 */
[----:B------:R-:W-:Y:S02]  /*15e60*/  FMNMX.FTZ R0, R28, R0, !PT ;  /* 0x000000001c007209 */ /* 0x000fe40007810000 */
[----:B------:R-:W-:Y:S02]  /*15e70*/  IABS R74, R74 ;  /* 0x0000004a004a7213 */ /* 0x000fe40000000000 */
[----:B------:R-:W3:Y:S01]  /*15e80*/  I2F R43, R43 ;  /* 0x0000002b002b7306 */ /* 0x000ee20000201400 */
[----:B------:R-:W-:Y:S02]  /*15e90*/  FMNMX.FTZ R0, R29, R0, !PT ;  /* 0x000000001d007209 */ /* 0x000fe40007810000 */
[----:B------:R-:W-:Y:S01]  /*15ea0*/  ISETP.GE.AND P5, PT, R180, R222, PT ;  /* 0x000000deb400720c */ /* 0x000fe20003fa6270 */
[----:B-1----:R-:W-:Y:S01]  /*15eb0*/  FFMA.FTZ R78, R15, -UR17, R78 ;  /* 0x800000110f4e7c23 */ /* 0x002fe2000801004e */
[----:B------:R-:W-:Y:S01]  /*15ec0*/  FMNMX.FTZ R15, R39, R9, !PT ;  /* 0x00000009270f7209 */ /* 0x000fe20007810000 */
[----:B------:R-:W-:Y:S01]  /*15ed0*/  IMAD.IADD R9, R226, 0x1, -R198 ;  /* 0x00000001e2097824 */ /* 0x000fe200078e0ac6 */
[----:B------:R-:W-:Y:S02]  /*15ee0*/  FSEL R12, R77, -INF , !P2 ;  /* 0xff8000004d0c7808 */ /* 0x000fe40005000000 */
[----:B------:R-:W-:Y:S01]  /*15ef0*/  FMNMX.FTZ R15, R50, R15, !PT ;  /* 0x0000000f320f7209 */ /* 0x000fe20007810000 */
[----:B------:R-:W1:Y:S01]  /*15f00*/  I2F R74, R74 ;  /* 0x0000004a004a7306 */ /* 0x000e620000201400 */
[----:B------:R-:W-:Y:S02]  /*15f10*/  ISETP.GE.AND P2, PT, R181, R225, PT ;  /* 0x000000e1b500720c */ /* 0x000fe40003f46270 */
[----:B------:R-:W-:Y:S01]  /*15f20*/  FMNMX.FTZ R15, R51, R15, !PT ;  /* 0x0000000f330f7209 */ /* 0x000fe20007810000 */
[----:B--2---:R-:W-:Y:S01]  /*15f30*/  FFMA.FTZ R94, R2, -UR17, R94 ;  /* 0x80000011025e7c23 */ /* 0x004fe2000801005e */
[----:B------:R-:W-:Y:S02]  /*15f40*/  ISETP.GE.OR P2, PT, R181, R224, !P2 ;  /* 0x000000e0b500720c */ /* 0x000fe40005746670 */
[----:B------:R-:W-:Y:S02]  /*15f50*/  FMNMX.FTZ R15, R54, R15, !PT ;  /* 0x0000000f360f7209 */ /* 0x000fe40007810000 */
[----:B------:R-:W-:Y:S01]  /*15f60*/  FSEL R61, R88, -INF , !P2 ;  /* 0xff800000583d7808 */ /* 0x000fe20005000000 */
[----:B------:R-:W-:Y:S01]  /*15f70*/  IMAD.IADD R88, R223, 0x1, -R185 ;  /* 0x00000001df587824 */ /* 0x000fe200078e0ab9 */
[----:B------:R-:W-:Y:S02]  /*15f80*/  FMNMX.FTZ R72, R55, R15, !PT ;  /* 0x0000000f37487209 */ /* 0x000fe40007810000 */
[----:B------:R-:W-:Y:S01]  /*15f90*/  FSEL R115, R94, -INF , !P3 ;  /* 0xff8000005e737808 */ /* 0x000fe20005800000 */
[----:B---3--:R-:W-:Y:S01]  /*15fa0*/  FFMA.FTZ R109, R43, -UR17, R109 ;  /* 0x800000112b6d7c23 */ /* 0x008fe2000801006d */
[----:B------:R-:W-:Y:S02]  /*15fb0*/  FMNMX.FTZ R43, R172, R164, !PT ;  /* 0x000000a4ac2b7209 */ /* 0x000fe40007810000 */
[----:B------:R-:W-:Y:S02]  /*15fc0*/  IABS R9, R9 ;  /* 0x0000000900097213 */ /* 0x000fe40000000000 */
[----:B------:R-:W-:Y:S02]  /*15fd0*/  FMNMX.FTZ R43, R96, R43, !PT ;  /* 0x0000002b602b7209 */ /* 0x000fe40007810000 */
[----:B------:R2:W3:Y:S01]  /*15fe0*/  I2F R77, R9 ;  /* 0x00000009004d7306 */ /* 0x0004e20000201400 */
[----:B------:R-:W-:Y:S02]  /*15ff0*/  FMNMX.FTZ R0, R40, R0, !PT ;  /* 0x0000000028007209 */ /* 0x000fe40007810000 */
[----:B------:R-:W-:Y:S01]  /*16000*/  FMNMX.FTZ R43, R86, R43, !PT ;  /* 0x0000002b562b7209 */ /* 0x000fe20007810000 */
[----:B-1----:R-:W-:Y:S01]  /*16010*/  FFMA.FTZ R123, R74, -UR17, R123 ;  /* 0x800000114a7b7c23 */ /* 0x002fe2000801007b */
[----:B------:R-:W-:Y:S02]  /*16020*/  FMNMX.FTZ R0, R24, R0, !PT ;  /* 0x0000000018007209 */ /* 0x000fe40007810000 */
[----:B------:R-:W-:Y:S02]  /*16030*/  FMNMX.FTZ R43, R87, R43, !PT ;  /* 0x0000002b572b7209 */ /* 0x000fe40007810000 */
[----:B------:R-:W-:Y:S02]  /*16040*/  FMNMX.FTZ R0, R44, R0, !PT ;  /* 0x000000002c007209 */ /* 0x000fe40007810000 */
[----:B------:R-:W-:Y:S02]  /*16050*/  FMNMX.FTZ R43, R82, R43, !PT ;  /* 0x0000002b522b7209 */ /* 0x000fe40007810000 */
[----:B------:R-:W-:Y:S02]  /*16060*/  IABS R88, R88 ;  /* 0x0000005800587213 */ /* 0x000fe40000000000 */
[----:B------:R-:W-:Y:S02]  /*16070*/  FMNMX.FTZ R43, R27, R43, !PT ;  /* 0x0000002b1b2b7209 */ /* 0x000fe40007810000 */
[----:B------:R-:W-:Y:S01]  /*16080*/  FSEL R15, R78, -INF , !P0 ;  /* 0xff8000004e0f7808 */ /* 0x000fe20004000000 */
[----:B------:R-:W-:Y:S01]  /*16090*/  IMAD.IADD R78, R226, 0x1, -R244 ;  /* 0x00000001e24e7824 */ /* 0x000fe200078e0af4 */
[----:B------:R-:W1:Y:S01]  /*160a0*/  I2F R88, R88 ;  /* 0x0000005800587306 */ /* 0x000e620000201400 */
[----:B------:R-:W-:Y:S02]  /*160b0*/  FMNMX.FTZ R43, R30, R43, !PT ;  /* 0x0000002b1e2b7209 */ /* 0x000fe40007810000 */
[----:B------:R-:W-:Y:S02]  /*160c0*/  ISETP.GE.OR P5, PT, R180, R219, !P5 ;  /* 0x000000dbb400720c */ /* 0x000fe40006fa6670 */
[----:B--2---:R-:W-:Y:S01]  /*160d0*/  FSEL R9, R79, -INF , !P1 ;  /* 0xff8000004f097808 */ /* 0x004fe20004800000 */
[----:B---3--:R-:W-:Y:S01]  /*160e0*/  FFMA.FTZ R120, R77, -UR17, R120 ;  /* 0x800000114d787c23 */ /* 0x008fe20008010078 */
[----:B------:R-:W-:Y:S01]  /*160f0*/  FMNMX.FTZ R77, R45, R0, !PT ;  /* 0x000000002d4d7209 */ /* 0x000fe20007810000 */
[----:B------:R-:W-:Y:S01]  /*16100*/  IMAD.IADD R0, R223, 0x1, -R245 ;  /* 0x00000001df007824 */ /* 0x000fe200078e0af5 */
[----:B------:R-:W-:Y:S02]  /*16110*/  FSEL R116, R95, -INF , !P5 ;  /* 0xff8000005f747808 */ /* 0x000fe40006800000 */
[----:B------:R-:W-:Y:S02]  /*16120*/  FMNMX.FTZ R77, R56, R77, !PT ;  /* 0x0000004d384d7209 */ /* 0x000fe40007810000 */
[----:B------:R-:W-:Y:S02]  /*16130*/  FMNMX.FTZ R43, R31, R43, !PT ;  /* 0x0000002b1f2b7209 */ /* 0x000fe40007810000 */
[----:B------:R-:W-:Y:S02]  /*16140*/  FMNMX.FTZ R77, R57, R77, !PT ;  /* 0x0000004d394d7209 */ /* 0x000fe40007810000 */
[----:B------:R-:W-:Y:S02]  /*16150*/  FMNMX.FTZ R43, R25, R43, !PT ;  /* 0x0000002b192b7209 */ /* 0x000fe40007810000 */
[----:B------:R-:W-:Y:S02]  /*16160*/  FMNMX.FTZ R77, R14, R77, !PT ;  /* 0x0000004d0e4d7209 */ /* 0x000fe40007810000 */
[----:B------:R-:W-:Y:S02]  /*16170*/  FMNMX.FTZ R43, R26, R43, !PT ;  /* 0x0000002b1a2b7209 */ /* 0x000fe40007810000 */
[----:B------:R-:W-:Y:S01]  /*16180*/  FMNMX.FTZ R77, R21, R77, !PT ;  /* 0x0000004d154d7209 */ /* 0x000fe20007810000 */
[----:B-1----:R-:W-:Y:S01]  /*16190*/  FFMA.FTZ R106, R88, -UR17, R106 ;  /* 0x80000011586a7c23 */ /* 0x002fe2000801006a */
        /* <DEDUP_REMOVED lines=15> */
[-C--:B------:R-:W-:Y:S02]  /*16290*/  ISETP.GE.AND P1, PT, R185, R222.reuse, PT ;  /* 0x000000deb900720c */ /* 0x080fe40003f26270 */
[----:B------:R-:W-:Y:S02]  /*162a0*/  FMNMX.FTZ R43, R15, R43, !PT ;  /* 0x0000002b0f2b7209 */ /* 0x000fe40007810000 */
[----:B------:R-:W-:Y:S02]  /*162b0*/  ISETP.GE.OR P1, PT, R185, R219, !P1 ;  /* 0x000000dbb900720c */ /* 0x000fe40004f26670 */
[----:B------:R-:W-:Y:S02]  /*162c0*/  FMNMX.FTZ R43, R9, R43, !PT ;  /* 0x0000002b092b7209 */ /* 0x000fe40007810000 */
[----:B------:R-:W-:Y:S02]  /*162d0*/  FSEL R249, R106, -INF , !P1 ;  /* 0xff8000006af97808 */ /* 0x000fe40004800000 */
[----:B------:R-:W-:Y:S02]  /*162e0*/  FMNMX.FTZ R77, R177, R77, !PT ;  /* 0x0000004db14d7209 */ /* 0x000fe40007810000 */
[----:B------:R-:W-:Y:S02]  /*162f0*/  ISETP.GE.AND P5, PT, R198, R222, PT ;  /* 0x000000dec600720c */ /* 0x000fe40003fa6270 */
[----:B------:R-:W-:Y:S02]  /*16300*/  FMNMX.FTZ R77, R178, R77, !PT ;  /* 0x0000004db24d7209 */ /* 0x000fe40007810000 */
[-C--:B------:R-:W-:Y:S02]  /*16310*/  ISETP.GE.OR P5, PT, R198, R219.reuse, !P5 ;  /* 0x000000dbc600720c */ /* 0x080fe40006fa6670 */
[----:B------:R-:W-:Y:S02]  /*16320*/  FMNMX.FTZ R72, R66, R72, !PT ;  /* 0x0000004842487209 */ /* 0x000fe40007810000 */
[----:B------:R-:W-:Y:S02]  /*16330*/  ISETP.GE.AND P3, PT, R183, R222, PT ;  /* 0x000000deb700720c */ /* 0x000fe40003f66270 */
[----:B------:R-:W-:Y:S02]  /*16340*/  FMNMX.FTZ R72, R67, R72, !PT ;  /* 0x0000004843487209 */ /* 0x000fe40007810000 */
[----:B------:R-:W-:Y:S02]  /*16350*/  ISETP.GE.OR P3, PT, R183, R219, !P3 ;  /* 0x000000dbb700720c */ /* 0x000fe40005f66670 */
        /* <DEDUP_REMOVED lines=8> */
[----:B------:R-:W-:Y:S02]  /*163e0*/  FMNMX.FTZ R72, R53, R72, !PT ;  /* 0x0000004835487209 */ /* 0x000fe40007810000 */
[----:B------:R-:W-:Y:S02]  /*163f0*/  ISETP.GE.AND P1, PT, R245, R225, PT ;  /* 0x000000e1f500720c */ /* 0x000fe40003f26270 */
[----:B------:R-:W-:Y:S02]  /*16400*/  FMNMX.FTZ R72, R52, R72, !PT ;  /* 0x0000004834487209 */ /* 0x000fe40007810000 */
[----:B------:R-:W-:Y:S02]  /*16410*/  ISETP.GE.AND P0, PT, R192, R222, PT ;  /* 0x000000dec000720c */ /* 0x000fe40003f06270 */
[----:B------:R-:W-:Y:S02]  /*16420*/  FMNMX.FTZ R72, R101, R72, !PT ;  /* 0x0000004865487209 */ /* 0x000fe40007810000 */
[----:B------:R-:W-:Y:S02]  /*16430*/  ISETP.GE.OR P1, PT, R245, R224, !P1 ;  /* 0x000000e0f500720c */ /* 0x000fe40004f26670 */
[----:B------:R-:W-:Y:S02]  /*16440*/  FMNMX.FTZ R72, R114, R72, !PT ;  /* 0x0000004872487209 */ /* 0x000fe40007810000 */
[----:B------:R-:W-:Y:S02]  /*16450*/  FSEL R188, R124, -INF , !P1 ;  /* 0xff8000007cbc7808 */ /* 0x000fe40004800000 */
[----:B------:R-:W-:Y:S02]  /*16460*/  FMNMX.FTZ R72, R250, R72, !PT ;  /* 0x00000048fa487209 */ /* 0x000fe40007810000 */
[----:B------:R-:W-:Y:S02]  /*16470*/  IABS R0, R0 ;  /* 0x0000000000007213 */ /* 0x000fe40000000000 */
[----:B------:R-:W-:Y:S02]  /*16480*/  FMNMX.FTZ R72, R248, R72, !PT ;  /* 0x00000048f8487209 */ /* 0x000fe40007810000 */
[-C--:B------:R-:W-:Y:S02]  /*16490*/  ISETP.GE.OR P0, PT, R192, R219.reuse, !P0 ;  /* 0x000000dbc000720c */ /* 0x080fe40004706670 */
[----:B------:R-:W1:Y:S01]  /*164a0*/  I2F R0, R0 ;  /* 0x0000000000007306 */ /* 0x000e620000201400 */
[----:B------:R-:W-:Y:S02]  /*164b0*/  FMNMX.FTZ R72, R203, R72, !PT ;  /* 0x00000048cb487209 */ /* 0x000fe40007810000 */
[C---:B------:R-:W-:Y:S02]  /*164c0*/  ISETP.GE.AND P1, PT, R245.reuse, R222, PT ;  /* 0x000000def500720c */ /* 0x040fe40003f26270 */
[----:B------:R-:W-:Y:S02]  /*164d0*/  FMNMX.FTZ R72, R202, R72, !PT ;  /* 0x00000048ca487209 */ /* 0x000fe40007810000 */
[----:B------:R-:W-:Y:S02]  /*164e0*/  ISETP.GE.OR P1, PT, R245, R219, !P1 ;  /* 0x000000dbf500720c */ /* 0x000fe40004f26670 */
[----:B------:R-:W-:Y:S02]  /*164f0*/  FSEL R245, R107, -INF , !P0 ;  /* 0xff8000006bf57808 */ /* 0x000fe40004000000 */
[----:B------:R-:W-:Y:S02]  /*16500*/  ISETP.GE.AND P0, PT, R244, R225, PT ;  /* 0x000000e1f400720c */ /* 0x000fe40003f06270 */
[----:B------:R-:W-:Y:S02]  /*16510*/  FSEL R190, R120, -INF , !P6 ;  /* 0xff80000078be7808 */ /* 0x000fe40007000000 */
[----:B------:R-:W-:Y:S02]  /*16520*/  ISETP.GE.OR P0, PT, R244, R224, !P0 ;  /* 0x000000e0f400720c */ /* 0x000fe40004706670 */
[-C--:B------:R-:W-:Y:S02]  /*16530*/  ISETP.GE.AND P6, PT, R187, R222.reuse, PT ;  /* 0x000000debb00720c */ /* 0x080fe40003fc6270 */
[----:B------:R-:W-:Y:S02]  /*16540*/  ISETP.GE.AND P2, PT, R181, R222, PT ;  /* 0x000000deb500720c */ /* 0x000fe40003f46270 */
[-C--:B------:R-:W-:Y:S02]  /*16550*/  ISETP.GE.OR P6, PT, R187, R219.reuse, !P6 ;  /* 0x000000dbbb00720c */ /* 0x080fe400077c6670 */
[----:B------:R-:W-:Y:S01]  /*16560*/  ISETP.GE.OR P2, PT, R181, R219, !P2 ;  /* 0x000000dbb500720c */ /* 0x000fe20005746670 */
[----:B-1----:R-:W-:Y:S01]  /*16570*/  FFMA.FTZ R126, R0, -UR17, R126 ;  /* 0x80000011007e7c23 */ /* 0x002fe2000801007e */
[----:B------:R-:W-:Y:S01]  /*16580*/  IABS R78, R78 ;  /* 0x0000004e004e7213 */ /* 0x000fe20000000000 */
[----:B------:R-:W-:Y:S01]  /*16590*/  IMAD.IADD R181, R223, 0x1, -R181 ;  /* 0x00000001dfb57824 */ /* 0x000fe200078e0ab5 */
[----:B------:R-:W-:Y:S04]  /*165a0*/  FMNMX.FTZ R72, R118, R72, !PT ;  /* 0x0000004876487209 */ /* 0x000fe80007810000 */
[----:B------:R-:W1:Y:S01]  /*165b0*/  I2F R78, R78 ;  /* 0x0000004e004e7306 */ /* 0x000e620000201400 */
[----:B------:R-:W-:Y:S02]  /*165c0*/  IABS R181, R181 ;  /* 0x000000b500b57213 */ /* 0x000fe40000000000 */
[----:B------:R-:W-:Y:S04]  /*165d0*/  FMNMX.FTZ R72, R119, R72, !PT ;  /* 0x0000004877487209 */ /* 0x000fe80007810000 */
[----:B------:R-:W-:Y:S03]  /*165e0*/  FMNMX.FTZ R72, R130, R72, !PT ;  /* 0x0000004882487209 */ /* 0x000fe60007810000 */
[----:B------:R-:W2:Y:S01]  /*165f0*/  I2F R36, R181 ;  /* 0x000000b500247306 */ /* 0x000ea20000201400 */
[----:B------:R-:W-:Y:S05]  /*16600*/  FMNMX.FTZ R72, R131, R72, !PT ;  /* 0x0000004883487209 */ /* 0x000fea0007810000 */
[----:B------:R-:W3:Y:S01]  /*16610*/  SHFL.BFLY PT, R3, R72, 0x2, 0x1f ;  /* 0x0c401f0048037f89 */ /* 0x000ee200000e0000 */
[----:B-1----:R-:W-:Y:S02]  /*16620*/  FFMA.FTZ R125, R78, -UR17, R125 ;  /* 0x800000114e7d7c23 */ /* 0x002fe4000801007d */
[----:B--2---:R-:W-:Y:S02]  /*16630*/  FFMA.FTZ R90, R36, -UR17, R90 ;  /* 0x80000011245a7c23 */ /* 0x004fe4000801005a */
[----:B------:R-:W-:Y:S03]  /*16640*/  IMAD.IADD R36, R223, 0x1, -R198 ;  /* 0x00000001df247824 */ /* 0x000fe600078e0ac6 */
[----:B------:R-:W-:Y:S02]  /*16650*/  FSEL R179, R90, -INF , !P2 ;  /* 0xff8000005ab37808 */ /* 0x000fe40005000000 */
[----:B------:R-:W-:Y:S02]  /*16660*/  ISETP.GE.AND P2, PT, R183, R225, PT ;  /* 0x000000e1b700720c */ /* 0x000fe40003f46270 */
[----:B------:R-:W-:Y:S01]  /*16670*/  FMNMX.FTZ R43, R179, R43, !PT ;  /* 0x0000002bb32b7209 */ /* 0x000fe20007810000 */
[----:B------:R-:W-:Y:S01]  /*16680*/  IMAD.MOV.U32 R74, RZ, RZ, R179 ;  /* 0x000000ffff4a7224 */ /* 0x000fe200078e00b3 */
[----:B------:R-:W-:Y:S01]  /*16690*/  ISETP.GE.OR P2, PT, R183, R224, !P2 ;  /* 0x000000e0b700720c */ /* 0x000fe20005746670 */
[C---:B------:R-:W-:Y:S01]  /*166a0*/  IMAD.IADD R183, R223.reuse, 0x1, -R183 ;  /* 0x00000001dfb77824 */ /* 0x040fe200078e0ab7 */
[----:B---3--:R-:W-:Y:S01]  /*166b0*/  FMNMX.FTZ R3, R72, R3, !PT ;  /* 0x0000000348037209 */ /* 0x008fe20007810000 */
[----:B------:R-:W-:Y:S01]  /*166c0*/  IMAD.IADD R72, R223, 0x1, -R244 ;  /* 0x00000001df487824 */ /* 0x000fe200078e0af4 */
[----:B------:R-:W-:Y:S02]  /*166d0*/  FSEL R113, R108, -INF , !P2 ;  /* 0xff8000006c717808 */ /* 0x000fe40005000000 */
[----:B------:R-:W-:Y:S02]  /*166e0*/  IABS R2, R183 ;  /* 0x000000b700027213 */ /* 0x000fe40000000000 */
[----:B------:R-:W-:Y:S02]  /*166f0*/  IABS R72, R72 ;  /* 0x0000004800487213 */ /* 0x000fe40000000000 */
[----:B------:R-:W-:Y:S02]  /*16700*/  FMNMX.FTZ R43, R193, R43, !PT ;  /* 0x0000002bc12b7209 */ /* 0x000fe40007810000 */
[----:B------:R-:W1:Y:S01]  /*16710*/  I2F R2, R2 ;  /* 0x0000000200027306 */ /* 0x000e620000201400 */
[----:B------:R-:W-:Y:S02]  /*16720*/  ISETP.GE.AND P2, PT, R187, R225, PT ;  /* 0x000000e1bb00720c */ /* 0x000fe40003f46270 */
[----:B------:R-:W-:Y:S02]  /*16730*/  FMNMX.FTZ R78, R115, R43, !PT ;  /* 0x0000002b734e7209 */ /* 0x000fe40007810000 */
[----:B------:R-:W2:Y:S01]  /*16740*/  SHFL.BFLY PT, R43, R3, 0x1, 0x1f ;  /* 0x0c201f00032b7f89 */ /* 0x000ea200000e0000 */
[----:B------:R-:W-:Y:S02]  /*16750*/  ISETP.GE.OR P2, PT, R187, R224, !P2 ;  /* 0x000000e0bb00720c */ /* 0x000fe40005746670 */
[----:B------:R-:W-:Y:S02]  /*16760*/  FMNMX.FTZ R78, R116, R78, !PT ;  /* 0x0000004e744e7209 */ /* 0x000fe40007810000 */
[----:B------:R-:W3:Y:S01]  /*16770*/  I2F R72, R72 ;  /* 0x0000004800487306 */ /* 0x000ee20000201400 */
[----:B------:R-:W-:Y:S02]  /*16780*/  FSEL R187, R125, -INF , !P0 ;  /* 0xff8000007dbb7808 */ /* 0x000fe40004000000 */
[C---:B------:R-:W-:Y:S02]  /*16790*/  ISETP.GE.AND P0, PT, R244.reuse, R222, PT ;  /* 0x000000def400720c */ /* 0x040fe40003f06270 */
[----:B------:R-:W-:Y:S02]  /*167a0*/  FMNMX.FTZ R78, R249, R78, !PT ;  /* 0x0000004ef94e7209 */ /* 0x000fe40007810000 */
[----:B------:R-:W-:Y:S02]  /*167b0*/  ISETP.GE.OR P0, PT, R244, R219, !P0 ;  /* 0x000000dbf400720c */ /* 0x000fe40004706670 */
[----:B------:R-:W-:Y:S02]  /*167c0*/  FSEL R252, R109, -INF , !P2 ;  /* 0xff8000006dfc7808 */ /* 0x000fe40005000000 */
[----:B------:R-:W-:Y:S02]  /*167d0*/  ISETP.GE.AND P2, PT, R200, R225, PT ;  /* 0x000000e1c800720c */ /* 0x000fe40003f46270 */
[----:B------:R-:W-:Y:S01]  /*167e0*/  FMNMX.FTZ R77, R113, R77, !PT ;  /* 0x0000004d714d7209 */ /* 0x000fe20007810000 */
[----:B-1----:R-:W-:Y:S01]  /*167f0*/  FFMA.FTZ R110, R2, -UR17, R110 ;  /* 0x80000011026e7c23 */ /* 0x002fe2000801006e */
[----:B------:R-:W-:Y:S02]  /*16800*/  ISETP.GE.OR P2, PT, R200, R224, !P2 ;  /* 0x000000e0c800720c */ /* 0x000fe40005746670 */
[----:B------:R-:W-:Y:S02]  /*16810*/  FMNMX.FTZ R77, R252, R77, !PT ;  /* 0x0000004dfc4d7209 */ /* 0x000fe40007810000 */
[----:B------:R-:W-:Y:S01]  /*16820*/  FSEL R244, R110, -INF , !P3 ;  /* 0xff8000006ef47808 */ /* 0x000fe20005800000 */
[----:B------:R-:W-:Y:S01]  /*16830*/  IMAD.MOV.U32 R110, RZ, RZ, R102 ;  /* 0x000000ffff6e7224 */ /* 0x000fe200078e0066 */
[----:B------:R-:W-:Y:S01]  /*16840*/  FSEL R189, R121, -INF , !P2 ;  /* 0xff80000079bd7808 */ /* 0x000fe20005000000 */
[----:B------:R-:W-:Y:S01]  /*16850*/  IMAD.MOV.U32 R121, RZ, RZ, R101 ;  /* 0x000000ffff797224 */ /* 0x000fe200078e0065 */
[----:B------:R-:W-:Y:S01]  /*16860*/  ISETP.GE.AND P2, PT, R200, R222, PT ;  /* 0x000000dec800720c */ /* 0x000fe20003f46270 */
[----:B---3--:R-:W-:Y:S01]  /*16870*/  FFMA.FTZ R127, R72, -UR17, R127 ;  /* 0x80000011487f7c23 */ /* 0x008fe2000801007f */
[----:B------:R-:W-:Y:S01]  /*16880*/  FMNMX.FTZ R77, R190, R77, !PT ;  /* 0x0000004dbe4d7209 */ /* 0x000fe20007810000 */
[----:B------:R-:W-:Y:S01]  /*16890*/  IMAD.MOV.U32 R72, RZ, RZ, R178 ;  /* 0x000000ffff487224 */ /* 0x000fe200078e00b2 */
[----:B------:R-:W-:Y:S02]  /*168a0*/  ISETP.GE.OR P2, PT, R200, R219, !P2 ;  /* 0x000000dbc800720c */ /* 0x000fe40005746670 */
[----:B------:R-:W-:Y:S02]  /*168b0*/  FMNMX.FTZ R77, R189, R77, !PT ;  /* 0x0000004dbd4d7209 */ /* 0x000fe40007810000 */
[----:B--2---:R-:W-:Y:S02]  /*168c0*/  FMNMX.FTZ R3, R3, R43, !PT ;  /* 0x0000002b03037209 */ /* 0x004fe40007810000 */
[----:B------:R-:W-:Y:S01]  /*168d0*/  FMNMX.FTZ R42, R188, R77, !PT ;  /* 0x0000004dbc2a7209 */ /* 0x000fe20007810000 */
[----:B------:R-:W-:Y:S01]  /*168e0*/  IMAD.MOV.U32 R77, RZ, RZ, R115 ;  /* 0x000000ffff4d7224 */ /* 0x000fe200078e0073 */
[----:B------:R-:W-:Y:S01]  /*168f0*/  FSEL R194, R123, -INF , !P2 ;  /* 0xff8000007bc27808 */ /* 0x000fe20005000000 */
[C---:B------:R-:W-:Y:S01]  /*16900*/  FMUL.FTZ R198, R3.reuse, c[0x0][0x23c] ;  /* 0x00008f0003c67a20 */ /* 0x040fe20000410000 */
[----:B------:R-:W-:Y:S02]  /*16910*/  FSETP.NEU.FTZ.AND P2, PT, R3, -INF , PT ;  /* 0xff8000000300780b */ /* 0x000fe40003f5d000 */
[----:B------:R-:W-:Y:S02]  /*16920*/  FMNMX.FTZ R42, R187, R42, !PT ;  /* 0x0000002abb2a7209 */ /* 0x000fe40007810000 */
[----:B------:R-:W-:Y:S02]  /*16930*/  FSEL R198, R198, RZ, P2 ;  /* 0x000000ffc6c67208 */ /* 0x000fe40001000000 */
[----:B------:R-:W-:Y:S01]  /*16940*/  IABS R36, R36 ;  /* 0x0000002400247213 */ /* 0x000fe20000000000 */
[----:B------:R-:W1:Y:S02]  /*16950*/  SHFL.BFLY PT, R2, R42, 0x2, 0x1f ;  /* 0x0c401f002a027f89 */ /* 0x000e6400000e0000 */
[--C-:B------:R-:W-:Y:S02]  /*16960*/  FFMA.FTZ R106, R50, c[0x0][0x23c], -R198.reuse ;  /* 0x00008f00326a7a23 */ /* 0x100fe400000108c6 */
[--C-:B------:R-:W-:Y:S01]  /*16970*/  FFMA.FTZ R100, R51, c[0x0][0x23c], -R198.reuse ;  /* 0x00008f0033647a23 */ /* 0x100fe200000108c6 */
[----:B------:R-:W2:Y:S01]  /*16980*/  I2F R36, R36 ;  /* 0x0000002400247306 */ /* 0x000ea20000201400 */
[--C-:B------:R-:W-:Y:S02]  /*16990*/  FFMA.FTZ R94, R54, c[0x0][0x23c], -R198.reuse ;  /* 0x00008f00365e7a23 */ /* 0x100fe400000108c6 */
[--C-:B------:R-:W-:Y:S02]  /*169a0*/  FFMA.FTZ R93, R55, c[0x0][0x23c], -R198.reuse ;  /* 0x00008f00375d7a23 */ /* 0x100fe400000108c6 */
[----:B------:R-:W-:Y:S02]  /*169b0*/  FFMA.FTZ R123, R34, c[0x0][0x23c], -R198 ;  /* 0x00008f00227b7a23 */ /* 0x000fe400000108c6 */
[----:B------:R-:W-:Y:S02]  /*169c0*/  IMAD.MOV.U32 R34, RZ, RZ, R74 ;  /* 0x000000ffff227224 */ /* 0x000fe400078e004a */
        /* <DEDUP_REMOVED lines=8> */
[--C-:B------:R-:W-:Y:S01]  /*16a50*/  FFMA.FTZ R107, R39, c[0x0][0x23c], -R198.reuse ;  /* 0x00008f00276b7a23 */ /* 0x100fe200000108c6 */
[----:B------:R-:W-:Y:S01]  /*16a60*/  FSEL R39, R3, RZ, P2 ;  /* 0x000000ff03277208 */ /* 0x000fe20001000000 */
[--C-:B------:R-:W-:Y:S01]  /*16a70*/  FFMA.FTZ R115, R38, c[0x0][0x23c], -R198.reuse ;  /* 0x00008f0026737a23 */ /* 0x100fe200000108c6 */
[----:B-1----:R-:W-:Y:S01]  /*16a80*/  FMNMX.FTZ R2, R42, R2, !PT ;  /* 0x000000022a027209 */ /* 0x002fe20007810000 */
[----:B------:R-:W-:Y:S02]  /*16a90*/  FFMA.FTZ R74, R71, c[0x0][0x23c], -R198 ;  /* 0x00008f00474a7a23 */ /* 0x000fe400000108c6 */
[----:B------:R-:W-:Y:S02]  /*16aa0*/  FADD.FTZ R39, -R39, R166 ;  /* 0x000000a627277221 */ /* 0x000fe40000010100 */
[----:B------:R-:W1:Y:S01]  /*16ab0*/  SHFL.BFLY PT, R42, R2, 0x1, 0x1f ;  /* 0x0c201f00022a7f89 */ /* 0x000e6200000e0000 */
[----:B------:R-:W-:Y:S01]  /*16ac0*/  MUFU.EX2 R179, R179 ;  /* 0x000000b300b37308 */ /* 0x000fe20000000800 */
[----:B------:R-:W-:Y:S02]  /*16ad0*/  FMUL.FTZ R39, R39, c[0x0][0x23c] ;  /* 0x00008f0027277a20 */ /* 0x000fe40000410000 */
[----:B------:R-:W-:Y:S02]  /*16ae0*/  FFMA.FTZ R88, R66, c[0x0][0x23c], -R198 ;  /* 0x00008f0042587a23 */ /* 0x000fe400000108c6 */
[----:B--2---:R-:W-:Y:S01]  /*16af0*/  FFMA.FTZ R122, R36, -UR17, R122 ;  /* 0x80000011247a7c23 */ /* 0x004fe2000801007a */
[----:B------:R-:W-:Y:S01]  /*16b00*/  FMNMX.FTZ R36, R41, R75, !PT ;  /* 0x0000004b29247209 */ /* 0x000fe20007810000 */
[----:B------:R-:W-:Y:S01]  /*16b10*/  IMAD.MOV.U32 R75, RZ, RZ, R193 ;  /* 0x000000ffff4b7224 */ /* 0x000fe200078e00c1 */
[----:B------:R-:W-:Y:S01]  /*16b20*/  FMNMX.FTZ R41, R245, R78, !PT ;  /* 0x0000004ef5297209 */ /* 0x000fe20007810000 */
[----:B------:R-:W-:Y:S01]  /*16b30*/  IMAD.MOV.U32 R78, RZ, RZ, R243 ;  /* 0x000000ffff4e7224 */ /* 0x000fe200078e00f3 */
[----:B------:R-:W2:Y:S01]  /*16b40*/  MUFU.EX2 R39, R39 ;  /* 0x0000002700277308 */ /* 0x000ea20000000800 */
[C---:B------:R-:W-:Y:S01]  /*16b50*/  FMUL.FTZ R200, R36.reuse, c[0x0][0x23c] ;  /* 0x00008f0024c87a20 */ /* 0x040fe20000410000 */
[----:B------:R-:W-:Y:S01]  /*16b60*/  FSETP.NEU.FTZ.AND P3, PT, R36, -INF , PT ;  /* 0xff8000002400780b */ /* 0x000fe20003f7d000 */
[--C-:B------:R-:W-:Y:S01]  /*16b70*/  FFMA.FTZ R175, R175, c[0x0][0x23c], -R198.reuse ;  /* 0x00008f00afaf7a23 */ /* 0x100fe200000108c6 */
[----:B------:R-:W-:Y:S01]  /*16b80*/  FSEL R243, R111, -INF , !P6 ;  /* 0xff8000006ff37808 */ /* 0x000fe20007000000 */
[--C-:B------:R-:W-:Y:S01]  /*16b90*/  FFMA.FTZ R118, R118, c[0x0][0x23c], -R198.reuse ;  /* 0x00008f0076767a23 */ /* 0x100fe200000108c6 */
[----:B------:R-:W-:Y:S01]  /*16ba0*/  FSEL R200, R200, RZ, P3 ;  /* 0x000000ffc8c87208 */ /* 0x000fe20001800000 */
[----:B------:R-:W-:Y:S01]  /*16bb0*/  FFMA.FTZ R119, R119, c[0x0][0x23c], -R198 ;  /* 0x00008f0077777a23 */ /* 0x000fe200000108c6 */
[----:B------:R-:W-:Y:S02]  /*16bc0*/  FMNMX.FTZ R41, R244, R41, !PT ;  /* 0x00000029f4297209 */ /* 0x000fe40007810000 */
[----:B------:R-:W-:Y:S01]  /*16bd0*/  MUFU.EX2 R175, R175 ;  /* 0x000000af00af7308 */ /* 0x000fe20000000800 */
[--C-:B------:R-:W-:Y:S01]  /*16be0*/  FFMA.FTZ R108, R48, c[0x0][0x23c], -R200.reuse ;  /* 0x00008f00306c7a23 */ /* 0x100fe200000108c8 */
[----:B------:R-:W-:Y:S01]  /*16bf0*/  FMNMX.FTZ R41, R243, R41, !PT ;  /* 0x00000029f3297209 */ /* 0x000fe20007810000 */
[--C-:B------:R-:W-:Y:S01]  /*16c00*/  FFMA.FTZ R102, R49, c[0x0][0x23c], -R200.reuse ;  /* 0x00008f0031667a23 */ /* 0x100fe200000108c8 */
[----:B------:R-:W-:Y:S01]  /*16c10*/  FSEL R195, R122, -INF , !P5 ;  /* 0xff8000007ac37808 */ /* 0x000fe20006800000 */
[----:B------:R-:W-:Y:S01]  /*16c20*/  LDSM.16.MT88.4 R48, [R211+0x4000] ;  /* 0x00400000d330783b */ /* 0x000fe20000004200 */
[----:B------:R-:W-:Y:S01]  /*16c30*/  FFMA.FTZ R124, R33, c[0x0][0x23c], -R200 ;  /* 0x00008f00217c7a23 */ /* 0x000fe200000108c8 */
[----:B------:R-:W-:Y:S01]  /*16c40*/  FSEL R193, R126, -INF , !P1 ;  /* 0xff8000007ec17808 */ /* 0x000fe20004800000 */
[----:B------:R-:W-:Y:S01]  /*16c50*/  IMAD.MOV.U32 R33, RZ, RZ, R78 ;  /* 0x000000ffff217224 */ /* 0x000fe200078e004e */
[----:B------:R-:W-:Y:S01]  /*16c60*/  FMNMX.FTZ R0, R195, R41, !PT ;  /* 0x00000029c3007209 */ /* 0x000fe20007810000 */
[----:B------:R-:W-:Y:S01]  /*16c70*/  MUFU.EX2 R123, R123 ;  /* 0x0000007b007b7308 */ /* 0x000fe20000000800 */
[----:B------:R-:W-:Y:S01]  /*16c80*/  FSEL R41, R127, -INF , !P0 ;  /* 0xff8000007f297808 */ /* 0x000fe20004000000 */
[----:B------:R-:W-:Y:S01]  /*16c90*/  FFMA.FTZ R126, R32, c[0x0][0x23c], -R200 ;  /* 0x00008f00207e7a23 */ /* 0x000fe200000108c8 */
[----:B------:R-:W-:Y:S01]  /*16ca0*/  FMNMX.FTZ R0, R194, R0, !PT ;  /* 0x00000000c2007209 */ /* 0x000fe20007810000 */
[----:B------:R-:W-:Y:S01]  /*16cb0*/  IMAD.MOV.U32 R32, RZ, RZ, R116 ;  /* 0x000000ffff207224 */ /* 0x000fe200078e0074 */
[----:B-1----:R-:W-:Y:S01]  /*16cc0*/  FMNMX.FTZ R2, R2, R42, !PT ;  /* 0x0000002a02027209 */ /* 0x002fe20007810000 */
[--C-:B------:R-:W-:Y:S01]  /*16cd0*/  FFMA.FTZ R116, R19, c[0x0][0x23c], -R200.reuse ;  /* 0x00008f0013747a23 */ /* 0x100fe200000108c8 */
[----:B------:R-:W-:Y:S01]  /*16ce0*/  FMNMX.FTZ R0, R193, R0, !PT ;  /* 0x00000000c1007209 */ /* 0x000fe20007810000 */
[----:B--2---:R-:W-:Y:S01]  /*16cf0*/  FMUL.FTZ R19, R39, R151 ;  /* 0x0000009727137220 */ /* 0x004fe20000410000 */
[----:B------:R-:W-:Y:S01]  /*16d00*/  FSETP.NEU.FTZ.AND P1, PT, R2, -INF , PT ;  /* 0xff8000000200780b */ /* 0x000fe20003f3d000 */
[----:B------:R-:W-:Y:S01]  /*16d10*/  MUFU.EX2 R126, R126 ;  /* 0x0000007e007e7308 */ /* 0x000fe20000000800 */
[----:B------:R-:W-:Y:S01]  /*16d20*/  FMNMX.FTZ R0, R41, R0, !PT ;  /* 0x0000000029007209 */ /* 0x000fe20007810000 */
[--C-:B------:R-:W-:Y:S02]  /*16d30*/  FFMA.FTZ R251, R251, c[0x0][0x23c], -R200.reuse ;  /* 0x00008f00fbfb7a23 */ /* 0x100fe400000108c8 */
[--C-:B------:R-:W-:Y:S02]  /*16d40*/  FFMA.FTZ R247, R247, c[0x0][0x23c], -R200.reuse ;  /* 0x00008f00f7f77a23 */ /* 0x100fe400000108c8 */
[--C-:B------:R-:W-:Y:S02]  /*16d50*/  FFMA.FTZ R246, R246, c[0x0][0x23c], -R200.reuse ;  /* 0x00008f00f6f67a23 */ /* 0x100fe400000108c8 */
[--C-:B------:R-:W-:Y:S02]  /*16d60*/  FFMA.FTZ R192, R201, c[0x0][0x23c], -R200.reuse ;  /* 0x00008f00c9c07a23 */ /* 0x100fe400000108c8 */
[----:B------:R-:W-:Y:S01]  /*16d70*/  MUFU.EX2 R124, R124 ;  /* 0x0000007c007c7308 */ /* 0x000fe20000000800 */
[----:B------:R-:W-:Y:S02]  /*16d80*/  FMUL.FTZ R201, R2, c[0x0][0x23c] ;  /* 0x00008f0002c97a20 */ /* 0x000fe40000410000 */
[----:B------:R-:W-:Y:S02]  /*16d90*/  FFMA.FTZ R180, R171, c[0x0][0x23c], -R200 ;  /* 0x00008f00abb47a23 */ /* 0x000fe400000108c8 */
[--C-:B------:R-:W-:Y:S01]  /*16da0*/  FFMA.FTZ R171, R23, c[0x0][0x23c], -R198.reuse ;  /* 0x00008f0017ab7a23 */ /* 0x100fe200000108c6 */
[----:B------:R-:W-:Y:S01]  /*16db0*/  FSEL R201, R201, RZ, P1 ;  /* 0x000000ffc9c97208 */ /* 0x000fe20000800000 */
[----:B------:R-:W-:Y:S02]  /*16dc0*/  IMAD.MOV.U32 R23, RZ, RZ, R117 ;  /* 0x000000ffff177224 */ /* 0x000fe400078e0075 */
[----:B------:R-:W-:Y:S01]  /*16dd0*/  FFMA.FTZ R122, R35, c[0x0][0x23c], -R198 ;  /* 0x00008f00237a7a23 */ /* 0x000fe200000108c6 */
[----:B------:R-:W-:Y:S01]  /*16de0*/  MUFU.EX2 R192, R192 ;  /* 0x000000c000c07308 */ /* 0x000fe20000000800 */
[--C-:B------:R-:W-:Y:S02]  /*16df0*/  FFMA.FTZ R79, R21, c[0x0][0x23c], -R201.reuse ;  /* 0x00008f00154f7a23 */ /* 0x100fe400000108c9 */
[--C-:B------:R-:W-:Y:S02]  /*16e00*/  FFMA.FTZ R182, R85, c[0x0][0x23c], -R201.reuse ;  /* 0x00008f0055b67a23 */ /* 0x100fe400000108c9 */
[----:B------:R-:W-:Y:S02]  /*16e10*/  FFMA.FTZ R92, R56, c[0x0][0x23c], -R201 ;  /* 0x00008f00385c7a23 */ /* 0x000fe400000108c9 */
[----:B------:R-:W-:Y:S02]  /*16e20*/  IMAD.MOV.U32 R56, RZ, RZ, R89 ;  /* 0x000000ffff387224 */ /* 0x000fe400078e0059 */
[----:B------:R-:W-:Y:S01]  /*16e30*/  FFMA.FTZ R89, R17, c[0x0][0x23c], -R200 ;  /* 0x00008f0011597a23 */ /* 0x000fe200000108c8 */
[----:B------:R-:W-:Y:S01]  /*16e40*/  MUFU.EX2 R182, R182 ;  /* 0x000000b600b67308 */ /* 0x000fe20000000800 */
[----:B------:R-:W-:Y:S02]  /*16e50*/  IMAD.MOV.U32 R35, RZ, RZ, R75 ;  /* 0x000000ffff237224 */ /* 0x000fe400078e004b */
[----:B------:R-:W-:Y:S02]  /*16e60*/  FFMA.FTZ R178, R84, c[0x0][0x23c], -R201 ;  /* 0x00008f0054b27a23 */ /* 0x000fe400000108c9 */
[----:B------:R-:W-:Y:S02]  /*16e70*/  IMAD.MOV.U32 R166, RZ, RZ, R35 ;  /* 0x000000ffffa67224 */ /* 0x000fe400078e0023 */
[----:B------:R-:W-:Y:S02]  /*16e80*/  IMAD.MOV.U32 R35, RZ, RZ, R34 ;  /* 0x000000ffff237224 */ /* 0x000fe400078e0022 */
[--C-:B------:R-:W-:Y:S01]  /*16e90*/  FFMA.FTZ R186, R83, c[0x0][0x23c], -R201.reuse ;  /* 0x00008f0053ba7a23 */ /* 0x100fe200000108c9 */
[----:B------:R-:W-:Y:S01]  /*16ea0*/  MUFU.EX2 R178, R178 ;  /* 0x000000b200b27308 */ /* 0x000fe20000000800 */
[--C-:B------:R-:W-:Y:S02]  /*16eb0*/  FFMA.FTZ R83, R65, c[0x0][0x23c], -R200.reuse ;  /* 0x00008f0041537a23 */ /* 0x100fe400000108c8 */
[--C-:B------:R-:W-:Y:S02]  /*16ec0*/  FFMA.FTZ R43, R80, c[0x0][0x23c], -R201.reuse ;  /* 0x00008f00502b7a23 */ /* 0x100fe400000108c9 */
[----:B------:R-:W-:Y:S02]  /*16ed0*/  FFMA.FTZ R105, R24, c[0x0][0x23c], -R201 ;  /* 0x00008f0018697a23 */ /* 0x000fe400000108c9 */
[----:B------:R-:W-:Y:S02]  /*16ee0*/  FFMA.FTZ R75, R69, c[0x0][0x23c], -R200 ;  /* 0x00008f00454b7a23 */ /* 0x000fe400000108c8 */
[----:B------:R-:W-:Y:S01]  /*16ef0*/  FFMA.FTZ R69, R5, c[0x0][0x23c], -R198 ;  /* 0x00008f0005457a23 */ /* 0x000fe200000108c6 */
[----:B------:R-:W-:Y:S01]  /*16f00*/  MUFU.EX2 R186, R186 ;  /* 0x000000ba00ba7308 */ /* 0x000fe20000000800 */
[----:B------:R-:W-:Y:S01]  /*16f10*/  FSEL R5, R2, RZ, P1 ;  /* 0x000000ff02057208 */ /* 0x000fe20000800000 */
[--C-:B------:R-:W-:Y:S02]  /*16f20*/  FFMA.FTZ R181, R196, c[0x0][0x23c], -R200.reuse ;  /* 0x00008f00c4b57a23 */ /* 0x100fe400000108c8 */
[----:B------:R-:W-:Y:S02]  /*16f30*/  FFMA.FTZ R109, R37, c[0x0][0x23c], -R200 ;  /* 0x00008f00256d7a23 */ /* 0x000fe400000108c8 */
[----:B------:R-:W-:Y:S02]  /*16f40*/  FADD.FTZ R5, -R5, R165 ;  /* 0x000000a505057221 */ /* 0x000fe40000010100 */
[----:B------:R-:W-:Y:S02]  /*16f50*/  IMAD.MOV.U32 R127, RZ, RZ, R177 ;  /* 0x000000ffff7f7224 */ /* 0x000fe400078e00b1 */
[----:B------:R-:W-:Y:S01]  /*16f60*/  MUFU.EX2 R181, R181 ;  /* 0x000000b500b57308 */ /* 0x000fe20000000800 */
[----:B------:R-:W-:Y:S02]  /*16f70*/  FMUL.FTZ R5, R5, c[0x0][0x23c] ;  /* 0x00008f0005057a20 */ /* 0x000fe40000410000 */
[--C-:B------:R-:W-:Y:S02]  /*16f80*/  FFMA.FTZ R104, R44, c[0x0][0x23c], -R201.reuse ;  /* 0x00008f002c687a23 */ /* 0x100fe400000108c9 */
[--C-:B------:R-:W-:Y:S02]  /*16f90*/  FFMA.FTZ R99, R45, c[0x0][0x23c], -R201.reuse ;  /* 0x00008f002d637a23 */ /* 0x100fe400000108c9 */
[----:B------:R-:W-:Y:S02]  /*16fa0*/  FFMA.FTZ R80, R70, c[0x0][0x23c], -R198 ;  /* 0x00008f0046507a23 */ /* 0x000fe400000108c6 */
[----:B------:R-:W-:Y:S01]  /*16fb0*/  FFMA.FTZ R71, R7, c[0x0][0x23c], -R200 ;  /* 0x00008f0007477a23 */ /* 0x000fe200000108c8 */
[----:B------:R-:W1:Y:S01]  /*16fc0*/  MUFU.EX2 R38, R5 ;  /* 0x0000000500267308 */ /* 0x000e620000000800 */
[C---:B------:R-:W-:Y:S02]  /*16fd0*/  FMUL.FTZ R7, R39.reuse, R163 ;  /* 0x000000a327077220 */ /* 0x040fe40000410000 */
[----:B------:R-:W-:Y:S02]  /*16fe0*/  FFMA.FTZ R70, R6, c[0x0][0x23c], -R198 ;  /* 0x00008f0006467a23 */ /* 0x000fe400000108c6 */
[----:B------:R-:W-:Y:S02]  /*16ff0*/  FMUL.FTZ R6, R39, R162 ;  /* 0x000000a227067220 */ /* 0x000fe40000410000 */
[--C-:B------:R-:W-:Y:S02]  /*17000*/  FFMA.FTZ R95, R10, c[0x0][0x23c], -R200.reuse ;  /* 0x00008f000a5f7a23 */ /* 0x100fe400000108c8 */
[--C-:B------:R-:W-:Y:S01]  /*17010*/  FFMA.FTZ R78, R11, c[0x0][0x23c], -R201.reuse ;  /* 0x00008f000b4e7a23 */ /* 0x100fe200000108c9 */
[----:B------:R-:W-:Y:S01]  /*17020*/  MUFU.EX2 R180, R180 ;  /* 0x000000b400b47308 */ /* 0x000fe20000000800 */
[--C-:B------:R-:W-:Y:S02]  /*17030*/  FFMA.FTZ R90, R64, c[0x0][0x23c], -R200.reuse ;  /* 0x00008f00405a7a23 */ /* 0x100fe400000108c8 */
[----:B------:R-:W-:Y:S02]  /*17040*/  FFMA.FTZ R66, R12, c[0x0][0x23c], -R201 ;  /* 0x00008f000c427a23 */ /* 0x000fe400000108c9 */
[----:B------:R-:W-:Y:S02]  /*17050*/  IMAD.MOV.U32 R163, RZ, RZ, R127 ;  /* 0x000000ffffa37224 */ /* 0x000fe400078e007f */
[----:B------:R-:W-:Y:S02]  /*17060*/  IMAD.MOV.U32 R127, RZ, RZ, R97 ;  /* 0x000000ffff7f7224 */ /* 0x000fe400078e0061 */
[--C-:B------:R-:W-:Y:S01]  /*17070*/  FFMA.FTZ R97, R16, c[0x0][0x23c], -R200.reuse ;  /* 0x00008f0010617a23 */ /* 0x100fe200000108c8 */
[----:B------:R-:W-:Y:S01]  /*17080*/  MUFU.EX2 R171, R171 ;  /* 0x000000ab00ab7308 */ /* 0x000fe20000000800 */
[--C-:B------:R-:W-:Y:S02]  /*17090*/  FFMA.FTZ R120, R28, c[0x0][0x23c], -R201.reuse ;  /* 0x00008f001c787a23 */ /* 0x100fe400000108c9 */
[--C-:B------:R-:W-:Y:S02]  /*170a0*/  FFMA.FTZ R184, R197, c[0x0][0x23c], -R200.reuse ;  /* 0x00008f00c5b87a23 */ /* 0x100fe400000108c8 */
[----:B-1----:R-:W-:Y:S02]  /*170b0*/  FMUL.FTZ R24, R38, R140 ;  /* 0x0000008c26187220 */ /* 0x002fe40000410000 */
[----:B------:R-:W-:Y:S02]  /*170c0*/  FFMA.FTZ R140, R56, c[0x0][0x23c], -R200 ;  /* 0x00008f00388c7a23 */ /* 0x000fe400000108c8 */
[C---:B------:R-:W-:Y:S01]  /*170d0*/  FMUL.FTZ R12, R38.reuse, R152 ;  /* 0x00000098260c7220 */ /* 0x040fe20000410000 */
[----:B------:R-:W1:Y:S01]  /*170e0*/  MUFU.EX2 R184, R184 ;  /* 0x000000b800b87308 */ /* 0x000e620000000800 */
[----:B------:R-:W-:Y:S02]  /*170f0*/  FMUL.FTZ R28, R38, R136 ;  /* 0x00000088261c7220 */ /* 0x000fe40000410000 */
[----:B------:R-:W-:Y:S02]  /*17100*/  FFMA.FTZ R197, R4, c[0x0][0x23c], -R198 ;  /* 0x00008f0004c57a23 */ /* 0x000fe400000108c6 */
[----:B------:R-:W2:Y:S01]  /*17110*/  SHFL.BFLY PT, R4, R0, 0x2, 0x1f ;  /* 0x0c401f0000047f89 */ /* 0x000ea200000e0000 */
[--C-:B------:R-:W-:Y:S02]  /*17120*/  FFMA.FTZ R174, R191, c[0x0][0x23c], -R200.reuse ;  /* 0x00008f00bfae7a23 */ /* 0x100fe400000108c8 */
[--C-:B------:R-:W-:Y:S02]  /*17130*/  FFMA.FTZ R191, R173, c[0x0][0x23c], -R201.reuse ;  /* 0x00008f00adbf7a23 */ /* 0x100fe400000108c9 */
[----:B------:R-:W3:Y:S01]  /*17140*/  MUFU.EX2 R197, R197 ;  /* 0x000000c500c57308 */ /* 0x000ee20000000800 */
[----:B------:R-:W-:Y:S02]  /*17150*/  FFMA.FTZ R173, R170, c[0x0][0x23c], -R200 ;  /* 0x00008f00aaad7a23 */ /* 0x000fe400000108c8 */
[--C-:B------:R-:W-:Y:S02]  /*17160*/  FFMA.FTZ R170, R81, c[0x0][0x23c], -R201.reuse ;  /* 0x00008f0051aa7a23 */ /* 0x100fe400000108c9 */
[----:B------:R-:W-:Y:S02]  /*17170*/  FFMA.FTZ R81, R67, c[0x0][0x23c], -R198 ;  /* 0x00008f0043517a23 */ /* 0x000fe400000108c6 */
[--C-:B------:R-:W-:Y:S02]  /*17180*/  FFMA.FTZ R67, R76, c[0x0][0x23c], -R201.reuse ;  /* 0x00008f004c437a23 */ /* 0x100fe400000108c9 */
[--C-:B------:R-:W-:Y:S01]  /*17190*/  FFMA.FTZ R127, R127, c[0x0][0x23c], -R200.reuse ;  /* 0x00008f007f7f7a23 */ /* 0x100fe200000108c8 */
[----:B------:R-:W-:Y:S01]  /*171a0*/  MUFU.EX2 R174, R174 ;  /* 0x000000ae00ae7308 */ /* 0x000fe20000000800 */
[--C-:B------:R-:W-:Y:S02]  /*171b0*/  FFMA.FTZ R252, R252, c[0x0][0x23c], -R201.reuse ;  /* 0x00008f00fcfc7a23 */ /* 0x100fe400000108c9 */
[--C-:B------:R-:W-:Y:S01]  /*171c0*/  FFMA.FTZ R169, R169, c[0x0][0x23c], -R200.reuse ;  /* 0x00008f00a9a97a23 */ /* 0x100fe200000108c8 */
[----:B-1----:R-:W-:Y:S01]  /*171d0*/  F2FP.PACK_AB R44, R184, R192 ;  /* 0x000000c0b82c723e */ /* 0x002fe200000000ff */
[--C-:B------:R-:W-:Y:S02]  /*171e0*/  FFMA.FTZ R168, R168, c[0x0][0x23c], -R200.reuse ;  /* 0x00008f00a8a87a23 */ /* 0x100fe400000108c8 */
[----:B------:R-:W-:Y:S01]  /*171f0*/  FFMA.FTZ R128, R128, c[0x0][0x23c], -R200 ;  /* 0x00008f0080807a23 */ /* 0x000fe200000108c8 */
[----:B--2---:R-:W-:Y:S02]  /*17200*/  FMNMX.FTZ R4, R0, R4, !PT ;  /* 0x0000000400047209 */ /* 0x004fe40007810000 */
[----:B------:R-:W-:Y:S01]  /*17210*/  MUFU.EX2 R191, R191 ;  /* 0x000000bf00bf7308 */ /* 0x000fe20000000800 */
[--C-:B------:R-:W-:Y:S02]  /*17220*/  FFMA.FTZ R190, R190, c[0x0][0x23c], -R201.reuse ;  /* 0x00008f00bebe7a23 */ /* 0x100fe400000108c9 */
[----:B------:R-:W-:Y:S01]  /*17230*/  FFMA.FTZ R189, R189, c[0x0][0x23c], -R201 ;  /* 0x00008f00bdbd7a23 */ /* 0x000fe200000108c9 */
[----:B---3--:R-:W-:Y:S01]  /*17240*/  F2FP.PACK_AB R45, R179, R197 ;  /* 0x000000c5b32d723e */ /* 0x008fe200000000ff */
[----:B------:R-:W-:Y:S01]  /*17250*/  FFMA.FTZ R197, R39, R241, R197 ;  /* 0x000000f127c57223 */ /* 0x000fe200000100c5 */
[----:B------:R-:W1:Y:S01]  /*17260*/  SHFL.BFLY PT, R0, R4, 0x1, 0x1f ;  /* 0x0c201f0004007f89 */ /* 0x000e6200000e0000 */
[----:B------:R-:W-:Y:S02]  /*17270*/  FFMA.FTZ R188, R188, c[0x0][0x23c], -R201 ;  /* 0x00008f00bcbc7a23 */ /* 0x000fe400000108c9 */
[----:B------:R-:W-:Y:S01]  /*17280*/  FADD.FTZ R197, R179, R197 ;  /* 0x000000c5b3c57221 */ /* 0x000fe20000010000 */
[----:B------:R-:W-:Y:S03]  /*17290*/  MUFU.EX2 R173, R173 ;  /* 0x000000ad00ad7308 */ /* 0x000fe60000000800 */
[----:B------:R-:W-:Y:S04]  /*172a0*/  FADD.FTZ R197, R183, R197 ;  /* 0x000000c5b7c57221 */ /* 0x000fe80000010000 */
[----:B------:R-:W-:Y:S03]  /*172b0*/  FADD.FTZ R197, R175, R197 ;  /* 0x000000c5afc57221 */ /* 0x000fe60000010000 */
[----:B------:R-:W-:Y:S10]  /*172c0*/  MUFU.EX2 R122, R122 ;  /* 0x0000007a007a7308 */ /* 0x000ff40000000800 */
[----:B------:R-:W-:Y:S01]  /*172d0*/  MUFU.EX2 R170, R170 ;  /* 0x000000aa00aa7308 */ /* 0x000fe20000000800 */
[----:B-1----:R-:W-:Y:S01]  /*172e0*/  FMNMX.FTZ R0, R4, R0, !PT ;  /* 0x0000000004007209 */ /* 0x002fe20007810000 */
[----:B------:R-:W-:Y:S02]  /*172f0*/  IMAD.MOV.U32 R4, RZ, RZ, R113 ;  /* 0x000000ffff047224 */ /* 0x000fe400078e0071 */
[----:B------:R-:W-:Y:S01]  /*17300*/  FFMA.FTZ R113, R40, c[0x0][0x23c], -R201 ;  /* 0x00008f0028717a23 */ /* 0x000fe200000108c9 */
[----:B------:R-:W-:Y:S01]  /*17310*/  FSETP.NEU.FTZ.AND P0, PT, R0, -INF , PT ;  /* 0xff8000000000780b */ /* 0x000fe20003f1d000 */
[----:B------:R-:W-:Y:S01]  /*17320*/  IMAD.MOV.U32 R165, RZ, RZ, R4 ;  /* 0x000000ffffa57224 */ /* 0x000fe200078e0004 */
[----:B------:R-:W-:Y:S01]  /*17330*/  FSEL R40, R36, RZ, P3 ;  /* 0x000000ff24287208 */ /* 0x000fe20001800000 */
[C---:B------:R-:W-:Y:S01]  /*17340*/  FMUL.FTZ R199, R0.reuse, c[0x0][0x23c] ;  /* 0x00008f0000c77a20 */ /* 0x040fe20000410000 */
[----:B------:R-:W-:Y:S01]  /*17350*/  FSEL R4, R0, RZ, P0 ;  /* 0x000000ff00047208 */ /* 0x000fe20000000000 */
[----:B------:R-:W-:Y:S02]  /*17360*/  MUFU.EX2 R43, R43 ;  /* 0x0000002b002b7308 */ /* 0x000fe40000000800 */
[----:B------:R-:W-:Y:S01]  /*17370*/  FADD.FTZ R40, -R40, R167 ;  /* 0x000000a728287221 */ /* 0x000fe20000010100 */
[----:B------:R-:W-:Y:S01]  /*17380*/  FSEL R199, R199, RZ, P0 ;  /* 0x000000ffc7c77208 */ /* 0x000fe20000000000 */
[----:B------:R-:W-:Y:S01]  /*17390*/  IMAD.MOV.U32 R167, RZ, RZ, R33 ;  /* 0x000000ffffa77224 */ /* 0x000fe200078e0021 */
[----:B------:R-:W-:Y:S01]  /*173a0*/  PLOP3.LUT P0, PT, PT, PT, UP0, 0x80, 0x0 ;  /* 0x000000000000781c */ /* 0x000fe20003f0f008 */
[----:B------:R-:W-:Y:S02]  /*173b0*/  FMUL.FTZ R40, R40, c[0x0][0x23c] ;  /* 0x00008f0028287a20 */ /* 0x000fe40000410000 */
[--C-:B------:R-:W-:Y:S02]  /*173c0*/  FFMA.FTZ R65, R20, c[0x0][0x23c], -R199.reuse ;  /* 0x00008f0014417a23 */ /* 0x100fe400000108c7 */
[----:B------:R-:W-:Y:S01]  /*173d0*/  MUFU.EX2 R120, R120 ;  /* 0x0000007800787308 */ /* 0x000fe20000000800 */
[--C-:B------:R-:W-:Y:S02]  /*173e0*/  FFMA.FTZ R91, R58, c[0x0][0x23c], -R199.reuse ;  /* 0x00008f003a5b7a23 */ /* 0x100fe400000108c7 */
[--C-:B------:R-:W-:Y:S02]  /*173f0*/  FFMA.FTZ R85, R59, c[0x0][0x23c], -R199.reuse ;  /* 0x00008f003b557a23 */ /* 0x100fe400000108c7 */
[----:B------:R-:W-:Y:S02]  /*17400*/  FFMA.FTZ R84, R62, c[0x0][0x23c], -R199 ;  /* 0x00008f003e547a23 */ /* 0x000fe400000108c7 */
[----:B------:R-:W-:Y:S02]  /*17410*/  IMAD.MOV.U32 R62, RZ, RZ, R77 ;  /* 0x000000ffff3e7224 */ /* 0x000fe400078e004d */
[----:B------:R-:W-:Y:S01]  /*17420*/  FFMA.FTZ R77, R63, c[0x0][0x23c], -R199 ;  /* 0x00008f003f4d7a23 */ /* 0x000fe200000108c7 */
[----:B------:R-:W1:Y:S01]  /*17430*/  MUFU.EX2 R40, R40 ;  /* 0x0000002800287308 */ /* 0x000e620000000800 */
[----:B------:R-:W-:Y:S02]  /*17440*/  IMAD.MOV.U32 R63, RZ, RZ, R32 ;  /* 0x000000ffff3f7224 */ /* 0x000fe400078e0020 */
[----:B------:R-:W-:Y:S02]  /*17450*/  IMAD.MOV.U32 R32, RZ, RZ, R23 ;  /* 0x000000ffff207224 */ /* 0x000fe400078e0017 */
[----:B------:R-:W-:Y:S02]  /*17460*/  IMAD.MOV.U32 R23, RZ, RZ, R72 ;  /* 0x000000ffff177224 */ /* 0x000fe400078e0048 */
[----:B------:R-:W-:Y:S02]  /*17470*/  FFMA.FTZ R176, R87, c[0x0][0x23c], -R199 ;  /* 0x00008f0057b07a23 */ /* 0x000fe400000108c7 */
[----:B------:R-:W-:Y:S01]  /*17480*/  IMAD.MOV.U32 R34, RZ, RZ, R23 ;  /* 0x000000ffff227224 */ /* 0x000fe200078e0017 */
[----:B------:R-:W-:Y:S01]  /*17490*/  MUFU.EX2 R116, R116 ;  /* 0x0000007400747308 */ /* 0x000fe20000000800 */
[----:B------:R-:W-:Y:S02]  /*174a0*/  FFMA.FTZ R87, R57, c[0x0][0x23c], -R201 ;  /* 0x00008f0039577a23 */ /* 0x000fe400000108c9 */
[----:B------:R-:W-:Y:S01]  /*174b0*/  LDSM.16.MT88.4 R56, [R211+0x4400] ;  /* 0x00440000d338783b */ /* 0x000fe20000004200 */
[--C-:B------:R-:W-:Y:S02]  /*174c0*/  FFMA.FTZ R196, R172, c[0x0][0x23c], -R199.reuse ;  /* 0x00008f00acc47a23 */ /* 0x100fe400000108c7 */
[----:B------:R-:W-:Y:S02]  /*174d0*/  FFMA.FTZ R172, R22, c[0x0][0x23c], -R198 ;  /* 0x00008f0016ac7a23 */ /* 0x000fe400000108c6 */
[----:B------:R-:W-:Y:S02]  /*174e0*/  IMAD.MOV.U32 R22, RZ, RZ, R114 ;  /* 0x000000ffff167224 */ /* 0x000fe400078e0072 */
[----:B------:R-:W-:Y:S01]  /*174f0*/  MUFU.EX2 R196, R196 ;  /* 0x000000c400c47308 */ /* 0x000fe20000000800 */
[--C-:B------:R-:W-:Y:S02]  /*17500*/  FFMA.FTZ R185, R96, c[0x0][0x23c], -R199.reuse ;  /* 0x00008f0060b97a23 */ /* 0x100fe400000108c7 */
[----:B------:R-:W-:Y:S02]  /*17510*/  IMAD.MOV.U32 R33, RZ, RZ, R22 ;  /* 0x000000ffff217224 */ /* 0x000fe400078e0016 */
[----:B------:R-:W2:Y:S01]  /*17520*/  LDSM.16.MT88.4 R20, [R212+0x4000] ;  /* 0x00400000d414783b */ /* 0x000ea20000004200 */
[C---:B-1----:R-:W-:Y:S02]  /*17530*/  FMUL.FTZ R16, R40.reuse, R148 ;  /* 0x0000009428107220 */ /* 0x042fe40000410000 */
[C---:B------:R-:W-:Y:S02]  /*17540*/  FMUL.FTZ R17, R40.reuse, R149 ;  /* 0x0000009528117220 */ /* 0x040fe40000410000 */
[----:B------:R-:W1:Y:S01]  /*17550*/  MUFU.EX2 R185, R185 ;  /* 0x000000b900b97308 */ /* 0x000e620000000800 */
[----:B------:R-:W-:Y:S02]  /*17560*/  FMUL.FTZ R5, R40, R161 ;  /* 0x000000a128057220 */ /* 0x000fe40000410000 */
[----:B------:R-:W-:Y:S02]  /*17570*/  FFMA.FTZ R96, R18, c[0x0][0x23c], -R200 ;  /* 0x00008f0012607a23 */ /* 0x000fe400000108c8 */
[----:B------:R-:W-:Y:S02]  /*17580*/  FMUL.FTZ R18, R39, R150 ;  /* 0x0000009627127220 */ /* 0x000fe40000410000 */
[----:B------:R-:W-:Y:S01]  /*17590*/  LDSM.16.MT88.4 R148, [R212+0x5c00] ;  /* 0x005c0000d494783b */ /* 0x000fe20000004200 */
[----:B------:R-:W-:Y:S02]  /*175a0*/  FFMA.FTZ R192, R40, R242, R192 ;  /* 0x000000f228c07223 */ /* 0x000fe400000100c0 */
[----:B------:R-:W-:Y:S01]  /*175b0*/  MUFU.EX2 R176, R176 ;  /* 0x000000b000b07308 */ /* 0x000fe20000000800 */
[--C-:B------:R-:W-:Y:S02]  /*175c0*/  FFMA.FTZ R177, R86, c[0x0][0x23c], -R199.reuse ;  /* 0x00008f0056b17a23 */ /* 0x100fe400000108c7 */
[--C-:B------:R-:W-:Y:S01]  /*175d0*/  FFMA.FTZ R101, R46, c[0x0][0x23c], -R199.reuse ;  /* 0x00008f002e657a23 */ /* 0x100fe200000108c7 */
[----:B------:R-:W-:Y:S01]  /*175e0*/  F2FP.PACK_AB R46, R174, R181 ;  /* 0x000000b5ae2e723e */ /* 0x000fe200000000ff */
[--C-:B------:R-:W-:Y:S01]  /*175f0*/  FFMA.FTZ R98, R47, c[0x0][0x23c], -R199.reuse ;  /* 0x00008f002f627a23 */ /* 0x100fe200000108c7 */
[----:B------:R-:W-:Y:S01]  /*17600*/  F2FP.PACK_AB R47, R175, R183 ;  /* 0x000000b7af2f723e */ /* 0x000fe200000000ff */
[----:B------:R-:W-:Y:S02]  /*17610*/  FFMA.FTZ R76, R9, c[0x0][0x23c], -R199 ;  /* 0x00008f00094c7a23 */ /* 0x000fe400000108c7 */
[----:B------:R-:W-:Y:S01]  /*17620*/  FMUL.FTZ R9, R38, R157 ;  /* 0x0000009d26097220 */ /* 0x000fe20000410000 */
[----:B------:R-:W-:Y:S01]  /*17630*/  MUFU.EX2 R177, R177 ;  /* 0x000000b100b17308 */ /* 0x000fe20000000800 */
[----:B------:R-:W-:Y:S02]  /*17640*/  IMAD.MOV.U32 R157, RZ, RZ, R121 ;  /* 0x000000ffff9d7224 */ /* 0x000fe400078e0079 */
[----:B------:R-:W-:Y:S02]  /*17650*/  FFMA.FTZ R121, R52, c[0x0][0x23c], -R198 ;  /* 0x00008f0034797a23 */ /* 0x000fe400000108c6 */
[--C-:B------:R-:W-:Y:S02]  /*17660*/  FFMA.FTZ R42, R82, c[0x0][0x23c], -R199.reuse ;  /* 0x00008f00522a7a23 */ /* 0x100fe400000108c7 */
[--C-:B------:R-:W-:Y:S02]  /*17670*/  FFMA.FTZ R64, R15, c[0x0][0x23c], -R199.reuse ;  /* 0x00008f000f407a23 */ /* 0x100fe400000108c7 */
[--C-:B------:R-:W-:Y:S01]  /*17680*/  FFMA.FTZ R125, R27, c[0x0][0x23c], -R199.reuse ;  /* 0x00008f001b7d7a23 */ /* 0x100fe200000108c7 */
[----:B------:R-:W-:Y:S01]  /*17690*/  MUFU.EX2 R172, R172 ;  /* 0x000000ac00ac7308 */ /* 0x000fe20000000800 */
[--C-:B------:R-:W-:Y:S02]  /*176a0*/  FFMA.FTZ R111, R25, c[0x0][0x23c], -R199.reuse ;  /* 0x00008f00196f7a23 */ /* 0x100fe400000108c7 */
[--C-:B------:R-:W-:Y:S02]  /*176b0*/  FFMA.FTZ R103, R26, c[0x0][0x23c], -R199.reuse ;  /* 0x00008f001a677a23 */ /* 0x100fe400000108c7 */
[----:B------:R-:W-:Y:S02]  /*176c0*/  FMUL.FTZ R25, R38, R141 ;  /* 0x0000008d26197220 */ /* 0x000fe40000410000 */
[--C-:B------:R-:W-:Y:S02]  /*176d0*/  FFMA.FTZ R117, R30, c[0x0][0x23c], -R199.reuse ;  /* 0x00008f001e757a23 */ /* 0x100fe400000108c7 */
[--C-:B------:R-:W-:Y:S01]  /*176e0*/  FFMA.FTZ R112, R31, c[0x0][0x23c], -R199.reuse ;  /* 0x00008f001f707a23 */ /* 0x100fe200000108c7 */
[----:B------:R-:W-:Y:S01]  /*176f0*/  MUFU.EX2 R42, R42 ;  /* 0x0000002a002a7308 */ /* 0x000fe20000000800 */
[----:B------:R-:W-:Y:S02]  /*17700*/  FFMA.FTZ R167, R167, c[0x0][0x23c], -R200 ;  /* 0x00008f00a7a77a23 */ /* 0x000fe400000108c8 */
        /* <DEDUP_REMOVED lines=8> */
[----:B------:R-:W-:Y:S02]  /*17790*/  FADD.FTZ R4, -R4, R164 ;  /* 0x000000a404047221 */ /* 0x000fe40000010100 */
[----:B------:R-:W-:Y:S01]  /*177a0*/  IMAD.MOV.U32 R164, RZ, RZ, R32 ;  /* 0x000000ffffa47224 */ /* 0x000fe200078e0020 */
[----:B------:R-:W-:Y:S01]  /*177b0*/  MUFU.EX2 R117, R117 ;  /* 0x0000007500757308 */ /* 0x000fe20000000800 */
[----:B------:R-:W-:Y:S01]  /*177c0*/  FMUL.FTZ R4, R4, c[0x0][0x23c] ;  /* 0x00008f0004047a20 */ /* 0x000fe20000410000 */
[----:B------:R-:W-:Y:S01]  /*177d0*/  F2FP.PACK_AB R32, R182, R191 ;  /* 0x000000bfb620723e */ /* 0x000fe200000000ff */
[----:B------:R-:W-:Y:S02]  /*177e0*/  FFMA.FTZ R72, R8, c[0x0][0x23c], -R200 ;  /* 0x00008f0008487a23 */ /* 0x000fe400000108c8 */
[----:B------:R-:W-:Y:S02]  /*177f0*/  FMUL.FTZ R8, R38, R156 ;  /* 0x0000009c26087220 */ /* 0x000fe40000410000 */
[----:B------:R-:W-:Y:S02]  /*17800*/  IMAD.MOV.U32 R156, RZ, RZ, R110 ;  /* 0x000000ffff9c7224 */ /* 0x000fe400078e006e */
[----:B------:R-:W-:Y:S01]  /*17810*/  FFMA.FTZ R110, R53, c[0x0][0x23c], -R198 ;  /* 0x00008f00356e7a23 */ /* 0x000fe200000108c6 */
[----:B------:R3:W4:Y:S01]  /*17820*/  MUFU.EX2 R37, R4 ;  /* 0x0000000400257308 */ /* 0x0007220000000800 */
[----:B------:R-:W5:Y:S01]  /*17830*/  LDSM.16.MT88.4 R52, [R212+0x4400] ;  /* 0x00440000d434783b */ /* 0x000f620000004200 */
[----:B------:R-:W-:Y:S01]  /*17840*/  IMAD.MOV.U32 R161, RZ, RZ, R34 ;  /* 0x000000ffffa17224 */ /* 0x000fe200078e0022 */
[----:B------:R-:W-:Y:S01]  /*17850*/  F2FP.PACK_AB R34, R178, R186 ;  /* 0x000000bab222723e */ /* 0x000fe200000000ff */
[----:B------:R-:W-:Y:S01]  /*17860*/  IMAD.MOV.U32 R162, RZ, RZ, R33 ;  /* 0x000000ffffa27224 */ /* 0x000fe200078e0021 */
[----:B-1----:R-:W-:Y:S01]  /*17870*/  F2FP.PACK_AB R33, R185, R196 ;  /* 0x000000c4b921723e */ /* 0x002fe200000000ff */
[--C-:B------:R-:W-:Y:S02]  /*17880*/  FFMA.FTZ R86, R14, c[0x0][0x23c], -R201.reuse ;  /* 0x00008f000e567a23 */ /* 0x100fe400000108c9 */
[----:B------:R-:W-:Y:S02]  /*17890*/  FFMA.FTZ R82, R68, c[0x0][0x23c], -R200 ;  /* 0x00008f0044527a23 */ /* 0x000fe400000108c8 */
[----:B------:R-:W-:Y:S01]  /*178a0*/  MUFU.EX2 R112, R112 ;  /* 0x0000007000707308 */ /* 0x000fe20000000800 */
[----:B------:R-:W-:Y:S02]  /*178b0*/  FFMA.FTZ R68, R73, c[0x0][0x23c], -R201 ;  /* 0x00008f0049447a23 */ /* 0x000fe400000108c9 */
[----:B------:R-:W-:Y:S02]  /*178c0*/  FFMA.FTZ R73, R13, c[0x0][0x23c], -R199 ;  /* 0x00008f000d497a23 */ /* 0x000fe400000108c7 */
[C---:B------:R-:W-:Y:S02]  /*178d0*/  FMUL.FTZ R13, R38.reuse, R153 ;  /* 0x00000099260d7220 */ /* 0x040fe40000410000 */
[--C-:B------:R-:W-:Y:S02]  /*178e0*/  FFMA.FTZ R114, R29, c[0x0][0x23c], -R201.reuse ;  /* 0x00008f001d727a23 */ /* 0x100fe400000108c9 */
[----:B------:R-:W-:Y:S01]  /*178f0*/  FMUL.FTZ R29, R38, R137 ;  /* 0x00000089261d7220 */ /* 0x000fe20000410000 */
[----:B------:R-:W-:Y:S01]  /*17900*/  MUFU.EX2 R109, R109 ;  /* 0x0000006d006d7308 */ /* 0x000fe20000000800 */
[----:B------:R-:W-:Y:S02]  /*17910*/  FFMA.FTZ R141, R157, c[0x0][0x23c], -R198 ;  /* 0x00008f009d8d7a23 */ /* 0x000fe400000108c6 */
[----:B------:R-:W-:Y:S02]  /*17920*/  IMAD.MOV.U32 R157, RZ, RZ, R156 ;  /* 0x000000ffff9d7224 */ /* 0x000fe400078e009c */
[----:B---3--:R-:W-:Y:S02]  /*17930*/  FMUL.FTZ R4, R40, R160 ;  /* 0x000000a028047220 */ /* 0x008fe40000410000 */
[----:B----4-:R-:W-:Y:S02]  /*17940*/  FMUL.FTZ R27, R37, R143 ;  /* 0x0000008f251b7220 */ /* 0x010fe40000410000 */
[----:B------:R-:W-:Y:S01]  /*17950*/  FFMA.FTZ R143, R61, c[0x0][0x23c], -R201 ;  /* 0x00008f003d8f7a23 */ /* 0x000fe200000108c9 */
[----:B------:R-:W1:Y:S01]  /*17960*/  MUFU.EX2 R114, R114 ;  /* 0x0000007200727308 */ /* 0x000e620000000800 */
[----:B------:R-:W-:Y:S01]  /*17970*/  IMAD.MOV.U32 R160, RZ, RZ, R35 ;  /* 0x000000ffffa07224 */ /* 0x000fe200078e0023 */
[-C--:B--2---:R-:W-:Y:S05]  /*17980*/  HMMA.16816.F32 R4, R44, R20.reuse, R4 ;  /* 0x000000142c04723c */ /* 0x084fea0000001804 */
[----:B------:R-:W-:Y:S01]  /*17990*/  F2FP.PACK_AB R35, R176, R177 ;  /* 0x000000b1b023723e */ /* 0x000fe200000000ff */
[C---:B------:R-:W-:Y:S02]  /*179a0*/  FMUL.FTZ R10, R37.reuse, R158 ;  /* 0x0000009e250a7220 */ /* 0x040fe40000410000 */
[----:B------:R-:W-:Y:S01]  /*179b0*/  MUFU.EX2 R115, R115 ;  /* 0x0000007300737308 */ /* 0x000fe20000000800 */
[C---:B------:R-:W-:Y:S03]  /*179c0*/  FMUL.FTZ R11, R37.reuse, R159 ;  /* 0x0000009f250b7220 */ /* 0x040fe60000410000 */
[C---:B------:R-:W-:Y:S02]  /*179d0*/  FMUL.FTZ R14, R37.reuse, R154 ;  /* 0x0000009a250e7220 */ /* 0x040fe40000410000 */
[C---:B------:R-:W-:Y:S02]  /*179e0*/  FMUL.FTZ R15, R37.reuse, R155 ;  /* 0x0000009b250f7220 */ /* 0x040fe40000410000 */
[C---:B------:R-:W-:Y:S02]  /*179f0*/  HMMA.16816.F32 R8, R32.reuse, R20, R8 ;  /* 0x000000142008723c */ /* 0x040fe40000001808 */
[----:B------:R-:W-:Y:S02]  /*17a00*/  MUFU.EX2 R107, R107 ;  /* 0x0000006b006b7308 */ /* 0x000fe40000000800 */
[C---:B------:R-:W-:Y:S02]  /*17a10*/  FMUL.FTZ R26, R37.reuse, R142 ;  /* 0x0000008e251a7220 */ /* 0x040fe40000410000 */
[----:B------:R-:W-:Y:S02]  /*17a20*/  FMUL.FTZ R30, R37, R138 ;  /* 0x0000008a251e7220 */ /* 0x000fe40000410000 */
[-C--:B------:R-:W-:Y:S04]  /*17a30*/  HMMA.16816.F32 R12, R32, R22.reuse, R12 ;  /* 0x00000016200c723c */ /* 0x080fe8000000180c */
[----:B------:R-:W-:Y:S01]  /*17a40*/  MUFU.EX2 R108, R108 ;  /* 0x0000006c006c7308 */ /* 0x000fe20000000800 */
[----:B------:R-:W-:Y:S02]  /*17a50*/  FMUL.FTZ R20, R40, R144 ;  /* 0x0000009028147220 */ /* 0x000fe40000410000 */
[--C-:B------:R-:W-:Y:S01]  /*17a60*/  FFMA.FTZ R144, R60, c[0x0][0x23c], -R201.reuse ;  /* 0x00008f003c907a23 */ /* 0x100fe200000108c9 */
[C---:B------:R-:W-:Y:S04]  /*17a70*/  HMMA.16816.F32 R16, R44.reuse, R22, R16 ;  /* 0x000000162c10723c */ /* 0x040fe80000001810 */
[----:B------:R-:W-:Y:S02]  /*17a80*/  FMUL.FTZ R21, R40, R145 ;  /* 0x0000009128157220 */ /* 0x000fe40000410000 */
[----:B------:R-:W-:Y:S01]  /*17a90*/  MUFU.EX2 R102, R102 ;  /* 0x0000006600667308 */ /* 0x000fe20000000800 */
[C---:B------:R-:W-:Y:S02]  /*17aa0*/  FMUL.FTZ R22, R39.reuse, R146 ;  /* 0x0000009227167220 */ /* 0x040fe40000410000 */
[----:B------:R-:W-:Y:S03]  /*17ab0*/  FMUL.FTZ R23, R39, R147 ;  /* 0x0000009327177220 */ /* 0x000fe60000410000 */
[----:B------:R-:W-:Y:S02]  /*17ac0*/  FMUL.FTZ R31, R37, R139 ;  /* 0x0000008b251f7220 */ /* 0x000fe40000410000 */
[----:B------:R-:W-:Y:S02]  /*17ad0*/  FFMA.FTZ R145, R157, c[0x0][0x23c], -R201 ;  /* 0x00008f009d917a23 */ /* 0x000fe400000108c9 */
[----:B------:R-:W-:Y:S01]  /*17ae0*/  MUFU.EX2 R100, R100 ;  /* 0x0000006400647308 */ /* 0x000fe20000000800 */
[-C--:B------:R-:W-:Y:S03]  /*17af0*/  HMMA.16816.F32 R20, R44, R48.reuse, R20 ;  /* 0x000000302c14723c */ /* 0x080fe60000001814 */
[----:B------:R-:W-:Y:S02]  /*17b00*/  IMAD.MOV.U32 R156, RZ, RZ, R163 ;  /* 0x000000ffff9c7224 */ /* 0x000fe400078e00a3 */
[----:B------:R-:W-:Y:S02]  /*17b10*/  IMAD.MOV.U32 R163, RZ, RZ, R160 ;  /* 0x000000ffffa37224 */ /* 0x000fe400078e00a0 */
[----:B------:R-:W-:Y:S01]  /*17b20*/  IMAD.MOV.U32 R160, RZ, RZ, R165 ;  /* 0x000000ffffa07224 */ /* 0x000fe200078e00a5 */
[C---:B------:R-:W-:Y:S01]  /*17b30*/  HMMA.16816.F32 R24, R32.reuse, R48, R24 ;  /* 0x000000302018723c */ /* 0x040fe20000001818 */
[----:B------:R-:W-:Y:S03]  /*17b40*/  MUFU.EX2 R113, R113 ;  /* 0x0000007100717308 */ /* 0x000fe60000000800 */
[----:B------:R-:W-:Y:S02]  /*17b50*/  IMAD.MOV.U32 R165, RZ, RZ, R62 ;  /* 0x000000ffffa57224 */ /* 0x000fe400078e003e */
[----:B------:R-:W-:Y:S01]  /*17b60*/  FFMA.FTZ R146, R156, c[0x0][0x23c], -R201 ;  /* 0x00008f009c927a23 */ /* 0x000fe200000108c9 */
[----:B------:R-:W-:Y:S01]  /*17b70*/  F2FP.PACK_AB R48, R43, R170 ;  /* 0x000000aa2b30723e */ /* 0x000fe200000000ff */
[-C--:B------:R-:W-:Y:S03]  /*17b80*/  HMMA.16816.F32 R28, R32, R50.reuse, R28 ;  /* 0x00000032201c723c */ /* 0x080fe6000000181c */
[----:B------:R-:W2:Y:S01]  /*17b90*/  MUFU.EX2 R105, R105 ;  /* 0x0000006900697308 */ /* 0x000ea20000000800 */
[----:B------:R-:W-:Y:S01]  /*17ba0*/  F2FP.PACK_AB R49, R125, R42 ;  /* 0x0000002a7d31723e */ /* 0x000fe200000000ff */
[--C-:B------:R-:W-:Y:S02]  /*17bb0*/  FFMA.FTZ R147, R163, c[0x0][0x23c], -R199.reuse ;  /* 0x00008f00a3937a23 */ /* 0x100fe400000108c7 */
[C---:B------:R-:W-:Y:S02]  /*17bc0*/  FMUL.FTZ R32, R40.reuse, R132 ;  /* 0x0000008428207220 */ /* 0x040fe40000410000 */
[----:B------:R-:W-:Y:S03]  /*17bd0*/  FMUL.FTZ R33, R40, R133 ;  /* 0x0000008528217220 */ /* 0x000fe60000410000 */
[C---:B------:R-:W-:Y:S01]  /*17be0*/  FMUL.FTZ R34, R39.reuse, R134 ;  /* 0x0000008627227220 */ /* 0x040fe20000410000 */
[----:B------:R-:W-:Y:S01]  /*17bf0*/  MUFU.EX2 R104, R104 ;  /* 0x0000006800687308 */ /* 0x000fe20000000800 */
[----:B------:R-:W-:Y:S02]  /*17c00*/  FMUL.FTZ R35, R39, R135 ;  /* 0x0000008727237220 */ /* 0x000fe40000410000 */
[----:B------:R-:W-:Y:S02]  /*17c10*/  FFMA.FTZ R165, R165, c[0x0][0x23c], -R199 ;  /* 0x00008f00a5a57a23 */ /* 0x000fe400000108c7 */
[----:B------:R-:W-:Y:S02]  /*17c20*/  FFMA.FTZ R142, R162, c[0x0][0x23c], -R198 ;  /* 0x00008f00a28e7a23 */ /* 0x000fe400000108c6 */
[----:B------:R-:W-:Y:S01]  /*17c30*/  IMAD.MOV.U32 R162, RZ, RZ, R161 ;  /* 0x000000ffffa27224 */ /* 0x000fe200078e00a1 */
[----:B------:R-:W-:Y:S02]  /*17c40*/  HMMA.16816.F32 R32, R44, R50, R32 ;  /* 0x000000322c20723c */ /* 0x000fe40000001820 */
[----:B------:R-:W3:Y:S02]  /*17c50*/  MUFU.EX2 R99, R99 ;  /* 0x0000006300637308 */ /* 0x000ee40000000800 */
[----:B------:R-:W-:Y:S02]  /*17c60*/  IMAD.MOV.U32 R161, RZ, RZ, R164 ;  /* 0x000000ffffa17224 */ /* 0x000fe400078e00a4 */
[----:B------:R-:W-:Y:S01]  /*17c70*/  IMAD.MOV.U32 R164, RZ, RZ, R166 ;  /* 0x000000ffffa47224 */ /* 0x000fe200078e00a6 */
[----:B------:R-:W-:Y:S01]  /*17c80*/  F2FP.PACK_AB R44, R173, R180 ;  /* 0x000000b4ad2c723e */ /* 0x000fe200000000ff */
[----:B------:R-:W-:Y:S01]  /*17c90*/  IMAD.MOV.U32 R166, RZ, RZ, R63 ;  /* 0x000000ffffa67224 */ /* 0x000fe200078e003f */
[----:B------:R-:W-:Y:S01]  /*17ca0*/  F2FP.PACK_AB R45, R171, R172 ;  /* 0x000000acab2d723e */ /* 0x000fe200000000ff */
[----:B------:R-:W4:Y:S02]  /*17cb0*/  LDSM.16.MT88.4 R60, [R212+0x4800] ;  /* 0x00480000d43c783b */ /* 0x000f240000004200 */
[----:B------:R-:W-:Y:S01]  /*17cc0*/  MUFU.EX2 R111, R111 ;  /* 0x0000006f006f7308 */ /* 0x000fe20000000800 */
[----:B------:R-:W-:Y:S01]  /*17cd0*/  F2FP.PACK_AB R46, R124, R126 ;  /* 0x0000007e7c2e723e */ /* 0x000fe200000000ff */
[--C-:B------:R-:W-:Y:S01]  /*17ce0*/  FFMA.FTZ R164, R164, c[0x0][0x23c], -R199.reuse ;  /* 0x00008f00a4a47a23 */ /* 0x100fe200000108c7 */
[----:B------:R-:W-:Y:S01]  /*17cf0*/  F2FP.PACK_AB R47, R122, R123 ;  /* 0x0000007b7a2f723e */ /* 0x000fe200000000ff */
[--C-:B------:R-:W-:Y:S01]  /*17d00*/  FFMA.FTZ R166, R166, c[0x0][0x23c], -R199.reuse ;  /* 0x00008f00a6a67a23 */ /* 0x100fe200000108c7 */
[----:B-1----:R-:W-:Y:S01]  /*17d10*/  F2FP.PACK_AB R50, R114, R120 ;  /* 0x000000787232723e */ /* 0x002fe200000000ff */
[----:B------:R-:W-:Y:S01]  /*17d20*/  FFMA.FTZ R199, R41, c[0x0][0x23c], -R199 ;  /* 0x00008f0029c77a23 */ /* 0x000fe200000108c7 */
[----:B------:R-:W-:Y:S01]  /*17d30*/  F2FP.PACK_AB R51, R112, R117 ;  /* 0x000000757033723e */ /* 0x000fe200000000ff */
[----:B------:R-:W-:Y:S02]  /*17d40*/  FFMA.FTZ R200, R129, c[0x0][0x23c], -R200 ;  /* 0x00008f0081c87a23 */ /* 0x000fe400000108c8 */
[----:B------:R-:W1:Y:S01]  /*17d50*/  MUFU.EX2 R103, R103 ;  /* 0x0000006700677308 */ /* 0x000e620000000800 */
[-C--:B-----5:R-:W-:Y:S03]  /*17d60*/  HMMA.16816.F32 R4, R44, R52.reuse, R4 ;  /* 0x000000342c04723c */ /* 0x0a0fe60000001804 */
[----:B------:R-:W-:Y:S02]  /*17d70*/  FFMA.FTZ R196, R37, R233, R196 ;  /* 0x000000e925c47223 */ /* 0x000fe400000100c4 */
[----:B------:R-:W-:Y:S02]  /*17d80*/  FFMA.FTZ R191, R38, R240, R191 ;  /* 0x000000f026bf7223 */ /* 0x000fe400000100bf */
[----:B------:R-:W-:Y:S01]  /*17d90*/  FADD.FTZ R196, R185, R196 ;  /* 0x000000c4b9c47221 */ /* 0x000fe20000010000 */
[C---:B------:R-:W-:Y:S01]  /*17da0*/  HMMA.16816.F32 R8, R48.reuse, R52, R8 ;  /* 0x000000343008723c */ /* 0x040fe20000001808 */
[----:B------:R-:W-:Y:S03]  /*17db0*/  MUFU.EX2 R101, R101 ;  /* 0x0000006500657308 */ /* 0x000fe60000000800 */
[----:B------:R-:W-:Y:S02]  /*17dc0*/  FADD.FTZ R196, R177, R196 ;  /* 0x000000c4b1c47221 */ /* 0x000fe40000010000 */
[----:B------:R-:W-:Y:S02]  /*17dd0*/  FADD.FTZ R191, R182, R191 ;  /* 0x000000bfb6bf7221 */ /* 0x000fe40000010000 */
[-C--:B------:R-:W-:Y:S03]  /*17de0*/  HMMA.16816.F32 R12, R48, R54.reuse, R12 ;  /* 0x00000036300c723c */ /* 0x080fe6000000180c */
[----:B------:R-:W5:Y:S01]  /*17df0*/  MUFU.EX2 R98, R98 ;  /* 0x0000006200627308 */ /* 0x000f620000000800 */
[----:B------:R-:W-:Y:S02]  /*17e00*/  FADD.FTZ R39, R176, R196 ;  /* 0x000000c4b0277221 */ /* 0x000fe40000010000 */
[----:B------:R-:W-:Y:S02]  /*17e10*/  FADD.FTZ R191, R186, R191 ;  /* 0x000000bfbabf7221 */ /* 0x000fe40000010000 */
[C---:B------:R-:W-:Y:S01]  /*17e20*/  HMMA.16816.F32 R16, R44.reuse, R54, R16 ;  /* 0x000000362c10723c */ /* 0x040fe20000001810 */
[----:B------:R-:W4:Y:S03]  /*17e30*/  LDSM.16.MT88.4 R52, [R211+0x4800] ;  /* 0x00480000d334783b */ /* 0x000f260000004200 */
[----:B------:R-:W-:Y:S01]  /*17e40*/  FADD.FTZ R39, R42, R39 ;  /* 0x000000272a277221 */ /* 0x000fe20000010000 */
[----:B------:R-:W1:Y:S01]  /*17e50*/  MUFU.EX2 R96, R96 ;  /* 0x0000006000607308 */ /* 0x000e620000000800 */
[----:B------:R-:W-:Y:S02]  /*17e60*/  FADD.FTZ R191, R178, R191 ;  /* 0x000000bfb2bf7221 */ /* 0x000fe40000010000 */
[-C--:B------:R-:W-:Y:S04]  /*17e70*/  HMMA.16816.F32 R20, R44, R56.reuse, R20 ;  /* 0x000000382c14723c */ /* 0x080fe80000001814 */
[----:B------:R-:W-:Y:S02]  /*17e80*/  FADD.FTZ R192, R184, R192 ;  /* 0x000000c0b8c07221 */ /* 0x000fe40000010000 */
[----:B------:R-:W-:Y:S01]  /*17e90*/  FADD.FTZ R197, R172, R197 ;  /* 0x000000c5acc57221 */ /* 0x000fe20000010000 */
[----:B------:R-:W-:Y:S01]  /*17ea0*/  MUFU.EX2 R95, R95 ;  /* 0x0000005f005f7308 */ /* 0x000fe20000000800 */
[C---:B------:R-:W-:Y:S04]  /*17eb0*/  HMMA.16816.F32 R24, R48.reuse, R56, R24 ;  /* 0x000000383018723c */ /* 0x040fe80000001818 */
[----:B------:R-:W-:Y:S02]  /*17ec0*/  FADD.FTZ R192, R181, R192 ;  /* 0x000000c0b5c07221 */ /* 0x000fe40000010000 */
[----:B------:R-:W-:Y:S02]  /*17ed0*/  FADD.FTZ R171, R171, R197 ;  /* 0x000000c5abab7221 */ /* 0x000fe40000010000 */
[-C--:B------:R-:W-:Y:S01]  /*17ee0*/  HMMA.16816.F32 R28, R48, R58.reuse, R28 ;  /* 0x0000003a301c723c */ /* 0x080fe2000000181c */
[----:B------:R-:W4:Y:S03]  /*17ef0*/  MUFU.EX2 R94, R94 ;  /* 0x0000005e005e7308 */ /* 0x000f260000000800 */
[----:B------:R-:W-:Y:S02]  /*17f00*/  FADD.FTZ R192, R174, R192 ;  /* 0x000000c0aec07221 */ /* 0x000fe40000010000 */
[----:B------:R-:W-:Y:S01]  /*17f10*/  FADD.FTZ R125, R125, R39 ;  /* 0x000000277d7d7221 */ /* 0x000fe20000010000 */
[----:B--2---:R-:W-:Y:S01]  /*17f20*/  F2FP.PACK_AB R48, R105, R113 ;  /* 0x000000716930723e */ /* 0x004fe200000000ff */
[----:B------:R-:W-:Y:S01]  /*17f30*/  HMMA.16816.F32 R32, R44, R58, R32 ;  /* 0x0000003a2c20723c */ /* 0x000fe20000001820 */
[----:B------:R-:W2:Y:S02]  /*17f40*/  LDSM.16.MT88.4 R56, [R212+0x4c00] ;  /* 0x004c0000d438783b */ /* 0x000ea40000004200 */
[----:B------:R-:W2:Y:S01]  /*17f50*/  MUFU.EX2 R93, R93 ;  /* 0x0000005d005d7308 */ /* 0x000ea20000000800 */
[----:B---3--:R-:W-:Y:S01]  /*17f60*/  F2FP.PACK_AB R50, R99, R104 ;  /* 0x000000686332723e */ /* 0x008fe200000000ff */
[----:B------:R-:W-:Y:S01]  /*17f70*/  FADD.FTZ R192, R180, R192 ;  /* 0x000000c0b4c07221 */ /* 0x000fe20000010000 */
[----:B-1----:R-:W-:Y:S01]  /*17f80*/  F2FP.PACK_AB R49, R103, R111 ;  /* 0x0000006f6731723e */ /* 0x002fe200000000ff */
[----:B------:R-:W-:Y:S01]  /*17f90*/  FADD.FTZ R171, R123, R171 ;  /* 0x000000ab7bab7221 */ /* 0x000fe20000010000 */
[----:B------:R-:W-:Y:S01]  /*17fa0*/  F2FP.PACK_AB R44, R109, R116 ;  /* 0x000000746d2c723e */ /* 0x000fe200000000ff */
[----:B------:R-:W-:Y:S03]  /*17fb0*/  FADD.FTZ R173, R173, R192 ;  /* 0x000000c0adad7221 */ /* 0x000fe60000010000 */
[----:B------:R-:W-:Y:S01]  /*17fc0*/  F2FP.PACK_AB R45, R107, R115 ;  /* 0x000000736b2d723e */ /* 0x000fe200000000ff */
[----:B------:R-:W1:Y:S01]  /*17fd0*/  MUFU.EX2 R90, R90 ;  /* 0x0000005a005a7308 */ /* 0x000e620000000800 */
[----:B------:R-:W-:Y:S01]  /*17fe0*/  F2FP.PACK_AB R46, R102, R108 ;  /* 0x0000006c662e723e */ /* 0x000fe200000000ff */
[----:B------:R-:W-:Y:S01]  /*17ff0*/  FADD.FTZ R173, R126, R173 ;  /* 0x000000ad7ead7221 */ /* 0x000fe20000010000 */
[----:B------:R-:W-:Y:S01]  /*18000*/  F2FP.PACK_AB R47, R100, R106 ;  /* 0x0000006a642f723e */ /* 0x000fe200000000ff */
[----:B------:R-:W-:Y:S01]  /*18010*/  FADD.FTZ R125, R117, R125 ;  /* 0x0000007d757d7221 */ /* 0x000fe20000010000 */
[----:B-----5:R-:W-:Y:S01]  /*18020*/  F2FP.PACK_AB R51, R98, R101 ;  /* 0x000000656233723e */ /* 0x020fe200000000ff */
[----:B------:R-:W-:Y:S02]  /*18030*/  FADD.FTZ R173, R124, R173 ;  /* 0x000000ad7cad7221 */ /* 0x000fe40000010000 */
[----:B------:R-:W-:Y:S02]  /*18040*/  FADD.FTZ R171, R122, R171 ;  /* 0x000000ab7aab7221 */ /* 0x000fe40000010000 */
[----:B------:R-:W3:Y:S01]  /*18050*/  MUFU.EX2 R83, R83 ;  /* 0x0000005300537308 */ /* 0x000ee20000000800 */
[-C--:B----4-:R-:W-:Y:S03]  /*18060*/  HMMA.16816.F32 R4, R44, R60.reuse, R4 ;  /* 0x0000003c2c04723c */ /* 0x090fe60000001804 */
[----:B------:R-:W-:Y:S02]  /*18070*/  FADD.FTZ R125, R112, R125 ;  /* 0x0000007d707d7221 */ /* 0x000fe40000010000 */
[----:B------:R-:W-:Y:S02]  /*18080*/  FADD.FTZ R173, R116, R173 ;  /* 0x000000ad74ad7221 */ /* 0x000fe40000010000 */
[----:B------:R-:W-:Y:S01]  /*18090*/  FADD.FTZ R171, R115, R171 ;  /* 0x000000ab73ab7221 */ /* 0x000fe20000010000 */
[C---:B------:R-:W-:Y:S01]  /*180a0*/  HMMA.16816.F32 R8, R48.reuse, R60, R8 ;  /* 0x0000003c3008723c */ /* 0x040fe20000001808 */
[----:B------:R-:W-:Y:S03]  /*180b0*/  MUFU.EX2 R88, R88 ;  /* 0x0000005800587308 */ /* 0x000fe60000000800 */
[----:B------:R-:W-:Y:S02]  /*180c0*/  FADD.FTZ R125, R111, R125 ;  /* 0x0000007d6f7d7221 */ /* 0x000fe40000010000 */
[----:B------:R-:W-:Y:S02]  /*180d0*/  FADD.FTZ R173, R109, R173 ;  /* 0x000000ad6dad7221 */ /* 0x000fe40000010000 */
[-C--:B------:R-:W-:Y:S03]  /*180e0*/  HMMA.16816.F32 R12, R48, R62.reuse, R12 ;  /* 0x0000003e300c723c */ /* 0x080fe6000000180c */
[----:B------:R-:W4:Y:S01]  /*180f0*/  MUFU.EX2 R81, R81 ;  /* 0x0000005100517308 */ /* 0x000f220000000800 */
[----:B------:R-:W-:Y:S02]  /*18100*/  FADD.FTZ R171, R107, R171 ;  /* 0x000000ab6bab7221 */ /* 0x000fe40000010000 */
[----:B------:R-:W-:Y:S02]  /*18110*/  FADD.FTZ R125, R103, R125 ;  /* 0x0000007d677d7221 */ /* 0x000fe40000010000 */
[C---:B------:R-:W-:Y:S01]  /*18120*/  HMMA.16816.F32 R16, R44.reuse, R62, R16 ;  /* 0x0000003e2c10723c */ /* 0x040fe20000001810 */
[----:B------:R-:W5:Y:S03]  /*18130*/  LDSM.16.MT88.4 R60, [R211+0x4c00] ;  /* 0x004c0000d33c783b */ /* 0x000f660000004200 */
[----:B------:R-:W-:Y:S01]  /*18140*/  FADD.FTZ R108, R108, R173 ;  /* 0x000000ad6c6c7221 */ /* 0x000fe20000010000 */
[----:B------:R-:W-:Y:S01]  /*18150*/  MUFU.EX2 R92, R92 ;  /* 0x0000005c005c7308 */ /* 0x000fe20000000800 */
[----:B------:R-:W-:Y:S02]  /*18160*/  FADD.FTZ R106, R106, R171 ;  /* 0x000000ab6a6a7221 */ /* 0x000fe40000010000 */
[-C--:B------:R-:W-:Y:S04]  /*18170*/  HMMA.16816.F32 R20, R44, R52.reuse, R20 ;  /* 0x000000342c14723c */ /* 0x080fe80000001814 */
[----:B------:R-:W-:Y:S02]  /*18180*/  FADD.FTZ R125, R101, R125 ;  /* 0x0000007d657d7221 */ /* 0x000fe40000010000 */
[----:B------:R-:W-:Y:S01]  /*18190*/  FADD.FTZ R108, R102, R108 ;  /* 0x0000006c666c7221 */ /* 0x000fe20000010000 */
[----:B------:R-:W1:Y:S01]  /*181a0*/  MUFU.EX2 R87, R87 ;  /* 0x0000005700577308 */ /* 0x000e620000000800 */
[C---:B------:R-:W-:Y:S04]  /*181b0*/  HMMA.16816.F32 R24, R48.reuse, R52, R24 ;  /* 0x000000343018723c */ /* 0x040fe80000001818 */
[----:B------:R-:W-:Y:S02]  /*181c0*/  FADD.FTZ R106, R100, R106 ;  /* 0x0000006a646a7221 */ /* 0x000fe40000010000 */
[----:B------:R-:W-:Y:S02]  /*181d0*/  FADD.FTZ R125, R98, R125 ;  /* 0x0000007d627d7221 */ /* 0x000fe40000010000 */
[-C--:B------:R-:W-:Y:S01]  /*181e0*/  HMMA.16816.F32 R28, R48, R54.reuse, R28 ;  /* 0x00000036301c723c */ /* 0x080fe2000000181c */
[----:B------:R-:W-:Y:S03]  /*181f0*/  MUFU.EX2 R86, R86 ;  /* 0x0000005600567308 */ /* 0x000fe60000000800 */
[----:B------:R-:W-:Y:S02]  /*18200*/  FADD.FTZ R108, R96, R108 ;  /* 0x0000006c606c7221 */ /* 0x000fe40000010000 */
[----:B------:R-:W-:Y:S02]  /*18210*/  FADD.FTZ R106, R94, R106 ;  /* 0x0000006a5e6a7221 */ /* 0x000fe40000010000 */
[----:B------:R-:W-:Y:S01]  /*18220*/  HMMA.16816.F32 R32, R44, R54, R32 ;  /* 0x000000362c20723c */ /* 0x000fe20000001820 */
[----:B------:R-:W5:Y:S02]  /*18230*/  LDSM.16.MT88.4 R52, [R212+0x5000] ;  /* 0x00500000d434783b */ /* 0x000f640000004200 */
[----:B------:R-:W4:Y:S01]  /*18240*/  MUFU.EX2 R79, R79 ;  /* 0x0000004f004f7308 */ /* 0x000f220000000800 */
[----:B------:R-:W-:Y:S02]  /*18250*/  FADD.FTZ R108, R95, R108 ;  /* 0x0000006c5f6c7221 */ /* 0x000fe40000010000 */
[----:B--2---:R-:W-:Y:S01]  /*18260*/  FADD.FTZ R106, R93, R106 ;  /* 0x0000006a5d6a7221 */ /* 0x004fe20000010000 */
[----:B------:R-:W-:Y:S01]  /*18270*/  F2FP.PACK_AB R44, R95, R96 ;  /* 0x000000605f2c723e */ /* 0x000fe200000000ff */
[----:B-1----:R-:W-:Y:S01]  /*18280*/  FADD.FTZ R108, R90, R108 ;  /* 0x0000006c5a6c7221 */ /* 0x002fe20000010000 */
[----:B------:R-:W-:Y:S03]  /*18290*/  F2FP.PACK_AB R45, R93, R94 ;  /* 0x0000005e5d2d723e */ /* 0x000fe600000000ff */
[----:B---3--:R-:W-:Y:S01]  /*182a0*/  F2FP.PACK_AB R46, R83, R90 ;  /* 0x0000005a532e723e */ /* 0x008fe200000000ff */
[----:B------:R-:W1:Y:S01]  /*182b0*/  MUFU.EX2 R91, R91 ;  /* 0x0000005b005b7308 */ /* 0x000e620000000800 */
[----:B----4-:R-:W-:Y:S01]  /*182c0*/  F2FP.PACK_AB R47, R81, R88 ;  /* 0x00000058512f723e */ /* 0x010fe200000000ff */
[----:B------:R-:W-:Y:S01]  /*182d0*/  FADD.FTZ R106, R88, R106 ;  /* 0x0000006a586a7221 */ /* 0x000fe20000010000 */
[----:B------:R-:W-:Y:S01]  /*182e0*/  F2FP.PACK_AB R48, R87, R92 ;  /* 0x0000005c5730723e */ /* 0x000fe200000000ff */
[----:B------:R-:W-:Y:S02]  /*182f0*/  FADD.FTZ R108, R83, R108 ;  /* 0x0000006c536c7221 */ /* 0x000fe40000010000 */
[----:B------:R-:W-:Y:S02]  /*18300*/  FADD.FTZ R106, R81, R106 ;  /* 0x0000006a516a7221 */ /* 0x000fe40000010000 */
[-C--:B------:R-:W-:Y:S02]  /*18310*/  HMMA.16816.F32 R4, R44, R56.reuse, R4 ;  /* 0x000000382c04723c */ /* 0x080fe40000001804 */
[----:B------:R-:W2:Y:S01]  /*18320*/  MUFU.EX2 R85, R85 ;  /* 0x0000005500557308 */ /* 0x000ea20000000800 */
[----:B------:R-:W-:Y:S09]  /*18330*/  F2FP.PACK_AB R50, R79, R86 ;  /* 0x000000564f32723e */ /* 0x000ff200000000ff */
[----:B------:R-:W3:Y:S01]  /*18340*/  MUFU.EX2 R84, R84 ;  /* 0x0000005400547308 */ /* 0x000ee20000000800 */
[----:B-1----:R-:W-:Y:S09]  /*18350*/  FADD.FTZ R125, R91, R125 ;  /* 0x0000007d5b7d7221 */ /* 0x002ff20000010000 */
[----:B------:R-:W1:Y:S01]  /*18360*/  MUFU.EX2 R77, R77 ;  /* 0x0000004d004d7308 */ /* 0x000e620000000800 */
[C---:B--2---:R-:W-:Y:S01]  /*18370*/  F2FP.PACK_AB R49, R85.reuse, R91 ;  /* 0x0000005b5531723e */ /* 0x044fe200000000ff */
[----:B------:R-:W-:Y:S08]  /*18380*/  FADD.FTZ R125, R85, R125 ;  /* 0x0000007d557d7221 */ /* 0x000ff00000010000 */
[----:B------:R-:W-:Y:S01]  /*18390*/  MUFU.EX2 R82, R82 ;  /* 0x0000005200527308 */ /* 0x000fe20000000800 */
[----:B---3--:R-:W-:Y:S09]  /*183a0*/  FADD.FTZ R125, R84, R125 ;  /* 0x0000007d547d7221 */ /* 0x008ff20000010000 */
[----:B------:R-:W2:Y:S01]  /*183b0*/  MUFU.EX2 R75, R75 ;  /* 0x0000004b004b7308 */ /* 0x000ea20000000800 */
[C---:B-1----:R-:W-:Y:S01]  /*183c0*/  F2FP.PACK_AB R51, R77.reuse, R84 ;  /* 0x000000544d33723e */ /* 0x042fe200000000ff */
[----:B------:R-:W-:Y:S08]  /*183d0*/  FADD.FTZ R125, R77, R125 ;  /* 0x0000007d4d7d7221 */ /* 0x000ff00000010000 */
[----:B------:R-:W-:Y:S01]  /*183e0*/  MUFU.EX2 R80, R80 ;  /* 0x0000005000507308 */ /* 0x000fe20000000800 */
[C---:B------:R-:W-:Y:S07]  /*183f0*/  HMMA.16816.F32 R8, R48.reuse, R56, R8 ;  /* 0x000000383008723c */ /* 0x040fee0000001808 */
[--C-:B------:R-:W-:Y:S01]  /*18400*/  FFMA.FTZ R56, R162, c[0x0][0x23c], -R201.reuse ;  /* 0x00008f00a2387a23 */ /* 0x100fe200000108c9 */
[-C--:B------:R-:W-:Y:S01]  /*18410*/  HMMA.16816.F32 R12, R48, R58.reuse, R12 ;  /* 0x0000003a300c723c */ /* 0x080fe2000000180c */
[----:B------:R-:W1:Y:S07]  /*18420*/  MUFU.EX2 R74, R74 ;  /* 0x0000004a004a7308 */ /* 0x000e6e0000000800 */
[C---:B------:R-:W-:Y:S03]  /*18430*/  HMMA.16816.F32 R16, R44.reuse, R58, R16 ;  /* 0x0000003a2c10723c */ /* 0x040fe60000001810 */
[----:B------:R3:W-:Y:S05]  /*18440*/  MUFU.EX2 R132, R56 ;  /* 0x0000003800847308 */ /* 0x0007ea0000000800 */
[-C--:B-----5:R-:W-:Y:S05]  /*18450*/  HMMA.16816.F32 R20, R44, R60.reuse, R20 ;  /* 0x0000003c2c14723c */ /* 0x0a0fea0000001814 */
[----:B------:R-:W-:Y:S03]  /*18460*/  MUFU.EX2 R72, R72 ;  /* 0x0000004800487308 */ /* 0x000fe60000000800 */
[C---:B------:R-:W-:Y:S07]  /*18470*/  HMMA.16816.F32 R24, R48.reuse, R60, R24 ;  /* 0x0000003c3018723c */ /* 0x040fee0000001818 */
[----:B------:R-:W4:Y:S01]  /*18480*/  MUFU.EX2 R71, R71 ;  /* 0x0000004700477308 */ /* 0x000f220000000800 */
[-C--:B------:R-:W-:Y:S04]  /*18490*/  HMMA.16816.F32 R28, R48, R62.reuse, R28 ;  /* 0x0000003e301c723c */ /* 0x080fe8000000181c */
[--C-:B---3--:R-:W-:Y:S04]  /*184a0*/  FFMA.FTZ R56, R161, c[0x0][0x23c], -R201.reuse ;  /* 0x00008f00a1387a23 */ /* 0x108fe800000108c9 */
[----:B------:R-:W-:Y:S01]  /*184b0*/  HMMA.16816.F32 R32, R44, R62, R32 ;  /* 0x0000003e2c20723c */ /* 0x000fe20000001820 */
[----:B------:R3:W5:Y:S01]  /*184c0*/  MUFU.EX2 R133, R56 ;  /* 0x0000003800857308 */ /* 0x0007620000000800 */
[----:B------:R-:W-:Y:S05]  /*184d0*/  LDSM.16.MT88.4 R60, [R212+0x5400] ;  /* 0x00540000d43c783b */ /* 0x000fea0000004200 */
[C---:B--2---:R-:W-:Y:S01]  /*184e0*/  F2FP.PACK_AB R44, R75.reuse, R82 ;  /* 0x000000524b2c723e */ /* 0x044fe200000000ff */
[----:B------:R-:W-:Y:S01]  /*184f0*/  FADD.FTZ R82, R82, R108 ;  /* 0x0000006c52527221 */ /* 0x000fe20000010000 */
[----:B-1----:R-:W-:Y:S02]  /*18500*/  F2FP.PACK_AB R45, R74, R80 ;  /* 0x000000504a2d723e */ /* 0x002fe400000000ff */
[----:B------:R-:W1:Y:S01]  /*18510*/  MUFU.EX2 R70, R70 ;  /* 0x0000004600467308 */ /* 0x000e620000000800 */
[----:B------:R-:W-:Y:S02]  /*18520*/  FADD.FTZ R80, R80, R106 ;  /* 0x0000006a50507221 */ /* 0x000fe40000010000 */
[----:B------:R-:W-:Y:S01]  /*18530*/  FADD.FTZ R82, R75, R82 ;  /* 0x000000524b527221 */ /* 0x000fe20000010000 */
[C---:B----4-:R-:W-:Y:S01]  /*18540*/  F2FP.PACK_AB R46, R71.reuse, R72 ;  /* 0x00000048472e723e */ /* 0x050fe200000000ff */
[----:B------:R-:W-:Y:S02]  /*18550*/  FADD.FTZ R80, R74, R80 ;  /* 0x000000504a507221 */ /* 0x000fe40000010000 */
[----:B------:R-:W-:Y:S03]  /*18560*/  FADD.FTZ R82, R72, R82 ;  /* 0x0000005248527221 */ /* 0x000fe60000010000 */
[----:B------:R-:W2:Y:S01]  /*18570*/  MUFU.EX2 R69, R69 ;  /* 0x0000004500457308 */ /* 0x000ea20000000800 */
[----:B------:R-:W-:Y:S02]  /*18580*/  FADD.FTZ R82, R71, R82 ;  /* 0x0000005247527221 */ /* 0x000fe40000010000 */
[----:B---3--:R-:W-:Y:S02]  /*18590*/  FFMA.FTZ R56, R160, c[0x0][0x23c], -R201 ;  /* 0x00008f00a0387a23 */ /* 0x008fe400000108c9 */
[----:B-----5:R-:W-:Y:S02]  /*185a0*/  IMAD.MOV.U32 R129, RZ, RZ, R133 ;  /* 0x000000ffff817224 */ /* 0x020fe400078e0085 */
[----:B------:R-:W-:Y:S03]  /*185b0*/  FFMA.FTZ R201, R187, c[0x0][0x23c], -R201 ;  /* 0x00008f00bbc97a23 */ /* 0x000fe600000108c9 */
[----:B------:R3:W-:Y:S01]  /*185c0*/  MUFU.EX2 R134, R56 ;  /* 0x0000003800867308 */ /* 0x0007e20000000800 */
[----:B-1----:R-:W-:Y:S09]  /*185d0*/  FADD.FTZ R80, R70, R80 ;  /* 0x0000005046507221 */ /* 0x002ff20000010000 */
[----:B------:R-:W-:Y:S01]  /*185e0*/  MUFU.EX2 R78, R78 ;  /* 0x0000004e004e7308 */ /* 0x000fe20000000800 */
[C---:B--2---:R-:W-:Y:S01]  /*185f0*/  F2FP.PACK_AB R47, R69.reuse, R70 ;  /* 0x00000046452f723e */ /* 0x044fe200000000ff */
[----:B------:R-:W-:Y:S08]  /*18600*/  FADD.FTZ R80, R69, R80 ;  /* 0x0000005045507221 */ /* 0x000ff00000010000 */
[----:B------:R-:W1:Y:S01]  /*18610*/  MUFU.EX2 R68, R68 ;  /* 0x0000004400447308 */ /* 0x000e620000000800 */
[-C--:B------:R-:W-:Y:S01]  /*18620*/  HMMA.16816.F32 R4, R44, R52.reuse, R4 ;  /* 0x000000342c04723c */ /* 0x080fe20000001804 */
[----:B---3--:R-:W2:Y:S08]  /*18630*/  LDSM.16.MT88.4 R56, [R211+0x5000] ;  /* 0x00500000d338783b */ /* 0x008eb00000004200 */
[----:B------:R-:W-:Y:S10]  /*18640*/  MUFU.EX2 R67, R67 ;  /* 0x0000004300437308 */ /* 0x000ff40000000800 */
[----:B------:R-:W3:Y:S01]  /*18650*/  MUFU.EX2 R66, R66 ;  /* 0x0000004200427308 */ /* 0x000ee20000000800 */
[----:B-1----:R-:W-:Y:S09]  /*18660*/  F2FP.PACK_AB R48, R68, R78 ;  /* 0x0000004e4430723e */ /* 0x002ff200000000ff */
[----:B------:R-:W1:Y:S10]  /*18670*/  MUFU.EX2 R73, R73 ;  /* 0x0000004900497308 */ /* 0x000e740000000800 */
[----:B------:R-:W4:Y:S01]  /*18680*/  MUFU.EX2 R65, R65 ;  /* 0x0000004100417308 */ /* 0x000f220000000800 */
[----:B---3--:R-:W-:Y:S09]  /*18690*/  F2FP.PACK_AB R50, R66, R67 ;  /* 0x000000434232723e */ /* 0x008ff200000000ff */
[----:B------:R-:W3:Y:S01]  /*186a0*/  MUFU.EX2 R64, R64 ;  /* 0x0000004000407308 */ /* 0x000ee20000000800 */
[----:B-1----:R-:W-:Y:S09]  /*186b0*/  FADD.FTZ R125, R73, R125 ;  /* 0x0000007d497d7221 */ /* 0x002ff20000010000 */
[----:B------:R-:W1:Y:S01]  /*186c0*/  MUFU.EX2 R76, R76 ;  /* 0x0000004c004c7308 */ /* 0x000e620000000800 */
[C---:B----4-:R-:W-:Y:S01]  /*186d0*/  F2FP.PACK_AB R49, R65.reuse, R73 ;  /* 0x000000494131723e */ /* 0x050fe200000000ff */
[----:B------:R-:W-:Y:S08]  /*186e0*/  FADD.FTZ R125, R65, R125 ;  /* 0x0000007d417d7221 */ /* 0x000ff00000010000 */
[----:B------:R-:W4:Y:S01]  /*186f0*/  MUFU.EX2 R89, R89 ;  /* 0x0000005900597308 */ /* 0x000f220000000800 */
[----:B---3--:R-:W-:Y:S09]  /*18700*/  FADD.FTZ R125, R64, R125 ;  /* 0x0000007d407d7221 */ /* 0x008ff20000010000 */
[----:B------:R-:W3:Y:S01]  /*18710*/  MUFU.EX2 R97, R97 ;  /* 0x0000006100617308 */ /* 0x000ee20000000800 */
[C---:B-1----:R-:W-:Y:S01]  /*18720*/  F2FP.PACK_AB R51, R76.reuse, R64 ;  /* 0x000000404c33723e */ /* 0x042fe200000000ff */
[----:B------:R-:W-:Y:S08]  /*18730*/  FADD.FTZ R125, R76, R125 ;  /* 0x0000007d4c7d7221 */ /* 0x000ff00000010000 */
[----:B------:R-:W1:Y:S01]  /*18740*/  MUFU.EX2 R110, R110 ;  /* 0x0000006e006e7308 */ /* 0x000e620000000800 */
[C---:B------:R-:W-:Y:S04]  /*18750*/  HMMA.16816.F32 R8, R48.reuse, R52, R8 ;  /* 0x000000343008723c */ /* 0x040fe80000001808 */
[----:B----4-:R-:W-:Y:S04]  /*18760*/  FADD.FTZ R82, R89, R82 ;  /* 0x0000005259527221 */ /* 0x010fe80000010000 */
[-C--:B------:R-:W-:Y:S01]  /*18770*/  HMMA.16816.F32 R12, R48, R54.reuse, R12 ;  /* 0x00000036300c723c */ /* 0x080fe2000000180c */
[----:B------:R-:W4:Y:S03]  /*18780*/  MUFU.EX2 R121, R121 ;  /* 0x0000007900797308 */ /* 0x000f260000000800 */
[----:B---3--:R-:W-:Y:S04]  /*18790*/  FADD.FTZ R82, R97, R82 ;  /* 0x0000005261527221 */ /* 0x008fe80000010000 */
[C---:B------:R-:W-:Y:S01]  /*187a0*/  HMMA.16816.F32 R16, R44.reuse, R54, R16 ;  /* 0x000000362c10723c */ /* 0x040fe20000001810 */
[----:B------:R-:W3:Y:S02]  /*187b0*/  LDSM.16.MT88.4 R52, [R211+0x5400] ;  /* 0x00540000d334783b */ /* 0x000ee40000004200 */
[----:B------:R-:W5:Y:S01]  /*187c0*/  MUFU.EX2 R127, R127 ;  /* 0x0000007f007f7308 */ /* 0x000f620000000800 */
[----:B-1----:R-:W-:Y:S04]  /*187d0*/  FADD.FTZ R80, R110, R80 ;  /* 0x000000506e507221 */ /* 0x002fe80000010000 */
[-C--:B--2---:R-:W-:Y:S05]  /*187e0*/  HMMA.16816.F32 R20, R44, R56.reuse, R20 ;  /* 0x000000382c14723c */ /* 0x084fea0000001814 */
[----:B------:R-:W1:Y:S03]  /*187f0*/  MUFU.EX2 R140, R140 ;  /* 0x0000008c008c7308 */ /* 0x000e660000000800 */
[C---:B------:R-:W-:Y:S04]  /*18800*/  HMMA.16816.F32 R24, R48.reuse, R56, R24 ;  /* 0x000000383018723c */ /* 0x040fe80000001818 */
[----:B----4-:R-:W-:Y:S03]  /*18810*/  FADD.FTZ R80, R121, R80 ;  /* 0x0000005079507221 */ /* 0x010fe60000010000 */
[----:B------:R-:W2:Y:S01]  /*18820*/  MUFU.EX2 R141, R141 ;  /* 0x0000008d008d7308 */ /* 0x000ea20000000800 */
[-C--:B------:R-:W-:Y:S04]  /*18830*/  HMMA.16816.F32 R28, R48, R58.reuse, R28 ;  /* 0x0000003a301c723c */ /* 0x080fe8000000181c */
[----:B-----5:R-:W-:Y:S04]  /*18840*/  FADD.FTZ R82, R127, R82 ;  /* 0x000000527f527221 */ /* 0x020fe80000010000 */
[----:B------:R-:W-:Y:S01]  /*18850*/  HMMA.16816.F32 R32, R44, R58, R32 ;  /* 0x0000003a2c20723c */ /* 0x000fe20000001820 */
[----:B------:R-:W4:Y:S01]  /*18860*/  MUFU.EX2 R142, R142 ;  /* 0x0000008e008e7308 */ /* 0x000f220000000800 */
[----:B------:R-:W5:Y:S02]  /*18870*/  LDSM.16.MT88.4 R56, [R212+0x5800] ;  /* 0x00580000d438783b */ /* 0x000f640000004200 */
[C---:B-1----:R-:W-:Y:S03]  /*18880*/  FADD.FTZ R82, R140.reuse, R82 ;  /* 0x000000528c527221 */ /* 0x042fe60000010000 */
[----:B------:R-:W-:Y:S02]  /*18890*/  F2FP.PACK_AB R44, R97, R89 ;  /* 0x00000059612c723e */ /* 0x000fe400000000ff */
[----:B------:R-:W-:Y:S02]  /*188a0*/  F2FP.PACK_AB R45, R121, R110 ;  /* 0x0000006e792d723e */ /* 0x000fe400000000ff */
[----:B------:R-:W-:Y:S01]  /*188b0*/  MUFU.EX2 R143, R143 ;  /* 0x0000008f008f7308 */ /* 0x000fe20000000800 */
[----:B------:R-:W-:Y:S01]  /*188c0*/  F2FP.PACK_AB R46, R140, R127 ;  /* 0x0000007f8c2e723e */ /* 0x000fe200000000ff */
[----:B--2---:R-:W-:Y:S08]  /*188d0*/  FADD.FTZ R80, R141, R80 ;  /* 0x000000508d507221 */ /* 0x004ff00000010000 */
[----:B------:R-:W1:Y:S01]  /*188e0*/  MUFU.EX2 R144, R144 ;  /* 0x0000009000907308 */ /* 0x000e620000000800 */
[C---:B----4-:R-:W-:Y:S01]  /*188f0*/  F2FP.PACK_AB R47, R142.reuse, R141 ;  /* 0x0000008d8e2f723e */ /* 0x050fe200000000ff */
[----:B------:R-:W-:Y:S08]  /*18900*/  FADD.FTZ R80, R142, R80 ;  /* 0x000000508e507221 */ /* 0x000ff00000010000 */
[----:B------:R-:W-:Y:S01]  /*18910*/  MUFU.EX2 R145, R145 ;  /* 0x0000009100917308 */ /* 0x000fe20000000800 */
[-C--:B------:R-:W-:Y:S09]  /*18920*/  HMMA.16816.F32 R4, R44, R60.reuse, R4 ;  /* 0x0000003c2c04723c */ /* 0x080ff20000001804 */
[----:B------:R-:W2:Y:S03]  /*18930*/  MUFU.EX2 R146, R146 ;  /* 0x0000009200927308 */ /* 0x000ea60000000800 */
[----:B-1----:R-:W-:Y:S07]  /*18940*/  F2FP.PACK_AB R48, R144, R143 ;  /* 0x0000008f9030723e */ /* 0x002fee00000000ff */
[----:B------:R-:W1:Y:S10]  /*18950*/  MUFU.EX2 R147, R147 ;  /* 0x0000009300937308 */ /* 0x000e740000000800 */
[----:B------:R-:W4:Y:S01]  /*18960*/  MUFU.EX2 R164, R164 ;  /* 0x000000a400a47308 */ /* 0x000f220000000800 */
[----:B--2---:R-:W-:Y:S09]  /*18970*/  F2FP.PACK_AB R50, R146, R145 ;  /* 0x000000919232723e */ /* 0x004ff200000000ff */
[----:B------:R-:W2:Y:S01]  /*18980*/  MUFU.EX2 R165, R165 ;  /* 0x000000a500a57308 */ /* 0x000ea20000000800 */
[----:B-1----:R-:W-:Y:S09]  /*18990*/  FADD.FTZ R125, R147, R125 ;  /* 0x0000007d937d7221 */ /* 0x002ff20000010000 */
[----:B------:R-:W1:Y:S01]  /*189a0*/  MUFU.EX2 R166, R166 ;  /* 0x000000a600a67308 */ /* 0x000e620000000800 */
[C---:B----4-:R-:W-:Y:S01]  /*189b0*/  F2FP.PACK_AB R49, R164.reuse, R147 ;  /* 0x00000093a431723e */ /* 0x050fe200000000ff */
[----:B------:R-:W-:Y:S02]  /*189c0*/  FADD.FTZ R125, R164, R125 ;  /* 0x0000007da47d7221 */ /* 0x000fe40000010000 */
[----:B------:R-:W-:Y:S06]  /*189d0*/  IMAD.MOV.U32 R164, RZ, RZ, R0 ;  /* 0x000000ffffa47224 */ /* 0x000fec00078e0000 */
[----:B------:R-:W4:Y:S01]  /*189e0*/  MUFU.EX2 R167, R167 ;  /* 0x000000a700a77308 */ /* 0x000f220000000800 */
[----:B--2---:R-:W-:Y:S09]  /*189f0*/  FADD.FTZ R125, R165, R125 ;  /* 0x0000007da57d7221 */ /* 0x004ff20000010000 */
[----:B------:R-:W2:Y:S01]  /*18a00*/  MUFU.EX2 R251, R251 ;  /* 0x000000fb00fb7308 */ /* 0x000ea20000000800 */
[C---:B-1----:R-:W-:Y:S01]  /*18a10*/  F2FP.PACK_AB R51, R166.reuse, R165 ;  /* 0x000000a5a633723e */ /* 0x042fe200000000ff */
[----:B------:R-:W-:Y:S02]  /*18a20*/  FADD.FTZ R125, R166, R125 ;  /* 0x0000007da67d7221 */ /* 0x000fe40000010000 */
[----:B------:R-:W-:Y:S02]  /*18a30*/  IMAD.MOV.U32 R166, RZ, RZ, R3 ;  /* 0x000000ffffa67224 */ /* 0x000fe400078e0003 */
[----:B------:R-:W-:Y:S04]  /*18a40*/  IMAD.MOV.U32 R165, RZ, RZ, R2 ;  /* 0x000000ffffa57224 */ /* 0x000fe800078e0002 */
[----:B------:R-:W1:Y:S01]  /*18a50*/  MUFU.EX2 R250, R250 ;  /* 0x000000fa00fa7308 */ /* 0x000e620000000800 */
[C---:B------:R-:W-:Y:S04]  /*18a60*/  HMMA.16816.F32 R8, R48.reuse, R60, R8 ;  /* 0x0000003c3008723c */ /* 0x040fe80000001808 */
[----:B----4-:R-:W-:Y:S03]  /*18a70*/  FADD.FTZ R82, R167, R82 ;  /* 0x00000052a7527221 */ /* 0x010fe60000010000 */
[----:B------:R-:W-:Y:S01]  /*18a80*/  IMAD.MOV.U32 R61, RZ, RZ, R134 ;  /* 0x000000ffff3d7224 */ /* 0x000fe200078e0086 */
[-C--:B------:R-:W-:Y:S01]  /*18a90*/  HMMA.16816.F32 R12, R48, R62.reuse, R12 ;  /* 0x0000003e300c723c */ /* 0x080fe2000000180c */
[----:B------:R-:W4:Y:S03]  /*18aa0*/  MUFU.EX2 R248, R248 ;  /* 0x000000f800f87308 */ /* 0x000f260000000800 */
[----:B------:R-:W-:Y:S01]  /*18ab0*/  FFMA.FTZ R60, R130, c[0x0][0x23c], -R198 ;  /* 0x00008f00823c7a23 */ /* 0x000fe200000108c6 */
[----:B--2---:R-:W-:Y:S01]  /*18ac0*/  F2FP.PACK_AB R40, R251, R167 ;  /* 0x000000a7fb28723e */ /* 0x004fe200000000ff */
[----:B------:R-:W-:Y:S02]  /*18ad0*/  IMAD.MOV.U32 R130, RZ, RZ, R132 ;  /* 0x000000ffff827224 */ /* 0x000fe400078e0084 */
[C---:B------:R-:W-:Y:S03]  /*18ae0*/  HMMA.16816.F32 R16, R44.reuse, R62, R16 ;  /* 0x0000003e2c10723c */ /* 0x040fe60000001810 */
[----:B------:R-:W2:Y:S01]  /*18af0*/  MUFU.EX2 R247, R247 ;  /* 0x000000f700f77308 */ /* 0x000ea20000000800 */
[----:B------:R-:W-:Y:S02]  /*18b00*/  FFMA.FTZ R198, R131, c[0x0][0x23c], -R198 ;  /* 0x00008f0083c67a23 */ /* 0x000fe400000108c6 */
[----:B------:R-:W-:Y:S02]  /*18b10*/  FADD.FTZ R82, R251, R82 ;  /* 0x00000052fb527221 */ /* 0x000fe40000010000 */
[-C--:B---3--:R-:W-:Y:S04]  /*18b20*/  HMMA.16816.F32 R20, R44, R52.reuse, R20 ;  /* 0x000000342c14723c */ /* 0x088fe80000001814 */
[----:B-1----:R-:W-:Y:S01]  /*18b30*/  FADD.FTZ R80, R250, R80 ;  /* 0x00000050fa507221 */ /* 0x002fe20000010000 */
[----:B------:R-:W1:Y:S01]  /*18b40*/  MUFU.EX2 R246, R246 ;  /* 0x000000f600f67308 */ /* 0x000e620000000800 */
[----:B------:R-:W-:Y:S02]  /*18b50*/  IMAD.MOV.U32 R167, RZ, RZ, R36 ;  /* 0x000000ffffa77224 */ /* 0x000fe400078e0024 */
[C---:B------:R-:W-:Y:S04]  /*18b60*/  HMMA.16816.F32 R24, R48.reuse, R52, R24 ;  /* 0x000000343018723c */ /* 0x040fe80000001818 */
[C---:B----4-:R-:W-:Y:S01]  /*18b70*/  F2FP.PACK_AB R41, R248.reuse, R250 ;  /* 0x000000faf829723e */ /* 0x050fe200000000ff */
[----:B------:R-:W-:Y:S02]  /*18b80*/  FADD.FTZ R80, R248, R80 ;  /* 0x00000050f8507221 */ /* 0x000fe40000010000 */
[----:B------:R-:W3:Y:S01]  /*18b90*/  MUFU.EX2 R203, R203 ;  /* 0x000000cb00cb7308 */ /* 0x000ee20000000800 */
[-C--:B------:R-:W-:Y:S01]  /*18ba0*/  HMMA.16816.F32 R28, R48, R54.reuse, R28 ;  /* 0x00000036301c723c */ /* 0x080fe2000000181c */
[----:B------:R-:W4:Y:S03]  /*18bb0*/  LDSM.16.MT88.4 R48, [R211+0x5800] ;  /* 0x00580000d330783b */ /* 0x000f260000004200 */
[----:B------:R-:W-:Y:S02]  /*18bc0*/  FADD.FTZ R52, R170, R191 ;  /* 0x000000bfaa347221 */ /* 0x000fe40000010000 */
[----:B--2---:R-:W-:Y:S02]  /*18bd0*/  FADD.FTZ R82, R247, R82 ;  /* 0x00000052f7527221 */ /* 0x004fe40000010000 */
[----:B------:R-:W-:Y:S01]  /*18be0*/  FADD.FTZ R52, R43, R52 ;  /* 0x000000342b347221 */ /* 0x000fe20000010000 */
[----:B------:R-:W2:Y:S01]  /*18bf0*/  MUFU.EX2 R202, R202 ;  /* 0x000000ca00ca7308 */ /* 0x000ea20000000800 */
[----:B------:R-:W-:Y:S04]  /*18c00*/  HMMA.16816.F32 R32, R44, R54, R32 ;  /* 0x000000362c20723c */ /* 0x000fe80000001820 */
[----:B-1----:R-:W-:Y:S01]  /*18c10*/  F2FP.PACK_AB R42, R246, R247 ;  /* 0x000000f7f62a723e */ /* 0x002fe200000000ff */
[----:B------:R-:W-:Y:S02]  /*18c20*/  FADD.FTZ R52, R120, R52 ;  /* 0x0000003478347221 */ /* 0x000fe40000010000 */
[----:B------:R-:W-:Y:S01]  /*18c30*/  F2FP.PACK_AB R44, R129, R130 ;  /* 0x00000082812c723e */ /* 0x000fe200000000ff */
[----:B------:R-:W-:Y:S01]  /*18c40*/  FADD.FTZ R82, R246, R82 ;  /* 0x00000052f6527221 */ /* 0x000fe20000010000 */
[----:B------:R-:W1:Y:S03]  /*18c50*/  MUFU.EX2 R252, R252 ;  /* 0x000000fc00fc7308 */ /* 0x000e660000000800 */
[----:B------:R-:W-:Y:S02]  /*18c60*/  FADD.FTZ R52, R114, R52 ;  /* 0x0000003472347221 */ /* 0x000fe40000010000 */
[----:B---3--:R-:W-:Y:S02]  /*18c70*/  FADD.FTZ R80, R203, R80 ;  /* 0x00000050cb507221 */ /* 0x008fe40000010000 */
[----:B------:R-:W-:Y:S03]  /*18c80*/  FADD.FTZ R52, R113, R52 ;  /* 0x0000003471347221 */ /* 0x000fe60000010000 */
[----:B------:R-:W3:Y:S01]  /*18c90*/  MUFU.EX2 R249, R249 ;  /* 0x000000f900f97308 */ /* 0x000ee20000000800 */
[----:B------:R-:W-:Y:S01]  /*18ca0*/  FADD.FTZ R52, R105, R52 ;  /* 0x0000003469347221 */ /* 0x000fe20000010000 */
[----:B--2---:R-:W-:Y:S03]  /*18cb0*/  F2FP.PACK_AB R43, R202, R203 ;  /* 0x000000cbca2b723e */ /* 0x004fe600000000ff */
[----:B------:R-:W-:Y:S02]  /*18cc0*/  FADD.FTZ R104, R104, R52 ;  /* 0x0000003468687221 */ /* 0x000fe40000010000 */
[----:B------:R-:W-:Y:S02]  /*18cd0*/  FADD.FTZ R80, R202, R80 ;  /* 0x00000050ca507221 */ /* 0x000fe40000010000 */
[----:B------:R-:W-:Y:S01]  /*18ce0*/  FADD.FTZ R104, R99, R104 ;  /* 0x0000006863687221 */ /* 0x000fe20000010000 */
[----:B------:R-:W2:Y:S01]  /*18cf0*/  MUFU.EX2 R245, R245 ;  /* 0x000000f500f57308 */ /* 0x000ea20000000800 */
[-C--:B-----5:R-:W-:Y:S05]  /*18d00*/  HMMA.16816.F32 R4, R40, R56.reuse, R4 ;  /* 0x000000382804723c */ /* 0x0a0fea0000001804 */
[----:B-1----:R-:W-:Y:S01]  /*18d10*/  F2FP.PACK_AB R46, R252, R61 ;  /* 0x0000003dfc2e723e */ /* 0x002fe200000000ff */
[----:B------:R-:W-:Y:S03]  /*18d20*/  FADD.FTZ R104, R92, R104 ;  /* 0x000000685c687221 */ /* 0x000fe60000010000 */
[----:B------:R-:W1:Y:S03]  /*18d30*/  MUFU.EX2 R244, R244 ;  /* 0x000000f400f47308 */ /* 0x000e660000000800 */
[----:B------:R-:W-:Y:S02]  /*18d40*/  FADD.FTZ R104, R87, R104 ;  /* 0x0000006857687221 */ /* 0x000fe40000010000 */
[----:B---3--:R-:W-:Y:S02]  /*18d50*/  FADD.FTZ R125, R249, R125 ;  /* 0x0000007df97d7221 */ /* 0x008fe40000010000 */
[----:B------:R-:W-:Y:S03]  /*18d60*/  FADD.FTZ R104, R86, R104 ;  /* 0x0000006856687221 */ /* 0x000fe60000010000 */
[----:B------:R-:W3:Y:S01]  /*18d70*/  MUFU.EX2 R243, R243 ;  /* 0x000000f300f37308 */ /* 0x000ee20000000800 */
[----:B------:R-:W-:Y:S01]  /*18d80*/  FADD.FTZ R104, R79, R104 ;  /* 0x000000684f687221 */ /* 0x000fe20000010000 */
[C---:B--2---:R-:W-:Y:S03]  /*18d90*/  F2FP.PACK_AB R45, R245.reuse, R249 ;  /* 0x000000f9f52d723e */ /* 0x044fe600000000ff */
[----:B------:R-:W-:Y:S02]  /*18da0*/  FADD.FTZ R78, R78, R104 ;  /* 0x000000684e4e7221 */ /* 0x000fe40000010000 */
[----:B------:R-:W-:Y:S02]  /*18db0*/  FADD.FTZ R125, R245, R125 ;  /* 0x0000007df57d7221 */ /* 0x000fe40000010000 */
[----:B------:R-:W-:Y:S01]  /*18dc0*/  FADD.FTZ R78, R68, R78 ;  /* 0x0000004e444e7221 */ /* 0x000fe20000010000 */
[----:B------:R-:W2:Y:S03]  /*18dd0*/  MUFU.EX2 R169, R169 ;  /* 0x000000a900a97308 */ /* 0x000ea60000000800 */
[----:B------:R-:W-:Y:S02]  /*18de0*/  FADD.FTZ R78, R67, R78 ;  /* 0x0000004e434e7221 */ /* 0x000fe40000010000 */
[----:B-1----:R-:W-:Y:S02]  /*18df0*/  FADD.FTZ R125, R244, R125 ;  /* 0x0000007df47d7221 */ /* 0x002fe40000010000 */
[----:B------:R-:W-:Y:S03]  /*18e00*/  FADD.FTZ R78, R66, R78 ;  /* 0x0000004e424e7221 */ /* 0x000fe60000010000 */
[----:B------:R-:W1:Y:S01]  /*18e10*/  MUFU.EX2 R168, R168 ;  /* 0x000000a800a87308 */ /* 0x000e620000000800 */
[----:B------:R-:W-:Y:S01]  /*18e20*/  FADD.FTZ R78, R143, R78 ;  /* 0x0000004e8f4e7221 */ /* 0x000fe20000010000 */
[C---:B---3--:R-:W-:Y:S03]  /*18e30*/  F2FP.PACK_AB R47, R243.reuse, R244 ;  /* 0x000000f4f32f723e */ /* 0x048fe600000000ff */
[----:B------:R-:W-:Y:S02]  /*18e40*/  FADD.FTZ R78, R144, R78 ;  /* 0x0000004e904e7221 */ /* 0x000fe40000010000 */
[----:B------:R-:W-:Y:S02]  /*18e50*/  FADD.FTZ R125, R243, R125 ;  /* 0x0000007df37d7221 */ /* 0x000fe40000010000 */
[----:B------:R-:W-:Y:S01]  /*18e60*/  FADD.FTZ R78, R145, R78 ;  /* 0x0000004e914e7221 */ /* 0x000fe20000010000 */
[----:B------:R-:W3:Y:S01]  /*18e70*/  MUFU.EX2 R118, R118 ;  /* 0x0000007600767308 */ /* 0x000ee20000000800 */
[C---:B------:R-:W-:Y:S04]  /*18e80*/  HMMA.16816.F32 R8, R44.reuse, R56, R8 ;  /* 0x000000382c08723c */ /* 0x040fe80000001808 */
[----:B------:R-:W-:Y:S02]  /*18e90*/  FADD.FTZ R78, R146, R78 ;  /* 0x0000004e924e7221 */ /* 0x000fe40000010000 */
[----:B--2---:R-:W-:Y:S02]  /*18ea0*/  FADD.FTZ R82, R169, R82 ;  /* 0x00000052a9527221 */ /* 0x004fe40000010000 */
[-C--:B------:R-:W-:Y:S01]  /*18eb0*/  HMMA.16816.F32 R12, R44, R58.reuse, R12 ;  /* 0x0000003a2c0c723c */ /* 0x080fe2000000180c */
[----:B------:R-:W2:Y:S03]  /*18ec0*/  MUFU.EX2 R119, R119 ;  /* 0x0000007700777308 */ /* 0x000ea60000000800 */
[----:B------:R-:W-:Y:S01]  /*18ed0*/  FADD.FTZ R78, R130, R78 ;  /* 0x0000004e824e7221 */ /* 0x000fe20000010000 */
[C---:B-1----:R-:W-:Y:S01]  /*18ee0*/  F2FP.PACK_AB R132, R168.reuse, R169 ;  /* 0x000000a9a884723e */ /* 0x042fe200000000ff */
[----:B------:R-:W-:Y:S02]  /*18ef0*/  FADD.FTZ R82, R168, R82 ;  /* 0x00000052a8527221 */ /* 0x000fe40000010000 */
[C---:B------:R-:W-:Y:S03]  /*18f00*/  HMMA.16816.F32 R16, R40.reuse, R58, R16 ;  /* 0x0000003a2810723c */ /* 0x040fe60000001810 */
[----:B------:R-:W1:Y:S01]  /*18f10*/  MUFU.EX2 R128, R128 ;  /* 0x0000008000807308 */ /* 0x000e620000000800 */
[----:B------:R-:W-:Y:S02]  /*18f20*/  FADD.FTZ R78, R129, R78 ;  /* 0x0000004e814e7221 */ /* 0x000fe40000010000 */
[----:B---3--:R-:W-:Y:S02]  /*18f30*/  FADD.FTZ R80, R118, R80 ;  /* 0x0000005076507221 */ /* 0x008fe40000010000 */
[-C--:B----4-:R-:W-:Y:S04]  /*18f40*/  HMMA.16816.F32 R20, R40, R48.reuse, R20 ;  /* 0x000000302814723c */ /* 0x090fe80000001814 */
[----:B------:R-:W-:Y:S01]  /*18f50*/  FADD.FTZ R78, R61, R78 ;  /* 0x0000004e3d4e7221 */ /* 0x000fe20000010000 */
[----:B------:R-:W3:Y:S03]  /*18f60*/  MUFU.EX2 R200, R200 ;  /* 0x000000c800c87308 */ /* 0x000ee60000000800 */
[C---:B------:R-:W-:Y:S04]  /*18f70*/  HMMA.16816.F32 R24, R44.reuse, R48, R24 ;  /* 0x000000302c18723c */ /* 0x040fe80000001818 */
[C---:B--2---:R-:W-:Y:S01]  /*18f80*/  F2FP.PACK_AB R133, R119.reuse, R118 ;  /* 0x000000767785723e */ /* 0x044fe200000000ff */
[----:B------:R-:W-:Y:S02]  /*18f90*/  FADD.FTZ R78, R252, R78 ;  /* 0x0000004efc4e7221 */ /* 0x000fe40000010000 */
[----:B------:R-:W2:Y:S01]  /*18fa0*/  MUFU.EX2 R60, R60 ;  /* 0x0000003c003c7308 */ /* 0x000ea20000000800 */
[-C--:B------:R-:W-:Y:S04]  /*18fb0*/  HMMA.16816.F32 R28, R44, R50.reuse, R28 ;  /* 0x000000322c1c723c */ /* 0x080fe8000000181c */
[----:B------:R-:W-:Y:S02]  /*18fc0*/  FADD.FTZ R80, R119, R80 ;  /* 0x0000005077507221 */ /* 0x000fe40000010000 */
[----:B-1----:R-:W-:Y:S02]  /*18fd0*/  FADD.FTZ R82, R128, R82 ;  /* 0x0000005280527221 */ /* 0x002fe40000010000 */
[----:B------:R-:W-:Y:S01]  /*18fe0*/  HMMA.16816.F32 R32, R40, R50, R32 ;  /* 0x000000322820723c */ /* 0x000fe20000001820 */
[----:B------:R-:W1:Y:S01]  /*18ff0*/  MUFU.EX2 R198, R198 ;  /* 0x000000c600c67308 */ /* 0x000e620000000800 */
[----:B------:R-:W4:Y:S02]  /*19000*/  LDSM.16.MT88.4 R40, [R211+0x5c00] ;  /* 0x005c0000d328783b */ /* 0x000f240000004200 */
[C---:B---3--:R-:W-:Y:S01]  /*19010*/  F2FP.PACK_AB R134, R200.reuse, R128 ;  /* 0x00000080c886723e */ /* 0x048fe200000000ff */
[----:B------:R-:W-:Y:S06]  /*19020*/  FADD.FTZ R242, R200, R82 ;  /* 0x00000052c8f27221 */ /* 0x000fec0000010000 */
[----:B------:R-:W3:Y:S01]  /*19030*/  MUFU.EX2 R37, R190 ;  /* 0x000000be00257308 */ /* 0x000ee20000000800 */
[----:B--2---:R-:W-:Y:S09]  /*19040*/  FADD.FTZ R80, R60, R80 ;  /* 0x000000503c507221 */ /* 0x004ff20000010000 */
[----:B------:R-:W2:Y:S01]  /*19050*/  MUFU.EX2 R38, R189 ;  /* 0x000000bd00267308 */ /* 0x000ea20000000800 */
[C---:B-1----:R-:W-:Y:S01]  /*19060*/  F2FP.PACK_AB R135, R198.reuse, R60 ;  /* 0x0000003cc687723e */ /* 0x042fe200000000ff */
[----:B------:R-:W-:Y:S08]  /*19070*/  FADD.FTZ R241, R198, R80 ;  /* 0x00000050c6f17221 */ /* 0x000ff00000010000 */
[----:B------:R-:W1:Y:S01]  /*19080*/  MUFU.EX2 R39, R188 ;  /* 0x000000bc00277308 */ /* 0x000e620000000800 */
[-C--:B------:R-:W-:Y:S05]  /*19090*/  HMMA.16816.F32 R160, R132, R148.reuse, R4 ;  /* 0x0000009484a0723c */ /* 0x080fea0000001804 */
[----:B---3--:R-:W-:Y:S04]  /*190a0*/  FADD.FTZ R78, R37, R78 ;  /* 0x0000004e254e7221 */ /* 0x008fe80000010000 */
[----:B------:R-:W3:Y:S03]  /*190b0*/  MUFU.EX2 R201, R201 ;  /* 0x000000c900c97308 */ /* 0x000ee60000000800 */
[C---:B--2---:R-:W-:Y:S01]  /*190c0*/  F2FP.PACK_AB R136, R38.reuse, R37 ;  /* 0x000000252688723e */ /* 0x044fe200000000ff */
[----:B------:R-:W-:Y:S06]  /*190d0*/  FADD.FTZ R78, R38, R78 ;  /* 0x0000004e264e7221 */ /* 0x000fec0000010000 */
[----:B------:R-:W2:Y:S01]  /*190e0*/  MUFU.EX2 R195, R195 ;  /* 0x000000c300c37308 */ /* 0x000ea20000000800 */
[----:B-1----:R-:W-:Y:S09]  /*190f0*/  FADD.FTZ R78, R39, R78 ;  /* 0x0000004e274e7221 */ /* 0x002ff20000010000 */
[----:B------:R-:W1:Y:S01]  /*19100*/  MUFU.EX2 R194, R194 ;  /* 0x000000c200c27308 */ /* 0x000e620000000800 */
[C---:B---3--:R-:W-:Y:S01]  /*19110*/  F2FP.PACK_AB R138, R201.reuse, R39 ;  /* 0x00000027c98a723e */ /* 0x048fe200000000ff */
[----:B------:R-:W-:Y:S08]  /*19120*/  FADD.FTZ R240, R201, R78 ;  /* 0x0000004ec9f07221 */ /* 0x000ff00000010000 */
[----:B------:R-:W3:Y:S01]  /*19130*/  MUFU.EX2 R193, R193 ;  /* 0x000000c100c17308 */ /* 0x000ee20000000800 */
[----:B--2---:R-:W-:Y:S09]  /*19140*/  FADD.FTZ R125, R195, R125 ;  /* 0x0000007dc37d7221 */ /* 0x004ff20000010000 */
[----:B------:R-:W2:Y:S01]  /*19150*/  MUFU.EX2 R199, R199 ;  /* 0x000000c700c77308 */ /* 0x000ea20000000800 */
[C---:B-1----:R-:W-:Y:S01]  /*19160*/  F2FP.PACK_AB R137, R194.reuse, R195 ;  /* 0x000000c3c289723e */ /* 0x042fe200000000ff */
[----:B------:R-:W-:Y:S04]  /*19170*/  FADD.FTZ R125, R194, R125 ;  /* 0x0000007dc27d7221 */ /* 0x000fe80000010000 */
[----:B---3--:R-:W-:Y:S01]  /*19180*/  FADD.FTZ R125, R193, R125 ;  /* 0x0000007dc17d7221 */ /* 0x008fe20000010000 */
[C---:B--2---:R-:W-:Y:S03]  /*19190*/  F2FP.PACK_AB R139, R199.reuse, R193 ;  /* 0x000000c1c78b723e */ /* 0x044fe600000000ff */
        /* <DEDUP_REMOVED lines=9> */
.L_x_271:
[----:B------:R-:W1:Y:S01]  /*19230*/  SHFL.BFLY PT, R4, R240, 0x2, 0x1f ;  /* 0x0c401f00f0047f89 */ /* 0x000e6200000e0000 */
[----:B------:R-:W-:Y:S01]  /*19240*/  IMAD.MOV.U32 R13, RZ, RZ, 0x3f800000 ;  /* 0x3f800000ff0d7424 */ /* 0x000fe200078e00ff */
[----:B------:R-:W-:Y:S01]  /*19250*/  MOV R14, 0x3f800000 ;  /* 0x3f800000000e7802 */ /* 0x000fe20000000f00 */
[----:B------:R-:W-:Y:S01]  /*19260*/  IMAD.MOV.U32 R15, RZ, RZ, 0x3f800000 ;  /* 0x3f800000ff0f7424 */ /* 0x000fe200078e00ff */
[----:B------:R-:W2:Y:S01]  /*19270*/  SHFL.BFLY PT, R5, R242, 0x2, 0x1f ;  /* 0x0c401f00f2057f89 */ /* 0x000ea200000e0000 */
[----:B------:R-:W3:Y:S01]  /*19280*/  S2UR UR6, SR_CTAID.Y ;  /* 0x00000000000679c3 */ /* 0x000ee20000002600 */
[----:B------:R-:W-:Y:S01]  /*19290*/  UISETP.NE.AND UP4, UPT, UR10, -0x1, UPT ;  /* 0xffffffff0a00788c */ /* 0x000fe2000bf85270 */
[----:B------:R-:W-:Y:S01]  /*192a0*/  BSSY B0, `(.L_x_275) ;  /* 0x00000e8000007945 */ /* 0x000fe20003800000 */
[----:B------:R-:W4:Y:S01]  /*192b0*/  SHFL.BFLY PT, R6, R241, 0x2, 0x1f ;  /* 0x0c401f00f1067f89 */ /* 0x000f2200000e0000 */
[----:B------:R-:W-:-:S02]  /*192c0*/  ULDC.64 UR4, c[0x0][0x1e8] ;  /* 0x00007a0000047ab9 */ /* 0x000fc40000000a00 */
[----:B------:R-:W-:Y:S02]  /*192d0*/  ULDC.U8 UR9, c[0x0][0x329] ;  /* 0x0000ca4000097ab9 */ /* 0x000fe40000000000 */
[----:B------:R-:W-:Y:S01]  /*192e0*/  UISETP.NE.AND UP1, UPT, UR9, URZ, UPT ;  /* 0x0000003f0900728c */ /* 0x000fe2000bf25270 */
[----:B------:R-:W5:Y:S01]  /*192f0*/  S2UR UR11, SR_CTAID.Z ;  /* 0x00000000000b79c3 */ /* 0x000f620000002700 */
[----:B------:R-:W-:Y:S02]  /*19300*/  ULDC UR8, c[0x0][0x214] ;  /* 0x0000850000087ab9 */ /* 0x000fe40000000800 */
[----:B------:R-:W-:Y:S02]  /*19310*/  @UP4 UIMAD.WIDE.U32 UR14, UR10, UR4, URZ ;  /* 0x000000040a0e42a5 */ /* 0x000fe4000f8e003f */
[----:B------:R-:W-:Y:S02]  /*19320*/  UMOV UR24, URZ ;  /* 0x0000003f00187c82 */ /* 0x000fe40008000000 */
[----:B------:R-:W-:-:S02]  /*19330*/  @UP4 UIMAD UR7, UR10, UR5, UR15 ;  /* 0x000000050a0742a4 */ /* 0x000fc4000f8e020f */
[----:B------:R-:W-:Y:S01]  /*19340*/  UMOV UR25, URZ ;  /* 0x0000003f00197c82 */ /* 0x000fe20008000000 */
[----:B-1----:R-:W-:Y:S01]  /*19350*/  FADD.FTZ R240, R4, R240 ;  /* 0x000000f004f07221 */ /* 0x002fe20000010000 */
[----:B------:R-:W-:Y:S01]  /*19360*/  ULDC.64 UR4, c[0x0][0x1e0] ;  /* 0x0000780000047ab9 */ /* 0x000fe20000000a00 */
[----:B------:R-:W1:Y:S01]  /*19370*/  S2R R4, SR_TID.X ;  /* 0x0000000000047919 */ /* 0x000e620000002100 */
[----:B------:R-:W-:Y:S01]  /*19380*/  @UP1 ULDC UR15, c[0x0][0x210] ;  /* 0x00008400000f1ab9 */ /* 0x000fe20000000800 */
[----:B--2---:R-:W-:Y:S01]  /*19390*/  FADD.FTZ R242, R5, R242 ;  /* 0x000000f205f27221 */ /* 0x004fe20000010000 */
[----:B---3--:R-:W-:Y:S01]  /*193a0*/  @!UP4 USHF.R.S32.HI UR12, URZ, 0x1f, UR6 ;  /* 0x0000001f3f0cc899 */ /* 0x008fe20008011406 */
[----:B------:R-:W2:Y:S01]  /*193b0*/  SHFL.BFLY PT, R10, R240, 0x1, 0x1f ;  /* 0x0c201f00f00a7f89 */ /* 0x000ea200000e0000 */
[----:B------:R-:W-:Y:S01]  /*193c0*/  @!UP4 UIMAD.WIDE.U32 UR22, UR6, UR4, URZ ;  /* 0x000000040616c2a5 */ /* 0x000fe2000f8e003f */
[----:B----4-:R-:W-:Y:S01]  /*193d0*/  FADD.FTZ R241, R6, R241 ;  /* 0x000000f106f17221 */ /* 0x010fe20000010000 */
[----:B------:R-:W-:Y:S01]  /*193e0*/  @!UP4 UIMAD UR12, UR12, UR4, URZ ;  /* 0x000000040c0cc2a4 */ /* 0x000fe2000f8e023f */
[----:B------:R-:W3:Y:S01]  /*193f0*/  SHFL.BFLY PT, R5, R233, 0x2, 0x1f ;  /* 0x0c401f00e9057f89 */ /* 0x000ee200000e0000 */
[----:B------:R-:W-:-:S02]  /*19400*/  @UP1 UIMAD UR15, UR15, UR8, URZ ;  /* 0x000000080f0f12a4 */ /* 0x000fc4000f8e023f */
[----:B------:R-:W-:Y:S01]  /*19410*/  ULDC.U8 UR4, c[0x0][0x328] ;  /* 0x0000ca0000047ab9 */ /* 0x000fe20000000000 */
[----:B------:R-:W4:Y:S01]  /*19420*/  SHFL.BFLY PT, R12, R242, 0x1, 0x1f ;  /* 0x0c201f00f20c7f89 */ /* 0x000f2200000e0000 */
[----:B------:R-:W-:Y:S02]  /*19430*/  UISETP.NE.AND UP3, UPT, UR4, URZ, UPT ;  /* 0x0000003f0400728c */ /* 0x000fe4000bf65270 */
[----:B------:R-:W-:Y:S01]  /*19440*/  @!UP4 UIMAD UR12, UR6, UR5, UR12 ;  /* 0x00000005060cc2a4 */ /* 0x000fe2000f8e020c */
[----:B------:R-:W5:Y:S01]  /*19450*/  SHFL.BFLY PT, R11, R241, 0x1, 0x1f ;  /* 0x0c201f00f10b7f89 */ /* 0x000f6200000e0000 */
[----:B------:R-:W-:Y:S01]  /*19460*/  UISETP.NE.OR UP2, UPT, UR9, URZ, !UP3 ;  /* 0x0000003f0900728c */ /* 0x000fe2000df45670 */
[----:B------:R-:W5:Y:S01]  /*19470*/  S2UR UR9, SR_CTAID.X ;  /* 0x00000000000979c3 */ /* 0x000f620000002500 */
[----:B------:R-:W-:Y:S02]  /*19480*/  ULDC UR5, c[0x0][0x234] ;  /* 0x00008d0000057ab9 */ /* 0x000fe40000000800 */
[----:B------:R-:W-:-:S02]  /*19490*/  UISETP.NE.OR UP0, UPT, UR10, -0x1, UP2 ;  /* 0xffffffff0a00788c */ /* 0x000fc40009705670 */
[----:B------:R-:W-:Y:S01]  /*194a0*/  @!UP1 USEL UR15, UR8, UR5, !UP3 ;  /* 0x00000005080f9287 */ /* 0x000fe2000d800000 */
[----:B-1----:R-:W-:Y:S01]  /*194b0*/  SHF.R.S32.HI R6, RZ, 0x1f, R4 ;  /* 0x0000001fff067819 */ /* 0x002fe20000011404 */
[----:B------:R-:W-:Y:S02]  /*194c0*/  ULDC UR4, c[0x0][0x1c0] ;  /* 0x0000700000047ab9 */ /* 0x000fe40000000800 */
[----:B------:R-:W-:Y:S01]  /*194d0*/  @UP1 UMOV UR17, 0x1 ;  /* 0x0000000100111882 */ /* 0x000fe20000000000 */
[----:B--2---:R-:W-:Y:S01]  /*194e0*/  FADD.FTZ R10, R240, R10 ;  /* 0x0000000af00a7221 */ /* 0x004fe20000010000 */
[----:B------:R-:W-:Y:S01]  /*194f0*/  LEA.HI R8, R6, R4, RZ, 0x2 ;  /* 0x0000000406087211 */ /* 0x000fe200078f10ff */
[----:B------:R-:W-:Y:S01]  /*19500*/  @!UP1 UIMAD UR17, UR15, UR4, URZ ;  /* 0x000000040f1192a4 */ /* 0x000fe2000f8e023f */
[-C--:B------:R-:W-:Y:S01]  /*19510*/  LEA.HI R6, R6, R4.reuse, RZ, 0x5 ;  /* 0x0000000406067211 */ /* 0x080fe200078f28ff */
[----:B---3--:R-:W-:Y:S01]  /*19520*/  FADD.FTZ R233, R5, R233 ;  /* 0x000000e905e97221 */ /* 0x008fe20000010000 */
[----:B------:R-:W-:Y:S01]  /*19530*/  FSETP.NE.FTZ.AND P2, PT, R10, RZ, PT ;  /* 0x000000ff0a00720b */ /* 0x000fe20003f55000 */
[----:B------:R-:W-:Y:S01]  /*19540*/  @UP1 ULDC UR20, c[0x0][0x210] ;  /* 0x0000840000141ab9 */ /* 0x000fe20000000800 */
[----:B------:R-:W-:Y:S01]  /*19550*/  LOP3.LUT R7, R8, 0xfffffffc, RZ, 0xc0, !PT ;  /* 0xfffffffc08077812 */ /* 0x000fe200078ec0ff */
[----:B----4-:R-:W-:Y:S01]  /*19560*/  FADD.FTZ R12, R242, R12 ;  /* 0x0000000cf20c7221 */ /* 0x010fe20000010000 */
[----:B------:R-:W1:Y:S01]  /*19570*/  SHFL.BFLY PT, R9, R233, 0x1, 0x1f ;  /* 0x0c201f00e9097f89 */ /* 0x000e6200000e0000 */
[----:B------:R-:W-:Y:S01]  /*19580*/  SHF.R.S32.HI R5, RZ, 0x5, R6 ;  /* 0x00000005ff057819 */ /* 0x000fe20000011406 */
[----:B------:R-:W-:Y:S01]  /*19590*/  UIMAD UR5, UR6, UR17, URZ ;  /* 0x00000011060572a4 */ /* 0x000fe2000f8e023f */
[----:B-----5:R-:W-:Y:S01]  /*195a0*/  FADD.FTZ R11, R241, R11 ;  /* 0x0000000bf10b7221 */ /* 0x020fe20000010000 */
[----:B------:R-:W-:Y:S01]  /*195b0*/  FSETP.NE.FTZ.AND P4, PT, R12, RZ, PT ;  /* 0x000000ff0c00720b */ /* 0x000fe20003f95000 */
[----:B------:R-:W-:Y:S01]  /*195c0*/  @!UP1 UMOV UR20, 0x1 ;  /* 0x0000000100149882 */ /* 0x000fe20000000000 */
[----:B------:R-:W-:Y:S01]  /*195d0*/  IADD3 R7, -R7, R4, RZ ;  /* 0x0000000407077210 */ /* 0x000fe20007ffe1ff */
[----:B------:R-:W-:Y:S01]  /*195e0*/  @!UP0 UIMAD UR10, UR6, UR8, URZ ;  /* 0x00000008060a82a4 */ /* 0x000fe2000f8e023f */
[----:B------:R-:W-:Y:S01]  /*195f0*/  FSETP.NE.FTZ.AND P3, PT, R11, RZ, PT ;  /* 0x000000ff0b00720b */ /* 0x000fe20003f75000 */
[----:B------:R-:W2:Y:S01]  /*19600*/  @P2 MUFU.RCP R13, R10 ;  /* 0x0000000a000d2308 */ /* 0x000ea20000001000 */
[----:B------:R-:W-:Y:S01]  /*19610*/  LEA R5, R5, R7, 0x8 ;  /* 0x0000000705057211 */ /* 0x000fe200078e40ff */
[----:B------:R-:W-:Y:S01]  /*19620*/  IMAD.MOV.U32 R7, RZ, RZ, 0x3f800000 ;  /* 0x3f800000ff077424 */ /* 0x000fe200078e00ff */
[----:B------:R-:W-:Y:S01]  /*19630*/  LOP3.LUT R6, R6, 0xffffffe0, RZ, 0xc0, !PT ;  /* 0xffffffe006067812 */ /* 0x000fe200078ec0ff */
[----:B------:R-:W-:-:S02]  /*19640*/  UIMAD UR4, UR9, UR20, URZ ;  /* 0x00000014090472a4 */ /* 0x000fc4000f8e023f */
[----:B------:R-:W-:Y:S01]  /*19650*/  USEL UR5, UR5, URZ, UP2 ;  /* 0x0000003f05057287 */ /* 0x000fe20009000000 */
[----:B------:R-:W-:Y:S01]  /*19660*/  IADD3 R6, R4, -R6, RZ ;  /* 0x8000000604067210 */ /* 0x000fe20007ffe0ff */
[----:B------:R-:W3:Y:S01]  /*19670*/  @P4 MUFU.RCP R14, R12 ;  /* 0x0000000c000e4308 */ /* 0x000ee20000001000 */
[----:B------:R-:W-:Y:S01]  /*19680*/  USHF.L.U32 UR4, UR4, 0x7, URZ ;  /* 0x0000000704047899 */ /* 0x000fe2000800063f */
[----:B------:R-:W-:Y:S01]  /*19690*/  MOV R4, 0x7f800000 ;  /* 0x7f80000000047802 */ /* 0x000fe20000000f00 */
[----:B------:R-:W-:Y:S02]  /*196a0*/  UIMAD UR15, UR11, UR15, UR5 ;  /* 0x0000000f0b0f72a4 */ /* 0x000fe4000f8e0205 */
[----:B------:R-:W-:Y:S01]  /*196b0*/  @!UP2 UMOV UR24, UR10 ;  /* 0x0000000a0018ac82 */ /* 0x000fe20008000000 */
[----:B-1----:R-:W-:Y:S02]  /*196c0*/  FADD.FTZ R9, R233, R9 ;  /* 0x00000009e9097221 */ /* 0x002fe40000010000 */
[----:B------:R-:W1:Y:S01]  /*196d0*/  @P3 MUFU.RCP R15, R11 ;  /* 0x0000000b000f3308 */ /* 0x000e620000001000 */
[C---:B--2---:R-:W-:Y:S01]  /*196e0*/  FMUL.FTZ R156, R13.reuse, R156 ;  /* 0x0000009c0d9c7220 */ /* 0x044fe20000410000 */
[----:B------:R-:W-:Y:S01]  /*196f0*/  USHF.R.S32.HI UR5, URZ, 0x1f, UR4 ;  /* 0x0000001f3f057899 */ /* 0x000fe20008011404 */
[----:B------:R-:W-:Y:S01]  /*19700*/  FMUL.FTZ R157, R13, R157 ;  /* 0x0000009d0d9d7220 */ /* 0x000fe20000410000 */
[----:B------:R-:W-:Y:S01]  /*19710*/  FSETP.NE.FTZ.AND P1, PT, R9, RZ, PT ;  /* 0x000000ff0900720b */ /* 0x000fe20003f35000 */
[C---:B------:R-:W-:Y:S01]  /*19720*/  FMUL.FTZ R152, R13.reuse, R152 ;  /* 0x000000980d987220 */ /* 0x040fe20000410000 */
[----:B------:R-:W-:Y:S01]  /*19730*/  @!UP2 USHF.R.S32.HI UR25, URZ, 0x1f, UR10 ;  /* 0x0000001f3f19a899 */ /* 0x000fe2000801140a */
[----:B------:R-:W-:Y:S01]  /*19740*/  FMUL.FTZ R153, R13, R153 ;  /* 0x000000990d997220 */ /* 0x000fe20000410000 */
[----:B------:R-:W-:Y:S01]  /*19750*/  F2FP.PACK_AB R156, R157, R156 ;  /* 0x0000009c9d9c723e */ /* 0x000fe200000000ff */
[C---:B------:R-:W-:Y:S01]  /*19760*/  FMUL.FTZ R140, R13.reuse, R140 ;  /* 0x0000008c0d8c7220 */ /* 0x040fe20000410000 */
[----:B------:R-:W-:Y:S01]  /*19770*/  @P4 MUFU.LG2 R12, R12 ;  /* 0x0000000c000c4308 */ /* 0x000fe20000000c00 */
[----:B------:R-:W-:Y:S01]  /*19780*/  FMUL.FTZ R141, R13, R141 ;  /* 0x0000008d0d8d7220 */ /* 0x000fe20000410000 */
[----:B------:R-:W-:Y:S01]  /*19790*/  F2FP.PACK_AB R152, R153, R152 ;  /* 0x000000989998723e */ /* 0x000fe200000000ff */
[C---:B------:R-:W-:Y:S01]  /*197a0*/  FMUL.FTZ R136, R13.reuse, R136 ;  /* 0x000000880d887220 */ /* 0x040fe20000410000 */
[----:B------:R-:W-:Y:S01]  /*197b0*/  USHF.R.S32.HI UR6, URZ, 0x1f, UR15 ;  /* 0x0000001f3f067899 */ /* 0x000fe2000801140f */
[----:B------:R-:W-:Y:S01]  /*197c0*/  FMUL.FTZ R137, R13, R137 ;  /* 0x000000890d897220 */ /* 0x000fe20000410000 */
[----:B------:R-:W-:Y:S01]  /*197d0*/  SHF.R.S32.HI R13, RZ, 0x2, R8 ;  /* 0x00000002ff0d7819 */ /* 0x000fe20000011408 */
[C---:B---3--:R-:W-:Y:S01]  /*197e0*/  FMUL.FTZ R160, R14.reuse, R160 ;  /* 0x000000a00ea07220 */ /* 0x048fe20000410000 */
[----:B------:R-:W2:Y:S01]  /*197f0*/  @P1 MUFU.RCP R7, R9 ;  /* 0x0000000900071308 */ /* 0x000ea20000001000 */
[----:B------:R-:W-:Y:S01]  /*19800*/  FMUL.FTZ R161, R14, R161 ;  /* 0x000000a10ea17220 */ /* 0x000fe20000410000 */
[----:B------:R-:W-:Y:S01]  /*19810*/  SHF.R.S32.HI R16, RZ, 0x1f, R13 ;  /* 0x0000001fff107819 */ /* 0x000fe2000001140d */
[----:B-1----:R-:W-:Y:S01]  /*19820*/  FMUL.FTZ R162, R15, R162 ;  /* 0x000000a20fa27220 */ /* 0x002fe20000410000 */
[----:B------:R-:W-:Y:S01]  /*19830*/  F2FP.PACK_AB R140, R141, R140 ;  /* 0x0000008c8d8c723e */ /* 0x000fe200000000ff */
[----:B------:R-:W-:Y:S01]  /*19840*/  FMUL.FTZ R163, R15, R163 ;  /* 0x000000a30fa37220 */ /* 0x000fe20000410000 */
[----:B------:R-:W-:Y:S01]  /*19850*/  LEA.HI R16, R16, R13, RZ, 0x3 ;  /* 0x0000000d10107211 */ /* 0x000fe200078f18ff */
[C---:B------:R-:W-:Y:S01]  /*19860*/  FMUL.FTZ R148, R14.reuse, R148 ;  /* 0x000000940e947220 */ /* 0x040fe20000410000 */
[----:B------:R-:W-:Y:S01]  /*19870*/  F2FP.PACK_AB R160, R161, R160 ;  /* 0x000000a0a1a0723e */ /* 0x000fe200000000ff */
[----:B------:R-:W-:Y:S01]  /*19880*/  FMUL.FTZ R149, R14, R149 ;  /* 0x000000950e957220 */ /* 0x000fe20000410000 */
[----:B------:R-:W-:Y:S01]  /*19890*/  LOP3.LUT R16, R16, 0xfffffff8, RZ, 0xc0, !PT ;  /* 0xfffffff810107812 */ /* 0x000fe200078ec0ff */
[----:B------:R-:W-:Y:S01]  /*198a0*/  FMUL.FTZ R150, R15, R150 ;  /* 0x000000960f967220 */ /* 0x000fe20000410000 */
[----:B------:R-:W-:Y:S01]  /*198b0*/  F2FP.PACK_AB R162, R163, R162 ;  /* 0x000000a2a3a2723e */ /* 0x000fe200000000ff */
[----:B------:R-:W-:Y:S01]  /*198c0*/  FMUL.FTZ R151, R15, R151 ;  /* 0x000000970f977220 */ /* 0x000fe20000410000 */
[----:B------:R-:W-:Y:S01]  /*198d0*/  IADD3 R16, R13, -R16, RZ ;  /* 0x800000100d107210 */ /* 0x000fe20007ffe0ff */
[----:B------:R-:W-:Y:S01]  /*198e0*/  FMUL.FTZ R144, R14, R144 ;  /* 0x000000900e907220 */ /* 0x000fe20000410000 */
[----:B------:R-:W-:Y:S01]  /*198f0*/  F2FP.PACK_AB R148, R149, R148 ;  /* 0x000000949594723e */ /* 0x000fe200000000ff */
[C---:B--2---:R-:W-:Y:S01]  /*19900*/  FMUL.FTZ R159, R7.reuse, R159 ;  /* 0x0000009f079f7220 */ /* 0x044fe20000410000 */
        /* <DEDUP_REMOVED lines=9> */
[----:B------:R-:W-:Y:S01]  /*199a0*/  FMUL.FTZ R132, R14, R132 ;  /* 0x000000840e847220 */ /* 0x000fe20000410000 */
[----:B------:R-:W-:Y:S01]  /*199b0*/  F2FP.PACK_AB R158, R159, R158 ;  /* 0x0000009e9f9e723e */ /* 0x000fe200000000ff */
[----:B------:R-:W-:Y:S01]  /*199c0*/  IMAD.IADD R17, R16, 0x1, -R17 ;  /* 0x0000000110117824 */ /* 0x000fe200078e0a11 */
[----:B------:R-:W-:Y:S01]  /*199d0*/  LOP3.LUT R16, R18, 0x1, RZ, 0xc0, !PT ;  /* 0x0000000112107812 */ /* 0x000fe200078ec0ff */
[----:B------:R-:W-:Y:S01]  /*199e0*/  FMUL.FTZ R146, R15, R146 ;  /* 0x000000920f927220 */ /* 0x000fe20000410000 */
[----:B------:R-:W-:Y:S01]  /*199f0*/  LOP3.LUT R19, R19, 0xc0, RZ, 0xc0, !PT ;  /* 0x000000c013137812 */ /* 0x000fe200078ec0ff */
[C---:B------:R-:W-:Y:S01]  /*19a00*/  FMUL.FTZ R147, R15.reuse, R147 ;  /* 0x000000930f937220 */ /* 0x040fe20000410000 */
[----:B------:R-:W-:Y:S01]  /*19a10*/  ISETP.NE.U32.AND P0, PT, R16, 0x1, PT ;  /* 0x000000011000780c */ /* 0x000fe20003f05070 */
[----:B------:R-:W-:Y:S01]  /*19a20*/  FMUL.FTZ R134, R15, R134 ;  /* 0x000000860f867220 */ /* 0x000fe20000410000 */
[----:B------:R-:W-:Y:S01]  /*19a30*/  MOV R16, 0xfffffff0 ;  /* 0xfffffff000107802 */ /* 0x000fe20000000f00 */
[----:B------:R-:W-:Y:S01]  /*19a40*/  FMUL.FTZ R14, R14, R133 ;  /* 0x000000850e0e7220 */ /* 0x000fe20000410000 */
[----:B------:R-:W-:Y:S01]  /*19a50*/  LEA R5, R17, R5, 0x4 ;  /* 0x0000000511057211 */ /* 0x000fe200078e20ff */
[----:B------:R-:W-:Y:S01]  /*19a60*/  FMUL.FTZ R15, R15, R135 ;  /* 0x000000870f0f7220 */ /* 0x000fe20000410000 */
[----:B------:R-:W-:Y:S01]  /*19a70*/  LEA.HI R19, R19, R19, RZ, 0x1d ;  /* 0x0000001313137211 */ /* 0x000fe200078fe8ff */
[C---:B------:R-:W-:Y:S01]  /*19a80*/  FMUL.FTZ R143, R7.reuse, R143 ;  /* 0x0000008f078f7220 */ /* 0x040fe20000410000 */
[----:B------:R-:W-:Y:S01]  /*19a90*/  SEL R16, R16, 0x10, !P0 ;  /* 0x0000001010107807 */ /* 0x000fe20004000000 */
[----:B------:R-:W-:Y:S01]  /*19aa0*/  FMUL.FTZ R142, R7, R142 ;  /* 0x0000008e078e7220 */ /* 0x000fe20000410000 */
[----:B------:R-:W-:Y:S01]  /*19ab0*/  LOP3.LUT P0, RZ, R18, 0x2, RZ, 0xc0, !PT ;  /* 0x0000000212ff7812 */ /* 0x000fe2000780c0ff */
[----:B------:R-:W-:Y:S01]  /*19ac0*/  IMAD.U32 R5, R5, 0x2, R19 ;  /* 0x0000000205057824 */ /* 0x000fe200078e0013 */
[----:B------:R-:W-:Y:S01]  /*19ad0*/  F2FP.PACK_AB R154, R155, R154 ;  /* 0x0000009a9b9a723e */ /* 0x000fe200000000ff */
[----:B------:R-:W-:Y:S01]  /*19ae0*/  FMUL.FTZ R139, R7, R139 ;  /* 0x0000008b078b7220 */ /* 0x000fe20000410000 */
[----:B------:R-:W-:Y:S01]  /*19af0*/  F2FP.PACK_AB R144, R145, R144 ;  /* 0x000000909190723e */ /* 0x000fe200000000ff */
[----:B------:R-:W-:Y:S01]  /*19b00*/  FMUL.FTZ R7, R7, R138 ;  /* 0x0000008a07077220 */ /* 0x000fe20000410000 */
[----:B------:R-:W-:Y:S01]  /*19b10*/  SHF.L.U32 R5, R5, 0x1, RZ ;  /* 0x0000000105057819 */ /* 0x000fe200000006ff */
[----:B------:R-:W1:Y:S01]  /*19b20*/  @P3 MUFU.LG2 R11, R11 ;  /* 0x0000000b000b3308 */ /* 0x000e620000000c00 */
[----:B------:R-:W-:Y:S01]  /*19b30*/  F2FP.PACK_AB R146, R147, R146 ;  /* 0x000000929392723e */ /* 0x000fe200000000ff */
[----:B------:R-:W-:Y:S01]  /*19b40*/  UIADD3 UR4, UP1, UP0, UR4, UR24, UR15 ;  /* 0x0000001804047290 */ /* 0x000fe2000f83e00f */
[C---:B------:R-:W-:Y:S01]  /*19b50*/  IADD3 R18, R5.reuse, 0x20, RZ ;  /* 0x0000002005127810 */ /* 0x040fe20007ffe0ff */
[----:B------:R-:W-:Y:S01]  /*19b60*/  STS [R5], R160 ;  /* 0x000000a005007388 */ /* 0x000fe20000000800 */
[C---:B------:R-:W-:Y:S01]  /*19b70*/  IADD3 R17, R5.reuse, R16, RZ ;  /* 0x0000001005117210 */ /* 0x040fe20007ffe0ff */
[----:B------:R-:W-:Y:S01]  /*19b80*/  @P4 FMUL.FTZ R12, R12, 0.69314718246459960938 ;  /* 0x3f3172180c0c4820 */ /* 0x000fe20000410000 */
[----:B------:R-:W-:Y:S01]  /*19b90*/  @P0 IADD3 R18, R5, -0x20, RZ ;  /* 0xffffffe005120810 */ /* 0x000fe20007ffe0ff */
[----:B------:R-:W-:Y:S01]  /*19ba0*/  STS [R5+0x200], R162 ;  /* 0x000200a205007388 */ /* 0x000fe20000000800 */
[----:B------:R-:W-:Y:S01]  /*19bb0*/  F2FP.PACK_AB R14, R14, R132 ;  /* 0x000000840e0e723e */ /* 0x000fe200000000ff */
[----:B------:R-:W2:Y:S01]  /*19bc0*/  @P2 MUFU.LG2 R10, R10 ;  /* 0x0000000a000a2308 */ /* 0x000ea20000000c00 */
[----:B------:R-:W-:Y:S01]  /*19bd0*/  F2FP.PACK_AB R15, R15, R134 ;  /* 0x000000860f0f723e */ /* 0x000fe200000000ff */
[----:B------:R-:W-:Y:S01]  /*19be0*/  IMAD.IADD R16, R16, 0x1, R18 ;  /* 0x0000000110107824 */ /* 0x000fe200078e0212 */
[----:B------:R-:W-:Y:S01]  /*19bf0*/  F2FP.PACK_AB R142, R143, R142 ;  /* 0x0000008e8f8e723e */ /* 0x000fe200000000ff */
[----:B------:R-:W-:Y:S01]  /*19c00*/  STS [R17], R148 ;  /* 0x0000009411007388 */ /* 0x000fe20000000800 */
[----:B------:R-:W-:Y:S01]  /*19c10*/  F2FP.PACK_AB R136, R137, R136 ;  /* 0x000000888988723e */ /* 0x000fe200000000ff */
[----:B-1----:R-:W-:Y:S01]  /*19c20*/  @P3 FMUL.FTZ R11, R11, 0.69314718246459960938 ;  /* 0x3f3172180b0b3820 */ /* 0x002fe20000410000 */
[----:B------:R-:W-:Y:S01]  /*19c30*/  F2FP.PACK_AB R7, R139, R7 ;  /* 0x000000078b07723e */ /* 0x000fe200000000ff */
[----:B------:R-:W-:Y:S01]  /*19c40*/  STS [R17+0x200], R150 ;  /* 0x0002009611007388 */ /* 0x000fe20000000800 */
[----:B------:R-:W1:Y:S01]  /*19c50*/  @P1 MUFU.LG2 R9, R9 ;  /* 0x0000000900091308 */ /* 0x000e620000000c00 */
[----:B------:R-:W-:Y:S01]  /*19c60*/  LOP3.LUT P0, RZ, R6, 0x3, RZ, 0xc0, !PT ;  /* 0x0000000306ff7812 */ /* 0x000fe2000780c0ff */
[----:B------:R-:W-:Y:S01]  /*19c70*/  @!UP4 UIADD3 UR7, UR23, UR12, URZ ;  /* 0x0000000c1707c290 */ /* 0x000fe2000fffe03f */
[----:B------:R-:W-:Y:S01]  /*19c80*/  STS [R5+0x1000], R156 ;  /* 0x0010009c05007388 */ /* 0x000fe20000000800 */
[----:B------:R-:W-:Y:S01]  /*19c90*/  UIADD3.X UR5, UR5, UR25, UR6, UP1, UP0 ;  /* 0x0000001905057290 */ /* 0x000fe20008fe0406 */
[----:B------:R-:W-:Y:S01]  /*19ca0*/  MOV R6, 0x7f800000 ;  /* 0x7f80000000067802 */ /* 0x000fe20000000f00 */
[----:B------:R-:W-:Y:S01]  /*19cb0*/  @!UP4 UMOV UR14, UR22 ;  /* 0x00000016000ecc82 */ /* 0x000fe20008000000 */
[----:B------:R3:W-:Y:S01]  /*19cc0*/  STS [R5+0x1200], R158 ;  /* 0x0012009e05007388 */ /* 0x0007e20000000800 */
[----:B--2---:R-:W-:-:S02]  /*19cd0*/  @P2 FMUL.FTZ R10, R10, 0.69314718246459960938 ;  /* 0x3f3172180a0a2820 */ /* 0x004fc40000410000 */
[----:B------:R-:W-:Y:S01]  /*19ce0*/  @P4 FFMA.FTZ R6, R36, c[0x0][0x238], R12 ;  /* 0x00008e0024064a23 */ /* 0x000fe2000001000c */
[----:B------:R-:W-:Y:S01]  /*19cf0*/  STS [R17+0x1000], R152 ;  /* 0x0010009811007388 */ /* 0x000fe20000000800 */
[----:B------:R-:W-:-:S03]  /*19d00*/  @P2 FFMA.FTZ R4, R2, c[0x0][0x238], R10 ;  /* 0x00008e0002042a23 */ /* 0x000fc6000001000a */
[----:B------:R-:W-:Y:S01]  /*19d10*/  STS [R17+0x1200], R154 ;  /* 0x0012009a11007388 */ /* 0x000fe20000000800 */
[----:B-1----:R-:W-:-:S03]  /*19d20*/  @P1 FMUL.FTZ R9, R9, 0.69314718246459960938 ;  /* 0x3f31721809091820 */ /* 0x002fc60000410000 */
[----:B------:R-:W-:Y:S04]  /*19d30*/  STS [R18], R144 ;  /* 0x0000009012007388 */ /* 0x000fe80000000800 */
[----:B------:R-:W-:Y:S04]  /*19d40*/  STS [R18+0x200], R146 ;  /* 0x0002009212007388 */ /* 0x000fe80000000800 */
[----:B------:R-:W-:Y:S04]  /*19d50*/  STS [R16], R14 ;  /* 0x0000000e10007388 */ /* 0x000fe80000000800 */
[----:B------:R-:W-:Y:S01]  /*19d60*/  STS [R16+0x200], R15 ;  /* 0x0002000f10007388 */ /* 0x000fe20000000800 */
[----:B---3--:R-:W-:Y:S01]  /*19d70*/  MOV R5, 0x7f800000 ;  /* 0x7f80000000057802 */ /* 0x008fe20000000f00 */
[----:B------:R-:W-:-:S02]  /*19d80*/  @P1 FFMA.FTZ R5, R0, c[0x0][0x238], R9 ;  /* 0x00008e0000051a23 */ /* 0x000fc40000010009 */
[----:B------:R-:W-:Y:S04]  /*19d90*/  STS [R18+0x1000], R140 ;  /* 0x0010008c12007388 */ /* 0x000fe80000000800 */
[----:B------:R-:W-:Y:S04]  /*19da0*/  STS [R18+0x1200], R142 ;  /* 0x0012008e12007388 */ /* 0x000fe80000000800 */
[----:B------:R-:W-:Y:S04]  /*19db0*/  STS [R16+0x1000], R136 ;  /* 0x0010008810007388 */ /* 0x000fe80000000800 */
[----:B------:R1:W-:Y:S04]  /*19dc0*/  STS [R16+0x1200], R7 ;  /* 0x0012000710007388 */ /* 0x0003e80000000800 */
[----:B------:R-:W-:Y:S01]  /*19dd0*/  BAR.SYNC.DEFER_BLOCKING 0x0 ;  /* 0x0000000000007b1d */ /* 0x000fe20000010000 */
[----:B-1----:R-:W-:-:S02]  /*19de0*/  IMAD.MOV.U32 R7, RZ, RZ, 0x7f800000 ;  /* 0x7f800000ff077424 */ /* 0x002fc400078e00ff */
[----:B------:R-:W-:-:S03]  /*19df0*/  @P3 FFMA.FTZ R7, R3, c[0x0][0x238], R11 ;  /* 0x00008e0003073a23 */ /* 0x000fc6000001000b */
[----:B------:R1:W2:Y:S04]  /*19e00*/  LDS.128 R24, [R218] ;  /* 0x00000000da187984 */ /* 0x0002a80000000c00 */
[----:B------:R1:W3:Y:S04]  /*19e10*/  LDS.128 R20, [R218+0x800] ;  /* 0x00080000da147984 */ /* 0x0002e80000000c00 */
[----:B------:R1:W4:Y:S04]  /*19e20*/  LDS.128 R16, [R218+0x1000] ;  /* 0x00100000da107984 */ /* 0x0003280000000c00 */
[----:B------:R-:W1:Y:S01]  /*19e30*/  LDS.128 R216, [R218+0x1800] ;  /* 0x00180000dad87984 */ /* 0x000e620000000c00 */
[----:B------:R-:W-:Y:S05]  /*19e40*/  @P0 BRA `(.L_x_276) ;  /* 0x000002d000000947 */ /* 0x000fea0003800000 */
[----:B------:R-:W5:Y:S02]  /*19e50*/  S2R R0, SR_TID.X ;  /* 0x0000000000007919 */ /* 0x000f640000002100 */
[----:B-----5:R-:W-:-:S04]  /*19e60*/  SHF.R.S32.HI R2, RZ, 0x1f, R0 ;  /* 0x0000001fff027819 */ /* 0x020fc80000011400 */
[----:B------:R-:W-:-:S04]  /*19e70*/  LEA.HI R2, R2, R0, RZ, 0x5 ;  /* 0x0000000002027211 */ /* 0x000fc800078f28ff */
[----:B------:R-:W-:Y:S02]  /*19e80*/  SHF.R.S32.HI R9, RZ, 0x5, R2 ;  /* 0x00000005ff097819 */ /* 0x000fe40000011402 */
[----:B------:R-:W-:Y:S02]  /*19e90*/  LOP3.LUT R2, R2, 0xffffffe0, RZ, 0xc0, !PT ;  /* 0xffffffe002027812 */ /* 0x000fe400078ec0ff */
[----:B------:R-:W-:-:S03]  /*19ea0*/  SHF.R.S32.HI R3, RZ, 0x1f, R9 ;  /* 0x0000001fff037819 */ /* 0x000fc60000011409 */
[----:B------:R-:W-:Y:S01]  /*19eb0*/  IMAD.IADD R2, R0, 0x1, -R2 ;  /* 0x0000000100027824 */ /* 0x000fe200078e0a02 */
[----:B------:R-:W-:-:S04]  /*19ec0*/  LEA.HI R3, R3, R9, RZ, 0x2 ;  /* 0x0000000903037211 */ /* 0x000fc800078f10ff */
[----:B------:R-:W-:Y:S02]  /*19ed0*/  SHF.R.S32.HI R0, RZ, 0x1f, R2 ;  /* 0x0000001fff007819 */ /* 0x000fe40000011402 */
[----:B------:R-:W-:Y:S02]  /*19ee0*/  LOP3.LUT R3, R3, 0xfffffffc, RZ, 0xc0, !PT ;  /* 0xfffffffc03037812 */ /* 0x000fe400078ec0ff */
[----:B------:R-:W-:-:S03]  /*19ef0*/  LEA.HI R0, R0, R2, RZ, 0x2 ;  /* 0x0000000200007211 */ /* 0x000fc600078f10ff */
[----:B------:R-:W-:Y:S01]  /*19f00*/  IMAD.IADD R3, R9, 0x1, -R3 ;  /* 0x0000000109037824 */ /* 0x000fe200078e0a03 */
[----:B------:R-:W-:-:S05]  /*19f10*/  SHF.R.S32.HI R0, RZ, 0x2, R0 ;  /* 0x00000002ff007819 */ /* 0x000fca0000011400 */
[----:B------:R-:W-:-:S05]  /*19f20*/  IMAD R0, R3, 0x10, R0 ;  /* 0x0000001003007824 */ /* 0x000fca00078e0200 */
[C---:B------:R-:W-:Y:S02]  /*19f30*/  ISETP.GE.AND P6, PT, R0.reuse, UR21, PT ;  /* 0x0000001500007c0c */ /* 0x040fe4000bfc6270 */
[C---:B------:R-:W-:Y:S02]  /*19f40*/  IADD3 R9, R0.reuse, 0x8, RZ ;  /* 0x0000000800097810 */ /* 0x040fe40007ffe0ff */
[C---:B------:R-:W-:Y:S02]  /*19f50*/  IADD3 R11, R0.reuse, 0x40, RZ ;  /* 0x00000040000b7810 */ /* 0x040fe40007ffe0ff */
        /* <DEDUP_REMOVED lines=9> */
[----:B------:R-:W-:Y:S01]  /*19ff0*/  @!P6 LEA R14, P1, R3, c[0x0][0x200], 0x2 ;  /* 0x00008000030eea11 */ /* 0x000fe200078210ff */
[----:B------:R-:W-:Y:S01]  /*1a000*/  @!P3 IMAD R10, R10, UR20, RZ ;  /* 0x000000140a0abc24 */ /* 0x000fe2000f8e02ff */
[----:B------:R-:W-:Y:S02]  /*1a010*/  @!P5 IADD3 R2, P0, R9, UR4, RZ ;  /* 0x000000040902dc10 */ /* 0x000fe4000ff1e0ff */
        /* <DEDUP_REMOVED lines=16> */
.L_x_276:
[----:B------:R-:W-:Y:S05]  /*1a120*/  BSYNC B0 ;  /* 0x0000000000007941 */ /* 0x000fea0003800000 */
.L_x_275:
[----:B----4-:R-:W4:Y:S01]  /*1a130*/  S2R R4, SR_TID.X ;  /* 0x0000000000047919 */ /* 0x010f220000002100 */
[----:B------:R-:W-:Y:S01]  /*1a140*/  UIMAD UR9, UR9, -0x80, UR16 ;  /* 0xffffff80090978a4 */ /* 0x000fe2000f8e0210 */
[C---:B------:R-:W-:Y:S01]  /*1a150*/  IADD3 R6, P0, R236.reuse, UR14, RZ ;  /* 0x0000000eec067c10 */ /* 0x040fe2000ff1e0ff */
[----:B------:R-:W-:Y:S01]  /*1a160*/  USHF.R.S32.HI UR6, URZ, 0x1f, UR11 ;  /* 0x0000001f3f067899 */ /* 0x000fe2000801140b */
[----:B------:R-:W5:Y:S01]  /*1a170*/  S2R R0, SR_CTAID.Z ;  /* 0x0000000000007919 */ /* 0x000f620000002700 */
[----:B------:R-:W-:Y:S01]  /*1a180*/  ISETP.GE.AND P1, PT, R236, c[0x0][0x220], PT ;  /* 0x00008800ec007a0c */ /* 0x000fe20003f26270 */
[----:B------:R-:W-:Y:S01]  /*1a190*/  ULDC.64 UR4, c[0x0][0x1f0] ;  /* 0x00007c0000047ab9 */ /* 0x000fe20000000a00 */
[----:B------:R-:W-:Y:S01]  /*1a1a0*/  BSSY B0, `(.L_x_277) ;  /* 0x000001a000007945 */ /* 0x000fe20003800000 */
[----:B------:R-:W-:-:S04]  /*1a1b0*/  UIMAD UR4, UR6, UR4, URZ ;  /* 0x00000004060472a4 */ /* 0x000fc8000f8e023f */
[----:B------:R-:W-:Y:S01]  /*1a1c0*/  UIMAD UR4, UR11, UR5, UR4 ;  /* 0x000000050b0472a4 */ /* 0x000fe2000f8e0204 */
[----:B----4-:R-:W-:-:S04]  /*1a1d0*/  SHF.R.S32.HI R3, RZ, 0x1f, R4 ;  /* 0x0000001fff037819 */ /* 0x010fc80000011404 */
        /* <DEDUP_REMOVED lines=10> */
[----:B-----5:R-:W-:-:S04]  /*1a280*/  IMAD.WIDE.U32 R6, R0, c[0x0][0x1f0], R6 ;  /* 0x00007c0000067a25 */ /* 0x020fc800078e0006 */
        /* <DEDUP_REMOVED lines=11> */
.L_x_278:
[----:B------:R-:W-:Y:S05]  /*1a340*/  BSYNC B0 ;  /* 0x0000000000007941 */ /* 0x000fea0003800000 */
.L_x_277:
[----:B------:R-:W-:Y:S01]  /*1a350*/  LEA.HI.SX32 R8, R8, 0x20, 0x1e ;  /* 0x0000002008087811 */ /* 0x000fe200078ff2ff */
[----:B------:R-:W-:Y:S03]  /*1a360*/  BSSY B0, `(.L_x_279) ;  /* 0x000000e000007945 */ /* 0x000fe60003800000 */
[----:B------:R-:W-:-:S13]  /*1a370*/  ISETP.GE.OR P0, PT, R8, UR9, P1 ;  /* 0x0000000908007c0c */ /* 0x000fda0008f06670 */
        /* <DEDUP_REMOVED lines=12> */
.L_x_280:
[----:B------:R-:W-:Y:S05]  /*1a440*/  BSYNC B0 ;  /* 0x0000000000007941 */ /* 0x000fea0003800000 */
.L_x_279:
[----:B------:R-:W-:Y:S01]  /*1a450*/  IADD3 R0, R4, 0x40, RZ ;  /* 0x0000004004007810 */ /* 0x000fe20007ffe0ff */
[----:B------:R-:W-:Y:S03]  /*1a460*/  BSSY B0, `(.L_x_281) ;  /* 0x000000e000007945 */ /* 0x000fe60003800000 */
[----:B------:R-:W-:-:S13]  /*1a470*/  ISETP.GE.OR P0, PT, R0, UR21, P1 ;  /* 0x0000001500007c0c */ /* 0x000fda0008f06670 */
        /* <DEDUP_REMOVED lines=12> */
.L_x_282:
[----:B------:R-:W-:Y:S05]  /*1a540*/  BSYNC B0 ;  /* 0x0000000000007941 */ /* 0x000fea0003800000 */
.L_x_281:
[----:B------:R-:W-:-:S04]  /*1a550*/  IADD3 R4, R4, 0x60, RZ ;  /* 0x0000006004047810 */ /* 0x000fc80007ffe0ff */
[----:B------:R-:W-:-:S13]  /*1a560*/  ISETP.GE.OR P1, PT, R4, UR21, P1 ;  /* 0x0000001504007c0c */ /* 0x000fda0008f26670 */
[----:B------:R-:W-:Y:S05]  /*1a570*/  @P1 EXIT ;  /* 0x000000000000194d */ /* 0x000fea0003800000 */
[----:B------:R-:W-:Y:S01]  /*1a580*/  IADD3 R0, P0, R10, 0x60, RZ ;  /* 0x000000600a007810 */ /* 0x000fe20007f1e0ff */
[----:B------:R-:W-:Y:S01]  /*1a590*/  IMAD.MOV.U32 R4, RZ, RZ, R6 ;  /* 0x000000ffff047224 */ /* 0x000fe200078e0006 */
[----:B------:R-:W-:-:S03]  /*1a5a0*/  MOV R5, R13 ;  /* 0x0000000d00057202 */ /* 0x000fc60000000f00 */
[----:B---3--:R-:W-:Y:S02]  /*1a5b0*/  IMAD.X R2, RZ, RZ, R11, P0 ;  /* 0x000000ffff027224 */ /* 0x008fe400000e060b */
        /* <DEDUP_REMOVED lines=8> */
.L_x_283:
        /* <DEDUP_REMOVED lines=12> */
.L_x_1130:


//--------------------- .text._ZN5flash16flash_fwd_kernelI23Flash_fwd_kernel_traitsILi32ELi128ELi128ELi4ELb0ELb0EN7cutlass6half_tE19Flash_kernel_traitsILi32ELi128ELi128ELi4ES3_EELb1ELb0ELb0ELb0ELb0ELb1ELb0ELb0EEEvNS_16Flash_fwd_paramsE --------------------------
	.section	.text._ZN5flash16flash_fwd_kernelI23Flash_fwd_kernel_traitsILi32ELi128ELi128ELi4ELb0ELb0EN7cutlass6half_tE19Flash_kernel_traitsILi32ELi128ELi128ELi4ES3_EELb1ELb0ELb0ELb0ELb0ELb1ELb0ELb0EEEvNS_16Flash_fwd_paramsE,"ax",@progbits
	.sectioninfo	@"SHI_REGISTERS=255"
	.align	128
        .global         _ZN5flash16flash_fwd_kernelI23Flash_fwd_kernel_traitsILi32ELi128ELi128ELi4ELb0ELb0EN7cutlass6half_tE19Flash_kernel_traitsILi32ELi128ELi128ELi4ES3_EELb1ELb0ELb0ELb0ELb0ELb1ELb0ELb0EEEvNS_16Flash_fwd_paramsE
        .type           _ZN5flash16flash_fwd_kernelI23Flash_fwd_kernel_traitsILi32ELi128ELi128ELi4ELb0ELb0EN7cutlass6half_tE19Flash_kernel_traitsILi32ELi128ELi128ELi4ES3_EELb1ELb0ELb0ELb0ELb0ELb1ELb0ELb0EEEvNS_16Flash_fwd_paramsE,@function
        .size           _ZN5flash16flash_fwd_kernelI23Flash_fwd_kernel_traitsILi32ELi128ELi128ELi4ELb0ELb0EN7cutlass6half_tE19Flash_kernel_traitsILi32ELi128ELi128ELi4ES3_EELb1ELb0ELb0ELb0ELb0ELb1ELb0ELb0EEEvNS_16Flash_fwd_paramsE,(.L_x_1131 - _ZN5flash16flash_fwd_kernelI23Flash_fwd_kernel_traitsILi32ELi128ELi128ELi4ELb0ELb0EN7cutlass6half_tE19Flash_kernel_traitsILi32ELi128ELi128ELi4ES3_EELb1ELb0ELb0ELb0ELb0ELb1ELb0ELb0EEEvNS_16Flash_fwd_paramsE)
        .other          _ZN5flash16flash_fwd_kernelI23Flash_fwd_kernel_traitsILi32ELi128ELi128ELi4ELb0ELb0EN7cutlass6half_tE19Flash_kernel_traitsILi32ELi128ELi128ELi4ES3_EELb1ELb0ELb0ELb0ELb0ELb1ELb0ELb0EEEvNS_16Flash_fwd_paramsE,@"STO_CUDA_ENTRY STV_DEFAULT"
_ZN5flash16flash_fwd_kernelI23Flash_fwd_kernel_traitsILi32ELi128ELi128ELi4ELb0ELb0EN7cutlass6half_tE19Flash_kernel_traitsILi32ELi128ELi128ELi4ES3_EELb1ELb0ELb0ELb0ELb0ELb1ELb0ELb0EEEvNS_16Flash_fwd_paramsE:
.text._ZN5flash16flash_fwd_kernelI23Flash_fwd_kernel_traitsILi32ELi128ELi128ELi4ELb0ELb0EN7cutlass6half_tE19Flash_kernel_traitsILi32ELi128ELi128ELi4ES3_EELb1ELb0ELb0ELb0ELb0ELb1ELb0ELb0EEEvNS_16Flash_fwd_paramsE:
[----:B------:R-:W-:-:S03]  /*0000*/  MOV R1, c[0x0][0x28] ;  /* 0x00000a0000017a02 */ /* 0x000fc60000000f00 */
[----:B------:R-:W-:Y:S01]  /*0010*/  ULDC.U8 UR4, c[0x0][0x304] ;  /* 0x0000c10000047ab9 */ /* 0x000fe20000000000 */
[----:B------:R-:W-:Y:S01]  /*0020*/  IADD3 R1, R1, -0x88, RZ ;  /* 0xffffff7801017810 */ /* 0x000fe20007ffe0ff */
[----:B------:R-:W-:Y:S01]  /*0030*/  ULDC.64 UR26, c[0x0][0x2f0] ;  /* 0x0000bc00001a7ab9 */ /* 0x000fe20000000a00 */
[----:B------:R-:W-:Y:S01]  /*0040*/  ISETP.NE.AND P2, PT, RZ, UR4, PT ;  /* 0x00000004ff007c0c */ /* 0x000fe2000bf45270 */
[----:B------:R-:W-:Y:S01]  /*0050*/  IMAD.U32 R2, RZ, RZ, UR26 ;  /* 0x0000001aff027e24 */ /* 0x000fe2000f8e00ff */
[----:B------:R-:W-:Y:S01]  /*0060*/  ULDC.64 UR22, c[0x0][0x118] ;  /* 0x0000460000167ab9 */ /* 0x000fe20000000a00 */
[----:B------:R-:W-:Y:S02]  /*0070*/  IMAD.U32 R3, RZ, RZ, UR27 ;  /* 0x0000001bff037e24 */ /* 0x000fe4000f8e00ff */
[----:B------:R-:W-:Y:S02]  /*0080*/  IMAD.MOV.U32 R6, RZ, RZ, c[0x0][0x2f8] ;  /* 0x0000be00ff067624 */ /* 0x000fe400078e00ff */
[----:B------:R-:W-:Y:S01]  /*0090*/  IMAD.MOV.U32 R7, RZ, RZ, c[0x0][0x2fc] ;  /* 0x0000bf00ff077624 */ /* 0x000fe200078e00ff */
[----:B------:R-:W1:Y:S01]  /*00a0*/  S2UR UR8, SR_CTAID.Z ;  /* 0x00000000000879c3 */ /* 0x000e620000002700 */
[----:B------:R-:W1:Y:S01]  /*00b0*/  S2R R205, SR_CTAID.X ;  /* 0x0000000000cd7919 */ /* 0x000e620000002500 */
[----:B------:R-:W-:-:S03]  /*00c0*/  ULDC.64 UR4, c[0x0][0x240] ;  /* 0x0000900000047ab9 */ /* 0x000fc60000000a00 */
[----:B------:R2:W3:Y:S02]  /*00d0*/  @P2 LDG.E.64 R4, [R2.64] ;  /* 0x0000001602042981 */ /* 0x0004e4000c1e1b00 */
[----:B--2---:R-:W-:Y:S02]  /*00e0*/  @P2 IMAD.MOV.U32 R2, RZ, RZ, R6 ;  /* 0x000000ffff022224 */ /* 0x004fe400078e0006 */
[----:B------:R-:W-:-:S06]  /*00f0*/  @P2 IMAD.MOV.U32 R3, RZ, RZ, R7 ;  /* 0x000000ffff032224 */ /* 0x000fcc00078e0007 */
[----:B------:R-:W2:Y:S01]  /*0100*/  @P2 LDG.E.64 R2, [R2.64] ;  /* 0x0000001602022981 */ /* 0x000ea2000c1e1b00 */
[----:B------:R-:W-:Y:S01]  /*0110*/  UISETP.NE.U32.AND UP0, UPT, URZ, UR4, UPT ;  /* 0x000000043f00728c */ /* 0x000fe2000bf05070 */
[----:B------:R-:W-:Y:S02]  /*0120*/  IMAD.MOV.U32 R13, RZ, RZ, 0x4 ;  /* 0x00000004ff0d7424 */ /* 0x000fe400078e00ff */
[----:B------:R-:W1:Y:S01]  /*0130*/  S2R R0, SR_CTAID.Y ;  /* 0x0000000000007919 */ /* 0x000e620000002600 */
[----:B------:R-:W-:-:S03]  /*0140*/  UISETP.NE.AND.EX UP0, UPT, URZ, UR5, UPT, UP0 ;  /* 0x000000053f00728c */ /* 0x000fc6000bf05300 */
[----:B------:R-:W4:Y:S03]  /*0150*/  S2R R70, SR_TID.X ;  /* 0x0000000000467919 */ /* 0x000f260000002100 */
[----:B------:R-:W-:Y:S01]  /*0160*/  PLOP3.LUT P0, PT, PT, PT, UP0, 0x80, 0x0 ;  /* 0x000000000000781c */ /* 0x000fe20003f0f008 */
[----:B------:R-:W4:Y:S01]  /*0170*/  S2R R12, SR_CTAID.Y ;  /* 0x00000000000c7919 */ /* 0x000f220000002600 */
[----:B-1----:R-:W-:-:S04]  /*0180*/  LOP3.LUT R0, R205, UR8, R0, 0xfe, !PT ;  /* 0x00000008cd007c12 */ /* 0x002fc8000f8efe00 */
[----:B----4-:R-:W-:Y:S01]  /*0190*/  LOP3.LUT P3, RZ, R0, R70, RZ, 0xfc, !PT ;  /* 0x0000004600ff7212 */ /* 0x010fe2000786fcff */
[----:B------:R-:W-:-:S12]  /*01a0*/  IMAD.WIDE R8, R12, R13, c[0x0][0x240] ;  /* 0x000090000c087625 */ /* 0x000fd800078e020d */
[----:B------:R-:W-:Y:S02]  /*01b0*/  @!P3 IMAD.MOV.U32 R10, RZ, RZ, c[0x0][0x308] ;  /* 0x0000c200ff0ab624 */ /* 0x000fe400078e00ff */
[----:B------:R-:W-:Y:S01]  /*01c0*/  @!P3 IMAD.MOV.U32 R11, RZ, RZ, c[0x0][0x30c] ;  /* 0x0000c300ff0bb624 */ /* 0x000fe200078e00ff */
[----:B---3--:R-:W1:Y:S08]  /*01d0*/  @P2 R2UR UR26, R4 ;  /* 0x00000000041a23c2 */ /* 0x008e7000000e0000 */
[----:B------:R-:W3:Y:S01]  /*01e0*/  @P2 R2UR UR27, R5 ;  /* 0x00000000051b23c2 */ /* 0x000ee200000e0000 */
[----:B-1----:R-:W-:Y:S01]  /*01f0*/  MOV R4, UR26 ;  /* 0x0000001a00047c02 */ /* 0x002fe20008000f00 */
[----:B---3--:R-:W-:Y:S01]  /*0200*/  IMAD.U32 R5, RZ, RZ, UR27 ;  /* 0x0000001bff057e24 */ /* 0x008fe2000f8e00ff */
[----:B--2---:R-:W-:-:S04]  /*0210*/  @P2 IADD3 R6, P1, R2, c[0x0][0x300], RZ ;  /* 0x0000c00002062a10 */ /* 0x004fc80007f3e0ff */
[----:B------:R1:W-:Y:S01]  /*0220*/  @!P3 STG.E.64 [R10.64], R4 ;  /* 0x000000040a00b986 */ /* 0x0003e2000c101b16 */
[----:B------:R-:W-:Y:S01]  /*0230*/  @P2 IMAD.X R7, RZ, RZ, R3, P1 ;  /* 0x000000ffff072224 */ /* 0x000fe200008e0603 */
[----:B------:R-:W-:Y:S02]  /*0240*/  ISETP.NE.U32.AND P2, PT, RZ, c[0x0][0x250], PT ;  /* 0x00009400ff007a0c */ /* 0x000fe40003f45070 */
[----:B------:R-:W-:Y:S01]  /*0250*/  @!P3 MOV R2, R6 ;  /* 0x000000060002b202 */ /* 0x000fe20000000f00 */
[----:B------:R-:W-:Y:S01]  /*0260*/  @!P3 IMAD.MOV.U32 R3, RZ, RZ, R7 ;  /* 0x000000ffff03b224 */ /* 0x000fe200078e0007 */
[----:B------:R-:W-:-:S04]  /*0270*/  ISETP.NE.AND.EX P2, PT, RZ, c[0x0][0x254], PT, P2 ;  /* 0x00009500ff007a0c */ /* 0x000fc80003f45320 */
[----:B------:R2:W-:Y:S04]  /*0280*/  @!P3 STG.E.64 [R10.64+0x8], R2 ;  /* 0x000008020a00b986 */ /* 0x0005e8000c101b16 */
[----:B------:R3:W4:Y:S01]  /*0290*/  @P0 LDG.E R0, [R8.64+0x4] ;  /* 0x0000041608000981 */ /* 0x000722000c1e1900 */
[----:B-1----:R-:W-:Y:S01]  /*02a0*/  IMAD.MOV.U32 R4, RZ, RZ, -0x1 ;  /* 0xffffffffff047424 */ /* 0x002fe200078e00ff */
[----:B------:R-:W1:Y:S05]  /*02b0*/  LDC.U8 R5, c[0x0][0x312] ;  /* 0x0000c480ff057b82 */ /* 0x000e6a0000000000 */
[----:B------:R3:W4:Y:S01]  /*02c0*/  @P0 LDG.E R4, [R8.64] ;  /* 0x0000001608040981 */ /* 0x000722000c1e1900 */
[----:B--2---:R-:W-:-:S06]  /*02d0*/  @P2 IMAD.WIDE R2, R12, R13, c[0x0][0x250] ;  /* 0x000094000c022625 */ /* 0x004fcc00078e020d */
[----:B------:R-:W2:Y:S01]  /*02e0*/  @P2 LDG.E R2, [R2.64] ;  /* 0x0000001602022981 */ /* 0x000ea2000c1e1900 */
[----:B------:R-:W3:Y:S01]  /*02f0*/  S2UR UR9, SR_CTAID.Y ;  /* 0x00000000000979c3 */ /* 0x000ee20000002600 */
[----:B------:R-:W-:Y:S02]  /*0300*/  ISETP.EQ.U32.AND P1, PT, RZ, c[0x0][0x248], PT ;  /* 0x00009200ff007a0c */ /* 0x000fe40003f22070 */
[----:B------:R-:W-:Y:S01]  /*0310*/  SHF.R.S32.HI R30, RZ, 0x1f, R70 ;  /* 0x0000001fff1e7819 */ /* 0x000fe20000011446 */
[----:B------:R-:W-:Y:S01]  /*0320*/  UMOV UR7, URZ ;  /* 0x0000003f00077c82 */ /* 0x000fe20008000000 */
[----:B-1----:R-:W-:Y:S02]  /*0330*/  ISETP.NE.AND P3, PT, R5, RZ, PT ;  /* 0x000000ff0500720c */ /* 0x002fe40003f65270 */
[----:B------:R-:W-:Y:S02]  /*0340*/  LEA.HI R29, R30, R70, RZ, 0x5 ;  /* 0x000000461e1d7211 */ /* 0x000fe400078f28ff */
[----:B------:R-:W-:Y:S01]  /*0350*/  ISETP.EQ.OR.EX P1, PT, RZ, c[0x0][0x24c], !P3, P1 ;  /* 0x00009300ff007a0c */ /* 0x000fe20005f22710 */
[----:B------:R-:W-:Y:S01]  /*0360*/  ULDC UR4, c[0x0][0x1c0] ;  /* 0x0000700000047ab9 */ /* 0x000fe20000000800 */
[----:B------:R-:W-:-:S02]  /*0370*/  IMAD.MOV.U32 R5, RZ, RZ, -0x1 ;  /* 0xffffffffff057424 */ /* 0x000fc400078e00ff */
[----:B---3--:R-:W-:Y:S01]  /*0380*/  IMAD.WIDE R8, R12, R13, c[0x0][0x248] ;  /* 0x000092000c087625 */ /* 0x008fe200078e020d */
[----:B------:R-:W-:-:S08]  /*0390*/  UIMAD UR4, UR9, UR4, UR8 ;  /* 0x00000004090472a4 */ /* 0x000fd0000f8e0208 */
[----:B------:R1:W5:Y:S01]  /*03a0*/  @!P1 LDG.E R5, [R8.64] ;  /* 0x0000001608059981 */ /* 0x000362000c1e1900 */
[----:B------:R-:W-:-:S04]  /*03b0*/  USHF.L.U32 UR5, UR4, 0x5, URZ ;  /* 0x0000000504057899 */ /* 0x000fc8000800063f */
[----:B------:R-:W-:Y:S01]  /*03c0*/  USHF.R.S32.HI UR4, URZ, 0x1f, UR5 ;  /* 0x0000001f3f047899 */ /* 0x000fe20008011405 */
[----:B----4-:R3:W4:Y:S08]  /*03d0*/  @P0 R2UR UR18, R0 ;  /* 0x00000000001203c2 */ /* 0x01073000000e0000 */
[----:B------:R-:W4:Y:S01]  /*03e0*/  R2UR UR19, R4 ;  /* 0x00000000041373c2 */ /* 0x000f2200000e0000 */
[----:B---3--:R-:W-:-:S07]  /*03f0*/  LOP3.LUT R0, R29, 0xffffffe0, RZ, 0xc0, !PT ;  /* 0xffffffe01d007812 */ /* 0x008fce00078ec0ff */
[----:B--2---:R1:W2:Y:S01]  /*0400*/  @P2 R2UR UR7, R2 ;  /* 0x00000000020723c2 */ /* 0x0042a200000e0000 */
[----:B------:R-:W-:Y:S01]  /*0410*/  ISETP.NE.U32.AND P2, PT, RZ, c[0x0][0x248], PT ;  /* 0x00009200ff007a0c */ /* 0x000fe20003f45070 */
[----:B------:R-:W-:-:S03]  /*0420*/  IMAD.IADD R0, R70, 0x1, -R0 ;  /* 0x0000000146007824 */ /* 0x000fc600078e0a00 */
[----:B------:R-:W-:Y:S02]  /*0430*/  ISETP.NE.AND.EX P2, PT, RZ, c[0x0][0x24c], PT, P2 ;  /* 0x00009300ff007a0c */ /* 0x000fe40003f45320 */
[--C-:B------:R-:W-:Y:S02]  /*0440*/  IADD3 R239, P1, P0, R6, UR5, R0.reuse ;  /* 0x0000000506ef7c10 */ /* 0x100fe4000f83e000 */
[----:B------:R-:W-:Y:S01]  /*0450*/  SHF.R.S32.HI R0, RZ, 0x1f, R0 ;  /* 0x0000001fff007819 */ /* 0x000fe20000011400 */
[----:B----4-:R-:W-:-:S03]  /*0460*/  @UP0 UIADD3 UR18, UR18, -UR19, URZ ;  /* 0x8000001312120290 */ /* 0x010fc6000fffe03f */
[----:B------:R-:W-:-:S04]  /*0470*/  IADD3.X R222, R7, UR4, R0, P1, P0 ;  /* 0x0000000407de7c10 */ /* 0x000fc80008fe0400 */
[----:B------:R-:W-:Y:S01]  /*0480*/  @!UP0 ULDC UR18, c[0x0][0x214] ;  /* 0x0000850000128ab9 */ /* 0x000fe20000000800 */
[----:B-12---:R-:W-:Y:S05]  /*0490*/  @!P2 BRA `(.L_x_284) ;  /* 0x000000400000a947 */ /* 0x006fea0003800000 */
[----:B------:R-:W2:Y:S02]  /*04a0*/  @P3 LDG.E R0, [R8.64+0x4] ;  /* 0x0000041608003981 */ /* 0x000ea4000c1e1900 */
[----:B--2--5:R-:W-:-:S06]  /*04b0*/  @P3 IADD3 R0, R0, -R5, RZ ;  /* 0x8000000500003210 */ /* 0x024fcc0007ffe0ff */
[----:B------:R1:W5:Y:S01]  /*04c0*/  @!P3 LDG.E R0, [R8.64] ;  /* 0x000000160800b981 */ /* 0x000362000c1e1900 */
[----:B------:R-:W-:Y:S05]  /*04d0*/  BRA `(.L_x_285) ;  /* 0x0000001000007947 */ /* 0x000fea0003800000 */
.L_x_284:
[----:B------:R-:W-:Y:S02]  /*04e0*/  MOV R0, c[0x0][0x218] ;  /* 0x0000860000007a02 */ /* 0x000fe40000000f00 */
.L_x_285:
[----:B------:R-:W-:-:S04]  /*04f0*/  ISETP.NE.U32.AND P2, PT, RZ, c[0x0][0x258], PT ;  /* 0x00009600ff007a0c */ /* 0x000fc80003f45070 */
[----:B------:R-:W-:-:S13]  /*0500*/  ISETP.NE.AND.EX P2, PT, RZ, c[0x0][0x25c], PT, P2 ;  /* 0x00009700ff007a0c */ /* 0x000fda0003f45320 */
[----:B------:R-:W-:-:S06]  /*0510*/  @P2 IMAD.WIDE R2, R12, R13, c[0x0][0x258] ;  /* 0x000096000c022625 */ /* 0x000fcc00078e020d */
[----:B------:R-:W2:Y:S01]  /*0520*/  @P2 LDG.E R3, [R2.64] ;  /* 0x0000001602032981 */ /* 0x000ea2000c1e1900 */
[----:B------:R-:W-:Y:S01]  /*0530*/  IMAD.SHL.U32 R14, R205, 0x80, RZ ;  /* 0x00000080cd0e7824 */ /* 0x000fe200078e00ff */
[----:B------:R-:W-:-:S04]  /*0540*/  @!P2 ISETP.NE.U32.AND P1, PT, RZ, c[0x0][0x268], PT ;  /* 0x00009a00ff00aa0c */ /* 0x000fc80003f25070 */
[----:B------:R-:W-:Y:S02]  /*0550*/  ISETP.LT.AND P0, PT, R14, UR18, PT ;  /* 0x000000120e007c0c */ /* 0x000fe4000bf01270 */
[----:B------:R-:W-:-:S04]  /*0560*/  @!P2 ISETP.NE.AND.EX P1, PT, RZ, c[0x0][0x26c], PT, P1 ;  /* 0x00009b00ff00aa0c */ /* 0x000fc80003f25310 */
[----:B------:R-:W-:Y:S02]  /*0570*/  @!P2 SEL R2, RZ, c[0x0][0x21c], !P1 ;  /* 0x00008700ff02aa07 */ /* 0x000fe40004800000 */
[----:B--2---:R-:W-:Y:S02]  /*0580*/  @P2 IADD3 R20, R3, -UR7, RZ ;  /* 0x8000000703142c10 */ /* 0x004fe4000fffe0ff */
[----:B-----5:R-:W-:-:S03]  /*0590*/  @!P2 IADD3 R20, R2, -UR7, R0 ;  /* 0x800000070214ac10 */ /* 0x020fc6000fffe000 */
[----:B------:R-:W-:Y:S05]  /*05a0*/  @!P0 EXIT ;  /* 0x000000000000894d */ /* 0x000fea0003800000 */
[C---:B------:R-:W-:Y:S02]  /*05b0*/  ISETP.GE.AND P0, PT, R20.reuse, 0x1, PT ;  /* 0x000000011400780c */ /* 0x040fe40003f06270 */
[----:B------:R-:W-:-:S04]  /*05c0*/  IADD3 R0, R20, 0x7f, RZ ;  /* 0x0000007f14007810 */ /* 0x000fc80007ffe0ff */
[----:B------:R-:W-:-:S04]  /*05d0*/  SHF.R.S32.HI R2, RZ, 0x1f, R0 ;  /* 0x0000001fff027819 */ /* 0x000fc80000011400 */
[----:B------:R-:W-:-:S03]  /*05e0*/  LEA.HI R237, R2, R0, RZ, 0x7 ;  /* 0x0000000002ed7211 */ /* 0x000fc600078f38ff */
[----:B------:R-:W-:Y:S05]  /*05f0*/  @!P0 BRA `(.L_x_286) ;  /* 0x0000fd5000008947 */ /* 0x000fea0003800000 */
[----:B------:R-:W-:Y:S01]  /*0600*/  UISETP.NE.AND UP0, UPT, UR19, -0x1, UPT ;  /* 0xffffffff1300788c */ /* 0x000fe2000bf05270 */
[----:B------:R-:W-:Y:S01]  /*0610*/  ISETP.NE.AND P0, PT, R5, -0x1, PT ;  /* 0xffffffff0500780c */ /* 0x000fe20003f05270 */
[----:B------:R-:W-:Y:S01]  /*0620*/  ULDC.64 UR4, c[0x0][0x190] ;  /* 0x0000640000047ab9 */ /* 0x000fe20000000a00 */
[----:B------:R-:W2:Y:S08]  /*0630*/  LDC.U8 R172, c[0x0][0x2d8] ;  /* 0x0000b600ffac7b82 */ /* 0x000eb00000000000 */
[----:B------:R-:W-:-:S02]  /*0640*/  @UP0 UIMAD.WIDE.U32 UR12, UR19, UR4, URZ ;  /* 0x00000004130c02a5 */ /* 0x000fc4000f8e003f */
[----:B------:R-:W-:Y:S01]  /*0650*/  @!UP0 USHF.R.S32.HI UR10, URZ, 0x1f, UR9 ;  /* 0x0000001f3f0a8899 */ /* 0x000fe20008011409 */
[----:B------:R-:W-:Y:S01]  /*0660*/  @P0 IADD3 R0, R5, UR7, RZ ;  /* 0x0000000705000c10 */ /* 0x000fe2000fffe0ff */
[----:B------:R-:W-:-:S03]  /*0670*/  @UP0 UIMAD UR6, UR19, UR5, UR13 ;  /* 0x00000005130602a4 */ /* 0x000fc6000f8e020d */
[----:B------:R-:W-:Y:S01]  /*0680*/  ULDC.64 UR4, c[0x0][0x178] ;  /* 0x00005e0000047ab9 */ /* 0x000fe20000000a00 */
[C---:B------:R-:W-:Y:S01]  /*0690*/  @P0 IMAD.WIDE.U32 R2, R0.reuse, c[0x0][0x198], RZ ;  /* 0x0000660000020a25 */ /* 0x040fe200078e00ff */
[----:B------:R-:W-:Y:S02]  /*06a0*/  @!UP0 UIMAD UR10, UR10, UR4, URZ ;  /* 0x000000040a0a82a4 */ /* 0x000fe4000f8e023f */
[----:B------:R-:W-:Y:S01]  /*06b0*/  @!UP0 UIMAD.WIDE.U32 UR14, UR9, UR4, URZ ;  /* 0x00000004090e82a5 */ /* 0x000fe2000f8e003f */
[----:B------:R-:W-:Y:S01]  /*06c0*/  @P0 IMAD R12, R0, c[0x0][0x19c], R3 ;  /* 0x00006700000c0a24 */ /* 0x000fe200078e0203 */
[----:B------:R-:W-:Y:S01]  /*06d0*/  @!UP0 UIMAD UR5, UR9, UR5, UR10 ;  /* 0x00000005090582a4 */ /* 0x000fe2000f8e020a */
[----:B-1----:R-:W-:Y:S02]  /*06e0*/  @P0 MOV R8, R2 ;  /* 0x0000000200080202 */ /* 0x002fe40000000f00 */
[----:B------:R-:W-:Y:S02]  /*06f0*/  @UP0 UMOV UR10, UR12 ;  /* 0x0000000c000a0c82 */ /* 0x000fe40008000000 */
[----:B------:R-:W-:-:S02]  /*0700*/  @!UP0 UIADD3 UR6, UR15, UR5, URZ ;  /* 0x000000050f068290 */ /* 0x000fc4000fffe03f */
[----:B------:R-:W-:Y:S01]  /*0710*/  @!UP0 UMOV UR10, UR14 ;  /* 0x0000000e000a8c82 */ /* 0x000fe20008000000 */
[----:B------:R-:W-:Y:S05]  /*0720*/  @P0 BRA `(.L_x_287) ;  /* 0x0000010000000947 */ /* 0x000fea0003800000 */
[----:B--2---:R-:W-:Y:S02]  /*0730*/  USHF.R.S32.HI UR11, URZ, 0x1f, UR7 ;  /* 0x0000001f3f0b7899 */ /* 0x004fe40008011407 */
[----:B------:R-:W-:Y:S02]  /*0740*/  ULDC.64 UR4, c[0x0][0x198] ;  /* 0x0000660000047ab9 */ /* 0x000fe40000000a00 */
[----:B------:R-:W-:Y:S02]  /*0750*/  UIMAD UR11, UR11, UR4, URZ ;  /* 0x000000040b0b72a4 */ /* 0x000fe4000f8e023f */
[----:B------:R-:W-:Y:S02]  /*0760*/  UIMAD.WIDE.U32 UR12, UR7, UR4, URZ ;  /* 0x00000004070c72a5 */ /* 0x000fe4000f8e003f */
[----:B------:R-:W-:Y:S02]  /*0770*/  UIMAD UR5, UR7, UR5, UR11 ;  /* 0x00000005070572a4 */ /* 0x000fe4000f8e020b */
[----:B------:R-:W-:-:S02]  /*0780*/  USHF.R.S32.HI UR11, URZ, 0x1f, UR9 ;  /* 0x0000001f3f0b7899 */ /* 0x000fc40008011409 */
[----:B------:R-:W-:-:S03]  /*0790*/  UIADD3 UR13, UR13, UR5, URZ ;  /* 0x000000050d0d7290 */ /* 0x000fc6000fffe03f */
[----:B------:R-:W-:Y:S02]  /*07a0*/  ULDC.64 UR4, c[0x0][0x180] ;  /* 0x0000600000047ab9 */ /* 0x000fe40000000a00 */
[----:B------:R-:W-:Y:S02]  /*07b0*/  UIMAD UR11, UR11, UR4, URZ ;  /* 0x000000040b0b72a4 */ /* 0x000fe4000f8e023f */
[----:B------:R-:W-:Y:S02]  /*07c0*/  UIMAD.WIDE.U32 UR12, UR9, UR4, UR12 ;  /* 0x00000004090c72a5 */ /* 0x000fe4000f8e000c */
[----:B------:R-:W-:-:S04]  /*07d0*/  UIMAD UR5, UR9, UR5, UR11 ;  /* 0x00000005090572a4 */ /* 0x000fc8000f8e020b */
[----:B------:R-:W-:Y:S01]  /*07e0*/  UIADD3 UR5, UR13, UR5, URZ ;  /* 0x000000050d057290 */ /* 0x000fe2000fffe03f */
[----:B------:R-:W-:Y:S02]  /*07f0*/  IMAD.U32 R2, RZ, RZ, UR12 ;  /* 0x0000000cff027e24 */ /* 0x000fe4000f8e00ff */
[----:B------:R-:W-:-:S03]  /*0800*/  IMAD.U32 R3, RZ, RZ, UR13 ;  /* 0x0000000dff037e24 */ /* 0x000fc6000f8e00ff */
[----:B------:R-:W-:Y:S02]  /*0810*/  MOV R8, R2 ;  /* 0x0000000200087202 */ /* 0x000fe40000000f00 */
[----:B------:R-:W-:Y:S02]  /*0820*/  MOV R12, UR5 ;  /* 0x00000005000c7c02 */ /* 0x000fe40008000f00 */
.L_x_287:
[----:B--2---:R-:W-:Y:S01]  /*0830*/  IABS R4, c[0x0][0x1c8] ;  /* 0x0000720000047a13 */ /* 0x004fe20000000000 */
[----:B------:R-:W1:Y:S01]  /*0840*/  S2R R6, SR_CTAID.Z ;  /* 0x0000000000067919 */ /* 0x000e620000002700 */
[----:B------:R-:W-:Y:S02]  /*0850*/  ULDC UR4, c[0x0][0x1c8] ;  /* 0x0000720000047ab9 */ /* 0x000fe40000000800 */
[----:B------:R-:W2:Y:S01]  /*0860*/  I2F.RP R2, R4 ;  /* 0x0000000400027306 */ /* 0x000ea20000209400 */
[----:B------:R-:W-:Y:S02]  /*0870*/  ULOP3.LUT UR4, UR8, UR4, URZ, 0x3c, !UPT ;  /* 0x0000000408047292 */ /* 0x000fe4000f8e3c3f */
[----:B------:R-:W-:-:S04]  /*0880*/  USHF.R.S32.HI UR11, URZ, 0x1f, UR8 ;  /* 0x0000001f3f0b7899 */ /* 0x000fc80008011408 */
[----:B------:R-:W-:Y:S01]  /*0890*/  ISETP.LE.AND P1, PT, RZ, UR4, PT ;  /* 0x00000004ff007c0c */ /* 0x000fe2000bf23270 */
[----:B--2---:R-:W2:Y:S01]  /*08a0*/  MUFU.RCP R2, R2 ;  /* 0x0000000200027308 */ /* 0x004ea20000001000 */
[----:B-1----:R-:W-:Y:S02]  /*08b0*/  IABS R6, R6 ;  /* 0x0000000600067213 */ /* 0x002fe40000000000 */
[----:B--2---:R-:W-:-:S05]  /*08c0*/  IADD3 R2, R2, 0xffffffe, RZ ;  /* 0x0ffffffe02027810 */ /* 0x004fca0007ffe0ff */
[----:B------:R-:W1:Y:S02]  /*08d0*/  F2I.FTZ.U32.TRUNC.NTZ R3, R2 ;  /* 0x0000000200037305 */ /* 0x000e64000021f000 */
[----:B-1----:R-:W-:Y:S02]  /*08e0*/  IMAD.MOV R0, RZ, RZ, -R3 ;  /* 0x000000ffff007224 */ /* 0x002fe400078e0a03 */
[----:B------:R-:W-:Y:S02]  /*08f0*/  IMAD.MOV.U32 R2, RZ, RZ, RZ ;  /* 0x000000ffff027224 */ /* 0x000fe400078e00ff */
[----:B------:R-:W-:-:S04]  /*0900*/  IMAD R0, R0, R4, RZ ;  /* 0x0000000400007224 */ /* 0x000fc800078e02ff */
[----:B------:R-:W-:Y:S01]  /*0910*/  IMAD.HI.U32 R0, R3, R0, R2 ;  /* 0x0000000003007227 */ /* 0x000fe200078e0002 */
[----:B------:R-:W-:-:S05]  /*0920*/  MOV R3, R6 ;  /* 0x0000000600037202 */ /* 0x000fca0000000f00 */
[----:B------:R-:W-:-:S04]  /*0930*/  IMAD.HI.U32 R0, R0, R3, RZ ;  /* 0x0000000300007227 */ /* 0x000fc800078e00ff */
[----:B------:R-:W-:-:S04]  /*0940*/  IMAD.MOV R2, RZ, RZ, -R0 ;  /* 0x000000ffff027224 */ /* 0x000fc800078e0a00 */
[----:B------:R-:W-:-:S05]  /*0950*/  IMAD R2, R4, R2, R3 ;  /* 0x0000000204027224 */ /* 0x000fca00078e0203 */
[----:B------:R-:W-:-:S13]  /*0960*/  ISETP.GT.U32.AND P2, PT, R4, R2, PT ;  /* 0x000000020400720c */ /* 0x000fda0003f44070 */
[----:B------:R-:W-:Y:S01]  /*0970*/  @!P2 IMAD.IADD R2, R2, 0x1, -R4 ;  /* 0x000000010202a824 */ /* 0x000fe200078e0a04 */
[----:B------:R-:W-:Y:S02]  /*0980*/  @!P2 IADD3 R0, R0, 0x1, RZ ;  /* 0x000000010000a810 */ /* 0x000fe40007ffe0ff */
[----:B------:R-:W-:Y:S02]  /*0990*/  ISETP.NE.AND P2, PT, RZ, c[0x0][0x1c8], PT ;  /* 0x00007200ff007a0c */ /* 0x000fe40003f45270 */
[----:B------:R-:W-:Y:S02]  /*09a0*/  ISETP.GE.U32.AND P3, PT, R2, R4, PT ;  /* 0x000000040200720c */ /* 0x000fe40003f66070 */
[----:B------:R-:W-:-:S05]  /*09b0*/  @P0 IADD3 R4, R5, UR7, RZ ;  /* 0x0000000705040c10 */ /* 0x000fca000fffe0ff */
        /* <DEDUP_REMOVED lines=24> */
.L_x_288:
[CC--:B------:R-:W-:Y:S01]  /*0b40*/  LEA.HI R27, R30.reuse, R70.reuse, RZ, 0x2 ;  /* 0x000000461e1b7211 */ /* 0x0c0fe200078f10ff */
[----:B------:R-:W1:Y:S01]  /*0b50*/  R2UR UR7, R14 ;  /* 0x000000000e0773c2 */ /* 0x000e6200000e0000 */
[----:B------:R-:W-:Y:S01]  /*0b60*/  LEA.HI R31, R30, R70, RZ, 0x3 ;  /* 0x000000461e1f7211 */ /* 0x000fe200078f18ff */
[----:B------:R-:W2:Y:S01]  /*0b70*/  S2R R3, SR_CTAID.Z ;  /* 0x0000000000037919 */ /* 0x000ea20000002700 */
[----:B------:R-:W-:Y:S01]  /*0b80*/  LOP3.LUT R0, R27, 0xfffffffc, RZ, 0xc0, !PT ;  /* 0xfffffffc1b007812 */ /* 0x000fe200078ec0ff */
[----:B------:R-:W-:Y:S01]  /*0b90*/  ULDC.64 UR4, c[0x0][0x1a8] ;  /* 0x00006a0000047ab9 */ /* 0x000fe20000000a00 */
[----:B------:R-:W-:Y:S01]  /*0ba0*/  SHF.R.S32.HI R28, RZ, 0x3, R31 ;  /* 0x00000003ff1c7819 */ /* 0x000fe2000001141f */
[----:B------:R-:W-:Y:S01]  /*0bb0*/  UIMAD UR4, UR11, UR4, URZ ;  /* 0x000000040b0472a4 */ /* 0x000fe2000f8e023f */
[----:B------:R-:W-:Y:S01]  /*0bc0*/  LEA.HI.SX32 R68, R237, 0xffffffff, 0x19 ;  /* 0xffffffffed447811 */ /* 0x000fe200078fcaff */
[----:B------:R-:W-:Y:S01]  /*0bd0*/  IMAD.IADD R0, R70, 0x1, -R0 ;  /* 0x0000000146007824 */ /* 0x000fe200078e0a00 */
[----:B------:R-:W-:Y:S01]  /*0be0*/  SHF.R.S32.HI R173, RZ, 0x5, R29 ;  /* 0x00000005ffad7819 */ /* 0x000fe2000001141d */
[----:B------:R-:W-:Y:S01]  /*0bf0*/  IMAD.SHL.U32 R2, R28, 0x40, RZ ;  /* 0x000000401c027824 */ /* 0x000fe200078e00ff */
[----:B------:R-:W-:Y:S01]  /*0c00*/  UIMAD UR4, UR8, UR5, UR4 ;  /* 0x00000005080472a4 */ /* 0x000fe2000f8e0204 */
[----:B------:R-:W-:-:S02]  /*0c10*/  IMAD.SHL.U32 R24, R0, 0x8, RZ ;  /* 0x0000000800187824 */ /* 0x000fc400078e00ff */
[----:B------:R-:W-:Y:S01]  /*0c20*/  UMOV UR8, 0x7 ;  /* 0x0000000700087882 */ /* 0x000fe20000000000 */
[----:B------:R-:W-:Y:S01]  /*0c30*/  LOP3.LUT R0, R2, 0xc0, RZ, 0xc0, !PT ;  /* 0x000000c002007812 */ /* 0x000fe200078ec0ff */
[----:B------:R-:W-:Y:S01]  /*0c40*/  IMAD.MOV.U32 R235, RZ, RZ, c[0x0][0x19c] ;  /* 0x00006700ffeb7624 */ /* 0x000fe200078e00ff */
[--C-:B------:R-:W-:Y:S02]  /*0c50*/  SHF.R.S32.HI R25, RZ, 0x1f, R24.reuse ;  /* 0x0000001fff197819 */ /* 0x100fe40000011418 */
[----:B------:R-:W-:Y:S02]  /*0c60*/  LOP3.LUT R2, R0, 0x18, R24, 0xf8, !PT ;  /* 0x0000001800027812 */ /* 0x000fe400078ef818 */
[----:B------:R-:W-:Y:S01]  /*0c70*/  SHF.R.U32.HI R0, RZ, 0x3, R0 ;  /* 0x00000003ff007819 */ /* 0x000fe20000011600 */
[----:B------:R3:W-:Y:S01]  /*0c80*/  STL.64 [R1+0x38], R24 ;  /* 0x0000381801007387 */ /* 0x0007e20000100a00 */
[----:B------:R-:W-:Y:S01]  /*0c90*/  IADD3 R4, P0, R24, UR10, RZ ;  /* 0x0000000a18047c10 */ /* 0x000fe2000ff1e0ff */
[----:B-1----:R-:W-:Y:S01]  /*0ca0*/  UIADD3 UR18, -UR7, UR18, URZ ;  /* 0x0000001207127290 */ /* 0x002fe2000fffe13f */
[----:B------:R-:W-:-:S02]  /*0cb0*/  LOP3.LUT R26, R2, R0, RZ, 0x3c, !PT ;  /* 0x00000000021a7212 */ /* 0x000fc400078e3cff */
[----:B------:R-:W-:Y:S01]  /*0cc0*/  IADD3.X R5, R25, UR6, RZ, P0, !PT ;  /* 0x0000000619057c10 */ /* 0x000fe200087fe4ff */
[----:B------:R-:W-:Y:S01]  /*0cd0*/  ULDC.64 UR6, c[0x0][0x198] ;  /* 0x0000660000067ab9 */ /* 0x000fe20000000a00 */
[----:B------:R-:W-:Y:S01]  /*0ce0*/  SHF.R.S32.HI R2, RZ, 0x2, R27 ;  /* 0x00000002ff027819 */ /* 0x000fe2000001141b */
[----:B------:R-:W-:Y:S02]  /*0cf0*/  USHF.L.U64.HI UR8, UR6, UR8, UR7 ;  /* 0x0000000806087299 */ /* 0x000fe40008010207 */
[----:B--2---:R-:W-:Y:S01]  /*0d00*/  IMAD.WIDE.U32 R4, R3, c[0x0][0x1a8], R4 ;  /* 0x00006a0003047a25 */ /* 0x004fe200078e0004 */
[C---:B------:R-:W-:Y:S01]  /*0d10*/  IADD3 R23, R2.reuse, 0x20, RZ ;  /* 0x0000002002177810 */ /* 0x040fe20007ffe0ff */
[----:B------:R-:W-:Y:S01]  /*0d20*/  USHF.L.U32 UR9, UR6, 0x7, URZ ;  /* 0x0000000706097899 */ /* 0x000fe2000800063f */
[----:B------:R-:W-:Y:S01]  /*0d30*/  SHF.R.S32.HI R3, RZ, 0x1f, R2 ;  /* 0x0000001fff037819 */ /* 0x000fe20000011402 */
[C---:B------:R-:W-:Y:S01]  /*0d40*/  IMAD.WIDE.U32 R6, R2.reuse, c[0x0][0x198], R24 ;  /* 0x0000660002067a25 */ /* 0x040fe200078e0018 */
[----:B------:R-:W-:-:S02]  /*0d50*/  IADD3 R33, R2, 0x40, RZ ;  /* 0x0000004002217810 */ /* 0x000fc40007ffe0ff */
[----:B------:R-:W-:Y:S01]  /*0d60*/  ISETP.GE.AND P5, PT, R23, UR18, PT ;  /* 0x0000001217007c0c */ /* 0x000fe2000bfa6270 */
[----:B------:R-:W-:Y:S01]  /*0d70*/  IMAD R0, R3, c[0x0][0x198], RZ ;  /* 0x0000660003007a24 */ /* 0x000fe200078e02ff */
[----:B------:R-:W-:Y:S01]  /*0d80*/  IADD3 R32, R2, 0x60, RZ ;  /* 0x0000006002207810 */ /* 0x000fe20007ffe0ff */
[----:B------:R-:W-:Y:S01]  /*0d90*/  IMAD.WIDE R34, R205, 0x80, R2 ;  /* 0x00000080cd227825 */ /* 0x000fe200078e0202 */
[----:B------:R-:W-:Y:S01]  /*0da0*/  ISETP.GE.AND P3, PT, R33, UR18, PT ;  /* 0x0000001221007c0c */ /* 0x000fe2000bf66270 */
[----:B------:R-:W-:Y:S01]  /*0db0*/  STL [R1+0x40], R33 ;  /* 0x0000402101007387 */ /* 0x000fe20000100800 */
[----:B------:R-:W-:Y:S01]  /*0dc0*/  ISETP.GE.AND P0, PT, R32, UR18, PT ;  /* 0x0000001220007c0c */ /* 0x000fe2000bf06270 */
[----:B------:R-:W-:Y:S01]  /*0dd0*/  IMAD R10, R2, c[0x0][0x19c], R0 ;  /* 0x00006700020a7a24 */ /* 0x000fe200078e0200 */
[----:B------:R-:W-:Y:S01]  /*0de0*/  IADD3 R18, P2, R8, R6, RZ ;  /* 0x0000000608127210 */ /* 0x000fe20007f5e0ff */
[----:B------:R-:W-:Y:S01]  /*0df0*/  IMAD R0, R3, c[0x0][0x1a0], RZ ;  /* 0x0000680003007a24 */ /* 0x000fe200078e02ff */
[C---:B------:R-:W-:Y:S01]  /*0e00*/  ISETP.GE.AND P1, PT, R2.reuse, UR18, PT ;  /* 0x0000001202007c0c */ /* 0x040fe2000bf26270 */
[----:B------:R-:W-:Y:S01]  /*0e10*/  IMAD.WIDE.U32 R8, R2, c[0x0][0x1a0], R24 ;  /* 0x0000680002087a25 */ /* 0x000fe200078e0018 */
[----:B------:R-:W-:Y:S01]  /*0e20*/  IADD3.X R19, R12, R7, R10, P2, !PT ;  /* 0x000000070c137210 */ /* 0x000fe200017fe40a */
[----:B------:R-:W-:Y:S01]  /*0e30*/  STL [R1+0x44], R32 ;  /* 0x0000442001007387 */ /* 0x000fe20000100800 */
[----:B------:R-:W-:Y:S01]  /*0e40*/  @!P5 IADD3 R10, P6, R34, 0x20, RZ ;  /* 0x00000020220ad810 */ /* 0x000fe20007fde0ff */
[----:B------:R-:W-:Y:S01]  /*0e50*/  IMAD R0, R2, c[0x0][0x1a4], R0 ;  /* 0x0000690002007a24 */ /* 0x000fe200078e0200 */
[----:B---3--:R-:W-:Y:S01]  /*0e60*/  IADD3 R24, P2, R11, R8, RZ ;  /* 0x000000080b187210 */ /* 0x008fe20007f5e0ff */
[--C-:B------:R-:W-:Y:S01]  /*0e70*/  @!P5 IMAD.MOV.U32 R6, RZ, RZ, R4.reuse ;  /* 0x000000ffff06d224 */ /* 0x100fe200078e0004 */
[C---:B------:R-:W-:Y:S01]  /*0e80*/  @!P3 IADD3 R12, P4, R34.reuse, 0x40, RZ ;  /* 0x00000040220cb810 */ /* 0x040fe20007f9e0ff */
[--C-:B------:R-:W-:Y:S01]  /*0e90*/  @!P5 IMAD.X R3, RZ, RZ, R35.reuse, P6 ;  /* 0x000000ffff03d224 */ /* 0x100fe200030e0623 */
[----:B------:R-:W-:Y:S01]  /*0ea0*/  IADD3 R5, R5, UR4, RZ ;  /* 0x0000000405057c10 */ /* 0x000fe2000fffe0ff */
[----:B------:R-:W-:Y:S01]  /*0eb0*/  @!P3 IMAD.MOV.U32 R8, RZ, RZ, R4 ;  /* 0x000000ffff08b224 */ /* 0x000fe200078e0004 */
[----:B------:R-:W-:Y:S01]  /*0ec0*/  IADD3.X R25, R13, R9, R0, P2, !PT ;  /* 0x000000090d197210 */ /* 0x000fe200017fe400 */
[----:B------:R-:W-:Y:S01]  /*0ed0*/  @!P3 IMAD.X R0, RZ, RZ, R35, P4 ;  /* 0x000000ffff00b224 */ /* 0x000fe200020e0623 */
[----:B------:R-:W-:Y:S01]  /*0ee0*/  @!P0 IADD3 R11, P2, R34, 0x60, RZ ;  /* 0x00000060220b8810 */ /* 0x000fe20007f5e0ff */
[----:B------:R-:W-:Y:S01]  /*0ef0*/  @!P5 IMAD R13, R3, c[0x0][0x190], RZ ;  /* 0x00006400030dda24 */ /* 0x000fe200078e02ff */
[----:B------:R-:W-:Y:S01]  /*0f00*/  UIMAD.WIDE.U32 UR4, UR6, 0x40, URZ ;  /* 0x00000040060478a5 */ /* 0x000fe2000f8e003f */
[----:B------:R-:W-:Y:S01]  /*0f10*/  @!P5 IMAD.MOV.U32 R7, RZ, RZ, R5 ;  /* 0x000000ffff07d224 */ /* 0x000fe200078e0005 */
[----:B------:R-:W-:Y:S01]  /*0f20*/  STL.64 [R1+0x30], R34 ;  /* 0x0000302201007387 */ /* 0x000fe20000100a00 */
[----:B------:R-:W-:-:S02]  /*0f30*/  @!P0 IMAD.X R3, RZ, RZ, R35, P2 ;  /* 0x000000ffff038224 */ /* 0x000fc400010e0623 */
[----:B------:R-:W-:Y:S02]  /*0f40*/  @!P3 IMAD R21, R0, c[0x0][0x190], RZ ;  /* 0x000064000015ba24 */ /* 0x000fe400078e02ff */
[C---:B------:R-:W-:Y:S02]  /*0f50*/  @!P5 IMAD R17, R10.reuse, c[0x0][0x194], R13 ;  /* 0x000065000a11da24 */ /* 0x040fe400078e020d */
[----:B------:R-:W-:-:S04]  /*0f60*/  @!P5 IMAD.WIDE.U32 R6, R10, c[0x0][0x190], R6 ;  /* 0x000064000a06da25 */ /* 0x000fc800078e0006 */
[--C-:B------:R-:W-:Y:S02]  /*0f70*/  @!P3 IMAD.MOV.U32 R9, RZ, RZ, R5.reuse ;  /* 0x000000ffff09b224 */ /* 0x100fe400078e0005 */
[----:B------:R-:W-:Y:S02]  /*0f80*/  @!P1 IMAD R0, R35, c[0x0][0x190], RZ ;  /* 0x0000640023009a24 */ /* 0x000fe400078e02ff */
[----:B------:R-:W-:Y:S01]  /*0f90*/  @!P0 IMAD R10, R3, c[0x0][0x190], RZ ;  /* 0x00006400030a8a24 */ /* 0x000fe200078e02ff */
[----:B------:R-:W-:Y:S01]  /*0fa0*/  LEA.HI R3, R27, R2, RZ, 0x1 ;  /* 0x000000021b037211 */ /* 0x000fe200078f08ff */
[----:B------:R-:W-:Y:S02]  /*0fb0*/  @!P0 IMAD.MOV.U32 R14, RZ, RZ, R4 ;  /* 0x000000ffff0e8224 */ /* 0x000fe400078e0004 */
[----:B------:R-:W-:Y:S02]  /*0fc0*/  @!P0 IMAD.MOV.U32 R15, RZ, RZ, R5 ;  /* 0x000000ffff0f8224 */ /* 0x000fe400078e0005 */
[----:B------:R-:W-:-:S02]  /*0fd0*/  @!P3 IMAD R22, R12, c[0x0][0x194], R21 ;  /* 0x000065000c16ba24 */ /* 0x000fc400078e0215 */
[----:B------:R-:W-:Y:S01]  /*0fe0*/  @!P3 IMAD.WIDE.U32 R12, R12, c[0x0][0x190], R8 ;  /* 0x000064000c0cba25 */ /* 0x000fe200078e0008 */
[----:B------:R-:W-:Y:S02]  /*0ff0*/  LOP3.LUT R9, R3, 0x7fffffe, RZ, 0xc0, !PT ;  /* 0x07fffffe03097812 */ /* 0x000fe400078ec0ff */
[----:B------:R-:W-:Y:S01]  /*1000*/  @!P5 LEA R8, P2, R6, c[0x0][0x160], 0x1 ;  /* 0x000058000608da11 */ /* 0x000fe200078408ff */
[C---:B------:R-:W-:Y:S02]  /*1010*/  @!P1 IMAD R0, R34.reuse, c[0x0][0x194], R0 ;  /* 0x0000650022009a24 */ /* 0x040fe400078e0200 */
[----:B------:R-:W-:-:S04]  /*1020*/  @!P1 IMAD.WIDE.U32 R4, R34, c[0x0][0x190], R4 ;  /* 0x0000640022049a25 */ /* 0x000fc800078e0004 */
[----:B------:R-:W-:Y:S01]  /*1030*/  @!P0 IMAD R21, R11, c[0x0][0x194], R10 ;  /* 0x000065000b158a24 */ /* 0x000fe200078e020a */
[----:B------:R-:W-:Y:S01]  /*1040*/  @!P1 LEA R10, P4, R4, c[0x0][0x160], 0x1 ;  /* 0x00005800040a9a11 */ /* 0x000fe200078808ff */
[----:B------:R-:W-:Y:S02]  /*1050*/  @!P1 IMAD.IADD R0, R5, 0x1, R0 ;  /* 0x0000000105009824 */ /* 0x000fe400078e0200 */
[----:B------:R-:W-:Y:S02]  /*1060*/  IMAD.IADD R5, R2, 0x1, -R9 ;  /* 0x0000000102057824 */ /* 0x000fe400078e0a09 */
[----:B------:R-:W-:Y:S02]  /*1070*/  @!P5 IMAD.IADD R3, R7, 0x1, R17 ;  /* 0x000000010703d824 */ /* 0x000fe400078e0211 */
[----:B------:R-:W-:Y:S01]  /*1080*/  @!P0 IMAD.WIDE.U32 R14, R11, c[0x0][0x190], R14 ;  /* 0x000064000b0e8a25 */ /* 0x000fe200078e000e */
[----:B------:R-:W-:Y:S02]  /*1090*/  @!P1 LEA.HI.X R11, R4, c[0x0][0x164], R0, 0x1, P4 ;  /* 0x00005900040b9a11 */ /* 0x000fe400020f0c00 */
[----:B------:R-:W-:Y:S01]  /*10a0*/  @!P3 LEA R4, P6, R12, c[0x0][0x160], 0x1 ;  /* 0x000058000c04ba11 */ /* 0x000fe200078c08ff */
[----:B------:R-:W-:Y:S01]  /*10b0*/  IMAD R17, R68, -0x80, R20 ;  /* 0xffffff8044117824 */ /* 0x000fe200078e0214 */
[----:B------:R-:W-:Y:S01]  /*10c0*/  @!P5 LEA.HI.X R9, R6, c[0x0][0x164], R3, 0x1, P2 ;  /* 0x000059000609da11 */ /* 0x000fe200010f0c03 */
[----:B------:R-:W-:-:S02]  /*10d0*/  IMAD R5, R173, 0x8, R5 ;  /* 0x00000008ad057824 */ /* 0x000fc400078e0205 */
[----:B------:R-:W-:Y:S01]  /*10e0*/  @!P3 IMAD.IADD R0, R13, 0x1, R22 ;  /* 0x000000010d00b824 */ /* 0x000fe200078e0216 */
[-C--:B------:R-:W-:Y:S01]  /*10f0*/  ISETP.GE.AND P2, PT, R2, R17.reuse, PT ;  /* 0x000000110200720c */ /* 0x080fe20003f46270 */
[----:B------:R-:W-:Y:S01]  /*1100*/  IMAD.WIDE.U32 R18, R16, c[0x0][0x1b0], R18 ;  /* 0x00006c0010127a25 */ /* 0x000fe200078e0012 */
[----:B------:R-:W-:-:S03]  /*1110*/  ISETP.GE.AND P4, PT, R2, R17, PT ;  /* 0x000000110200720c */ /* 0x000fc60003f86270 */
[----:B------:R-:W-:Y:S01]  /*1120*/  IMAD.U32 R2, R5, 0x20, R26 ;  /* 0x0000002005027824 */ /* 0x000fe200078e001a */
[----:B------:R-:W-:Y:S01]  /*1130*/  @!P3 LEA.HI.X R5, R12, c[0x0][0x164], R0, 0x1, P6 ;  /* 0x000059000c05ba11 */ /* 0x000fe200030f0c00 */
[----:B------:R-:W-:Y:S01]  /*1140*/  @!P0 IMAD.IADD R0, R15, 0x1, R21 ;  /* 0x000000010f008824 */ /* 0x000fe200078e0215 */
[----:B------:R-:W-:Y:S01]  /*1150*/  SHF.R.S32.HI R15, RZ, 0x1f, R16 ;  /* 0x0000001fff0f7819 */ /* 0x000fe20000011410 */
[----:B------:R-:W-:Y:S01]  /*1160*/  IMAD.SHL.U32 R221, R2, 0x2, RZ ;  /* 0x0000000202dd7824 */ /* 0x000fe200078e00ff */
[C---:B------:R-:W-:Y:S01]  /*1170*/  @!P0 LEA R12, P6, R14.reuse, c[0x0][0x160], 0x1 ;  /* 0x000058000e0c8a11 */ /* 0x040fe200078c08ff */
[----:B------:R-:W-:Y:S01]  /*1180*/  IMAD.MOV.U32 R240, RZ, RZ, R18 ;  /* 0x000000fffff07224 */ /* 0x000fe200078e0012 */
[----:B------:R1:W-:Y:S01]  /*1190*/  STL.64 [R1+0x28], R18 ;  /* 0x0000281201007387 */ /* 0x0003e20000100a00 */
[----:B------:R-:W-:Y:S01]  /*11a0*/  IMAD R2, R15, c[0x0][0x1b0], RZ ;  /* 0x00006c000f027a24 */ /* 0x000fe200078e02ff */
[----:B------:R-:W-:Y:S01]  /*11b0*/  @!P0 LEA.HI.X R13, R14, c[0x0][0x164], R0, 0x1, P6 ;  /* 0x000059000e0d8a11 */ /* 0x000fe200030f0c00 */
[----:B------:R-:W-:Y:S01]  /*11c0*/  IMAD R0, R68, UR8, RZ ;  /* 0x0000000844007c24 */ /* 0x000fe2000f8e02ff */
[----:B------:R-:W-:Y:S01]  /*11d0*/  @!PT LDS RZ, [RZ] ;  /* 0x00000000fffff984 */ /* 0x000fe20000000800 */
[----:B------:R-:W-:Y:S01]  /*11e0*/  @!PT LDS RZ, [RZ] ;  /* 0x00000000fffff984 */ /* 0x000fe20000000800 */
[----:B------:R-:W-:Y:S01]  /*11f0*/  @!PT LDS RZ, [RZ] ;  /* 0x00000000fffff984 */ /* 0x000fe20000000800 */
[----:B------:R2:W-:Y:S01]  /*1200*/  @!P1 LDGSTS.E.BYPASS.LTC128B.128 [R221], [R10.64] ;  /* 0x000000000add9fae */ /* 0x0005e2000b901d56 */
[C---:B------:R-:W-:Y:S01]  /*1210*/  IMAD R2, R16.reuse, c[0x0][0x1b4], R2 ;  /* 0x00006d0010027a24 */ /* 0x040fe200078e0202 */
[-C--:B------:R-:W-:Y:S01]  /*1220*/  ISETP.GE.AND P1, PT, R23, R17.reuse, PT ;  /* 0x000000111700720c */ /* 0x080fe20003f26270 */
[----:B------:R-:W-:Y:S01]  /*1230*/  IMAD.WIDE.U32 R24, R16, c[0x0][0x1b8], R24 ;  /* 0x00006e0010187a25 */ /* 0x000fe200078e0018 */
[----:B------:R3:W-:Y:S01]  /*1240*/  @!P5 LDGSTS.E.BYPASS.LTC128B.128 [R221+0x800], [R8.64] ;  /* 0x0080000008dddfae */ /* 0x0007e2000b901d56 */
[----:B------:R-:W-:-:S02]  /*1250*/  ISETP.GE.AND P6, PT, R33, R17, PT ;  /* 0x000000112100720c */ /* 0x000fc40003fc6270 */
[----:B------:R-:W-:Y:S01]  /*1260*/  IMAD.IADD R241, R19, 0x1, R2 ;  /* 0x0000000113f17824 */ /* 0x000fe200078e0202 */
[----:B------:R4:W-:Y:S03]  /*1270*/  @!P3 LDGSTS.E.BYPASS.LTC128B.128 [R221+0x1000], [R4.64] ;  /* 0x0100000004ddbfae */ /* 0x0009e6000b901d56 */
[----:B------:R-:W-:Y:S01]  /*1280*/  IMAD.WIDE.U32 R2, R68, UR9, R240 ;  /* 0x0000000944027c25 */ /* 0x000fe2000f8e00f0 */
[----:B------:R5:W-:Y:S04]  /*1290*/  @!P0 LDGSTS.E.BYPASS.LTC128B.128 [R221+0x1800], [R12.64] ;  /* 0x018000000cdd8fae */ /* 0x000be8000b901d56 */
[----:B------:R-:W-:Y:S01]  /*12a0*/  @!P2 LEA R6, P5, R2, c[0x0][0x168], 0x1 ;  /* 0x00005a000206aa11 */ /* 0x000fe200078a08ff */
[----:B------:R-:W-:Y:S04]  /*12b0*/  STL.64 [R1+0x18], R240 ;  /* 0x000018f001007387 */ /* 0x000fe80000100a00 */
[----:B------:R-:W-:Y:S01]  /*12c0*/  STL.64 [R1+0x20], R24 ;  /* 0x0000201801007387 */ /* 0x000fe20000100a00 */
[----:B--2---:R-:W-:-:S05]  /*12d0*/  SHF.R.S32.HI R10, RZ, 0x1f, R68 ;  /* 0x0000001fff0a7819 */ /* 0x004fca0000011444 */
[----:B------:R-:W-:Y:S02]  /*12e0*/  IMAD R0, R10, UR9, R0 ;  /* 0x000000090a007c24 */ /* 0x000fe4000f8e0200 */
[----:B----4-:R-:W-:Y:S02]  /*12f0*/  IMAD.U32 R4, RZ, RZ, UR6 ;  /* 0x00000006ff047e24 */ /* 0x010fe4000f8e00ff */
[----:B------:R-:W-:Y:S02]  /*1300*/  IMAD.IADD R3, R3, 0x1, R0 ;  /* 0x0000000103037824 */ /* 0x000fe400078e0200 */
[----:B------:R-:W-:Y:S01]  /*1310*/  IMAD.U32 R5, RZ, RZ, UR6 ;  /* 0x00000006ff057e24 */ /* 0x000fe2000f8e00ff */
[----:B------:R-:W-:Y:S02]  /*1320*/  @!P1 LEA R0, P3, R4, R2, 0x5 ;  /* 0x0000000204009211 */ /* 0x000fe400078628ff */
[----:B------:R-:W-:Y:S02]  /*1330*/  @!P2 LEA.HI.X R7, R2, c[0x0][0x16c], R3, 0x1, P5 ;  /* 0x00005b000207aa11 */ /* 0x000fe400028f0c03 */
[----:B------:R-:W-:-:S02]  /*1340*/  @!P1 LEA.HI.X R5, R5, R3, R235, 0x5, P3 ;  /* 0x0000000305059211 */ /* 0x000fc400018f2ceb */
[----:B------:R-:W-:Y:S01]  /*1350*/  @!P1 LEA R4, P0, R0, c[0x0][0x168], 0x1 ;  /* 0x00005a0000049a11 */ /* 0x000fe200078008ff */
[----:B------:R2:W-:Y:S01]  /*1360*/  @!P2 LDGSTS.E.BYPASS.LTC128B.128 [R221+0x2000], [R6.64] ;  /* 0x0200000006ddafae */ /* 0x0005e2000b901d56 */
[-C--:B------:R-:W-:Y:S02]  /*1370*/  ISETP.GE.AND P5, PT, R32, R17.reuse, PT ;  /* 0x000000112000720c */ /* 0x080fe40003fa6270 */
[----:B------:R-:W-:Y:S02]  /*1380*/  @!P1 LEA.HI.X R5, R0, c[0x0][0x16c], R5, 0x1, P0 ;  /* 0x00005b0000059a11 */ /* 0x000fe400000f0c05 */
[----:B------:R-:W-:Y:S02]  /*1390*/  @!P6 IADD3 R0, P0, R2, UR4, RZ ;  /* 0x000000040200ec10 */ /* 0x000fe4000ff1e0ff */
[----:B-----5:R-:W-:Y:S01]  /*13a0*/  LEA.HI R13, R30, R70, RZ, 0x4 ;  /* 0x000000461e0d7211 */ /* 0x020fe200078f20ff */
[----:B------:R4:W-:Y:S01]  /*13b0*/  @!P1 LDGSTS.E.BYPASS.LTC128B.128 [R221+0x2800], [R4.64] ;  /* 0x0280000004dd9fae */ /* 0x0009e2000b901d56 */
[----:B------:R-:W-:-:S02]  /*13c0*/  ISETP.GE.AND P3, PT, R23, R17, PT ;  /* 0x000000111700720c */ /* 0x000fc40003f66270 */
[----:B------:R-:W-:Y:S02]  /*13d0*/  SHF.R.S32.HI R11, RZ, 0x4, R13 ;  /* 0x00000004ff0b7819 */ /* 0x000fe4000001140d */
[-C--:B------:R-:W-:Y:S01]  /*13e0*/  ISETP.GE.AND P2, PT, R33, R17.reuse, PT ;  /* 0x000000112100720c */ /* 0x080fe20003f46270 */
[C---:B---3--:R-:W-:Y:S01]  /*13f0*/  @!P5 IMAD R8, R235.reuse, 0x60, RZ ;  /* 0x00000060eb08d824 */ /* 0x048fe200078e02ff */
[----:B------:R-:W-:Y:S01]  /*1400*/  ISETP.GE.AND P1, PT, R32, R17, PT ;  /* 0x000000112000720c */ /* 0x000fe20003f26270 */
[----:B--2---:R-:W-:-:S12]  /*1410*/  IMAD.SHL.U32 R6, R235, 0x40, RZ ;  /* 0x00000040eb067824 */ /* 0x004fd800078e00ff */
[----:B------:R-:W-:Y:S01]  /*1420*/  VOTEU.ALL UP0, P1 ;  /* 0x00000000003f7886 */ /* 0x000fe20000800000 */
[----:B----4-:R-:W-:Y:S01]  /*1430*/  @!P6 IADD3.X R5, R3, UR5, R6, P0, !PT ;  /* 0x000000050305ec10 */ /* 0x010fe200087fe406 */
[----:B------:R-:W-:Y:S01]  /*1440*/  IMAD.U32 R4, RZ, RZ, UR6 ;  /* 0x00000006ff047e24 */ /* 0x000fe2000f8e00ff */
[----:B-1----:R-:W-:Y:S01]  /*1450*/  @!P6 LEA R18, P0, R0, c[0x0][0x168], 0x1 ;  /* 0x00005a000012ea11 */ /* 0x002fe200078008ff */
[----:B------:R-:W-:Y:S01]  /*1460*/  IMAD.WIDE.U32 R6, R68, c[0x0][0x1a0], RZ ;  /* 0x0000680044067a25 */ /* 0x000fe200078e00ff */
[----:B------:R-:W-:Y:S02]  /*1470*/  ULDC.64 UR4, c[0x0][0x1a0] ;  /* 0x0000680000047ab9 */ /* 0x000fe40000000a00 */
[----:B------:R-:W-:Y:S01]  /*1480*/  @!P6 LEA.HI.X R19, R0, c[0x0][0x16c], R5, 0x1, P0 ;  /* 0x00005b000013ea11 */ /* 0x000fe200000f0c05 */
[----:B------:R-:W-:Y:S01]  /*1490*/  @!P5 IMAD.WIDE.U32 R2, R4, 0x60, R2 ;  /* 0x000000600402d825 */ /* 0x000fe200078e0002 */
[----:B------:R-:W-:Y:S01]  /*14a0*/  LOP3.LUT R5, R31, 0xfffffff8, RZ, 0xc0, !PT ;  /* 0xfffffff81f057812 */ /* 0x000fe200078ec0ff */
[----:B------:R-:W-:-:S02]  /*14b0*/  USHF.L.U32 UR7, UR5, 0x6, URZ ;  /* 0x0000000605077899 */ /* 0x000fc4000800063f */
[----:B------:R-:W-:Y:S01]  /*14c0*/  IMAD R4, R15, c[0x0][0x1b8], RZ ;  /* 0x00006e000f047a24 */ /* 0x000fe200078e02ff */
[----:B------:R-:W-:Y:S01]  /*14d0*/  @!P5 LEA R14, P0, R2, c[0x0][0x168], 0x1 ;  /* 0x00005a00020eda11 */ /* 0x000fe200078008ff */
[----:B------:R-:W-:Y:S01]  /*14e0*/  IMAD R0, R10, c[0x0][0x1a0], RZ ;  /* 0x000068000a007a24 */ /* 0x000fe200078e02ff */
[----:B------:R-:W-:Y:S01]  /*14f0*/  LEA.HI R10, R13, R11, RZ, 0x1 ;  /* 0x0000000b0d0a7211 */ /* 0x000fe200078f08ff */
[----:B------:R-:W-:Y:S01]  /*1500*/  IMAD.IADD R5, R70, 0x1, -R5 ;  /* 0x0000000146057824 */ /* 0x000fe200078e0a05 */
[----:B------:R1:W-:Y:S01]  /*1510*/  @!P6 LDGSTS.E.BYPASS.LTC128B.128 [R221+0x3000], [R18.64] ;  /* 0x0300000012ddefae */ /* 0x0003e2000b901d56 */
[----:B------:R-:W-:Y:S01]  /*1520*/  IMAD R9, R16, c[0x0][0x1bc], R4 ;  /* 0x00006f0010097a24 */ /* 0x000fe200078e0204 */
[----:B------:R-:W-:Y:S01]  /*1530*/  UIMAD.WIDE.U32 UR10, UR4, 0x40, URZ ;  /* 0x00000040040a78a5 */ /* 0x000fe2000f8e003f */
[----:B------:R-:W-:Y:S01]  /*1540*/  IMAD R0, R68, c[0x0][0x1a4], R0 ;  /* 0x0000690044007a24 */ /* 0x000fe200078e0200 */
[----:B------:R-:W-:Y:S01]  /*1550*/  LEA.HI R4, R5, R5, RZ, 0x1 ;  /* 0x0000000505047211 */ /* 0x000fe200078f08ff */
[----:B------:R-:W-:-:S02]  /*1560*/  @!P5 IMAD.IADD R3, R3, 0x1, R8 ;  /* 0x000000010303d824 */ /* 0x000fc400078e0208 */
[----:B------:R-:W-:Y:S01]  /*1570*/  IMAD.IADD R7, R7, 0x1, R0 ;  /* 0x0000000107077824 */ /* 0x000fe200078e0200 */
[----:B------:R-:W-:Y:S01]  /*1580*/  LOP3.LUT R0, R4, 0x3fffffe, RZ, 0xc0, !PT ;  /* 0x03fffffe04007812 */ /* 0x000fe200078ec0ff */
[----:B------:R-:W-:Y:S01]  /*1590*/  IMAD.IADD R22, R25, 0x1, R9 ;  /* 0x0000000119167824 */ /* 0x000fe200078e0209 */
[----:B------:R-:W-:Y:S01]  /*15a0*/  SHF.R.S32.HI R21, RZ, 0x1, R4 ;  /* 0x00000001ff157819 */ /* 0x000fe20000011404 */
[----:B------:R-:W-:Y:S01]  /*15b0*/  IMAD.U32 R17, RZ, RZ, UR4 ;  /* 0x00000004ff117e24 */ /* 0x000fe2000f8e00ff */
[----:B------:R-:W-:Y:S01]  /*15c0*/  @!P5 LEA.HI.X R15, R2, c[0x0][0x16c], R3, 0x1, P0 ;  /* 0x00005b00020fda11 */ /* 0x000fe200000f0c03 */
[----:B------:R-:W-:Y:S01]  /*15d0*/  IMAD.IADD R12, R5, 0x1, -R0 ;  /* 0x00000001050c7824 */ /* 0x000fe200078e0a00 */
[----:B------:R-:W-:Y:S01]  /*15e0*/  LOP3.LUT R0, R13, 0xfffffff0, RZ, 0xc0, !PT ;  /* 0xfffffff00d007812 */ /* 0x000fe200078ec0ff */
[----:B------:R-:W-:Y:S01]  /*15f0*/  IMAD.SHL.U32 R5, R21, 0x40, RZ ;  /* 0x0000004015057824 */ /* 0x000fe200078e00ff */
[----:B------:R-:W-:Y:S01]  /*1600*/  LOP3.LUT R3, R10, 0xfffffffe, RZ, 0xc0, !PT ;  /* 0xfffffffe0a037812 */ /* 0x000fe200078ec0ff */
[----:B------:R2:W-:Y:S01]  /*1610*/  @!P5 LDGSTS.E.BYPASS.LTC128B.128 [R221+0x3800], [R14.64] ;  /* 0x038000000edddfae */ /* 0x0005e2000b901d56 */
[----:B------:R-:W-:Y:S01]  /*1620*/  LEA R2, P0, R6, R24, 0x7 ;  /* 0x0000001806027211 */ /* 0x000fe200078038ff */
[----:B------:R-:W-:Y:S01]  /*1630*/  IMAD.IADD R0, R70, 0x1, -R0 ;  /* 0x0000000146007824 */ /* 0x000fe200078e0a00 */
[----:B------:R-:W-:Y:S01]  /*1640*/  LOP3.LUT R5, R5, 0xc0, RZ, 0xc0, !PT ;  /* 0x000000c005057812 */ /* 0x000fe200078ec0ff */
[----:B------:R-:W-:Y:S01]  /*1650*/  IMAD.IADD R11, R11, 0x1, -R3 ;  /* 0x000000010b0b7824 */ /* 0x000fe200078e0a03 */
[----:B------:R-:W-:Y:S01]  /*1660*/  LEA.HI.X R3, R6, R22, R7, 0x7, P0 ;  /* 0x0000001606037211 */ /* 0x000fe200000f3c07 */
[----:B------:R-:W0:Y:S01]  /*1670*/  LDGDEPBAR ;  /* 0x00000000000079af */ /* 0x000e220000000000 */
[----:B------:R-:W-:Y:S01]  /*1680*/  IMAD.SHL.U32 R6, R28, 0x8, RZ ;  /* 0x000000081c067824 */ /* 0x000fe200078e00ff */
[----:B------:R-:W-:Y:S01]  /*1690*/  LEA.HI R4, R0, R0, RZ, 0x1 ;  /* 0x0000000000047211 */ /* 0x000fe200078f08ff */
[----:B------:R-:W-:Y:S01]  /*16a0*/  IMAD.U32 R10, RZ, RZ, UR4 ;  /* 0x00000004ff0a7e24 */ /* 0x000fe2000f8e00ff */
[----:B------:R-:W-:Y:S01]  /*16b0*/  SHF.R.U32.HI R7, RZ, 0x3, R5 ;  /* 0x00000003ff077819 */ /* 0x000fe20000011605 */
[----:B------:R-:W-:Y:S01]  /*16c0*/  IMAD.U32 R13, RZ, RZ, UR5 ;  /* 0x00000005ff0d7e24 */ /* 0x000fe2000f8e00ff */
[----:B------:R-:W-:Y:S01]  /*16d0*/  LOP3.LUT R9, R5, 0x8, R6, 0xf8, !PT ;  /* 0x0000000805097812 */ /* 0x000fe200078ef806 */
[----:B------:R3:W-:Y:S01]  /*16e0*/  STL [R1+0x10], R22 ;  /* 0x0000101601007387 */ /* 0x0007e20000100800 */
[----:B------:R-:W-:-:S02]  /*16f0*/  SHF.R.S32.HI R5, RZ, 0x1, R4 ;  /* 0x00000001ff057819 */ /* 0x000fc40000011404 */
[----:B------:R-:W-:Y:S02]  /*1700*/  SHF.R.S32.HI R8, RZ, 0x1f, R4 ;  /* 0x0000001fff087819 */ /* 0x000fe40000011404 */
[----:B------:R-:W-:Y:S02]  /*1710*/  @!P3 LEA R6, P0, R10, R2, 0x5 ;  /* 0x000000020a06b211 */ /* 0x000fe400078028ff */
[----:B------:R-:W-:Y:S02]  /*1720*/  LOP3.LUT R10, R9, R7, RZ, 0x3c, !PT ;  /* 0x00000007090a7212 */ /* 0x000fe400078e3cff */
[----:B------:R-:W-:Y:S02]  /*1730*/  LEA.HI R7, R8, R5, RZ, 0x2 ;  /* 0x0000000508077211 */ /* 0x000fe400078f10ff */
[----:B------:R-:W-:Y:S01]  /*1740*/  LOP3.LUT R8, R4, 0x7fffffe, RZ, 0xc0, !PT ;  /* 0x07fffffe04087812 */ /* 0x000fe200078ec0ff */
[----:B------:R-:W-:Y:S01]  /*1750*/  IMAD R4, R11, 0x8, R12 ;  /* 0x000000080b047824 */ /* 0x000fe200078e020c */
[----:B------:R-:W-:-:S02]  /*1760*/  LOP3.LUT R7, R7, 0xfffffffc, RZ, 0xc0, !PT ;  /* 0xfffffffc07077812 */ /* 0x000fc400078ec0ff */
[----:B------:R-:W-:Y:S01]  /*1770*/  SHF.R.S32.HI R16, RZ, 0x1f, R0 ;  /* 0x0000001fff107819 */ /* 0x000fe20000011400 */
[----:B------:R-:W-:Y:S01]  /*1780*/  IMAD.IADD R69, R0, 0x1, -R8 ;  /* 0x0000000100457824 */ /* 0x000fe200078e0a08 */
[----:B------:R-:W-:Y:S01]  /*1790*/  @!P3 LEA.HI.X R9, R17, R3, R13, 0x5, P0 ;  /* 0x000000031109b211 */ /* 0x000fe200000f2c0d */
[----:B------:R-:W-:Y:S01]  /*17a0*/  IMAD.IADD R17, R5, 0x1, -R7 ;  /* 0x0000000105117824 */ /* 0x000fe200078e0a07 */
[----:B------:R-:W-:Y:S01]  /*17b0*/  @!P3 LEA R12, P0, R6, c[0x0][0x170], 0x1 ;  /* 0x00005c00060cba11 */ /* 0x000fe200078008ff */
[----:B------:R-:W-:Y:S01]  /*17c0*/  IMAD.U32 R7, RZ, RZ, UR7 ;  /* 0x00000007ff077e24 */ /* 0x000fe2000f8e00ff */
[----:B------:R-:W-:Y:S01]  /*17d0*/  LEA.HI R16, R16, R0, RZ, 0x3 ;  /* 0x0000000010107211 */ /* 0x000fe200078f18ff */
[----:B------:R-:W-:Y:S01]  /*17e0*/  IMAD.U32 R0, R4, 0x20, R10 ;  /* 0x0000002004007824 */ /* 0x000fe200078e000a */
[----:B------:R-:W-:Y:S01]  /*17f0*/  @!P3 LEA.HI.X R13, R6, c[0x0][0x174], R9, 0x1, P0 ;  /* 0x00005d00060dba11 */ /* 0x000fe200000f0c09 */
[----:B------:R-:W-:Y:S01]  /*1800*/  IMAD.SHL.U32 R4, R17, 0x40, RZ ;  /* 0x0000004011047824 */ /* 0x000fe200078e00ff */
[----:B------:R-:W-:Y:S01]  /*1810*/  @!P2 IADD3 R9, P0, R2, UR10, RZ ;  /* 0x0000000a0209ac10 */ /* 0x000fe2000ff1e0ff */
[----:B------:R-:W-:-:S04]  /*1820*/  DEPBAR.LE SB0, 0x0 ;  /* 0x000080000000791a */ /* 0x000fc80000000000 */
[----:B------:R-:W-:Y:S01]  /*1830*/  BAR.SYNC.DEFER_BLOCKING 0x0 ;  /* 0x0000000000007b1d */ /* 0x000fe20000010000 */
[----:B------:R-:W-:Y:S01]  /*1840*/  @!P4 LEA R6, P5, R2, c[0x0][0x170], 0x1 ;  /* 0x00005c000206ca11 */ /* 0x000fe200078a08ff */
[----:B------:R-:W-:Y:S01]  /*1850*/  IMAD.U32 R5, RZ, RZ, UR4 ;  /* 0x00000004ff057e24 */ /* 0x000fe2000f8e00ff */
[----:B--2---:R-:W-:Y:S01]  /*1860*/  @!P2 IADD3.X R14, R3, UR11, R7, P0, !PT ;  /* 0x0000000b030eac10 */ /* 0x004fe200087fe407 */
[----:B------:R-:W-:Y:S01]  /*1870*/  IMAD.SHL.U32 R8, R11, 0x8, RZ ;  /* 0x000000080b087824 */ /* 0x000fe200078e00ff */
[----:B------:R-:W-:Y:S01]  /*1880*/  @!UP0 UIMAD UR7, UR5, 0x60, URZ ;  /* 0x00000060050788a4 */ /* 0x000fe2000f8e023f */
[----:B------:R-:W-:Y:S01]  /*1890*/  LOP3.LUT R4, R4, 0xc0, RZ, 0xc0, !PT ;  /* 0x000000c004047812 */ /* 0x000fe200078ec0ff */
[----:B------:R-:W-:Y:S01]  /*18a0*/  IMAD.SHL.U32 R11, R16, 0x20, RZ ;  /* 0x00000020100b7824 */ /* 0x000fe200078e00ff */
[--C-:B------:R-:W-:Y:S01]  /*18b0*/  @!P4 LEA.HI.X R7, R2, c[0x0][0x174], R3.reuse, 0x1, P5 ;  /* 0x00005d000207ca11 */ /* 0x100fe200028f0c03 */
[----:B------:R-:W-:Y:S01]  /*18c0*/  @!P1 IMAD.WIDE.U32 R2, R5, 0x60, R2 ;  /* 0x0000006005029825 */ /* 0x000fe200078e0002 */
[----:B------:R-:W-:-:S02]  /*18d0*/  LOP3.LUT R10, R4, 0x8, R8, 0xf8, !PT ;  /* 0x00000008040a7812 */ /* 0x000fc400078ef808 */
[----:B------:R-:W-:Y:S01]  /*18e0*/  SHF.R.U32.HI R5, RZ, 0x3, R4 ;  /* 0x00000003ff057819 */ /* 0x000fe20000011604 */
[----:B------:R-:W-:Y:S01]  /*18f0*/  IMAD.SHL.U32 R204, R0, 0x2, RZ ;  /* 0x0000000200cc7824 */ /* 0x000fe200078e00ff */
[----:B------:R-:W-:Y:S01]  /*1900*/  @!P2 LEA R4, P5, R9, c[0x0][0x170], 0x1 ;  /* 0x00005c000904aa11 */ /* 0x000fe200078a08ff */
[----:B------:R-:W-:Y:S01]  /*1910*/  IMAD.MOV.U32 R0, RZ, RZ, 0x10 ;  /* 0x00000010ff007424 */ /* 0x000fe200078e00ff */
[----:B------:R-:W-:Y:S02]  /*1920*/  @!P1 IADD3 R3, R3, UR7, RZ ;  /* 0x0000000703039c10 */ /* 0x000fe4000fffe0ff */
[----:B------:R-:W-:Y:S02]  /*1930*/  @!P1 LEA R8, P0, R2, c[0x0][0x170], 0x1 ;  /* 0x00005c0002089a11 */ /* 0x000fe400078008ff */
[----:B---3--:R-:W-:Y:S02]  /*1940*/  LOP3.LUT R22, R11, 0xffffff00, RZ, 0xc0, !PT ;  /* 0xffffff000b167812 */ /* 0x008fe400078ec0ff */
[----:B------:R-:W-:-:S02]  /*1950*/  LOP3.LUT R23, R10, R5, RZ, 0x3c, !PT ;  /* 0x000000050a177212 */ /* 0x000fc400078e3cff */
[----:B------:R-:W-:Y:S01]  /*1960*/  @!P2 LEA.HI.X R5, R9, c[0x0][0x174], R14, 0x1, P5 ;  /* 0x00005d000905aa11 */ /* 0x000fe200028f0c0e */
[----:B------:R-:W-:Y:S01]  /*1970*/  @P4 STS [R221+0x4000], RZ ;  /* 0x004000ffdd004388 */ /* 0x000fe20000000800 */
[----:B------:R-:W-:Y:S01]  /*1980*/  @!P1 LEA.HI.X R9, R2, c[0x0][0x174], R3, 0x1, P0 ;  /* 0x00005d0002099a11 */ /* 0x000fe200000f0c03 */
[----:B------:R-:W-:Y:S01]  /*1990*/  IMAD R2, R173, 0x200, R22 ;  /* 0x00000200ad027824 */ /* 0x000fe200078e0216 */
[----:B------:R-:W-:Y:S01]  /*19a0*/  LOP3.LUT P0, RZ, R21, 0x2, RZ, 0xc0, !PT ;  /* 0x0000000215ff7812 */ /* 0x000fe2000780c0ff */
[----:B------:R-:W-:Y:S01]  /*19b0*/  @P4 STS [R221+0x4004], RZ ;  /* 0x004004ffdd004388 */ /* 0x000fe20000000800 */
[----:B------:R-:W-:Y:S01]  /*19c0*/  IADD3 R209, R204, 0x2020, RZ ;  /* 0x00002020ccd17810 */ /* 0x000fe20007ffe0ff */
[----:B------:R-:W-:Y:S02]  /*19d0*/  IMAD R2, R69, 0x20, R2 ;  /* 0x0000002045027824 */ /* 0x000fe400078e0202 */
[----:B------:R-:W-:Y:S02]  /*19e0*/  @P4 STS.64 [R221+0x4008], RZ ;  /* 0x004008ffdd004388 */ /* 0x000fe40000000a00 */
[----:B------:R-:W-:-:S02]  /*19f0*/  IMAD.IADD R2, R23, 0x1, R2 ;  /* 0x0000000117027824 */ /* 0x000fc400078e0202 */
[----:B------:R-:W-:Y:S01]  /*1a00*/  @!PT LDS RZ, [RZ] ;  /* 0x00000000fffff984 */ /* 0x000fe20000000800 */
[----:B------:R-:W-:Y:S01]  /*1a10*/  @!PT LDS RZ, [RZ] ;  /* 0x00000000fffff984 */ /* 0x000fe20000000800 */
[----:B------:R-:W-:Y:S01]  /*1a20*/  @!PT LDS RZ, [RZ] ;  /* 0x00000000fffff984 */ /* 0x000fe20000000800 */
[----:B------:R2:W-:Y:S02]  /*1a30*/  @!P4 LDGSTS.E.BYPASS.LTC128B.128 [R221+0x4000], [R6.64] ;  /* 0x0400000006ddcfae */ /* 0x0005e4000b901d56 */
[----:B------:R-:W-:Y:S01]  /*1a40*/  IMAD.SHL.U32 R207, R2, 0x2, RZ ;  /* 0x0000000202cf7824 */ /* 0x000fe200078e00ff */
[----:B------:R-:W-:Y:S01]  /*1a50*/  IADD3 R2, R204, 0x2000, RZ ;  /* 0x00002000cc027810 */ /* 0x000fe20007ffe0ff */
[----:B------:R-:W-:Y:S03]  /*1a60*/  @P3 STS.128 [R221+0x4800], RZ ;  /* 0x004800ffdd003388 */ /* 0x000fe60000000c00 */
[----:B------:R-:W-:Y:S01]  /*1a70*/  @P0 IADD3 R209, R2, -0x20, RZ ;  /* 0xffffffe002d10810 */ /* 0x000fe20007ffe0ff */
[----:B------:R-:W-:Y:S01]  /*1a80*/  @!PT LDS RZ, [RZ] ;  /* 0x00000000fffff984 */ /* 0x000fe20000000800 */
[----:B------:R-:W-:Y:S01]  /*1a90*/  @!PT LDS RZ, [RZ] ;  /* 0x00000000fffff984 */ /* 0x000fe20000000800 */
[----:B------:R-:W-:Y:S01]  /*1aa0*/  @!PT LDS RZ, [RZ] ;  /* 0x00000000fffff984 */ /* 0x000fe20000000800 */
[----:B------:R3:W-:Y:S01]  /*1ab0*/  @!P3 LDGSTS.E.BYPASS.LTC128B.128 [R221+0x4800], [R12.64] ;  /* 0x048000000cddbfae */ /* 0x0007e2000b901d56 */
[----:B------:R-:W-:Y:S02]  /*1ac0*/  IMAD.SHL.U32 R2, R70, 0x2, RZ ;  /* 0x0000000246027824 */ /* 0x000fe400078e00ff */
[C---:B------:R-:W-:Y:S01]  /*1ad0*/  IADD3 R216, R209.reuse, 0x400, RZ ;  /* 0x00000400d1d87810 */ /* 0x040fe20007ffe0ff */
[----:B------:R-:W-:Y:S01]  /*1ae0*/  @P2 STS.128 [R221+0x5000], RZ ;  /* 0x005000ffdd002388 */ /* 0x000fe20000000c00 */
[----:B------:R-:W-:-:S02]  /*1af0*/  IADD3 R215, R209, 0x800, RZ ;  /* 0x00000800d1d77810 */ /* 0x000fc40007ffe0ff */
[----:B------:R-:W-:Y:S01]  /*1b00*/  LOP3.LUT R2, R2, 0x6, RZ, 0xc0, !PT ;  /* 0x0000000602027812 */ /* 0x000fe200078ec0ff */
[----:B------:R-:W-:Y:S01]  /*1b10*/  @!PT LDS RZ, [RZ] ;  /* 0x00000000fffff984 */ /* 0x000fe20000000800 */
[----:B------:R-:W-:Y:S01]  /*1b20*/  @!PT LDS RZ, [RZ] ;  /* 0x00000000fffff984 */ /* 0x000fe20000000800 */
[----:B------:R-:W-:Y:S01]  /*1b30*/  @!PT LDS RZ, [RZ] ;  /* 0x00000000fffff984 */ /* 0x000fe20000000800 */
[----:B------:R2:W-:Y:S01]  /*1b40*/  @!P2 LDGSTS.E.BYPASS.LTC128B.128 [R221+0x5000], [R4.64] ;  /* 0x0500000004ddafae */ /* 0x0005e2000b901d56 */
[C---:B------:R-:W-:Y:S02]  /*1b50*/  IADD3 R214, R209.reuse, 0xc00, RZ ;  /* 0x00000c00d1d67810 */ /* 0x040fe40007ffe0ff */
[C---:B------:R-:W-:Y:S01]  /*1b60*/  IADD3 R213, R209.reuse, 0x1000, RZ ;  /* 0x00001000d1d57810 */ /* 0x040fe20007ffe0ff */
[----:B------:R-:W-:Y:S01]  /*1b70*/  @P1 STS.128 [R221+0x5800], RZ ;  /* 0x005800ffdd001388 */ /* 0x000fe20000000c00 */
[----:B------:R-:W-:Y:S01]  /*1b80*/  IMAD R2, R68, 0x80, R2 ;  /* 0x0000008044027824 */ /* 0x000fe200078e0202 */
[----:B------:R-:W-:Y:S02]  /*1b90*/  IADD3 R212, R209, 0x1400, RZ ;  /* 0x00001400d1d47810 */ /* 0x000fe40007ffe0ff */
[----:B------:R-:W-:Y:S01]  /*1ba0*/  @!PT LDS RZ, [RZ] ;  /* 0x00000000fffff984 */ /* 0x000fe20000000800 */
[----:B------:R-:W-:Y:S01]  /*1bb0*/  @!PT LDS RZ, [RZ] ;  /* 0x00000000fffff984 */ /* 0x000fe20000000800 */
[----:B------:R-:W-:Y:S01]  /*1bc0*/  @!PT LDS RZ, [RZ] ;  /* 0x00000000fffff984 */ /* 0x000fe20000000800 */
[----:B------:R4:W-:Y:S01]  /*1bd0*/  @!P1 LDGSTS.E.BYPASS.LTC128B.128 [R221+0x5800], [R8.64] ;  /* 0x0580000008dd9fae */ /* 0x0009e2000b901d56 */
[----:B------:R-:W-:-:S02]  /*1be0*/  LOP3.LUT P1, RZ, R17, 0x2, RZ, 0xc0, !PT ;  /* 0x0000000211ff7812 */ /* 0x000fc4000782c0ff */
[----:B------:R-:W-:Y:S01]  /*1bf0*/  IADD3 R3, R2, 0x8, RZ ;  /* 0x0000000802037810 */ /* 0x000fe20007ffe0ff */
[----:B------:R-:W-:Y:S01]  /*1c00*/  LDSM.16.M88.4 R32, [R204+0x2400] ;  /* 0x00240000cc20783b */ /* 0x000fe20000000200 */
[----:B------:R-:W-:Y:S02]  /*1c10*/  SEL R0, R0, 0xfffffff0, !P1 ;  /* 0xfffffff000007807 */ /* 0x000fe40004800000 */
[-C--:B------:R-:W-:Y:S01]  /*1c20*/  ISETP.GE.AND P6, PT, R3, R20.reuse, PT ;  /* 0x000000140300720c */ /* 0x080fe20003fc6270 */
[----:B------:R-:W-:Y:S01]  /*1c30*/  LDSM.16.M88.4 R28, [R204+0x2800] ;  /* 0x00280000cc1c783b */ /* 0x000fe20000000200 */
[----:B------:R-:W-:Y:S01]  /*1c40*/  IADD3 R3, R2, 0x18, RZ ;  /* 0x0000001802037810 */ /* 0x000fe20007ffe0ff */
[----:B------:R-:W-:Y:S01]  /*1c50*/  IMAD R208, R0, 0x2, R207 ;  /* 0x0000000200d07824 */ /* 0x000fe200078e02cf */
[-C--:B------:R-:W-:Y:S01]  /*1c60*/  ISETP.GE.AND P5, PT, R2, R20.reuse, PT ;  /* 0x000000140200720c */ /* 0x080fe20003fa6270 */
[----:B---3--:R-:W-:Y:S01]  /*1c70*/  LDSM.16.M88.4 R12, [R204+0x2000] ;  /* 0x00200000cc0c783b */ /* 0x008fe20000000200 */
[----:B------:R-:W-:-:S02]  /*1c80*/  ISETP.GE.AND P3, PT, R3, R20, PT ;  /* 0x000000140300720c */ /* 0x000fc40003f66270 */
[C---:B------:R-:W-:Y:S01]  /*1c90*/  IADD3 R3, R2.reuse, 0x19, RZ ;  /* 0x0000001902037810 */ /* 0x040fe20007ffe0ff */
[----:B------:R-:W-:Y:S01]  /*1ca0*/  LDSM.16.M88.4 R24, [R204+0x2c00] ;  /* 0x002c0000cc18783b */ /* 0x000fe20000000200 */
[C---:B------:R-:W-:Y:S02]  /*1cb0*/  IADD3 R211, R209.reuse, 0x1800, RZ ;  /* 0x00001800d1d37810 */ /* 0x040fe40007ffe0ff */
[----:B------:R-:W-:Y:S01]  /*1cc0*/  IADD3 R210, R209, 0x1c00, RZ ;  /* 0x00001c00d1d27810 */ /* 0x000fe20007ffe0ff */
[----:B--2---:R-:W2:Y:S04]  /*1cd0*/  LDSM.16.M88.4 R4, [R207+0x1000] ;  /* 0x00100000cf04783b */ /* 0x004ea80000000200 */
[----:B------:R-:W-:Y:S04]  /*1ce0*/  LDSM.16.M88.4 R36, [R204+0x3000] ;  /* 0x00300000cc24783b */ /* 0x000fe80000000200 */
[----:B----4-:R-:W3:Y:S04]  /*1cf0*/  LDSM.16.M88.4 R8, [R207] ;  /* 0x00000000cf08783b */ /* 0x010ee80000000200 */
[----:B------:R-:W4:Y:S04]  /*1d00*/  LDSM.16.M88.4 R44, [R204+0x3400] ;  /* 0x00340000cc2c783b */ /* 0x000f280000000200 */
[----:B------:R-:W5:Y:S04]  /*1d10*/  LDSM.16.M88.4 R52, [R204+0x3800] ;  /* 0x00380000cc34783b */ /* 0x000f680000000200 */
[----:B------:R-:W4:Y:S04]  /*1d20*/  LDSM.16.M88.4 R48, [R204+0x3c00] ;  /* 0x003c0000cc30783b */ /* 0x000f280000000200 */
[----:B------:R-:W-:Y:S04]  /*1d30*/  LDSM.16.M88.4 R40, [R209] ;  /* 0x00000000d128783b */ /* 0x000fe80000000200 */
[----:B-1----:R-:W-:Y:S04]  /*1d40*/  LDSM.16.M88.4 R16, [R208] ;  /* 0x00000000d010783b */ /* 0x002fe80000000200 */
[----:B------:R-:W-:Y:S04]  /*1d50*/  LDSM.16.M88.4 R64, [R209+0xc00] ;  /* 0x000c0000d140783b */ /* 0x000fe80000000200 */
[----:B------:R-:W-:Y:S01]  /*1d60*/  LDSM.16.M88.4 R76, [R209+0x1400] ;  /* 0x00140000d14c783b */ /* 0x000fe20000000200 */
[-C--:B--2---:R-:W-:Y:S03]  /*1d70*/  HMMA.16816.F32 R88, R4, R12.reuse, RZ ;  /* 0x0000000c0458723c */ /* 0x084fe600000018ff */
[----:B------:R-:W-:Y:S04]  /*1d80*/  LDSM.16.M88.4 R60, [R209+0x800] ;  /* 0x00080000d13c783b */ /* 0x000fe80000000200 */
[----:B------:R-:W-:Y:S01]  /*1d90*/  LDSM.16.M88.4 R72, [R209+0x1000] ;  /* 0x00100000d148783b */ /* 0x000fe20000000200 */
[----:B---3--:R-:W-:Y:S03]  /*1da0*/  HMMA.16816.F32 R84, R8, R12, RZ ;  /* 0x0000000c0854723c */ /* 0x008fe600000018ff */
[----:B------:R-:W-:Y:S04]  /*1db0*/  LDSM.16.M88.4 R56, [R209+0x400] ;  /* 0x00040000d138783b */ /* 0x000fe80000000200 */
[----:B------:R-:W0:Y:S01]  /*1dc0*/  LDGDEPBAR ;  /* 0x00000000000079af */ /* 0x000e220000000000 */
[-C--:B------:R-:W-:Y:S08]  /*1dd0*/  HMMA.16816.F32 R112, R4, R14.reuse, RZ ;  /* 0x0000000e0470723c */ /* 0x080ff000000018ff */
[----:B------:R-:W-:Y:S01]  /*1de0*/  HMMA.16816.F32 R116, R8, R14, RZ ;  /* 0x0000000e0874723c */ /* 0x000fe200000018ff */
[----:B------:R-:W1:Y:S07]  /*1df0*/  LDSM.16.M88.4 R12, [R208+0x1000] ;  /* 0x00100000d00c783b */ /* 0x000e6e0000000200 */
[C---:B------:R-:W-:Y:S08]  /*1e00*/  HMMA.16816.F32 R92, R4.reuse, R32, RZ ;  /* 0x00000020045c723c */ /* 0x040ff000000018ff */
[C---:B------:R-:W-:Y:S08]  /*1e10*/  HMMA.16816.F32 R96, R4.reuse, R28, RZ ;  /* 0x0000001c0460723c */ /* 0x040ff000000018ff */
[C---:B------:R-:W-:Y:S08]  /*1e20*/  HMMA.16816.F32 R100, R4.reuse, R24, RZ ;  /* 0x000000180464723c */ /* 0x040ff000000018ff */
[C---:B------:R-:W-:Y:S08]  /*1e30*/  HMMA.16816.F32 R104, R4.reuse, R36, RZ ;  /* 0x000000240468723c */ /* 0x040ff000000018ff */
        /* <DEDUP_REMOVED lines=21> */
[----:B------:R-:W-:Y:S08]  /*1f90*/  HMMA.16816.F32 R44, R16, R40, R84 ;  /* 0x00000028102c723c */ /* 0x000ff00000001854 */
[----:B------:R-:W-:Y:S08]  /*1fa0*/  HMMA.16816.F32 R88, R12, R64, R100 ;  /* 0x000000400c58723c */ /* 0x000ff00000001864 */
[----:B------:R-:W-:Y:S07]  /*1fb0*/  HMMA.16816.F32 R100, R16, R76, R4 ;  /* 0x0000004c1064723c */ /* 0x000fee0000001804 */
[C---:B------:R-:W-:Y:S01]  /*1fc0*/  IADD3 R4, R2.reuse, 0x1, RZ ;  /* 0x0000000102047810 */ /* 0x040fe20007ffe0ff */
[----:B------:R-:W-:Y:S01]  /*1fd0*/  HMMA.16816.F32 R120, R8, R52, RZ ;  /* 0x000000340878723c */ /* 0x000fe200000018ff */
[----:B------:R-:W-:-:S02]  /*1fe0*/  IADD3 R6, R2, 0x9, RZ ;  /* 0x0000000902067810 */ /* 0x000fc40007ffe0ff */
[-C--:B------:R-:W-:Y:S02]  /*1ff0*/  ISETP.GE.AND P4, PT, R4, R20.reuse, PT ;  /* 0x000000140400720c */ /* 0x080fe40003f86270 */
[C---:B------:R-:W-:Y:S02]  /*2000*/  IADD3 R5, R2.reuse, 0x10, RZ ;  /* 0x0000001002057810 */ /* 0x040fe40007ffe0ff */
[----:B------:R-:W-:Y:S01]  /*2010*/  IADD3 R4, R2, 0x11, RZ ;  /* 0x0000001102047810 */ /* 0x000fe20007ffe0ff */
[----:B------:R-:W-:Y:S01]  /*2020*/  HMMA.16816.F32 R180, R8, R54, RZ ;  /* 0x0000003608b4723c */ /* 0x000fe200000018ff */
[-C--:B------:R-:W-:Y:S02]  /*2030*/  ISETP.GE.AND P2, PT, R6, R20.reuse, PT ;  /* 0x000000140600720c */ /* 0x080fe40003f46270 */
[-C--:B------:R-:W-:Y:S02]  /*2040*/  ISETP.GE.AND P0, PT, R5, R20.reuse, PT ;  /* 0x000000140500720c */ /* 0x080fe40003f06270 */
[----:B------:R-:W-:-:S02]  /*2050*/  ISETP.GE.AND P1, PT, R4, R20, PT ;  /* 0x000000140400720c */ /* 0x000fc40003f26270 */
[----:B------:R-:W1:Y:S01]  /*2060*/  LDSM.16.M88.4 R4, [R209+0x1800] ;  /* 0x00180000d104783b */ /* 0x000e620000000200 */
[----:B------:R-:W-:Y:S01]  /*2070*/  HMMA.16816.F32 R52, R12, R60, R96 ;  /* 0x0000003c0c34723c */ /* 0x000fe20000001860 */
[----:B------:R-:W-:-:S07]  /*2080*/  FSEL R70, R37, -INF , !P4 ;  /* 0xff80000025467808 */ /* 0x000fce0006000000 */
[C---:B------:R-:W-:Y:S08]  /*2090*/  HMMA.16816.F32 R156, R8.reuse, R48, RZ ;  /* 0x00000030089c723c */ /* 0x040ff000000018ff */
[----:B------:R-:W-:Y:S08]  /*20a0*/  HMMA.16816.F32 R176, R8, R50, RZ ;  /* 0x0000003208b0723c */ /* 0x000ff000000018ff */
[----:B------:R-:W-:Y:S08]  /*20b0*/  HMMA.16816.F32 R96, R16, R72, R24 ;  /* 0x000000481060723c */ /* 0x000ff00000001818 */
[-C--:B------:R-:W-:Y:S07]  /*20c0*/  HMMA.16816.F32 R24, R12, R42.reuse, R112 ;  /* 0x0000002a0c18723c */ /* 0x080fee0000001870 */
[----:B------:R-:W-:Y:S01]  /*20d0*/  FSEL R113, R38, -INF , !P5 ;  /* 0xff80000026717808 */ /* 0x000fe20006800000 */
[C---:B------:R-:W-:Y:S07]  /*20e0*/  HMMA.16816.F32 R8, R16.reuse, R42, R116 ;  /* 0x0000002a1008723c */ /* 0x040fee0000001874 */
[----:B------:R-:W-:Y:S01]  /*20f0*/  FSEL R119, R39, -INF , !P4 ;  /* 0xff80000027777808 */ /* 0x000fe20006000000 */
[-C--:B------:R-:W-:Y:S08]  /*2100*/  HMMA.16816.F32 R80, R16, R56.reuse, R80 ;  /* 0x000000381050723c */ /* 0x080ff00000001850 */
[----:B------:R-:W-:Y:S01]  /*2110*/  HMMA.16816.F32 R48, R12, R56, R92 ;  /* 0x000000380c30723c */ /* 0x000fe2000000185c */
[----:B------:R-:W-:-:S02]  /*2120*/  FSEL R115, R26, -INF , !P6 ;  /* 0xff8000001a737808 */ /* 0x000fc40007000000 */
[----:B------:R-:W-:Y:S02]  /*2130*/  FSEL R117, R27, -INF , !P2 ;  /* 0xff8000001b757808 */ /* 0x000fe40005000000 */
[----:B------:R-:W-:Y:S02]  /*2140*/  FSEL R112, R25, -INF , !P2 ;  /* 0xff80000019707808 */ /* 0x000fe40005000000 */
[----:B------:R-:W-:Y:S01]  /*2150*/  FSEL R56, R44, -INF , !P5 ;  /* 0xff8000002c387808 */ /* 0x000fe20006800000 */
[----:B------:R-:W-:Y:S01]  /*2160*/  HMMA.16816.F32 R84, R16, R60, R32 ;  /* 0x0000003c1054723c */ /* 0x000fe20000001820 */
[----:B------:R-:W-:-:S06]  /*2170*/  FSEL R57, R45, -INF , !P4 ;  /* 0xff8000002d397808 */ /* 0x000fcc0006000000 */
[----:B------:R-:W-:Y:S01]  /*2180*/  FSEL R61, R8, -INF , !P6 ;  /* 0xff800000083d7808 */ /* 0x000fe20007000000 */
[----:B------:R-:W-:Y:S01]  /*2190*/  HMMA.16816.F32 R92, R16, R64, R28 ;  /* 0x00000040105c723c */ /* 0x000fe2000000181c */
[----:B------:R-:W-:-:S06]  /*21a0*/  FSEL R60, R80, -INF , !P0 ;  /* 0xff800000503c7808 */ /* 0x000fcc0004000000 */
[----:B------:R-:W-:Y:S01]  /*21b0*/  FSEL R65, R36, -INF , !P5 ;  /* 0xff80000024417808 */ /* 0x000fe20006800000 */
        /* <DEDUP_REMOVED lines=15> */
[----:B------:R-:W-:Y:S02]  /*22b0*/  ISETP.GE.AND P6, PT, R3, R20, PT ;  /* 0x000000140300720c */ /* 0x000fe40003fc6270 */
[----:B------:R-:W-:Y:S02]  /*22c0*/  IADD3 R3, R2, 0x28, RZ ;  /* 0x0000002802037810 */ /* 0x000fe40007ffe0ff */
[----:B------:R-:W-:-:S02]  /*22d0*/  FSEL R131, R82, -INF , !P0 ;  /* 0xff80000052837808 */ /* 0x000fc40004000000 */
[-C--:B------:R-:W-:Y:S01]  /*22e0*/  ISETP.GE.AND P2, PT, R3, R20.reuse, PT ;  /* 0x000000140300720c */ /* 0x080fe20003f46270 */
[-C--:B------:R-:W-:Y:S01]  /*22f0*/  HMMA.16816.F32 R8, R16, R62.reuse, R132 ;  /* 0x0000003e1008723c */ /* 0x080fe20000001884 */
[----:B------:R-:W-:Y:S02]  /*2300*/  IADD3 R3, R2, 0x29, RZ ;  /* 0x0000002902037810 */ /* 0x000fe40007ffe0ff */
[----:B------:R-:W-:Y:S02]  /*2310*/  FSEL R76, R48, -INF , !P0 ;  /* 0xff800000304c7808 */ /* 0x000fe40004000000 */
[----:B------:R-:W-:Y:S02]  /*2320*/  ISETP.GE.AND P0, PT, R3, R20, PT ;  /* 0x000000140300720c */ /* 0x000fe40003f06270 */
[----:B------:R-:W-:Y:S01]  /*2330*/  IADD3 R3, R2, 0x30, RZ ;  /* 0x0000003002037810 */ /* 0x000fe20007ffe0ff */
[----:B------:R-:W-:Y:S01]  /*2340*/  HMMA.16816.F32 R24, R12, R62, R136 ;  /* 0x0000003e0c18723c */ /* 0x000fe20000001888 */
[----:B------:R-:W-:-:S02]  /*2350*/  FSEL R124, R51, -INF , !P1 ;  /* 0xff800000337c7808 */ /* 0x000fc40004800000 */
[----:B------:R-:W-:Y:S02]  /*2360*/  FSEL R73, R49, -INF , !P1 ;  /* 0xff80000031497808 */ /* 0x000fe40004800000 */
[----:B------:R-:W-:Y:S02]  /*2370*/  FSEL R130, R83, -INF , !P1 ;  /* 0xff80000053827808 */ /* 0x000fe40004800000 */
[----:B------:R-:W-:Y:S01]  /*2380*/  FSEL R125, R81, -INF , !P1 ;  /* 0xff800000517d7808 */ /* 0x000fe20004800000 */
[----:B-1----:R-:W-:Y:S01]  /*2390*/  HMMA.16816.F32 R48, R16, R4, R120 ;  /* 0x000000041030723c */ /* 0x002fe20000001878 */
[----:B------:R-:W-:Y:S02]  /*23a0*/  ISETP.GE.AND P1, PT, R3, R20, PT ;  /* 0x000000140300720c */ /* 0x000fe40003f26270 */
[----:B------:R-:W-:Y:S02]  /*23b0*/  IADD3 R3, R2, 0x31, RZ ;  /* 0x0000003102037810 */ /* 0x000fe40007ffe0ff */
[----:B------:R-:W-:-:S02]  /*23c0*/  FSEL R114, R34, -INF , !P3 ;  /* 0xff80000022727808 */ /* 0x000fc40005800000 */
[----:B------:R-:W-:Y:S01]  /*23d0*/  FSEL R71, R32, -INF , !P3 ;  /* 0xff80000020477808 */ /* 0x000fe20005800000 */
[C---:B------:R-:W-:Y:S01]  /*23e0*/  HMMA.16816.F32 R44, R12.reuse, R4, R144 ;  /* 0x000000040c2c723c */ /* 0x040fe20000001890 */
[----:B------:R-:W-:Y:S02]  /*23f0*/  FSEL R122, R30, -INF , !P3 ;  /* 0xff8000001e7a7808 */ /* 0x000fe40005800000 */
        /* <DEDUP_REMOVED lines=8> */
[----:B------:R-:W-:Y:S01]  /*2480*/  HMMA.16816.F32 R32, R16, R66, R140 ;  /* 0x000000421020723c */ /* 0x000fe2000000188c */
[----:B------:R-:W-:Y:S02]  /*2490*/  ISETP.GE.AND P5, PT, R3, R20, PT ;  /* 0x000000140300720c */ /* 0x000fe40003fa6270 */
[----:B------:R-:W-:Y:S02]  /*24a0*/  IADD3 R3, R2, 0x39, RZ ;  /* 0x0000003902037810 */ /* 0x000fe40007ffe0ff */
[----:B------:R-:W-:-:S02]  /*24b0*/  FSEL R197, R86, -INF , !P4 ;  /* 0xff80000056c57808 */ /* 0x000fc40006000000 */
[----:B------:R-:W-:Y:S01]  /*24c0*/  FSEL R145, R54, -INF , !P4 ;  /* 0xff80000036917808 */ /* 0x000fe20006000000 */
[----:B------:R-:W-:Y:S01]  /*24d0*/  HMMA.16816.F32 R28, R12, R74, R164 ;  /* 0x0000004a0c1c723c */ /* 0x000fe200000018a4 */
[----:B------:R-:W-:Y:S02]  /*24e0*/  FSEL R132, R52, -INF , !P4 ;  /* 0xff80000034847808 */ /* 0x000fe40006000000 */
[----:B------:R-:W-:Y:S02]  /*24f0*/  FSEL R175, R84, -INF , !P4 ;  /* 0xff80000054af7808 */ /* 0x000fe40006000000 */
[----:B------:R-:W-:Y:S02]  /*2500*/  ISETP.GE.AND P4, PT, R3, R20, PT ;  /* 0x000000140300720c */ /* 0x000fe40003f86270 */
[----:B------:R-:W-:Y:S02]  /*2510*/  IADD3 R3, R2, 0x40, RZ ;  /* 0x0000004002037810 */ /* 0x000fe40007ffe0ff */
[----:B------:R-:W-:-:S02]  /*2520*/  FSEL R146, R55, -INF , !P6 ;  /* 0xff80000037927808 */ /* 0x000fc40007000000 */
[----:B------:R-:W-:Y:S02]  /*2530*/  FSEL R135, R53, -INF , !P6 ;  /* 0xff80000035877808 */ /* 0x000fe40007000000 */
        /* <DEDUP_REMOVED lines=8> */
[----:B------:R-:W1:Y:S01]  /*25c0*/  LDSM.16.M88.4 R8, [R209+0x1c00] ;  /* 0x001c0000d108783b */ /* 0x000e620000000200 */
[----:B------:R-:W-:Y:S01]  /*25d0*/  FSEL R144, R26, -INF , !P2 ;  /* 0xff8000001a907808 */ /* 0x000fe20005000000 */
[----:B------:R-:W-:-:S04]  /*25e0*/  DEPBAR.LE SB0, 0x0 ;  /* 0x000080000000791a */ /* 0x000fc80000000000 */
[----:B------:R-:W-:Y:S02]  /*25f0*/  FSEL R139, R24, -INF , !P2 ;  /* 0xff800000188b7808 */ /* 0x000fe40005000000 */
[-C--:B------:R-:W-:Y:S02]  /*2600*/  ISETP.GE.AND P2, PT, R3, R20.reuse, PT ;  /* 0x000000140300720c */ /* 0x080fe40003f46270 */
[C---:B------:R-:W-:Y:S02]  /*2610*/  IADD3 R3, R2.reuse, 0x48, RZ ;  /* 0x0000004802037810 */ /* 0x040fe40007ffe0ff */
[----:B------:R-:W-:Y:S02]  /*2620*/  FSEL R140, R27, -INF , !P0 ;  /* 0xff8000001b8c7808 */ /* 0x000fe40004000000 */
[----:B------:R-:W-:Y:S02]  /*2630*/  FSEL R133, R25, -INF , !P0 ;  /* 0xff80000019857808 */ /* 0x000fe40004000000 */
[----:B------:R-:W-:Y:S01]  /*2640*/  ISETP.GE.AND P0, PT, R3, R20, PT ;  /* 0x000000140300720c */ /* 0x000fe20003f06270 */
[----:B------:R-:W-:Y:S01]  /*2650*/  HMMA.16816.F32 R24, R16, R74, R148 ;  /* 0x0000004a1018723c */ /* 0x000fe20000001894 */
        /* <DEDUP_REMOVED lines=11> */
[----:B------:R-:W-:Y:S01]  /*2710*/  ISETP.GE.AND P3, PT, R3, R20, PT ;  /* 0x000000140300720c */ /* 0x000fe20003f66270 */
[----:B-1----:R-:W-:Y:S01]  /*2720*/  HMMA.16816.F32 R40, R16, R8, R156 ;  /* 0x000000081028723c */ /* 0x002fe2000000189c */
        /* <DEDUP_REMOVED lines=32> */
[----:B------:R-:W-:-:S02]  /*2930*/  FSEL R163, R27, -INF , !P1 ;  /* 0xff8000001ba37808 */ /* 0x000fc40004800000 */
[----:B------:R-:W-:Y:S02]  /*2940*/  FSEL R156, R25, -INF , !P1 ;  /* 0xff800000199c7808 */ /* 0x000fe40004800000 */
[C---:B------:R-:W-:Y:S01]  /*2950*/  IADD3 R3, R2.reuse, 0x70, RZ ;  /* 0x0000007002037810 */ /* 0x040fe20007ffe0ff */
        /* <DEDUP_REMOVED lines=15> */
[-C--:B------:R-:W-:Y:S01]  /*2a50*/  HMMA.16816.F32 R12, R12, R10.reuse, R192 ;  /* 0x0000000a0c0c723c */ /* 0x080fe200000018c0 */
[----:B------:R-:W-:Y:S02]  /*2a60*/  FSEL R187, R103, -INF , !P5 ;  /* 0xff80000067bb7808 */ /* 0x000fe40006800000 */
[----:B------:R-:W-:Y:S02]  /*2a70*/  FSEL R171, R101, -INF , !P5 ;  /* 0xff80000065ab7808 */ /* 0x000fe40006800000 */
[----:B------:R-:W-:Y:S02]  /*2a80*/  FSEL R226, R47, -INF , !P0 ;  /* 0xff8000002fe27808 */ /* 0x000fe40004000000 */
[----:B------:R-:W-:Y:S01]  /*2a90*/  FSEL R191, R45, -INF , !P0 ;  /* 0xff8000002dbf7808 */ /* 0x000fe20004000000 */
[----:B------:R-:W-:Y:S01]  /*2aa0*/  HMMA.16816.F32 R16, R16, R10, R176 ;  /* 0x0000000a1010723c */ /* 0x000fe200000018b0 */
[----:B------:R-:W-:-:S02]  /*2ab0*/  FSEL R180, R51, -INF , !P0 ;  /* 0xff80000033b47808 */ /* 0x000fc40004000000 */
[----:B------:R-:W-:Y:S02]  /*2ac0*/  FSEL R111, R49, -INF , !P0 ;  /* 0xff800000316f7808 */ /* 0x000fe40004000000 */
[----:B------:R-:W-:Y:S02]  /*2ad0*/  ISETP.GE.AND P5, PT, R3, R20, PT ;  /* 0x000000140300720c */ /* 0x000fe40003fa6270 */
[----:B------:R-:W-:Y:S02]  /*2ae0*/  ISETP.GE.AND P0, PT, R20, 0x81, PT ;  /* 0x000000811400780c */ /* 0x000fe40003f06270 */
[----:B------:R-:W-:Y:S02]  /*2af0*/  IADD3 R3, R2, 0x69, RZ ;  /* 0x0000006902037810 */ /* 0x000fe40007ffe0ff */
[----:B------:R-:W-:Y:S02]  /*2b00*/  FSEL R189, R38, -INF , !P4 ;  /* 0xff80000026bd7808 */ /* 0x000fe40006000000 */
[----:B------:R-:W-:-:S02]  /*2b10*/  FSEL R188, R36, -INF , !P4 ;  /* 0xff80000024bc7808 */ /* 0x000fc40006000000 */
[----:B------:R-:W-:Y:S02]  /*2b20*/  FSEL R186, R34, -INF , !P4 ;  /* 0xff80000022ba7808 */ /* 0x000fe40006000000 */
[----:B------:R-:W-:Y:S02]  /*2b30*/  FSEL R159, R32, -INF , !P4 ;  /* 0xff800000209f7808 */ /* 0x000fe40006000000 */
[----:B------:R-:W-:Y:S02]  /*2b40*/  ISETP.GE.AND P4, PT, R3, R20, PT ;  /* 0x000000140300720c */ /* 0x000fe40003f86270 */
[C---:B------:R-:W-:Y:S02]  /*2b50*/  IADD3 R3, R2.reuse, 0x78, RZ ;  /* 0x0000007802037810 */ /* 0x040fe40007ffe0ff */
[----:B------:R-:W-:Y:S02]  /*2b60*/  IADD3 R2, R2, 0x79, RZ ;  /* 0x0000007902027810 */ /* 0x000fe40007ffe0ff */
[----:B------:R-:W-:-:S02]  /*2b70*/  FSEL R185, R50, -INF , !P2 ;  /* 0xff80000032b97808 */ /* 0x000fc40005000000 */
[----:B------:R-:W-:Y:S02]  /*2b80*/  FSEL R227, R46, -INF , !P2 ;  /* 0xff8000002ee37808 */ /* 0x000fe40005000000 */
[----:B------:R-:W-:Y:S02]  /*2b90*/  FSEL R192, R44, -INF , !P2 ;  /* 0xff8000002cc07808 */ /* 0x000fe40005000000 */
[----:B------:R-:W-:Y:S02]  /*2ba0*/  FSEL R158, R48, -INF , !P2 ;  /* 0xff800000309e7808 */ /* 0x000fe40005000000 */
[----:B------:R-:W-:Y:S01]  /*2bb0*/  ISETP.GE.AND P2, PT, R3, R20, PT ;  /* 0x000000140300720c */ /* 0x000fe20003f46270 */
[----:B------:R-:W-:Y:S01]  /*2bc0*/  IMAD R3, R69, 0x20, R22 ;  /* 0x0000002045037824 */ /* 0x000fe200078e0216 */
[----:B------:R-:W-:Y:S02]  /*2bd0*/  FSEL R182, R42, -INF , !P1 ;  /* 0xff8000002ab67808 */ /* 0x000fe40004800000 */
[----:B------:R-:W-:-:S02]  /*2be0*/  FSEL R236, R26, -INF , !P1 ;  /* 0xff8000001aec7808 */ /* 0x000fc40004800000 */
[----:B------:R-:W-:Y:S02]  /*2bf0*/  FSEL R233, R24, -INF , !P1 ;  /* 0xff80000018e97808 */ /* 0x000fe40004800000 */
[----:B------:R-:W-:Y:S02]  /*2c00*/  FSEL R170, R40, -INF , !P1 ;  /* 0xff80000028aa7808 */ /* 0x000fe40004800000 */
[----:B------:R-:W-:Y:S01]  /*2c10*/  ISETP.GE.AND P1, PT, R2, R20, PT ;  /* 0x000000140200720c */ /* 0x000fe20003f26270 */
[----:B------:R-:W-:Y:S01]  /*2c20*/  IMAD.IADD R2, R23, 0x1, R3 ;  /* 0x0000000117027824 */ /* 0x000fe200078e0203 */
        /* <DEDUP_REMOVED lines=23> */
[----:B------:R-:W-:Y:S01]  /*2da0*/  FSEL R108, R17, -INF , !P1 ;  /* 0xff800000116c7808 */ /* 0x000fe20004800000 */
[----:B------:R-:W-:Y:S06]  /*2db0*/  BAR.SYNC.DEFER_BLOCKING 0x0 ;  /* 0x0000000000007b1d */ /* 0x000fec0000010000 */
[----:B------:R-:W-:Y:S05]  /*2dc0*/  @!P0 BRA `(.L_x_289) ;  /* 0x0000019000008947 */ /* 0x000fea0003800000 */
[----:B------:R-:W-:Y:S01]  /*2dd0*/  LEA.HI.SX32 R4, R237, 0xfffffffe, 0x19 ;  /* 0xfffffffeed047811 */ /* 0x000fe200078fcaff */
[----:B------:R-:W-:-:S03]  /*2de0*/  USHF.L.U32 UR7, UR6, 0x6, URZ ;  /* 0x0000000606077899 */ /* 0x000fc6000800063f */
[----:B------:R-:W-:Y:S01]  /*2df0*/  SHF.R.S32.HI R6, RZ, 0x1f, R4 ;  /* 0x0000001fff067819 */ /* 0x000fe20000011404 */
[C---:B------:R-:W-:Y:S02]  /*2e00*/  IMAD R3, R4.reuse, UR8, RZ ;  /* 0x0000000804037c24 */ /* 0x040fe4000f8e02ff */
[----:B------:R-:W-:-:S04]  /*2e10*/  IMAD.WIDE.U32 R4, R4, UR9, R240 ;  /* 0x0000000904047c25 */ /* 0x000fc8000f8e00f0 */
[----:B------:R-:W-:Y:S01]  /*2e20*/  IMAD R3, R6, UR9, R3 ;  /* 0x0000000906037c24 */ /* 0x000fe2000f8e0203 */
[----:B------:R-:W-:Y:S01]  /*2e30*/  LEA R8, P2, R4, c[0x0][0x168], 0x1 ;  /* 0x00005a0004087a11 */ /* 0x000fe200078408ff */
[----:B------:R-:W-:Y:S02]  /*2e40*/  IMAD.U32 R6, RZ, RZ, UR6 ;  /* 0x00000006ff067e24 */ /* 0x000fe4000f8e00ff */
[----:B------:R-:W-:-:S03]  /*2e50*/  IMAD.IADD R5, R5, 0x1, R3 ;  /* 0x0000000105057824 */ /* 0x000fc600078e0203 */
[----:B------:R-:W-:Y:S02]  /*2e60*/  SHF.L.U64.HI R3, R6, 0x6, R235 ;  /* 0x0000000606037819 */ /* 0x000fe400000102eb */
[----:B------:R-:W-:Y:S02]  /*2e70*/  IADD3 R6, P1, R8, UR7, RZ ;  /* 0x0000000708067c10 */ /* 0x000fe4000ff3e0ff */
[----:B------:R-:W-:Y:S02]  /*2e80*/  LEA.HI.X R9, R4, c[0x0][0x16c], R5, 0x1, P2 ;  /* 0x00005b0004097a11 */ /* 0x000fe400010f0c05 */
[----:B------:R-:W-:-:S03]  /*2e90*/  IADD3 R4, P2, R6, UR7, RZ ;  /* 0x0000000706047c10 */ /* 0x000fc6000ff5e0ff */
[----:B------:R-:W-:Y:S01]  /*2ea0*/  IMAD.X R7, R3, 0x1, R9, P1 ;  /* 0x0000000103077824 */ /* 0x000fe200008e0609 */
[----:B------:R-:W-:Y:S01]  /*2eb0*/  IADD3 R10, P1, R4, UR7, RZ ;  /* 0x00000007040a7c10 */ /* 0x000fe2000ff3e0ff */
        /* <DEDUP_REMOVED lines=10> */
.L_x_289:
[----:B------:R-:W-:Y:S01]  /*2f60*/  FMNMX.FTZ R3, R56, R57, !PT ;  /* 0x0000003938037209 */ /* 0x000fe20007810000 */
[----:B------:R-:W-:Y:S01]  /*2f70*/  IMAD R173, R205, 0x8, R173 ;  /* 0x00000008cdad7824 */ /* 0x000fe200078e02ad */
[----:B------:R-:W-:Y:S01]  /*2f80*/  LOP3.LUT R222, R222, UR26, RZ, 0x3c, !PT ;  /* 0x0000001adede7c12 */ /* 0x000fe2000f8e3cff */
[----:B------:R-:W-:Y:S01]  /*2f90*/  IMAD.SHL.U32 R100, R68, 0x4, RZ ;  /* 0x0000000444647824 */ /* 0x000fe200078e00ff */
[----:B------:R-:W-:Y:S01]  /*2fa0*/  FMNMX.FTZ R3, R61, R3, !PT ;  /* 0x000000033d037209 */ /* 0x000fe20007810000 */
[C---:B------:R-:W-:Y:S01]  /*2fb0*/  IMAD.WIDE.U32 R80, R173.reuse, -0x326172a9, RZ ;  /* 0xcd9e8d57ad507825 */ /* 0x040fe200078e00ff */
[----:B------:R-:W-:Y:S01]  /*2fc0*/  IADD3 R238, R173, 0x4, RZ ;  /* 0x00000004adee7810 */ /* 0x000fe20007ffe0ff */
[----:B------:R-:W-:Y:S01]  /*2fd0*/  UIADD3 UR14, UR27, -0x4498517b, URZ ;  /* 0xbb67ae851b0e7890 */ /* 0x000fe2000fffe03f */
[----:B------:R-:W-:Y:S01]  /*2fe0*/  FMNMX.FTZ R3, R64, R3, !PT ;  /* 0x0000000340037209 */ /* 0x000fe20007810000 */
[----:B------:R-:W-:Y:S01]  /*2ff0*/  IMAD.WIDE.U32 R96, R239, -0x2daee0ad, RZ ;  /* 0xd2511f53ef607825 */ /* 0x000fe200078e00ff */
[----:B------:R-:W-:Y:S01]  /*3000*/  UIADD3 UR15, UR26, -0x61c88647, URZ ;  /* 0x9e3779b91a0f7890 */ /* 0x000fe2000fffe03f */
[----:B------:R-:W-:Y:S01]  /*3010*/  STL [R1+0x68], R214 ;  /* 0x000068d601007387 */ /* 0x000fe20000100800 */
[----:B------:R-:W-:Y:S01]  /*3020*/  FMNMX.FTZ R3, R60, R3, !PT ;  /* 0x000000033c037209 */ /* 0x000fe20007810000 */
[----:B------:R-:W-:Y:S01]  /*3030*/  IMAD.WIDE.U32 R82, R238, -0x326172a9, RZ ;  /* 0xcd9e8d57ee527825 */ /* 0x000fe200078e00ff */
[----:B-1----:R-:W-:Y:S01]  /*3040*/  LOP3.LUT R7, R97, UR27, R100, 0x96, !PT ;  /* 0x0000001b61077c12 */ /* 0x002fe2000f8e9664 */
[----:B------:R-:W-:Y:S01]  /*3050*/  UIADD3 UR13, UR26, 0x3c6ef372, URZ ;  /* 0x3c6ef3721a0d7890 */ /* 0x000fe2000fffe03f */
[----:B------:R-:W-:Y:S01]  /*3060*/  FMNMX.FTZ R3, R125, R3, !PT ;  /* 0x000000037d037209 */ /* 0x000fe20007810000 */
[----:B------:R-:W-:Y:S01]  /*3070*/  UIADD3 UR12, UR27, 0x76cf5d0a, URZ ;  /* 0x76cf5d0a1b0c7890 */ /* 0x000fe2000fffe03f */
[----:B------:R-:W-:Y:S01]  /*3080*/  STL [R1+0x64], R213 ;  /* 0x000064d501007387 */ /* 0x000fe20000100800 */
[----:B------:R-:W-:Y:S01]  /*3090*/  UIADD3 UR11, UR26, -0x255992d5, URZ ;  /* 0xdaa66d2b1a0b7890 */ /* 0x000fe2000fffe03f */
[----:B------:R-:W-:Y:S01]  /*30a0*/  FMNMX.FTZ R3, R120, R3, !PT ;  /* 0x0000000378037209 */ /* 0x000fe20007810000 */
[----:B------:R-:W-:Y:S01]  /*30b0*/  UIADD3 UR10, UR27, 0x32370b8f, URZ ;  /* 0x32370b8f1b0a7890 */ /* 0x000fe2000fffe03f */
[----:B------:R-:W-:Y:S01]  /*30c0*/  STL [R1+0x60], R212 ;  /* 0x000060d401007387 */ /* 0x000fe20000100800 */
[----:B------:R-:W-:Y:S01]  /*30d0*/  UIADD3 UR8, UR27, -0x126145ec, URZ ;  /* 0xed9eba141b087890 */ /* 0x000fe2000fffe03f */
[----:B------:R-:W-:Y:S01]  /*30e0*/  FMNMX.FTZ R3, R121, R3, !PT ;  /* 0x0000000379037209 */ /* 0x000fe20007810000 */
[----:B------:R-:W-:Y:S01]  /*30f0*/  UIADD3 UR9, UR26, 0x78dde6e4, URZ ;  /* 0x78dde6e41a097890 */ /* 0x000fe2000fffe03f */
[----:B------:R-:W-:Y:S01]  /*3100*/  STL [R1+0x5c], R211 ;  /* 0x00005cd301007387 */ /* 0x000fe20000100800 */
[----:B------:R-:W-:Y:S01]  /*3110*/  UIADD3 UR7, UR26, 0x1715609d, URZ ;  /* 0x1715609d1a077890 */ /* 0x000fe2000fffe03f */
[----:B------:R-:W-:Y:S01]  /*3120*/  FMNMX.FTZ R3, R175, R3, !PT ;  /* 0x00000003af037209 */ /* 0x000fe20007810000 */
[----:B------:R-:W-:Y:S01]  /*3130*/  UIADD3 UR6, UR27, -0x56f99767, URZ ;  /* 0xa90668991b067890 */ /* 0x000fe2000fffe03f */
[----:B------:R-:W-:Y:S01]  /*3140*/  STL [R1+0x58], R210 ;  /* 0x000058d201007387 */ /* 0x000fe20000100800 */
[----:B------:R-:W-:Y:S01]  /*3150*/  UIADD3 UR16, UR27, 0x646e171e, URZ ;  /* 0x646e171e1b107890 */ /* 0x000fe2000fffe03f */
[----:B------:R-:W-:Y:S01]  /*3160*/  FMNMX.FTZ R3, R174, R3, !PT ;  /* 0x00000003ae037209 */ /* 0x000fe20007810000 */
[----:B------:R-:W-:Y:S01]  /*3170*/  UIADD3 UR17, UR26, -0x4ab325aa, URZ ;  /* 0xb54cda561a117890 */ /* 0x000fe2000fffe03f */
[----:B------:R-:W-:Y:S01]  /*3180*/  STL [R1+0x54], R209 ;  /* 0x000054d101007387 */ /* 0x000fe20000100800 */
[----:B------:R-:W-:Y:S01]  /*3190*/  IMAD.SHL.U32 R205, R2, 0x2, RZ ;  /* 0x0000000202cd7824 */ /* 0x000fe200078e00ff */
[----:B------:R-:W-:-:S02]  /*31a0*/  FMNMX.FTZ R3, R152, R3, !PT ;  /* 0x0000000398037209 */ /* 0x000fc40007810000 */
[----:B------:R-:W-:Y:S01]  /*31b0*/  STL [R1+0x50], R208 ;  /* 0x000050d001007387 */ /* 0x000fe20000100800 */
[----:B------:R-:W-:Y:S01]  /*31c0*/  IMAD R206, R0, 0x2, R205 ;  /* 0x0000000200ce7824 */ /* 0x000fe200078e02cd */
[----:B------:R-:W-:Y:S02]  /*31d0*/  FMNMX.FTZ R4, R142, R3, !PT ;  /* 0x000000038e047209 */ /* 0x000fe40007810000 */
[----:B------:R-:W-:Y:S01]  /*31e0*/  FMNMX.FTZ R3, R65, R70, !PT ;  /* 0x0000004641037209 */ /* 0x000fe20007810000 */
[----:B------:R-:W-:Y:S01]  /*31f0*/  STL [R1+0x4c], R207 ;  /* 0x00004ccf01007387 */ /* 0x000fe20000100800 */
[----:B------:R-:W-:Y:S02]  /*3200*/  FMNMX.FTZ R4, R166, R4, !PT ;  /* 0x00000004a6047209 */ /* 0x000fe40007810000 */
[----:B------:R-:W-:Y:S01]  /*3210*/  FMNMX.FTZ R3, R77, R3, !PT ;  /* 0x000000034d037209 */ /* 0x000fe20007810000 */
[----:B------:R-:W-:Y:S01]  /*3220*/  STL [R1+0x48], R204 ;  /* 0x000048cc01007387 */ /* 0x000fe20000100800 */
[----:B------:R-:W-:-:S02]  /*3230*/  FMNMX.FTZ R5, R167, R4, !PT ;  /* 0x00000004a7057209 */ /* 0x000fc40007810000 */
[----:B------:R-:W-:Y:S01]  /*3240*/  FMNMX.FTZ R3, R112, R3, !PT ;  /* 0x0000000370037209 */ /* 0x000fe20007810000 */
[----:B------:R-:W-:Y:S01]  /*3250*/  LDSM.16.MT88.4 R40, [R205+0x4000] ;  /* 0x00400000cd28783b */ /* 0x000fe20000004200 */
[----:B------:R-:W-:Y:S02]  /*3260*/  FMNMX.FTZ R5, R150, R5, !PT ;  /* 0x0000000596057209 */ /* 0x000fe40007810000 */
[----:B------:R-:W-:Y:S01]  /*3270*/  FMNMX.FTZ R3, R76, R3, !PT ;  /* 0x000000034c037209 */ /* 0x000fe20007810000 */
[----:B------:R-:W-:Y:S01]  /*3280*/  LDSM.16.MT88.4 R44, [R206+0x4000] ;  /* 0x00400000ce2c783b */ /* 0x000fe20000004200 */
[----:B------:R-:W-:Y:S02]  /*3290*/  FMNMX.FTZ R5, R151, R5, !PT ;  /* 0x0000000597057209 */ /* 0x000fe40007810000 */
[----:B------:R-:W-:Y:S01]  /*32a0*/  FMNMX.FTZ R3, R73, R3, !PT ;  /* 0x0000000349037209 */ /* 0x000fe20007810000 */
[----:B------:R-:W-:Y:S01]  /*32b0*/  LDSM.16.MT88.4 R48, [R205+0x4400] ;  /* 0x00440000cd30783b */ /* 0x000fe20000004200 */
[----:B------:R-:W-:-:S02]  /*32c0*/  FMNMX.FTZ R5, R169, R5, !PT ;  /* 0x00000005a9057209 */ /* 0x000fc40007810000 */
[----:B------:R-:W-:Y:S01]  /*32d0*/  FMNMX.FTZ R3, R71, R3, !PT ;  /* 0x0000000347037209 */ /* 0x000fe20007810000 */
[----:B------:R-:W-:Y:S01]  /*32e0*/  LDSM.16.MT88.4 R52, [R206+0x4400] ;  /* 0x00440000ce34783b */ /* 0x000fe20000004200 */
        /* <DEDUP_REMOVED lines=34> */
[----:B------:R-:W-:Y:S01]  /*3510*/  LOP3.LUT R6, R81, R222, RZ, 0x3c, !PT ;  /* 0x000000de51067212 */ /* 0x000fe200078e3cff */
[----:B------:R-:W-:Y:S01]  /*3520*/  IMAD R81, R172, 0x10000, R172 ;  /* 0x00010000ac517824 */ /* 0x000fe200078e02ac */
[----:B------:R-:W-:-:S02]  /*3530*/  FMNMX.FTZ R4, R219, R4, !PT ;  /* 0x00000004db047209 */ /* 0x000fc40007810000 */
[----:B------:R-:W-:Y:S01]  /*3540*/  FMNMX.FTZ R3, R116, R3, !PT ;  /* 0x0000000374037209 */ /* 0x000fe20007810000 */
[----:B------:R-:W-:Y:S01]  /*3550*/  IMAD.WIDE.U32 R92, R6, -0x2daee0ad, RZ ;  /* 0xd2511f53065c7825 */ /* 0x000fe200078e00ff */
[----:B------:R-:W-:Y:S02]  /*3560*/  FMNMX.FTZ R8, R108, R5, !PT ;  /* 0x000000056c087209 */ /* 0x000fe40007810000 */
[----:B------:R-:W-:Y:S02]  /*3570*/  LOP3.LUT R5, R83, R222, RZ, 0x3c, !PT ;  /* 0x000000de53057212 */ /* 0x000fe400078e3cff */
[----:B------:R-:W-:Y:S01]  /*3580*/  FMNMX.FTZ R6, R188, R4, !PT ;  /* 0x00000004bc067209 */ /* 0x000fe20007810000 */
[----:B------:R-:W1:Y:S01]  /*3590*/  SHFL.BFLY PT, R138, R8, 0x2, 0x1f ;  /* 0x0c401f00088a7f89 */ /* 0x000e6200000e0000 */
[----:B------:R-:W-:Y:S01]  /*35a0*/  FMNMX.FTZ R3, R145, R3, !PT ;  /* 0x0000000391037209 */ /* 0x000fe20007810000 */
[----:B------:R-:W-:Y:S01]  /*35b0*/  IMAD.WIDE.U32 R94, R5, -0x2daee0ad, RZ ;  /* 0xd2511f53055e7825 */ /* 0x000fe200078e00ff */
[----:B------:R-:W-:-:S02]  /*35c0*/  FMNMX.FTZ R6, R176, R6, !PT ;  /* 0x00000006b0067209 */ /* 0x000fc40007810000 */
[----:B------:R-:W-:Y:S01]  /*35d0*/  FMNMX.FTZ R3, R146, R3, !PT ;  /* 0x0000000392037209 */ /* 0x000fe20007810000 */
[----:B------:R-:W-:Y:S01]  /*35e0*/  IMAD.WIDE.U32 R4, R7, -0x326172a9, RZ ;  /* 0xcd9e8d5707047825 */ /* 0x000fe200078e00ff */
[----:B------:R-:W-:Y:S02]  /*35f0*/  FMNMX.FTZ R6, R192, R6, !PT ;  /* 0x00000006c0067209 */ /* 0x000fe40007810000 */
[--C-:B------:R-:W-:Y:S02]  /*3600*/  LOP3.LUT R9, R93, UR14, R96.reuse, 0x96, !PT ;  /* 0x0000000e5d097c12 */ /* 0x100fe4000f8e9660 */
[----:B------:R-:W-:Y:S02]  /*3610*/  LOP3.LUT R7, R95, UR14, R96, 0x96, !PT ;  /* 0x0000000e5f077c12 */ /* 0x000fe4000f8e9660 */
[----:B------:R-:W-:Y:S01]  /*3620*/  FMNMX.FTZ R3, R144, R3, !PT ;  /* 0x0000000390037209 */ /* 0x000fe20007810000 */
[----:B------:R-:W-:Y:S01]  /*3630*/  IMAD.WIDE.U32 R58, R9, -0x326172a9, RZ ;  /* 0xcd9e8d57093a7825 */ /* 0x000fe200078e00ff */
[----:B------:R-:W-:-:S02]  /*3640*/  FMNMX.FTZ R6, R191, R6, !PT ;  /* 0x00000006bf067209 */ /* 0x000fc40007810000 */
[----:B------:R-:W-:Y:S01]  /*3650*/  FMNMX.FTZ R3, R140, R3, !PT ;  /* 0x000000038c037209 */ /* 0x000fe20007810000 */
[----:B------:R-:W-:Y:S01]  /*3660*/  IMAD.WIDE.U32 R62, R7, -0x326172a9, RZ ;  /* 0xcd9e8d57073e7825 */ /* 0x000fe200078e00ff */
[C---:B------:R-:W-:Y:S02]  /*3670*/  LOP3.LUT R11, R5.reuse, UR15, R80, 0x96, !PT ;  /* 0x0000000f050b7c12 */ /* 0x040fe4000f8e9650 */
[----:B------:R-:W-:Y:S02]  /*3680*/  LOP3.LUT R10, R5, UR15, R82, 0x96, !PT ;  /* 0x0000000f050a7c12 */ /* 0x000fe4000f8e9652 */
[----:B------:R-:W-:Y:S01]  /*3690*/  FMNMX.FTZ R5, R183, R6, !PT ;  /* 0x00000006b7057209 */ /* 0x000fe20007810000 */
[----:B------:R-:W-:Y:S01]  /*36a0*/  IMAD.WIDE.U32 R6, R11, -0x2daee0ad, RZ ;  /* 0xd2511f530b067825 */ /* 0x000fe200078e00ff */
[----:B------:R-:W-:Y:S02]  /*36b0*/  FMNMX.FTZ R3, R164, R3, !PT ;  /* 0x00000003a4037209 */ /* 0x000fe40007810000 */
[--C-:B------:R-:W-:Y:S01]  /*36c0*/  LOP3.LUT R13, R59, UR13, R4.reuse, 0x96, !PT ;  /* 0x0000000d3b0d7c12 */ /* 0x100fe2000f8e9604 */
[----:B------:R-:W-:Y:S01]  /*36d0*/  IMAD.WIDE.U32 R10, R10, -0x2daee0ad, RZ ;  /* 0xd2511f530a0a7825 */ /* 0x000fe200078e00ff */
[----:B------:R-:W-:-:S02]  /*36e0*/  LOP3.LUT R17, R63, UR13, R4, 0x96, !PT ;  /* 0x0000000d3f117c12 */ /* 0x000fc4000f8e9604 */
[----:B------:R-:W-:Y:S02]  /*36f0*/  FMNMX.FTZ R4, R190, R5, !PT ;  /* 0x00000005be047209 */ /* 0x000fe40007810000 */
[----:B------:R-:W-:Y:S02]  /*3700*/  FMNMX.FTZ R3, R165, R3, !PT ;  /* 0x00000003a5037209 */ /* 0x000fe40007810000 */
[----:B------:R-:W-:Y:S02]  /*3710*/  FMNMX.FTZ R4, R233, R4, !PT ;  /* 0x00000004e9047209 */ /* 0x000fe40007810000 */
[----:B------:R-:W-:Y:S02]  /*3720*/  FMNMX.FTZ R3, R148, R3, !PT ;  /* 0x0000000394037209 */ /* 0x000fe40007810000 */
[----:B-1----:R-:W-:Y:S02]  /*3730*/  FMNMX.FTZ R138, R8, R138, !PT ;  /* 0x0000008a088a7209 */ /* 0x002fe40007810000 */
[----:B------:R-:W-:-:S02]  /*3740*/  FMNMX.FTZ R4, R230, R4, !PT ;  /* 0x00000004e6047209 */ /* 0x000fc40007810000 */
[----:B------:R-:W-:Y:S01]  /*3750*/  LOP3.LUT R5, R7, UR12, R92, 0x96, !PT ;  /* 0x0000000c07057c12 */ /* 0x000fe2000f8e965c */
[----:B------:R-:W1:Y:S01]  /*3760*/  SHFL.BFLY PT, R16, R138, 0x1, 0x1f ;  /* 0x0c201f008a107f89 */ /* 0x000e6200000e0000 */
[----:B------:R-:W-:Y:S02]  /*3770*/  FMNMX.FTZ R3, R149, R3, !PT ;  /* 0x0000000395037209 */ /* 0x000fe40007810000 */
[----:B------:R-:W-:Y:S01]  /*3780*/  FMNMX.FTZ R4, R228, R4, !PT ;  /* 0x00000004e4047209 */ /* 0x000fe20007810000 */
[----:B------:R-:W-:Y:S01]  /*3790*/  IMAD.WIDE.U32 R14, R5, -0x326172a9, RZ ;  /* 0xcd9e8d57050e7825 */ /* 0x000fe200078e00ff */
[----:B------:R-:W-:Y:S02]  /*37a0*/  FMNMX.FTZ R3, R168, R3, !PT ;  /* 0x00000003a8037209 */ /* 0x000fe40007810000 */
[----:B------:R-:W-:Y:S02]  /*37b0*/  FMNMX.FTZ R8, R128, R129, !PT ;  /* 0x0000008180087209 */ /* 0x000fe40007810000 */
[----:B------:R-:W-:Y:S01]  /*37c0*/  FMNMX.FTZ R12, R229, R4, !PT ;  /* 0x00000004e50c7209 */ /* 0x000fe20007810000 */
[----:B------:R-:W-:Y:S01]  /*37d0*/  IMAD.WIDE.U32 R4, R13, -0x2daee0ad, RZ ;  /* 0xd2511f530d047825 */ /* 0x000fe200078e00ff */
[----:B------:R-:W-:-:S02]  /*37e0*/  FMNMX.FTZ R3, R160, R3, !PT ;  /* 0x00000003a0037209 */ /* 0x000fc40007810000 */
[----:B------:R-:W-:Y:S02]  /*37f0*/  LOP3.LUT R7, R15, UR11, R58, 0x96, !PT ;  /* 0x0000000b0f077c12 */ /* 0x000fe4000f8e963a */
[----:B------:R-:W-:Y:S02]  /*3800*/  FMNMX.FTZ R8, R126, R8, !PT ;  /* 0x000000087e087209 */ /* 0x000fe40007810000 */
[----:B------:R-:W-:Y:S01]  /*3810*/  LOP3.LUT R9, R11, UR12, R94, 0x96, !PT ;  /* 0x0000000c0b097c12 */ /* 0x000fe2000f8e965e */
[----:B------:R-:W-:Y:S01]  /*3820*/  IMAD.WIDE.U32 R22, R7, -0x2daee0ad, RZ ;  /* 0xd2511f5307167825 */ /* 0x000fe200078e00ff */
[----:B------:R-:W2:Y:S01]  /*3830*/  SHFL.BFLY PT, R11, R12, 0x2, 0x1f ;  /* 0x0c401f000c0b7f89 */ /* 0x000ea200000e0000 */
[----:B------:R-:W-:Y:S02]  /*3840*/  FMNMX.FTZ R3, R106, R3, !PT ;  /* 0x000000036a037209 */ /* 0x000fe40007810000 */
[----:B------:R-:W-:Y:S01]  /*3850*/  FMNMX.FTZ R8, R127, R8, !PT ;  /* 0x000000087f087209 */ /* 0x000fe20007810000 */
[----:B------:R-:W-:Y:S01]  /*3860*/  IMAD.WIDE.U32 R18, R9, -0x326172a9, RZ ;  /* 0xcd9e8d5709127825 */ /* 0x000fe200078e00ff */
[----:B------:R-:W-:-:S02]  /*3870*/  FMNMX.FTZ R7, R107, R3, !PT ;  /* 0x000000036b077209 */ /* 0x000fc40007810000 */
[----:B------:R-:W-:Y:S02]  /*3880*/  FMNMX.FTZ R3, R131, R8, !PT ;  /* 0x0000000883037209 */ /* 0x000fe40007810000 */
[----:B------:R-:W-:Y:S02]  /*3890*/  FMNMX.FTZ R7, R223, R7, !PT ;  /* 0x00000007df077209 */ /* 0x000fe40007810000 */
[----:B------:R-:W-:Y:S02]  /*38a0*/  LOP3.LUT R8, R19, UR11, R62, 0x96, !PT ;  /* 0x0000000b13087c12 */ /* 0x000fe4000f8e963e */
[----:B------:R-:W-:Y:S02]  /*38b0*/  LOP3.LUT R9, R5, UR10, R6, 0x96, !PT ;  /* 0x0000000a05097c12 */ /* 0x000fe4000f8e9606 */
[----:B------:R-:W-:Y:S01]  /*38c0*/  FMNMX.FTZ R6, R130, R3, !PT ;  /* 0x0000000382067209 */ /* 0x000fe20007810000 */
[----:B------:R-:W-:Y:S01]  /*38d0*/  IMAD.WIDE.U32 R20, R8, -0x2daee0ad, RZ ;  /* 0xd2511f5308147825 */ /* 0x000fe200078e00ff */
[----:B------:R-:W-:-:S02]  /*38e0*/  FMNMX.FTZ R3, R224, R7, !PT ;  /* 0x00000007e0037209 */ /* 0x000fc40007810000 */
[----:B------:R-:W-:Y:S01]  /*38f0*/  LOP3.LUT R15, R23, UR8, R4, 0x96, !PT ;  /* 0x00000008170f7c12 */ /* 0x000fe2000f8e9604 */
[----:B------:R-:W-:Y:S01]  /*3900*/  IMAD.WIDE.U32 R4, R17, -0x2daee0ad, RZ ;  /* 0xd2511f5311047825 */ /* 0x000fe200078e00ff */
[----:B-1----:R-:W-:Y:S02]  /*3910*/  FMNMX.FTZ R138, R138, R16, !PT ;  /* 0x000000108a8a7209 */ /* 0x002fe40007810000 */
[----:B------:R-:W-:Y:S02]  /*3920*/  FMNMX.FTZ R3, R189, R3, !PT ;  /* 0x00000003bd037209 */ /* 0x000fe40007810000 */
[----:B------:R-:W-:Y:S02]  /*3930*/  FMNMX.FTZ R6, R122, R6, !PT ;  /* 0x000000067a067209 */ /* 0x000fe40007810000 */
[----:B------:R-:W-:Y:S02]  /*3940*/  LOP3.LUT R13, R21, UR8, R4, 0x96, !PT ;  /* 0x00000008150d7c12 */ /* 0x000fe4000f8e9604 */
[----:B------:R-:W-:Y:S01]  /*3950*/  FMNMX.FTZ R4, R178, R3, !PT ;  /* 0x00000003b2047209 */ /* 0x000fe20007810000 */
[----:B------:R-:W-:Y:S01]  /*3960*/  FMUL.FTZ R3, R138, c[0x0][0x23c] ;  /* 0x00008f008a037a20 */ /* 0x000fe20000410000 */
[----:B------:R-:W-:-:S02]  /*3970*/  LOP3.LUT R10, R5, UR10, R10, 0x96, !PT ;  /* 0x0000000a050a7c12 */ /* 0x000fc4000f8e960a */
[----:B------:R-:W-:Y:S02]  /*3980*/  FSETP.NEU.FTZ.AND P1, PT, R138, -INF , PT ;  /* 0xff8000008a00780b */ /* 0x000fe40003f3d000 */
[----:B------:R-:W-:Y:S02]  /*3990*/  FMNMX.FTZ R5, R123, R6, !PT ;  /* 0x000000067b057209 */ /* 0x000fe40007810000 */
[----:B--2---:R-:W-:Y:S02]  /*39a0*/  FMNMX.FTZ R12, R12, R11, !PT ;  /* 0x0000000b0c0c7209 */ /* 0x004fe40007810000 */
[----:B------:R-:W-:Y:S02]  /*39b0*/  FMNMX.FTZ R6, R227, R4, !PT ;  /* 0x00000004e3067209 */ /* 0x000fe40007810000 */
[----:B------:R-:W-:Y:S01]  /*39c0*/  FSEL R16, R3, RZ, P1 ;  /* 0x000000ff03107208 */ /* 0x000fe20000800000 */
[----:B------:R-:W1:Y:S01]  /*39d0*/  SHFL.BFLY PT, R136, R12, 0x1, 0x1f ;  /* 0x0c201f000c887f89 */ /* 0x000e6200000e0000 */
[----:B------:R-:W-:Y:S01]  /*39e0*/  FMNMX.FTZ R7, R197, R5, !PT ;  /* 0x00000005c5077209 */ /* 0x000fe20007810000 */
[----:B------:R-:W-:Y:S01]  /*39f0*/  IMAD.WIDE.U32 R4, R9, -0x326172a9, RZ ;  /* 0xcd9e8d5709047825 */ /* 0x000fe200078e00ff */
[----:B------:R-:W-:-:S02]  /*3a00*/  FMNMX.FTZ R3, R226, R6, !PT ;  /* 0x00000006e2037209 */ /* 0x000fc40007810000 */
[----:B------:R-:W-:Y:S01]  /*3a10*/  FMNMX.FTZ R7, R196, R7, !PT ;  /* 0x00000007c4077209 */ /* 0x000fe20007810000 */
[----:B------:R-:W-:Y:S01]  /*3a20*/  FFMA.FTZ R6, R56, c[0x0][0x23c], -R16 ;  /* 0x00008f0038067a23 */ /* 0x000fe20000010810 */
[----:B------:R-:W-:Y:S02]  /*3a30*/  FMNMX.FTZ R3, R193, R3, !PT ;  /* 0x00000003c1037209 */ /* 0x000fe40007810000 */
[----:B------:R-:W-:Y:S01]  /*3a40*/  LOP3.LUT R9, R5, UR9, R14, 0x96, !PT ;  /* 0x0000000905097c12 */ /* 0x000fe2000f8e960e */
[----:B------:R2:W-:Y:S01]  /*3a50*/  MUFU.EX2 R66, R6 ;  /* 0x0000000600427308 */ /* 0x0005e20000000800 */
[----:B------:R-:W-:Y:S01]  /*3a60*/  FMNMX.FTZ R5, R225, R3, !PT ;  /* 0x00000003e1057209 */ /* 0x000fe20007810000 */
[----:B------:R-:W-:Y:S02]  /*3a70*/  FFMA.FTZ R3, R57, c[0x0][0x23c], -R16 ;  /* 0x00008f0039037a23 */ /* 0x000fe40000010810 */
[----:B------:R-:W-:Y:S01]  /*3a80*/  IMAD.WIDE.U32 R14, R15, -0x326172a9, RZ ;  /* 0xcd9e8d570f0e7825 */ /* 0x000fe200078e00ff */
[----:B------:R-:W-:-:S03]  /*3a90*/  FMNMX.FTZ R5, R236, R5, !PT ;  /* 0x00000005ec057209 */ /* 0x000fc60007810000 */
[----:B------:R3:W-:Y:S01]  /*3aa0*/  MUFU.EX2 R235, R3 ;  /* 0x0000000300eb7308 */ /* 0x0007e20000000800 */
[----:B------:R-:W-:Y:S01]  /*3ab0*/  IMAD.WIDE.U32 R56, R9, -0x2daee0ad, RZ ;  /* 0xd2511f5309387825 */ /* 0x000fe200078e00ff */
[----:B-1----:R-:W-:Y:S02]  /*3ac0*/  FMNMX.FTZ R136, R12, R136, !PT ;  /* 0x000000880c887209 */ /* 0x002fe40007810000 */
[----:B--2---:R-:W-:Y:S02]  /*3ad0*/  FMNMX.FTZ R6, R155, R7, !PT ;  /* 0x000000079b067209 */ /* 0x004fe40007810000 */
[----:B------:R-:W-:Y:S02]  /*3ae0*/  FSETP.NEU.FTZ.AND P1, PT, R136, -INF , PT ;  /* 0xff8000008800780b */ /* 0x000fe40003f3d000 */
[----:B------:R-:W-:Y:S01]  /*3af0*/  FMNMX.FTZ R8, R147, R6, !PT ;  /* 0x0000000693087209 */ /* 0x000fe20007810000 */
[----:B------:R-:W-:Y:S01]  /*3b00*/  IMAD.WIDE.U32 R6, R10, -0x326172a9, RZ ;  /* 0xcd9e8d570a067825 */ /* 0x000fe200078e00ff */
[----:B------:R-:W-:-:S02]  /*3b10*/  LOP3.LUT R9, R57, UR6, R22, 0x96, !PT ;  /* 0x0000000639097c12 */ /* 0x000fc4000f8e9616 */
[----:B------:R-:W-:Y:S01]  /*3b20*/  FMNMX.FTZ R8, R200, R8, !PT ;  /* 0x00000008c8087209 */ /* 0x000fe20007810000 */
[----:B------:R-:W-:Y:S01]  /*3b30*/  IMAD.WIDE.U32 R10, R13, -0x326172a9, RZ ;  /* 0xcd9e8d570d0a7825 */ /* 0x000fe200078e00ff */
[----:B---3--:R-:W-:Y:S02]  /*3b40*/  FMNMX.FTZ R3, R234, R5, !PT ;  /* 0x00000005ea037209 */ /* 0x008fe40007810000 */
[----:B------:R-:W-:Y:S01]  /*3b50*/  LOP3.LUT R7, R7, UR9, R18, 0x96, !PT ;  /* 0x0000000907077c12 */ /* 0x000fe2000f8e9612 */
[----:B------:R-:W-:Y:S01]  /*3b60*/  FFMA.FTZ R5, R61, c[0x0][0x23c], -R16 ;  /* 0x00008f003d057a23 */ /* 0x000fe20000010810 */
[----:B------:R-:W-:Y:S02]  /*3b70*/  LOP3.LUT R61, R15, UR7, R4, 0x96, !PT ;  /* 0x000000070f3d7c12 */ /* 0x000fe4000f8e9604 */
[----:B------:R-:W-:Y:S01]  /*3b80*/  FMNMX.FTZ R4, R201, R8, !PT ;  /* 0x00000008c9047209 */ /* 0x000fe20007810000 */
[----:B------:R1:W-:Y:S01]  /*3b90*/  MUFU.EX2 R211, R5 ;  /* 0x0000000500d37308 */ /* 0x0003e20000000800 */
[----:B------:R-:W-:-:S02]  /*3ba0*/  FMNMX.FTZ R3, R232, R3, !PT ;  /* 0x00000003e8037209 */ /* 0x000fc40007810000 */
[----:B------:R-:W-:Y:S02]  /*3bb0*/  FMNMX.FTZ R4, R199, R4, !PT ;  /* 0x00000004c7047209 */ /* 0x000fe40007810000 */
[----:B------:R-:W-:Y:S01]  /*3bc0*/  FMNMX.FTZ R134, R231, R3, !PT ;  /* 0x00000003e7867209 */ /* 0x000fe20007810000 */
[----:B------:R-:W-:-:S04]  /*3bd0*/  FFMA.FTZ R3, R64, c[0x0][0x23c], -R16 ;  /* 0x00008f0040037a23 */ /* 0x000fc80000010810 */
[----:B------:R2:W-:Y:S01]  /*3be0*/  MUFU.EX2 R25, R3 ;  /* 0x0000000300197308 */ /* 0x0005e20000000800 */
[----:B------:R-:W3:Y:S01]  /*3bf0*/  SHFL.BFLY PT, R12, R134, 0x2, 0x1f ;  /* 0x0c401f00860c7f89 */ /* 0x000ee200000e0000 */
[----:B-1----:R-:W-:Y:S01]  /*3c00*/  FMNMX.FTZ R5, R198, R4, !PT ;  /* 0x00000004c6057209 */ /* 0x002fe20007810000 */
[----:B------:R-:W-:-:S03]  /*3c10*/  FFMA.FTZ R4, R60, c[0x0][0x23c], -R16 ;  /* 0x00008f003c047a23 */ /* 0x000fc60000010810 */
[----:B------:R-:W-:Y:S02]  /*3c20*/  FMNMX.FTZ R5, R217, R5, !PT ;  /* 0x00000005d9057209 */ /* 0x000fe40007810000 */
[----:B------:R1:W-:Y:S01]  /*3c30*/  MUFU.EX2 R241, R4 ;  /* 0x0000000400f17308 */ /* 0x0003e20000000800 */
[----:B--2---:R-:W-:-:S05]  /*3c40*/  FMUL.FTZ R3, R136, c[0x0][0x23c] ;  /* 0x00008f0088037a20 */ /* 0x004fca0000410000 */
[----:B------:R-:W-:Y:S02]  /*3c50*/  FSEL R19, R3, RZ, P1 ;  /* 0x000000ff03137208 */ /* 0x000fe40000800000 */
[----:B------:R-:W-:Y:S02]  /*3c60*/  FMNMX.FTZ R3, R203, R5, !PT ;  /* 0x00000005cb037209 */ /* 0x000fe40007810000 */
[----:B---3--:R-:W-:Y:S01]  /*3c70*/  FMNMX.FTZ R134, R134, R12, !PT ;  /* 0x0000000c86867209 */ /* 0x008fe20007810000 */
[--C-:B------:R-:W-:Y:S01]  /*3c80*/  FFMA.FTZ R5, R65, c[0x0][0x23c], -R19.reuse ;  /* 0x00008f0041057a23 */ /* 0x100fe20000010813 */
[----:B------:R-:W-:Y:S02]  /*3c90*/  FMNMX.FTZ R3, R202, R3, !PT ;  /* 0x00000003ca037209 */ /* 0x000fe40007810000 */
[----:B-1----:R-:W-:Y:S01]  /*3ca0*/  LOP3.LUT R4, R11, UR7, R6, 0x96, !PT ;  /* 0x000000070b047c12 */ /* 0x002fe2000f8e9606 */
[----:B------:R1:W2:Y:S01]  /*3cb0*/  MUFU.EX2 R24, R5 ;  /* 0x0000000500187308 */ /* 0x0002a20000000800 */
[----:B------:R-:W-:Y:S01]  /*3cc0*/  FMNMX.FTZ R8, R163, R3, !PT ;  /* 0x00000003a3087209 */ /* 0x000fe20007810000 */
[----:B------:R-:W-:-:S02]  /*3cd0*/  FFMA.FTZ R3, R70, c[0x0][0x23c], -R19 ;  /* 0x00008f0046037a23 */ /* 0x000fc40000010813 */
[----:B------:R-:W-:Y:S01]  /*3ce0*/  IMAD.WIDE.U32 R6, R7, -0x2daee0ad, RZ ;  /* 0xd2511f5307067825 */ /* 0x000fe200078e00ff */
[----:B------:R-:W-:-:S03]  /*3cf0*/  FMNMX.FTZ R8, R218, R8, !PT ;  /* 0x00000008da087209 */ /* 0x000fc60007810000 */
[----:B------:R3:W-:Y:S01]  /*3d00*/  MUFU.EX2 R240, R3 ;  /* 0x0000000300f07308 */ /* 0x0007e20000000800 */
[----:B------:R-:W-:Y:S01]  /*3d10*/  LOP3.LUT R13, R7, UR6, R20, 0x96, !PT ;  /* 0x00000006070d7c12 */ /* 0x000fe2000f8e9614 */
[----:B-1----:R-:W-:-:S05]  /*3d20*/  IMAD.WIDE.U32 R4, R4, -0x2daee0ad, RZ ;  /* 0xd2511f5304047825 */ /* 0x002fca00078e00ff */
[----:B------:R-:W-:Y:S01]  /*3d30*/  LOP3.LUT R15, R5, UR16, R6, 0x96, !PT ;  /* 0x00000010050f7c12 */ /* 0x000fe2000f8e9606 */
[----:B------:R-:W-:Y:S01]  /*3d40*/  IMAD.WIDE.U32 R6, R9, -0x326172a9, RZ ;  /* 0xcd9e8d5709067825 */ /* 0x000fe200078e00ff */
[----:B------:R-:W-:Y:S01]  /*3d50*/  LOP3.LUT R12, R4, 0xffff, RZ, 0xc0, !PT ;  /* 0x0000ffff040c7812 */ /* 0x000fe200078ec0ff */
[----:B------:R-:W1:Y:S01]  /*3d60*/  SHFL.BFLY PT, R9, R134, 0x1, 0x1f ;  /* 0x0c201f0086097f89 */ /* 0x000e6200000e0000 */
[----:B---3--:R-:W-:Y:S01]  /*3d70*/  FMNMX.FTZ R3, R187, R8, !PT ;  /* 0x00000008bb037209 */ /* 0x008fe20007810000 */
[--C-:B------:R-:W-:Y:S01]  /*3d80*/  FFMA.FTZ R5, R112, c[0x0][0x23c], -R19.reuse ;  /* 0x00008f0070057a23 */ /* 0x100fe20000010813 */
[----:B------:R-:W-:Y:S01]  /*3d90*/  LOP3.LUT R20, R7, UR17, R14, 0x96, !PT ;  /* 0x0000001107147c12 */ /* 0x000fe2000f8e960e */
[--C-:B------:R-:W-:Y:S01]  /*3da0*/  FFMA.FTZ R8, R77, c[0x0][0x23c], -R19.reuse ;  /* 0x00008f004d087a23 */ /* 0x100fe20000010813 */
[----:B------:R-:W-:Y:S01]  /*3db0*/  FMNMX.FTZ R3, R186, R3, !PT ;  /* 0x00000003ba037209 */ /* 0x000fe20007810000 */
[----:B--2---:R-:W-:Y:S01]  /*3dc0*/  IMAD.MOV.U32 R112, RZ, RZ, R24 ;  /* 0x000000ffff707224 */ /* 0x004fe200078e0018 */
[----:B------:R-:W-:Y:S01]  /*3dd0*/  LOP3.LUT R28, R6, 0xffff, RZ, 0xc0, !PT ;  /* 0x0000ffff061c7812 */ /* 0x000fe200078ec0ff */
[----:B------:R-:W-:Y:S01]  /*3de0*/  FFMA.FTZ R7, R76, c[0x0][0x23c], -R19 ;  /* 0x00008f004c077a23 */ /* 0x000fe20000010813 */
[----:B------:R-:W-:Y:S01]  /*3df0*/  FMNMX.FTZ R3, R162, R3, !PT ;  /* 0x00000003a2037209 */ /* 0x000fe20007810000 */
[----:B------:R2:W3:Y:S01]  /*3e00*/  MUFU.EX2 R24, R5 ;  /* 0x0000000500187308 */ /* 0x0004e20000000800 */
[----:B------:R-:W-:-:S02]  /*3e10*/  LOP3.LUT R60, R6, 0xff, RZ, 0xc0, !PT ;  /* 0x000000ff063c7812 */ /* 0x000fc400078ec0ff */
[----:B------:R-:W-:Y:S02]  /*3e20*/  FMNMX.FTZ R3, R185, R3, !PT ;  /* 0x00000003b9037209 */ /* 0x000fe40007810000 */
[--C-:B------:R-:W-:Y:S02]  /*3e30*/  SHF.R.U32.HI R23, RZ, 0x10, R6.reuse ;  /* 0x00000010ff177819 */ /* 0x100fe40000011606 */
[----:B------:R-:W-:Y:S01]  /*3e40*/  FMNMX.FTZ R3, R180, R3, !PT ;  /* 0x00000003b4037209 */ /* 0x000fe20007810000 */
[----:B------:R4:W-:Y:S01]  /*3e50*/  MUFU.EX2 R209, R7 ;  /* 0x0000000700d17308 */ /* 0x0009e20000000800 */
[----:B------:R-:W-:Y:S01]  /*3e60*/  SHF.R.U32.HI R57, RZ, 0x18, R6 ;  /* 0x00000018ff397819 */ /* 0x000fe20000011606 */
[----:B------:R-:W-:Y:S01]  /*3e70*/  FFMA.FTZ R6, R73, c[0x0][0x23c], -R19 ;  /* 0x00008f0049067a23 */ /* 0x000fe20000010813 */
[----:B------:R-:W-:Y:S02]  /*3e80*/  FMNMX.FTZ R3, R177, R3, !PT ;  /* 0x00000003b1037209 */ /* 0x000fe40007810000 */
[----:B------:R-:W-:-:S02]  /*3e90*/  LOP3.LUT R22, R4, 0xff, RZ, 0xc0, !PT ;  /* 0x000000ff04167812 */ /* 0x000fc400078ec0ff */
[----:B------:R-:W-:Y:S01]  /*3ea0*/  FMNMX.FTZ R3, R179, R3, !PT ;  /* 0x00000003b3037209 */ /* 0x000fe20007810000 */
[----:B------:R3:W-:Y:S01]  /*3eb0*/  MUFU.EX2 R210, R6 ;  /* 0x0000000600d27308 */ /* 0x0007e20000000800 */
[----:B-1----:R-:W-:Y:S02]  /*3ec0*/  FMNMX.FTZ R134, R134, R9, !PT ;  /* 0x0000000986867209 */ /* 0x002fe40007810000 */
[--C-:B------:R-:W-:Y:S02]  /*3ed0*/  SHF.R.U32.HI R11, RZ, 0x10, R4.reuse ;  /* 0x00000010ff0b7819 */ /* 0x100fe40000011604 */
[----:B------:R-:W-:Y:S02]  /*3ee0*/  FSETP.NEU.FTZ.AND P1, PT, R134, -INF , PT ;  /* 0xff8000008600780b */ /* 0x000fe40003f3d000 */
[----:B------:R-:W-:Y:S01]  /*3ef0*/  SHF.R.U32.HI R21, RZ, 0x18, R4 ;  /* 0x00000018ff157819 */ /* 0x000fe20000011604 */
[----:B--2---:R-:W-:Y:S01]  /*3f00*/  IMAD.WIDE.U32 R4, R13, -0x326172a9, RZ ;  /* 0xcd9e8d570d047825 */ /* 0x004fe200078e00ff */
[----:B----4-:R-:W-:Y:S01]  /*3f10*/  FMNMX.FTZ R7, R182, R3, !PT ;  /* 0x00000003b6077209 */ /* 0x010fe20007810000 */
[----:B------:R1:W-:Y:S01]  /*3f20*/  MUFU.EX2 R204, R8 ;  /* 0x0000000800cc7308 */ /* 0x0003e20000000800 */
[----:B------:R-:W-:-:S02]  /*3f30*/  LOP3.LUT R9, R15, 0xffff, RZ, 0xc0, !PT ;  /* 0x0000ffff0f097812 */ /* 0x000fc400078ec0ff */
[----:B------:R-:W-:Y:S02]  /*3f40*/  LOP3.LUT R3, R5, UR17, R10, 0x96, !PT ;  /* 0x0000001105037c12 */ /* 0x000fe4000f8e960a */
[----:B------:R-:W-:Y:S02]  /*3f50*/  SHF.R.U32.HI R12, RZ, 0x8, R12 ;  /* 0x00000008ff0c7819 */ /* 0x000fe4000001160c */
[----:B---3--:R-:W-:Y:S01]  /*3f60*/  FMNMX.FTZ R6, R181, R7, !PT ;  /* 0x00000007b5067209 */ /* 0x008fe20007810000 */
[----:B------:R-:W-:Y:S01]  /*3f70*/  FFMA.FTZ R7, R71, c[0x0][0x23c], -R19 ;  /* 0x00008f0047077a23 */ /* 0x000fe20000010813 */
[----:B------:R-:W-:Y:S02]  /*3f80*/  LOP3.LUT R11, R11, 0xff, RZ, 0xc0, !PT ;  /* 0x000000ff0b0b7812 */ /* 0x000fe400078ec0ff */
[----:B------:R-:W-:Y:S01]  /*3f90*/  FMNMX.FTZ R6, R195, R6, !PT ;  /* 0x00000006c3067209 */ /* 0x000fe20007810000 */
[----:B------:R2:W-:Y:S01]  /*3fa0*/  MUFU.EX2 R242, R7 ;  /* 0x0000000700f27308 */ /* 0x0005e20000000800 */
[----:B------:R-:W-:-:S02]  /*3fb0*/  LOP3.LUT R10, R15, 0xff, RZ, 0xc0, !PT ;  /* 0x000000ff0f0a7812 */ /* 0x000fc400078ec0ff */
[----:B------:R-:W-:Y:S01]  /*3fc0*/  FMNMX.FTZ R6, R194, R6, !PT ;  /* 0x00000006c2067209 */ /* 0x000fe20007810000 */
[----:B-1----:R-:W-:Y:S01]  /*3fd0*/  FFMA.FTZ R8, R72, c[0x0][0x23c], -R19 ;  /* 0x00008f0048087a23 */ /* 0x002fe20000010813 */
[----:B------:R-:W-:Y:S02]  /*3fe0*/  SHF.R.U32.HI R9, RZ, 0x8, R9 ;  /* 0x00000008ff097819 */ /* 0x000fe40000011609 */
[C---:B------:R-:W-:Y:S01]  /*3ff0*/  LOP3.LUT R5, R4.reuse, 0xffff, RZ, 0xc0, !PT ;  /* 0x0000ffff04057812 */ /* 0x040fe200078ec0ff */
[----:B------:R-:W1:Y:S01]  /*4000*/  SHFL.BFLY PT, R17, R6, 0x2, 0x1f ;  /* 0x0c401f0006117f89 */ /* 0x000e6200000e0000 */
[----:B------:R3:W-:Y:S01]  /*4010*/  MUFU.EX2 R245, R8 ;  /* 0x0000000800f57308 */ /* 0x0007e20000000800 */
[----:B------:R-:W-:Y:S02]  /*4020*/  LOP3.LUT R14, R4, 0xff, RZ, 0xc0, !PT ;  /* 0x000000ff040e7812 */ /* 0x000fe400078ec0ff */
[----:B------:R-:W-:Y:S02]  /*4030*/  SHF.R.U32.HI R13, RZ, 0x18, R4 ;  /* 0x00000018ff0d7819 */ /* 0x000fe40000011604 */
[----:B------:R-:W-:Y:S01]  /*4040*/  PRMT R12, R22, 0x5410, R12 ;  /* 0x00005410160c7816 */ /* 0x000fe2000000000c */
[----:B--2---:R-:W-:Y:S01]  /*4050*/  FMUL.FTZ R7, R134, c[0x0][0x23c] ;  /* 0x00008f0086077a20 */ /* 0x004fe20000410000 */
[----:B------:R-:W-:-:S02]  /*4060*/  PRMT R22, R11, 0x5410, R21 ;  /* 0x000054100b167816 */ /* 0x000fc40000000015 */
[----:B------:R-:W-:Y:S02]  /*4070*/  PRMT R21, R10, 0x5410, R9 ;  /* 0x000054100a157816 */ /* 0x000fe40000000009 */
[----:B------:R-:W-:Y:S02]  /*4080*/  FSEL R18, R7, RZ, P1 ;  /* 0x000000ff07127208 */ /* 0x000fe40000800000 */
[----:B------:R-:W-:Y:S02]  /*4090*/  LOP3.LUT R9, R3, 0xff, RZ, 0xc0, !PT ;  /* 0x000000ff03097812 */ /* 0x000fe400078ec0ff */
[----:B---3--:R-:W-:Y:S01]  /*40a0*/  SHF.R.U32.HI R8, RZ, 0x10, R4 ;  /* 0x00000010ff087819 */ /* 0x008fe20000011604 */
[--C-:B------:R-:W-:Y:S01]  /*40b0*/  FFMA.FTZ R7, R113, c[0x0][0x23c], -R18.reuse ;  /* 0x00008f0071077a23 */ /* 0x100fe20000010812 */
[----:B------:R-:W-:Y:S01]  /*40c0*/  LOP3.LUT R4, R3, 0xffff, RZ, 0xc0, !PT ;  /* 0x0000ffff03047812 */ /* 0x000fe200078ec0ff */
[----:B------:R-:W-:Y:S01]  /*40d0*/  FFMA.FTZ R2, R117, c[0x0][0x23c], -R18 ;  /* 0x00008f0075027a23 */ /* 0x000fe20000010812 */
[----:B------:R-:W-:Y:S01]  /*40e0*/  LOP3.LUT R8, R8, 0xff, RZ, 0xc0, !PT ;  /* 0x000000ff08087812 */ /* 0x000fe200078ec0ff */
[----:B------:R2:W-:Y:S01]  /*40f0*/  MUFU.EX2 R213, R7 ;  /* 0x0000000700d57308 */ /* 0x0005e20000000800 */
[----:B------:R-:W-:Y:S01]  /*4100*/  SHF.R.U32.HI R4, RZ, 0x8, R4 ;  /* 0x00000008ff047819 */ /* 0x000fe20000011604 */
[----:B------:R-:W-:Y:S01]  /*4110*/  IMAD.MOV.U32 R117, RZ, RZ, R25 ;  /* 0x000000ffff757224 */ /* 0x000fe200078e0019 */
[----:B-1----:R-:W-:-:S02]  /*4120*/  FMNMX.FTZ R10, R6, R17, !PT ;  /* 0x00000011060a7209 */ /* 0x002fc40007810000 */
[----:B------:R-:W-:Y:S02]  /*4130*/  PRMT R8, R8, 0x5410, R13 ;  /* 0x0000541008087816 */ /* 0x000fe4000000000d */
[----:B------:R-:W-:Y:S01]  /*4140*/  SHF.R.U32.HI R5, RZ, 0x8, R5 ;  /* 0x00000008ff057819 */ /* 0x000fe20000011605 */
[----:B------:R1:W-:Y:S01]  /*4150*/  MUFU.EX2 R13, R2 ;  /* 0x00000002000d7308 */ /* 0x0003e20000000800 */
[----:B--2---:R-:W-:Y:S01]  /*4160*/  FFMA.FTZ R7, R115, c[0x0][0x23c], -R18 ;  /* 0x00008f0073077a23 */ /* 0x004fe20000010812 */
[----:B------:R-:W2:Y:S01]  /*4170*/  SHFL.BFLY PT, R11, R10, 0x1, 0x1f ;  /* 0x0c201f000a0b7f89 */ /* 0x000ea200000e0000 */
[----:B------:R-:W-:-:S05]  /*4180*/  PRMT R5, R14, 0x5410, R5 ;  /* 0x000054100e057816 */ /* 0x000fca0000000005 */
[----:B------:R-:W3:Y:S01]  /*4190*/  MUFU.EX2 R7, R7 ;  /* 0x0000000700077308 */ /* 0x000ee20000000800 */
[----:B-1----:R-:W-:Y:S02]  /*41a0*/  FFMA.FTZ R2, R119, c[0x0][0x23c], -R18 ;  /* 0x00008f0077027a23 */ /* 0x002fe40000010812 */
[----:B------:R-:W-:Y:S01]  /*41b0*/  IMAD.MOV.U32 R119, RZ, RZ, R24 ;  /* 0x000000ffff777224 */ /* 0x000fe200078e0018 */
[----:B---3--:R1:W-:Y:S04]  /*41c0*/  STL [R1+0x8], R7 ;  /* 0x0000080701007387 */ /* 0x0083e80000100800 */
[----:B------:R-:W3:Y:S01]  /*41d0*/  LDL.LU R172, [R1+0x8] ;  /* 0x0000080001ac7983 */ /* 0x000ee20000300800 */
[----:B------:R4:W1:Y:S02]  /*41e0*/  MUFU.EX2 R244, R2 ;  /* 0x0000000200f47308 */ /* 0x0008640000000800 */
[----:B-1----:R-:W-:-:S02]  /*41f0*/  PRMT R7, R9, 0x5410, R4 ;  /* 0x0000541009077816 */ /* 0x002fc40000000004 */
[--C-:B------:R-:W-:Y:S02]  /*4200*/  SHF.R.U32.HI R4, RZ, 0x10, R3.reuse ;  /* 0x00000010ff047819 */ /* 0x100fe40000011603 */
[----:B------:R-:W-:Y:S02]  /*4210*/  SHF.R.U32.HI R3, RZ, 0x18, R3 ;  /* 0x00000018ff037819 */ /* 0x000fe40000011603 */
[----:B------:R-:W-:Y:S02]  /*4220*/  LOP3.LUT R0, R4, 0xff, RZ, 0xc0, !PT ;  /* 0x000000ff04007812 */ /* 0x000fe400078ec0ff */
[----:B----4-:R-:W-:Y:S02]  /*4230*/  F2FP.PACK_AB R2, R119, R204 ;  /* 0x000000cc7702723e */ /* 0x010fe400000000ff */
[----:B------:R-:W-:Y:S01]  /*4240*/  PRMT R9, R0, 0x5410, R3 ;  /* 0x0000541000097816 */ /* 0x000fe20000000003 */
[--C-:B------:R-:W-:Y:S01]  /*4250*/  HSET2.LE.AND R0, R5, R81.reuse, PT ;  /* 0x0000005105007233 */ /* 0x100fe20003803000 */
[----:B------:R-:W-:Y:S01]  /*4260*/  FFMA.FTZ R5, R118, c[0x0][0x23c], -R18 ;  /* 0x00008f0076057a23 */ /* 0x000fe20000010812 */
[----:B------:R-:W-:-:S03]  /*4270*/  HSET2.LE.AND R3, R8, R81, PT ;  /* 0x0000005108037233 */ /* 0x000fc60003803000 */
[----:B------:R-:W-:Y:S01]  /*4280*/  LOP3.LUT R6, R0, R2, RZ, 0xc0, !PT ;  /* 0x0000000200067212 */ /* 0x000fe200078ec0ff */
[--C-:B------:R-:W-:Y:S02]  /*4290*/  FFMA.FTZ R0, R114, c[0x0][0x23c], -R18.reuse ;  /* 0x00008f0072007a23 */ /* 0x100fe40000010812 */
[----:B------:R-:W-:Y:S02]  /*42a0*/  IMAD.MOV.U32 R118, RZ, RZ, R13 ;  /* 0x000000ffff767224 */ /* 0x000fe400078e000d */
[----:B------:R-:W-:Y:S01]  /*42b0*/  FFMA.FTZ R8, R116, c[0x0][0x23c], -R18 ;  /* 0x00008f0074087a23 */ /* 0x000fe20000010812 */
[----:B------:R-:W-:Y:S01]  /*42c0*/  HSET2.LE.AND R4, R7, R81, PT ;  /* 0x0000005107047233 */ /* 0x000fe20003803000 */
[----:B------:R1:W-:Y:S01]  /*42d0*/  MUFU.EX2 R113, R5 ;  /* 0x0000000500717308 */ /* 0x0003e20000000800 */
[----:B------:R-:W-:-:S07]  /*42e0*/  F2FP.PACK_AB R2, R244, R213 ;  /* 0x000000d5f402723e */ /* 0x000fce00000000ff */
[----:B------:R4:W-:Y:S01]  /*42f0*/  MUFU.EX2 R243, R0 ;  /* 0x0000000000f37308 */ /* 0x0009e20000000800 */
[----:B--2---:R-:W-:Y:S02]  /*4300*/  FMNMX.FTZ R137, R10, R11, !PT ;  /* 0x0000000b0a897209 */ /* 0x004fe40007810000 */
[----:B-1----:R-:W-:-:S05]  /*4310*/  F2FP.PACK_AB R5, R240, R112 ;  /* 0x00000070f005723e */ /* 0x002fca00000000ff */
[----:B------:R1:W2:Y:S01]  /*4320*/  MUFU.EX2 R246, R8 ;  /* 0x0000000800f67308 */ /* 0x0002a20000000800 */
[----:B------:R-:W-:Y:S01]  /*4330*/  LOP3.LUT R4, R4, R5, RZ, 0xc0, !PT ;  /* 0x0000000504047212 */ /* 0x000fe200078ec0ff */
[----:B----4-:R-:W-:-:S05]  /*4340*/  HSET2.LE.AND R0, R9, R81, PT ;  /* 0x0000005109007233 */ /* 0x010fca0003803000 */
[----:B------:R-:W-:Y:S01]  /*4350*/  LOP3.LUT R5, R0, R2, RZ, 0xc0, !PT ;  /* 0x0000000200057212 */ /* 0x000fe200078ec0ff */
[----:B------:R-:W-:Y:S01]  /*4360*/  FFMA.FTZ R2, R124, c[0x0][0x23c], -R18 ;  /* 0x00008f007c027a23 */ /* 0x000fe20000010812 */
[----:B------:R-:W-:Y:S01]  /*4370*/  SHF.R.U32.HI R9, RZ, 0x18, R15 ;  /* 0x00000018ff097819 */ /* 0x000fe2000001160f */
[C---:B-1----:R-:W-:Y:S02]  /*4380*/  FMUL.FTZ R8, R137.reuse, c[0x0][0x23c] ;  /* 0x00008f0089087a20 */ /* 0x042fe40000410000 */
[----:B------:R1:W4:Y:S01]  /*4390*/  MUFU.EX2 R214, R2 ;  /* 0x0000000200d67308 */ /* 0x0003220000000800 */
[----:B------:R-:W-:Y:S01]  /*43a0*/  FSETP.NEU.FTZ.AND P1, PT, R137, -INF , PT ;  /* 0xff8000008900780b */ /* 0x000fe20003f3d000 */
[----:B------:R-:W-:-:S03]  /*43b0*/  HSET2.LE.AND R0, R12, R81, PT ;  /* 0x000000510c007233 */ /* 0x000fc60003803000 */
[----:B------:R-:W-:Y:S02]  /*43c0*/  FSEL R17, R8, RZ, P1 ;  /* 0x000000ff08117208 */ /* 0x000fe40000800000 */
[----:B--2---:R-:W-:Y:S02]  /*43d0*/  F2FP.PACK_AB R8, R246, R243 ;  /* 0x000000f3f608723e */ /* 0x004fe400000000ff */
[----:B-1----:R-:W-:-:S04]  /*43e0*/  F2FP.PACK_AB R2, R245, R242 ;  /* 0x000000f2f502723e */ /* 0x002fc800000000ff */
[----:B------:R-:W-:Y:S01]  /*43f0*/  LOP3.LUT R14, R0, R2, RZ, 0xc0, !PT ;  /* 0x00000002000e7212 */ /* 0x000fe200078ec0ff */
[----:B------:R-:W-:Y:S01]  /*4400*/  FFMA.FTZ R0, R128, c[0x0][0x23c], -R17 ;  /* 0x00008f0080007a23 */ /* 0x000fe20000010811 */
[----:B----4-:R-:W-:-:S03]  /*4410*/  F2FP.PACK_AB R2, R214, R113 ;  /* 0x00000071d602723e */ /* 0x010fc600000000ff */
[----:B------:R-:W-:Y:S01]  /*4420*/  MUFU.EX2 R64, R0 ;  /* 0x0000000000407308 */ /* 0x000fe20000000800 */
[----:B------:R-:W-:-:S07]  /*4430*/  FFMA.FTZ R10, R125, c[0x0][0x23c], -R16 ;  /* 0x00008f007d0a7a23 */ /* 0x000fce0000010810 */
[----:B------:R1:W-:Y:S02]  /*4440*/  MUFU.EX2 R208, R10 ;  /* 0x0000000a00d07308 */ /* 0x0003e40000000800 */
[----:B-1----:R-:W-:Y:S02]  /*4450*/  F2FP.PACK_AB R10, R210, R209 ;  /* 0x000000d1d20a723e */ /* 0x002fe400000000ff */
[----:B---3--:R-:W-:-:S04]  /*4460*/  F2FP.PACK_AB R7, R118, R172 ;  /* 0x000000ac7607723e */ /* 0x008fc800000000ff */
[----:B------:R-:W-:Y:S02]  /*4470*/  LOP3.LUT R7, R3, R7, RZ, 0xc0, !PT ;  /* 0x0000000703077212 */ /* 0x000fe400078ec0ff */
[----:B------:R-:W-:-:S04]  /*4480*/  SHF.R.U32.HI R3, RZ, 0x10, R15 ;  /* 0x00000010ff037819 */ /* 0x000fc8000001160f */
[----:B------:R-:W-:-:S04]  /*4490*/  LOP3.LUT R3, R3, 0xff, RZ, 0xc0, !PT ;  /* 0x000000ff03037812 */ /* 0x000fc800078ec0ff */
[----:B------:R-:W-:Y:S01]  /*44a0*/  PRMT R11, R3, 0x5410, R9 ;  /* 0x00005410030b7816 */ /* 0x000fe20000000009 */
[--C-:B------:R-:W-:Y:S01]  /*44b0*/  HSET2.LE.AND R3, R22, R81.reuse, PT ;  /* 0x0000005116037233 */ /* 0x100fe20003803000 */
[C---:B------:R-:W-:Y:S04]  /*44c0*/  HMMA.16816.F32 R24, R4.reuse, R40, RZ ;  /* 0x000000280418723c */ /* 0x040fe800000018ff */
[----:B------:R-:W-:Y:S02]  /*44d0*/  LOP3.LUT R15, R3, R8, RZ, 0xc0, !PT ;  /* 0x00000008030f7212 */ /* 0x000fe400078ec0ff */
[----:B------:R-:W-:Y:S01]  /*44e0*/  SHF.R.U32.HI R3, RZ, 0x8, R28 ;  /* 0x00000008ff037819 */ /* 0x000fe2000001161c */
[--C-:B------:R-:W-:Y:S01]  /*44f0*/  HSET2.LE.AND R0, R11, R81.reuse, PT ;  /* 0x000000510b007233 */ /* 0x100fe20003803000 */
[----:B------:R-:W-:Y:S01]  /*4500*/  HMMA.16816.F32 R36, R4, R44, RZ ;  /* 0x0000002c0424723c */ /* 0x000fe200000018ff */
[----:B------:R-:W-:Y:S01]  /*4510*/  FFMA.FTZ R8, R126, c[0x0][0x23c], -R17 ;  /* 0x00008f007e087a23 */ /* 0x000fe20000010811 */
[----:B------:R-:W-:-:S06]  /*4520*/  HSET2.LE.AND R9, R21, R81, PT ;  /* 0x0000005115097233 */ /* 0x000fcc0003803000 */
[C---:B------:R-:W-:Y:S01]  /*4530*/  HMMA.16816.F32 R32, R4.reuse, R42, RZ ;  /* 0x0000002a0420723c */ /* 0x040fe200000018ff */
[----:B------:R-:W-:Y:S01]  /*4540*/  LOP3.LUT R13, R0, R2, RZ, 0xc0, !PT ;  /* 0x00000002000d7212 */ /* 0x000fe200078ec0ff */
[----:B------:R1:W-:Y:S06]  /*4550*/  MUFU.EX2 R115, R8 ;  /* 0x0000000800737308 */ /* 0x0003ec0000000800 */
[----:B------:R-:W-:Y:S01]  /*4560*/  HMMA.16816.F32 R28, R4, R46, RZ ;  /* 0x0000002e041c723c */ /* 0x000fe200000018ff */
[----:B------:R-:W-:-:S06]  /*4570*/  LOP3.LUT R0, R20, 0xffff, RZ, 0xc0, !PT ;  /* 0x0000ffff14007812 */ /* 0x000fcc00078ec0ff */
[----:B------:R-:W-:Y:S01]  /*4580*/  PRMT R5, R60, 0x5410, R3 ;  /* 0x000054103c057816 */ /* 0x000fe20000000003 */
[--C-:B------:R-:W-:Y:S01]  /*4590*/  FFMA.FTZ R3, R127, c[0x0][0x23c], -R17.reuse ;  /* 0x00008f007f037a23 */ /* 0x100fe20000010811 */
[----:B------:R-:W-:Y:S01]  /*45a0*/  SHF.R.U32.HI R2, RZ, 0x10, R20 ;  /* 0x00000010ff027819 */ /* 0x000fe20000011614 */
[----:B------:R-:W-:Y:S02]  /*45b0*/  FFMA.FTZ R4, R129, c[0x0][0x23c], -R17 ;  /* 0x00008f0081047a23 */ /* 0x000fe40000010811 */
[----:B------:R2:W3:Y:S01]  /*45c0*/  MUFU.EX2 R114, R3 ;  /* 0x0000000300727308 */ /* 0x0004e20000000800 */
[----:B------:R-:W-:Y:S01]  /*45d0*/  SHF.R.U32.HI R6, RZ, 0x8, R0 ;  /* 0x00000008ff067819 */ /* 0x000fe20000011600 */
[----:B------:R-:W-:Y:S01]  /*45e0*/  HSET2.LE.AND R0, R5, R81, PT ;  /* 0x0000005105007233 */ /* 0x000fe20003803000 */
[----:B------:R-:W-:Y:S02]  /*45f0*/  LOP3.LUT R12, R9, R10, RZ, 0xc0, !PT ;  /* 0x0000000a090c7212 */ /* 0x000fe400078ec0ff */
[----:B------:R-:W-:-:S02]  /*4600*/  LOP3.LUT R9, R23, 0xff, RZ, 0xc0, !PT ;  /* 0x000000ff17097812 */ /* 0x000fc400078ec0ff */
[----:B-1----:R-:W-:Y:S01]  /*4610*/  LOP3.LUT R8, R20, 0xff, RZ, 0xc0, !PT ;  /* 0x000000ff14087812 */ /* 0x002fe200078ec0ff */
[----:B------:R3:W1:Y:S01]  /*4620*/  MUFU.EX2 R126, R4 ;  /* 0x00000004007e7308 */ /* 0x0006620000000800 */
[----:B------:R-:W-:Y:S01]  /*4630*/  PRMT R9, R9, 0x5410, R57 ;  /* 0x0000541009097816 */ /* 0x000fe20000000039 */
[----:B------:R-:W-:Y:S01]  /*4640*/  IMAD.MOV.U32 R60, RZ, RZ, R66 ;  /* 0x000000ffff3c7224 */ /* 0x000fe200078e0042 */
[----:B------:R-:W-:Y:S02]  /*4650*/  PRMT R5, R8, 0x5410, R6 ;  /* 0x0000541008057816 */ /* 0x000fe40000000006 */
[----:B--2---:R-:W-:Y:S02]  /*4660*/  LOP3.LUT R3, R2, 0xff, RZ, 0xc0, !PT ;  /* 0x000000ff02037812 */ /* 0x004fe400078ec0ff */
[----:B------:R-:W-:Y:S02]  /*4670*/  F2FP.PACK_AB R2, R117, R211 ;  /* 0x000000d37502723e */ /* 0x000fe400000000ff */
[----:B------:R-:W-:-:S02]  /*4680*/  SHF.R.U32.HI R7, RZ, 0x18, R20 ;  /* 0x00000018ff077819 */ /* 0x000fc40000011614 */
[----:B------:R-:W-:Y:S01]  /*4690*/  LOP3.LUT R10, R0, R2, RZ, 0xc0, !PT ;  /* 0x00000002000a7212 */ /* 0x000fe200078ec0ff */
[--C-:B------:R-:W-:Y:S01]  /*46a0*/  FFMA.FTZ R2, R120, c[0x0][0x23c], -R16.reuse ;  /* 0x00008f0078027a23 */ /* 0x100fe20000010810 */
[----:B------:R-:W-:Y:S01]  /*46b0*/  PRMT R20, R3, 0x5410, R7 ;  /* 0x0000541003147816 */ /* 0x000fe20000000007 */
[--C-:B------:R-:W-:Y:S01]  /*46c0*/  HSET2.LE.AND R0, R9, R81.reuse, PT ;  /* 0x0000005109007233 */ /* 0x100fe20003803000 */
[----:B---3--:R-:W-:Y:S01]  /*46d0*/  F2FP.PACK_AB R4, R114, R115 ;  /* 0x000000737204723e */ /* 0x008fe200000000ff */
[--C-:B------:R-:W-:Y:S01]  /*46e0*/  HSET2.LE.AND R5, R5, R81.reuse, PT ;  /* 0x0000005105057233 */ /* 0x100fe20003803000 */
[----:B------:R2:W3:Y:S01]  /*46f0*/  MUFU.EX2 R22, R2 ;  /* 0x0000000200167308 */ /* 0x0004e20000000800 */
[----:B------:R-:W-:Y:S01]  /*4700*/  F2FP.PACK_AB R6, R235, R60 ;  /* 0x0000003ceb06723e */ /* 0x000fe200000000ff */
[----:B------:R-:W-:Y:S02]  /*4710*/  FFMA.FTZ R7, R121, c[0x0][0x23c], -R16 ;  /* 0x00008f0079077a23 */ /* 0x000fe40000010810 */
[----:B------:R-:W-:Y:S01]  /*4720*/  IMAD.MOV.U32 R121, RZ, RZ, R64 ;  /* 0x000000ffff797224 */ /* 0x000fe200078e0040 */
[----:B------:R-:W-:Y:S01]  /*4730*/  HMMA.16816.F32 R84, R12, R48, R24 ;  /* 0x000000300c54723c */ /* 0x000fe20000001818 */
[----:B------:R-:W-:Y:S01]  /*4740*/  LOP3.LUT R11, R0, R4, RZ, 0xc0, !PT ;  /* 0x00000004000b7212 */ /* 0x000fe200078ec0ff */
[----:B------:R-:W-:Y:S01]  /*4750*/  HSET2.LE.AND R0, R20, R81, PT ;  /* 0x0000005114007233 */ /* 0x000fe20003803000 */
[----:B------:R-:W-:Y:S01]  /*4760*/  LOP3.LUT R8, R5, R6, RZ, 0xc0, !PT ;  /* 0x0000000605087212 */ /* 0x000fe200078ec0ff */
[----:B------:R4:W-:Y:S01]  /*4770*/  MUFU.EX2 R120, R7 ;  /* 0x0000000700787308 */ /* 0x0009e20000000800 */
[----:B------:R-:W-:-:S02]  /*4780*/  FFMA.FTZ R6, R122, c[0x0][0x23c], -R17 ;  /* 0x00008f007a067a23 */ /* 0x000fc40000010811 */
[----:B--2---:R-:W-:Y:S01]  /*4790*/  IMAD.WIDE.U32 R2, R61, -0x2daee0ad, RZ ;  /* 0xd2511f533d027825 */ /* 0x004fe200078e00ff */
[C---:B------:R-:W-:Y:S04]  /*47a0*/  HMMA.16816.F32 R76, R12.reuse, R52, R36 ;  /* 0x000000340c4c723c */ /* 0x040fe80000001824 */
[----:B------:R-:W-:Y:S02]  /*47b0*/  LOP3.LUT R4, R2, 0xffff, RZ, 0xc0, !PT ;  /* 0x0000ffff02047812 */ /* 0x000fe400078ec0ff */
[--C-:B------:R-:W-:Y:S02]  /*47c0*/  SHF.R.U32.HI R5, RZ, 0x10, R2.reuse ;  /* 0x00000010ff057819 */ /* 0x100fe40000011602 */
[C---:B------:R-:W-:Y:S01]  /*47d0*/  HMMA.16816.F32 R72, R12.reuse, R50, R32 ;  /* 0x000000320c48723c */ /* 0x040fe20000001820 */
[----:B----4-:R-:W-:Y:S01]  /*47e0*/  SHF.R.U32.HI R7, RZ, 0x18, R2 ;  /* 0x00000018ff077819 */ /* 0x010fe20000011602 */
[----:B------:R2:W4:Y:S06]  /*47f0*/  MUFU.EX2 R21, R6 ;  /* 0x0000000600157308 */ /* 0x00052c0000000800 */
[----:B------:R-:W-:Y:S01]  /*4800*/  HMMA.16816.F32 R68, R12, R54, R28 ;  /* 0x000000360c44723c */ /* 0x000fe2000000181c */
[----:B------:R-:W-:-:S06]  /*4810*/  SHF.R.U32.HI R4, RZ, 0x8, R4 ;  /* 0x00000008ff047819 */ /* 0x000fcc0000011604 */
[----:B------:R-:W-:Y:S02]  /*4820*/  LOP3.LUT R12, R2, 0xff, RZ, 0xc0, !PT ;  /* 0x000000ff020c7812 */ /* 0x000fe400078ec0ff */
[----:B-1----:R-:W-:Y:S02]  /*4830*/  F2FP.PACK_AB R2, R126, R121 ;  /* 0x000000797e02723e */ /* 0x002fe400000000ff */
[----:B------:R-:W-:Y:S02]  /*4840*/  LOP3.LUT R5, R5, 0xff, RZ, 0xc0, !PT ;  /* 0x000000ff05057812 */ /* 0x000fe400078ec0ff */
[----:B------:R-:W-:Y:S01]  /*4850*/  LOP3.LUT R9, R0, R2, RZ, 0xc0, !PT ;  /* 0x0000000200097212 */ /* 0x000fe200078ec0ff */
[----:B------:R-:W-:Y:S01]  /*4860*/  FFMA.FTZ R0, R123, c[0x0][0x23c], -R17 ;  /* 0x00008f007b007a23 */ /* 0x000fe20000010811 */
[----:B------:R-:W-:Y:S02]  /*4870*/  LOP3.LUT R2, R3, UR16, R56, 0x96, !PT ;  /* 0x0000001003027c12 */ /* 0x000fe4000f8e9638 */
[----:B------:R-:W-:Y:S01]  /*4880*/  PRMT R14, R12, 0x5410, R4 ;  /* 0x000054100c0e7816 */ /* 0x000fe20000000004 */
[----:B------:R1:W1:Y:S01]  /*4890*/  MUFU.EX2 R129, R0 ;  /* 0x0000000000817308 */ /* 0x0002620000000800 */
[----:B------:R-:W-:Y:S01]  /*48a0*/  PRMT R12, R5, 0x5410, R7 ;  /* 0x00005410050c7816 */ /* 0x000fe20000000007 */
[----:B------:R-:W-:Y:S01]  /*48b0*/  FFMA.FTZ R5, R131, c[0x0][0x23c], -R17 ;  /* 0x00008f0083057a23 */ /* 0x000fe20000010811 */
[----:B------:R-:W-:-:S02]  /*48c0*/  LOP3.LUT R7, R2, 0xff, RZ, 0xc0, !PT ;  /* 0x000000ff02077812 */ /* 0x000fc400078ec0ff */
[--C-:B------:R-:W-:Y:S02]  /*48d0*/  SHF.R.U32.HI R3, RZ, 0x10, R2.reuse ;  /* 0x00000010ff037819 */ /* 0x100fe40000011602 */
[----:B--2---:R-:W-:Y:S01]  /*48e0*/  SHF.R.U32.HI R6, RZ, 0x18, R2 ;  /* 0x00000018ff067819 */ /* 0x004fe20000011602 */
[----:B------:R2:W-:Y:S01]  /*48f0*/  MUFU.EX2 R34, R5 ;  /* 0x0000000500227308 */ /* 0x0005e20000000800 */
[----:B-1----:R-:W-:Y:S01]  /*4900*/  LOP3.LUT R0, R2, 0xffff, RZ, 0xc0, !PT ;  /* 0x0000ffff02007812 */ /* 0x002fe200078ec0ff */
[----:B------:R-:W-:-:S03]  /*4910*/  FFMA.FTZ R2, R130, c[0x0][0x23c], -R17 ;  /* 0x00008f0082027a23 */ /* 0x000fc60000010811 */
[----:B------:R-:W-:-:S03]  /*4920*/  SHF.R.U32.HI R4, RZ, 0x8, R0 ;  /* 0x00000008ff047819 */ /* 0x000fc60000011600 */
[----:B------:R1:W1:Y:S01]  /*4930*/  MUFU.EX2 R35, R2 ;  /* 0x0000000200237308 */ /* 0x0002620000000800 */
[----:B------:R-:W-:Y:S02]  /*4940*/  LOP3.LUT R0, R3, 0xff, RZ, 0xc0, !PT ;  /* 0x000000ff03007812 */ /* 0x000fe400078ec0ff */
[----:B------:R-:W-:Y:S01]  /*4950*/  IADD3 R3, R100, 0x1, RZ ;  /* 0x0000000164037810 */ /* 0x000fe20007ffe0ff */
[----:B---3--:R-:W-:Y:S01]  /*4960*/  IMAD.MOV.U32 R56, RZ, RZ, R22 ;  /* 0x000000ffff387224 */ /* 0x008fe200078e0016 */
[----:B------:R-:W-:Y:S01]  /*4970*/  PRMT R13, R7, 0x5410, R4 ;  /* 0x00005410070d7816 */ /* 0x000fe20000000004 */
[----:B----4-:R-:W-:Y:S01]  /*4980*/  IMAD.MOV.U32 R57, RZ, RZ, R21 ;  /* 0x000000ffff397224 */ /* 0x010fe200078e0015 */
[----:B------:R-:W-:Y:S02]  /*4990*/  LOP3.LUT R4, R97, UR27, R3, 0x96, !PT ;  /* 0x0000001b61047c12 */ /* 0x000fe4000f8e9603 */
[----:B--2---:R-:W-:Y:S01]  /*49a0*/  PRMT R5, R0, 0x5410, R6 ;  /* 0x0000541000057816 */ /* 0x004fe20000000006 */
[--C-:B------:R-:W-:Y:S01]  /*49b0*/  HSET2.LE.AND R0, R14, R81.reuse, PT ;  /* 0x000000510e007233 */ /* 0x100fe20003803000 */
[----:B------:R-:W-:Y:S01]  /*49c0*/  F2FP.PACK_AB R7, R129, R57 ;  /* 0x000000398107723e */ /* 0x000fe200000000ff */
[----:B------:R-:W-:Y:S01]  /*49d0*/  HSET2.LE.AND R3, R12, R81, PT ;  /* 0x000000510c037233 */ /* 0x000fe20003803000 */
[----:B------:R-:W-:Y:S01]  /*49e0*/  IMAD.WIDE.U32 R32, R4, -0x326172a9, RZ ;  /* 0xcd9e8d5704207825 */ /* 0x000fe200078e00ff */
[----:B-1----:R-:W-:Y:S01]  /*49f0*/  F2FP.PACK_AB R2, R120, R56 ;  /* 0x000000387802723e */ /* 0x002fe200000000ff */
[----:B------:R-:W-:Y:S02]  /*4a00*/  HMMA.16816.F32 R28, R8, R40, RZ ;  /* 0x00000028081c723c */ /* 0x000fe400000018ff */
[----:B------:R-:W-:-:S02]  /*4a10*/  LOP3.LUT R7, R3, R7, RZ, 0xc0, !PT ;  /* 0x0000000703077212 */ /* 0x000fc400078ec0ff */
[----:B------:R-:W-:Y:S01]  /*4a20*/  LOP3.LUT R6, R0, R2, RZ, 0xc0, !PT ;  /* 0x0000000200067212 */ /* 0x000fe200078ec0ff */
[--C-:B------:R-:W-:Y:S01]  /*4a30*/  HSET2.LE.AND R0, R13, R81.reuse, PT ;  /* 0x000000510d007233 */ /* 0x100fe20003803000 */
[----:B------:R-:W-:Y:S01]  /*4a40*/  LOP3.LUT R3, R33, UR15, R82, 0x96, !PT ;  /* 0x0000000f21037c12 */ /* 0x000fe2000f8e9652 */
[----:B------:R-:W-:Y:S01]  /*4a50*/  HSET2.LE.AND R5, R5, R81, PT ;  /* 0x0000005105057233 */ /* 0x000fe20003803000 */
[----:B------:R-:W-:Y:S01]  /*4a60*/  F2FP.PACK_AB R2, R208, R241 ;  /* 0x000000f1d002723e */ /* 0x000fe200000000ff */
[----:B------:R-:W-:Y:S03]  /*4a70*/  HMMA.16816.F32 R36, R8, R42, RZ ;  /* 0x0000002a0824723c */ /* 0x000fe600000018ff */
[----:B------:R-:W-:-:S05]  /*4a80*/  LOP3.LUT R4, R0, R2, RZ, 0xc0, !PT ;  /* 0x0000000200047212 */ /* 0x000fca00078ec0ff */
[----:B------:R-:W-:Y:S01]  /*4a90*/  HMMA.16816.F32 R24, R8, R44, RZ ;  /* 0x0000002c0818723c */ /* 0x000fe200000018ff */
[----:B------:R-:W-:-:S07]  /*4aa0*/  IMAD.WIDE.U32 R2, R3, -0x2daee0ad, RZ ;  /* 0xd2511f5303027825 */ /* 0x000fce00078e00ff */
[----:B------:R-:W-:Y:S07]  /*4ab0*/  HMMA.16816.F32 R20, R8, R46, RZ ;  /* 0x0000002e0814723c */ /* 0x000fee00000018ff */
[----:B------:R-:W-:Y:S02]  /*4ac0*/  LOP3.LUT R9, R63, UR13, R32, 0x96, !PT ;  /* 0x0000000d3f097c12 */ /* 0x000fe4000f8e9620 */
[----:B------:R-:W-:-:S04]  /*4ad0*/  F2FP.PACK_AB R8, R35, R34 ;  /* 0x000000222308723e */ /* 0x000fc800000000ff */
[----:B------:R-:W-:Y:S01]  /*4ae0*/  LOP3.LUT R5, R5, R8, RZ, 0xc0, !PT ;  /* 0x0000000805057212 */ /* 0x000fe200078ec0ff */
[----:B------:R-:W-:Y:S01]  /*4af0*/  IMAD.WIDE.U32 R8, R9, -0x2daee0ad, RZ ;  /* 0xd2511f5309087825 */ /* 0x000fe200078e00ff */
[----:B------:R-:W-:-:S04]  /*4b00*/  LOP3.LUT R3, R3, UR12, R94, 0x96, !PT ;  /* 0x0000000c03037c12 */ /* 0x000fc8000f8e965e */
[----:B------:R-:W-:Y:S01]  /*4b10*/  LOP3.LUT R9, R9, UR10, R2, 0x96, !PT ;  /* 0x0000000a09097c12 */ /* 0x000fe2000f8e9602 */
[----:B------:R-:W-:-:S04]  /*4b20*/  IMAD.WIDE.U32 R2, R3, -0x326172a9, RZ ;  /* 0xcd9e8d5703027825 */ /* 0x000fc800078e00ff */
[----:B------:R-:W-:Y:S02]  /*4b30*/  FFMA.FTZ R0, R132, c[0x0][0x23c], -R19 ;  /* 0x00008f0084007a23 */ /* 0x000fe40000010813 */
[----:B------:R-:W-:Y:S01]  /*4b40*/  IMAD.WIDE.U32 R14, R9, -0x326172a9, RZ ;  /* 0xcd9e8d57090e7825 */ /* 0x000fe200078e00ff */
[----:B------:R-:W-:Y:S01]  /*4b50*/  LOP3.LUT R3, R3, UR11, R62, 0x96, !PT ;  /* 0x0000000b03037c12 */ /* 0x000fe2000f8e963e */
[----:B------:R1:W-:Y:S01]  /*4b60*/  MUFU.EX2 R125, R0 ;  /* 0x00000000007d7308 */ /* 0x0003e20000000800 */
[----:B------:R-:W-:Y:S02]  /*4b70*/  HMMA.16816.F32 R44, R4, R48, R28 ;  /* 0x00000030042c723c */ /* 0x000fe4000000181c */
[----:B-1----:R-:W-:Y:S01]  /*4b80*/  LOP3.LUT R0, R15, UR9, R2, 0x96, !PT ;  /* 0x000000090f007c12 */ /* 0x002fe2000f8e9602 */
[----:B------:R-:W-:-:S04]  /*4b90*/  IMAD.WIDE.U32 R2, R3, -0x2daee0ad, RZ ;  /* 0xd2511f5303027825 */ /* 0x000fc800078e00ff */
[----:B------:R-:W-:Y:S01]  /*4ba0*/  IMAD.WIDE.U32 R28, R0, -0x2daee0ad, RZ ;  /* 0xd2511f53001c7825 */ /* 0x000fe200078e00ff */
[----:B------:R-:W-:-:S03]  /*4bb0*/  LOP3.LUT R0, R3, UR8, R8, 0x96, !PT ;  /* 0x0000000803007c12 */ /* 0x000fc6000f8e9608 */
[--C-:B------:R-:W-:Y:S01]  /*4bc0*/  FFMA.FTZ R3, R139, c[0x0][0x23c], -R19.reuse ;  /* 0x00008f008b037a23 */ /* 0x100fe20000010813 */
[----:B------:R-:W-:Y:S01]  /*4bd0*/  LOP3.LUT R2, R29, UR6, R2, 0x96, !PT ;  /* 0x000000061d027c12 */ /* 0x000fe2000f8e9602 */
[----:B------:R-:W-:Y:S02]  /*4be0*/  IMAD.WIDE.U32 R12, R0, -0x326172a9, RZ ;  /* 0xcd9e8d57000c7825 */ /* 0x000fe400078e00ff */
[----:B------:R1:W-:Y:S02]  /*4bf0*/  MUFU.EX2 R212, R3 ;  /* 0x0000000300d47308 */ /* 0x0003e40000000800 */
[--C-:B------:R-:W-:Y:S01]  /*4c00*/  FFMA.FTZ R0, R133, c[0x0][0x23c], -R19.reuse ;  /* 0x00008f0085007a23 */ /* 0x100fe20000010813 */
[C---:B------:R-:W-:Y:S08]  /*4c10*/  HMMA.16816.F32 R88, R4.reuse, R52, R24 ;  /* 0x000000340458723c */ /* 0x040ff00000001818 */
[----:B------:R-:W-:Y:S01]  /*4c20*/  HMMA.16816.F32 R64, R4, R50, R36 ;  /* 0x000000320440723c */ /* 0x000fe20000001824 */
[----:B------:R2:W3:Y:S01]  /*4c30*/  MUFU.EX2 R116, R0 ;  /* 0x0000000000747308 */ /* 0x0004e20000000800 */
[----:B------:R-:W-:Y:S01]  /*4c40*/  FFMA.FTZ R9, R135, c[0x0][0x23c], -R19 ;  /* 0x00008f0087097a23 */ /* 0x000fe20000010813 */
[----:B------:R-:W4:Y:S01]  /*4c50*/  LDSM.16.MT88.4 R24, [R206+0x4800] ;  /* 0x00480000ce18783b */ /* 0x000f220000004200 */
[----:B-1----:R-:W-:-:S04]  /*4c60*/  IMAD.WIDE.U32 R2, R2, -0x326172a9, RZ ;  /* 0xcd9e8d5702027825 */ /* 0x002fc800078e00ff */
[----:B------:R-:W-:Y:S01]  /*4c70*/  HMMA.16816.F32 R52, R4, R54, R20 ;  /* 0x000000360434723c */ /* 0x000fe20000001814 */
[----:B------:R-:W1:Y:S01]  /*4c80*/  LDSM.16.MT88.4 R20, [R205+0x4800] ;  /* 0x00480000cd14783b */ /* 0x000e620000004200 */
[C---:B------:R-:W-:Y:S02]  /*4c90*/  LOP3.LUT R11, R2.reuse, 0xff, RZ, 0xc0, !PT ;  /* 0x000000ff020b7812 */ /* 0x040fe400078ec0ff */
[----:B------:R-:W-:Y:S02]  /*4ca0*/  SHF.R.U32.HI R10, RZ, 0x18, R2 ;  /* 0x00000018ff0a7819 */ /* 0x000fe40000011602 */
[----:B--2---:R-:W-:Y:S02]  /*4cb0*/  LOP3.LUT R0, R3, UR17, R12, 0x96, !PT ;  /* 0x0000001103007c12 */ /* 0x004fe4000f8e960c */
[----:B------:R-:W-:Y:S01]  /*4cc0*/  LOP3.LUT R3, R2, 0xffff, RZ, 0xc0, !PT ;  /* 0x0000ffff02037812 */ /* 0x000fe200078ec0ff */
[----:B------:R-:W-:Y:S01]  /*4cd0*/  FFMA.FTZ R5, R145, c[0x0][0x23c], -R18 ;  /* 0x00008f0091057a23 */ /* 0x000fe20000010812 */
[----:B------:R-:W-:-:S02]  /*4ce0*/  SHF.R.U32.HI R4, RZ, 0x10, R2 ;  /* 0x00000010ff047819 */ /* 0x000fc40000011602 */
[----:B------:R-:W-:Y:S02]  /*4cf0*/  SHF.R.U32.HI R7, RZ, 0x8, R3 ;  /* 0x00000008ff077819 */ /* 0x000fe40000011603 */
[----:B------:R-:W-:Y:S02]  /*4d00*/  LOP3.LUT R2, R0, 0xffff, RZ, 0xc0, !PT ;  /* 0x0000ffff00027812 */ /* 0x000fe400078ec0ff */
[----:B------:R-:W-:Y:S01]  /*4d10*/  SHF.R.U32.HI R3, RZ, 0x10, R0 ;  /* 0x00000010ff037819 */ /* 0x000fe20000011600 */
[----:B------:R2:W-:Y:S01]  /*4d20*/  MUFU.EX2 R124, R5 ;  /* 0x00000005007c7308 */ /* 0x0005e20000000800 */
[----:B------:R-:W-:Y:S01]  /*4d30*/  LOP3.LUT R6, R4, 0xff, RZ, 0xc0, !PT ;  /* 0x000000ff04067812 */ /* 0x000fe200078ec0ff */
[----:B------:R-:W-:Y:S01]  /*4d40*/  FFMA.FTZ R4, R144, c[0x0][0x23c], -R18 ;  /* 0x00008f0090047a23 */ /* 0x000fe20000010812 */
[----:B------:R-:W-:-:S05]  /*4d50*/  SHF.R.U32.HI R8, RZ, 0x18, R0 ;  /* 0x00000018ff087819 */ /* 0x000fca0000011600 */
[----:B------:R-:W-:Y:S01]  /*4d60*/  MUFU.EX2 R207, R4 ;  /* 0x0000000400cf7308 */ /* 0x000fe20000000800 */
[----:B--2---:R-:W-:Y:S02]  /*4d70*/  SHF.R.U32.HI R5, RZ, 0x8, R2 ;  /* 0x00000008ff057819 */ /* 0x004fe40000011602 */
[----:B------:R-:W-:Y:S01]  /*4d80*/  LOP3.LUT R2, R3, 0xff, RZ, 0xc0, !PT ;  /* 0x000000ff03027812 */ /* 0x000fe200078ec0ff */
[----:B------:R-:W-:-:S04]  /*4d90*/  FFMA.FTZ R3, R140, c[0x0][0x23c], -R18 ;  /* 0x00008f008c037a23 */ /* 0x000fc80000010812 */
[----:B------:R2:W1:Y:S08]  /*4da0*/  MUFU.EX2 R61, R9 ;  /* 0x00000009003d7308 */ /* 0x0004700000000800 */
[----:B------:R1:W1:Y:S01]  /*4db0*/  MUFU.EX2 R30, R3 ;  /* 0x00000003001e7308 */ /* 0x0002620000000800 */
[----:B------:R-:W-:Y:S02]  /*4dc0*/  PRMT R8, R2, 0x5410, R8 ;  /* 0x0000541002087816 */ /* 0x000fe40000000008 */
[----:B--2---:R-:W-:-:S02]  /*4dd0*/  LOP3.LUT R9, R0, 0xff, RZ, 0xc0, !PT ;  /* 0x000000ff00097812 */ /* 0x004fc400078ec0ff */
[----:B------:R-:W-:Y:S01]  /*4de0*/  PRMT R0, R11, 0x5410, R7 ;  /* 0x000054100b007816 */ /* 0x000fe20000000007 */
[----:B------:R-:W-:Y:S01]  /*4df0*/  IMAD.MOV.U32 R130, RZ, RZ, R210 ;  /* 0x000000ffff827224 */ /* 0x000fe200078e00d2 */
[----:B------:R-:W-:Y:S02]  /*4e00*/  PRMT R4, R6, 0x5410, R10 ;  /* 0x0000541006047816 */ /* 0x000fe4000000000a */
[----:B---3--:R-:W-:Y:S01]  /*4e10*/  F2FP.PACK_AB R2, R116, R212 ;  /* 0x000000d47402723e */ /* 0x008fe200000000ff */
[----:B------:R-:W-:Y:S01]  /*4e20*/  HSET2.LE.AND R0, R0, R81, PT ;  /* 0x0000005100007233 */ /* 0x000fe20003803000 */
[----:B-1----:R-:W-:-:S04]  /*4e30*/  FFMA.FTZ R3, R146, c[0x0][0x23c], -R18 ;  /* 0x00008f0092037a23 */ /* 0x002fc80000010812 */
[----:B------:R-:W1:Y:S01]  /*4e40*/  MUFU.EX2 R210, R3 ;  /* 0x0000000300d27308 */ /* 0x000e620000000800 */
[----:B------:R-:W-:Y:S01]  /*4e50*/  LOP3.LUT R6, R0, R2, RZ, 0xc0, !PT ;  /* 0x0000000200067212 */ /* 0x000fe200078ec0ff */
[----:B------:R-:W-:Y:S01]  /*4e60*/  HSET2.LE.AND R0, R4, R81, PT ;  /* 0x0000005104007233 */ /* 0x000fe20003803000 */
[----:B------:R-:W-:Y:S01]  /*4e70*/  PRMT R5, R9, 0x5410, R5 ;  /* 0x0000541009057816 */ /* 0x000fe20000000005 */
[----:B------:R-:W-:Y:S01]  /*4e80*/  IMAD.MOV.U32 R140, RZ, RZ, R61 ;  /* 0x000000ffff8c7224 */ /* 0x000fe200078e003d */
[----:B------:R-:W-:-:S04]  /*4e90*/  F2FP.PACK_AB R2, R30, R207 ;  /* 0x000000cf1e02723e */ /* 0x000fc800000000ff */
[----:B------:R-:W-:Y:S01]  /*4ea0*/  LOP3.LUT R7, R0, R2, RZ, 0xc0, !PT ;  /* 0x0000000200077212 */ /* 0x000fe200078ec0ff */
[----:B------:R-:W-:Y:S01]  /*4eb0*/  HSET2.LE.AND R0, R5, R81, PT ;  /* 0x0000005105007233 */ /* 0x000fe20003803000 */
[----:B------:R-:W-:-:S04]  /*4ec0*/  F2FP.PACK_AB R2, R140, R125 ;  /* 0x0000007d8c02723e */ /* 0x000fc800000000ff */
[----:B------:R-:W-:Y:S01]  /*4ed0*/  LOP3.LUT R4, R0, R2, RZ, 0xc0, !PT ;  /* 0x0000000200047212 */ /* 0x000fe200078ec0ff */
[----:B------:R-:W-:Y:S01]  /*4ee0*/  HSET2.LE.AND R0, R8, R81, PT ;  /* 0x0000005108007233 */ /* 0x000fe20003803000 */
[----:B-1----:R-:W-:-:S04]  /*4ef0*/  F2FP.PACK_AB R2, R210, R124 ;  /* 0x0000007cd202723e */ /* 0x002fc800000000ff */
[----:B------:R-:W-:Y:S02]  /*4f00*/  LOP3.LUT R5, R0, R2, RZ, 0xc0, !PT ;  /* 0x0000000200057212 */ /* 0x000fe400078ec0ff */
[----:B------:R-:W-:Y:S02]  /*4f10*/  LOP3.LUT R0, R33, UR15, R80, 0x96, !PT ;  /* 0x0000000f21007c12 */ /* 0x000fe4000f8e9650 */
[----:B------:R-:W-:-:S03]  /*4f20*/  LOP3.LUT R2, R59, UR13, R32, 0x96, !PT ;  /* 0x0000000d3b027c12 */ /* 0x000fc6000f8e9620 */
[----:B----4-:R-:W-:Y:S02]  /*4f30*/  HMMA.16816.F32 R48, R4, R24, R76 ;  /* 0x000000180430723c */ /* 0x010fe4000000184c */
[----:B------:R-:W-:-:S06]  /*4f40*/  IMAD.WIDE.U32 R2, R2, -0x2daee0ad, RZ ;  /* 0xd2511f5302027825 */ /* 0x000fcc00078e00ff */
[C---:B------:R-:W-:Y:S08]  /*4f50*/  HMMA.16816.F32 R40, R4.reuse, R20, R84 ;  /* 0x000000140428723c */ /* 0x040ff00000001854 */
[C---:B------:R-:W-:Y:S08]  /*4f60*/  HMMA.16816.F32 R72, R4.reuse, R22, R72 ;  /* 0x000000160448723c */ /* 0x040ff00000001848 */
[----:B------:R-:W-:Y:S07]  /*4f70*/  HMMA.16816.F32 R76, R4, R26, R68 ;  /* 0x0000001a044c723c */ /* 0x000fee0000001844 */
[----:B------:R-:W-:-:S05]  /*4f80*/  IMAD.WIDE.U32 R4, R0, -0x2daee0ad, RZ ;  /* 0xd2511f5300047825 */ /* 0x000fca00078e00ff */
[----:B------:R-:W-:Y:S02]  /*4f90*/  LOP3.LUT R5, R5, UR12, R92, 0x96, !PT ;  /* 0x0000000c05057c12 */ /* 0x000fe4000f8e965c */
[----:B------:R-:W-:-:S03]  /*4fa0*/  LOP3.LUT R0, R3, UR10, R4, 0x96, !PT ;  /* 0x0000000a03007c12 */ /* 0x000fc6000f8e9604 */
[----:B------:R-:W-:-:S04]  /*4fb0*/  IMAD.WIDE.U32 R4, R5, -0x326172a9, RZ ;  /* 0xcd9e8d5705047825 */ /* 0x000fc800078e00ff */
[----:B------:R-:W-:Y:S01]  /*4fc0*/  IMAD.WIDE.U32 R6, R0, -0x326172a9, RZ ;  /* 0xcd9e8d5700067825 */ /* 0x000fe200078e00ff */
[----:B------:R-:W-:-:S04]  /*4fd0*/  LOP3.LUT R3, R5, UR11, R58, 0x96, !PT ;  /* 0x0000000b05037c12 */ /* 0x000fc8000f8e963a */
[----:B------:R-:W-:Y:S01]  /*4fe0*/  LOP3.LUT R0, R7, UR9, R4, 0x96, !PT ;  /* 0x0000000907007c12 */ /* 0x000fe2000f8e9604 */
[----:B------:R-:W-:Y:S01]  /*4ff0*/  IMAD.WIDE.U32 R4, R3, -0x2daee0ad, RZ ;  /* 0xd2511f5303047825 */ /* 0x000fe200078e00ff */
[----:B------:R-:W-:-:S03]  /*5000*/  LOP3.LUT R9, R13, UR7, R14, 0x96, !PT ;  /* 0x000000070d097c12 */ /* 0x000fc6000f8e960e */
[----:B------:R-:W-:Y:S01]  /*5010*/  IMAD.WIDE.U32 R14, R0, -0x2daee0ad, RZ ;  /* 0xd2511f53000e7825 */ /* 0x000fe200078e00ff */
[----:B------:R-:W-:-:S04]  /*5020*/  LOP3.LUT R3, R5, UR8, R2, 0x96, !PT ;  /* 0x0000000805037c12 */ /* 0x000fc8000f8e9602 */
[----:B------:R-:W-:Y:S01]  /*5030*/  LOP3.LUT R2, R15, UR6, R4, 0x96, !PT ;  /* 0x000000060f027c12 */ /* 0x000fe2000f8e9604 */
[----:B------:R-:W-:-:S04]  /*5040*/  IMAD.WIDE.U32 R4, R3, -0x326172a9, RZ ;  /* 0xcd9e8d5703047825 */ /* 0x000fc800078e00ff */
[----:B------:R-:W-:Y:S02]  /*5050*/  FFMA.FTZ R0, R175, c[0x0][0x23c], -R16 ;  /* 0x00008f00af007a23 */ /* 0x000fe40000010810 */
[----:B------:R-:W-:Y:S02]  /*5060*/  IMAD.WIDE.U32 R2, R2, -0x326172a9, RZ ;  /* 0xcd9e8d5702027825 */ /* 0x000fe400078e00ff */
[----:B------:R1:W-:Y:S01]  /*5070*/  MUFU.EX2 R251, R0 ;  /* 0x0000000000fb7308 */ /* 0x0003e20000000800 */
[----:B------:R-:W-:Y:S02]  /*5080*/  LOP3.LUT R13, R5, UR7, R6, 0x96, !PT ;  /* 0x00000007050d7c12 */ /* 0x000fe4000f8e9606 */
[--C-:B------:R-:W-:Y:S02]  /*5090*/  SHF.R.U32.HI R6, RZ, 0x10, R2.reuse ;  /* 0x00000010ff067819 */ /* 0x100fe40000011602 */
[----:B------:R-:W-:Y:S02]  /*50a0*/  LOP3.LUT R7, R2, 0xff, RZ, 0xc0, !PT ;  /* 0x000000ff02077812 */ /* 0x000fe400078ec0ff */
[----:B------:R-:W-:-:S02]  /*50b0*/  SHF.R.U32.HI R5, RZ, 0x18, R2 ;  /* 0x00000018ff057819 */ /* 0x000fc40000011602 */
[----:B-1----:R-:W-:Y:S02]  /*50c0*/  LOP3.LUT R0, R3, UR17, R4, 0x96, !PT ;  /* 0x0000001103007c12 */ /* 0x002fe4000f8e9604 */
[----:B------:R-:W-:Y:S01]  /*50d0*/  LOP3.LUT R3, R2, 0xffff, RZ, 0xc0, !PT ;  /* 0x0000ffff02037812 */ /* 0x000fe200078ec0ff */
[--C-:B------:R-:W-:Y:S01]  /*50e0*/  FFMA.FTZ R4, R174, c[0x0][0x23c], -R16.reuse ;  /* 0x00008f00ae047a23 */ /* 0x100fe20000010810 */
[----:B------:R-:W-:Y:S02]  /*50f0*/  LOP3.LUT R2, R6, 0xff, RZ, 0xc0, !PT ;  /* 0x000000ff06027812 */ /* 0x000fe400078ec0ff */
[----:B------:R-:W-:Y:S01]  /*5100*/  SHF.R.U32.HI R3, RZ, 0x8, R3 ;  /* 0x00000008ff037819 */ /* 0x000fe20000011603 */
[----:B------:R1:W-:Y:S01]  /*5110*/  MUFU.EX2 R252, R4 ;  /* 0x0000000400fc7308 */ /* 0x0003e20000000800 */
[----:B------:R-:W-:Y:S02]  /*5120*/  PRMT R8, R2, 0x5410, R5 ;  /* 0x0000541002087816 */ /* 0x000fe40000000005 */
[----:B------:R-:W-:Y:S01]  /*5130*/  PRMT R7, R7, 0x5410, R3 ;  /* 0x0000541007077816 */ /* 0x000fe20000000003 */
[----:B------:R-:W-:Y:S01]  /*5140*/  FFMA.FTZ R3, R142, c[0x0][0x23c], -R16 ;  /* 0x00008f008e037a23 */ /* 0x000fe20000010810 */
[----:B------:R-:W-:Y:S01]  /*5150*/  LOP3.LUT R2, R0, 0xffff, RZ, 0xc0, !PT ;  /* 0x0000ffff00027812 */ /* 0x000fe200078ec0ff */
[----:B------:R-:W-:-:S02]  /*5160*/  IMAD.MOV.U32 R131, RZ, RZ, R214 ;  /* 0x000000ffff837224 */ /* 0x000fc400078e00d6 */
[----:B------:R-:W-:Y:S02]  /*5170*/  IMAD.MOV.U32 R132, RZ, RZ, R208 ;  /* 0x000000ffff847224 */ /* 0x000fe400078e00d0 */
[----:B------:R2:W-:Y:S01]  /*5180*/  MUFU.EX2 R208, R3 ;  /* 0x0000000300d07308 */ /* 0x0005e20000000800 */
[----:B-1----:R-:W-:-:S07]  /*5190*/  FFMA.FTZ R4, R152, c[0x0][0x23c], -R16 ;  /* 0x00008f0098047a23 */ /* 0x002fce0000010810 */
[----:B------:R1:W3:Y:S01]  /*51a0*/  MUFU.EX2 R214, R4 ;  /* 0x0000000400d67308 */ /* 0x0002e20000000800 */
[----:B--2---:R-:W-:Y:S02]  /*51b0*/  SHF.R.U32.HI R3, RZ, 0x8, R2 ;  /* 0x00000008ff037819 */ /* 0x004fe40000011602 */
[----:B------:R-:W-:Y:S01]  /*51c0*/  LOP3.LUT R2, R0, 0xff, RZ, 0xc0, !PT ;  /* 0x000000ff00027812 */ /* 0x000fe200078ec0ff */
[----:B-1----:R-:W-:-:S04]  /*51d0*/  FFMA.FTZ R4, R155, c[0x0][0x23c], -R17 ;  /* 0x00008f009b047a23 */ /* 0x002fc80000010811 */
[----:B------:R1:W-:Y:S01]  /*51e0*/  MUFU.EX2 R250, R4 ;  /* 0x0000000400fa7308 */ /* 0x0003e20000000800 */
[----:B------:R-:W-:Y:S01]  /*51f0*/  IMAD.MOV.U32 R61, RZ, RZ, R244 ;  /* 0x000000ffff3d7224 */ /* 0x000fe200078e00f4 */
[----:B-1----:R-:W-:Y:S01]  /*5200*/  PRMT R4, R2, 0x5410, R3 ;  /* 0x0000541002047816 */ /* 0x002fe20000000003 */
[----:B------:R-:W-:Y:S01]  /*5210*/  FFMA.FTZ R2, R147, c[0x0][0x23c], -R17 ;  /* 0x00008f0093027a23 */ /* 0x000fe20000010811 */
[----:B------:R-:W-:-:S04]  /*5220*/  SHF.R.U32.HI R3, RZ, 0x10, R0 ;  /* 0x00000010ff037819 */ /* 0x000fc80000011600 */
[----:B------:R1:W2:Y:S01]  /*5230*/  MUFU.EX2 R249, R2 ;  /* 0x0000000200f97308 */ /* 0x0002a20000000800 */
[----:B------:R-:W-:Y:S01]  /*5240*/  IMAD.MOV.U32 R122, RZ, RZ, R243 ;  /* 0x000000ffff7a7224 */ /* 0x000fe200078e00f3 */
[----:B-1----:R-:W-:Y:S02]  /*5250*/  SHF.R.U32.HI R2, RZ, 0x18, R0 ;  /* 0x00000018ff027819 */ /* 0x002fe40000011600 */
[----:B------:R-:W-:Y:S01]  /*5260*/  LOP3.LUT R0, R3, 0xff, RZ, 0xc0, !PT ;  /* 0x000000ff03007812 */ /* 0x000fe200078ec0ff */
[----:B------:R-:W-:-:S03]  /*5270*/  FFMA.FTZ R3, R197, c[0x0][0x23c], -R17 ;  /* 0x00008f00c5037a23 */ /* 0x000fc60000010811 */
[----:B------:R-:W-:Y:S01]  /*5280*/  PRMT R5, R0, 0x5410, R2 ;  /* 0x0000541000057816 */ /* 0x000fe20000000002 */
[----:B------:R1:W-:Y:S01]  /*5290*/  MUFU.EX2 R244, R3 ;  /* 0x0000000300f47308 */ /* 0x0003e20000000800 */
[----:B------:R-:W-:Y:S01]  /*52a0*/  HSET2.LE.AND R0, R7, R81, PT ;  /* 0x0000005107007233 */ /* 0x000fe20003803000 */
[----:B---3--:R-:W-:-:S04]  /*52b0*/  F2FP.PACK_AB R2, R208, R214 ;  /* 0x000000d6d002723e */ /* 0x008fc800000000ff */
[----:B------:R-:W-:Y:S01]  /*52c0*/  LOP3.LUT R6, R0, R2, RZ, 0xc0, !PT ;  /* 0x0000000200067212 */ /* 0x000fe200078ec0ff */
[----:B------:R-:W-:Y:S01]  /*52d0*/  HSET2.LE.AND R0, R8, R81, PT ;  /* 0x0000005108007233 */ /* 0x000fe20003803000 */
[----:B--2---:R-:W-:Y:S01]  /*52e0*/  F2FP.PACK_AB R2, R249, R250 ;  /* 0x000000faf902723e */ /* 0x004fe200000000ff */
[----:B-1----:R-:W-:-:S04]  /*52f0*/  FFMA.FTZ R3, R196, c[0x0][0x23c], -R17 ;  /* 0x00008f00c4037a23 */ /* 0x002fc80000010811 */
[----:B------:R1:W2:Y:S01]  /*5300*/  MUFU.EX2 R243, R3 ;  /* 0x0000000300f37308 */ /* 0x0002a20000000800 */
[----:B------:R-:W-:Y:S01]  /*5310*/  LOP3.LUT R7, R0, R2, RZ, 0xc0, !PT ;  /* 0x0000000200077212 */ /* 0x000fe200078ec0ff */
[----:B------:R-:W-:Y:S01]  /*5320*/  HSET2.LE.AND R0, R4, R81, PT ;  /* 0x0000005104007233 */ /* 0x000fe20003803000 */
[----:B------:R-:W-:-:S04]  /*5330*/  F2FP.PACK_AB R2, R252, R251 ;  /* 0x000000fbfc02723e */ /* 0x000fc800000000ff */
[----:B------:R-:W-:Y:S01]  /*5340*/  LOP3.LUT R4, R0, R2, RZ, 0xc0, !PT ;  /* 0x0000000200047212 */ /* 0x000fe200078ec0ff */
[----:B------:R-:W-:Y:S01]  /*5350*/  HSET2.LE.AND R0, R5, R81, PT ;  /* 0x0000005105007233 */ /* 0x000fe20003803000 */
[----:B-1----:R-:W-:Y:S01]  /*5360*/  FFMA.FTZ R3, R153, c[0x0][0x23c], -R19 ;  /* 0x00008f0099037a23 */ /* 0x002fe20000010813 */
[----:B--2---:R-:W-:-:S03]  /*5370*/  F2FP.PACK_AB R2, R243, R244 ;  /* 0x000000f4f302723e */ /* 0x004fc600000000ff */
[----:B------:R1:W-:Y:S01]  /*5380*/  MUFU.EX2 R248, R3 ;  /* 0x0000000300f87308 */ /* 0x0003e20000000800 */
[----:B------:R-:W-:Y:S01]  /*5390*/  LOP3.LUT R5, R0, R2, RZ, 0xc0, !PT ;  /* 0x0000000200057212 */ /* 0x000fe200078ec0ff */
[--C-:B------:R-:W-:Y:S02]  /*53a0*/  FFMA.FTZ R0, R143, c[0x0][0x23c], -R19.reuse ;  /* 0x00008f008f007a23 */ /* 0x100fe40000010813 */
[----:B------:R-:W-:Y:S02]  /*53b0*/  IMAD.MOV.U32 R128, RZ, RZ, R246 ;  /* 0x000000ffff807224 */ /* 0x000fe400078e00f6 */
[----:B------:R-:W-:Y:S02]  /*53c0*/  FFMA.FTZ R8, R164, c[0x0][0x23c], -R18 ;  /* 0x00008f00a4087a23 */ /* 0x000fe40000010812 */
[----:B------:R2:W-:Y:S01]  /*53d0*/  MUFU.EX2 R246, R0 ;  /* 0x0000000000f67308 */ /* 0x0005e20000000800 */
[----:B-1----:R-:W-:-:S07]  /*53e0*/  FFMA.FTZ R3, R154, c[0x0][0x23c], -R19 ;  /* 0x00008f009a037a23 */ /* 0x002fce0000010813 */
[----:B------:R1:W-:Y:S01]  /*53f0*/  MUFU.EX2 R247, R3 ;  /* 0x0000000300f77308 */ /* 0x0003e20000000800 */
[----:B------:R-:W-:Y:S02]  /*5400*/  IMAD.MOV.U32 R127, RZ, RZ, R245 ;  /* 0x000000ffff7f7224 */ /* 0x000fe400078e00f5 */
[----:B--2---:R-:W-:Y:S02]  /*5410*/  FFMA.FTZ R0, R141, c[0x0][0x23c], -R19 ;  /* 0x00008f008d007a23 */ /* 0x004fe40000010813 */
[----:B------:R-:W-:-:S03]  /*5420*/  IMAD.MOV.U32 R135, RZ, RZ, R241 ;  /* 0x000000ffff877224 */ /* 0x000fc600078e00f1 */
[----:B------:R2:W3:Y:S01]  /*5430*/  MUFU.EX2 R245, R0 ;  /* 0x0000000000f57308 */ /* 0x0004e20000000800 */
[----:B-1----:R-:W-:-:S07]  /*5440*/  IMAD.WIDE.U32 R2, R9, -0x2daee0ad, RZ ;  /* 0xd2511f5309027825 */ /* 0x002fce00078e00ff */
[----:B------:R1:W-:Y:S01]  /*5450*/  MUFU.EX2 R241, R8 ;  /* 0x0000000800f17308 */ /* 0x0003e20000000800 */
[----:B------:R-:W-:Y:S01]  /*5460*/  IMAD.MOV.U32 R123, RZ, RZ, R242 ;  /* 0x000000ffff7b7224 */ /* 0x000fe200078e00f2 */
[C---:B------:R-:W-:Y:S02]  /*5470*/  LOP3.LUT R12, R2.reuse, 0xff, RZ, 0xc0, !PT ;  /* 0x000000ff020c7812 */ /* 0x040fe400078ec0ff */
[----:B--2---:R-:W-:Y:S02]  /*5480*/  LOP3.LUT R0, R3, UR16, R28, 0x96, !PT ;  /* 0x0000001003007c12 */ /* 0x004fe4000f8e961c */
[----:B------:R-:W-:Y:S02]  /*5490*/  LOP3.LUT R3, R2, 0xffff, RZ, 0xc0, !PT ;  /* 0x0000ffff02037812 */ /* 0x000fe400078ec0ff */
[--C-:B------:R-:W-:Y:S02]  /*54a0*/  SHF.R.U32.HI R9, RZ, 0x10, R2.reuse ;  /* 0x00000010ff097819 */ /* 0x100fe40000011602 */
[----:B------:R-:W-:Y:S01]  /*54b0*/  SHF.R.U32.HI R11, RZ, 0x18, R2 ;  /* 0x00000018ff0b7819 */ /* 0x000fe20000011602 */
[----:B-1----:R-:W-:Y:S01]  /*54c0*/  FFMA.FTZ R8, R148, c[0x0][0x23c], -R18 ;  /* 0x00008f0094087a23 */ /* 0x002fe20000010812 */
[----:B------:R-:W-:-:S03]  /*54d0*/  LOP3.LUT R2, R0, 0xffff, RZ, 0xc0, !PT ;  /* 0x0000ffff00027812 */ /* 0x000fc600078ec0ff */
[----:B------:R1:W-:Y:S01]  /*54e0*/  MUFU.EX2 R242, R8 ;  /* 0x0000000800f27308 */ /* 0x0003e20000000800 */
[----:B------:R-:W-:Y:S01]  /*54f0*/  SHF.R.U32.HI R10, RZ, 0x8, R3 ;  /* 0x00000008ff0a7819 */ /* 0x000fe20000011603 */
[----:B------:R-:W-:Y:S01]  /*5500*/  IMAD.MOV.U32 R145, RZ, RZ, R240 ;  /* 0x000000ffff917224 */ /* 0x000fe200078e00f0 */
[----:B------:R-:W-:Y:S02]  /*5510*/  LOP3.LUT R9, R9, 0xff, RZ, 0xc0, !PT ;  /* 0x000000ff09097812 */ /* 0x000fe400078ec0ff */
[----:B------:R-:W-:Y:S02]  /*5520*/  SHF.R.U32.HI R3, RZ, 0x8, R2 ;  /* 0x00000008ff037819 */ /* 0x000fe40000011602 */
[----:B------:R-:W-:Y:S02]  /*5530*/  LOP3.LUT R2, R0, 0xff, RZ, 0xc0, !PT ;  /* 0x000000ff00027812 */ /* 0x000fe400078ec0ff */
[----:B------:R-:W-:Y:S01]  /*5540*/  PRMT R9, R9, 0x5410, R11 ;  /* 0x0000541009097816 */ /* 0x000fe2000000000b */
[----:B-1----:R-:W-:-:S04]  /*5550*/  FFMA.FTZ R8, R149, c[0x0][0x23c], -R18 ;  /* 0x00008f0095087a23 */ /* 0x002fc80000010812 */
[----:B------:R1:W2:Y:S01]  /*5560*/  MUFU.EX2 R240, R8 ;  /* 0x0000000800f07308 */ /* 0x0002a20000000800 */
[----:B------:R-:W-:Y:S01]  /*5570*/  PRMT R11, R2, 0x5410, R3 ;  /* 0x00005410020b7816 */ /* 0x000fe20000000003 */
[----:B------:R-:W-:Y:S01]  /*5580*/  FFMA.FTZ R3, R165, c[0x0][0x23c], -R18 ;  /* 0x00008f00a5037a23 */ /* 0x000fe20000010812 */
[----:B------:R-:W-:Y:S02]  /*5590*/  SHF.R.U32.HI R2, RZ, 0x10, R0 ;  /* 0x00000010ff027819 */ /* 0x000fe40000011600 */
[----:B------:R-:W-:-:S03]  /*55a0*/  PRMT R10, R12, 0x5410, R10 ;  /* 0x000054100c0a7816 */ /* 0x000fc6000000000a */
[----:B------:R4:W2:Y:S01]  /*55b0*/  MUFU.EX2 R197, R3 ;  /* 0x0000000300c57308 */ /* 0x0008a20000000800 */
[----:B------:R-:W-:Y:S01]  /*55c0*/  IMAD.MOV.U32 R31, RZ, RZ, R35 ;  /* 0x000000ffff1f7224 */ /* 0x000fe200078e0023 */
[----:B------:R-:W-:Y:S01]  /*55d0*/  HMMA.16816.F32 R36, R4, R20, R44 ;  /* 0x000000140424723c */ /* 0x000fe2000000182c */
[----:B-1----:R-:W-:Y:S02]  /*55e0*/  SHF.R.U32.HI R8, RZ, 0x18, R0 ;  /* 0x00000018ff087819 */ /* 0x002fe40000011600 */
[----:B------:R-:W-:Y:S01]  /*55f0*/  LOP3.LUT R0, R2, 0xff, RZ, 0xc0, !PT ;  /* 0x000000ff02007812 */ /* 0x000fe200078ec0ff */
[----:B------:R-:W-:-:S04]  /*5600*/  FFMA.FTZ R2, R166, c[0x0][0x23c], -R16 ;  /* 0x00008f00a6027a23 */ /* 0x000fc80000010810 */
[C---:B------:R-:W-:Y:S01]  /*5610*/  HMMA.16816.F32 R64, R4.reuse, R22, R64 ;  /* 0x000000160440723c */ /* 0x040fe20000001840 */
[----:B------:R-:W-:Y:S01]  /*5620*/  IMAD.MOV.U32 R133, RZ, RZ, R34 ;  /* 0x000000ffff857224 */ /* 0x000fe200078e0022 */
[----:B------:R-:W-:Y:S01]  /*5630*/  PRMT R8, R0, 0x5410, R8 ;  /* 0x0000541000087816 */ /* 0x000fe20000000008 */
[----:B------:R3:W-:Y:S01]  /*5640*/  MUFU.EX2 R196, R2 ;  /* 0x0000000200c47308 */ /* 0x0007e20000000800 */
[--C-:B------:R-:W-:Y:S01]  /*5650*/  HSET2.LE.AND R0, R10, R81.reuse, PT ;  /* 0x000000510a007233 */ /* 0x100fe20003803000 */
[----:B------:R-:W1:Y:S01]  /*5660*/  LDSM.16.MT88.4 R20, [R205+0x4c00] ;  /* 0x004c0000cd14783b */ /* 0x000e620000004200 */
[----:B----4-:R-:W-:Y:S02]  /*5670*/  HSET2.LE.AND R3, R9, R81, PT ;  /* 0x0000005109037233 */ /* 0x010fe40003803000 */
[C---:B------:R-:W-:Y:S08]  /*5680*/  HMMA.16816.F32 R44, R4.reuse, R24, R88 ;  /* 0x00000018042c723c */ /* 0x040ff00000001858 */
[----:B------:R-:W-:Y:S01]  /*5690*/  HMMA.16816.F32 R32, R4, R26, R52 ;  /* 0x0000001a0420723c */ /* 0x000fe20000001834 */
[----:B------:R-:W4:Y:S01]  /*56a0*/  LDSM.16.MT88.4 R24, [R206+0x4c00] ;  /* 0x004c0000ce18783b */ /* 0x000f220000004200 */
[----:B---3--:R-:W-:-:S05]  /*56b0*/  F2FP.PACK_AB R2, R245, R246 ;  /* 0x000000f6f502723e */ /* 0x008fca00000000ff */
[----:B--2---:R-:W-:Y:S01]  /*56c0*/  F2FP.PACK_AB R7, R240, R242 ;  /* 0x000000f2f007723e */ /* 0x004fe200000000ff */
[--C-:B------:R-:W-:Y:S01]  /*56d0*/  FFMA.FTZ R4, R167, c[0x0][0x23c], -R16.reuse ;  /* 0x00008f00a7047a23 */ /* 0x100fe20000010810 */
[----:B------:R-:W-:Y:S01]  /*56e0*/  LOP3.LUT R6, R0, R2, RZ, 0xc0, !PT ;  /* 0x0000000200067212 */ /* 0x000fe200078ec0ff */
[--C-:B------:R-:W-:Y:S01]  /*56f0*/  HSET2.LE.AND R0, R11, R81.reuse, PT ;  /* 0x000000510b007233 */ /* 0x100fe20003803000 */
[----:B------:R-:W-:Y:S01]  /*5700*/  LOP3.LUT R7, R3, R7, RZ, 0xc0, !PT ;  /* 0x0000000703077212 */ /* 0x000fe200078ec0ff */
[----:B------:R-:W-:Y:S01]  /*5710*/  FFMA.FTZ R3, R150, c[0x0][0x23c], -R16 ;  /* 0x00008f0096037a23 */ /* 0x000fe20000010810 */
[----:B------:R-:W-:Y:S01]  /*5720*/  F2FP.PACK_AB R2, R247, R248 ;  /* 0x000000f8f702723e */ /* 0x000fe200000000ff */
[----:B------:R2:W-:Y:S01]  /*5730*/  MUFU.EX2 R175, R4 ;  /* 0x0000000400af7308 */ /* 0x0005e20000000800 */
[----:B------:R-:W-:Y:S01]  /*5740*/  HSET2.LE.AND R5, R8, R81, PT ;  /* 0x0000005108057233 */ /* 0x000fe20003803000 */
[----:B------:R-:W-:-:S06]  /*5750*/  F2FP.PACK_AB R8, R197, R241 ;  /* 0x000000f1c508723e */ /* 0x000fcc00000000ff */
[----:B------:R3:W-:Y:S01]  /*5760*/  MUFU.EX2 R174, R3 ;  /* 0x0000000300ae7308 */ /* 0x0007e20000000800 */
[----:B------:R-:W-:Y:S01]  /*5770*/  LOP3.LUT R5, R5, R8, RZ, 0xc0, !PT ;  /* 0x0000000805057212 */ /* 0x000fe200078ec0ff */
[----:B------:R-:W-:Y:S01]  /*5780*/  FFMA.FTZ R8, R151, c[0x0][0x23c], -R16 ;  /* 0x00008f0097087a23 */ /* 0x000fe20000010810 */
[----:B--2---:R-:W-:Y:S01]  /*5790*/  LOP3.LUT R4, R0, R2, RZ, 0xc0, !PT ;  /* 0x0000000200047212 */ /* 0x004fe200078ec0ff */
[----:B---3--:R-:W-:-:S04]  /*57a0*/  IMAD.WIDE.U32 R2, R13, -0x2daee0ad, RZ ;  /* 0xd2511f530d027825 */ /* 0x008fc800078e00ff */
[----:B------:R2:W3:Y:S01]  /*57b0*/  MUFU.EX2 R139, R8 ;  /* 0x00000008008b7308 */ /* 0x0004e20000000800 */
[----:B------:R-:W-:Y:S02]  /*57c0*/  LOP3.LUT R0, R3, UR16, R14, 0x96, !PT ;  /* 0x0000001003007c12 */ /* 0x000fe4000f8e960e */
[C---:B------:R-:W-:Y:S02]  /*57d0*/  LOP3.LUT R3, R2.reuse, 0xffff, RZ, 0xc0, !PT ;  /* 0x0000ffff02037812 */ /* 0x040fe400078ec0ff */
[----:B------:R-:W-:Y:S02]  /*57e0*/  LOP3.LUT R11, R2, 0xff, RZ, 0xc0, !PT ;  /* 0x000000ff020b7812 */ /* 0x000fe400078ec0ff */
[--C-:B------:R-:W-:Y:S02]  /*57f0*/  SHF.R.U32.HI R10, RZ, 0x18, R2.reuse ;  /* 0x00000018ff0a7819 */ /* 0x100fe40000011602 */
[----:B--2---:R-:W-:Y:S02]  /*5800*/  SHF.R.U32.HI R8, RZ, 0x10, R2 ;  /* 0x00000010ff087819 */ /* 0x004fe40000011602 */
[----:B------:R-:W-:-:S02]  /*5810*/  SHF.R.U32.HI R2, RZ, 0x8, R3 ;  /* 0x00000008ff027819 */ /* 0x000fc40000011603 */
[----:B------:R-:W-:Y:S02]  /*5820*/  LOP3.LUT R3, R8, 0xff, RZ, 0xc0, !PT ;  /* 0x000000ff08037812 */ /* 0x000fe400078ec0ff */
[----:B------:R-:W-:Y:S02]  /*5830*/  PRMT R11, R11, 0x5410, R2 ;  /* 0x000054100b0b7816 */ /* 0x000fe40000000002 */
[----:B------:R-:W-:Y:S01]  /*5840*/  LOP3.LUT R2, R0, 0xffff, RZ, 0xc0, !PT ;  /* 0x0000ffff00027812 */ /* 0x000fe200078ec0ff */
[--C-:B------:R-:W-:Y:S01]  /*5850*/  FFMA.FTZ R9, R199, c[0x0][0x23c], -R17.reuse ;  /* 0x00008f00c7097a23 */ /* 0x100fe20000010811 */
[----:B------:R-:W-:Y:S01]  /*5860*/  PRMT R10, R3, 0x5410, R10 ;  /* 0x00005410030a7816 */ /* 0x000fe2000000000a */
[----:B------:R-:W-:Y:S01]  /*5870*/  FFMA.FTZ R8, R198, c[0x0][0x23c], -R17 ;  /* 0x00008f00c6087a23 */ /* 0x000fe20000010811 */
[----:B------:R-:W-:Y:S02]  /*5880*/  SHF.R.U32.HI R3, RZ, 0x8, R2 ;  /* 0x00000008ff037819 */ /* 0x000fe40000011602 */
[----:B------:R-:W-:Y:S01]  /*5890*/  LOP3.LUT R2, R0, 0xff, RZ, 0xc0, !PT ;  /* 0x000000ff00027812 */ /* 0x000fe200078ec0ff */
[----:B------:R-:W-:-:S02]  /*58a0*/  IMAD.MOV.U32 R142, RZ, RZ, R133 ;  /* 0x000000ffff8e7224 */ /* 0x000fc400078e0085 */
[----:B------:R-:W-:Y:S01]  /*58b0*/  IMAD.MOV.U32 R143, RZ, RZ, R135 ;  /* 0x000000ffff8f7224 */ /* 0x000fe200078e0087 */
[----:B------:R2:W-:Y:S01]  /*58c0*/  MUFU.EX2 R133, R8 ;  /* 0x0000000800857308 */ /* 0x0005e20000000800 */
[----:B------:R-:W-:Y:S01]  /*58d0*/  PRMT R12, R2, 0x5410, R3 ;  /* 0x00005410020c7816 */ /* 0x000fe20000000003 */
[----:B------:R-:W-:-:S06]  /*58e0*/  FFMA.FTZ R3, R201, c[0x0][0x23c], -R17 ;  /* 0x00008f00c9037a23 */ /* 0x000fcc0000010811 */
[----:B------:R3:W3:Y:S01]  /*58f0*/  MUFU.EX2 R135, R9 ;  /* 0x0000000900877308 */ /* 0x0006e20000000800 */
[----:B------:R-:W-:Y:S02]  /*5900*/  IMAD.MOV.U32 R141, RZ, RZ, R132 ;  /* 0x000000ffff8d7224 */ /* 0x000fe400078e0084 */
[----:B------:R-:W-:Y:S02]  /*5910*/  IMAD.MOV.U32 R91, RZ, RZ, R131 ;  /* 0x000000ffff5b7224 */ /* 0x000fe400078e0083 */
[----:B--2---:R-:W-:-:S03]  /*5920*/  FFMA.FTZ R8, R200, c[0x0][0x23c], -R17 ;  /* 0x00008f00c8087a23 */ /* 0x004fc60000010811 */
[----:B------:R2:W-:Y:S01]  /*5930*/  MUFU.EX2 R131, R3 ;  /* 0x0000000300837308 */ /* 0x0005e20000000800 */
[----:B------:R-:W-:Y:S01]  /*5940*/  SHF.R.U32.HI R2, RZ, 0x10, R0 ;  /* 0x00000010ff027819 */ /* 0x000fe20000011600 */
[----:B-1----:R-:W-:Y:S01]  /*5950*/  HMMA.16816.F32 R68, R4, R20, R40 ;  /* 0x000000140444723c */ /* 0x002fe20000001828 */
[----:B---3--:R-:W-:-:S05]  /*5960*/  IADD3 R9, R100, 0x2, RZ ;  /* 0x0000000264097810 */ /* 0x008fca0007ffe0ff */
[----:B------:R1:W3:Y:S02]  /*5970*/  MUFU.EX2 R132, R8 ;  /* 0x0000000800847308 */ /* 0x0002e40000000800 */
[C---:B------:R-:W-:Y:S08]  /*5980*/  HMMA.16816.F32 R52, R4.reuse, R22, R72 ;  /* 0x000000160434723c */ /* 0x040ff00000001848 */
[----:B----4-:R-:W-:Y:S01]  /*5990*/  HMMA.16816.F32 R48, R4, R24, R48 ;  /* 0x000000180430723c */ /* 0x010fe20000001830 */
[----:B--2---:R-:W-:Y:S01]  /*59a0*/  HSET2.LE.AND R3, R10, R81, PT ;  /* 0x000000510a037233 */ /* 0x004fe20003803000 */
[----:B-1----:R-:W-:-:S06]  /*59b0*/  LOP3.LUT R8, R97, UR27, R9, 0x96, !PT ;  /* 0x0000001b61087c12 */ /* 0x002fcc000f8e9609 */
[----:B------:R-:W-:Y:S01]  /*59c0*/  HMMA.16816.F32 R40, R4, R26, R76 ;  /* 0x0000001a0428723c */ /* 0x000fe2000000184c */
[----:B------:R-:W-:-:S06]  /*59d0*/  IMAD.WIDE.U32 R28, R8, -0x326172a9, RZ ;  /* 0xcd9e8d57081c7825 */ /* 0x000fcc00078e00ff */
[----:B------:R-:W-:Y:S02]  /*59e0*/  SHF.R.U32.HI R5, RZ, 0x18, R0 ;  /* 0x00000018ff057819 */ /* 0x000fe40000011600 */
[----:B------:R-:W-:Y:S01]  /*59f0*/  LOP3.LUT R4, R2, 0xff, RZ, 0xc0, !PT ;  /* 0x000000ff02047812 */ /* 0x000fe200078ec0ff */
[--C-:B------:R-:W-:Y:S01]  /*5a00*/  HSET2.LE.AND R0, R11, R81.reuse, PT ;  /* 0x000000510b007233 */ /* 0x100fe20003803000 */
[----:B------:R-:W-:Y:S02]  /*5a10*/  F2FP.PACK_AB R2, R139, R174 ;  /* 0x000000ae8b02723e */ /* 0x000fe400000000ff */
[----:B------:R-:W-:Y:S02]  /*5a20*/  F2FP.PACK_AB R7, R133, R135 ;  /* 0x000000878507723e */ /* 0x000fe400000000ff */
[----:B------:R-:W-:Y:S02]  /*5a30*/  PRMT R5, R4, 0x5410, R5 ;  /* 0x0000541004057816 */ /* 0x000fe40000000005 */
[----:B------:R-:W-:Y:S01]  /*5a40*/  LOP3.LUT R6, R0, R2, RZ, 0xc0, !PT ;  /* 0x0000000200067212 */ /* 0x000fe200078ec0ff */
[--C-:B------:R-:W-:Y:S01]  /*5a50*/  HSET2.LE.AND R0, R12, R81.reuse, PT ;  /* 0x000000510c007233 */ /* 0x100fe20003803000 */
[----:B------:R-:W-:Y:S01]  /*5a60*/  LOP3.LUT R7, R3, R7, RZ, 0xc0, !PT ;  /* 0x0000000703077212 */ /* 0x000fe200078ec0ff */
[----:B------:R-:W-:Y:S01]  /*5a70*/  HSET2.LE.AND R5, R5, R81, PT ;  /* 0x0000005105057233 */ /* 0x000fe20003803000 */
[----:B------:R-:W-:-:S02]  /*5a80*/  LOP3.LUT R3, R29, UR15, R82, 0x96, !PT ;  /* 0x0000000f1d037c12 */ /* 0x000fc4000f8e9652 */
[----:B------:R-:W-:Y:S02]  /*5a90*/  F2FP.PACK_AB R2, R175, R196 ;  /* 0x000000c4af02723e */ /* 0x000fe400000000ff */
[----:B------:R-:W-:Y:S02]  /*5aa0*/  LOP3.LUT R9, R63, UR13, R28, 0x96, !PT ;  /* 0x0000000d3f097c12 */ /* 0x000fe4000f8e961c */
[----:B---3--:R-:W-:Y:S02]  /*5ab0*/  F2FP.PACK_AB R8, R131, R132 ;  /* 0x000000848308723e */ /* 0x008fe400000000ff */
[----:B------:R-:W-:Y:S01]  /*5ac0*/  LOP3.LUT R4, R0, R2, RZ, 0xc0, !PT ;  /* 0x0000000200047212 */ /* 0x000fe200078ec0ff */
[----:B------:R-:W-:Y:S01]  /*5ad0*/  IMAD.WIDE.U32 R2, R3, -0x2daee0ad, RZ ;  /* 0xd2511f5303027825 */ /* 0x000fe200078e00ff */
[----:B------:R-:W-:-:S03]  /*5ae0*/  LOP3.LUT R5, R5, R8, RZ, 0xc0, !PT ;  /* 0x0000000805057212 */ /* 0x000fc600078ec0ff */
[----:B------:R-:W-:Y:S01]  /*5af0*/  IMAD.WIDE.U32 R8, R9, -0x2daee0ad, RZ ;  /* 0xd2511f5309087825 */ /* 0x000fe200078e00ff */
[----:B------:R-:W-:-:S04]  /*5b00*/  LOP3.LUT R3, R3, UR12, R94, 0x96, !PT ;  /* 0x0000000c03037c12 */ /* 0x000fc8000f8e965e */
[----:B------:R-:W-:Y:S01]  /*5b10*/  LOP3.LUT R9, R9, UR10, R2, 0x96, !PT ;  /* 0x0000000a09097c12 */ /* 0x000fe2000f8e9602 */
[----:B------:R-:W-:-:S04]  /*5b20*/  IMAD.WIDE.U32 R2, R3, -0x326172a9, RZ ;  /* 0xcd9e8d5703027825 */ /* 0x000fc800078e00ff */
[----:B------:R-:W-:Y:S02]  /*5b30*/  FFMA.FTZ R0, R104, c[0x0][0x23c], -R19 ;  /* 0x00008f0068007a23 */ /* 0x000fe40000010813 */
[----:B------:R-:W-:Y:S01]  /*5b40*/  IMAD.WIDE.U32 R10, R9, -0x326172a9, RZ ;  /* 0xcd9e8d57090a7825 */ /* 0x000fe200078e00ff */
[----:B------:R-:W-:-:S03]  /*5b50*/  LOP3.LUT R3, R3, UR11, R62, 0x96, !PT ;  /* 0x0000000b03037c12 */ /* 0x000fc6000f8e963e */
[----:B------:R-:W-:Y:S02]  /*5b60*/  IMAD.MOV.U32 R149, RZ, RZ, R130 ;  /* 0x000000ffff957224 */ /* 0x000fe400078e0082 */
[----:B------:R1:W-:Y:S01]  /*5b70*/  MUFU.EX2 R130, R0 ;  /* 0x0000000000827308 */ /* 0x0003e20000000800 */
[----:B------:R-:W-:Y:S02]  /*5b80*/  IMAD.MOV.U32 R199, RZ, RZ, R145 ;  /* 0x000000ffffc77224 */ /* 0x000fe400078e0091 */
[----:B------:R-:W-:Y:S01]  /*5b90*/  HMMA.16816.F32 R144, R4, R20, R36 ;  /* 0x000000140490723c */ /* 0x000fe20000001824 */
[----:B------:R-:W-:Y:S02]  /*5ba0*/  FFMA.FTZ R9, R105, c[0x0][0x23c], -R19 ;  /* 0x00008f0069097a23 */ /* 0x000fe40000010813 */
[----:B------:R-:W-:Y:S02]  /*5bb0*/  IMAD.MOV.U32 R151, RZ, RZ, R129 ;  /* 0x000000ffff977224 */ /* 0x000fe400078e0081 */
[----:B------:R2:W-:Y:S01]  /*5bc0*/  MUFU.EX2 R129, R9 ;  /* 0x0000000900817308 */ /* 0x0005e20000000800 */
[----:B-1----:R-:W-:Y:S01]  /*5bd0*/  LOP3.LUT R0, R11, UR9, R2, 0x96, !PT ;  /* 0x000000090b007c12 */ /* 0x002fe2000f8e9602 */
[----:B------:R-:W-:-:S04]  /*5be0*/  IMAD.WIDE.U32 R2, R3, -0x2daee0ad, RZ ;  /* 0xd2511f5303027825 */ /* 0x000fc800078e00ff */
[----:B------:R-:W-:Y:S01]  /*5bf0*/  IMAD.WIDE.U32 R36, R0, -0x2daee0ad, RZ ;  /* 0xd2511f5300247825 */ /* 0x000fe200078e00ff */
[----:B------:R-:W-:-:S03]  /*5c00*/  LOP3.LUT R0, R3, UR8, R8, 0x96, !PT ;  /* 0x0000000803007c12 */ /* 0x000fc6000f8e9608 */
[----:B--2---:R-:W-:Y:S01]  /*5c10*/  FFMA.FTZ R9, R98, c[0x0][0x23c], -R19 ;  /* 0x00008f0062097a23 */ /* 0x004fe20000010813 */
[----:B------:R-:W-:Y:S01]  /*5c20*/  LOP3.LUT R2, R37, UR6, R2, 0x96, !PT ;  /* 0x0000000625027c12 */ /* 0x000fe2000f8e9602 */
[----:B------:R-:W-:Y:S02]  /*5c30*/  IMAD.MOV.U32 R200, RZ, RZ, R128 ;  /* 0x000000ffffc87224 */ /* 0x000fe400078e0080 */
[----:B------:R1:W-:Y:S02]  /*5c40*/  MUFU.EX2 R128, R9 ;  /* 0x0000000900807308 */ /* 0x0003e40000000800 */
[----:B------:R-:W-:Y:S01]  /*5c50*/  IMAD.WIDE.U32 R2, R2, -0x326172a9, RZ ;  /* 0xcd9e8d5702027825 */ /* 0x000fe200078e00ff */
[----:B------:R-:W-:Y:S03]  /*5c60*/  HMMA.16816.F32 R64, R4, R22, R64 ;  /* 0x000000160440723c */ /* 0x000fe60000001840 */
[----:B------:R-:W-:-:S02]  /*5c70*/  IMAD.MOV.U32 R198, RZ, RZ, R127 ;  /* 0x000000ffffc67224 */ /* 0x000fc400078e007f */
[----:B-1----:R-:W-:-:S04]  /*5c80*/  IMAD.WIDE.U32 R8, R0, -0x326172a9, RZ ;  /* 0xcd9e8d5700087825 */ /* 0x002fc800078e00ff */
[----:B------:R-:W-:Y:S01]  /*5c90*/  FFMA.FTZ R0, R99, c[0x0][0x23c], -R19 ;  /* 0x00008f0063007a23 */ /* 0x000fe20000010813 */
[C---:B------:R-:W-:Y:S08]  /*5ca0*/  HMMA.16816.F32 R76, R4.reuse, R24, R44 ;  /* 0x00000018044c723c */ /* 0x040ff0000000182c */
[----:B------:R-:W-:Y:S01]  /*5cb0*/  HMMA.16816.F32 R72, R4, R26, R32 ;  /* 0x0000001a0448723c */ /* 0x000fe20000001820 */
[----:B------:R1:W2:Y:S01]  /*5cc0*/  MUFU.EX2 R127, R0 ;  /* 0x00000000007f7308 */ /* 0x0002a20000000800 */
[----:B------:R-:W-:Y:S01]  /*5cd0*/  IMAD.MOV.U32 R90, RZ, RZ, R56 ;  /* 0x000000ffff5a7224 */ /* 0x000fe200078e0038 */
[----:B------:R-:W3:Y:S04]  /*5ce0*/  LDSM.16.MT88.4 R24, [R205+0x5000] ;  /* 0x00500000cd18783b */ /* 0x000ee80000004200 */
[--C-:B------:R-:W-:Y:S01]  /*5cf0*/  SHF.R.U32.HI R5, RZ, 0x10, R2.reuse ;  /* 0x00000010ff057819 */ /* 0x100fe20000011602 */
[----:B------:R-:W-:Y:S01]  /*5d00*/  IMAD.MOV.U32 R201, RZ, RZ, R125 ;  /* 0x000000ffffc97224 */ /* 0x000fe200078e007d */
[----:B------:R-:W-:Y:S01]  /*5d10*/  SHF.R.U32.HI R7, RZ, 0x18, R2 ;  /* 0x00000018ff077819 */ /* 0x000fe20000011602 */
[----:B------:R-:W-:Y:S01]  /*5d20*/  IMAD.MOV.U32 R98, RZ, RZ, R124 ;  /* 0x000000ffff627224 */ /* 0x000fe200078e007c */
[----:B------:R-:W4:Y:S01]  /*5d30*/  LDSM.16.MT88.4 R44, [R206+0x5000] ;  /* 0x00500000ce2c783b */ /* 0x000f220000004200 */
[----:B-1----:R-:W-:-:S02]  /*5d40*/  LOP3.LUT R0, R3, UR17, R8, 0x96, !PT ;  /* 0x0000001103007c12 */ /* 0x002fc4000f8e9608 */
[----:B------:R-:W-:-:S04]  /*5d50*/  LOP3.LUT R3, R2, 0xffff, RZ, 0xc0, !PT ;  /* 0x0000ffff02037812 */ /* 0x000fc800078ec0ff */
[----:B------:R-:W-:Y:S02]  /*5d60*/  SHF.R.U32.HI R6, RZ, 0x8, R3 ;  /* 0x00000008ff067819 */ /* 0x000fe40000011603 */
[----:B------:R-:W-:Y:S01]  /*5d70*/  LOP3.LUT R3, R5, 0xff, RZ, 0xc0, !PT ;  /* 0x000000ff05037812 */ /* 0x000fe200078ec0ff */
[--C-:B------:R-:W-:Y:S01]  /*5d80*/  FFMA.FTZ R4, R168, c[0x0][0x23c], -R18.reuse ;  /* 0x00008f00a8047a23 */ /* 0x100fe20000010812 */
[----:B------:R-:W-:Y:S01]  /*5d90*/  LOP3.LUT R8, R2, 0xff, RZ, 0xc0, !PT ;  /* 0x000000ff02087812 */ /* 0x000fe200078ec0ff */
[--C-:B------:R-:W-:Y:S01]  /*5da0*/  FFMA.FTZ R5, R106, c[0x0][0x23c], -R18.reuse ;  /* 0x00008f006a057a23 */ /* 0x100fe20000010812 */
[----:B------:R-:W-:Y:S01]  /*5db0*/  PRMT R7, R3, 0x5410, R7 ;  /* 0x0000541003077816 */ /* 0x000fe20000000007 */
[----:B------:R-:W-:Y:S01]  /*5dc0*/  FFMA.FTZ R3, R107, c[0x0][0x23c], -R18 ;  /* 0x00008f006b037a23 */ /* 0x000fe20000010812 */
[----:B------:R-:W-:Y:S01]  /*5dd0*/  LOP3.LUT R2, R0, 0xffff, RZ, 0xc0, !PT ;  /* 0x0000ffff00027812 */ /* 0x000fe200078ec0ff */
[----:B------:R-:W-:Y:S01]  /*5de0*/  IMAD.MOV.U32 R56, RZ, RZ, R126 ;  /* 0x000000ffff387224 */ /* 0x000fe200078e007e */
[----:B------:R1:W-:Y:S02]  /*5df0*/  MUFU.EX2 R125, R4 ;  /* 0x00000004007d7308 */ /* 0x0003e40000000800 */
[----:B------:R-:W-:-:S02]  /*5e00*/  SHF.R.U32.HI R2, RZ, 0x8, R2 ;  /* 0x00000008ff027819 */ /* 0x000fc40000011602 */
[----:B------:R-:W-:-:S04]  /*5e10*/  PRMT R6, R8, 0x5410, R6 ;  /* 0x0000541008067816 */ /* 0x000fc80000000006 */
[----:B------:R2:W-:Y:S01]  /*5e20*/  MUFU.EX2 R126, R5 ;  /* 0x00000005007e7308 */ /* 0x0005e20000000800 */
[----:B-1----:R-:W-:-:S07]  /*5e30*/  LOP3.LUT R4, R0, 0xff, RZ, 0xc0, !PT ;  /* 0x000000ff00047812 */ /* 0x002fce00078ec0ff */
[----:B------:R1:W1:Y:S01]  /*5e40*/  MUFU.EX2 R124, R3 ;  /* 0x00000003007c7308 */ /* 0x0002620000000800 */
[----:B------:R-:W-:Y:S02]  /*5e50*/  PRMT R8, R4, 0x5410, R2 ;  /* 0x0000541004087816 */ /* 0x000fe40000000002 */
[----:B------:R-:W-:Y:S01]  /*5e60*/  SHF.R.U32.HI R2, RZ, 0x10, R0 ;  /* 0x00000010ff027819 */ /* 0x000fe20000011600 */
[----:B------:R-:W-:Y:S01]  /*5e70*/  FFMA.FTZ R4, R160, c[0x0][0x23c], -R18 ;  /* 0x00008f00a0047a23 */ /* 0x000fe20000010812 */
[----:B--2---:R-:W-:Y:S01]  /*5e80*/  SHF.R.U32.HI R5, RZ, 0x18, R0 ;  /* 0x00000018ff057819 */ /* 0x004fe20000011600 */
[----:B------:R-:W-:Y:S01]  /*5e90*/  HSET2.LE.AND R0, R6, R81, PT ;  /* 0x0000005106007233 */ /* 0x000fe20003803000 */
[----:B------:R-:W-:Y:S02]  /*5ea0*/  IMAD.MOV.U32 R88, RZ, RZ, R123 ;  /* 0x000000ffff587224 */ /* 0x000fe400078e007b */
[----:B------:R2:W2:Y:S01]  /*5eb0*/  MUFU.EX2 R123, R4 ;  /* 0x00000004007b7308 */ /* 0x0004a20000000800 */
[----:B-1----:R-:W-:-:S02]  /*5ec0*/  LOP3.LUT R3, R2, 0xff, RZ, 0xc0, !PT ;  /* 0x000000ff02037812 */ /* 0x002fc400078ec0ff */
[----:B------:R-:W-:-:S04]  /*5ed0*/  F2FP.PACK_AB R2, R127, R128 ;  /* 0x000000807f02723e */ /* 0x000fc800000000ff */
[----:B------:R-:W-:Y:S01]  /*5ee0*/  LOP3.LUT R6, R0, R2, RZ, 0xc0, !PT ;  /* 0x0000000200067212 */ /* 0x000fe200078ec0ff */
[--C-:B------:R-:W-:Y:S01]  /*5ef0*/  HSET2.LE.AND R0, R7, R81.reuse, PT ;  /* 0x0000005107007233 */ /* 0x100fe20003803000 */
[----:B------:R-:W-:Y:S02]  /*5f00*/  F2FP.PACK_AB R2, R124, R126 ;  /* 0x0000007e7c02723e */ /* 0x000fe400000000ff */
[----:B------:R-:W-:Y:S02]  /*5f10*/  PRMT R3, R3, 0x5410, R5 ;  /* 0x0000541003037816 */ /* 0x000fe40000000005 */
[----:B------:R-:W-:Y:S01]  /*5f20*/  LOP3.LUT R7, R0, R2, RZ, 0xc0, !PT ;  /* 0x0000000200077212 */ /* 0x000fe200078ec0ff */
[----:B------:R-:W-:Y:S01]  /*5f30*/  HSET2.LE.AND R0, R8, R81, PT ;  /* 0x0000005108007233 */ /* 0x000fe20003803000 */
[----:B------:R-:W-:-:S04]  /*5f40*/  F2FP.PACK_AB R2, R129, R130 ;  /* 0x000000828102723e */ /* 0x000fc800000000ff */
[----:B--2---:R-:W-:Y:S01]  /*5f50*/  LOP3.LUT R4, R0, R2, RZ, 0xc0, !PT ;  /* 0x0000000200047212 */ /* 0x004fe200078ec0ff */
[----:B------:R-:W-:Y:S01]  /*5f60*/  HSET2.LE.AND R0, R3, R81, PT ;  /* 0x0000005103007233 */ /* 0x000fe20003803000 */
[----:B------:R-:W-:-:S04]  /*5f70*/  F2FP.PACK_AB R2, R123, R125 ;  /* 0x0000007d7b02723e */ /* 0x000fc800000000ff */
[----:B------:R-:W-:Y:S02]  /*5f80*/  LOP3.LUT R5, R0, R2, RZ, 0xc0, !PT ;  /* 0x0000000200057212 */ /* 0x000fe400078ec0ff */
[----:B------:R-:W-:-:S04]  /*5f90*/  IADD3 R0, R100, 0x3, RZ ;  /* 0x0000000364007810 */ /* 0x000fc80007ffe0ff */
[----:B------:R-:W-:-:S05]  /*5fa0*/  LOP3.LUT R0, R97, UR27, R0, 0x96, !PT ;  /* 0x0000001b61007c12 */ /* 0x000fca000f8e9600 */
[----:B------:R-:W-:Y:S01]  /*5fb0*/  IMAD.WIDE.U32 R14, R0, -0x326172a9, RZ ;  /* 0xcd9e8d57000e7825 */ /* 0x000fe200078e00ff */
[C---:B---3--:R-:W-:Y:S04]  /*5fc0*/  HMMA.16816.F32 R68, R4.reuse, R24, R68 ;  /* 0x000000180444723c */ /* 0x048fe80000001844 */
[----:B------:R-:W-:Y:S02]  /*5fd0*/  LOP3.LUT R0, R15, UR15, R80, 0x96, !PT ;  /* 0x0000000f0f007c12 */ /* 0x000fe4000f8e9650 */
[----:B------:R-:W-:Y:S02]  /*5fe0*/  LOP3.LUT R2, R59, UR13, R14, 0x96, !PT ;  /* 0x0000000d3b027c12 */ /* 0x000fe4000f8e960e */
[----:B------:R-:W-:Y:S03]  /*5ff0*/  HMMA.16816.F32 R152, R4, R26, R52 ;  /* 0x0000001a0498723c */ /* 0x000fe60000001834 */
[----:B------:R-:W-:-:S05]  /*6000*/  IMAD.WIDE.U32 R2, R2, -0x2daee0ad, RZ ;  /* 0xd2511f5302027825 */ /* 0x000fca00078e00ff */
[C---:B----4-:R-:W-:Y:S08]  /*6010*/  HMMA.16816.F32 R48, R4.reuse, R44, R48 ;  /* 0x0000002c0430723c */ /* 0x050ff00000001830 */
[----:B------:R-:W-:Y:S07]  /*6020*/  HMMA.16816.F32 R84, R4, R46, R40 ;  /* 0x0000002e0454723c */ /* 0x000fee0000001828 */
[----:B------:R-:W-:Y:S01]  /*6030*/  IMAD.WIDE.U32 R4, R0, -0x2daee0ad, RZ ;  /* 0xd2511f5300047825 */ /* 0x000fe200078e00ff */
[----:B------:R-:W-:-:S02]  /*6040*/  LOP3.LUT R6, R29, UR15, R80, 0x96, !PT ;  /* 0x0000000f1d067c12 */ /* 0x000fc4000f8e9650 */
[----:B------:R-:W-:Y:S02]  /*6050*/  LOP3.LUT R7, R59, UR13, R28, 0x96, !PT ;  /* 0x0000000d3b077c12 */ /* 0x000fe4000f8e961c */
[----:B------:R-:W-:Y:S02]  /*6060*/  LOP3.LUT R0, R5, UR12, R92, 0x96, !PT ;  /* 0x0000000c05007c12 */ /* 0x000fe4000f8e965c */
[----:B------:R-:W-:Y:S01]  /*6070*/  LOP3.LUT R29, R9, UR7, R10, 0x96, !PT ;  /* 0x00000007091d7c12 */ /* 0x000fe2000f8e960a */
[----:B------:R-:W-:Y:S01]  /*6080*/  IMAD.WIDE.U32 R10, R6, -0x2daee0ad, RZ ;  /* 0xd2511f53060a7825 */ /* 0x000fe200078e00ff */
[----:B------:R-:W-:-:S03]  /*6090*/  LOP3.LUT R3, R3, UR10, R4, 0x96, !PT ;  /* 0x0000000a03037c12 */ /* 0x000fc6000f8e9604 */
[----:B------:R-:W-:Y:S01]  /*60a0*/  IMAD.WIDE.U32 R4, R0, -0x326172a9, RZ ;  /* 0xcd9e8d5700047825 */ /* 0x000fe200078e00ff */
[----:B------:R-:W-:-:S03]  /*60b0*/  LOP3.LUT R0, R11, UR12, R92, 0x96, !PT ;  /* 0x0000000c0b007c12 */ /* 0x000fc6000f8e965c */
[----:B------:R-:W-:-:S04]  /*60c0*/  IMAD.WIDE.U32 R8, R7, -0x2daee0ad, RZ ;  /* 0xd2511f5307087825 */ /* 0x000fc800078e00ff */
[----:B------:R-:W-:Y:S01]  /*60d0*/  IMAD.WIDE.U32 R6, R3, -0x326172a9, RZ ;  /* 0xcd9e8d5703067825 */ /* 0x000fe200078e00ff */
[----:B------:R-:W-:Y:S02]  /*60e0*/  LOP3.LUT R3, R5, UR11, R58, 0x96, !PT ;  /* 0x0000000b05037c12 */ /* 0x000fe4000f8e963a */
[----:B------:R-:W-:Y:S01]  /*60f0*/  LOP3.LUT R9, R9, UR10, R10, 0x96, !PT ;  /* 0x0000000a09097c12 */ /* 0x000fe2000f8e960a */
[----:B------:R-:W-:Y:S01]  /*6100*/  IMAD.WIDE.U32 R10, R0, -0x326172a9, RZ ;  /* 0xcd9e8d57000a7825 */ /* 0x000fe200078e00ff */
[----:B------:R-:W-:-:S03]  /*6110*/  LOP3.LUT R0, R7, UR9, R4, 0x96, !PT ;  /* 0x0000000907007c12 */ /* 0x000fc6000f8e9604 */
        /* <DEDUP_REMOVED lines=14> */
[----:B------:R-:W-:Y:S01]  /*6200*/  FFMA.FTZ R0, R169, c[0x0][0x23c], -R16 ;  /* 0x00008f00a9007a23 */ /* 0x000fe20000010810 */
[----:B------:R-:W-:Y:S01]  /*6210*/  LOP3.LUT R23, R3, UR17, R4, 0x96, !PT ;  /* 0x0000001103177c12 */ /* 0x000fe2000f8e9604 */
[----:B------:R-:W-:Y:S01]  /*6220*/  IMAD.MOV.U32 R167, RZ, RZ, R122 ;  /* 0x000000ffffa77224 */ /* 0x000fe200078e007a */
[C---:B------:R-:W-:Y:S01]  /*6230*/  LOP3.LUT R39, R2.reuse, 0xffff, RZ, 0xc0, !PT ;  /* 0x0000ffff02277812 */ /* 0x040fe200078ec0ff */
[----:B------:R1:W-:Y:S01]  /*6240*/  MUFU.EX2 R122, R0 ;  /* 0x00000000007a7308 */ /* 0x0003e20000000800 */
[----:B------:R-:W-:Y:S01]  /*6250*/  LOP3.LUT R42, R2, 0xff, RZ, 0xc0, !PT ;  /* 0x000000ff022a7812 */ /* 0x000fe200078ec0ff */
[----:B------:R-:W-:Y:S01]  /*6260*/  IMAD.WIDE.U32 R4, R7, -0x326172a9, RZ ;  /* 0xcd9e8d5707047825 */ /* 0x000fe200078e00ff */
[--C-:B------:R-:W-:Y:S02]  /*6270*/  SHF.R.U32.HI R41, RZ, 0x10, R2.reuse ;  /* 0x00000010ff297819 */ /* 0x100fe40000011602 */
[----:B------:R-:W-:Y:S01]  /*6280*/  SHF.R.U32.HI R40, RZ, 0x18, R2 ;  /* 0x00000018ff287819 */ /* 0x000fe20000011602 */
[----:B------:R-:W-:-:S04]  /*6290*/  IMAD.WIDE.U32 R2, R6, -0x326172a9, RZ ;  /* 0xcd9e8d5706027825 */ /* 0x000fc800078e00ff */
[----:B------:R-:W-:Y:S02]  /*62a0*/  IMAD.MOV.U32 R89, RZ, RZ, R57 ;  /* 0x000000ffff597224 */ /* 0x000fe400078e0039 */
[----:B------:R-:W-:Y:S02]  /*62b0*/  IMAD.MOV.U32 R57, RZ, RZ, R121 ;  /* 0x000000ffff397224 */ /* 0x000fe400078e0079 */
[----:B-1----:R-:W-:-:S04]  /*62c0*/  FFMA.FTZ R0, R161, c[0x0][0x23c], -R16 ;  /* 0x00008f00a1007a23 */ /* 0x002fc80000010810 */
[----:B------:R1:W-:Y:S01]  /*62d0*/  MUFU.EX2 R121, R0 ;  /* 0x0000000000797308 */ /* 0x0003e20000000800 */
[----:B------:R-:W-:Y:S02]  /*62e0*/  LOP3.LUT R9, R5, UR7, R12, 0x96, !PT ;  /* 0x0000000705097c12 */ /* 0x000fe4000f8e960c */
[C---:B------:R-:W-:Y:S02]  /*62f0*/  LOP3.LUT R6, R2.reuse, 0xff, RZ, 0xc0, !PT ;  /* 0x000000ff02067812 */ /* 0x040fe400078ec0ff */
[--C-:B------:R-:W-:Y:S02]  /*6300*/  SHF.R.U32.HI R5, RZ, 0x10, R2.reuse ;  /* 0x00000010ff057819 */ /* 0x100fe40000011602 */
[----:B------:R-:W-:Y:S02]  /*6310*/  SHF.R.U32.HI R7, RZ, 0x18, R2 ;  /* 0x00000018ff077819 */ /* 0x000fe40000011602 */
[----:B-1----:R-:W-:Y:S02]  /*6320*/  LOP3.LUT R0, R3, UR17, R4, 0x96, !PT ;  /* 0x0000001103007c12 */ /* 0x002fe4000f8e9604 */
[----:B------:R-:W-:-:S04]  /*6330*/  LOP3.LUT R3, R2, 0xffff, RZ, 0xc0, !PT ;  /* 0x0000ffff02037812 */ /* 0x000fc800078ec0ff */
[----:B------:R-:W-:Y:S01]  /*6340*/  SHF.R.U32.HI R2, RZ, 0x8, R3 ;  /* 0x00000008ff027819 */ /* 0x000fe20000011603 */
[----:B------:R-:W-:Y:S02]  /*6350*/  FFMA.FTZ R3, R156, c[0x0][0x23c], -R16 ;  /* 0x00008f009c037a23 */ /* 0x000fe40000010810 */
[----:B------:R-:W-:Y:S01]  /*6360*/  IMAD.MOV.U32 R168, RZ, RZ, R119 ;  /* 0x000000ffffa87224 */ /* 0x000fe200078e0077 */
[----:B------:R-:W-:Y:S01]  /*6370*/  PRMT R8, R6, 0x5410, R2 ;  /* 0x0000541006087816 */ /* 0x000fe20000000002 */
[----:B------:R1:W-:Y:S01]  /*6380*/  MUFU.EX2 R119, R3 ;  /* 0x0000000300777308 */ /* 0x0003e20000000800 */
[----:B------:R-:W-:Y:S01]  /*6390*/  FFMA.FTZ R4, R157, c[0x0][0x23c], -R16 ;  /* 0x00008f009d047a23 */ /* 0x000fe20000010810 */
[----:B------:R-:W-:Y:S01]  /*63a0*/  LOP3.LUT R2, R0, 0xffff, RZ, 0xc0, !PT ;  /* 0x0000ffff00027812 */ /* 0x000fe200078ec0ff */
[----:B------:R-:W-:-:S05]  /*63b0*/  IMAD.MOV.U32 R150, RZ, RZ, R120 ;  /* 0x000000ffff967224 */ /* 0x000fca00078e0078 */
[----:B------:R2:W-:Y:S01]  /*63c0*/  MUFU.EX2 R120, R4 ;  /* 0x0000000400787308 */ /* 0x0005e20000000800 */
[----:B-1----:R-:W-:-:S04]  /*63d0*/  LOP3.LUT R3, R5, 0xff, RZ, 0xc0, !PT ;  /* 0x000000ff05037812 */ /* 0x002fc800078ec0ff */
[----:B------:R-:W-:Y:S02]  /*63e0*/  PRMT R7, R3, 0x5410, R7 ;  /* 0x0000541003077816 */ /* 0x000fe40000000007 */
[----:B------:R-:W-:Y:S01]  /*63f0*/  SHF.R.U32.HI R3, RZ, 0x8, R2 ;  /* 0x00000008ff037819 */ /* 0x000fe20000011602 */
[----:B--2---:R-:W-:Y:S01]  /*6400*/  FFMA.FTZ R4, R217, c[0x0][0x23c], -R17 ;  /* 0x00008f00d9047a23 */ /* 0x004fe20000010811 */
[----:B------:R-:W-:Y:S01]  /*6410*/  LOP3.LUT R2, R0, 0xff, RZ, 0xc0, !PT ;  /* 0x000000ff00027812 */ /* 0x000fe200078ec0ff */
[----:B------:R-:W-:Y:S02]  /*6420*/  IMAD.MOV.U32 R164, RZ, RZ, R116 ;  /* 0x000000ffffa47224 */ /* 0x000fe400078e0074 */
[----:B------:R1:W-:Y:S01]  /*6430*/  MUFU.EX2 R116, R4 ;  /* 0x0000000400747308 */ /* 0x0003e20000000800 */
[----:B------:R-:W-:Y:S01]  /*6440*/  PRMT R6, R2, 0x5410, R3 ;  /* 0x0000541002067816 */ /* 0x000fe20000000003 */
[----:B------:R-:W-:Y:S01]  /*6450*/  FFMA.FTZ R3, R163, c[0x0][0x23c], -R17 ;  /* 0x00008f00a3037a23 */ /* 0x000fe20000010811 */
[----:B------:R-:W-:Y:S01]  /*6460*/  SHF.R.U32.HI R2, RZ, 0x10, R0 ;  /* 0x00000010ff027819 */ /* 0x000fe20000011600 */
[----:B------:R-:W-:-:S02]  /*6470*/  IMAD.MOV.U32 R99, RZ, RZ, R118 ;  /* 0x000000ffff637224 */ /* 0x000fc400078e0076 */
[----:B------:R-:W-:Y:S02]  /*6480*/  IMAD.MOV.U32 R100, RZ, RZ, R117 ;  /* 0x000000ffff647224 */ /* 0x000fe400078e0075 */
[----:B------:R-:W-:Y:S01]  /*6490*/  MUFU.EX2 R117, R3 ;  /* 0x0000000300757308 */ /* 0x000fe20000000800 */
[----:B-1----:R-:W-:-:S07]  /*64a0*/  FFMA.FTZ R4, R202, c[0x0][0x23c], -R17 ;  /* 0x00008f00ca047a23 */ /* 0x002fce0000010811 */
[----:B------:R1:W2:Y:S01]  /*64b0*/  MUFU.EX2 R118, R4 ;  /* 0x0000000400767308 */ /* 0x0002a20000000800 */
[----:B------:R-:W-:Y:S01]  /*64c0*/  IMAD.MOV.U32 R160, RZ, RZ, R114 ;  /* 0x000000ffffa07224 */ /* 0x000fe200078e0072 */
[----:B------:R-:W-:Y:S02]  /*64d0*/  LOP3.LUT R38, R63, UR13, R14, 0x96, !PT ;  /* 0x0000000d3f267c12 */ /* 0x000fe4000f8e960e */
[----:B-1----:R-:W-:Y:S02]  /*64e0*/  SHF.R.U32.HI R4, RZ, 0x18, R0 ;  /* 0x00000018ff047819 */ /* 0x002fe40000011600 */
[----:B------:R-:W-:Y:S01]  /*64f0*/  LOP3.LUT R0, R2, 0xff, RZ, 0xc0, !PT ;  /* 0x000000ff02007812 */ /* 0x000fe200078ec0ff */
[----:B------:R-:W-:-:S04]  /*6500*/  FFMA.FTZ R2, R203, c[0x0][0x23c], -R17 ;  /* 0x00008f00cb027a23 */ /* 0x000fc80000010811 */
[----:B------:R1:W3:Y:S01]  /*6510*/  MUFU.EX2 R114, R2 ;  /* 0x0000000200727308 */ /* 0x0002e20000000800 */
[----:B------:R-:W-:Y:S01]  /*6520*/  PRMT R5, R0, 0x5410, R4 ;  /* 0x0000541000057816 */ /* 0x000fe20000000004 */
[----:B------:R-:W-:Y:S01]  /*6530*/  HSET2.LE.AND R0, R8, R81, PT ;  /* 0x0000005108007233 */ /* 0x000fe20003803000 */
[----:B--2---:R-:W-:Y:S02]  /*6540*/  F2FP.PACK_AB R3, R117, R118 ;  /* 0x000000767503723e */ /* 0x004fe400000000ff */
[----:B------:R-:W-:Y:S02]  /*6550*/  F2FP.PACK_AB R4, R121, R122 ;  /* 0x0000007a7904723e */ /* 0x000fe400000000ff */
[----:B------:R-:W-:Y:S02]  /*6560*/  LOP3.LUT R37, R15, UR15, R82, 0x96, !PT ;  /* 0x0000000f0f257c12 */ /* 0x000fe4000f8e9652 */
[----:B-1----:R-:W-:-:S04]  /*6570*/  F2FP.PACK_AB R2, R119, R120 ;  /* 0x000000787702723e */ /* 0x002fc800000000ff */
[----:B------:R-:W-:Y:S01]  /*6580*/  LOP3.LUT R14, R0, R2, RZ, 0xc0, !PT ;  /* 0x00000002000e7212 */ /* 0x000fe200078ec0ff */
[--C-:B------:R-:W-:Y:S02]  /*6590*/  HSET2.LE.AND R0, R7, R81.reuse, PT ;  /* 0x0000005107007233 */ /* 0x100fe40003803000 */
[----:B------:R-:W-:-:S03]  /*65a0*/  HSET2.LE.AND R2, R6, R81, PT ;  /* 0x0000005106027233 */ /* 0x000fc60003803000 */
[----:B------:R-:W-:Y:S01]  /*65b0*/  LOP3.LUT R15, R0, R3, RZ, 0xc0, !PT ;  /* 0x00000003000f7212 */ /* 0x000fe200078ec0ff */
[----:B------:R-:W-:Y:S01]  /*65c0*/  HSET2.LE.AND R0, R5, R81, PT ;  /* 0x0000005105007233 */ /* 0x000fe20003803000 */
[----:B------:R-:W-:Y:S02]  /*65d0*/  LOP3.LUT R12, R2, R4, RZ, 0xc0, !PT ;  /* 0x00000004020c7212 */ /* 0x000fe400078ec0ff */
[----:B---3--:R-:W-:-:S04]  /*65e0*/  F2FP.PACK_AB R2, R114, R116 ;  /* 0x000000747202723e */ /* 0x008fc800000000ff */
[----:B------:R-:W-:Y:S01]  /*65f0*/  LOP3.LUT R13, R0, R2, RZ, 0xc0, !PT ;  /* 0x00000002000d7212 */ /* 0x000fe200078ec0ff */
[----:B------:R-:W-:Y:S02]  /*6600*/  FFMA.FTZ R0, R171, c[0x0][0x23c], -R16 ;  /* 0x00008f00ab007a23 */ /* 0x000fe40000010810 */
[----:B------:R-:W-:Y:S02]  /*6610*/  IMAD.MOV.U32 R165, RZ, RZ, R113 ;  /* 0x000000ffffa57224 */ /* 0x000fe400078e0071 */
[----:B------:R1:W-:Y:S01]  /*6620*/  MUFU.EX2 R113, R0 ;  /* 0x0000000000717308 */ /* 0x0003e20000000800 */
[----:B------:R-:W-:Y:S02]  /*6630*/  IMAD.MOV.U32 R96, RZ, RZ, R112 ;  /* 0x000000ffff607224 */ /* 0x000fe400078e0070 */
[--C-:B------:R-:W-:Y:S02]  /*6640*/  FFMA.FTZ R3, R184, c[0x0][0x23c], -R16.reuse ;  /* 0x00008f00b8037a23 */ /* 0x100fe40000010810 */
[----:B-1----:R-:W-:-:S04]  /*6650*/  FFMA.FTZ R0, R159, c[0x0][0x23c], -R16 ;  /* 0x00008f009f007a23 */ /* 0x002fc80000010810 */
[----:B------:R1:W-:Y:S01]  /*6660*/  MUFU.EX2 R112, R0 ;  /* 0x0000000000707308 */ /* 0x0003e20000000800 */
[----:B------:R-:W-:Y:S02]  /*6670*/  IMAD.MOV.U32 R97, RZ, RZ, R115 ;  /* 0x000000ffff617224 */ /* 0x000fe400078e0073 */
[----:B-1----:R-:W-:-:S05]  /*6680*/  FFMA.FTZ R0, R101, c[0x0][0x23c], -R16 ;  /* 0x00008f0065007a23 */ /* 0x002fca0000010810 */
[----:B------:R1:W-:Y:S01]  /*6690*/  MUFU.EX2 R107, R0 ;  /* 0x00000000006b7308 */ /* 0x0003e20000000800 */
[----:B------:R-:W-:Y:S02]  /*66a0*/  IMAD.MOV.U32 R148, RZ, RZ, R31 ;  /* 0x000000ffff947224 */ /* 0x000fe400078e001f */
[----:B------:R-:W-:-:S05]  /*66b0*/  IMAD.WIDE.U32 R6, R37, -0x2daee0ad, RZ ;  /* 0xd2511f5325067825 */ /* 0x000fca00078e00ff */
[----:B------:R2:W-:Y:S01]  /*66c0*/  MUFU.EX2 R115, R3 ;  /* 0x0000000300737308 */ /* 0x0005e20000000800 */
[----:B-1----:R-:W-:-:S07]  /*66d0*/  FFMA.FTZ R0, R158, c[0x0][0x23c], -R16 ;  /* 0x00008f009e007a23 */ /* 0x002fce0000010810 */
[----:B------:R1:W-:Y:S01]  /*66e0*/  MUFU.EX2 R106, R0 ;  /* 0x00000000006a7308 */ /* 0x0003e20000000800 */
[----:B--2---:R-:W-:-:S05]  /*66f0*/  IMAD.WIDE.U32 R2, R9, -0x2daee0ad, RZ ;  /* 0xd2511f5309027825 */ /* 0x004fca00078e00ff */
[----:B------:R-:W-:Y:S01]  /*6700*/  LOP3.LUT R20, R3, UR16, R20, 0x96, !PT ;  /* 0x0000001003147c12 */ /* 0x000fe2000f8e9614 */
[----:B-1----:R-:W-:Y:S01]  /*6710*/  FFMA.FTZ R0, R111, c[0x0][0x23c], -R16 ;  /* 0x00008f006f007a23 */ /* 0x002fe20000010810 */
[----:B------:R-:W-:-:S03]  /*6720*/  LOP3.LUT R31, R2, 0xffff, RZ, 0xc0, !PT ;  /* 0x0000ffff021f7812 */ /* 0x000fc600078ec0ff */
[----:B------:R1:W-:Y:S01]  /*6730*/  MUFU.EX2 R105, R0 ;  /* 0x0000000000697308 */ /* 0x0003e20000000800 */
[----:B------:R-:W-:Y:S02]  /*6740*/  LOP3.LUT R34, R2, 0xff, RZ, 0xc0, !PT ;  /* 0x000000ff02227812 */ /* 0x000fe400078ec0ff */
[--C-:B------:R-:W-:Y:S02]  /*6750*/  SHF.R.U32.HI R33, RZ, 0x10, R2.reuse ;  /* 0x00000010ff217819 */ /* 0x100fe40000011602 */
[----:B------:R-:W-:Y:S01]  /*6760*/  SHF.R.U32.HI R35, RZ, 0x18, R2 ;  /* 0x00000018ff237819 */ /* 0x000fe20000011602 */
[----:B------:R-:W-:Y:S01]  /*6770*/  IMAD.WIDE.U32 R2, R11, -0x2daee0ad, RZ ;  /* 0xd2511f530b027825 */ /* 0x000fe200078e00ff */
[----:B------:R-:W-:Y:S03]  /*6780*/  HMMA.16816.F32 R144, R12, R24, R144 ;  /* 0x000000180c90723c */ /* 0x000fe60000001890 */
[----:B------:R-:W-:-:S02]  /*6790*/  IMAD.MOV.U32 R166, RZ, RZ, R30 ;  /* 0x000000ffffa67224 */ /* 0x000fc400078e001e */
[----:B-1----:R-:W-:-:S03]  /*67a0*/  FFMA.FTZ R0, R102, c[0x0][0x23c], -R16 ;  /* 0x00008f0066007a23 */ /* 0x002fc60000010810 */
[----:B------:R-:W-:Y:S01]  /*67b0*/  HMMA.16816.F32 R64, R12, R26, R64 ;  /* 0x0000001a0c40723c */ /* 0x000fe20000001840 */
[----:B------:R1:W-:Y:S01]  /*67c0*/  MUFU.EX2 R104, R0 ;  /* 0x0000000000687308 */ /* 0x0003e20000000800 */
[----:B------:R-:W-:Y:S02]  /*67d0*/  LOP3.LUT R22, R3, UR16, R22, 0x96, !PT ;  /* 0x0000001003167c12 */ /* 0x000fe4000f8e9616 */
[C---:B------:R-:W-:Y:S02]  /*67e0*/  LOP3.LUT R25, R2.reuse, 0xffff, RZ, 0xc0, !PT ;  /* 0x0000ffff02197812 */ /* 0x040fe400078ec0ff */
[----:B------:R-:W-:Y:S02]  /*67f0*/  LOP3.LUT R30, R2, 0xff, RZ, 0xc0, !PT ;  /* 0x000000ff021e7812 */ /* 0x000fe400078ec0ff */
[--C-:B------:R-:W-:Y:S02]  /*6800*/  SHF.R.U32.HI R27, RZ, 0x10, R2.reuse ;  /* 0x00000010ff1b7819 */ /* 0x100fe40000011602 */
[----:B------:R-:W-:Y:S01]  /*6810*/  SHF.R.U32.HI R32, RZ, 0x18, R2 ;  /* 0x00000018ff207819 */ /* 0x000fe20000011602 */
[----:B------:R-:W-:Y:S01]  /*6820*/  IMAD.WIDE.U32 R2, R29, -0x2daee0ad, RZ ;  /* 0xd2511f531d027825 */ /* 0x000fe200078e00ff */
[----:B-1----:R-:W-:-:S04]  /*6830*/  LOP3.LUT R0, R7, UR12, R94, 0x96, !PT ;  /* 0x0000000c07007c12 */ /* 0x002fc8000f8e965e */
[----:B------:R-:W-:Y:S01]  /*6840*/  LOP3.LUT R10, R3, UR16, R36, 0x96, !PT ;  /* 0x00000010030a7c12 */ /* 0x000fe2000f8e9624 */
[----:B------:R-:W-:Y:S01]  /*6850*/  IMAD.WIDE.U32 R4, R0, -0x326172a9, RZ ;  /* 0xcd9e8d5700047825 */ /* 0x000fe200078e00ff */
[C---:B------:R-:W-:Y:S02]  /*6860*/  LOP3.LUT R24, R2.reuse, 0xffff, RZ, 0xc0, !PT ;  /* 0x0000ffff02187812 */ /* 0x040fe400078ec0ff */
[----:B------:R-:W-:Y:S01]  /*6870*/  LOP3.LUT R29, R2, 0xff, RZ, 0xc0, !PT ;  /* 0x000000ff021d7812 */ /* 0x000fe200078ec0ff */
[----:B------:R-:W-:Y:S01]  /*6880*/  FFMA.FTZ R3, R170, c[0x0][0x23c], -R16 ;  /* 0x00008f00aa037a23 */ /* 0x000fe20000010810 */
[--C-:B------:R-:W-:Y:S02]  /*6890*/  SHF.R.U32.HI R26, RZ, 0x10, R2.reuse ;  /* 0x00000010ff1a7819 */ /* 0x100fe40000011602 */
[----:B------:R-:W-:Y:S01]  /*68a0*/  SHF.R.U32.HI R28, RZ, 0x18, R2 ;  /* 0x00000018ff1c7819 */ /* 0x000fe20000011602 */
[----:B------:R-:W-:Y:S01]  /*68b0*/  FFMA.FTZ R2, R103, c[0x0][0x23c], -R16 ;  /* 0x00008f0067027a23 */ /* 0x000fe20000010810 */
[----:B------:R-:W-:Y:S01]  /*68c0*/  LOP3.LUT R0, R5, UR11, R62, 0x96, !PT ;  /* 0x0000000b05007c12 */ /* 0x000fe2000f8e963e */
[----:B------:R-:W-:Y:S04]  /*68d0*/  MUFU.EX2 R101, R3 ;  /* 0x0000000300657308 */ /* 0x000fe80000000800 */
[----:B------:R-:W-:-:S04]  /*68e0*/  IMAD.WIDE.U32 R8, R0, -0x2daee0ad, RZ ;  /* 0xd2511f5300087825 */ /* 0x000fc800078e00ff */
[----:B------:R1:W-:Y:S01]  /*68f0*/  MUFU.EX2 R102, R2 ;  /* 0x0000000200667308 */ /* 0x0003e20000000800 */
[----:B------:R-:W-:Y:S02]  /*6900*/  FFMA.FTZ R7, R110, c[0x0][0x23c], -R16 ;  /* 0x00008f006e077a23 */ /* 0x000fe40000010810 */
[----:B------:R-:W-:Y:S02]  /*6910*/  IMAD.MOV.U32 R110, RZ, RZ, R100 ;  /* 0x000000ffff6e7224 */ /* 0x000fe400078e0064 */
[----:B-1----:R-:W-:-:S05]  /*6920*/  IMAD.WIDE.U32 R2, R38, -0x2daee0ad, RZ ;  /* 0xd2511f5326027825 */ /* 0x002fca00078e00ff */
[----:B------:R-:W-:Y:S02]  /*6930*/  LOP3.LUT R3, R3, UR10, R6, 0x96, !PT ;  /* 0x0000000a03037c12 */ /* 0x000fe4000f8e9606 */
[----:B------:R-:W-:Y:S01]  /*6940*/  LOP3.LUT R0, R9, UR8, R2, 0x96, !PT ;  /* 0x0000000809007c12 */ /* 0x000fe2000f8e9602 */
[----:B------:R1:W-:Y:S02]  /*6950*/  MUFU.EX2 R100, R7 ;  /* 0x0000000700647308 */ /* 0x0003e40000000800 */
[----:B------:R-:W-:-:S04]  /*6960*/  IMAD.WIDE.U32 R2, R3, -0x326172a9, RZ ;  /* 0xcd9e8d5703027825 */ /* 0x000fc800078e00ff */
[----:B------:R-:W-:Y:S01]  /*6970*/  FFMA.FTZ R11, R109, c[0x0][0x23c], -R16 ;  /* 0x00008f006d0b7a23 */ /* 0x000fe20000010810 */
[----:B------:R-:W-:Y:S01]  /*6980*/  LOP3.LUT R4, R3, UR9, R4, 0x96, !PT ;  /* 0x0000000903047c12 */ /* 0x000fe2000f8e9604 */
[----:B------:R-:W-:Y:S02]  /*6990*/  FFMA.FTZ R16, R108, c[0x0][0x23c], -R16 ;  /* 0x00008f006c107a23 */ /* 0x000fe40000010810 */
[----:B------:R-:W-:Y:S02]  /*69a0*/  IMAD.MOV.U32 R108, RZ, RZ, R96 ;  /* 0x000000ffff6c7224 */ /* 0x000fe400078e0060 */
[----:B-1----:R-:W-:-:S04]  /*69b0*/  IMAD.WIDE.U32 R6, R0, -0x326172a9, RZ ;  /* 0xcd9e8d5700067825 */ /* 0x002fc800078e00ff */
[----:B------:R-:W-:Y:S01]  /*69c0*/  FFMA.FTZ R0, R187, c[0x0][0x23c], -R17 ;  /* 0x00008f00bb007a23 */ /* 0x000fe20000010811 */
[----:B------:R-:W-:-:S03]  /*69d0*/  LOP3.LUT R2, R7, UR7, R2, 0x96, !PT ;  /* 0x0000000707027c12 */ /* 0x000fc6000f8e9602 */
[----:B------:R1:W-:Y:S01]  /*69e0*/  MUFU.EX2 R96, R0 ;  /* 0x0000000000607308 */ /* 0x0003e20000000800 */
[----:B------:R-:W-:Y:S02]  /*69f0*/  FFMA.FTZ R3, R218, c[0x0][0x23c], -R17 ;  /* 0x00008f00da037a23 */ /* 0x000fe40000010811 */
[----:B------:R-:W-:-:S04]  /*6a00*/  IMAD.WIDE.U32 R4, R4, -0x2daee0ad, RZ ;  /* 0xd2511f5304047825 */ /* 0x000fc800078e00ff */
[----:B------:R-:W-:Y:S02]  /*6a10*/  IMAD.MOV.U32 R109, RZ, RZ, R97 ;  /* 0x000000ffff6d7224 */ /* 0x000fe400078e0061 */
[----:B------:R2:W-:Y:S01]  /*6a20*/  MUFU.EX2 R97, R3 ;  /* 0x0000000300617308 */ /* 0x0005e20000000800 */
[----:B-1----:R-:W-:-:S07]  /*6a30*/  FFMA.FTZ R0, R186, c[0x0][0x23c], -R17 ;  /* 0x00008f00ba007a23 */ /* 0x002fce0000010811 */
[----:B------:R1:W-:Y:S01]  /*6a40*/  MUFU.EX2 R95, R0 ;  /* 0x00000000005f7308 */ /* 0x0003e20000000800 */
[----:B------:R-:W-:Y:S01]  /*6a50*/  LOP3.LUT R5, R5, UR6, R8, 0x96, !PT ;  /* 0x0000000605057c12 */ /* 0x000fe2000f8e9608 */
[----:B------:R-:W-:Y:S02]  /*6a60*/  IMAD.MOV.U32 R111, RZ, RZ, R99 ;  /* 0x000000ffff6f7224 */ /* 0x000fe400078e0063 */
[----:B--2---:R-:W-:-:S04]  /*6a70*/  IMAD.WIDE.U32 R2, R2, -0x2daee0ad, RZ ;  /* 0xd2511f5302027825 */ /* 0x004fc800078e00ff */
[----:B------:R2:W-:Y:S01]  /*6a80*/  MUFU.EX2 R99, R11 ;  /* 0x0000000b00637308 */ /* 0x0005e20000000800 */
[----:B-1----:R-:W-:Y:S01]  /*6a90*/  FFMA.FTZ R0, R162, c[0x0][0x23c], -R17 ;  /* 0x00008f00a2007a23 */ /* 0x002fe20000010811 */
[----:B------:R-:W-:-:S06]  /*6aa0*/  LOP3.LUT R21, R3, UR16, R4, 0x96, !PT ;  /* 0x0000001003157c12 */ /* 0x000fcc000f8e9604 */
[----:B------:R1:W-:Y:S01]  /*6ab0*/  MUFU.EX2 R93, R0 ;  /* 0x00000000005d7308 */ /* 0x0003e20000000800 */
[C---:B------:R-:W-:Y:S02]  /*6ac0*/  LOP3.LUT R9, R2.reuse, 0xffff, RZ, 0xc0, !PT ;  /* 0x0000ffff02097812 */ /* 0x040fe400078ec0ff */
[--C-:B------:R-:W-:Y:S02]  /*6ad0*/  SHF.R.U32.HI R37, RZ, 0x10, R2.reuse ;  /* 0x00000010ff257819 */ /* 0x100fe40000011602 */
[----:B--2---:R-:W-:Y:S02]  /*6ae0*/  LOP3.LUT R11, R2, 0xff, RZ, 0xc0, !PT ;  /* 0x000000ff020b7812 */ /* 0x004fe400078ec0ff */
[----:B------:R-:W-:Y:S01]  /*6af0*/  SHF.R.U32.HI R38, RZ, 0x18, R2 ;  /* 0x00000018ff267819 */ /* 0x000fe20000011602 */
[----:B------:R-:W-:-:S04]  /*6b00*/  IMAD.WIDE.U32 R2, R5, -0x326172a9, RZ ;  /* 0xcd9e8d5705027825 */ /* 0x000fc800078e00ff */
[----:B-1----:R-:W-:-:S04]  /*6b10*/  FFMA.FTZ R0, R185, c[0x0][0x23c], -R17 ;  /* 0x00008f00b9007a23 */ /* 0x002fc80000010811 */
[----:B------:R1:W-:Y:S01]  /*6b20*/  MUFU.EX2 R94, R0 ;  /* 0x00000000005e7308 */ /* 0x0003e20000000800 */
[C---:B------:R-:W-:Y:S02]  /*6b30*/  LOP3.LUT R52, R2.reuse, 0xffff, RZ, 0xc0, !PT ;  /* 0x0000ffff02347812 */ /* 0x040fe400078ec0ff */
[----:B------:R-:W-:Y:S02]  /*6b40*/  LOP3.LUT R55, R2, 0xff, RZ, 0xc0, !PT ;  /* 0x000000ff02377812 */ /* 0x000fe400078ec0ff */
[--C-:B------:R-:W-:Y:S02]  /*6b50*/  SHF.R.U32.HI R53, RZ, 0x10, R2.reuse ;  /* 0x00000010ff357819 */ /* 0x100fe40000011602 */
[----:B------:R-:W-:Y:S01]  /*6b60*/  SHF.R.U32.HI R54, RZ, 0x18, R2 ;  /* 0x00000018ff367819 */ /* 0x000fe20000011602 */
[----:B------:R-:W-:Y:S02]  /*6b70*/  FFMA.FTZ R2, R220, c[0x0][0x23c], -R19 ;  /* 0x00008f00dc027a23 */ /* 0x000fe40000010813 */
[----:B------:R-:W-:-:S02]  /*6b80*/  IMAD.MOV.U32 R184, RZ, RZ, R201 ;  /* 0x000000ffffb87224 */ /* 0x000fc400078e00c9 */
[----:B-1----:R-:W-:-:S04]  /*6b90*/  FFMA.FTZ R0, R180, c[0x0][0x23c], -R17 ;  /* 0x00008f00b4007a23 */ /* 0x002fc80000010811 */
[----:B------:R1:W-:Y:S01]  /*6ba0*/  MUFU.EX2 R92, R0 ;  /* 0x00000000005c7308 */ /* 0x0003e20000000800 */
[----:B------:R-:W-:Y:S02]  /*6bb0*/  IMAD.MOV.U32 R201, RZ, RZ, R91 ;  /* 0x000000ffffc97224 */ /* 0x000fe400078e005b */
[----:B------:R-:W-:-:S05]  /*6bc0*/  IMAD.MOV.U32 R103, RZ, RZ, R168 ;  /* 0x000000ffff677224 */ /* 0x000fca00078e00a8 */
[----:B------:R2:W-:Y:S01]  /*6bd0*/  MUFU.EX2 R91, R2 ;  /* 0x00000002005b7308 */ /* 0x0005e20000000800 */
[----:B------:R-:W-:Y:S01]  /*6be0*/  IMAD.MOV.U32 R168, RZ, RZ, R90 ;  /* 0x000000ffffa87224 */ /* 0x000fe200078e005a */
[----:B-1----:R-:W-:-:S04]  /*6bf0*/  SHF.R.U32.HI R0, RZ, 0x8, R39 ;  /* 0x00000008ff007819 */ /* 0x002fc80000011627 */
[----:B------:R-:W-:Y:S02]  /*6c00*/  PRMT R59, R42, 0x5410, R0 ;  /* 0x000054102a3b7816 */ /* 0x000fe40000000000 */
[----:B------:R-:W-:Y:S01]  /*6c10*/  LOP3.LUT R0, R41, 0xff, RZ, 0xc0, !PT ;  /* 0x000000ff29007812 */ /* 0x000fe200078ec0ff */
[----:B--2---:R-:W-:Y:S02]  /*6c20*/  FFMA.FTZ R2, R219, c[0x0][0x23c], -R19 ;  /* 0x00008f00db027a23 */ /* 0x004fe40000010813 */
[----:B------:R-:W-:Y:S01]  /*6c30*/  IMAD.MOV.U32 R187, RZ, RZ, R57 ;  /* 0x000000ffffbb7224 */ /* 0x000fe200078e0039 */
[----:B------:R-:W-:Y:S01]  /*6c40*/  PRMT R57, R0, 0x5410, R40 ;  /* 0x0000541000397816 */ /* 0x000fe20000000028 */
[----:B------:R1:W2:Y:S01]  /*6c50*/  MUFU.EX2 R90, R2 ;  /* 0x00000002005a7308 */ /* 0x0002a20000000800 */
[----:B------:R-:W-:Y:S01]  /*6c60*/  SHF.R.U32.HI R0, RZ, 0x8, R31 ;  /* 0x00000008ff007819 */ /* 0x000fe2000001161f */
[----:B------:R-:W-:Y:S02]  /*6c70*/  IMAD.MOV.U32 R170, RZ, RZ, R160 ;  /* 0x000000ffffaa7224 */ /* 0x000fe400078e00a0 */
[----:B------:R-:W-:Y:S01]  /*6c80*/  IMAD.MOV.U32 R160, RZ, RZ, R89 ;  /* 0x000000ffffa07224 */ /* 0x000fe200078e0059 */
[----:B------:R-:W-:Y:S01]  /*6c90*/  PRMT R36, R34, 0x5410, R0 ;  /* 0x0000541022247816 */ /* 0x000fe20000000000 */
[----:B------:R-:W-:Y:S01]  /*6ca0*/  IMAD.MOV.U32 R171, RZ, RZ, R98 ;  /* 0x000000ffffab7224 */ /* 0x000fe200078e0062 */
[----:B------:R-:W-:Y:S01]  /*6cb0*/  SHF.R.U32.HI R0, RZ, 0x8, R25 ;  /* 0x00000008ff007819 */ /* 0x000fe20000011619 */
[----:B------:R3:W-:Y:S01]  /*6cc0*/  MUFU.EX2 R98, R16 ;  /* 0x0000001000627308 */ /* 0x0007e20000000800 */
[----:B-1----:R-:W-:-:S07]  /*6cd0*/  FFMA.FTZ R2, R188, c[0x0][0x23c], -R19 ;  /* 0x00008f00bc027a23 */ /* 0x002fce0000010813 */
[----:B------:R1:W-:Y:S01]  /*6ce0*/  MUFU.EX2 R89, R2 ;  /* 0x0000000200597308 */ /* 0x0003e20000000800 */
[----:B------:R-:W-:Y:S01]  /*6cf0*/  IMAD.MOV.U32 R186, RZ, RZ, R60 ;  /* 0x000000ffffba7224 */ /* 0x000fe200078e003c */
[----:B------:R-:W-:Y:S02]  /*6d00*/  PRMT R60, R30, 0x5410, R0 ;  /* 0x000054101e3c7816 */ /* 0x000fe40000000000 */
[----:B---3--:R-:W-:Y:S01]  /*6d10*/  LOP3.LUT R16, R3, UR17, R6, 0x96, !PT ;  /* 0x0000001103107c12 */ /* 0x008fe2000f8e9606 */
[----:B------:R-:W-:Y:S01]  /*6d20*/  FFMA.FTZ R3, R176, c[0x0][0x23c], -R19 ;  /* 0x00008f00b0037a23 */ /* 0x000fe20000010813 */
[----:B------:R-:W-:Y:S01]  /*6d30*/  SHF.R.U32.HI R0, RZ, 0x8, R24 ;  /* 0x00000008ff007819 */ /* 0x000fe20000011618 */
[----:B------:R-:W-:Y:S01]  /*6d40*/  IMAD.MOV.U32 R169, RZ, RZ, R88 ;  /* 0x000000ffffa97224 */ /* 0x000fe200078e0058 */
[----:B-1----:R-:W-:-:S04]  /*6d50*/  LOP3.LUT R2, R33, 0xff, RZ, 0xc0, !PT ;  /* 0x000000ff21027812 */ /* 0x002fc800078ec0ff */
[----:B------:R-:W-:Y:S02]  /*6d60*/  PRMT R25, R2, 0x5410, R35 ;  /* 0x0000541002197816 */ /* 0x000fe40000000023 */
[----:B------:R-:W-:Y:S01]  /*6d70*/  LOP3.LUT R2, R27, 0xff, RZ, 0xc0, !PT ;  /* 0x000000ff1b027812 */ /* 0x000fe200078ec0ff */
[----:B------:R1:W-:Y:S01]  /*6d80*/  MUFU.EX2 R88, R3 ;  /* 0x0000000300587308 */ /* 0x0003e20000000800 */
[----:B------:R-:W-:Y:S02]  /*6d90*/  PRMT R8, R29, 0x5410, R0 ;  /* 0x000054101d087816 */ /* 0x000fe40000000000 */
[----:B------:R-:W-:Y:S01]  /*6da0*/  PRMT R58, R2, 0x5410, R32 ;  /* 0x00005410023a7816 */ /* 0x000fe20000000020 */
[--C-:B------:R-:W-:Y:S01]  /*6db0*/  FFMA.FTZ R2, R224, c[0x0][0x23c], -R18.reuse ;  /* 0x00008f00e0027a23 */ /* 0x100fe20000010812 */
[----:B------:R-:W-:Y:S02]  /*6dc0*/  LOP3.LUT R0, R10, 0xffff, RZ, 0xc0, !PT ;  /* 0x0000ffff0a007812 */ /* 0x000fe400078ec0ff */
[----:B------:R-:W-:Y:S01]  /*6dd0*/  LOP3.LUT R4, R26, 0xff, RZ, 0xc0, !PT ;  /* 0x000000ff1a047812 */ /* 0x000fe200078ec0ff */
[----:B------:R3:W-:Y:S01]  /*6de0*/  MUFU.EX2 R80, R2 ;  /* 0x0000000200507308 */ /* 0x0007e20000000800 */
[----:B------:R-:W-:Y:S01]  /*6df0*/  HMMA.16816.F32 R40, R12, R44, R76 ;  /* 0x0000002c0c28723c */ /* 0x000fe2000000184c */
[----:B------:R-:W4:Y:S01]  /*6e00*/  LDSM.16.MT88.4 R32, [R206+0x5400] ;  /* 0x00540000ce20783b */ /* 0x000f220000004200 */
[----:B-1----:R-:W-:-:S05]  /*6e10*/  FFMA.FTZ R3, R223, c[0x0][0x23c], -R18 ;  /* 0x00008f00df037a23 */ /* 0x002fca0000010812 */
[----:B------:R1:W1:Y:S01]  /*6e20*/  MUFU.EX2 R83, R3 ;  /* 0x0000000300537308 */ /* 0x0002620000000800 */
[----:B---3--:R-:W-:Y:S02]  /*6e30*/  SHF.R.U32.HI R2, RZ, 0x8, R0 ;  /* 0x00000008ff027819 */ /* 0x008fe40000011600 */
[----:B------:R-:W-:-:S04]  /*6e40*/  LOP3.LUT R0, R10, 0xff, RZ, 0xc0, !PT ;  /* 0x000000ff0a007812 */ /* 0x000fc800078ec0ff */
[----:B------:R-:W-:Y:S01]  /*6e50*/  PRMT R0, R0, 0x5410, R2 ;  /* 0x0000541000007816 */ /* 0x000fe20000000002 */
[----:B-1----:R-:W-:Y:S01]  /*6e60*/  FFMA.FTZ R3, R189, c[0x0][0x23c], -R18 ;  /* 0x00008f00bd037a23 */ /* 0x002fe20000010812 */
[----:B------:R-:W-:-:S03]  /*6e70*/  SHF.R.U32.HI R2, RZ, 0x10, R10 ;  /* 0x00000010ff027819 */ /* 0x000fc6000001160a */
[----:B------:R1:W-:Y:S01]  /*6e80*/  MUFU.EX2 R82, R3 ;  /* 0x0000000300527308 */ /* 0x0003e20000000800 */
[----:B------:R-:W-:Y:S02]  /*6e90*/  PRMT R7, R4, 0x5410, R28 ;  /* 0x0000541004077816 */ /* 0x000fe4000000001c */
[----:B------:R-:W-:Y:S01]  /*6ea0*/  SHF.R.U32.HI R5, RZ, 0x8, R9 ;  /* 0x00000008ff057819 */ /* 0x000fe20000011609 */
[----:B------:R-:W3:Y:S01]  /*6eb0*/  LDSM.16.MT88.4 R28, [R205+0x5400] ;  /* 0x00540000cd1c783b */ /* 0x000ee20000004200 */
[----:B------:R-:W-:Y:S02]  /*6ec0*/  SHF.R.U32.HI R6, RZ, 0x18, R10 ;  /* 0x00000018ff067819 */ /* 0x000fe4000001160a */
[----:B------:R-:W-:Y:S01]  /*6ed0*/  LOP3.LUT R4, R2, 0xff, RZ, 0xc0, !PT ;  /* 0x000000ff02047812 */ /* 0x000fe200078ec0ff */
[----:B------:R-:W-:Y:S02]  /*6ee0*/  IMAD.MOV.U32 R218, RZ, RZ, R56 ;  /* 0x000000ffffda7224 */ /* 0x000fe400078e0038 */
[----:B-1----:R-:W-:-:S04]  /*6ef0*/  FFMA.FTZ R3, R178, c[0x0][0x23c], -R18 ;  /* 0x00008f00b2037a23 */ /* 0x002fc80000010812 */
[----:B------:R1:W1:Y:S01]  /*6f00*/  MUFU.EX2 R77, R3 ;  /* 0x00000003004d7308 */ /* 0x0002620000000800 */
[--C-:B------:R-:W-:Y:S01]  /*6f10*/  HSET2.LE.AND R0, R0, R81.reuse, PT ;  /* 0x0000005100007233 */ /* 0x100fe20003803000 */
[----:B------:R-:W-:Y:S02]  /*6f20*/  PRMT R56, R11, 0x5410, R5 ;  /* 0x000054100b387816 */ /* 0x000fe40000000005 */
[----:B--2---:R-:W-:Y:S02]  /*6f30*/  F2FP.PACK_AB R2, R90, R91 ;  /* 0x0000005b5a02723e */ /* 0x004fe400000000ff */
[----:B------:R-:W-:Y:S02]  /*6f40*/  PRMT R5, R4, 0x5410, R6 ;  /* 0x0000541004057816 */ /* 0x000fe40000000006 */
[----:B------:R-:W-:Y:S01]  /*6f50*/  LOP3.LUT R4, R0, R2, RZ, 0xc0, !PT ;  /* 0x0000000200047212 */ /* 0x000fe200078ec0ff */
[----:B-1----:R-:W-:Y:S02]  /*6f60*/  FFMA.FTZ R3, R177, c[0x0][0x23c], -R17 ;  /* 0x00008f00b1037a23 */ /* 0x002fe40000010811 */
[----:B------:R-:W-:-:S02]  /*6f70*/  HSET2.LE.AND R0, R5, R81, PT ;  /* 0x0000005105007233 */ /* 0x000fc40003803000 */
[----:B------:R1:W-:Y:S01]  /*6f80*/  MUFU.EX2 R79, R3 ;  /* 0x00000003004f7308 */ /* 0x0003e20000000800 */
[----:B------:R-:W-:Y:S01]  /*6f90*/  F2FP.PACK_AB R2, R80, R83 ;  /* 0x000000535002723e */ /* 0x000fe200000000ff */
[--C-:B------:R-:W-:Y:S01]  /*6fa0*/  HSET2.LE.AND R7, R7, R81.reuse, PT ;  /* 0x0000005107077233 */ /* 0x100fe20003803000 */
[----:B------:R-:W-:Y:S02]  /*6fb0*/  F2FP.PACK_AB R6, R88, R89 ;  /* 0x000000595806723e */ /* 0x000fe400000000ff */
[----:B------:R-:W-:Y:S01]  /*6fc0*/  LOP3.LUT R5, R0, R2, RZ, 0xc0, !PT ;  /* 0x0000000200057212 */ /* 0x000fe200078ec0ff */
[--C-:B------:R-:W-:Y:S01]  /*6fd0*/  FFMA.FTZ R2, R182, c[0x0][0x23c], -R17.reuse ;  /* 0x00008f00b6027a23 */ /* 0x100fe20000010811 */
[----:B------:R-:W-:Y:S01]  /*6fe0*/  LOP3.LUT R0, R20, 0xffff, RZ, 0xc0, !PT ;  /* 0x0000ffff14007812 */ /* 0x000fe200078ec0ff */
[----:B-1----:R-:W-:Y:S01]  /*6ff0*/  HSET2.LE.AND R3, R8, R81, PT ;  /* 0x0000005108037233 */ /* 0x002fe20003803000 */
[----:B------:R-:W-:-:S04]  /*7000*/  FFMA.FTZ R8, R179, c[0x0][0x23c], -R17 ;  /* 0x00008f00b3087a23 */ /* 0x000fc80000010811 */
[----:B------:R1:W-:Y:S01]  /*7010*/  MUFU.EX2 R78, R8 ;  /* 0x00000008004e7308 */ /* 0x0003e20000000800 */
[----:B------:R-:W-:Y:S02]  /*7020*/  SHF.R.U32.HI R0, RZ, 0x8, R0 ;  /* 0x00000008ff007819 */ /* 0x000fe40000011600 */
[----:B------:R-:W-:Y:S02]  /*7030*/  LOP3.LUT R6, R3, R6, RZ, 0xc0, !PT ;  /* 0x0000000603067212 */ /* 0x000fe400078ec0ff */
[----:B------:R-:W-:-:S03]  /*7040*/  SHF.R.U32.HI R3, RZ, 0x10, R20 ;  /* 0x00000010ff037819 */ /* 0x000fc60000011614 */
[----:B------:R2:W-:Y:S01]  /*7050*/  MUFU.EX2 R76, R2 ;  /* 0x00000002004c7308 */ /* 0x0005e20000000800 */
[----:B-1----:R-:W-:-:S04]  /*7060*/  F2FP.PACK_AB R8, R77, R82 ;  /* 0x000000524d08723e */ /* 0x002fc800000000ff */
[----:B------:R-:W-:Y:S02]  /*7070*/  LOP3.LUT R7, R7, R8, RZ, 0xc0, !PT ;  /* 0x0000000807077212 */ /* 0x000fe400078ec0ff */
[----:B------:R-:W-:Y:S01]  /*7080*/  LOP3.LUT R8, R20, 0xff, RZ, 0xc0, !PT ;  /* 0x000000ff14087812 */ /* 0x000fe200078ec0ff */
[----:B--2---:R-:W-:Y:S01]  /*7090*/  FFMA.FTZ R2, R181, c[0x0][0x23c], -R17 ;  /* 0x00008f00b5027a23 */ /* 0x004fe20000010811 */
[----:B------:R-:W-:Y:S02]  /*70a0*/  HMMA.16816.F32 R44, R12, R46, R72 ;  /* 0x0000002e0c2c723c */ /* 0x000fe40000001848 */
[----:B------:R-:W-:Y:S01]  /*70b0*/  PRMT R8, R8, 0x5410, R0 ;  /* 0x0000541008087816 */ /* 0x000fe20000000000 */
[----:B------:R-:W-:Y:S01]  /*70c0*/  HSET2.LE.AND R0, R36, R81, PT ;  /* 0x0000005124007233 */ /* 0x000fe20003803000 */
[----:B------:R1:W-:Y:S01]  /*70d0*/  MUFU.EX2 R75, R2 ;  /* 0x00000002004b7308 */ /* 0x0003e20000000800 */
[----:B------:R-:W-:Y:S02]  /*70e0*/  SHF.R.U32.HI R9, RZ, 0x18, R20 ;  /* 0x00000018ff097819 */ /* 0x000fe40000011614 */
[----:B------:R-:W-:Y:S01]  /*70f0*/  LOP3.LUT R3, R3, 0xff, RZ, 0xc0, !PT ;  /* 0x000000ff03037812 */ /* 0x000fe200078ec0ff */
[----:B------:R-:W-:-:S03]  /*7100*/  FFMA.FTZ R11, R191, c[0x0][0x23c], -R19 ;  /* 0x00008f00bf0b7a23 */ /* 0x000fc60000010813 */
[----:B------:R-:W-:Y:S01]  /*7110*/  PRMT R9, R3, 0x5410, R9 ;  /* 0x0000541003097816 */ /* 0x000fe20000000009 */
[----:B------:R-:W-:Y:S01]  /*7120*/  FFMA.FTZ R3, R192, c[0x0][0x23c], -R19 ;  /* 0x00008f00c0037a23 */ /* 0x000fe20000010813 */
[----:B-1----:R-:W-:-:S04]  /*7130*/  F2FP.PACK_AB R2, R107, R112 ;  /* 0x000000706b02723e */ /* 0x002fc800000000ff */
[----:B------:R-:W-:Y:S01]  /*7140*/  LOP3.LUT R10, R0, R2, RZ, 0xc0, !PT ;  /* 0x00000002000a7212 */ /* 0x000fe200078ec0ff */
[----:B------:R-:W-:Y:S01]  /*7150*/  HSET2.LE.AND R0, R25, R81, PT ;  /* 0x0000005119007233 */ /* 0x000fe20003803000 */
[----:B------:R-:W-:Y:S01]  /*7160*/  F2FP.PACK_AB R2, R93, R95 ;  /* 0x0000005f5d02723e */ /* 0x000fe200000000ff */
[----:B------:R1:W-:Y:S01]  /*7170*/  MUFU.EX2 R74, R3 ;  /* 0x00000003004a7308 */ /* 0x0003e20000000800 */
[----:B------:R-:W-:Y:S02]  /*7180*/  IMAD.MOV.U32 R203, RZ, RZ, R200 ;  /* 0x000000ffffcb7224 */ /* 0x000fe400078e00c8 */
[----:B------:R-:W-:-:S05]  /*7190*/  IMAD.MOV.U32 R163, RZ, RZ, R198 ;  /* 0x000000ffffa37224 */ /* 0x000fca00078e00c6 */
[----:B------:R2:W2:Y:S01]  /*71a0*/  MUFU.EX2 R73, R11 ;  /* 0x0000000b00497308 */ /* 0x0004a20000000800 */
[----:B------:R-:W-:Y:S01]  /*71b0*/  IMAD.MOV.U32 R202, RZ, RZ, R151 ;  /* 0x000000ffffca7224 */ /* 0x000fe200078e0097 */
[--C-:B------:R-:W-:Y:S01]  /*71c0*/  HSET2.LE.AND R9, R9, R81.reuse, PT ;  /* 0x0000005109097233 */ /* 0x100fe20003803000 */
[----:B------:R-:W-:Y:S01]  /*71d0*/  IMAD.MOV.U32 R217, RZ, RZ, R150 ;  /* 0x000000ffffd97224 */ /* 0x000fe200078e0096 */
[----:B----4-:R-:W-:Y:S01]  /*71e0*/  HMMA.16816.F32 R156, R4, R32, R48 ;  /* 0x00000020049c723c */ /* 0x010fe20000001830 */
[----:B------:R-:W-:Y:S01]  /*71f0*/  IMAD.MOV.U32 R200, RZ, RZ, R149 ;  /* 0x000000ffffc87224 */ /* 0x000fe200078e0095 */
[----:B------:R-:W-:Y:S01]  /*7200*/  F2FP.PACK_AB R12, R96, R97 ;  /* 0x00000061600c723e */ /* 0x000fe200000000ff */
[----:B------:R-:W4:Y:S01]  /*7210*/  LDSM.16.MT88.4 R24, [R205+0x5800] ;  /* 0x00580000cd18783b */ /* 0x000f220000004200 */
[----:B-1----:R-:W-:Y:S01]  /*7220*/  HSET2.LE.AND R3, R8, R81, PT ;  /* 0x0000005108037233 */ /* 0x002fe20003803000 */
[----:B------:R-:W-:Y:S01]  /*7230*/  F2FP.PACK_AB R8, R113, R115 ;  /* 0x000000737108723e */ /* 0x000fe200000000ff */
[----:B------:R-:W-:-:S02]  /*7240*/  IMAD.MOV.U32 R198, RZ, RZ, R148 ;  /* 0x000000ffffc67224 */ /* 0x000fc400078e0094 */
[----:B------:R-:W-:Y:S01]  /*7250*/  IMAD.MOV.U32 R151, RZ, RZ, R141 ;  /* 0x000000ffff977224 */ /* 0x000fe200078e008d */
[----:B--2---:R-:W-:Y:S01]  /*7260*/  LOP3.LUT R11, R0, R2, RZ, 0xc0, !PT ;  /* 0x00000002000b7212 */ /* 0x004fe200078ec0ff */
[----:B------:R-:W-:Y:S01]  /*7270*/  FFMA.FTZ R2, R183, c[0x0][0x23c], -R19 ;  /* 0x00008f00b7027a23 */ /* 0x000fe20000010813 */
[C---:B---3--:R-:W-:Y:S01]  /*7280*/  HMMA.16816.F32 R152, R4.reuse, R30, R152 ;  /* 0x0000001e0498723c */ /* 0x048fe20000001898 */
[----:B------:R-:W-:Y:S01]  /*7290*/  IMAD.MOV.U32 R150, RZ, RZ, R143 ;  /* 0x000000ffff967224 */ /* 0x000fe200078e008f */
[----:B------:R-:W-:Y:S01]  /*72a0*/  LOP3.LUT R8, R3, R8, RZ, 0xc0, !PT ;  /* 0x0000000803087212 */ /* 0x000fe200078ec0ff */
[----:B------:R-:W-:Y:S01]  /*72b0*/  IMAD.MOV.U32 R149, RZ, RZ, R142 ;  /* 0x000000ffff957224 */ /* 0x000fe200078e008e */
[----:B------:R-:W-:Y:S01]  /*72c0*/  LOP3.LUT R0, R23, 0xffff, RZ, 0xc0, !PT ;  /* 0x0000ffff17007812 */ /* 0x000fe200078ec0ff */
[----:B------:R-:W-:Y:S01]  /*72d0*/  IMAD.MOV.U32 R148, RZ, RZ, R140 ;  /* 0x000000ffff947224 */ /* 0x000fe200078e008c */
[----:B------:R1:W-:Y:S01]  /*72e0*/  MUFU.EX2 R72, R2 ;  /* 0x0000000200487308 */ /* 0x0003e20000000800 */
[----:B------:R-:W-:Y:S01]  /*72f0*/  FFMA.FTZ R3, R190, c[0x0][0x23c], -R19 ;  /* 0x00008f00be037a23 */ /* 0x000fe20000010813 */
[----:B------:R-:W-:Y:S01]  /*7300*/  HMMA.16816.F32 R140, R4, R28, R68 ;  /* 0x0000001c048c723c */ /* 0x000fe20000001844 */
[----:B------:R-:W-:-:S02]  /*7310*/  LOP3.LUT R9, R9, R12, RZ, 0xc0, !PT ;  /* 0x0000000c09097212 */ /* 0x000fc400078ec0ff */
[----:B------:R-:W-:-:S05]  /*7320*/  SHF.R.U32.HI R12, RZ, 0x18, R23 ;  /* 0x00000018ff0c7819 */ /* 0x000fca0000011617 */
[----:B------:R-:W-:Y:S01]  /*7330*/  HMMA.16816.F32 R48, R4, R34, R84 ;  /* 0x000000220430723c */ /* 0x000fe20000001854 */
[----:B------:R2:W-:Y:S01]  /*7340*/  MUFU.EX2 R71, R3 ;  /* 0x0000000300477308 */ /* 0x0005e20000000800 */
[----:B-1----:R-:W-:-:S05]  /*7350*/  SHF.R.U32.HI R2, RZ, 0x10, R23 ;  /* 0x00000010ff027819 */ /* 0x002fca0000011617 */
[----:B------:R-:W-:Y:S02]  /*7360*/  LOP3.LUT R5, R37, 0xff, RZ, 0xc0, !PT ;  /* 0x000000ff25057812 */ /* 0x000fe400078ec0ff */
[C---:B------:R-:W-:Y:S02]  /*7370*/  LOP3.LUT R4, R22.reuse, 0xffff, RZ, 0xc0, !PT ;  /* 0x0000ffff16047812 */ /* 0x040fe400078ec0ff */
[----:B------:R-:W-:Y:S02]  /*7380*/  SHF.R.U32.HI R6, RZ, 0x8, R0 ;  /* 0x00000008ff067819 */ /* 0x000fe40000011600 */
[----:B------:R-:W-:Y:S02]  /*7390*/  LOP3.LUT R7, R22, 0xff, RZ, 0xc0, !PT ;  /* 0x000000ff16077812 */ /* 0x000fe400078ec0ff */
[----:B------:R-:W-:Y:S01]  /*73a0*/  LOP3.LUT R2, R2, 0xff, RZ, 0xc0, !PT ;  /* 0x000000ff02027812 */ /* 0x000fe200078ec0ff */
[----:B--2---:R-:W-:Y:S01]  /*73b0*/  FFMA.FTZ R3, R227, c[0x0][0x23c], -R18 ;  /* 0x00008f00e3037a23 */ /* 0x004fe20000010812 */
[----:B------:R-:W-:-:S02]  /*73c0*/  SHF.R.U32.HI R0, RZ, 0x8, R4 ;  /* 0x00000008ff007819 */ /* 0x000fc40000011604 */
[----:B------:R-:W-:Y:S02]  /*73d0*/  PRMT R39, R5, 0x5410, R38 ;  /* 0x0000541005277816 */ /* 0x000fe40000000026 */
[----:B------:R-:W-:Y:S02]  /*73e0*/  SHF.R.U32.HI R5, RZ, 0x8, R52 ;  /* 0x00000008ff057819 */ /* 0x000fe40000011634 */
[----:B------:R-:W-:Y:S01]  /*73f0*/  LOP3.LUT R4, R53, 0xff, RZ, 0xc0, !PT ;  /* 0x000000ff35047812 */ /* 0x000fe200078ec0ff */
[----:B------:R1:W-:Y:S01]  /*7400*/  MUFU.EX2 R70, R3 ;  /* 0x0000000300467308 */ /* 0x0003e20000000800 */
[----:B------:R-:W-:Y:S02]  /*7410*/  LOP3.LUT R13, R23, 0xff, RZ, 0xc0, !PT ;  /* 0x000000ff170d7812 */ /* 0x000fe400078ec0ff */
[----:B------:R-:W-:Y:S01]  /*7420*/  PRMT R15, R2, 0x5410, R12 ;  /* 0x00005410020f7816 */ /* 0x000fe2000000000c */
[----:B------:R-:W-:Y:S01]  /*7430*/  FFMA.FTZ R2, R226, c[0x0][0x23c], -R18 ;  /* 0x00008f00e2027a23 */ /* 0x000fe20000010812 */
[----:B------:R-:W-:Y:S01]  /*7440*/  PRMT R37, R7, 0x5410, R0 ;  /* 0x0000541007257816 */ /* 0x000fe20000000000 */
[----:B------:R-:W-:Y:S01]  /*7450*/  HMMA.16816.F32 R144, R8, R28, R144 ;  /* 0x0000001c0890723c */ /* 0x000fe20000001890 */
[----:B------:R-:W-:-:S02]  /*7460*/  LOP3.LUT R0, R16, 0xffff, RZ, 0xc0, !PT ;  /* 0x0000ffff10007812 */ /* 0x000fc400078ec0ff */
[----:B------:R-:W-:Y:S02]  /*7470*/  PRMT R12, R55, 0x5410, R5 ;  /* 0x00005410370c7816 */ /* 0x000fe40000000005 */
[----:B------:R-:W-:-:S03]  /*7480*/  PRMT R14, R4, 0x5410, R54 ;  /* 0x00005410040e7816 */ /* 0x000fc60000000036 */
[----:B------:R-:W-:Y:S01]  /*7490*/  HMMA.16816.F32 R52, R8, R30, R64 ;  /* 0x0000001e0834723c */ /* 0x000fe20000001840 */
[----:B------:R-:W2:Y:S01]  /*74a0*/  LDSM.16.MT88.4 R28, [R206+0x5800] ;  /* 0x00580000ce1c783b */ /* 0x000ea20000004200 */
[----:B-1----:R-:W-:Y:S01]  /*74b0*/  SHF.R.U32.HI R3, RZ, 0x10, R16 ;  /* 0x00000010ff037819 */ /* 0x002fe20000011610 */
[----:B------:R1:W3:Y:S01]  /*74c0*/  MUFU.EX2 R69, R2 ;  /* 0x0000000200457308 */ /* 0x0002e20000000800 */
[----:B------:R-:W-:Y:S02]  /*74d0*/  PRMT R23, R13, 0x5410, R6 ;  /* 0x000054100d177816 */ /* 0x000fe40000000006 */
[----:B------:R-:W-:Y:S02]  /*74e0*/  LOP3.LUT R6, R16, 0xff, RZ, 0xc0, !PT ;  /* 0x000000ff10067812 */ /* 0x000fe400078ec0ff */
[----:B------:R-:W-:Y:S02]  /*74f0*/  SHF.R.U32.HI R0, RZ, 0x8, R0 ;  /* 0x00000008ff007819 */ /* 0x000fe40000011600 */
[----:B------:R-:W-:-:S02]  /*7500*/  SHF.R.U32.HI R7, RZ, 0x18, R16 ;  /* 0x00000018ff077819 */ /* 0x000fc40000011610 */
[----:B------:R-:W-:Y:S02]  /*7510*/  PRMT R0, R6, 0x5410, R0 ;  /* 0x0000541006007816 */ /* 0x000fe40000000000 */
[----:B-1----:R-:W-:Y:S01]  /*7520*/  LOP3.LUT R2, R3, 0xff, RZ, 0xc0, !PT ;  /* 0x000000ff03027812 */ /* 0x002fe200078ec0ff */
[----:B------:R-:W-:Y:S02]  /*7530*/  FFMA.FTZ R3, R193, c[0x0][0x23c], -R18 ;  /* 0x00008f00c1037a23 */ /* 0x000fe40000010812 */
[----:B------:R-:W-:Y:S02]  /*7540*/  HSET2.LE.AND R0, R0, R81, PT ;  /* 0x0000005100007233 */ /* 0x000fe40003803000 */
[----:B------:R1:W-:Y:S01]  /*7550*/  MUFU.EX2 R68, R3 ;  /* 0x0000000300447308 */ /* 0x0003e20000000800 */
[----:B------:R-:W-:Y:S02]  /*7560*/  PRMT R5, R2, 0x5410, R7 ;  /* 0x0000541002057816 */ /* 0x000fe40000000007 */
[----:B------:R-:W-:-:S04]  /*7570*/  F2FP.PACK_AB R2, R73, R74 ;  /* 0x0000004a4902723e */ /* 0x000fc800000000ff */
[----:B------:R-:W-:Y:S01]  /*7580*/  LOP3.LUT R4, R0, R2, RZ, 0xc0, !PT ;  /* 0x0000000200047212 */ /* 0x000fe200078ec0ff */
[----:B------:R-:W-:Y:S01]  /*7590*/  HSET2.LE.AND R0, R5, R81, PT ;  /* 0x0000005105007233 */ /* 0x000fe20003803000 */
[----:B-1----:R-:W-:-:S04]  /*75a0*/  FFMA.FTZ R3, R225, c[0x0][0x23c], -R18 ;  /* 0x00008f00e1037a23 */ /* 0x002fc80000010812 */
[----:B------:R1:W1:Y:S01]  /*75b0*/  MUFU.EX2 R65, R3 ;  /* 0x0000000300417308 */ /* 0x0002620000000800 */
[----:B---3--:R-:W-:Y:S01]  /*75c0*/  F2FP.PACK_AB R2, R69, R70 ;  /* 0x000000464502723e */ /* 0x008fe200000000ff */
[----:B------:R-:W-:Y:S01]  /*75d0*/  FFMA.FTZ R7, R195, c[0x0][0x23c], -R17 ;  /* 0x00008f00c3077a23 */ /* 0x000fe20000010811 */
[----:B------:R-:W-:Y:S02]  /*75e0*/  F2FP.PACK_AB R6, R71, R72 ;  /* 0x000000484706723e */ /* 0x000fe400000000ff */
[----:B------:R-:W-:Y:S01]  /*75f0*/  LOP3.LUT R5, R0, R2, RZ, 0xc0, !PT ;  /* 0x0000000200057212 */ /* 0x000fe200078ec0ff */
[----:B------:R-:W-:Y:S01]  /*7600*/  IMAD.MOV.U32 R162, RZ, RZ, R235 ;  /* 0x000000ffffa27224 */ /* 0x000fe200078e00eb */
[----:B------:R-:W-:Y:S01]  /*7610*/  SHF.R.U32.HI R0, RZ, 0x10, R22 ;  /* 0x00000010ff007819 */ /* 0x000fe20000011616 */
[----:B------:R-:W-:Y:S01]  /*7620*/  HMMA.16816.F32 R40, R8, R32, R40 ;  /* 0x000000200828723c */ /* 0x000fe20000001828 */
[----:B------:R3:W-:Y:S01]  /*7630*/  MUFU.EX2 R64, R7 ;  /* 0x0000000700407308 */ /* 0x0007e20000000800 */
[----:B-1----:R-:W-:-:S06]  /*7640*/  HSET2.LE.AND R3, R12, R81, PT ;  /* 0x000000510c037233 */ /* 0x002fcc0003803000 */
[----:B------:R-:W-:Y:S01]  /*7650*/  HMMA.16816.F32 R44, R8, R34, R44 ;  /* 0x00000022082c723c */ /* 0x000fe2000000182c */
[----:B------:R-:W-:Y:S01]  /*7660*/  FADD.FTZ R36, R186, R162 ;  /* 0x000000a2ba247221 */ /* 0x000fe20000010000 */
[----:B------:R-:W-:Y:S02]  /*7670*/  LOP3.LUT R6, R3, R6, RZ, 0xc0, !PT ;  /* 0x0000000603067212 */ /* 0x000fe400078ec0ff */
[----:B------:R-:W-:-:S03]  /*7680*/  LOP3.LUT R3, R21, 0xffff, RZ, 0xc0, !PT ;  /* 0x0000ffff15037812 */ /* 0x000fc600078ec0ff */
[----:B------:R-:W-:Y:S01]  /*7690*/  FFMA.FTZ R8, R233, c[0x0][0x23c], -R19 ;  /* 0x00008f00e9087a23 */ /* 0x000fe20000010813 */
[----:B------:R-:W-:Y:S01]  /*76a0*/  LOP3.LUT R9, R0, 0xff, RZ, 0xc0, !PT ;  /* 0x000000ff00097812 */ /* 0x000fe200078ec0ff */
[----:B------:R-:W-:Y:S01]  /*76b0*/  HSET2.LE.AND R0, R14, R81, PT ;  /* 0x000000510e007233 */ /* 0x000fe20003803000 */
[----:B---3--:R-:W-:Y:S01]  /*76c0*/  SHF.R.U32.HI R7, RZ, 0x10, R21 ;  /* 0x00000010ff077819 */ /* 0x008fe20000011615 */
[----:B------:R-:W-:Y:S01]  /*76d0*/  IMAD.MOV.U32 R186, RZ, RZ, R187 ;  /* 0x000000ffffba7224 */ /* 0x000fe200078e00bb */
[----:B------:R-:W-:Y:S01]  /*76e0*/  F2FP.PACK_AB R2, R65, R68 ;  /* 0x000000444102723e */ /* 0x000fe200000000ff */
[----:B------:R-:W-:Y:S01]  /*76f0*/  IMAD.MOV.U32 R162, RZ, RZ, R218 ;  /* 0x000000ffffa27224 */ /* 0x000fe200078e00da */
[----:B------:R1:W-:Y:S01]  /*7700*/  MUFU.EX2 R63, R8 ;  /* 0x00000008003f7308 */ /* 0x0003e20000000800 */
[----:B------:R-:W-:Y:S02]  /*7710*/  IMAD.MOV.U32 R161, RZ, RZ, R167 ;  /* 0x000000ffffa17224 */ /* 0x000fe400078e00a7 */
[----:B------:R-:W-:-:S02]  /*7720*/  IMAD.MOV.U32 R187, RZ, RZ, R108 ;  /* 0x000000ffffbb7224 */ /* 0x000fc400078e006c */
[----:B------:R-:W-:Y:S02]  /*7730*/  IMAD.MOV.U32 R218, RZ, RZ, R199 ;  /* 0x000000ffffda7224 */ /* 0x000fe400078e00c7 */
[----:B------:R-:W-:Y:S02]  /*7740*/  IMAD.MOV.U32 R167, RZ, RZ, R61 ;  /* 0x000000ffffa77224 */ /* 0x000fe400078e003d */
[----:B------:R-:W-:Y:S02]  /*7750*/  IMAD.MOV.U32 R108, RZ, RZ, R213 ;  /* 0x000000ffff6c7224 */ /* 0x000fe400078e00d5 */
[----:B------:R-:W-:Y:S01]  /*7760*/  FADD.FTZ R38, R186, R162 ;  /* 0x000000a2ba267221 */ /* 0x000fe20000010000 */
[----:B------:R-:W-:Y:S01]  /*7770*/  SHF.R.U32.HI R12, RZ, 0x18, R22 ;  /* 0x00000018ff0c7819 */ /* 0x000fe20000011616 */
[----:B------:R-:W-:Y:S01]  /*7780*/  IMAD.MOV.U32 R186, RZ, RZ, R187 ;  /* 0x000000ffffba7224 */ /* 0x000fe200078e00bb */
[----:B-1----:R-:W-:Y:S02]  /*7790*/  SHF.R.U32.HI R8, RZ, 0x8, R3 ;  /* 0x00000008ff087819 */ /* 0x002fe40000011603 */
[----:B------:R-:W-:Y:S01]  /*77a0*/  LOP3.LUT R3, R7, 0xff, RZ, 0xc0, !PT ;  /* 0x000000ff07037812 */ /* 0x000fe200078ec0ff */
[----:B------:R-:W-:Y:S01]  /*77b0*/  IMAD.MOV.U32 R162, RZ, RZ, R218 ;  /* 0x000000ffffa27224 */ /* 0x000fe200078e00da */
[----:B------:R-:W-:Y:S01]  /*77c0*/  LOP3.LUT R7, R0, R2, RZ, 0xc0, !PT ;  /* 0x0000000200077212 */ /* 0x000fe200078ec0ff */
[----:B------:R-:W-:-:S02]  /*77d0*/  IMAD.MOV.U32 R187, RZ, RZ, R108 ;  /* 0x000000ffffbb7224 */ /* 0x000fc400078e006c */
[----:B------:R-:W-:Y:S02]  /*77e0*/  IMAD.MOV.U32 R218, RZ, RZ, R167 ;  /* 0x000000ffffda7224 */ /* 0x000fe400078e00a7 */
[----:B------:R-:W-:Y:S01]  /*77f0*/  IMAD.MOV.U32 R108, RZ, RZ, R211 ;  /* 0x000000ffff6c7224 */ /* 0x000fe200078e00d3 */
[----:B------:R-:W-:Y:S01]  /*7800*/  LOP3.LUT R11, R21, 0xff, RZ, 0xc0, !PT ;  /* 0x000000ff150b7812 */ /* 0x000fe200078ec0ff */
[----:B------:R-:W-:Y:S01]  /*7810*/  FFMA.FTZ R16, R234, c[0x0][0x23c], -R18 ;  /* 0x00008f00ea107a23 */ /* 0x000fe20000010812 */
[----:B------:R-:W-:Y:S01]  /*7820*/  SHF.R.U32.HI R10, RZ, 0x18, R21 ;  /* 0x00000018ff0a7819 */ /* 0x000fe20000011615 */
[----:B------:R-:W-:Y:S01]  /*7830*/  IMAD.MOV.U32 R220, RZ, RZ, R187 ;  /* 0x000000ffffdc7224 */ /* 0x000fe200078e00bb */
[----:B------:R-:W-:Y:S01]  /*7840*/  PRMT R21, R9, 0x5410, R12 ;  /* 0x0000541009157816 */ /* 0x000fe2000000000c */
[----:B------:R-:W-:Y:S01]  /*7850*/  IMAD.MOV.U32 R219, RZ, RZ, R218 ;  /* 0x000000ffffdb7224 */ /* 0x000fe200078e00da */
[C---:B----4-:R-:W-:Y:S01]  /*7860*/  HMMA.16816.F32 R140, R4.reuse, R24, R140 ;  /* 0x00000018048c723c */ /* 0x050fe2000000188c */
[--C-:B------:R-:W-:Y:S01]  /*7870*/  HSET2.LE.AND R12, R15, R81.reuse, PT ;  /* 0x000000510f0c7233 */ /* 0x100fe20003803000 */
[----:B------:R-:W-:Y:S01]  /*7880*/  IMAD.MOV.U32 R180, RZ, RZ, R108 ;  /* 0x000000ffffb47224 */ /* 0x000fe200078e006c */
[----:B------:R-:W-:Y:S01]  /*7890*/  HSET2.LE.AND R15, R39, R81, PT ;  /* 0x00000051270f7233 */ /* 0x000fe20003803000 */
[----:B------:R-:W-:Y:S01]  /*78a0*/  IMAD.MOV.U32 R185, RZ, RZ, R109 ;  /* 0x000000ffffb97224 */ /* 0x000fe200078e006d */
[----:B------:R1:W-:Y:S03]  /*78b0*/  MUFU.EX2 R39, R16 ;  /* 0x0000001000277308 */ /* 0x0003e60000000800 */
[----:B------:R-:W-:Y:S01]  /*78c0*/  HMMA.16816.F32 R152, R4, R26, R152 ;  /* 0x0000001a0498723c */ /* 0x000fe20000001898 */
[----:B------:R-:W-:-:S02]  /*78d0*/  IMAD.MOV.U32 R187, RZ, RZ, R103 ;  /* 0x000000ffffbb7224 */ /* 0x000fc400078e0067 */
[----:B------:R-:W-:-:S05]  /*78e0*/  IMAD.MOV.U32 R218, RZ, RZ, R111 ;  /* 0x000000ffffda7224 */ /* 0x000fca00078e006f */
[----:B--2---:R-:W-:Y:S01]  /*78f0*/  HMMA.16816.F32 R156, R4, R28, R156 ;  /* 0x0000001c049c723c */ /* 0x004fe2000000189c */
[----:B------:R-:W-:Y:S02]  /*7900*/  IMAD.MOV.U32 R111, RZ, RZ, R171 ;  /* 0x000000ffff6f7224 */ /* 0x000fe400078e00ab */
[----:B-1----:R-:W-:-:S05]  /*7910*/  FADD.FTZ R16, R220, R219 ;  /* 0x000000dbdc107221 */ /* 0x002fca0000010000 */
[----:B------:R-:W-:Y:S01]  /*7920*/  HMMA.16816.F32 R32, R4, R30, R48 ;  /* 0x0000001e0420723c */ /* 0x000fe20000001830 */
[----:B------:R-:W-:Y:S02]  /*7930*/  IMAD.MOV.U32 R220, RZ, RZ, R180 ;  /* 0x000000ffffdc7224 */ /* 0x000fe400078e00b4 */
[----:B------:R-:W-:-:S04]  /*7940*/  IMAD.MOV.U32 R180, RZ, RZ, R185 ;  /* 0x000000ffffb47224 */ /* 0x000fc800078e00b9 */
[----:B------:R-:W-:Y:S02]  /*7950*/  FADD.FTZ R4, R186, R162 ;  /* 0x000000a2ba047221 */ /* 0x000fe40000010000 */
[----:B------:R-:W-:Y:S02]  /*7960*/  IMAD.MOV.U32 R162, RZ, RZ, R110 ;  /* 0x000000ffffa27224 */ /* 0x000fe400078e006e */
[----:B------:R-:W-:Y:S02]  /*7970*/  IMAD.MOV.U32 R186, RZ, RZ, R170 ;  /* 0x000000ffffba7224 */ /* 0x000fe400078e00aa */
[----:B------:R-:W-:Y:S02]  /*7980*/  IMAD.MOV.U32 R170, RZ, RZ, R217 ;  /* 0x000000ffffaa7224 */ /* 0x000fe400078e00d9 */
[----:B------:R-:W-:Y:S02]  /*7990*/  IMAD.MOV.U32 R185, RZ, RZ, R162 ;  /* 0x000000ffffb97224 */ /* 0x000fe400078e00a2 */
[----:B------:R-:W-:-:S02]  /*79a0*/  IMAD.MOV.U32 R103, RZ, RZ, R184 ;  /* 0x000000ffff677224 */ /* 0x000fc400078e00b8 */
[----:B------:R-:W-:Y:S02]  /*79b0*/  IMAD.MOV.U32 R171, RZ, RZ, R161 ;  /* 0x000000ffffab7224 */ /* 0x000fe400078e00a1 */
[----:B------:R-:W-:Y:S02]  /*79c0*/  IMAD.MOV.U32 R162, RZ, RZ, R186 ;  /* 0x000000ffffa27224 */ /* 0x000fe400078e00ba */
[----:B------:R-:W-:Y:S02]  /*79d0*/  IMAD.MOV.U32 R110, RZ, RZ, R203 ;  /* 0x000000ffff6e7224 */ /* 0x000fe400078e00cb */
[----:B------:R-:W-:Y:S02]  /*79e0*/  IMAD.MOV.U32 R184, RZ, RZ, R169 ;  /* 0x000000ffffb87224 */ /* 0x000fe400078e00a9 */
[----:B------:R-:W-:Y:S02]  /*79f0*/  IMAD.MOV.U32 R186, RZ, RZ, R187 ;  /* 0x000000ffffba7224 */ /* 0x000fe400078e00bb */
[----:B------:R-:W-:-:S02]  /*7a00*/  IMAD.MOV.U32 R109, RZ, RZ, R163 ;  /* 0x000000ffff6d7224 */ /* 0x000fc400078e00a3 */
[----:B------:R-:W-:Y:S02]  /*7a10*/  IMAD.MOV.U32 R203, RZ, RZ, R160 ;  /* 0x000000ffffcb7224 */ /* 0x000fe400078e00a0 */
[----:B------:R-:W-:Y:S02]  /*7a20*/  IMAD.MOV.U32 R187, RZ, RZ, R218 ;  /* 0x000000ffffbb7224 */ /* 0x000fe400078e00da */
[----:B------:R-:W-:Y:S02]  /*7a30*/  FADD.FTZ R6, R220, R36 ;  /* 0x00000024dc067221 */ /* 0x000fe40000010000 */
        /* <DEDUP_REMOVED lines=25> */
[----:B------:R-:W-:Y:S01]  /*7bd0*/  IMAD.MOV.U32 R167, RZ, RZ, R212 ;  /* 0x000000ffffa77224 */ /* 0x000fe200078e00d4 */
[----:B------:R1:W5:Y:S01]  /*7be0*/  LDL.LU R214, [R1+0x68] ;  /* 0x0000680001d67983 */ /* 0x0003620000300800 */
[----:B------:R-:W-:-:S02]  /*7bf0*/  IMAD.MOV.U32 R171, RZ, RZ, R184 ;  /* 0x000000ffffab7224 */ /* 0x000fc400078e00b8 */
[----:B------:R-:W-:Y:S01]  /*7c00*/  IMAD.MOV.U32 R200, RZ, RZ, R210 ;  /* 0x000000ffffc87224 */ /* 0x000fe200078e00d2 */
[----:B------:R1:W5:Y:S01]  /*7c10*/  LDL.LU R213, [R1+0x64] ;  /* 0x0000640001d57983 */ /* 0x0003620000300800 */
[----:B------:R-:W-:Y:S02]  /*7c20*/  IMAD.MOV.U32 R161, RZ, RZ, R169 ;  /* 0x000000ffffa17224 */ /* 0x000fe400078e00a9 */
[----:B------:R-:W-:Y:S01]  /*7c30*/  IMAD.MOV.U32 R184, RZ, RZ, R203 ;  /* 0x000000ffffb87224 */ /* 0x000fe200078e00cb */
[----:B------:R1:W5:Y:S01]  /*7c40*/  LDL.LU R212, [R1+0x60] ;  /* 0x0000600001d47983 */ /* 0x0003620000300800 */
        /* <DEDUP_REMOVED lines=10> */
[----:B------:R-:W-:Y:S02]  /*7cf0*/  IMAD.MOV.U32 R201, RZ, RZ, R200 ;  /* 0x000000ffffc97224 */ /* 0x000fe400078e00c8 */
[----:B------:R-:W-:-:S02]  /*7d00*/  FFMA.FTZ R13, R194, c[0x0][0x23c], -R17 ;  /* 0x00008f00c20d7a23 */ /* 0x000fc40000010811 */
[----:B------:R-:W-:Y:S01]  /*7d10*/  FFMA.FTZ R0, R230, c[0x0][0x23c], -R19 ;  /* 0x00008f00e6007a23 */ /* 0x000fe20000010813 */
[----:B------:R-:W-:Y:S01]  /*7d20*/  PRMT R20, R11, 0x5410, R8 ;  /* 0x000054100b147816 */ /* 0x000fe20000000008 */
[----:B------:R-:W-:Y:S02]  /*7d30*/  IMAD.MOV.U32 R217, RZ, RZ, R161 ;  /* 0x000000ffffd97224 */ /* 0x000fe400078e00a1 */
[----:B------:R-:W-:Y:S02]  /*7d40*/  FFMA.FTZ R2, R229, c[0x0][0x23c], -R19 ;  /* 0x00008f00e5027a23 */ /* 0x000fe40000010813 */
[----:B------:R-:W-:Y:S01]  /*7d50*/  FFMA.FTZ R14, R236, c[0x0][0x23c], -R18 ;  /* 0x00008f00ec0e7a23 */ /* 0x000fe20000010812 */
[----:B------:R-:W-:Y:S01]  /*7d60*/  F2FP.PACK_AB R9, R105, R106 ;  /* 0x0000006a6909723e */ /* 0x000fe200000000ff */
[----:B------:R-:W-:Y:S01]  /*7d70*/  IMAD.MOV.U32 R200, RZ, RZ, R198 ;  /* 0x000000ffffc87224 */ /* 0x000fe200078e00c6 */
[----:B------:R-:W2:Y:S01]  /*7d80*/  LDSM.16.MT88.4 R148, [R205+0x5c00] ;  /* 0x005c0000cd94783b */ /* 0x000ea20000004200 */
[----:B------:R-:W-:-:S02]  /*7d90*/  IMAD.MOV.U32 R161, RZ, RZ, R169 ;  /* 0x000000ffffa17224 */ /* 0x000fc400078e00a9 */
[----:B------:R-:W-:Y:S02]  /*7da0*/  IMAD.MOV.U32 R198, RZ, RZ, R199 ;  /* 0x000000ffffc67224 */ /* 0x000fe400078e00c7 */
[----:B------:R-:W-:Y:S02]  /*7db0*/  IMAD.MOV.U32 R169, RZ, RZ, R160 ;  /* 0x000000ffffa97224 */ /* 0x000fe400078e00a0 */
[----:B------:R-:W-:Y:S02]  /*7dc0*/  IMAD.MOV.U32 R199, RZ, RZ, R208 ;  /* 0x000000ffffc77224 */ /* 0x000fe400078e00d0 */
[----:B------:R-:W-:Y:S01]  /*7dd0*/  IMAD.MOV.U32 R160, RZ, RZ, R168 ;  /* 0x000000ffffa07224 */ /* 0x000fe200078e00a8 */
[----:B------:R1:W5:Y:S01]  /*7de0*/  LDL.LU R208, [R1+0x50] ;  /* 0x0000500001d07983 */ /* 0x0003620000300800 */
[----:B------:R-:W-:Y:S02]  /*7df0*/  IMAD.MOV.U32 R168, RZ, RZ, R201 ;  /* 0x000000ffffa87224 */ /* 0x000fe400078e00c9 */
[----:B------:R-:W-:-:S02]  /*7e00*/  IMAD.MOV.U32 R201, RZ, RZ, R200 ;  /* 0x000000ffffc97224 */ /* 0x000fc400078e00c8 */
[----:B------:R-:W-:Y:S02]  /*7e10*/  IMAD.MOV.U32 R200, RZ, RZ, R198 ;  /* 0x000000ffffc87224 */ /* 0x000fe400078e00c6 */
[----:B------:R-:W-:Y:S02]  /*7e20*/  IMAD.MOV.U32 R198, RZ, RZ, R199 ;  /* 0x000000ffffc67224 */ /* 0x000fe400078e00c7 */
[----:B------:R-:W-:Y:S02]  /*7e30*/  IMAD.MOV.U32 R199, RZ, RZ, R167 ;  /* 0x000000ffffc77224 */ /* 0x000fe400078e00a7 */
[----:B------:R-:W-:Y:S02]  /*7e40*/  IMAD.MOV.U32 R167, RZ, RZ, R207 ;  /* 0x000000ffffa77224 */ /* 0x000fe400078e00cf */
[----:B------:R1:W5:Y:S01]  /*7e50*/  LDL.LU R207, [R1+0x4c] ;  /* 0x00004c0001cf7983 */ /* 0x0003620000300800 */
[----:B------:R-:W-:-:S03]  /*7e60*/  FADD.FTZ R4, R204, R4 ;  /* 0x00000004cc047221 */ /* 0x000fc60000010000 */
[----:B------:R1:W5:Y:S01]  /*7e70*/  LDL.LU R204, [R1+0x48] ;  /* 0x0000480001cc7983 */ /* 0x0003620000300800 */
[----:B------:R-:W3:Y:S01]  /*7e80*/  MUFU.EX2 R235, R13 ;  /* 0x0000000d00eb7308 */ /* 0x000ee20000000800 */
[----:B------:R-:W-:Y:S01]  /*7e90*/  PRMT R17, R3, 0x5410, R10 ;  /* 0x0000541003117816 */ /* 0x000fe2000000000a */
[----:B------:R-:W-:Y:S01]  /*7ea0*/  HSET2.LE.AND R3, R57, R81, PT ;  /* 0x0000005139037233 */ /* 0x000fe20003803000 */
[----:B------:R-:W-:-:S05]  /*7eb0*/  F2FP.PACK_AB R11, R78, R79 ;  /* 0x0000004f4e0b723e */ /* 0x000fca00000000ff */
[----:B------:R4:W1:Y:S01]  /*7ec0*/  MUFU.EX2 R62, R0 ;  /* 0x00000000003e7308 */ /* 0x0008620000000800 */
[--C-:B------:R-:W-:Y:S01]  /*7ed0*/  HSET2.LE.AND R8, R23, R81.reuse, PT ;  /* 0x0000005117087233 */ /* 0x100fe20003803000 */
[----:B------:R-:W-:Y:S01]  /*7ee0*/  LOP3.LUT R11, R3, R11, RZ, 0xc0, !PT ;  /* 0x0000000b030b7212 */ /* 0x000fe200078ec0ff */
[----:B------:R-:W-:Y:S01]  /*7ef0*/  HSET2.LE.AND R3, R37, R81, PT ;  /* 0x0000005125037233 */ /* 0x000fe20003803000 */
[----:B------:R-:W-:-:S04]  /*7f00*/  FADD.FTZ R5, R220, R38 ;  /* 0x00000026dc057221 */ /* 0x000fc80000010000 */
[----:B------:R1:W-:Y:S01]  /*7f10*/  MUFU.EX2 R234, R2 ;  /* 0x0000000200ea7308 */ /* 0x0003e20000000800 */
[----:B----4-:R-:W-:Y:S02]  /*7f20*/  FFMA.FTZ R0, R228, c[0x0][0x23c], -R19 ;  /* 0x00008f00e4007a23 */ /* 0x010fe40000010813 */
[--C-:B------:R-:W-:Y:S02]  /*7f30*/  FFMA.FTZ R19, R232, c[0x0][0x23c], -R18.reuse ;  /* 0x00008f00e8137a23 */ /* 0x100fe40000010812 */
[----:B------:R-:W-:-:S03]  /*7f40*/  FFMA.FTZ R18, R231, c[0x0][0x23c], -R18 ;  /* 0x00008f00e7127a23 */ /* 0x000fc60000010812 */
[----:B------:R4:W-:Y:S01]  /*7f50*/  MUFU.EX2 R61, R0 ;  /* 0x00000000003d7308 */ /* 0x0009e20000000800 */
[----:B------:R-:W-:Y:S02]  /*7f60*/  F2FP.PACK_AB R13, R92, R94 ;  /* 0x0000005e5c0d723e */ /* 0x000fe400000000ff */
[----:B-1----:R-:W-:Y:S01]  /*7f70*/  F2FP.PACK_AB R2, R102, R104 ;  /* 0x000000686602723e */ /* 0x002fe200000000ff */
[----:B------:R-:W-:Y:S01]  /*7f80*/  FADD.FTZ R16, R172, R16 ;  /* 0x00000010ac107221 */ /* 0x000fe20000010000 */
[----:B------:R-:W-:-:S03]  /*7f90*/  LOP3.LUT R8, R8, R9, RZ, 0xc0, !PT ;  /* 0x0000000908087212 */ /* 0x000fc600078ec0ff */
[----:B------:R1:W-:Y:S01]  /*7fa0*/  MUFU.EX2 R37, R19 ;  /* 0x0000001300257308 */ /* 0x0003e20000000800 */
[----:B------:R-:W-:Y:S01]  /*7fb0*/  LOP3.LUT R9, R12, R13, RZ, 0xc0, !PT ;  /* 0x0000000d0c097212 */ /* 0x000fe200078ec0ff */
[--C-:B------:R-:W-:Y:S02]  /*7fc0*/  HSET2.LE.AND R13, R17, R81.reuse, PT ;  /* 0x00000051110d7233 */ /* 0x100fe40003803000 */
[----:B----4-:R-:W-:-:S04]  /*7fd0*/  HSET2.LE.AND R0, R59, R81, PT ;  /* 0x000000513b007233 */ /* 0x010fc80003803000 */
[----:B------:R-:W4:Y:S01]  /*7fe0*/  MUFU.EX2 R18, R18 ;  /* 0x0000001200127308 */ /* 0x000f220000000800 */
[----:B------:R-:W-:Y:S01]  /*7ff0*/  FADD.FTZ R17, R162, R4 ;  /* 0x00000004a2117221 */ /* 0x000fe20000010000 */
[----:B------:R-:W-:Y:S01]  /*8000*/  LOP3.LUT R10, R0, R2, RZ, 0xc0, !PT ;  /* 0x00000002000a7212 */ /* 0x000fe200078ec0ff */
[----:B------:R-:W-:-:S05]  /*8010*/  HSET2.LE.AND R2, R60, R81, PT ;  /* 0x000000513c027233 */ /* 0x000fca0003803000 */
[----:B------:R2:W2:Y:S01]  /*8020*/  MUFU.EX2 R48, R14 ;  /* 0x0000000e00307308 */ /* 0x0004a20000000800 */
[----:B-1----:R-:W-:Y:S01]  /*8030*/  FADD.FTZ R19, R185, R5 ;  /* 0x00000005b9137221 */ /* 0x002fe20000010000 */
[--C-:B------:R-:W-:Y:S01]  /*8040*/  HSET2.LE.AND R0, R58, R81.reuse, PT ;  /* 0x000000513a007233 */ /* 0x100fe20003803000 */
[----:B------:R-:W-:Y:S01]  /*8050*/  F2FP.PACK_AB R5, R98, R99 ;  /* 0x000000636205723e */ /* 0x000fe200000000ff */
[----:B------:R-:W-:Y:S01]  /*8060*/  FADD.FTZ R16, R186, R16 ;  /* 0x00000010ba107221 */ /* 0x000fe20000010000 */
[----:B---3--:R-:W-:Y:S01]  /*8070*/  F2FP.PACK_AB R4, R235, R64 ;  /* 0x00000040eb04723e */ /* 0x008fe200000000ff */
[----:B------:R-:W-:Y:S01]  /*8080*/  IMAD.MOV.U32 R186, RZ, RZ, R170 ;  /* 0x000000ffffba7224 */ /* 0x000fe200078e00aa */
[--C-:B------:R-:W-:Y:S01]  /*8090*/  HSET2.LE.AND R12, R21, R81.reuse, PT ;  /* 0x00000051150c7233 */ /* 0x100fe20003803000 */
[----:B------:R-:W-:Y:S01]  /*80a0*/  IMAD.MOV.U32 R185, RZ, RZ, R171 ;  /* 0x000000ffffb97224 */ /* 0x000fe200078e00ab */
[----:B------:R-:W-:Y:S01]  /*80b0*/  LOP3.LUT R170, R2, R5, RZ, 0xc0, !PT ;  /* 0x0000000502aa7212 */ /* 0x000fe200078ec0ff */
[--C-:B------:R-:W-:Y:S01]  /*80c0*/  HSET2.LE.AND R7, R20, R81.reuse, PT ;  /* 0x0000005114077233 */ /* 0x100fe20003803000 */
[----:B------:R-:W-:Y:S01]  /*80d0*/  LOP3.LUT R171, R0, R4, RZ, 0xc0, !PT ;  /* 0x0000000400ab7212 */ /* 0x000fe200078ec0ff */
[----:B------:R-:W-:Y:S01]  /*80e0*/  IMAD.MOV.U32 R188, RZ, RZ, R202 ;  /* 0x000000ffffbc7224 */ /* 0x000fe200078e00ca */
[----:B------:R-:W-:Y:S01]  /*80f0*/  F2FP.PACK_AB R2, R75, R76 ;  /* 0x0000004c4b02723e */ /* 0x000fe200000000ff */
[----:B------:R-:W-:Y:S01]  /*8100*/  FADD.FTZ R36, R180, R6 ;  /* 0x00000006b4247221 */ /* 0x000fe20000010000 */
[----:B------:R-:W-:Y:S01]  /*8110*/  F2FP.PACK_AB R0, R62, R63 ;  /* 0x0000003f3e00723e */ /* 0x000fe200000000ff */
[----:B------:R-:W-:Y:S01]  /*8120*/  IMAD.MOV.U32 R202, RZ, RZ, R200 ;  /* 0x000000ffffca7224 */ /* 0x000fe200078e00c8 */
[----:B------:R-:W-:Y:S01]  /*8130*/  F2FP.PACK_AB R6, R100, R101 ;  /* 0x000000656406723e */ /* 0x000fe200000000ff */
[----:B------:R-:W-:Y:S01]  /*8140*/  IMAD.MOV.U32 R189, RZ, RZ, R169 ;  /* 0x000000ffffbd7224 */ /* 0x000fe200078e00a9 */
[----:B------:R-:W-:Y:S01]  /*8150*/  LOP3.LUT R169, R12, R2, RZ, 0xc0, !PT ;  /* 0x000000020ca97212 */ /* 0x000fe200078ec0ff */
[----:B------:R-:W-:Y:S01]  /*8160*/  IMAD.MOV.U32 R200, RZ, RZ, R198 ;  /* 0x000000ffffc87224 */ /* 0x000fe200078e00c6 */
[----:B--2---:R-:W-:Y:S01]  /*8170*/  HSET2.LE.AND R14, R56, R81, PT ;  /* 0x00000051380e7233 */ /* 0x004fe20003803000 */
[----:B------:R-:W-:Y:S01]  /*8180*/  IMAD.MOV.U32 R198, RZ, RZ, R164 ;  /* 0x000000ffffc67224 */ /* 0x000fe200078e00a4 */
[----:B------:R-:W-:Y:S01]  /*8190*/  LOP3.LUT R164, R7, R0, RZ, 0xc0, !PT ;  /* 0x0000000007a47212 */ /* 0x000fe200078ec0ff */
[----:B------:R-:W-:Y:S01]  /*81a0*/  IMAD.MOV.U32 R220, RZ, RZ, R203 ;  /* 0x000000ffffdc7224 */ /* 0x000fe200078e00cb */
[----:B----4-:R-:W-:Y:S01]  /*81b0*/  F2FP.PACK_AB R2, R18, R37 ;  /* 0x000000251202723e */ /* 0x010fe200000000ff */
[----:B------:R-:W-:Y:S01]  /*81c0*/  IMAD.MOV.U32 R178, RZ, RZ, R161 ;  /* 0x000000ffffb27224 */ /* 0x000fe200078e00a1 */
[----:B------:R-:W-:Y:S01]  /*81d0*/  F2FP.PACK_AB R0, R234, R61 ;  /* 0x0000003dea00723e */ /* 0x000fe200000000ff */
[----:B------:R-:W-:Y:S01]  /*81e0*/  IMAD.MOV.U32 R203, RZ, RZ, R168 ;  /* 0x000000ffffcb7224 */ /* 0x000fe200078e00a8 */
[----:B------:R-:W-:Y:S01]  /*81f0*/  LOP3.LUT R168, R3, R6, RZ, 0xc0, !PT ;  /* 0x0000000603a87212 */ /* 0x000fe200078ec0ff */
[----:B------:R-:W-:Y:S01]  /*8200*/  IMAD.MOV.U32 R176, RZ, RZ, R217 ;  /* 0x000000ffffb07224 */ /* 0x000fe200078e00d9 */
[----:B------:R-:W-:Y:S01]  /*8210*/  F2FP.PACK_AB R3, R39, R48 ;  /* 0x000000302703723e */ /* 0x000fe200000000ff */
[----:B------:R-:W-:Y:S01]  /*8220*/  IMAD.MOV.U32 R224, RZ, RZ, R201 ;  /* 0x000000ffffe07224 */ /* 0x000fe200078e00c9 */
[----:B------:R-:W1:Y:S01]  /*8230*/  LDSM.16.MT88.4 R20, [R206+0x5c00] ;  /* 0x005c0000ce14783b */ /* 0x000e620000004200 */
[----:B------:R-:W-:-:S02]  /*8240*/  IMAD.MOV.U32 R217, RZ, RZ, R199 ;  /* 0x000000ffffd97224 */ /* 0x000fc400078e00c7 */
[----:B------:R-:W-:Y:S01]  /*8250*/  IMAD.MOV.U32 R201, RZ, RZ, R167 ;  /* 0x000000ffffc97224 */ /* 0x000fe200078e00a7 */
[----:B------:R-:W-:Y:S01]  /*8260*/  LOP3.LUT R167, R15, R2, RZ, 0xc0, !PT ;  /* 0x000000020fa77212 */ /* 0x000fe200078ec0ff */
[----:B------:R-:W-:Y:S01]  /*8270*/  IMAD.MOV.U32 R199, RZ, RZ, R166 ;  /* 0x000000ffffc77224 */ /* 0x000fe200078e00a6 */
[----:B------:R-:W-:Y:S01]  /*8280*/  LOP3.LUT R166, R14, R0, RZ, 0xc0, !PT ;  /* 0x000000000ea67212 */ /* 0x000fe200078ec0ff */
[----:B------:R-:W-:Y:S02]  /*8290*/  IMAD.MOV.U32 R223, RZ, RZ, R165 ;  /* 0x000000ffffdf7224 */ /* 0x000fe400078e00a5 */
[----:B------:R-:W-:Y:S01]  /*82a0*/  FADD.FTZ R2, R178, R36 ;  /* 0x00000024b2027221 */ /* 0x000fe20000010000 */
[----:B------:R-:W-:Y:S01]  /*82b0*/  LOP3.LUT R165, R13, R3, RZ, 0xc0, !PT ;  /* 0x000000030da57212 */ /* 0x000fe200078ec0ff */
[----:B------:R-:W-:Y:S02]  /*82c0*/  FADD.FTZ R0, R189, R19 ;  /* 0x00000013bd007221 */ /* 0x000fe40000010000 */
[----:B------:R-:W-:-:S02]  /*82d0*/  IMAD.MOV.U32 R219, RZ, RZ, R163 ;  /* 0x000000ffffdb7224 */ /* 0x000fc400078e00a3 */
[----:B------:R-:W-:Y:S02]  /*82e0*/  FADD.FTZ R4, R224, R17 ;  /* 0x00000011e0047221 */ /* 0x000fe40000010000 */
[----:B------:R-:W-:Y:S02]  /*82f0*/  FADD.FTZ R3, R223, R16 ;  /* 0x00000010df037221 */ /* 0x000fe40000010000 */
[----:B------:R-:W-:Y:S02]  /*8300*/  IMAD.MOV.U32 R180, RZ, RZ, R184 ;  /* 0x000000ffffb47224 */ /* 0x000fe400078e00b8 */
        /* <DEDUP_REMOVED lines=14> */
[----:B------:R-:W-:-:S02]  /*83f0*/  IMAD.MOV.U32 R184, RZ, RZ, R160 ;  /* 0x000000ffffb87224 */ /* 0x000fc400078e00a0 */
        /* <DEDUP_REMOVED lines=69> */
[----:B------:R-:W-:-:S05]  /*8850*/  FADD.FTZ R3, R92, R3 ;  /* 0x000000035c037221 */ /* 0x000fca0000010000 */
[----:B------:R-:W-:Y:S01]  /*8860*/  HMMA.16816.F32 R160, R8, R28, R40 ;  /* 0x0000001c08a0723c */ /* 0x000fe20000001828 */
[----:B------:R-:W-:Y:S02]  /*8870*/  FADD.FTZ R2, R73, R2 ;  /* 0x0000000249027221 */ /* 0x000fe40000010000 */
[----:B------:R-:W-:-:S05]  /*8880*/  FADD.FTZ R0, R69, R0 ;  /* 0x0000000045007221 */ /* 0x000fca0000010000 */
[----:B------:R-:W-:Y:S01]  /*8890*/  HMMA.16816.F32 R8, R8, R30, R44 ;  /* 0x0000001e0808723c */ /* 0x000fe2000000182c */
[----:B------:R-:W2:Y:S01]  /*88a0*/  LDC.U8 R172, c[0x0][0x2d8] ;  /* 0x0000b600ffac7b82 */ /* 0x000ea20000000000 */
        /* <DEDUP_REMOVED lines=23> */
[----:B------:R-:W-:-:S05]  /*8a20*/  FADD.FTZ R235, R235, R3 ;  /* 0x00000003ebeb7221 */ /* 0x000fca0000010000 */
[----:B------:R-:W-:Y:S01]  /*8a30*/  HMMA.16816.F32 R144, R168, R148, R144 ;  /* 0x00000094a890723c */ /* 0x000fe20000001890 */
[----:B------:R-:W-:Y:S02]  /*8a40*/  FADD.FTZ R234, R234, R2 ;  /* 0x00000002eaea7221 */ /* 0x000fe40000010000 */
[----:B------:R-:W-:-:S05]  /*8a50*/  FADD.FTZ R233, R18, R0 ;  /* 0x0000000012e97221 */ /* 0x000fca0000010000 */
[----:B-1----:R-:W-:Y:S08]  /*8a60*/  HMMA.16816.F32 R156, R164, R20, R156 ;  /* 0x00000014a49c723c */ /* 0x002ff0000000189c */
[C---:B------:R-:W-:Y:S08]  /*8a70*/  HMMA.16816.F32 R148, R168.reuse, R150, R24 ;  /* 0x00000096a894723c */ /* 0x040ff00000001818 */
[----:B------:R-:W-:Y:S08]  /*8a80*/  HMMA.16816.F32 R160, R168, R20, R160 ;  /* 0x00000014a8a0723c */ /* 0x000ff000000018a0 */
[-C--:B------:R-:W-:Y:S08]  /*8a90*/  HMMA.16816.F32 R164, R164, R22.reuse, R32 ;  /* 0x00000016a4a4723c */ /* 0x080ff00000001820 */
[----:B------:R-:W-:Y:S01]  /*8aa0*/  HMMA.16816.F32 R168, R168, R22, R8 ;  /* 0x00000016a8a8723c */ /* 0x000fe20000001808 */
[----:B------:R-:W-:Y:S07]  /*8ab0*/  @!P0 BRA `(.L_x_290) ;  /* 0x000064f000008947 */ /* 0x000fee0003800000 */
[----:B--2---:R-:W-:Y:S01]  /*8ac0*/  IMAD.WIDE.U32 R230, R173, -0x326172a9, RZ ;  /* 0xcd9e8d57ade67825 */ /* 0x004fe200078e00ff */
[----:B------:R-:W-:Y:S01]  /*8ad0*/  LEA.HI.SX32 R217, R237, 0xfffffffe, 0x19 ;  /* 0xfffffffeedd97811 */ /* 0x000fe200078fcaff */
[----:B------:R-:W-:Y:S01]  /*8ae0*/  USHF.L.U64.HI UR20, UR4, 0x6, UR5 ;  /* 0x0000000604147899 */ /* 0x000fe20008010205 */
[----:B------:R-:W-:Y:S01]  /*8af0*/  MOV R132, R137 ;  /* 0x0000008900847202 */ /* 0x000fe20000000f00 */
[----:B------:R-:W-:Y:S01]  /*8b00*/  IMAD.WIDE.U32 R228, R238, -0x326172a9, RZ ;  /* 0xcd9e8d57eee47825 */ /* 0x000fe200078e00ff */
[----:B------:R-:W-:Y:S01]  /*8b10*/  LOP3.LUT R224, R231, R222, RZ, 0x3c, !PT ;  /* 0x000000dee7e07212 */ /* 0x000fe200078e3cff */
[----:B------:R-:W-:Y:S01]  /*8b20*/  USHF.L.U32 UR24, UR4, 0x6, URZ ;  /* 0x0000000604187899 */ /* 0x000fe2000800063f */
[----:B------:R-:W-:Y:S01]  /*8b30*/  MOV R3, R138 ;  /* 0x0000008a00037202 */ /* 0x000fe20000000f00 */
[----:B------:R-:W-:Y:S01]  /*8b40*/  IMAD.WIDE.U32 R218, R239, -0x2daee0ad, RZ ;  /* 0xd2511f53efda7825 */ /* 0x000fe200078e00ff */
[----:B------:R-:W-:-:S02]  /*8b50*/  LOP3.LUT R222, R229, R222, RZ, 0x3c, !PT ;  /* 0x000000dee5de7212 */ /* 0x000fc400078e3cff */
[----:B------:R-:W-:Y:S01]  /*8b60*/  MOV R135, R134 ;  /* 0x0000008600877202 */ /* 0x000fe20000000f00 */
[----:B------:R-:W-:Y:S01]  /*8b70*/  IMAD.WIDE.U32 R224, R224, -0x2daee0ad, RZ ;  /* 0xd2511f53e0e07825 */ /* 0x000fe200078e00ff */
[----:B------:R-:W-:Y:S02]  /*8b80*/  MOV R133, R136 ;  /* 0x0000008800857202 */ /* 0x000fe40000000f00 */
[----:B------:R-:W-:Y:S01]  /*8b90*/  PRMT R220, R172, 0x7054, R172 ;  /* 0x00007054acdc7816 */ /* 0x000fe200000000ac */
[----:B------:R-:W-:Y:S01]  /*8ba0*/  IMAD.WIDE.U32 R222, R222, -0x2daee0ad, RZ ;  /* 0xd2511f53dede7825 */ /* 0x000fe200078e00ff */
[----:B------:R-:W-:Y:S05]  /*8bb0*/  BRA `(.L_x_291) ;  /* 0x000001e000007947 */ /* 0x000fea0003800000 */
.L_x_293:
[----:B------:R-:W2:Y:S01]  /*8bc0*/  LDL.64 R236, [R1+0x28] ;  /* 0x0000280001ec7983 */ /* 0x000ea20000100a00 */
[----:B------:R-:W-:Y:S01]  /*8bd0*/  ULDC.64 UR4, c[0x0][0x198] ;  /* 0x0000660000047ab9 */ /* 0x000fe20000000a00 */
[----:B------:R-:W-:Y:S01]  /*8be0*/  IADD3 R0, R217, -0x1, RZ ;  /* 0xffffffffd9007810 */ /* 0x000fe20007ffe0ff */
[----:B------:R-:W-:Y:S01]  /*8bf0*/  USHF.L.U32 UR21, UR4, 0x6, URZ ;  /* 0x0000000604157899 */ /* 0x000fe2000800063f */
[----:B------:R-:W3:Y:S01]  /*8c00*/  LDL.64 R226, [R1+0x18] ;  /* 0x0000180001e27983 */ /* 0x000ee20000100a00 */
[----:B------:R-:W-:Y:S01]  /*8c10*/  USHF.L.U64.HI UR5, UR4, 0x6, UR5 ;  /* 0x0000000604057899 */ /* 0x000fe20008010205 */
[----:B------:R-:W-:Y:S01]  /*8c20*/  SHF.R.S32.HI R2, RZ, 0x1f, R0 ;  /* 0x0000001fff027819 */ /* 0x000fe20000011400 */
[----:B------:R-:W-:Y:S04]  /*8c30*/  IMAD.WIDE.U32 R136, R0, c[0x0][0x198], RZ ;  /* 0x0000660000887a25 */ /* 0x000fe800078e00ff */
[----:B------:R-:W-:Y:S04]  /*8c40*/  IMAD R2, R2, c[0x0][0x198], RZ ;  /* 0x0000660002027a24 */ /* 0x000fe800078e02ff */
[----:B------:R-:W-:Y:S04]  /*8c50*/  IMAD R2, R0, c[0x0][0x19c], R2 ;  /* 0x0000670000027a24 */ /* 0x000fe800078e0202 */
[----:B------:R-:W-:Y:S01]  /*8c60*/  IMAD.IADD R2, R137, 0x1, R2 ;  /* 0x0000000189027824 */ /* 0x000fe200078e0202 */
[----:B--2---:R-:W-:Y:S04]  /*8c70*/  LEA R0, P1, R136, R236, 0x7 ;  /* 0x000000ec88007211 */ /* 0x004fe800078238ff */
[----:B------:R-:W-:Y:S02]  /*8c80*/  LEA R172, P2, R0, c[0x0][0x168], 0x1 ;  /* 0x00005a0000ac7a11 */ /* 0x000fe400078408ff */
[----:B---3--:R-:W-:Y:S02]  /*8c90*/  LEA.HI.X R2, R136, R227, R2, 0x7, P1 ;  /* 0x000000e388027211 */ /* 0x008fe400008f3c02 */
        /* <DEDUP_REMOVED lines=16> */
.L_x_291:
[----:B------:R-:W2:Y:S01]  /*8da0*/  LDL.64 R10, [R1+0x20] ;  /* 0x00002000010a7983 */ /* 0x000ea20000100a00 */
[----:B------:R-:W-:Y:S01]  /*8db0*/  SHF.R.S32.HI R0, RZ, 0x1f, R217 ;  /* 0x0000001fff007819 */ /* 0x000fe200000114d9 */
[----:B------:R-:W-:Y:S04]  /*8dc0*/  DEPBAR.LE SB0, 0x0 ;  /* 0x000080000000791a */ /* 0x000fe80000000000 */
[----:B------:R-:W3:Y:S01]  /*8dd0*/  LDL R6, [R1+0x10] ;  /* 0x0000100001067983 */ /* 0x000ee20000100800 */
[----:B------:R-:W-:Y:S02]  /*8de0*/  IMAD R0, R0, c[0x0][0x1a0], RZ ;  /* 0x0000680000007a24 */ /* 0x000fe400078e02ff */
[C---:B------:R-:W-:Y:S01]  /*8df0*/  IMAD.WIDE.U32 R4, R217.reuse, c[0x0][0x1a0], RZ ;  /* 0x00006800d9047a25 */ /* 0x040fe200078e00ff */
[----:B------:R-:W-:Y:S03]  /*8e00*/  BAR.SYNC.DEFER_BLOCKING 0x0 ;  /* 0x0000000000007b1d */ /* 0x000fe60000010000 */
        /* <DEDUP_REMOVED lines=20> */
[----:B-----5:R-:W-:Y:S08]  /*8f50*/  LDSM.16.M88.4 R128, [R207] ;  /* 0x00000000cf80783b */ /* 0x020ff00000000200 */
[----:B------:R-:W2:Y:S08]  /*8f60*/  LDSM.16.M88.4 R16, [R204+0x2000] ;  /* 0x00200000cc10783b */ /* 0x000eb00000000200 */
[----:B------:R-:W1:Y:S08]  /*8f70*/  LDSM.16.M88.4 R124, [R207+0x1000] ;  /* 0x00100000cf7c783b */ /* 0x000e700000000200 */
[----:B------:R-:W3:Y:S08]  /*8f80*/  LDSM.16.M88.4 R32, [R204+0x2400] ;  /* 0x00240000cc20783b */ /* 0x000ef00000000200 */
[----:B------:R-:W0:Y:S08]  /*8f90*/  LDGDEPBAR ;  /* 0x00000000000079af */ /* 0x000e300000000000 */
[----:B------:R-:W4:Y:S01]  /*8fa0*/  LDSM.16.M88.4 R48, [R204+0x2800] ;  /* 0x00280000cc30783b */ /* 0x000f220000000200 */
[-C--:B--2---:R-:W-:Y:S07]  /*8fb0*/  HMMA.16816.F32 R4, R128, R16.reuse, RZ ;  /* 0x000000108004723c */ /* 0x084fee00000018ff */
[----:B------:R-:W2:Y:S01]  /*8fc0*/  LDSM.16.M88.4 R64, [R204+0x2c00] ;  /* 0x002c0000cc40783b */ /* 0x000ea20000000200 */
[C---:B-1----:R-:W-:Y:S07]  /*8fd0*/  HMMA.16816.F32 R8, R124.reuse, R16, RZ ;  /* 0x000000107c08723c */ /* 0x042fee00000018ff */
[----:B------:R-:W1:Y:S01]  /*8fe0*/  LDSM.16.M88.4 R80, [R204+0x3000] ;  /* 0x00300000cc50783b */ /* 0x000e620000000200 */
[-C--:B------:R-:W-:Y:S07]  /*8ff0*/  HMMA.16816.F32 R12, R124, R18.reuse, RZ ;  /* 0x000000127c0c723c */ /* 0x080fee00000018ff */
[----:B------:R-:W1:Y:S01]  /*9000*/  LDSM.16.M88.4 R96, [R204+0x3400] ;  /* 0x00340000cc60783b */ /* 0x000e620000000200 */
[C---:B------:R-:W-:Y:S07]  /*9010*/  HMMA.16816.F32 R16, R128.reuse, R18, RZ ;  /* 0x000000128010723c */ /* 0x040fee00000018ff */
[----:B------:R-:W1:Y:S01]  /*9020*/  LDSM.16.M88.4 R112, [R204+0x3800] ;  /* 0x00380000cc70783b */ /* 0x000e620000000200 */
[-C--:B---3--:R-:W-:Y:S07]  /*9030*/  HMMA.16816.F32 R20, R128, R32.reuse, RZ ;  /* 0x000000208014723c */ /* 0x088fee00000018ff */
[----:B------:R-:W3:Y:S01]  /*9040*/  LDSM.16.M88.4 R136, [R204+0x3c00] ;  /* 0x003c0000cc88783b */ /* 0x000ee20000000200 */
[C---:B------:R-:W-:Y:S07]  /*9050*/  HMMA.16816.F32 R24, R124.reuse, R32, RZ ;  /* 0x000000207c18723c */ /* 0x040fee00000018ff */
[----:B------:R-:W-:Y:S01]  /*9060*/  LDSM.16.M88.4 R172, [R208] ;  /* 0x00000000d0ac783b */ /* 0x000fe20000000200 */
[-C--:B------:R-:W-:Y:S07]  /*9070*/  HMMA.16816.F32 R28, R124, R34.reuse, RZ ;  /* 0x000000227c1c723c */ /* 0x080fee00000018ff */
[----:B------:R-:W1:Y:S01]  /*9080*/  LDSM.16.M88.4 R176, [R209] ;  /* 0x00000000d1b0783b */ /* 0x000e620000000200 */
[C---:B------:R-:W-:Y:S07]  /*9090*/  HMMA.16816.F32 R32, R128.reuse, R34, RZ ;  /* 0x000000228020723c */ /* 0x040fee00000018ff */
[----:B------:R-:W1:Y:S01]  /*90a0*/  LDSM.16.M88.4 R180, [R208+0x1000] ;  /* 0x00100000d0b4783b */ /* 0x000e620000000200 */
[-C--:B----4-:R-:W-:Y:S07]  /*90b0*/  HMMA.16816.F32 R36, R128, R48.reuse, RZ ;  /* 0x000000308024723c */ /* 0x090fee00000018ff */
[----:B------:R-:W4:Y:S01]  /*90c0*/  LDSM.16.M88.4 R184, [R216] ;  /* 0x00000000d8b8783b */ /* 0x000f220000000200 */
[C---:B------:R-:W-:Y:S07]  /*90d0*/  HMMA.16816.F32 R40, R124.reuse, R48, RZ ;  /* 0x000000307c28723c */ /* 0x040fee00000018ff */
[----:B------:R-:W1:Y:S01]  /*90e0*/  LDSM.16.M88.4 R188, [R215] ;  /* 0x00000000d7bc783b */ /* 0x000e620000000200 */
[-C--:B------:R-:W-:Y:S07]  /*90f0*/  HMMA.16816.F32 R44, R124, R50.reuse, RZ ;  /* 0x000000327c2c723c */ /* 0x080fee00000018ff */
[----:B------:R-:W1:Y:S01]  /*9100*/  LDSM.16.M88.4 R192, [R214] ;  /* 0x00000000d6c0783b */ /* 0x000e620000000200 */
[C---:B------:R-:W-:Y:S07]  /*9110*/  HMMA.16816.F32 R48, R128.reuse, R50, RZ ;  /* 0x000000328030723c */ /* 0x040fee00000018ff */
[----:B------:R-:W3:Y:S01]  /*9120*/  LDSM.16.M88.4 R196, [R213] ;  /* 0x00000000d5c4783b */ /* 0x000ee20000000200 */
[-C--:B--2---:R-:W-:Y:S07]  /*9130*/  HMMA.16816.F32 R52, R128, R64.reuse, RZ ;  /* 0x000000408034723c */ /* 0x084fee00000018ff */
[----:B------:R-:W-:Y:S01]  /*9140*/  LDSM.16.M88.4 R200, [R211] ;  /* 0x00000000d3c8783b */ /* 0x000fe20000000200 */
        /* <DEDUP_REMOVED lines=15> */
[-C--:B---3--:R-:W-:Y:S08]  /*9240*/  HMMA.16816.F32 R116, R128, R136.reuse, RZ ;  /* 0x000000888074723c */ /* 0x088ff000000018ff */
        /* <DEDUP_REMOVED lines=10> */
[-C--:B----4-:R-:W-:Y:S01]  /*92f0*/  HMMA.16816.F32 R20, R172, R184.reuse, R20 ;  /* 0x000000b8ac14723c */ /* 0x090fe20000001814 */
        /* <DEDUP_REMOVED lines=29> */
.L_x_292:
[----:B------:R-:W-:Y:S01]  /*94d0*/  FMNMX.FTZ R0, R4, R3, !PT ;  /* 0x0000000304007209 */ /* 0x000fe20007810000 */
[----:B------:R-:W-:Y:S01]  /*94e0*/  STL [R1+0x84], R233 ;  /* 0x000084e901007387 */ /* 0x000fe20000100800 */
[----:B------:R-:W-:Y:S01]  /*94f0*/  IMAD.SHL.U32 R183, R217, 0x4, RZ ;  /* 0x00000004d9b77824 */ /* 0x000fe200078e00ff */
[----:B------:R-:W-:Y:S02]  /*9500*/  LOP3.LUT R184, R223, UR14, R218, 0x96, !PT ;  /* 0x0000000edfb87c12 */ /* 0x000fe4000f8e96da */
[----:B------:R-:W-:Y:S01]  /*9510*/  FMNMX.FTZ R0, R5, R0, !PT ;  /* 0x0000000005007209 */ /* 0x000fe20007810000 */
[----:B------:R-:W-:Y:S02]  /*9520*/  STL [R1+0x74], R221 ;  /* 0x000074dd01007387 */ /* 0x000fe40000100800 */
[----:B------:R-:W-:Y:S01]  /*9530*/  IMAD.WIDE.U32 R184, R184, -0x326172a9, RZ ;  /* 0xcd9e8d57b8b87825 */ /* 0x000fe200078e00ff */
[----:B------:R-:W-:Y:S01]  /*9540*/  FMNMX.FTZ R0, R16, R0, !PT ;  /* 0x0000000010007209 */ /* 0x000fe20007810000 */
[----:B------:R-:W-:Y:S03]  /*9550*/  STL [R1+0x70], R216 ;  /* 0x000070d801007387 */ /* 0x000fe60000100800 */
[----:B------:R-:W-:Y:S01]  /*9560*/  FMNMX.FTZ R2, R17, R0, !PT ;  /* 0x0000000011027209 */ /* 0x000fe20007810000 */
[----:B------:R-:W-:Y:S01]  /*9570*/  STL [R1+0x6c], R215 ;  /* 0x00006cd701007387 */ /* 0x000fe20000100800 */
[----:B------:R-:W-:Y:S02]  /*9580*/  FMNMX.FTZ R0, R6, R132, !PT ;  /* 0x0000008406007209 */ /* 0x000fe40007810000 */
        /* <DEDUP_REMOVED lines=119> */
[----:B--2---:R-:W-:Y:S01]  /*9d00*/  FMNMX.FTZ R137, R0, R137, !PT ;  /* 0x0000008900897209 */ /* 0x004fe20007810000 */
        /* <DEDUP_REMOVED lines=10> */
[----:B------:R-:W-:Y:S04]  /*9db0*/  FMNMX.FTZ R0, R111, R0, !PT ;  /* 0x000000006f007209 */ /* 0x000fe80007810000 */
[----:B------:R-:W-:Y:S02]  /*9dc0*/  FMNMX.FTZ R0, R122, R0, !PT ;  /* 0x000000007a007209 */ /* 0x000fe40007810000 */
[----:B-1----:R-:W-:Y:S02]  /*9dd0*/  FMNMX.FTZ R138, R138, R136, !PT ;  /* 0x000000888a8a7209 */ /* 0x002fe40007810000 */
[----:B------:R-:W-:Y:S02]  /*9de0*/  FMNMX.FTZ R136, R121, R2, !PT ;  /* 0x0000000279887209 */ /* 0x000fe40007810000 */
[----:B------:R-:W-:Y:S01]  /*9df0*/  FMNMX.FTZ R0, R123, R0, !PT ;  /* 0x000000007b007209 */ /* 0x000fe20007810000 */
[----:B------:R-:W-:Y:S01]  /*9e00*/  FMUL.FTZ R181, R138, c[0x0][0x23c] ;  /* 0x00008f008ab57a20 */ /* 0x000fe20000410000 */
[----:B------:R-:W-:Y:S02]  /*9e10*/  FMNMX.FTZ R136, R124, R136, !PT ;  /* 0x000000887c887209 */ /* 0x000fe40007810000 */
[----:B------:R-:W-:Y:S02]  /*9e20*/  FSETP.NEU.FTZ.AND P1, PT, R138, -INF , PT ;  /* 0xff8000008a00780b */ /* 0x000fe40003f3d000 */
[----:B------:R-:W-:Y:S02]  /*9e30*/  FMNMX.FTZ R136, R125, R136, !PT ;  /* 0x000000887d887209 */ /* 0x000fe40007810000 */
[----:B------:R-:W-:Y:S02]  /*9e40*/  FMNMX.FTZ R0, R126, R0, !PT ;  /* 0x000000007e007209 */ /* 0x000fe40007810000 */
[----:B------:R-:W-:Y:S01]  /*9e50*/  FSEL R181, R181, RZ, P1 ;  /* 0x000000ffb5b57208 */ /* 0x000fe20000800000 */
[----:B------:R-:W1:Y:S01]  /*9e60*/  SHFL.BFLY PT, R134, R136, 0x2, 0x1f ;  /* 0x0c401f0088867f89 */ /* 0x000e6200000e0000 */
[----:B------:R-:W-:Y:S02]  /*9e70*/  FMNMX.FTZ R0, R127, R0, !PT ;  /* 0x000000007f007209 */ /* 0x000fe40007810000 */
[----:B--2---:R-:W-:Y:S01]  /*9e80*/  FMNMX.FTZ R137, R137, R139, !PT ;  /* 0x0000008b89897209 */ /* 0x004fe20007810000 */
[--C-:B------:R-:W-:Y:S02]  /*9e90*/  FFMA.FTZ R16, R16, c[0x0][0x23c], -R181.reuse ;  /* 0x00008f0010107a23 */ /* 0x100fe400000108b5 */
[--C-:B------:R-:W-:Y:S01]  /*9ea0*/  FFMA.FTZ R4, R4, c[0x0][0x23c], -R181.reuse ;  /* 0x00008f0004047a23 */ /* 0x100fe200000108b5 */
[C---:B------:R-:W-:Y:S01]  /*9eb0*/  FSETP.NEU.FTZ.AND P1, PT, R137.reuse, -INF , PT ;  /* 0xff8000008900780b */ /* 0x040fe20003f3d000 */
[----:B------:R2:W-:Y:S01]  /*9ec0*/  MUFU.EX2 R215, R16 ;  /* 0x0000001000d77308 */ /* 0x0005e20000000800 */
[----:B------:R-:W3:Y:S01]  /*9ed0*/  SHFL.BFLY PT, R2, R0, 0x2, 0x1f ;  /* 0x0c401f0000027f89 */ /* 0x000ee200000e0000 */
[----:B------:R-:W-:Y:S02]  /*9ee0*/  FMUL.FTZ R180, R137, c[0x0][0x23c] ;  /* 0x00008f0089b47a20 */ /* 0x000fe40000410000 */
[--C-:B------:R-:W-:Y:S02]  /*9ef0*/  FFMA.FTZ R17, R17, c[0x0][0x23c], -R181.reuse ;  /* 0x00008f0011117a23 */ /* 0x100fe400000108b5 */
[--C-:B------:R-:W-:Y:S01]  /*9f00*/  FFMA.FTZ R69, R69, c[0x0][0x23c], -R181.reuse ;  /* 0x00008f0045457a23 */ /* 0x100fe200000108b5 */
[----:B------:R-:W-:Y:S01]  /*9f10*/  FSEL R180, R180, RZ, P1 ;  /* 0x000000ffb4b47208 */ /* 0x000fe20000800000 */
[--C-:B------:R-:W-:Y:S02]  /*9f20*/  FFMA.FTZ R5, R5, c[0x0][0x23c], -R181.reuse ;  /* 0x00008f0005057a23 */ /* 0x100fe400000108b5 */
[----:B------:R-:W-:Y:S01]  /*9f30*/  MUFU.EX2 R252, R4 ;  /* 0x0000000400fc7308 */ /* 0x000fe20000000800 */
[--C-:B------:R-:W-:Y:S02]  /*9f40*/  FFMA.FTZ R20, R20, c[0x0][0x23c], -R181.reuse ;  /* 0x00008f0014147a23 */ /* 0x100fe400000108b5 */
[--C-:B------:R-:W-:Y:S02]  /*9f50*/  FFMA.FTZ R7, R7, c[0x0][0x23c], -R180.reuse ;  /* 0x00008f0007077a23 */ /* 0x100fe400000108b4 */
[--C-:B------:R-:W-:Y:S01]  /*9f60*/  FFMA.FTZ R18, R18, c[0x0][0x23c], -R180.reuse ;  /* 0x00008f0012127a23 */ /* 0x100fe200000108b4 */
[----:B-1----:R-:W-:Y:S01]  /*9f70*/  FMNMX.FTZ R136, R136, R134, !PT ;  /* 0x0000008688887209 */ /* 0x002fe20007810000 */
[--C-:B------:R-:W-:Y:S02]  /*9f80*/  FFMA.FTZ R35, R35, c[0x0][0x23c], -R180.reuse ;  /* 0x00008f0023237a23 */ /* 0x100fe400000108b4 */
[--C-:B------:R-:W-:Y:S01]  /*9f90*/  FFMA.FTZ R6, R6, c[0x0][0x23c], -R180.reuse ;  /* 0x00008f0006067a23 */ /* 0x100fe200000108b4 */
[----:B------:R-:W1:Y:S01]  /*9fa0*/  MUFU.EX2 R4, R7 ;  /* 0x0000000700047308 */ /* 0x000e620000000800 */
[--C-:B------:R-:W-:Y:S02]  /*9fb0*/  FFMA.FTZ R22, R22, c[0x0][0x23c], -R180.reuse ;  /* 0x00008f0016167a23 */ /* 0x100fe400000108b4 */
[--C-:B------:R-:W-:Y:S01]  /*9fc0*/  FFMA.FTZ R34, R34, c[0x0][0x23c], -R180.reuse ;  /* 0x00008f0022227a23 */ /* 0x100fe200000108b4 */
[----:B--2---:R-:W2:Y:S01]  /*9fd0*/  SHFL.BFLY PT, R16, R136, 0x1, 0x1f ;  /* 0x0c201f0088107f89 */ /* 0x004ea200000e0000 */
[----:B---3--:R-:W-:Y:S01]  /*9fe0*/  FMNMX.FTZ R0, R0, R2, !PT ;  /* 0x0000000200007209 */ /* 0x008fe20007810000 */
[--C-:B------:R-:W-:Y:S02]  /*9ff0*/  FFMA.FTZ R23, R23, c[0x0][0x23c], -R180.reuse ;  /* 0x00008f0017177a23 */ /* 0x100fe400000108b4 */
[--C-:B------:R-:W-:Y:S02]  /*a000*/  FFMA.FTZ R51, R51, c[0x0][0x23c], -R180.reuse ;  /* 0x00008f0033337a23 */ /* 0x100fe400000108b4 */
[----:B------:R-:W-:Y:S01]  /*a010*/  MUFU.EX2 R195, R5 ;  /* 0x0000000500c37308 */ /* 0x000fe20000000800 */
[--C-:B------:R-:W-:Y:S01]  /*a020*/  FFMA.FTZ R82, R82, c[0x0][0x23c], -R180.reuse ;  /* 0x00008f0052527a23 */ /* 0x100fe200000108b4 */
[----:B------:R-:W3:Y:S01]  /*a030*/  SHFL.BFLY PT, R2, R0, 0x1, 0x1f ;  /* 0x0c201f0000027f89 */ /* 0x000ee200000e0000 */
[--C-:B------:R-:W-:Y:S02]  /*a040*/  FFMA.FTZ R19, R19, c[0x0][0x23c], -R180.reuse ;  /* 0x00008f0013137a23 */ /* 0x100fe400000108b4 */
[--C-:B------:R-:W-:Y:S02]  /*a050*/  FFMA.FTZ R21, R21, c[0x0][0x23c], -R181.reuse ;  /* 0x00008f0015157a23 */ /* 0x100fe400000108b5 */
[--C-:B------:R-:W-:Y:S02]  /*a060*/  FFMA.FTZ R32, R32, c[0x0][0x23c], -R181.reuse ;  /* 0x00008f0020207a23 */ /* 0x100fe400000108b5 */
[--C-:B------:R-:W-:Y:S01]  /*a070*/  FFMA.FTZ R33, R33, c[0x0][0x23c], -R181.reuse ;  /* 0x00008f0021217a23 */ /* 0x100fe200000108b5 */
[----:B------:R-:W-:Y:S01]  /*a080*/  MUFU.EX2 R214, R18 ;  /* 0x0000001200d67308 */ /* 0x000fe20000000800 */
[--C-:B------:R-:W-:Y:S02]  /*a090*/  FFMA.FTZ R50, R50, c[0x0][0x23c], -R180.reuse ;  /* 0x00008f0032327a23 */ /* 0x100fe400000108b4 */
[--C-:B------:R-:W-:Y:S01]  /*a0a0*/  FFMA.FTZ R66, R66, c[0x0][0x23c], -R180.reuse ;  /* 0x00008f0042427a23 */ /* 0x100fe200000108b4 */
[----:B-1----:R1:W-:Y:S01]  /*a0b0*/  STL [R1+0x4], R4 ;  /* 0x0000040401007387 */ /* 0x0023e20000100800 */
[--C-:B------:R-:W-:Y:S02]  /*a0c0*/  FFMA.FTZ R67, R67, c[0x0][0x23c], -R180.reuse ;  /* 0x00008f0043437a23 */ /* 0x100fe400000108b4 */
[--C-:B------:R-:W-:Y:S01]  /*a0d0*/  FFMA.FTZ R36, R36, c[0x0][0x23c], -R181.reuse ;  /* 0x00008f0024247a23 */ /* 0x100fe200000108b5 */
[----:B--2---:R-:W-:Y:S01]  /*a0e0*/  FMNMX.FTZ R136, R136, R16, !PT ;  /* 0x0000001088887209 */ /* 0x004fe20007810000 */
[--C-:B------:R-:W-:Y:S01]  /*a0f0*/  FFMA.FTZ R52, R52, c[0x0][0x23c], -R181.reuse ;  /* 0x00008f0034347a23 */ /* 0x100fe200000108b5 */
[----:B------:R-:W-:Y:S01]  /*a100*/  MUFU.EX2 R192, R6 ;  /* 0x0000000600c07308 */ /* 0x000fe20000000800 */
[--C-:B------:R-:W-:Y:S01]  /*a110*/  FFMA.FTZ R54, R54, c[0x0][0x23c], -R180.reuse ;  /* 0x00008f0036367a23 */ /* 0x100fe200000108b4 */
[C---:B------:R-:W-:Y:S01]  /*a120*/  FSETP.NEU.FTZ.AND P1, PT, R136.reuse, -INF , PT ;  /* 0xff8000008800780b */ /* 0x040fe20003f3d000 */
[----:B------:R-:W-:Y:S02]  /*a130*/  FMUL.FTZ R139, R136, c[0x0][0x23c] ;  /* 0x00008f00888b7a20 */ /* 0x000fe40000410000 */
[----:B------:R-:W-:Y:S01]  /*a140*/  FFMA.FTZ R55, R55, c[0x0][0x23c], -R180 ;  /* 0x00008f0037377a23 */ /* 0x000fe200000108b4 */
[----:B---3--:R-:W-:Y:S01]  /*a150*/  FMNMX.FTZ R134, R0, R2, !PT ;  /* 0x0000000200867209 */ /* 0x008fe20007810000 */
[--C-:B------:R-:W-:Y:S01]  /*a160*/  FFMA.FTZ R81, R81, c[0x0][0x23c], -R181.reuse ;  /* 0x00008f0051517a23 */ /* 0x100fe200000108b5 */
[----:B------:R-:W-:Y:S01]  /*a170*/  FSEL R139, R139, RZ, P1 ;  /* 0x000000ff8b8b7208 */ /* 0x000fe20000800000 */
[----:B------:R-:W-:Y:S01]  /*a180*/  FFMA.FTZ R68, R68, c[0x0][0x23c], -R181 ;  /* 0x00008f0044447a23 */ /* 0x000fe200000108b5 */
[----:B------:R-:W-:Y:S01]  /*a190*/  MUFU.EX2 R177, R19 ;  /* 0x0000001300b17308 */ /* 0x000fe20000000800 */
[C---:B------:R-:W-:Y:S01]  /*a1a0*/  FMUL.FTZ R182, R134.reuse, c[0x0][0x23c] ;  /* 0x00008f0086b67a20 */ /* 0x040fe20000410000 */
[----:B------:R-:W-:Y:S01]  /*a1b0*/  FSETP.NEU.FTZ.AND P1, PT, R134, -INF , PT ;  /* 0xff8000008600780b */ /* 0x000fe20003f3d000 */
[--C-:B------:R-:W-:Y:S02]  /*a1c0*/  FFMA.FTZ R12, R12, c[0x0][0x23c], -R139.reuse ;  /* 0x00008f000c0c7a23 */ /* 0x100fe4000001088b */
[--C-:B------:R-:W-:Y:S01]  /*a1d0*/  FFMA.FTZ R8, R8, c[0x0][0x23c], -R139.reuse ;  /* 0x00008f0008087a23 */ /* 0x100fe2000001088b */
[----:B------:R-:W-:Y:S01]  /*a1e0*/  FSEL R182, R182, RZ, P1 ;  /* 0x000000ffb6b67208 */ /* 0x000fe20000800000 */
[--C-:B------:R-:W-:Y:S02]  /*a1f0*/  FFMA.FTZ R9, R9, c[0x0][0x23c], -R139.reuse ;  /* 0x00008f0009097a23 */ /* 0x100fe4000001088b */
[----:B------:R-:W-:Y:S01]  /*a200*/  FFMA.FTZ R29, R29, c[0x0][0x23c], -R139 ;  /* 0x00008f001d1d7a23 */ /* 0x000fe2000001088b */
[----:B------:R2:W-:Y:S01]  /*a210*/  MUFU.EX2 R186, R12 ;  /* 0x0000000c00ba7308 */ /* 0x0005e20000000800 */
[--C-:B------:R-:W-:Y:S01]  /*a220*/  FFMA.FTZ R10, R10, c[0x0][0x23c], -R182.reuse ;  /* 0x00008f000a0a7a23 */ /* 0x100fe200000108b6 */
[----:B-1----:R-:W-:Y:S01]  /*a230*/  LOP3.LUT R4, R219, UR27, R183, 0x96, !PT ;  /* 0x0000001bdb047c12 */ /* 0x002fe2000f8e96b7 */
[--C-:B------:R-:W-:Y:S02]  /*a240*/  FFMA.FTZ R14, R14, c[0x0][0x23c], -R182.reuse ;  /* 0x00008f000e0e7a23 */ /* 0x100fe400000108b6 */
[--C-:B------:R-:W-:Y:S02]  /*a250*/  FFMA.FTZ R11, R11, c[0x0][0x23c], -R182.reuse ;  /* 0x00008f000b0b7a23 */ /* 0x100fe400000108b6 */
[--C-:B------:R-:W-:Y:S02]  /*a260*/  FFMA.FTZ R44, R44, c[0x0][0x23c], -R139.reuse ;  /* 0x00008f002c2c7a23 */ /* 0x100fe4000001088b */
[--C-:B------:R-:W-:Y:S01]  /*a270*/  FFMA.FTZ R45, R45, c[0x0][0x23c], -R139.reuse ;  /* 0x00008f002d2d7a23 */ /* 0x100fe2000001088b */
[----:B------:R-:W1:Y:S01]  /*a280*/  MUFU.EX2 R0, R10 ;  /* 0x0000000a00007308 */ /* 0x000e620000000800 */
[--C-:B------:R-:W-:Y:S02]  /*a290*/  FFMA.FTZ R13, R13, c[0x0][0x23c], -R139.reuse ;  /* 0x00008f000d0d7a23 */ /* 0x100fe4000001088b */
[--C-:B------:R-:W-:Y:S02]  /*a2a0*/  FFMA.FTZ R46, R46, c[0x0][0x23c], -R182.reuse ;  /* 0x00008f002e2e7a23 */ /* 0x100fe400000108b6 */
[--C-:B------:R-:W-:Y:S02]  /*a2b0*/  FFMA.FTZ R47, R47, c[0x0][0x23c], -R182.reuse ;  /* 0x00008f002f2f7a23 */ /* 0x100fe400000108b6 */
[----:B------:R-:W-:Y:S02]  /*a2c0*/  FFMA.FTZ R42, R42, c[0x0][0x23c], -R182 ;  /* 0x00008f002a2a7a23 */ /* 0x000fe400000108b6 */
[--C-:B------:R-:W-:Y:S01]  /*a2d0*/  FFMA.FTZ R61, R61, c[0x0][0x23c], -R139.reuse ;  /* 0x00008f003d3d7a23 */ /* 0x100fe2000001088b */
[----:B------:R-:W-:Y:S01]  /*a2e0*/  MUFU.EX2 R226, R13 ;  /* 0x0000000d00e27308 */ /* 0x000fe20000000800 */
[--C-:B------:R-:W-:Y:S02]  /*a2f0*/  FFMA.FTZ R60, R60, c[0x0][0x23c], -R139.reuse ;  /* 0x00008f003c3c7a23 */ /* 0x100fe4000001088b */
[--C-:B------:R-:W-:Y:S01]  /*a300*/  FFMA.FTZ R24, R24, c[0x0][0x23c], -R139.reuse ;  /* 0x00008f0018187a23 */ /* 0x100fe2000001088b */
[----:B--2---:R-:W-:Y:S01]  /*a310*/  LOP3.LUT R12, R225, UR14, R218, 0x96, !PT ;  /* 0x0000000ee10c7c12 */ /* 0x004fe2000f8e96da */
[--C-:B------:R-:W-:Y:S02]  /*a320*/  FFMA.FTZ R26, R26, c[0x0][0x23c], -R182.reuse ;  /* 0x00008f001a1a7a23 */ /* 0x100fe400000108b6 */
[--C-:B------:R-:W-:Y:S02]  /*a330*/  FFMA.FTZ R28, R28, c[0x0][0x23c], -R139.reuse ;  /* 0x00008f001c1c7a23 */ /* 0x100fe4000001088b */
[--C-:B------:R-:W-:Y:S01]  /*a340*/  FFMA.FTZ R40, R40, c[0x0][0x23c], -R139.reuse ;  /* 0x00008f0028287a23 */ /* 0x100fe2000001088b */
[----:B------:R-:W-:Y:S01]  /*a350*/  MUFU.EX2 R233, R8 ;  /* 0x0000000800e97308 */ /* 0x000fe20000000800 */
[--C-:B------:R-:W-:Y:S02]  /*a360*/  FFMA.FTZ R43, R43, c[0x0][0x23c], -R182.reuse ;  /* 0x00008f002b2b7a23 */ /* 0x100fe400000108b6 */
[--C-:B------:R-:W-:Y:S01]  /*a370*/  FFMA.FTZ R58, R58, c[0x0][0x23c], -R182.reuse ;  /* 0x00008f003a3a7a23 */ /* 0x100fe200000108b6 */
[----:B-1----:R1:W-:Y:S01]  /*a380*/  STL [R1], R0 ;  /* 0x0000000001007387 */ /* 0x0023e20000100800 */
[--C-:B------:R-:W-:Y:S02]  /*a390*/  FFMA.FTZ R41, R41, c[0x0][0x23c], -R139.reuse ;  /* 0x00008f0029297a23 */ /* 0x100fe4000001088b */
[--C-:B------:R-:W-:Y:S01]  /*a3a0*/  FFMA.FTZ R59, R59, c[0x0][0x23c], -R182.reuse ;  /* 0x00008f003b3b7a23 */ /* 0x100fe200000108b6 */
[----:B------:R2:W-:Y:S01]  /*a3b0*/  STL [R1+0x78], R217 ;  /* 0x000078d901007387 */ /* 0x0005e20000100800 */
[--C-:B------:R-:W-:Y:S01]  /*a3c0*/  FFMA.FTZ R78, R78, c[0x0][0x23c], -R182.reuse ;  /* 0x00008f004e4e7a23 */ /* 0x100fe200000108b6 */
[----:B------:R3:W-:Y:S01]  /*a3d0*/  MUFU.EX2 R221, R9 ;  /* 0x0000000900dd7308 */ /* 0x0007e20000000800 */
        /* <DEDUP_REMOVED lines=9> */
[--C-:B------:R-:W-:Y:S01]  /*a470*/  FFMA.FTZ R74, R74, c[0x0][0x23c], -R182.reuse ;  /* 0x00008f004a4a7a23 */ /* 0x100fe200000108b6 */
[----:B-1----:R-:W-:Y:S02]  /*a480*/  IADD3 R0, R183, 0x1, RZ ;  /* 0x00000001b7007810 */ /* 0x002fe40007ffe0ff */
[----:B------:R-:W-:Y:S01]  /*a490*/  MUFU.EX2 R173, R15 ;  /* 0x0000000f00ad7308 */ /* 0x000fe20000000800 */
[----:B------:R-:W-:Y:S01]  /*a4a0*/  FFMA.FTZ R75, R75, c[0x0][0x23c], -R182 ;  /* 0x00008f004b4b7a23 */ /* 0x000fe200000108b6 */
[----:B--2---:R-:W2:Y:S01]  /*a4b0*/  LDL.LU R217, [R1+0x4] ;  /* 0x0000040001d97983 */ /* 0x004ea20000300800 */
[--C-:B------:R-:W-:Y:S01]  /*a4c0*/  FFMA.FTZ R80, R80, c[0x0][0x23c], -R181.reuse ;  /* 0x00008f0050507a23 */ /* 0x100fe200000108b5 */
[----:B------:R-:W-:Y:S01]  /*a4d0*/  LOP3.LUT R0, R219, UR27, R0, 0x96, !PT ;  /* 0x0000001bdb007c12 */ /* 0x000fe2000f8e9600 */
[--C-:B------:R-:W-:Y:S02]  /*a4e0*/  FFMA.FTZ R83, R83, c[0x0][0x23c], -R180.reuse ;  /* 0x00008f0053537a23 */ /* 0x100fe400000108b4 */
[--C-:B------:R-:W-:Y:S03]  /*a4f0*/  FFMA.FTZ R70, R70, c[0x0][0x23c], -R180.reuse ;  /* 0x00008f0046467a23 */ /* 0x100fe600000108b4 */
[----:B------:R-:W-:Y:S01]  /*a500*/  MUFU.EX2 R211, R17 ;  /* 0x0000001100d37308 */ /* 0x000fe20000000800 */
[----:B---3--:R-:W-:Y:S04]  /*a510*/  IMAD.WIDE.U32 R8, R0, -0x326172a9, RZ ;  /* 0xcd9e8d5700087825 */ /* 0x008fe800078e00ff */
[----:B------:R-:W-:Y:S01]  /*a520*/  FFMA.FTZ R71, R71, c[0x0][0x23c], -R180 ;  /* 0x00008f0047477a23 */ /* 0x000fe200000108b4 */
[----:B------:R-:W-:Y:S01]  /*a530*/  LOP3.LUT R2, R9, UR15, R228, 0x96, !PT ;  /* 0x0000000f09027c12 */ /* 0x000fe2000f8e96e4 */
[--C-:B------:R-:W-:Y:S01]  /*a540*/  FFMA.FTZ R96, R96, c[0x0][0x23c], -R181.reuse ;  /* 0x00008f0060607a23 */ /* 0x100fe200000108b5 */
[----:B------:R-:W-:Y:S01]  /*a550*/  LOP3.LUT R10, R185, UR13, R8, 0x96, !PT ;  /* 0x0000000db90a7c12 */ /* 0x000fe2000f8e9608 */
[--C-:B------:R-:W-:Y:S01]  /*a560*/  FFMA.FTZ R97, R97, c[0x0][0x23c], -R181.reuse ;  /* 0x00008f0061617a23 */ /* 0x100fe200000108b5 */
[----:B------:R1:W-:Y:S01]  /*a570*/  MUFU.EX2 R216, R11 ;  /* 0x0000000b00d87308 */ /* 0x0003e20000000800 */
[----:B------:R-:W-:Y:S01]  /*a580*/  LOP3.LUT R178, R9, UR15, R230, 0x96, !PT ;  /* 0x0000000f09b27c12 */ /* 0x000fe2000f8e96e6 */
[--C-:B------:R-:W-:Y:S02]  /*a590*/  FFMA.FTZ R98, R98, c[0x0][0x23c], -R180.reuse ;  /* 0x00008f0062627a23 */ /* 0x100fe400000108b4 */
[--C-:B------:R-:W-:Y:S02]  /*a5a0*/  FFMA.FTZ R99, R99, c[0x0][0x23c], -R180.reuse ;  /* 0x00008f0063637a23 */ /* 0x100fe400000108b4 */
[--C-:B------:R-:W-:Y:S02]  /*a5b0*/  FFMA.FTZ R86, R86, c[0x0][0x23c], -R180.reuse ;  /* 0x00008f0056567a23 */ /* 0x100fe400000108b4 */
[----:B------:R-:W-:Y:S02]  /*a5c0*/  FFMA.FTZ R87, R87, c[0x0][0x23c], -R180 ;  /* 0x00008f0057577a23 */ /* 0x000fe400000108b4 */
[----:B------:R-:W-:Y:S01]  /*a5d0*/  MUFU.EX2 R172, R20 ;  /* 0x0000001400ac7308 */ /* 0x000fe20000000800 */
[--C-:B------:R-:W-:Y:S02]  /*a5e0*/  FFMA.FTZ R112, R112, c[0x0][0x23c], -R181.reuse ;  /* 0x00008f0070707a23 */ /* 0x100fe400000108b5 */
[----:B------:R-:W-:Y:S02]  /*a5f0*/  FFMA.FTZ R113, R113, c[0x0][0x23c], -R181 ;  /* 0x00008f0071717a23 */ /* 0x000fe400000108b5 */
[--C-:B------:R-:W-:Y:S02]  /*a600*/  FFMA.FTZ R108, R108, c[0x0][0x23c], -R139.reuse ;  /* 0x00008f006c6c7a23 */ /* 0x100fe4000001088b */
[--C-:B------:R-:W-:Y:S02]  /*a610*/  FFMA.FTZ R109, R109, c[0x0][0x23c], -R139.reuse ;  /* 0x00008f006d6d7a23 */ /* 0x100fe4000001088b */
[--C-:B------:R-:W-:Y:S01]  /*a620*/  FFMA.FTZ R104, R104, c[0x0][0x23c], -R139.reuse ;  /* 0x00008f0068687a23 */ /* 0x100fe2000001088b */
[----:B------:R3:W-:Y:S01]  /*a630*/  MUFU.EX2 R189, R21 ;  /* 0x0000001500bd7308 */ /* 0x0007e20000000800 */
[----:B------:R-:W-:Y:S04]  /*a640*/  IMAD.WIDE.U32 R12, R12, -0x326172a9, RZ ;  /* 0xcd9e8d570c0c7825 */ /* 0x000fe800078e00ff */
[----:B------:R-:W-:Y:S01]  /*a650*/  IMAD.WIDE.U32 R4, R4, -0x326172a9, RZ ;  /* 0xcd9e8d5704047825 */ /* 0x000fe200078e00ff */
[C---:B------:R-:W-:Y:S03]  /*a660*/  LOP3.LUT R179, R13.reuse, UR13, R8, 0x96, !PT ;  /* 0x0000000d0db37c12 */ /* 0x040fe6000f8e9608 */
[----:B-1----:R-:W-:Y:S01]  /*a670*/  IMAD.WIDE.U32 R10, R10, -0x2daee0ad, RZ ;  /* 0xd2511f530a0a7825 */ /* 0x002fe200078e00ff */
[----:B------:R1:W-:Y:S01]  /*a680*/  MUFU.EX2 R176, R22 ;  /* 0x0000001600b07308 */ /* 0x0003e20000000800 */
[----:B------:R-:W-:Y:S02]  /*a690*/  LOP3.LUT R18, R13, UR13, R4, 0x96, !PT ;  /* 0x0000000d0d127c12 */ /* 0x000fe4000f8e9604 */
[----:B------:R-:W-:Y:S01]  /*a6a0*/  LOP3.LUT R6, R5, UR15, R230, 0x96, !PT ;  /* 0x0000000f05067c12 */ /* 0x000fe2000f8e96e6 */
[----:B------:R-:W-:Y:S01]  /*a6b0*/  FFMA.FTZ R105, R105, c[0x0][0x23c], -R139 ;  /* 0x00008f0069697a23 */ /* 0x000fe2000001088b */
[----:B------:R-:W-:Y:S01]  /*a6c0*/  LOP3.LUT R14, R185, UR13, R4, 0x96, !PT ;  /* 0x0000000db90e7c12 */ /* 0x000fe2000f8e9604 */
[----:B------:R-:W-:Y:S01]  /*a6d0*/  FFMA.FTZ R106, R106, c[0x0][0x23c], -R182 ;  /* 0x00008f006a6a7a23 */ /* 0x000fe200000108b6 */
[----:B------:R-:W-:Y:S01]  /*a6e0*/  LOP3.LUT R5, R5, UR15, R228, 0x96, !PT ;  /* 0x0000000f05057c12 */ /* 0x000fe2000f8e96e4 */
[--C-:B------:R-:W-:Y:S02]  /*a6f0*/  FFMA.FTZ R107, R107, c[0x0][0x23c], -R182.reuse ;  /* 0x00008f006b6b7a23 */ /* 0x100fe400000108b6 */
[----:B------:R-:W-:Y:S01]  /*a700*/  MUFU.EX2 R193, R34 ;  /* 0x0000002200c17308 */ /* 0x000fe20000000800 */
[--C-:B------:R-:W-:Y:S02]  /*a710*/  FFMA.FTZ R110, R110, c[0x0][0x23c], -R182.reuse ;  /* 0x00008f006e6e7a23 */ /* 0x100fe400000108b6 */
[----:B------:R-:W-:Y:S02]  /*a720*/  FFMA.FTZ R111, R111, c[0x0][0x23c], -R182 ;  /* 0x00008f006f6f7a23 */ /* 0x000fe400000108b6 */
[----:B---3--:R-:W-:Y:S04]  /*a730*/  IMAD.WIDE.U32 R20, R2, -0x2daee0ad, RZ ;  /* 0xd2511f5302147825 */ /* 0x008fe800078e00ff */
[----:B------:R-:W-:Y:S01]  /*a740*/  IMAD.WIDE.U32 R18, R18, -0x2daee0ad, RZ ;  /* 0xd2511f5312127825 */ /* 0x000fe200078e00ff */
[----:B------:R3:W-:Y:S03]  /*a750*/  MUFU.EX2 R210, R35 ;  /* 0x0000002300d27308 */ /* 0x0007e60000000800 */
[----:B------:R-:W-:Y:S01]  /*a760*/  IMAD.WIDE.U32 R6, R6, -0x2daee0ad, RZ ;  /* 0xd2511f5306067825 */ /* 0x000fe200078e00ff */
[----:B-1----:R-:W-:Y:S03]  /*a770*/  LOP3.LUT R22, R11, UR10, R20, 0x96, !PT ;  /* 0x0000000a0b167c12 */ /* 0x002fe6000f8e9614 */
[----:B------:R-:W-:Y:S01]  /*a780*/  IMAD.WIDE.U32 R14, R14, -0x2daee0ad, RZ ;  /* 0xd2511f530e0e7825 */ /* 0x000fe200078e00ff */
[----:B------:R-:W-:Y:S02]  /*a790*/  LOP3.LUT R0, R7, UR12, R224, 0x96, !PT ;  /* 0x0000000c07007c12 */ /* 0x000fe4000f8e96e0 */
[----:B------:R1:W-:Y:S01]  /*a7a0*/  MUFU.EX2 R194, R32 ;  /* 0x0000002000c27308 */ /* 0x0003e20000000800 */
[----:B------:R-:W-:Y:S01]  /*a7b0*/  LOP3.LUT R16, R19, UR10, R6, 0x96, !PT ;  /* 0x0000000a13107c12 */ /* 0x000fe2000f8e9606 */
[----:B------:R-:W-:Y:S02]  /*a7c0*/  FFMA.FTZ R27, R27, c[0x0][0x23c], -R182 ;  /* 0x00008f001b1b7a23 */ /* 0x000fe400000108b6 */
[--C-:B------:R-:W-:Y:S02]  /*a7d0*/  FFMA.FTZ R48, R48, c[0x0][0x23c], -R181.reuse ;  /* 0x00008f0030307a23 */ /* 0x100fe400000108b5 */
[----:B------:R-:W-:Y:S04]  /*a7e0*/  IMAD.WIDE.U32 R16, R16, -0x326172a9, RZ ;  /* 0xcd9e8d5710107825 */ /* 0x000fe800078e00ff */
[----:B------:R4:W-:Y:S01]  /*a7f0*/  MUFU.EX2 R209, R24 ;  /* 0x0000001800d17308 */ /* 0x0009e20000000800 */
[----:B------:R-:W-:Y:S04]  /*a800*/  IMAD.WIDE.U32 R4, R5, -0x2daee0ad, RZ ;  /* 0xd2511f5305047825 */ /* 0x000fe800078e00ff */
[--C-:B------:R-:W-:Y:S01]  /*a810*/  FFMA.FTZ R49, R49, c[0x0][0x23c], -R181.reuse ;  /* 0x00008f0031317a23 */ /* 0x100fe200000108b5 */
[----:B------:R-:W-:Y:S01]  /*a820*/  LOP3.LUT R6, R5, UR12, R222, 0x96, !PT ;  /* 0x0000000c05067c12 */ /* 0x000fe2000f8e96de */
[----:B------:R-:W-:Y:S01]  /*a830*/  FFMA.FTZ R64, R64, c[0x0][0x23c], -R181 ;  /* 0x00008f0040407a23 */ /* 0x000fe200000108b5 */
[----:B------:R-:W-:Y:S01]  /*a840*/  LOP3.LUT R8, R15, UR10, R4, 0x96, !PT ;  /* 0x0000000a0f087c12 */ /* 0x000fe2000f8e9604 */
[----:B------:R-:W-:Y:S01]  /*a850*/  IMAD.WIDE.U32 R4, R0, -0x326172a9, RZ ;  /* 0xcd9e8d5700047825 */ /* 0x000fe200078e00ff */
[----:B------:R4:W-:Y:S01]  /*a860*/  MUFU.EX2 R188, R33 ;  /* 0x0000002100bc7308 */ /* 0x0009e20000000800 */
[----:B------:R-:W-:Y:S02]  /*a870*/  LOP3.LUT R0, R21, UR12, R222, 0x96, !PT ;  /* 0x0000000c15007c12 */ /* 0x000fe4000f8e96de */
[----:B------:R-:W-:Y:S01]  /*a880*/  IMAD.WIDE.U32 R8, R8, -0x326172a9, RZ ;  /* 0xcd9e8d5708087825 */ /* 0x000fe200078e00ff */
[----:B------:R-:W-:Y:S02]  /*a890*/  LOP3.LUT R7, R5, UR11, R12, 0x96, !PT ;  /* 0x0000000b05077c12 */ /* 0x000fe4000f8e960c */
[----:B------:R-:W-:Y:S01]  /*a8a0*/  LOP3.LUT R20, R17, UR9, R4, 0x96, !PT ;  /* 0x0000000911147c12 */ /* 0x000fe2000f8e9604 */
[----:B---3--:R-:W-:Y:S03]  /*a8b0*/  IMAD.WIDE.U32 R34, R0, -0x326172a9, RZ ;  /* 0xcd9e8d5700227825 */ /* 0x008fe600078e00ff */
[----:B------:R3:W-:Y:S01]  /*a8c0*/  MUFU.EX2 R207, R23 ;  /* 0x0000001700cf7308 */ /* 0x0007e20000000800 */
[----:B------:R-:W-:Y:S01]  /*a8d0*/  IMAD.WIDE.U32 R4, R6, -0x326172a9, RZ ;  /* 0xcd9e8d5706047825 */ /* 0x000fe200078e00ff */
[--C-:B-1----:R-:W-:Y:S03]  /*a8e0*/  LOP3.LUT R32, R35, UR11, R184.reuse, 0x96, !PT ;  /* 0x0000000b23207c12 */ /* 0x102fe6000f8e96b8 */
[----:B------:R-:W-:Y:S01]  /*a8f0*/  FFMA.FTZ R0, R25, c[0x0][0x23c], -R139 ;  /* 0x00008f0019007a23 */ /* 0x000fe2000001088b */
[----:B------:R-:W-:Y:S01]  /*a900*/  LOP3.LUT R5, R5, UR11, R184, 0x96, !PT ;  /* 0x0000000b05057c12 */ /* 0x000fe2000f8e96b8 */
[----:B------:R-:W-:Y:S01]  /*a910*/  IMAD.WIDE.U32 R20, R20, -0x2daee0ad, RZ ;  /* 0xd2511f5314147825 */ /* 0x000fe200078e00ff */
[----:B----4-:R-:W-:Y:S02]  /*a920*/  LOP3.LUT R24, R9, UR9, R4, 0x96, !PT ;  /* 0x0000000909187c12 */ /* 0x010fe4000f8e9604 */
[----:B------:R1:W-:Y:S01]  /*a930*/  MUFU.EX2 R208, R26 ;  /* 0x0000001a00d07308 */ /* 0x0003e20000000800 */
[----:B------:R-:W-:Y:S04]  /*a940*/  IMAD.WIDE.U32 R4, R5, -0x2daee0ad, RZ ;  /* 0xd2511f5305047825 */ /* 0x000fe800078e00ff */
[----:B------:R-:W-:Y:S04]  /*a950*/  IMAD.WIDE.U32 R6, R7, -0x2daee0ad, RZ ;  /* 0xd2511f5307067825 */ /* 0x000fe800078e00ff */
[----:B------:R-:W-:Y:S01]  /*a960*/  IMAD.WIDE.U32 R32, R32, -0x2daee0ad, RZ ;  /* 0xd2511f5320207825 */ /* 0x000fe200078e00ff */
[----:B------:R-:W-:Y:S01]  /*a970*/  MUFU.EX2 R200, R0 ;  /* 0x0000000000c87308 */ /* 0x000fe20000000800 */
[----:B------:R-:W-:Y:S02]  /*a980*/  LOP3.LUT R15, R7, UR8, R18, 0x96, !PT ;  /* 0x00000008070f7c12 */ /* 0x000fe4000f8e9612 */
[----:B------:R-:W-:Y:S01]  /*a990*/  IMAD.WIDE.U32 R24, R24, -0x2daee0ad, RZ ;  /* 0xd2511f5318187825 */ /* 0x000fe200078e00ff */
[----:B------:R-:W-:Y:S02]  /*a9a0*/  LOP3.LUT R7, R5, UR8, R14, 0x96, !PT ;  /* 0x0000000805077c12 */ /* 0x000fe4000f8e960e */
[----:B------:R-:W-:Y:S01]  /*a9b0*/  LOP3.LUT R5, R21, UR6, R6, 0x96, !PT ;  /* 0x0000000615057c12 */ /* 0x000fe2000f8e9606 */
[----:B---3--:R-:W-:Y:S01]  /*a9c0*/  IMAD.WIDE.U32 R22, R22, -0x326172a9, RZ ;  /* 0xcd9e8d5716167825 */ /* 0x008fe200078e00ff */
[----:B------:R-:W-:Y:S02]  /*a9d0*/  LOP3.LUT R2, R33, UR8, R10, 0x96, !PT ;  /* 0x0000000821027c12 */ /* 0x000fe4000f8e960a */
[----:B------:R3:W-:Y:S01]  /*a9e0*/  MUFU.EX2 R203, R28 ;  /* 0x0000001c00cb7308 */ /* 0x0007e20000000800 */
[----:B------:R-:W-:Y:S01]  /*a9f0*/  LOP3.LUT R11, R25, UR6, R4, 0x96, !PT ;  /* 0x00000006190b7c12 */ /* 0x000fe2000f8e9604 */
[----:B------:R-:W-:Y:S01]  /*aa00*/  IMAD.WIDE.U32 R4, R5, -0x326172a9, RZ ;  /* 0xcd9e8d5705047825 */ /* 0x000fe200078e00ff */
[----:B------:R-:W-:Y:S03]  /*aa10*/  LOP3.LUT R19, R23, UR9, R34, 0x96, !PT ;  /* 0x0000000917137c12 */ /* 0x000fe6000f8e9622 */
[----:B------:R-:W-:Y:S01]  /*aa20*/  IMAD.WIDE.U32 R14, R15, -0x326172a9, RZ ;  /* 0xcd9e8d570f0e7825 */ /* 0x000fe200078e00ff */
[----:B------:R-:W-:Y:S02]  /*aa30*/  SHF.R.U32.HI R23, RZ, 0x10, R4 ;  /* 0x00000010ff177819 */ /* 0x000fe40000011604 */
[C---:B-1----:R-:W-:Y:S01]  /*aa40*/  LOP3.LUT R26, R4.reuse, 0xff, RZ, 0xc0, !PT ;  /* 0x000000ff041a7812 */ /* 0x042fe200078ec0ff */
[----:B------:R1:W-:Y:S01]  /*aa50*/  MUFU.EX2 R199, R27 ;  /* 0x0000001b00c77308 */ /* 0x0003e20000000800 */
[----:B------:R-:W-:Y:S01]  /*aa60*/  LOP3.LUT R14, R5, UR17, R14, 0x96, !PT ;  /* 0x00000011050e7c12 */ /* 0x000fe2000f8e960e */
[----:B------:R-:W-:Y:S01]  /*aa70*/  IMAD.WIDE.U32 R18, R19, -0x2daee0ad, RZ ;  /* 0xd2511f5313127825 */ /* 0x000fe200078e00ff */
[----:B------:R-:W-:Y:S02]  /*aa80*/  SHF.R.U32.HI R25, RZ, 0x18, R4 ;  /* 0x00000018ff197819 */ /* 0x000fe40000011604 */
[----:B------:R-:W-:Y:S01]  /*aa90*/  LOP3.LUT R9, R15, UR7, R16, 0x96, !PT ;  /* 0x000000070f097c12 */ /* 0x000fe2000f8e9610 */
[----:B------:R-:W-:Y:S01]  /*aaa0*/  IMAD.WIDE.U32 R6, R7, -0x326172a9, RZ ;  /* 0xcd9e8d5707067825 */ /* 0x000fe200078e00ff */
[----:B------:R-:W-:Y:S02]  /*aab0*/  LOP3.LUT R15, R4, 0xffff, RZ, 0xc0, !PT ;  /* 0x0000ffff040f7812 */ /* 0x000fe400078ec0ff */
[----:B------:R-:W-:Y:S01]  /*aac0*/  LOP3.LUT R32, R19, UR6, R32, 0x96, !PT ;  /* 0x0000000613207c12 */ /* 0x000fe2000f8e9620 */
[----:B------:R-:W-:Y:S01]  /*aad0*/  MUFU.EX2 R187, R30 ;  /* 0x0000001e00bb7308 */ /* 0x000fe20000000800 */
[----:B------:R-:W-:Y:S01]  /*aae0*/  IMAD.WIDE.U32 R4, R2, -0x326172a9, RZ ;  /* 0xcd9e8d5702047825 */ /* 0x000fe200078e00ff */
[----:B------:R-:W-:Y:S02]  /*aaf0*/  LOP3.LUT R21, R7, UR7, R8, 0x96, !PT ;  /* 0x0000000707157c12 */ /* 0x000fe4000f8e9608 */
[----:B------:R-:W-:Y:S01]  /*ab00*/  SHF.R.U32.HI R15, RZ, 0x8, R15 ;  /* 0x00000008ff0f7819 */ /* 0x000fe2000001160f */
[----:B------:R-:W-:Y:S01]  /*ab10*/  IMAD.WIDE.U32 R8, R9, -0x2daee0ad, RZ ;  /* 0xd2511f5309087825 */ /* 0x000fe200078e00ff */
[----:B---3--:R-:W-:Y:S02]  /*ab20*/  LOP3.LUT R28, R5, UR7, R22, 0x96, !PT ;  /* 0x00000007051c7c12 */ /* 0x008fe4000f8e9616 */
[----:B------:R-:W-:Y:S01]  /*ab30*/  PRMT R174, R26, 0x5410, R15 ;  /* 0x000054101aae7816 */ /* 0x000fe2000000000f */
[----:B------:R-:W-:Y:S01]  /*ab40*/  IMAD.WIDE.U32 R10, R11, -0x326172a9, RZ ;  /* 0xcd9e8d570b0a7825 */ /* 0x000fe200078e00ff */
[----:B------:R-:W3:Y:S01]  /*ab50*/  MUFU.EX2 R2, R29 ;  /* 0x0000001d00027308 */ /* 0x000ee20000000800 */
[----:B------:R-:W-:Y:S02]  /*ab60*/  LOP3.LUT R34, R8, 0xff, RZ, 0xc0, !PT ;  /* 0x000000ff08227812 */ /* 0x000fe400078ec0ff */
[----:B------:R-:W-:Y:S01]  /*ab70*/  SHF.R.U32.HI R33, RZ, 0x18, R8 ;  /* 0x00000018ff217819 */ /* 0x000fe20000011608 */
[--C-:B------:R-:W-:Y:S01]  /*ab80*/  FFMA.FTZ R65, R65, c[0x0][0x23c], -R181.reuse ;  /* 0x00008f0041417a23 */ /* 0x100fe200000108b5 */
[----:B------:R-:W-:Y:S01]  /*ab90*/  LOP3.LUT R0, R11, UR17, R6, 0x96, !PT ;  /* 0x000000110b007c12 */ /* 0x000fe2000f8e9606 */
[----:B------:R-:W-:Y:S01]  /*aba0*/  IMAD.WIDE.U32 R6, R32, -0x326172a9, RZ ;  /* 0xcd9e8d5720067825 */ /* 0x000fe200078e00ff */
[--C-:B------:R-:W-:Y:S02]  /*abb0*/  SHF.R.U32.HI R17, RZ, 0x10, R10.reuse ;  /* 0x00000010ff117819 */ /* 0x100fe4000001160a */
[----:B-1----:R-:W-:Y:S01]  /*abc0*/  SHF.R.U32.HI R27, RZ, 0x18, R10 ;  /* 0x00000018ff1b7819 */ /* 0x002fe2000001160a */
[----:B------:R-:W-:Y:S01]  /*abd0*/  MUFU.EX2 R204, R40 ;  /* 0x0000002800cc7308 */ /* 0x000fe20000000800 */
[----:B------:R-:W-:Y:S01]  /*abe0*/  LOP3.LUT R15, R6, 0xffff, RZ, 0xc0, !PT ;  /* 0x0000ffff060f7812 */ /* 0x000fe200078ec0ff */
[--C-:B------:R-:W-:Y:S01]  /*abf0*/  FFMA.FTZ R37, R37, c[0x0][0x23c], -R181.reuse ;  /* 0x00008f0025257a23 */ /* 0x100fe200000108b5 */
[----:B------:R-:W-:Y:S01]  /*ac00*/  LOP3.LUT R32, R8, 0xffff, RZ, 0xc0, !PT ;  /* 0x0000ffff08207812 */ /* 0x000fe200078ec0ff */
[--C-:B------:R-:W-:Y:S01]  /*ac10*/  FFMA.FTZ R38, R38, c[0x0][0x23c], -R180.reuse ;  /* 0x00008f0026267a23 */ /* 0x100fe200000108b4 */
[----:B------:R-:W-:Y:S01]  /*ac20*/  LOP3.LUT R16, R10, 0xffff, RZ, 0xc0, !PT ;  /* 0x0000ffff0a107812 */ /* 0x000fe200078ec0ff */
[----:B------:R-:W-:Y:S01]  /*ac30*/  FFMA.FTZ R39, R39, c[0x0][0x23c], -R180 ;  /* 0x00008f0027277a23 */ /* 0x000fe200000108b4 */
[----:B------:R-:W-:Y:S01]  /*ac40*/  LOP3.LUT R11, R7, UR17, R4, 0x96, !PT ;  /* 0x00000011070b7c12 */ /* 0x000fe2000f8e9604 */
[----:B------:R-:W-:Y:S01]  /*ac50*/  IMAD.WIDE.U32 R4, R21, -0x2daee0ad, RZ ;  /* 0xd2511f5315047825 */ /* 0x000fe200078e00ff */
[----:B------:R-:W-:Y:S01]  /*ac60*/  LOP3.LUT R7, R0, 0xffff, RZ, 0xc0, !PT ;  /* 0x0000ffff00077812 */ /* 0x000fe200078ec0ff */
[----:B------:R-:W-:Y:S01]  /*ac70*/  MUFU.EX2 R201, R31 ;  /* 0x0000001f00c97308 */ /* 0x000fe20000000800 */
[----:B------:R-:W-:Y:S01]  /*ac80*/  LOP3.LUT R19, R10, 0xff, RZ, 0xc0, !PT ;  /* 0x000000ff0a137812 */ /* 0x000fe200078ec0ff */
[--C-:B------:R-:W-:Y:S01]  /*ac90*/  FFMA.FTZ R53, R53, c[0x0][0x23c], -R181.reuse ;  /* 0x00008f0035357a23 */ /* 0x100fe200000108b5 */
[----:B------:R-:W-:Y:S01]  /*aca0*/  SHF.R.U32.HI R21, RZ, 0x10, R4 ;  /* 0x00000010ff157819 */ /* 0x000fe20000011604 */
[----:B---3--:R1:W-:Y:S01]  /*acb0*/  STL [R1+0xc], R2 ;  /* 0x00000c0201007387 */ /* 0x0083e20000100800 */
[----:B------:R-:W-:Y:S01]  /*acc0*/  SHF.R.U32.HI R29, RZ, 0x10, R8 ;  /* 0x00000010ff1d7819 */ /* 0x000fe20000011608 */
[--C-:B------:R-:W-:Y:S01]  /*acd0*/  FFMA.FTZ R84, R84, c[0x0][0x23c], -R181.reuse ;  /* 0x00008f0054547a23 */ /* 0x100fe200000108b5 */
[----:B------:R-:W-:Y:S01]  /*ace0*/  LOP3.LUT R8, R23, 0xff, RZ, 0xc0, !PT ;  /* 0x000000ff17087812 */ /* 0x000fe200078ec0ff */
[----:B------:R3:W-:Y:S01]  /*acf0*/  STL [R1+0x80], R215 ;  /* 0x000080d701007387 */ /* 0x0007e20000100800 */
[C---:B------:R-:W-:Y:S01]  /*ad00*/  LOP3.LUT R22, R4.reuse, 0xff, RZ, 0xc0, !PT ;  /* 0x000000ff04167812 */ /* 0x040fe200078ec0ff */
[----:B------:R4:W-:Y:S01]  /*ad10*/  MUFU.EX2 R190, R44 ;  /* 0x0000002c00be7308 */ /* 0x0009e20000000800 */
[----:B------:R-:W-:Y:S01]  /*ad20*/  LOP3.LUT R10, R9, UR16, R20, 0x96, !PT ;  /* 0x00000010090a7c12 */ /* 0x000fe2000f8e9614 */
[----:B------:R-:W-:Y:S01]  /*ad30*/  FFMA.FTZ R85, R85, c[0x0][0x23c], -R181 ;  /* 0x00008f0055557a23 */ /* 0x000fe200000108b5 */
[----:B------:R-:W-:Y:S01]  /*ad40*/  LOP3.LUT R20, R4, 0xffff, RZ, 0xc0, !PT ;  /* 0x0000ffff04147812 */ /* 0x000fe200078ec0ff */
[--C-:B------:R-:W-:Y:S01]  /*ad50*/  FFMA.FTZ R88, R88, c[0x0][0x23c], -R139.reuse ;  /* 0x00008f0058587a23 */ /* 0x100fe2000001088b */
[----:B------:R-:W-:Y:S01]  /*ad60*/  SHF.R.U32.HI R9, RZ, 0x8, R16 ;  /* 0x00000008ff097819 */ /* 0x000fe20000011610 */
[----:B------:R-:W-:Y:S01]  /*ad70*/  FFMA.FTZ R89, R89, c[0x0][0x23c], -R139 ;  /* 0x00008f0059597a23 */ /* 0x000fe2000001088b */
[----:B------:R-:W-:Y:S01]  /*ad80*/  SHF.R.U32.HI R16, RZ, 0x18, R4 ;  /* 0x00000018ff107819 */ /* 0x000fe20000011604 */
[----:B------:R-:W-:Y:S01]  /*ad90*/  FFMA.FTZ R90, R90, c[0x0][0x23c], -R182 ;  /* 0x00008f005a5a7a23 */ /* 0x000fe200000108b6 */
[----:B------:R-:W-:Y:S01]  /*ada0*/  SHF.R.U32.HI R4, RZ, 0x10, R14 ;  /* 0x00000010ff047819 */ /* 0x000fe2000001160e */
[----:B------:R3:W2:Y:S01]  /*adb0*/  MUFU.EX2 R202, R45 ;  /* 0x0000002d00ca7308 */ /* 0x0006a20000000800 */
[----:B------:R-:W-:Y:S01]  /*adc0*/  PRMT R35, R8, 0x5410, R25 ;  /* 0x0000541008237816 */ /* 0x000fe20000000019 */
[--C-:B------:R-:W-:Y:S01]  /*add0*/  FFMA.FTZ R91, R91, c[0x0][0x23c], -R182.reuse ;  /* 0x00008f005b5b7a23 */ /* 0x100fe200000108b6 */
[----:B------:R-:W-:Y:S01]  /*ade0*/  LOP3.LUT R8, R14, 0xff, RZ, 0xc0, !PT ;  /* 0x000000ff0e087812 */ /* 0x000fe200078ec0ff */
[--C-:B------:R-:W-:Y:S01]  /*adf0*/  FFMA.FTZ R92, R92, c[0x0][0x23c], -R139.reuse ;  /* 0x00008f005c5c7a23 */ /* 0x100fe2000001088b */
[----:B------:R-:W-:Y:S01]  /*ae00*/  LOP3.LUT R4, R4, 0xff, RZ, 0xc0, !PT ;  /* 0x000000ff04047812 */ /* 0x000fe200078ec0ff */
[----:B------:R-:W-:Y:S01]  /*ae10*/  FFMA.FTZ R93, R93, c[0x0][0x23c], -R139 ;  /* 0x00008f005d5d7a23 */ /* 0x000fe2000001088b */
[----:B------:R-:W-:Y:S01]  /*ae20*/  PRMT R175, R19, 0x5410, R9 ;  /* 0x0000541013af7816 */ /* 0x000fe20000000009 */
[----:B------:R-:W-:Y:S01]  /*ae30*/  FFMA.FTZ R94, R94, c[0x0][0x23c], -R182 ;  /* 0x00008f005e5e7a23 */ /* 0x000fe200000108b6 */
[----:B-1----:R-:W-:Y:S01]  /*ae40*/  LOP3.LUT R2, R5, UR16, R24, 0x96, !PT ;  /* 0x0000001005027c12 */ /* 0x002fe2000f8e9618 */
[----:B------:R1:W-:Y:S01]  /*ae50*/  MUFU.EX2 R196, R43 ;  /* 0x0000002b00c47308 */ /* 0x0003e20000000800 */
[----:B------:R-:W-:Y:S01]  /*ae60*/  LOP3.LUT R5, R14, 0xffff, RZ, 0xc0, !PT ;  /* 0x0000ffff0e057812 */ /* 0x000fe200078ec0ff */
[----:B------:R-:W-:Y:S01]  /*ae70*/  FFMA.FTZ R95, R95, c[0x0][0x23c], -R182 ;  /* 0x00008f005f5f7a23 */ /* 0x000fe200000108b6 */
[----:B------:R-:W-:Y:S01]  /*ae80*/  SHF.R.U32.HI R14, RZ, 0x18, R14 ;  /* 0x00000018ff0e7819 */ /* 0x000fe2000001160e */
[----:B----4-:R-:W-:Y:S01]  /*ae90*/  IMAD.MOV.U32 R44, RZ, RZ, R172 ;  /* 0x000000ffff2c7224 */ /* 0x010fe200078e00ac */
[----:B------:R-:W-:Y:S01]  /*aea0*/  SHF.R.U32.HI R5, RZ, 0x8, R5 ;  /* 0x00000008ff057819 */ /* 0x000fe20000011605 */
[--C-:B------:R-:W-:Y:S01]  /*aeb0*/  FFMA.FTZ R114, R114, c[0x0][0x23c], -R180.reuse ;  /* 0x00008f0072727a23 */ /* 0x100fe200000108b4 */
[----:B------:R-:W-:Y:S01]  /*aec0*/  LOP3.LUT R9, R17, 0xff, RZ, 0xc0, !PT ;  /* 0x000000ff11097812 */ /* 0x000fe200078ec0ff */
[----:B------:R-:W-:Y:S01]  /*aed0*/  FFMA.FTZ R115, R115, c[0x0][0x23c], -R180 ;  /* 0x00008f0073737a23 */ /* 0x000fe200000108b4 */
[----:B------:R-:W-:Y:S01]  /*aee0*/  SHF.R.U32.HI R17, RZ, 0x10, R6 ;  /* 0x00000010ff117819 */ /* 0x000fe20000011606 */
[----:B------:R-:W-:Y:S01]  /*aef0*/  MUFU.EX2 R197, R58 ;  /* 0x0000003a00c57308 */ /* 0x000fe20000000800 */
[----:B------:R-:W-:Y:S01]  /*af00*/  LOP3.LUT R19, R6, 0xff, RZ, 0xc0, !PT ;  /* 0x000000ff06137812 */ /* 0x000fe200078ec0ff */
[----:B------:R-:W-:Y:S01]  /*af10*/  FFMA.FTZ R102, R102, c[0x0][0x23c], -R180 ;  /* 0x00008f0066667a23 */ /* 0x000fe200000108b4 */
[----:B------:R-:W-:Y:S01]  /*af20*/  SHF.R.U32.HI R24, RZ, 0x18, R6 ;  /* 0x00000018ff187819 */ /* 0x000fe20000011606 */
[----:B---3--:R-:W-:Y:S01]  /*af30*/  IMAD.MOV.U32 R45, RZ, RZ, R195 ;  /* 0x000000ffff2d7224 */ /* 0x008fe200078e00c3 */
[----:B------:R-:W-:Y:S01]  /*af40*/  SHF.R.U32.HI R6, RZ, 0x10, R0 ;  /* 0x00000010ff067819 */ /* 0x000fe20000011600 */
[----:B------:R-:W-:Y:S01]  /*af50*/  FFMA.FTZ R103, R103, c[0x0][0x23c], -R180 ;  /* 0x00008f0067677a23 */ /* 0x000fe200000108b4 */
[----:B------:R-:W-:Y:S01]  /*af60*/  PRMT R40, R8, 0x5410, R5 ;  /* 0x0000541008287816 */ /* 0x000fe20000000005 */
[--C-:B------:R-:W-:Y:S01]  /*af70*/  FFMA.FTZ R76, R76, c[0x0][0x23c], -R139.reuse ;  /* 0x00008f004c4c7a23 */ /* 0x100fe2000001088b */
[----:B------:R-:W-:Y:S01]  /*af80*/  PRMT R30, R4, 0x5410, R14 ;  /* 0x00005410041e7816 */ /* 0x000fe2000000000e */
[----:B------:R3:W-:Y:S01]  /*af90*/  MUFU.EX2 R195, R46 ;  /* 0x0000002e00c37308 */ /* 0x0007e20000000800 */
[----:B------:R-:W-:Y:S01]  /*afa0*/  IMAD.WIDE.U32 R4, R28, -0x2daee0ad, RZ ;  /* 0xd2511f531c047825 */ /* 0x000fe200078e00ff */
[----:B------:R-:W-:Y:S01]  /*afb0*/  SHF.R.U32.HI R8, RZ, 0x18, R0 ;  /* 0x00000018ff087819 */ /* 0x000fe20000011600 */
[--C-:B------:R-:W-:Y:S01]  /*afc0*/  HSET2.LE.AND R40, R40, R220.reuse, PT ;  /* 0x000000dc28287233 */ /* 0x100fe20003803000 */
[----:B------:R-:W-:Y:S01]  /*afd0*/  LOP3.LUT R6, R6, 0xff, RZ, 0xc0, !PT ;  /* 0x000000ff06067812 */ /* 0x000fe200078ec0ff */
[--C-:B-1----:R-:W-:Y:S01]  /*afe0*/  HSET2.LE.AND R43, R35, R220.reuse, PT ;  /* 0x000000dc232b7233 */ /* 0x102fe20003803000 */
[----:B------:R-:W-:Y:S01]  /*aff0*/  SHF.R.U32.HI R23, RZ, 0x10, R4 ;  /* 0x00000010ff177819 */ /* 0x000fe20000011604 */
[----:B------:R-:W-:Y:S01]  /*b000*/  FFMA.FTZ R77, R77, c[0x0][0x23c], -R139 ;  /* 0x00008f004d4d7a23 */ /* 0x000fe2000001088b */
[----:B------:R-:W-:Y:S01]  /*b010*/  PRMT R31, R9, 0x5410, R27 ;  /* 0x00005410091f7816 */ /* 0x000fe2000000001b */
[--C-:B------:R-:W-:Y:S01]  /*b020*/  FFMA.FTZ R100, R100, c[0x0][0x23c], -R181.reuse ;  /* 0x00008f0064647a23 */ /* 0x100fe200000108b5 */
[----:B------:R1:W-:Y:S01]  /*b030*/  MUFU.EX2 R213, R42 ;  /* 0x0000002a00d57308 */ /* 0x0003e20000000800 */
[----:B------:R-:W-:Y:S01]  /*b040*/  PRMT R28, R6, 0x5410, R8 ;  /* 0x00005410061c7816 */ /* 0x000fe20000000008 */
[----:B------:R-:W-:Y:S01]  /*b050*/  FFMA.FTZ R101, R101, c[0x0][0x23c], -R181 ;  /* 0x00008f0065657a23 */ /* 0x000fe200000108b5 */
[----:B------:R-:W-:Y:S01]  /*b060*/  LOP3.LUT R6, R29, 0xff, RZ, 0xc0, !PT ;  /* 0x000000ff1d067812 */ /* 0x000fe200078ec0ff */
[----:B------:R-:W-:Y:S01]  /*b070*/  IMAD.MOV.U32 R29, RZ, RZ, R173 ;  /* 0x000000ffff1d7224 */ /* 0x000fe200078e00ad */
[----:B------:R-:W-:Y:S01]  /*b080*/  LOP3.LUT R9, R0, 0xff, RZ, 0xc0, !PT ;  /* 0x000000ff00097812 */ /* 0x000fe200078ec0ff */
[--C-:B------:R-:W-:Y:S01]  /*b090*/  HSET2.LE.AND R35, R31, R220.reuse, PT ;  /* 0x000000dc1f237233 */ /* 0x100fe20003803000 */
[----:B------:R-:W-:Y:S01]  /*b0a0*/  LOP3.LUT R0, R5, UR16, R18, 0x96, !PT ;  /* 0x0000001005007c12 */ /* 0x000fe2000f8e9612 */
[----:B------:R-:W-:Y:S01]  /*b0b0*/  IMAD.MOV.U32 R31, RZ, RZ, R207 ;  /* 0x000000ffff1f7224 */ /* 0x000fe200078e00cf */
[----:B------:R-:W-:Y:S01]  /*b0c0*/  LOP3.LUT R18, R4, 0xffff, RZ, 0xc0, !PT ;  /* 0x0000ffff04127812 */ /* 0x000fe200078ec0ff */
[----:B------:R-:W-:Y:S01]  /*b0d0*/  MUFU.EX2 R207, R61 ;  /* 0x0000003d00cf7308 */ /* 0x000fe20000000800 */
[----:B------:R-:W-:Y:S01]  /*b0e0*/  SHF.R.U32.HI R5, RZ, 0x8, R20 ;  /* 0x00000008ff057819 */ /* 0x000fe20000011614 */
[----:B------:R-:W-:Y:S01]  /*b0f0*/  FFMA.FTZ R120, R120, c[0x0][0x23c], -R139 ;  /* 0x00008f0078787a23 */ /* 0x000fe2000001088b */
[----:B------:R-:W-:Y:S01]  /*b100*/  SHF.R.U32.HI R7, RZ, 0x8, R7 ;  /* 0x00000008ff077819 */ /* 0x000fe20000011607 */
[----:B---3--:R-:W-:Y:S01]  /*b110*/  IMAD.MOV.U32 R46, RZ, RZ, R186 ;  /* 0x000000ffff2e7224 */ /* 0x008fe200078e00ba */
[----:B------:R-:W-:Y:S01]  /*b120*/  LOP3.LUT R26, R4, 0xff, RZ, 0xc0, !PT ;  /* 0x000000ff041a7812 */ /* 0x000fe200078ec0ff */
[----:B------:R-:W-:Y:S01]  /*b130*/  FFMA.FTZ R121, R121, c[0x0][0x23c], -R139 ;  /* 0x00008f0079797a23 */ /* 0x000fe2000001088b */
[----:B------:R-:W-:Y:S01]  /*b140*/  SHF.R.U32.HI R25, RZ, 0x18, R4 ;  /* 0x00000018ff197819 */ /* 0x000fe20000011604 */
[----:B------:R-:W-:Y:S01]  /*b150*/  FFMA.FTZ R126, R126, c[0x0][0x23c], -R182 ;  /* 0x00008f007e7e7a23 */ /* 0x000fe200000108b6 */
[----:B------:R-:W-:Y:S01]  /*b160*/  LOP3.LUT R4, R21, 0xff, RZ, 0xc0, !PT ;  /* 0x000000ff15047812 */ /* 0x000fe200078ec0ff */
[----:B------:R-:W-:Y:S01]  /*b170*/  MUFU.EX2 R186, R57 ;  /* 0x0000003900ba7308 */ /* 0x000fe20000000800 */
[----:B------:R-:W-:Y:S01]  /*b180*/  PRMT R21, R6, 0x5410, R33 ;  /* 0x0000541006157816 */ /* 0x000fe20000000021 */
[--C-:B------:R-:W-:Y:S01]  /*b190*/  HSET2.LE.AND R33, R28, R220.reuse, PT ;  /* 0x000000dc1c217233 */ /* 0x100fe20003803000 */
[----:B------:R-:W-:Y:S01]  /*b1a0*/  PRMT R22, R22, 0x5410, R5 ;  /* 0x0000541016167816 */ /* 0x000fe20000000005 */
[----:B------:R-:W-:Y:S01]  /*b1b0*/  IMAD.MOV.U32 R28, RZ, RZ, R189 ;  /* 0x000000ffff1c7224 */ /* 0x000fe200078e00bd */
[----:B------:R-:W-:Y:S01]  /*b1c0*/  PRMT R27, R9, 0x5410, R7 ;  /* 0x00005410091b7816 */ /* 0x000fe20000000007 */
[--C-:B-1----:R-:W-:Y:S01]  /*b1d0*/  HSET2.LE.AND R42, R174, R220.reuse, PT ;  /* 0x000000dcae2a7233 */ /* 0x102fe20003803000 */
[----:B------:R-:W-:Y:S01]  /*b1e0*/  SHF.R.U32.HI R7, RZ, 0x8, R32 ;  /* 0x00000008ff077819 */ /* 0x000fe20000011620 */
[----:B------:R-:W-:Y:S01]  /*b1f0*/  FFMA.FTZ R122, R122, c[0x0][0x23c], -R182 ;  /* 0x00008f007a7a7a23 */ /* 0x000fe200000108b6 */
[----:B------:R-:W-:Y:S01]  /*b200*/  PRMT R16, R4, 0x5410, R16 ;  /* 0x0000541004107816 */ /* 0x000fe20000000010 */
[----:B------:R1:W-:Y:S01]  /*b210*/  MUFU.EX2 R198, R56 ;  /* 0x0000003800c67308 */ /* 0x0003e20000000800 */
[----:B------:R-:W-:Y:S01]  /*b220*/  LOP3.LUT R6, R11, 0xffff, RZ, 0xc0, !PT ;  /* 0x0000ffff0b067812 */ /* 0x000fe200078ec0ff */
[--C-:B------:R-:W-:Y:S01]  /*b230*/  HSET2.LE.AND R32, R27, R220.reuse, PT ;  /* 0x000000dc1b207233 */ /* 0x100fe20003803000 */
[----:B------:R-:W-:Y:S01]  /*b240*/  SHF.R.U32.HI R5, RZ, 0x10, R11 ;  /* 0x00000010ff057819 */ /* 0x000fe2000001160b */
[----:B------:R-:W-:Y:S01]  /*b250*/  IMAD.MOV.U32 R27, RZ, RZ, R208 ;  /* 0x000000ffff1b7224 */ /* 0x000fe200078e00d0 */
[----:B------:R-:W-:Y:S01]  /*b260*/  LOP3.LUT R4, R10, 0xffff, RZ, 0xc0, !PT ;  /* 0x0000ffff0a047812 */ /* 0x000fe200078ec0ff */
[----:B------:R-:W-:Y:S01]  /*b270*/  FFMA.FTZ R123, R123, c[0x0][0x23c], -R182 ;  /* 0x00008f007b7b7a23 */ /* 0x000fe200000108b6 */
[----:B------:R-:W-:Y:S01]  /*b280*/  PRMT R20, R34, 0x5410, R7 ;  /* 0x0000541022147816 */ /* 0x000fe20000000007 */
[--C-:B------:R-:W-:Y:S01]  /*b290*/  HSET2.LE.AND R34, R175, R220.reuse, PT ;  /* 0x000000dcaf227233 */ /* 0x100fe20003803000 */
[----:B------:R-:W-:Y:S01]  /*b2a0*/  SHF.R.U32.HI R7, RZ, 0x8, R6 ;  /* 0x00000008ff077819 */ /* 0x000fe20000011606 */
[----:B------:R3:W-:Y:S01]  /*b2b0*/  MUFU.EX2 R191, R41 ;  /* 0x0000002900bf7308 */ /* 0x0007e20000000800 */
[----:B------:R-:W-:Y:S01]  /*b2c0*/  LOP3.LUT R8, R11, 0xff, RZ, 0xc0, !PT ;  /* 0x000000ff0b087812 */ /* 0x000fe200078ec0ff */
[--C-:B------:R-:W-:Y:S01]  /*b2d0*/  HSET2.LE.AND R58, R20, R220.reuse, PT ;  /* 0x000000dc143a7233 */ /* 0x100fe20003803000 */
[----:B------:R-:W-:Y:S01]  /*b2e0*/  SHF.R.U32.HI R11, RZ, 0x18, R11 ;  /* 0x00000018ff0b7819 */ /* 0x000fe2000001160b */
[----:B------:R-:W-:Y:S01]  /*b2f0*/  IMAD.MOV.U32 R20, RZ, RZ, R203 ;  /* 0x000000ffff147224 */ /* 0x000fe200078e00cb */
[----:B------:R-:W-:Y:S01]  /*b300*/  LOP3.LUT R5, R5, 0xff, RZ, 0xc0, !PT ;  /* 0x000000ff05057812 */ /* 0x000fe200078ec0ff */
[--C-:B------:R-:W-:Y:S01]  /*b310*/  FFMA.FTZ R130, R130, c[0x0][0x23c], -R180.reuse ;  /* 0x00008f0082827a23 */ /* 0x100fe200000108b4 */
[----:B------:R-:W-:Y:S01]  /*b320*/  LOP3.LUT R6, R10, 0xff, RZ, 0xc0, !PT ;  /* 0x000000ff0a067812 */ /* 0x000fe200078ec0ff */
[----:B------:R-:W-:Y:S01]  /*b330*/  FFMA.FTZ R131, R131, c[0x0][0x23c], -R180 ;  /* 0x00008f0083837a23 */ /* 0x000fe200000108b4 */
[----:B------:R-:W-:Y:S01]  /*b340*/  SHF.R.U32.HI R4, RZ, 0x8, R4 ;  /* 0x00000008ff047819 */ /* 0x000fe20000011604 */
[----:B------:R4:W-:Y:S01]  /*b350*/  MUFU.EX2 R189, R59 ;  /* 0x0000003b00bd7308 */ /* 0x0009e20000000800 */
[----:B------:R-:W-:Y:S01]  /*b360*/  SHF.R.U32.HI R9, RZ, 0x8, R15 ;  /* 0x00000008ff097819 */ /* 0x000fe2000001160f */
[----:B------:R-:W-:Y:S01]  /*b370*/  FFMA.FTZ R128, R128, c[0x0][0x23c], -R181 ;  /* 0x00008f0080807a23 */ /* 0x000fe200000108b5 */
[----:B------:R-:W-:Y:S01]  /*b380*/  PRMT R173, R5, 0x5410, R11 ;  /* 0x0000541005ad7816 */ /* 0x000fe2000000000b */
[----:B------:R-:W-:Y:S01]  /*b390*/  FFMA.FTZ R129, R129, c[0x0][0x23c], -R181 ;  /* 0x00008f0081817a23 */ /* 0x000fe200000108b5 */
[----:B------:R-:W-:Y:S01]  /*b3a0*/  PRMT R14, R6, 0x5410, R4 ;  /* 0x00005410060e7816 */ /* 0x000fe20000000004 */
[----:B------:R-:W-:Y:S01]  /*b3b0*/  FFMA.FTZ R118, R118, c[0x0][0x23c], -R180 ;  /* 0x00008f0076767a23 */ /* 0x000fe200000108b4 */
[----:B------:R-:W-:Y:S01]  /*b3c0*/  SHF.R.U32.HI R5, RZ, 0x10, R10 ;  /* 0x00000010ff057819 */ /* 0x000fe2000001160a */
[--C-:B------:R-:W-:Y:S01]  /*b3d0*/  HSET2.LE.AND R173, R173, R220.reuse, PT ;  /* 0x000000dcadad7233 */ /* 0x100fe20003803000 */
[----:B------:R-:W-:Y:S01]  /*b3e0*/  SHF.R.U32.HI R6, RZ, 0x10, R2 ;  /* 0x00000010ff067819 */ /* 0x000fe20000011602 */
[----:B------:R2:W2:Y:S01]  /*b3f0*/  MUFU.EX2 R15, R47 ;  /* 0x0000002f000f7308 */ /* 0x0004a20000000800 */
[----:B------:R-:W-:Y:S01]  /*b400*/  PRMT R19, R19, 0x5410, R9 ;  /* 0x0000541013137816 */ /* 0x000fe20000000009 */
[--C-:B-1----:R-:W-:Y:S01]  /*b410*/  HSET2.LE.AND R56, R14, R220.reuse, PT ;  /* 0x000000dc0e387233 */ /* 0x102fe20003803000 */
[----:B------:R-:W-:Y:S01]  /*b420*/  LOP3.LUT R9, R17, 0xff, RZ, 0xc0, !PT ;  /* 0x000000ff11097812 */ /* 0x000fe200078ec0ff */
[----:B------:R-:W-:Y:S01]  /*b430*/  IMAD.MOV.U32 R17, RZ, RZ, R177 ;  /* 0x000000ffff117224 */ /* 0x000fe200078e00b1 */
[----:B------:R-:W-:Y:S01]  /*b440*/  PRMT R172, R8, 0x5410, R7 ;  /* 0x0000541008ac7816 */ /* 0x000fe20000000007 */
[--C-:B---3--:R-:W-:Y:S01]  /*b450*/  HSET2.LE.AND R41, R30, R220.reuse, PT ;  /* 0x000000dc1e297233 */ /* 0x108fe20003803000 */
[----:B------:R-:W-:Y:S01]  /*b460*/  LOP3.LUT R7, R5, 0xff, RZ, 0xc0, !PT ;  /* 0x000000ff05077812 */ /* 0x000fe200078ec0ff */
[----:B------:R-:W-:Y:S01]  /*b470*/  IMAD.MOV.U32 R30, RZ, RZ, R226 ;  /* 0x000000ffff1e7224 */ /* 0x000fe200078e00e2 */
[C---:B------:R-:W-:Y:S01]  /*b480*/  LOP3.LUT R4, R2.reuse, 0xffff, RZ, 0xc0, !PT ;  /* 0x0000ffff02047812 */ /* 0x040fe200078ec0ff */
[----:B------:R-:W-:Y:S01]  /*b490*/  MUFU.EX2 R246, R50 ;  /* 0x0000003200f67308 */ /* 0x000fe20000000800 */
[----:B------:R-:W-:Y:S01]  /*b4a0*/  LOP3.LUT R8, R2, 0xff, RZ, 0xc0, !PT ;  /* 0x000000ff02087812 */ /* 0x000fe200078ec0ff */
[--C-:B------:R-:W-:Y:S01]  /*b4b0*/  HSET2.LE.AND R174, R19, R220.reuse, PT ;  /* 0x000000dc13ae7233 */ /* 0x100fe20003803000 */
[----:B------:R-:W-:Y:S01]  /*b4c0*/  SHF.R.U32.HI R5, RZ, 0x18, R2 ;  /* 0x00000018ff057819 */ /* 0x000fe20000011602 */
[--C-:B----4-:R-:W-:Y:S01]  /*b4d0*/  HSET2.LE.AND R59, R21, R220.reuse, PT ;  /* 0x000000dc153b7233 */ /* 0x110fe20003803000 */
[----:B------:R-:W-:Y:S01]  /*b4e0*/  LOP3.LUT R2, R6, 0xff, RZ, 0xc0, !PT ;  /* 0x000000ff06027812 */ /* 0x000fe200078ec0ff */
[----:B--2---:R-:W-:Y:S01]  /*b4f0*/  IMAD.MOV.U32 R21, RZ, RZ, R202 ;  /* 0x000000ffff157224 */ /* 0x004fe200078e00ca */
[----:B------:R-:W-:Y:S01]  /*b500*/  SHF.R.U32.HI R4, RZ, 0x8, R4 ;  /* 0x00000008ff047819 */ /* 0x000fe20000011604 */
[--C-:B------:R-:W-:Y:S01]  /*b510*/  HSET2.LE.AND R172, R172, R220.reuse, PT ;  /* 0x000000dcacac7233 */ /* 0x100fe20003803000 */
[----:B------:R-:W-:Y:S01]  /*b520*/  PRMT R24, R9, 0x5410, R24 ;  /* 0x0000541009187816 */ /* 0x000fe20000000018 */
[----:B------:R-:W-:Y:S01]  /*b530*/  MUFU.EX2 R248, R48 ;  /* 0x0000003000f87308 */ /* 0x000fe20000000800 */
[----:B------:R-:W-:Y:S01]  /*b540*/  PRMT R9, R2, 0x5410, R5 ;  /* 0x0000541002097816 */ /* 0x000fe20000000005 */
[----:B------:R-:W-:Y:S01]  /*b550*/  IMAD.MOV.U32 R19, RZ, RZ, R194 ;  /* 0x000000ffff137224 */ /* 0x000fe200078e00c2 */
[----:B------:R-:W-:Y:S01]  /*b560*/  SHF.R.U32.HI R5, RZ, 0x10, R0 ;  /* 0x00000010ff057819 */ /* 0x000fe20000011600 */
[----:B------:R-:W-:Y:S01]  /*b570*/  IMAD.MOV.U32 R47, RZ, RZ, R209 ;  /* 0x000000ffff2f7224 */ /* 0x000fe200078e00d1 */
[----:B------:R-:W-:Y:S01]  /*b580*/  PRMT R11, R8, 0x5410, R4 ;  /* 0x00005410080b7816 */ /* 0x000fe20000000004 */
[--C-:B------:R-:W-:Y:S01]  /*b590*/  HSET2.LE.AND R61, R9, R220.reuse, PT ;  /* 0x000000dc093d7233 */ /* 0x100fe20003803000 */
[----:B------:R-:W-:Y:S01]  /*b5a0*/  SHF.R.U32.HI R4, RZ, 0x18, R0 ;  /* 0x00000018ff047819 */ /* 0x000fe20000011600 */
[--C-:B------:R-:W-:Y:S01]  /*b5b0*/  HSET2.LE.AND R175, R24, R220.reuse, PT ;  /* 0x000000dc18af7233 */ /* 0x100fe20003803000 */
[C---:B------:R-:W-:Y:S01]  /*b5c0*/  LOP3.LUT R2, R0.reuse, 0xffff, RZ, 0xc0, !PT ;  /* 0x0000ffff00027812 */ /* 0x040fe200078ec0ff */
[----:B------:R1:W-:Y:S01]  /*b5d0*/  MUFU.EX2 R209, R60 ;  /* 0x0000003c00d17308 */ /* 0x0003e20000000800 */
[----:B------:R-:W-:Y:S01]  /*b5e0*/  LOP3.LUT R6, R0, 0xff, RZ, 0xc0, !PT ;  /* 0x000000ff00067812 */ /* 0x000fe200078ec0ff */
[----:B------:R-:W-:Y:S01]  /*b5f0*/  IMAD.MOV.U32 R24, RZ, RZ, R200 ;  /* 0x000000ffff187224 */ /* 0x000fe200078e00c8 */
[----:B------:R-:W-:Y:S01]  /*b600*/  LOP3.LUT R0, R5, 0xff, RZ, 0xc0, !PT ;  /* 0x000000ff05007812 */ /* 0x000fe200078ec0ff */
[----:B------:R-:W-:Y:S01]  /*b610*/  FFMA.FTZ R5, R62, c[0x0][0x23c], -R182 ;  /* 0x00008f003e057a23 */ /* 0x000fe200000108b6 */
[----:B------:R-:W-:Y:S01]  /*b620*/  SHF.R.U32.HI R2, RZ, 0x8, R2 ;  /* 0x00000008ff027819 */ /* 0x000fe20000011602 */
[--C-:B------:R-:W-:Y:S01]  /*b630*/  HSET2.LE.AND R62, R22, R220.reuse, PT ;  /* 0x000000dc163e7233 */ /* 0x100fe20003803000 */
[----:B------:R-:W-:Y:S01]  /*b640*/  PRMT R177, R0, 0x5410, R4 ;  /* 0x0000541000b17816 */ /* 0x000fe20000000004 */
[----:B------:R-:W-:Y:S01]  /*b650*/  IMAD.MOV.U32 R22, RZ, RZ, R15 ;  /* 0x000000ffff167224 */ /* 0x000fe200078e000f */
[----:B------:R-:W-:Y:S01]  /*b660*/  F2FP.PACK_AB R0, R211, R215 ;  /* 0x000000d7d300723e */ /* 0x000fe200000000ff */
[----:B------:R-:W-:Y:S01]  /*b670*/  MUFU.EX2 R208, R5 ;  /* 0x0000000500d07308 */ /* 0x000fe20000000800 */
[----:B------:R-:W2:Y:S01]  /*b680*/  LDL.LU R215, [R1] ;  /* 0x0000000001d77983 */ /* 0x000ea20000300800 */
[----:B------:R-:W-:Y:S01]  /*b690*/  SHF.R.U32.HI R10, RZ, 0x18, R10 ;  /* 0x00000018ff0a7819 */ /* 0x000fe2000001160a */
[--C-:B------:R-:W-:Y:S01]  /*b6a0*/  HSET2.LE.AND R177, R177, R220.reuse, PT ;  /* 0x000000dcb1b17233 */ /* 0x100fe20003803000 */
[----:B------:R-:W-:Y:S01]  /*b6b0*/  SHF.R.U32.HI R8, RZ, 0x8, R18 ;  /* 0x00000008ff087819 */ /* 0x000fe20000011612 */
[----:B------:R3:W-:Y:S01]  /*b6c0*/  STL [R1+0x7c], R211 ;  /* 0x00007cd301007387 */ /* 0x0007e20000100800 */
[----:B------:R-:W-:Y:S01]  /*b6d0*/  PRMT R10, R7, 0x5410, R10 ;  /* 0x00005410070a7816 */ /* 0x000fe2000000000a */
[----:B------:R-:W-:Y:S01]  /*b6e0*/  IMAD.MOV.U32 R18, RZ, RZ, R204 ;  /* 0x000000ffff127224 */ /* 0x000fe200078e00cc */
[----:B------:R-:W-:Y:S01]  /*b6f0*/  LOP3.LUT R7, R23, 0xff, RZ, 0xc0, !PT ;  /* 0x000000ff17077812 */ /* 0x000fe200078ec0ff */
[----:B------:R-:W-:Y:S01]  /*b700*/  IMAD.MOV.U32 R23, RZ, RZ, R176 ;  /* 0x000000ffff177224 */ /* 0x000fe200078e00b0 */
[----:B------:R-:W-:Y:S01]  /*b710*/  MUFU.EX2 R249, R49 ;  /* 0x0000003100f97308 */ /* 0x000fe20000000800 */
[----:B------:R-:W-:Y:S01]  /*b720*/  PRMT R176, R6, 0x5410, R2 ;  /* 0x0000541006b07816 */ /* 0x000fe20000000002 */
[----:B------:R-:W-:Y:S01]  /*b730*/  FFMA.FTZ R6, R63, c[0x0][0x23c], -R182 ;  /* 0x00008f003f067a23 */ /* 0x000fe200000108b6 */
[----:B------:R-:W-:Y:S01]  /*b740*/  F2FP.PACK_AB R4, R45, R252 ;  /* 0x000000fc2d04723e */ /* 0x000fe200000000ff */
[--C-:B------:R-:W-:Y:S01]  /*b750*/  HSET2.LE.AND R57, R10, R220.reuse, PT ;  /* 0x000000dc0a397233 */ /* 0x100fe20003803000 */
[----:B------:R-:W-:Y:S01]  /*b760*/  LOP3.LUT R42, R42, R0, RZ, 0xc0, !PT ;  /* 0x000000002a2a7212 */ /* 0x000fe200078ec0ff */
[--C-:B------:R-:W-:Y:S01]  /*b770*/  HSET2.LE.AND R176, R176, R220.reuse, PT ;  /* 0x000000dcb0b07233 */ /* 0x100fe20003803000 */
[----:B------:R-:W-:Y:S01]  /*b780*/  LOP3.LUT R40, R40, R4, RZ, 0xc0, !PT ;  /* 0x0000000428287212 */ /* 0x000fe200078ec0ff */
[--C-:B-1----:R-:W-:Y:S01]  /*b790*/  HSET2.LE.AND R60, R11, R220.reuse, PT ;  /* 0x000000dc0b3c7233 */ /* 0x102fe20003803000 */
[----:B------:R-:W-:Y:S01]  /*b7a0*/  F2FP.PACK_AB R0, R217, R192 ;  /* 0x000000c0d900723e */ /* 0x000fe200000000ff */
[----:B------:R1:W-:Y:S01]  /*b7b0*/  MUFU.EX2 R204, R6 ;  /* 0x0000000600cc7308 */ /* 0x0003e20000000800 */
[----:B------:R-:W-:Y:S01]  /*b7c0*/  PRMT R26, R26, 0x5410, R8 ;  /* 0x000054101a1a7816 */ /* 0x000fe20000000008 */
[----:B------:R-:W-:Y:S01]  /*b7d0*/  IMAD.WIDE.U32 R8, R178, -0x2daee0ad, RZ ;  /* 0xd2511f53b2087825 */ /* 0x000fe200078e00ff */
[----:B------:R-:W-:Y:S01]  /*b7e0*/  PRMT R25, R7, 0x5410, R25 ;  /* 0x0000541007197816 */ /* 0x000fe20000000019 */
[--C-:B------:R-:W-:Y:S01]  /*b7f0*/  HSET2.LE.AND R63, R16, R220.reuse, PT ;  /* 0x000000dc103f7233 */ /* 0x100fe20003803000 */
[----:B------:R-:W-:Y:S01]  /*b800*/  LOP3.LUT R41, R41, R0, RZ, 0xc0, !PT ;  /* 0x0000000029297212 */ /* 0x000fe200078ec0ff */
[----:B------:R-:W-:Y:S01]  /*b810*/  IMAD.MOV.U32 R16, RZ, RZ, R201 ;  /* 0x000000ffff107224 */ /* 0x000fe200078e00c9 */
[----:B------:R-:W-:Y:S01]  /*b820*/  F2FP.PACK_AB R0, R30, R46 ;  /* 0x0000002e1e00723e */ /* 0x000fe200000000ff */
[--C-:B------:R-:W-:Y:S01]  /*b830*/  HSET2.LE.AND R178, R26, R220.reuse, PT ;  /* 0x000000dc1ab27233 */ /* 0x100fe20003803000 */
[----:B------:R-:W-:Y:S01]  /*b840*/  F2FP.PACK_AB R2, R17, R214 ;  /* 0x000000d61102723e */ /* 0x000fe200000000ff */
[----:B------:R-:W4:Y:S01]  /*b850*/  MUFU.EX2 R245, R51 ;  /* 0x0000003300f57308 */ /* 0x000f220000000800 */
[----:B---3--:R-:W3:Y:S01]  /*b860*/  LDL.LU R211, [R1+0xc] ;  /* 0x00000c0001d37983 */ /* 0x008ee20000300800 */
[----:B------:R-:W-:Y:S01]  /*b870*/  LOP3.LUT R34, R34, R0, RZ, 0xc0, !PT ;  /* 0x0000000022227212 */ /* 0x000fe200078ec0ff */
[----:B------:R-:W-:Y:S01]  /*b880*/  IMAD.MOV.U32 R26, RZ, RZ, R199 ;  /* 0x000000ffff1a7224 */ /* 0x000fe200078e00c7 */
[----:B------:R-:W-:Y:S01]  /*b890*/  F2FP.PACK_AB R0, R210, R193 ;  /* 0x000000c1d200723e */ /* 0x000fe200000000ff */
[----:B------:R-:W-:Y:S01]  /*b8a0*/  FFMA.FTZ R182, R127, c[0x0][0x23c], -R182 ;  /* 0x00008f007fb67a23 */ /* 0x000fe200000108b6 */
[----:B------:R-:W-:Y:S01]  /*b8b0*/  LOP3.LUT R43, R43, R2, RZ, 0xc0, !PT ;  /* 0x000000022b2b7212 */ /* 0x000fe200078ec0ff */
[----:B------:R-:W-:Y:S01]  /*b8c0*/  FFMA.FTZ R180, R119, c[0x0][0x23c], -R180 ;  /* 0x00008f0077b47a23 */ /* 0x000fe200000108b4 */
[----:B------:R-:W-:Y:S01]  /*b8d0*/  LOP3.LUT R59, R59, R0, RZ, 0xc0, !PT ;  /* 0x000000003b3b7212 */ /* 0x000fe200078ec0ff */
[--C-:B------:R-:W-:Y:S01]  /*b8e0*/  FFMA.FTZ R124, R124, c[0x0][0x23c], -R139.reuse ;  /* 0x00008f007c7c7a23 */ /* 0x100fe2000001088b */
[----:B------:R-:W-:Y:S01]  /*b8f0*/  MUFU.EX2 R247, R66 ;  /* 0x0000004200f77308 */ /* 0x000fe20000000800 */
[----:B------:R-:W-:Y:S01]  /*b900*/  F2FP.PACK_AB R0, R200, R47 ;  /* 0x0000002fc800723e */ /* 0x000fe200000000ff */
[----:B------:R-:W-:Y:S01]  /*b910*/  FFMA.FTZ R139, R125, c[0x0][0x23c], -R139 ;  /* 0x00008f007d8b7a23 */ /* 0x000fe2000001088b */
[----:B------:R-:W-:Y:S01]  /*b920*/  F2FP.PACK_AB R2, R221, R233 ;  /* 0x000000e9dd02723e */ /* 0x000fe200000000ff */
[----:B-1----:R-:W-:Y:S01]  /*b930*/  IMAD.WIDE.U32 R6, R179, -0x2daee0ad, RZ ;  /* 0xd2511f53b3067825 */ /* 0x002fe200078e00ff */
[----:B------:R-:W-:Y:S01]  /*b940*/  LOP3.LUT R60, R60, R0, RZ, 0xc0, !PT ;  /* 0x000000003c3c7212 */ /* 0x000fe200078ec0ff */
[--C-:B------:R-:W-:Y:S01]  /*b950*/  HSET2.LE.AND R179, R25, R220.reuse, PT ;  /* 0x000000dc19b37233 */ /* 0x100fe20003803000 */
[----:B------:R-:W-:Y:S01]  /*b960*/  F2FP.PACK_AB R0, R16, R187 ;  /* 0x000000bb1000723e */ /* 0x000fe200000000ff */
[----:B------:R-:W-:Y:S01]  /*b970*/  IMAD.MOV.U32 R25, RZ, RZ, R193 ;  /* 0x000000ffff197224 */ /* 0x000fe200078e00c1 */
[----:B------:R-:W-:Y:S01]  /*b980*/  LOP3.LUT R8, R7, UR10, R8, 0x96, !PT ;  /* 0x0000000a07087c12 */ /* 0x000fe2000f8e9608 */
[----:B------:R-:W-:Y:S01]  /*b990*/  MUFU.EX2 R244, R67 ;  /* 0x0000004300f47308 */ /* 0x000fe20000000800 */
[----:B------:R-:W-:Y:S01]  /*b9a0*/  LOP3.LUT R63, R63, R0, RZ, 0xc0, !PT ;  /* 0x000000003f3f7212 */ /* 0x000fe200078ec0ff */
[--C-:B------:R-:W-:Y:S01]  /*b9b0*/  FFMA.FTZ R116, R116, c[0x0][0x23c], -R181.reuse ;  /* 0x00008f0074747a23 */ /* 0x100fe200000108b5 */
[----:B------:R-:W-:Y:S01]  /*b9c0*/  F2FP.PACK_AB R0, R21, R190 ;  /* 0x000000be1500723e */ /* 0x000fe200000000ff */
[----:B------:R-:W-:Y:S01]  /*b9d0*/  FFMA.FTZ R181, R117, c[0x0][0x23c], -R181 ;  /* 0x00008f0075b57a23 */ /* 0x000fe200000108b5 */
[----:B----4-:R-:W-:Y:S02]  /*b9e0*/  F2FP.PACK_AB R51, R245, R246 ;  /* 0x000000f6f533723e */ /* 0x010fe400000000ff */
[----:B------:R-:W-:Y:S02]  /*b9f0*/  LOP3.LUT R174, R174, R0, RZ, 0xc0, !PT ;  /* 0x00000000aeae7212 */ /* 0x000fe400078ec0ff */
[----:B------:R-:W-:Y:S01]  /*ba00*/  F2FP.PACK_AB R0, R189, R197 ;  /* 0x000000c5bd00723e */ /* 0x000fe200000000ff */
[----:B------:R-:W-:Y:S01]  /*ba10*/  MUFU.EX2 R251, R64 ;  /* 0x0000004000fb7308 */ /* 0x000fe20000000800 */
[----:B------:R-:W-:Y:S02]  /*ba20*/  LOP3.LUT R32, R32, R2, RZ, 0xc0, !PT ;  /* 0x0000000220207212 */ /* 0x000fe400078ec0ff */
[----:B------:R-:W-:Y:S02]  /*ba30*/  LOP3.LUT R177, R177, R0, RZ, 0xc0, !PT ;  /* 0x00000000b1b17212 */ /* 0x000fe400078ec0ff */
[----:B------:R-:W-:Y:S02]  /*ba40*/  F2FP.PACK_AB R0, R204, R208 ;  /* 0x000000d0cc00723e */ /* 0x000fe400000000ff */
[----:B------:R-:W-:Y:S02]  /*ba50*/  F2FP.PACK_AB R2, R29, R212 ;  /* 0x000000d41d02723e */ /* 0x000fe400000000ff */
[----:B------:R-:W-:Y:S01]  /*ba60*/  LOP3.LUT R179, R179, R0, RZ, 0xc0, !PT ;  /* 0x00000000b3b37212 */ /* 0x000fe200078ec0ff */
[----:B------:R-:W1:Y:S01]  /*ba70*/  MUFU.EX2 R250, R65 ;  /* 0x0000004100fa7308 */ /* 0x000e620000000800 */
[----:B------:R-:W-:Y:S02]  /*ba80*/  LOP3.LUT R35, R35, R2, RZ, 0xc0, !PT ;  /* 0x0000000223237212 */ /* 0x000fe400078ec0ff */
[----:B------:R-:W-:Y:S04]  /*ba90*/  F2FP.PACK_AB R2, R28, R44 ;  /* 0x0000002c1c02723e */ /* 0x000fe800000000ff */
[----:B------:R-:W-:Y:S02]  /*baa0*/  LOP3.LUT R56, R56, R2, RZ, 0xc0, !PT ;  /* 0x0000000238387212 */ /* 0x000fe400078ec0ff */
[----:B------:R-:W-:Y:S01]  /*bab0*/  F2FP.PACK_AB R2, R199, R27 ;  /* 0x0000001bc702723e */ /* 0x000fe200000000ff */
[----:B------:R4:W-:Y:S03]  /*bac0*/  MUFU.EX2 R238, R36 ;  /* 0x0000002400ee7308 */ /* 0x0009e60000000800 */
[----:B------:R-:W-:Y:S02]  /*bad0*/  LOP3.LUT R61, R61, R2, RZ, 0xc0, !PT ;  /* 0x000000023d3d7212 */ /* 0x000fe400078ec0ff */
[----:B------:R-:W-:Y:S04]  /*bae0*/  F2FP.PACK_AB R2, R191, R18 ;  /* 0x00000012bf02723e */ /* 0x000fe800000000ff */
[----:B------:R-:W-:Y:S01]  /*baf0*/  LOP3.LUT R172, R172, R2, RZ, 0xc0, !PT ;  /* 0x00000002acac7212 */ /* 0x000fe200078ec0ff */
[----:B------:R1:W1:Y:S01]  /*bb00*/  MUFU.EX2 R239, R37 ;  /* 0x0000002500ef7308 */ /* 0x0002620000000800 */
[----:B------:R-:W-:Y:S04]  /*bb10*/  F2FP.PACK_AB R2, R22, R195 ;  /* 0x000000c31602723e */ /* 0x000fe800000000ff */
[----:B------:R-:W-:Y:S02]  /*bb20*/  LOP3.LUT R175, R175, R2, RZ, 0xc0, !PT ;  /* 0x00000002afaf7212 */ /* 0x000fe400078ec0ff */
[----:B------:R-:W-:Y:S03]  /*bb30*/  F2FP.PACK_AB R2, R207, R209 ;  /* 0x000000d1cf02723e */ /* 0x000fe600000000ff */
[----:B------:R1:W-:Y:S01]  /*bb40*/  MUFU.EX2 R237, R38 ;  /* 0x0000002600ed7308 */ /* 0x0003e20000000800 */
[----:B------:R-:W-:Y:S01]  /*bb50*/  LOP3.LUT R178, R178, R2, RZ, 0xc0, !PT ;  /* 0x00000002b2b27212 */ /* 0x000fe200078ec0ff */
[----:B----4-:R-:W-:Y:S08]  /*bb60*/  IMAD.MOV.U32 R36, RZ, RZ, R192 ;  /* 0x000000ffff247224 */ /* 0x010ff000078e00c0 */
[----:B------:R-:W4:Y:S01]  /*bb70*/  MUFU.EX2 R236, R39 ;  /* 0x0000002700ec7308 */ /* 0x000f220000000800 */
[----:B-1----:R-:W-:Y:S09]  /*bb80*/  IMAD.MOV.U32 R37, RZ, RZ, R195 ;  /* 0x000000ffff257224 */ /* 0x002ff200078e00c3 */
[----:B------:R1:W-:Y:S01]  /*bb90*/  MUFU.EX2 R243, R52 ;  /* 0x0000003400f37308 */ /* 0x0003e20000000800 */
[----:B------:R-:W-:Y:S09]  /*bba0*/  IMAD.MOV.U32 R38, RZ, RZ, R196 ;  /* 0x000000ffff267224 */ /* 0x000ff200078e00c4 */
[----:B------:R4:W2:Y:S10]  /*bbb0*/  MUFU.EX2 R242, R53 ;  /* 0x0000003500f27308 */ /* 0x0008b40000000800 */
[----:B------:R-:W-:Y:S01]  /*bbc0*/  MUFU.EX2 R241, R54 ;  /* 0x0000003600f17308 */ /* 0x000fe20000000800 */
[----:B-1----:R-:W-:Y:S09]  /*bbd0*/  IMAD.MOV.U32 R52, RZ, RZ, R189 ;  /* 0x000000ffff347224 */ /* 0x002ff200078e00bd */
[----:B------:R-:W1:Y:S01]  /*bbe0*/  MUFU.EX2 R240, R55 ;  /* 0x0000003700f07308 */ /* 0x000e620000000800 */
[----:B----4-:R-:W-:Y:S09]  /*bbf0*/  IMAD.MOV.U32 R53, RZ, RZ, R186 ;  /* 0x000000ffff357224 */ /* 0x010ff200078e00ba */
[----:B------:R-:W-:Y:S10]  /*bc00*/  MUFU.EX2 R76, R76 ;  /* 0x0000004c004c7308 */ /* 0x000ff40000000800 */
        /* <DEDUP_REMOVED lines=13> */
[----:B------:R-:W-:Y:S01]  /*bce0*/  MUFU.EX2 R86, R86 ;  /* 0x0000005600567308 */ /* 0x000fe20000000800 */
[----:B--2---:R-:W-:Y:S04]  /*bcf0*/  F2FP.PACK_AB R4, R216, R215 ;  /* 0x000000d7d804723e */ /* 0x004fe800000000ff */
[----:B------:R-:W-:Y:S02]  /*bd00*/  LOP3.LUT R33, R33, R4, RZ, 0xc0, !PT ;  /* 0x0000000421217212 */ /* 0x000fe400078ec0ff */
[----:B------:R-:W-:Y:S03]  /*bd10*/  F2FP.PACK_AB R4, R188, R194 ;  /* 0x000000c2bc04723e */ /* 0x000fe600000000ff */
[----:B------:R-:W-:Y:S01]  /*bd20*/  MUFU.EX2 R87, R87 ;  /* 0x0000005700577308 */ /* 0x000fe20000000800 */
[----:B------:R-:W-:Y:S02]  /*bd30*/  LOP3.LUT R58, R58, R4, RZ, 0xc0, !PT ;  /* 0x000000043a3a7212 */ /* 0x000fe400078ec0ff */
[----:B------:R-:W-:Y:S04]  /*bd40*/  F2FP.PACK_AB R4, R31, R23 ;  /* 0x000000171f04723e */ /* 0x000fe800000000ff */
[----:B------:R-:W-:Y:S03]  /*bd50*/  LOP3.LUT R57, R57, R4, RZ, 0xc0, !PT ;  /* 0x0000000439397212 */ /* 0x000fe600078ec0ff */
[----:B------:R-:W-:Y:S10]  /*bd60*/  MUFU.EX2 R112, R112 ;  /* 0x0000007000707308 */ /* 0x000ff40000000800 */
[----:B------:R-:W-:Y:S01]  /*bd70*/  MUFU.EX2 R113, R113 ;  /* 0x0000007100717308 */ /* 0x000fe20000000800 */
[----:B---3--:R-:W-:Y:S04]  /*bd80*/  F2FP.PACK_AB R4, R211, R20 ;  /* 0x00000014d304723e */ /* 0x008fe800000000ff */
[----:B------:R-:W-:Y:S02]  /*bd90*/  LOP3.LUT R62, R62, R4, RZ, 0xc0, !PT ;  /* 0x000000043e3e7212 */ /* 0x000fe400078ec0ff */
[----:B------:R-:W-:Y:S03]  /*bda0*/  F2FP.PACK_AB R4, R196, R213 ;  /* 0x000000d5c404723e */ /* 0x000fe600000000ff */
[----:B------:R-:W-:Y:S01]  /*bdb0*/  MUFU.EX2 R108, R108 ;  /* 0x0000006c006c7308 */ /* 0x000fe20000000800 */
[----:B------:R-:W-:Y:S02]  /*bdc0*/  LOP3.LUT R173, R173, R4, RZ, 0xc0, !PT ;  /* 0x00000004adad7212 */ /* 0x000fe400078ec0ff */
[----:B------:R-:W-:Y:S04]  /*bdd0*/  F2FP.PACK_AB R4, R186, R198 ;  /* 0x000000c6ba04723e */ /* 0x000fe800000000ff */
[----:B------:R-:W-:Y:S02]  /*bde0*/  LOP3.LUT R176, R176, R4, RZ, 0xc0, !PT ;  /* 0x00000004b0b07212 */ /* 0x000fe400078ec0ff */
[----:B------:R-:W-:Y:S01]  /*bdf0*/  LOP3.LUT R4, R9, UR12, R224, 0x96, !PT ;  /* 0x0000000c09047c12 */ /* 0x000fe2000f8e96e0 */
[----:B------:R-:W-:Y:S01]  /*be00*/  IMAD.WIDE.U32 R8, R8, -0x326172a9, RZ ;  /* 0xcd9e8d5708087825 */ /* 0x000fe200078e00ff */
[----:B------:R-:W-:Y:S03]  /*be10*/  MUFU.EX2 R109, R109 ;  /* 0x0000006d006d7308 */ /* 0x000fe60000000800 */
[----:B------:R-:W-:Y:S05]  /*be20*/  IMAD.WIDE.U32 R10, R4, -0x326172a9, RZ ;  /* 0xcd9e8d57040a7825 */ /* 0x000fea00078e00ff */
[----:B------:R-:W-:Y:S02]  /*be30*/  LOP3.LUT R4, R11, UR11, R12, 0x96, !PT ;  /* 0x0000000b0b047c12 */ /* 0x000fe4000f8e960c */
[----:B------:R-:W-:Y:S01]  /*be40*/  LOP3.LUT R10, R9, UR9, R10, 0x96, !PT ;  /* 0x00000009090a7c12 */ /* 0x000fe2000f8e960a */
[----:B------:R-:W-:Y:S02]  /*be50*/  MUFU.EX2 R104, R104 ;  /* 0x0000006800687308 */ /* 0x000fe40000000800 */
[----:B------:R-:W-:Y:S04]  /*be60*/  IMAD.WIDE.U32 R4, R4, -0x2daee0ad, RZ ;  /* 0xd2511f5304047825 */ /* 0x000fe800078e00ff */
[----:B------:R-:W-:Y:S01]  /*be70*/  IMAD.WIDE.U32 R10, R10, -0x2daee0ad, RZ ;  /* 0xd2511f530a0a7825 */ /* 0x000fe200078e00ff */
[----:B------:R-:W-:Y:S03]  /*be80*/  LOP3.LUT R6, R5, UR8, R6, 0x96, !PT ;  /* 0x0000000805067c12 */ /* 0x000fe6000f8e9606 */
[----:B------:R-:W-:Y:S01]  /*be90*/  MUFU.EX2 R105, R105 ;  /* 0x0000006900697308 */ /* 0x000fe20000000800 */
[----:B------:R-:W-:Y:S01]  /*bea0*/  LOP3.LUT R4, R11, UR6, R4, 0x96, !PT ;  /* 0x000000060b047c12 */ /* 0x000fe2000f8e9604 */
[----:B------:R-:W-:Y:S04]  /*beb0*/  IMAD.WIDE.U32 R6, R6, -0x326172a9, RZ ;  /* 0xcd9e8d5706067825 */ /* 0x000fe800078e00ff */
[----:B------:R-:W-:Y:S01]  /*bec0*/  IMAD.WIDE.U32 R4, R4, -0x326172a9, RZ ;  /* 0xcd9e8d5704047825 */ /* 0x000fe200078e00ff */
[----:B------:R-:W-:Y:S03]  /*bed0*/  LOP3.LUT R8, R7, UR7, R8, 0x96, !PT ;  /* 0x0000000707087c12 */ /* 0x000fe6000f8e9608 */
[----:B------:R-:W-:Y:S01]  /*bee0*/  MUFU.EX2 R106, R106 ;  /* 0x0000006a006a7308 */ /* 0x000fe20000000800 */
[C---:B------:R-:W-:Y:S02]  /*bef0*/  LOP3.LUT R50, R4.reuse, 0xffff, RZ, 0xc0, !PT ;  /* 0x0000ffff04327812 */ /* 0x040fe400078ec0ff */
[----:B------:R-:W-:Y:S02]  /*bf00*/  LOP3.LUT R0, R4, 0xff, RZ, 0xc0, !PT ;  /* 0x000000ff04007812 */ /* 0x000fe400078ec0ff */
[----:B------:R-:W-:Y:S02]  /*bf10*/  SHF.R.U32.HI R50, RZ, 0x8, R50 ;  /* 0x00000008ff327819 */ /* 0x000fe40000011632 */
[----:B------:R-:W-:Y:S02]  /*bf20*/  LOP3.LUT R6, R5, UR17, R6, 0x96, !PT ;  /* 0x0000001105067c12 */ /* 0x000fe4000f8e9606 */
[----:B------:R-:W-:Y:S01]  /*bf30*/  PRMT R50, R0, 0x5410, R50 ;  /* 0x0000541000327816 */ /* 0x000fe20000000032 */
[----:B------:R-:W-:Y:S01]  /*bf40*/  MUFU.EX2 R107, R107 ;  /* 0x0000006b006b7308 */ /* 0x000fe20000000800 */
[----:B------:R-:W-:Y:S02]  /*bf50*/  F2FP.PACK_AB R0, R249, R248 ;  /* 0x000000f8f900723e */ /* 0x000fe400000000ff */
[----:B------:R-:W-:Y:S01]  /*bf60*/  LOP3.LUT R48, R6, 0xff, RZ, 0xc0, !PT ;  /* 0x000000ff06307812 */ /* 0x000fe200078ec0ff */
[--C-:B------:R-:W-:Y:S01]  /*bf70*/  HSET2.LE.AND R50, R50, R220.reuse, PT ;  /* 0x000000dc32327233 */ /* 0x100fe20003803000 */
[----:B------:R-:W-:Y:S04]  /*bf80*/  SHF.R.U32.HI R49, RZ, 0x10, R6 ;  /* 0x00000010ff317819 */ /* 0x000fe80000011606 */
[----:B------:R-:W-:Y:S01]  /*bf90*/  LOP3.LUT R50, R50, R0, RZ, 0xc0, !PT ;  /* 0x0000000032327212 */ /* 0x000fe200078ec0ff */
[----:B------:R-:W-:Y:S01]  /*bfa0*/  MUFU.EX2 R110, R110 ;  /* 0x0000006e006e7308 */ /* 0x000fe20000000800 */
[--C-:B------:R-:W-:Y:S02]  /*bfb0*/  SHF.R.U32.HI R0, RZ, 0x10, R4.reuse ;  /* 0x00000010ff007819 */ /* 0x100fe40000011604 */
[----:B------:R-:W-:Y:S02]  /*bfc0*/  SHF.R.U32.HI R4, RZ, 0x18, R4 ;  /* 0x00000018ff047819 */ /* 0x000fe40000011604 */
[----:B------:R-:W-:Y:S02]  /*bfd0*/  LOP3.LUT R0, R0, 0xff, RZ, 0xc0, !PT ;  /* 0x000000ff00007812 */ /* 0x000fe400078ec0ff */
[----:B------:R-:W-:Y:S02]  /*bfe0*/  LOP3.LUT R49, R49, 0xff, RZ, 0xc0, !PT ;  /* 0x000000ff31317812 */ /* 0x000fe400078ec0ff */
[----:B------:R-:W-:Y:S01]  /*bff0*/  PRMT R0, R0, 0x5410, R4 ;  /* 0x0000541000007816 */ /* 0x000fe20000000004 */
[----:B------:R-:W-:Y:S01]  /*c000*/  IMAD.WIDE.U32 R4, R8, -0x2daee0ad, RZ ;  /* 0xd2511f5308047825 */ /* 0x000fe200078e00ff */
[----:B------:R-:W-:Y:S03]  /*c010*/  MUFU.EX2 R111, R111 ;  /* 0x0000006f006f7308 */ /* 0x000fe60000000800 */
[--C-:B------:R-:W-:Y:S01]  /*c020*/  HSET2.LE.AND R0, R0, R220.reuse, PT ;  /* 0x000000dc00007233 */ /* 0x100fe20003803000 */
[----:B------:R-:W-:Y:S02]  /*c030*/  LOP3.LUT R66, R4, 0xff, RZ, 0xc0, !PT ;  /* 0x000000ff04427812 */ /* 0x000fe400078ec0ff */
[--C-:B------:R-:W-:Y:S02]  /*c040*/  SHF.R.U32.HI R67, RZ, 0x10, R4.reuse ;  /* 0x00000010ff437819 */ /* 0x100fe40000011604 */
[----:B------:R-:W-:Y:S02]  /*c050*/  LOP3.LUT R51, R0, R51, RZ, 0xc0, !PT ;  /* 0x0000003300337212 */ /* 0x000fe400078ec0ff */
[----:B------:R-:W-:Y:S01]  /*c060*/  LOP3.LUT R0, R4, 0xffff, RZ, 0xc0, !PT ;  /* 0x0000ffff04007812 */ /* 0x000fe200078ec0ff */
[----:B------:R-:W-:Y:S01]  /*c070*/  MUFU.EX2 R84, R84 ;  /* 0x0000005400547308 */ /* 0x000fe20000000800 */
[----:B------:R-:W-:Y:S02]  /*c080*/  SHF.R.U32.HI R4, RZ, 0x18, R4 ;  /* 0x00000018ff047819 */ /* 0x000fe40000011604 */
[----:B------:R-:W-:Y:S02]  /*c090*/  SHF.R.U32.HI R0, RZ, 0x8, R0 ;  /* 0x00000008ff007819 */ /* 0x000fe40000011600 */
[----:B------:R-:W-:Y:S02]  /*c0a0*/  LOP3.LUT R67, R67, 0xff, RZ, 0xc0, !PT ;  /* 0x000000ff43437812 */ /* 0x000fe400078ec0ff */
[----:B------:R-:W-:Y:S02]  /*c0b0*/  PRMT R66, R66, 0x5410, R0 ;  /* 0x0000541042427816 */ /* 0x000fe40000000000 */
[----:B------:R-:W-:Y:S01]  /*c0c0*/  PRMT R67, R67, 0x5410, R4 ;  /* 0x0000541043437816 */ /* 0x000fe20000000004 */
[----:B------:R-:W-:Y:S01]  /*c0d0*/  MUFU.EX2 R85, R85 ;  /* 0x0000005500557308 */ /* 0x000fe20000000800 */
[----:B------:R-:W-:Y:S01]  /*c0e0*/  F2FP.PACK_AB R0, R250, R251 ;  /* 0x000000fbfa00723e */ /* 0x000fe200000000ff */
[--C-:B------:R-:W-:Y:S01]  /*c0f0*/  HSET2.LE.AND R66, R66, R220.reuse, PT ;  /* 0x000000dc42427233 */ /* 0x100fe20003803000 */
[----:B------:R-:W-:Y:S01]  /*c100*/  LOP3.LUT R2, R5, UR16, R10, 0x96, !PT ;  /* 0x0000001005027c12 */ /* 0x000fe2000f8e960a */
[--C-:B------:R-:W-:Y:S03]  /*c110*/  HSET2.LE.AND R67, R67, R220.reuse, PT ;  /* 0x000000dc43437233 */ /* 0x100fe60003803000 */
[----:B------:R-:W-:Y:S02]  /*c120*/  LOP3.LUT R66, R66, R0, RZ, 0xc0, !PT ;  /* 0x0000000042427212 */ /* 0x000fe400078ec0ff */
[----:B------:R-:W-:Y:S01]  /*c130*/  F2FP.PACK_AB R0, R244, R247 ;  /* 0x000000f7f400723e */ /* 0x000fe200000000ff */
[----:B------:R-:W-:Y:S01]  /*c140*/  MUFU.EX2 R88, R88 ;  /* 0x0000005800587308 */ /* 0x000fe20000000800 */
[----:B------:R-:W-:Y:S02]  /*c150*/  LOP3.LUT R64, R2, 0xff, RZ, 0xc0, !PT ;  /* 0x000000ff02407812 */ /* 0x000fe400078ec0ff */
[----:B------:R-:W-:Y:S02]  /*c160*/  LOP3.LUT R67, R67, R0, RZ, 0xc0, !PT ;  /* 0x0000000043437212 */ /* 0x000fe400078ec0ff */
[----:B------:R-:W-:Y:S02]  /*c170*/  LOP3.LUT R0, R6, 0xffff, RZ, 0xc0, !PT ;  /* 0x0000ffff06007812 */ /* 0x000fe400078ec0ff */
[----:B------:R-:W-:Y:S02]  /*c180*/  SHF.R.U32.HI R6, RZ, 0x18, R6 ;  /* 0x00000018ff067819 */ /* 0x000fe40000011606 */
[----:B------:R-:W-:Y:S01]  /*c190*/  SHF.R.U32.HI R0, RZ, 0x8, R0 ;  /* 0x00000008ff007819 */ /* 0x000fe20000011600 */
[----:B------:R-:W-:Y:S01]  /*c1a0*/  MUFU.EX2 R89, R89 ;  /* 0x0000005900597308 */ /* 0x000fe20000000800 */
[----:B------:R-:W-:Y:S02]  /*c1b0*/  PRMT R49, R49, 0x5410, R6 ;  /* 0x0000541031317816 */ /* 0x000fe40000000006 */
[----:B------:R-:W-:Y:S02]  /*c1c0*/  PRMT R48, R48, 0x5410, R0 ;  /* 0x0000541030307816 */ /* 0x000fe40000000000 */
[----:B------:R-:W-:Y:S01]  /*c1d0*/  F2FP.PACK_AB R0, R239, R238 ;  /* 0x000000eeef00723e */ /* 0x000fe200000000ff */
[--C-:B------:R-:W-:Y:S01]  /*c1e0*/  HSET2.LE.AND R49, R49, R220.reuse, PT ;  /* 0x000000dc31317233 */ /* 0x100fe20003803000 */
[--C-:B------:R-:W-:Y:S01]  /*c1f0*/  SHF.R.U32.HI R65, RZ, 0x10, R2.reuse ;  /* 0x00000010ff417819 */ /* 0x100fe20000011602 */
[--C-:B------:R-:W-:Y:S02]  /*c200*/  HSET2.LE.AND R48, R48, R220.reuse, PT ;  /* 0x000000dc30307233 */ /* 0x100fe40003803000 */
[----:B------:R-:W-:Y:S01]  /*c210*/  MUFU.EX2 R90, R90 ;  /* 0x0000005a005a7308 */ /* 0x000fe20000000800 */
[----:B------:R-:W-:Y:S02]  /*c220*/  LOP3.LUT R65, R65, 0xff, RZ, 0xc0, !PT ;  /* 0x000000ff41417812 */ /* 0x000fe400078ec0ff */
[----:B------:R-:W-:Y:S02]  /*c230*/  LOP3.LUT R48, R48, R0, RZ, 0xc0, !PT ;  /* 0x0000000030307212 */ /* 0x000fe400078ec0ff */
[----:B------:R-:W-:Y:S04]  /*c240*/  F2FP.PACK_AB R0, R236, R237 ;  /* 0x000000edec00723e */ /* 0x000fe800000000ff */
[----:B------:R-:W-:Y:S01]  /*c250*/  LOP3.LUT R49, R49, R0, RZ, 0xc0, !PT ;  /* 0x0000000031317212 */ /* 0x000fe200078ec0ff */
[----:B------:R-:W-:Y:S01]  /*c260*/  MUFU.EX2 R91, R91 ;  /* 0x0000005b005b7308 */ /* 0x000fe20000000800 */
[----:B------:R-:W-:Y:S02]  /*c270*/  LOP3.LUT R0, R2, 0xffff, RZ, 0xc0, !PT ;  /* 0x0000ffff02007812 */ /* 0x000fe400078ec0ff */
[----:B------:R-:W-:Y:S02]  /*c280*/  SHF.R.U32.HI R2, RZ, 0x18, R2 ;  /* 0x00000018ff027819 */ /* 0x000fe40000011602 */
[----:B------:R-:W-:Y:S02]  /*c290*/  SHF.R.U32.HI R0, RZ, 0x8, R0 ;  /* 0x00000008ff007819 */ /* 0x000fe40000011600 */
[----:B------:R-:W-:Y:S02]  /*c2a0*/  PRMT R65, R65, 0x5410, R2 ;  /* 0x0000541041417816 */ /* 0x000fe40000000002 */
[----:B------:R-:W-:Y:S01]  /*c2b0*/  PRMT R64, R64, 0x5410, R0 ;  /* 0x0000541040407816 */ /* 0x000fe20000000000 */
[----:B------:R-:W-:Y:S01]  /*c2c0*/  MUFU.EX2 R92, R92 ;  /* 0x0000005c005c7308 */ /* 0x000fe20000000800 */
[----:B------:R-:W-:Y:S01]  /*c2d0*/  F2FP.PACK_AB R0, R242, R243 ;  /* 0x000000f3f200723e */ /* 0x000fe200000000ff */
[--C-:B------:R-:W-:Y:S02]  /*c2e0*/  HSET2.LE.AND R65, R65, R220.reuse, PT ;  /* 0x000000dc41417233 */ /* 0x100fe40003803000 */
[--C-:B------:R-:W-:Y:S05]  /*c2f0*/  HSET2.LE.AND R64, R64, R220.reuse, PT ;  /* 0x000000dc40407233 */ /* 0x100fea0003803000 */
[----:B------:R-:W-:Y:S01]  /*c300*/  LOP3.LUT R64, R64, R0, RZ, 0xc0, !PT ;  /* 0x0000000040407212 */ /* 0x000fe200078ec0ff */
[----:B------:R-:W-:Y:S01]  /*c310*/  MUFU.EX2 R93, R93 ;  /* 0x0000005d005d7308 */ /* 0x000fe20000000800 */
[----:B-1----:R-:W-:Y:S04]  /*c320*/  F2FP.PACK_AB R0, R240, R241 ;  /* 0x000000f1f000723e */ /* 0x002fe800000000ff */
[----:B------:R-:W-:Y:S02]  /*c330*/  LOP3.LUT R65, R65, R0, RZ, 0xc0, !PT ;  /* 0x0000000041417212 */ /* 0x000fe400078ec0ff */
[----:B------:R-:W-:Y:S03]  /*c340*/  IADD3 R0, R183, 0x2, RZ ;  /* 0x00000002b7007810 */ /* 0x000fe60007ffe0ff */
[----:B------:R-:W-:Y:S01]  /*c350*/  MUFU.EX2 R94, R94 ;  /* 0x0000005e005e7308 */ /* 0x000fe20000000800 */
[----:B------:R-:W-:Y:S05]  /*c360*/  LOP3.LUT R0, R219, UR27, R0, 0x96, !PT ;  /* 0x0000001bdb007c12 */ /* 0x000fea000f8e9600 */
[----:B------:R-:W-:Y:S04]  /*c370*/  IMAD.WIDE.U32 R14, R0, -0x326172a9, RZ ;  /* 0xcd9e8d57000e7825 */ /* 0x000fe800078e00ff */
[----:B------:R-:W-:Y:S01]  /*c380*/  MUFU.EX2 R95, R95 ;  /* 0x0000005f005f7308 */ /* 0x000fe20000000800 */
[----:B------:R-:W-:Y:S02]  /*c390*/  LOP3.LUT R4, R15, UR15, R230, 0x96, !PT ;  /* 0x0000000f0f047c12 */ /* 0x000fe4000f8e96e6 */
[----:B------:R-:W-:Y:S03]  /*c3a0*/  LOP3.LUT R8, R13, UR13, R14, 0x96, !PT ;  /* 0x0000000d0d087c12 */ /* 0x000fe6000f8e960e */
[----:B------:R-:W-:Y:S04]  /*c3b0*/  IMAD.WIDE.U32 R4, R4, -0x2daee0ad, RZ ;  /* 0xd2511f5304047825 */ /* 0x000fe800078e00ff */
[----:B------:R-:W-:Y:S01]  /*c3c0*/  IMAD.WIDE.U32 R8, R8, -0x2daee0ad, RZ ;  /* 0xd2511f5308087825 */ /* 0x000fe200078e00ff */
[----:B------:R-:W-:Y:S01]  /*c3d0*/  LOP3.LUT R6, R5, UR12, R224, 0x96, !PT ;  /* 0x0000000c05067c12 */ /* 0x000fe2000f8e96e0 */
[----:B------:R-:W-:Y:S03]  /*c3e0*/  MUFU.EX2 R114, R114 ;  /* 0x0000007200727308 */ /* 0x000fe60000000800 */
[----:B------:R-:W-:Y:S01]  /*c3f0*/  LOP3.LUT R9, R9, UR10, R4, 0x96, !PT ;  /* 0x0000000a09097c12 */ /* 0x000fe2000f8e9604 */
[----:B------:R-:W-:Y:S05]  /*c400*/  IMAD.WIDE.U32 R6, R6, -0x326172a9, RZ ;  /* 0xcd9e8d5706067825 */ /* 0x000fea00078e00ff */
[----:B------:R-:W-:Y:S01]  /*c410*/  LOP3.LUT R4, R7, UR11, R12, 0x96, !PT ;  /* 0x0000000b07047c12 */ /* 0x000fe2000f8e960c */
[----:B------:R-:W-:Y:S04]  /*c420*/  MUFU.EX2 R115, R115 ;  /* 0x0000007300737308 */ /* 0x000fe80000000800 */
[----:B------:R-:W-:Y:S05]  /*c430*/  IMAD.WIDE.U32 R4, R4, -0x2daee0ad, RZ ;  /* 0xd2511f5304047825 */ /* 0x000fea00078e00ff */
[----:B------:R-:W-:Y:S01]  /*c440*/  LOP3.LUT R7, R5, UR8, R8, 0x96, !PT ;  /* 0x0000000805077c12 */ /* 0x000fe2000f8e9608 */
[----:B------:R-:W-:Y:S01]  /*c450*/  IMAD.WIDE.U32 R8, R9, -0x326172a9, RZ ;  /* 0xcd9e8d5709087825 */ /* 0x000fe200078e00ff */
[----:B------:R-:W-:Y:S04]  /*c460*/  MUFU.EX2 R102, R102 ;  /* 0x0000006600667308 */ /* 0x000fe80000000800 */
[----:B------:R-:W-:Y:S01]  /*c470*/  LOP3.LUT R10, R9, UR9, R6, 0x96, !PT ;  /* 0x00000009090a7c12 */ /* 0x000fe2000f8e9606 */
[----:B------:R-:W-:Y:S04]  /*c480*/  IMAD.WIDE.U32 R6, R7, -0x326172a9, RZ ;  /* 0xcd9e8d5707067825 */ /* 0x000fe800078e00ff */
[----:B------:R-:W-:Y:S01]  /*c490*/  IMAD.WIDE.U32 R10, R10, -0x2daee0ad, RZ ;  /* 0xd2511f530a0a7825 */ /* 0x000fe200078e00ff */
[----:B------:R-:W-:Y:S01]  /*c4a0*/  LOP3.LUT R8, R7, UR7, R8, 0x96, !PT ;  /* 0x0000000707087c12 */ /* 0x000fe2000f8e9608 */
[----:B------:R-:W-:Y:S03]  /*c4b0*/  MUFU.EX2 R103, R103 ;  /* 0x0000006700677308 */ /* 0x000fe60000000800 */
[----:B------:R-:W-:Y:S01]  /*c4c0*/  LOP3.LUT R4, R11, UR6, R4, 0x96, !PT ;  /* 0x000000060b047c12 */ /* 0x000fe2000f8e9604 */
[----:B------:R-:W-:Y:S04]  /*c4d0*/  IMAD.MOV.U32 R11, RZ, RZ, R198 ;  /* 0x000000ffff0b7224 */ /* 0x000fe800078e00c6 */
[----:B------:R-:W-:Y:S02]  /*c4e0*/  IMAD.WIDE.U32 R4, R4, -0x326172a9, RZ ;  /* 0xcd9e8d5704047825 */ /* 0x000fe400078e00ff */
[----:B------:R-:W-:Y:S03]  /*c4f0*/  MUFU.EX2 R100, R100 ;  /* 0x0000006400647308 */ /* 0x000fe60000000800 */
[C---:B------:R-:W-:Y:S02]  /*c500*/  LOP3.LUT R2, R4.reuse, 0xffff, RZ, 0xc0, !PT ;  /* 0x0000ffff04027812 */ /* 0x040fe400078ec0ff */
[----:B------:R-:W-:Y:S02]  /*c510*/  LOP3.LUT R0, R5, UR17, R6, 0x96, !PT ;  /* 0x0000001105007c12 */ /* 0x000fe4000f8e9606 */
[----:B------:R-:W-:Y:S02]  /*c520*/  SHF.R.U32.HI R5, RZ, 0x8, R2 ;  /* 0x00000008ff057819 */ /* 0x000fe40000011602 */
[----:B------:R-:W-:Y:S01]  /*c530*/  LOP3.LUT R2, R4, 0xff, RZ, 0xc0, !PT ;  /* 0x000000ff04027812 */ /* 0x000fe200078ec0ff */
[----:B------:R-:W-:Y:S03]  /*c540*/  MUFU.EX2 R101, R101 ;  /* 0x0000006500657308 */ /* 0x000fe60000000800 */
[----:B------:R-:W-:Y:S02]  /*c550*/  PRMT R194, R2, 0x5410, R5 ;  /* 0x0000541002c27816 */ /* 0x000fe40000000005 */
[--C-:B------:R-:W-:Y:S02]  /*c560*/  SHF.R.U32.HI R2, RZ, 0x10, R4.reuse ;  /* 0x00000010ff027819 */ /* 0x100fe40000011604 */
[----:B------:R-:W-:Y:S02]  /*c570*/  SHF.R.U32.HI R4, RZ, 0x18, R4 ;  /* 0x00000018ff047819 */ /* 0x000fe40000011604 */
[----:B------:R-:W-:Y:S01]  /*c580*/  LOP3.LUT R2, R2, 0xff, RZ, 0xc0, !PT ;  /* 0x000000ff02027812 */ /* 0x000fe200078ec0ff */
[----:B------:R-:W-:Y:S03]  /*c590*/  MUFU.EX2 R120, R120 ;  /* 0x0000007800787308 */ /* 0x000fe60000000800 */
[----:B------:R-:W-:Y:S01]  /*c5a0*/  PRMT R193, R2, 0x5410, R4 ;  /* 0x0000541002c17816 */ /* 0x000fe20000000004 */
[----:B------:R-:W-:Y:S05]  /*c5b0*/  IMAD.WIDE.U32 R4, R8, -0x2daee0ad, RZ ;  /* 0xd2511f5308047825 */ /* 0x000fea00078e00ff */
[C---:B------:R-:W-:Y:S01]  /*c5c0*/  LOP3.LUT R2, R4.reuse, 0xffff, RZ, 0xc0, !PT ;  /* 0x0000ffff04027812 */ /* 0x040fe200078ec0ff */
[----:B------:R-:W-:Y:S01]  /*c5d0*/  MUFU.EX2 R121, R121 ;  /* 0x0000007900797308 */ /* 0x000fe20000000800 */
[----:B------:R-:W-:Y:S01]  /*c5e0*/  LOP3.LUT R39, R5, UR16, R10, 0x96, !PT ;  /* 0x0000001005277c12 */ /* 0x000fe2000f8e960a */
[----:B------:R-:W-:Y:S01]  /*c5f0*/  IMAD.MOV.U32 R10, RZ, RZ, R197 ;  /* 0x000000ffff0a7224 */ /* 0x000fe200078e00c5 */
[----:B------:R-:W-:Y:S02]  /*c600*/  SHF.R.U32.HI R5, RZ, 0x8, R2 ;  /* 0x00000008ff057819 */ /* 0x000fe40000011602 */
[----:B------:R-:W-:Y:S04]  /*c610*/  LOP3.LUT R2, R4, 0xff, RZ, 0xc0, !PT ;  /* 0x000000ff04027812 */ /* 0x000fe800078ec0ff */
[----:B------:R-:W-:Y:S01]  /*c620*/  PRMT R195, R2, 0x5410, R5 ;  /* 0x0000541002c37816 */ /* 0x000fe20000000005 */
[----:B------:R-:W-:Y:S01]  /*c630*/  MUFU.EX2 R126, R126 ;  /* 0x0000007e007e7308 */ /* 0x000fe20000000800 */
[--C-:B------:R-:W-:Y:S02]  /*c640*/  SHF.R.U32.HI R2, RZ, 0x10, R4.reuse ;  /* 0x00000010ff027819 */ /* 0x100fe40000011604 */
[----:B------:R-:W-:Y:S02]  /*c650*/  SHF.R.U32.HI R4, RZ, 0x18, R4 ;  /* 0x00000018ff047819 */ /* 0x000fe40000011604 */
[----:B------:R-:W-:Y:S04]  /*c660*/  LOP3.LUT R2, R2, 0xff, RZ, 0xc0, !PT ;  /* 0x000000ff02027812 */ /* 0x000fe800078ec0ff */
[----:B------:R-:W-:Y:S01]  /*c670*/  PRMT R197, R2, 0x5410, R4 ;  /* 0x0000541002c57816 */ /* 0x000fe20000000004 */
[----:B------:R-:W-:Y:S01]  /*c680*/  MUFU.EX2 R182, R182 ;  /* 0x000000b600b67308 */ /* 0x000fe20000000800 */
[C---:B------:R-:W-:Y:S04]  /*c690*/  LOP3.LUT R2, R0.reuse, 0xffff, RZ, 0xc0, !PT ;  /* 0x0000ffff00027812 */ /* 0x040fe800078ec0ff */
[----:B------:R-:W-:Y:S02]  /*c6a0*/  SHF.R.U32.HI R4, RZ, 0x8, R2 ;  /* 0x00000008ff047819 */ /* 0x000fe40000011602 */
[----:B------:R-:W-:Y:S03]  /*c6b0*/  LOP3.LUT R2, R0, 0xff, RZ, 0xc0, !PT ;  /* 0x000000ff00027812 */ /* 0x000fe600078ec0ff */
[----:B------:R-:W-:Y:S01]  /*c6c0*/  MUFU.EX2 R122, R122 ;  /* 0x0000007a007a7308 */ /* 0x000fe20000000800 */
[----:B------:R-:W-:Y:S02]  /*c6d0*/  PRMT R189, R2, 0x5410, R4 ;  /* 0x0000541002bd7816 */ /* 0x000fe40000000004 */
[--C-:B------:R-:W-:Y:S02]  /*c6e0*/  SHF.R.U32.HI R4, RZ, 0x10, R0.reuse ;  /* 0x00000010ff047819 */ /* 0x100fe40000011600 */
[----:B------:R-:W-:Y:S02]  /*c6f0*/  SHF.R.U32.HI R2, RZ, 0x18, R0 ;  /* 0x00000018ff027819 */ /* 0x000fe40000011600 */
[----:B------:R-:W-:Y:S03]  /*c700*/  LOP3.LUT R0, R4, 0xff, RZ, 0xc0, !PT ;  /* 0x000000ff04007812 */ /* 0x000fe600078ec0ff */
[----:B------:R-:W-:Y:S01]  /*c710*/  MUFU.EX2 R123, R123 ;  /* 0x0000007b007b7308 */ /* 0x000fe20000000800 */
[----:B------:R-:W-:Y:S02]  /*c720*/  PRMT R192, R0, 0x5410, R2 ;  /* 0x0000541000c07816 */ /* 0x000fe40000000002 */
[C---:B------:R-:W-:Y:S04]  /*c730*/  LOP3.LUT R0, R39.reuse, 0xffff, RZ, 0xc0, !PT ;  /* 0x0000ffff27007812 */ /* 0x040fe800078ec0ff */
[----:B------:R-:W-:Y:S02]  /*c740*/  SHF.R.U32.HI R2, RZ, 0x8, R0 ;  /* 0x00000008ff027819 */ /* 0x000fe40000011600 */
[----:B------:R-:W-:Y:S01]  /*c750*/  LOP3.LUT R0, R39, 0xff, RZ, 0xc0, !PT ;  /* 0x000000ff27007812 */ /* 0x000fe200078ec0ff */
[----:B------:R-:W-:Y:S03]  /*c760*/  MUFU.EX2 R130, R130 ;  /* 0x0000008200827308 */ /* 0x000fe60000000800 */
[----:B------:R-:W-:Y:S02]  /*c770*/  PRMT R196, R0, 0x5410, R2 ;  /* 0x0000541000c47816 */ /* 0x000fe40000000002 */
[----:B------:R-:W-:Y:S04]  /*c780*/  IADD3 R0, R183, 0x3, RZ ;  /* 0x00000003b7007810 */ /* 0x000fe80007ffe0ff */
[----:B------:R-:W-:Y:S01]  /*c790*/  LOP3.LUT R0, R219, UR27, R0, 0x96, !PT ;  /* 0x0000001bdb007c12 */ /* 0x000fe2000f8e9600 */
[----:B------:R-:W-:Y:S04]  /*c7a0*/  MUFU.EX2 R131, R131 ;  /* 0x0000008300837308 */ /* 0x000fe80000000800 */
[----:B------:R-:W-:Y:S05]  /*c7b0*/  IMAD.WIDE.U32 R54, R0, -0x326172a9, RZ ;  /* 0xcd9e8d5700367825 */ /* 0x000fea00078e00ff */
[----:B------:R-:W-:Y:S01]  /*c7c0*/  LOP3.LUT R6, R55, UR15, R230, 0x96, !PT ;  /* 0x0000000f37067c12 */ /* 0x000fe2000f8e96e6 */
[----:B------:R-:W-:Y:S01]  /*c7d0*/  MUFU.EX2 R128, R128 ;  /* 0x0000008000807308 */ /* 0x000fe20000000800 */
[----:B------:R-:W-:Y:S01]  /*c7e0*/  LOP3.LUT R4, R13, UR13, R54, 0x96, !PT ;  /* 0x0000000d0d047c12 */ /* 0x000fe2000f8e9636 */
[----:B------:R-:W-:Y:S02]  /*c7f0*/  IMAD.MOV.U32 R13, RZ, RZ, R191 ;  /* 0x000000ffff0d7224 */ /* 0x000fe400078e00bf */
[----:B------:R-:W-:Y:S04]  /*c800*/  IMAD.WIDE.U32 R6, R6, -0x2daee0ad, RZ ;  /* 0xd2511f5306067825 */ /* 0x000fe800078e00ff */
[----:B------:R-:W-:Y:S01]  /*c810*/  IMAD.WIDE.U32 R4, R4, -0x2daee0ad, RZ ;  /* 0xd2511f5304047825 */ /* 0x000fe200078e00ff */
[----:B------:R-:W-:Y:S01]  /*c820*/  LOP3.LUT R8, R7, UR12, R224, 0x96, !PT ;  /* 0x0000000c07087c12 */ /* 0x000fe2000f8e96e0 */
[----:B------:R-:W-:Y:S03]  /*c830*/  MUFU.EX2 R129, R129 ;  /* 0x0000008100817308 */ /* 0x000fe60000000800 */
[----:B------:R-:W-:Y:S01]  /*c840*/  LOP3.LUT R5, R5, UR10, R6, 0x96, !PT ;  /* 0x0000000a05057c12 */ /* 0x000fe2000f8e9606 */
[----:B------:R-:W-:Y:S05]  /*c850*/  IMAD.WIDE.U32 R8, R8, -0x326172a9, RZ ;  /* 0xcd9e8d5708087825 */ /* 0x000fea00078e00ff */
[----:B------:R-:W-:Y:S01]  /*c860*/  LOP3.LUT R7, R9, UR11, R12, 0x96, !PT ;  /* 0x0000000b09077c12 */ /* 0x000fe2000f8e960c */
[----:B------:R-:W-:Y:S01]  /*c870*/  IMAD.MOV.U32 R12, RZ, RZ, R188 ;  /* 0x000000ffff0c7224 */ /* 0x000fe200078e00bc */
[----:B------:R-:W-:Y:S03]  /*c880*/  MUFU.EX2 R118, R118 ;  /* 0x0000007600767308 */ /* 0x000fe60000000800 */
[----:B------:R-:W-:Y:S05]  /*c890*/  IMAD.WIDE.U32 R6, R7, -0x2daee0ad, RZ ;  /* 0xd2511f5307067825 */ /* 0x000fea00078e00ff */
[----:B------:R-:W-:Y:S01]  /*c8a0*/  LOP3.LUT R7, R7, UR8, R4, 0x96, !PT ;  /* 0x0000000807077c12 */ /* 0x000fe2000f8e9604 */
[----:B------:R-:W-:Y:S01]  /*c8b0*/  IMAD.WIDE.U32 R4, R5, -0x326172a9, RZ ;  /* 0xcd9e8d5705047825 */ /* 0x000fe200078e00ff */
[----:B------:R-:W-:Y:S04]  /*c8c0*/  MUFU.EX2 R180, R180 ;  /* 0x000000b400b47308 */ /* 0x000fe80000000800 */
[----:B------:R-:W-:Y:S05]  /*c8d0*/  LOP3.LUT R8, R5, UR9, R8, 0x96, !PT ;  /* 0x0000000905087c12 */ /* 0x000fea000f8e9608 */
[----:B------:R-:W-:Y:S01]  /*c8e0*/  IMAD.WIDE.U32 R8, R8, -0x2daee0ad, RZ ;  /* 0xd2511f5308087825 */ /* 0x000fe200078e00ff */
[----:B------:R-:W-:Y:S04]  /*c8f0*/  MUFU.EX2 R124, R124 ;  /* 0x0000007c007c7308 */ /* 0x000fe80000000800 */
[----:B------:R-:W-:Y:S01]  /*c900*/  LOP3.LUT R5, R9, UR6, R6, 0x96, !PT ;  /* 0x0000000609057c12 */ /* 0x000fe2000f8e9606 */
[----:B------:R-:W-:Y:S05]  /*c910*/  IMAD.WIDE.U32 R6, R7, -0x326172a9, RZ ;  /* 0xcd9e8d5707067825 */ /* 0x000fea00078e00ff */
[----:B------:R-:W-:Y:S01]  /*c920*/  LOP3.LUT R7, R7, UR7, R4, 0x96, !PT ;  /* 0x0000000707077c12 */ /* 0x000fe2000f8e9604 */
[----:B------:R-:W-:Y:S01]  /*c930*/  IMAD.WIDE.U32 R4, R5, -0x326172a9, RZ ;  /* 0xcd9e8d5705047825 */ /* 0x000fe200078e00ff */
[----:B------:R-:W-:Y:S04]  /*c940*/  MUFU.EX2 R139, R139 ;  /* 0x0000008b008b7308 */ /* 0x000fe80000000800 */
        /* <DEDUP_REMOVED lines=11> */
[----:B------:R-:W-:Y:S01]  /*ca00*/  IMAD.WIDE.U32 R4, R7, -0x2daee0ad, RZ ;  /* 0xd2511f5307047825 */ /* 0x000fe200078e00ff */
[----:B------:R-:W-:Y:S04]  /*ca10*/  LOP3.LUT R2, R0, 0xffff, RZ, 0xc0, !PT ;  /* 0x0000ffff00027812 */ /* 0x000fe800078ec0ff */
[C---:B------:R-:W-:Y:S02]  /*ca20*/  LOP3.LUT R198, R4.reuse, 0xffff, RZ, 0xc0, !PT ;  /* 0x0000ffff04c67812 */ /* 0x040fe400078ec0ff */
[--C-:B------:R-:W-:Y:S02]  /*ca30*/  SHF.R.U32.HI R199, RZ, 0x10, R4.reuse ;  /* 0x00000010ffc77819 */ /* 0x100fe40000011604 */
[----:B------:R-:W-:Y:S02]  /*ca40*/  LOP3.LUT R201, R4, 0xff, RZ, 0xc0, !PT ;  /* 0x000000ff04c97812 */ /* 0x000fe400078ec0ff */
[----:B------:R-:W-:Y:S02]  /*ca50*/  SHF.R.U32.HI R200, RZ, 0x18, R4 ;  /* 0x00000018ffc87819 */ /* 0x000fe40000011604 */
[----:B------:R-:W-:Y:S02]  /*ca60*/  SHF.R.U32.HI R4, RZ, 0x8, R2 ;  /* 0x00000008ff047819 */ /* 0x000fe40000011602 */
[----:B------:R-:W-:Y:S02]  /*ca70*/  LOP3.LUT R2, R0, 0xff, RZ, 0xc0, !PT ;  /* 0x000000ff00027812 */ /* 0x000fe400078ec0ff */
[----:B------:R-:W-:Y:S02]  /*ca80*/  LOP3.LUT R186, R5, UR16, R8, 0x96, !PT ;  /* 0x0000001005ba7c12 */ /* 0x000fe4000f8e9608 */
[----:B------:R-:W-:Y:S02]  /*ca90*/  PRMT R226, R2, 0x5410, R4 ;  /* 0x0000541002e27816 */ /* 0x000fe40000000004 */
[--C-:B------:R-:W-:Y:S02]  /*caa0*/  SHF.R.U32.HI R4, RZ, 0x10, R0.reuse ;  /* 0x00000010ff047819 */ /* 0x100fe40000011600 */
[----:B------:R-:W-:Y:S02]  /*cab0*/  SHF.R.U32.HI R2, RZ, 0x18, R0 ;  /* 0x00000018ff027819 */ /* 0x000fe40000011600 */
[----:B------:R-:W-:Y:S02]  /*cac0*/  LOP3.LUT R0, R4, 0xff, RZ, 0xc0, !PT ;  /* 0x000000ff04007812 */ /* 0x000fe400078ec0ff */
[----:B------:R-:W-:Y:S01]  /*cad0*/  LOP3.LUT R4, R185, UR13, R14, 0x96, !PT ;  /* 0x0000000db9047c12 */ /* 0x000fe2000f8e960e */
[----:B------:R-:W-:Y:S01]  /*cae0*/  IMAD.MOV.U32 R14, RZ, RZ, R52 ;  /* 0x000000ffff0e7224 */ /* 0x000fe200078e0034 */
[----:B------:R-:W-:Y:S02]  /*caf0*/  PRMT R203, R0, 0x5410, R2 ;  /* 0x0000541000cb7816 */ /* 0x000fe40000000002 */
[----:B------:R-:W-:Y:S01]  /*cb00*/  LOP3.LUT R0, R15, UR15, R228, 0x96, !PT ;  /* 0x0000000f0f007c12 */ /* 0x000fe2000f8e96e4 */
[----:B------:R-:W-:Y:S04]  /*cb10*/  IMAD.WIDE.U32 R4, R4, -0x2daee0ad, RZ ;  /* 0xd2511f5304047825 */ /* 0x000fe800078e00ff */
[----:B------:R-:W-:Y:S04]  /*cb20*/  IMAD.WIDE.U32 R6, R0, -0x2daee0ad, RZ ;  /* 0xd2511f5300067825 */ /* 0x000fe800078e00ff */
[----:B------:R-:W-:Y:S01]  /*cb30*/  IMAD.MOV.U32 R15, RZ, RZ, R53 ;  /* 0x000000ffff0f7224 */ /* 0x000fe200078e0035 */
[----:B------:R-:W-:Y:S02]  /*cb40*/  LOP3.LUT R0, R7, UR12, R222, 0x96, !PT ;  /* 0x0000000c07007c12 */ /* 0x000fe4000f8e96de */
[----:B------:R-:W-:Y:S03]  /*cb50*/  LOP3.LUT R5, R5, UR10, R6, 0x96, !PT ;  /* 0x0000000a05057c12 */ /* 0x000fe6000f8e9606 */
[----:B------:R-:W-:Y:S05]  /*cb60*/  IMAD.WIDE.U32 R8, R0, -0x326172a9, RZ ;  /* 0xcd9e8d5700087825 */ /* 0x000fea00078e00ff */
[----:B------:R-:W-:Y:S05]  /*cb70*/  LOP3.LUT R6, R9, UR11, R184, 0x96, !PT ;  /* 0x0000000b09067c12 */ /* 0x000fea000f8e96b8 */
[----:B------:R-:W-:Y:S05]  /*cb80*/  IMAD.WIDE.U32 R6, R6, -0x2daee0ad, RZ ;  /* 0xd2511f5306067825 */ /* 0x000fea00078e00ff */
[----:B------:R-:W-:Y:S01]  /*cb90*/  LOP3.LUT R7, R7, UR8, R4, 0x96, !PT ;  /* 0x0000000807077c12 */ /* 0x000fe2000f8e9604 */
[----:B------:R-:W-:Y:S05]  /*cba0*/  IMAD.WIDE.U32 R4, R5, -0x326172a9, RZ ;  /* 0xcd9e8d5705047825 */ /* 0x000fea00078e00ff */
[----:B------:R-:W-:Y:S05]  /*cbb0*/  LOP3.LUT R8, R5, UR9, R8, 0x96, !PT ;  /* 0x0000000905087c12 */ /* 0x000fea000f8e9608 */
[----:B------:R-:W-:Y:S05]  /*cbc0*/  IMAD.WIDE.U32 R8, R8, -0x2daee0ad, RZ ;  /* 0xd2511f5308087825 */ /* 0x000fea00078e00ff */
[----:B------:R-:W-:Y:S01]  /*cbd0*/  LOP3.LUT R5, R9, UR6, R6, 0x96, !PT ;  /* 0x0000000609057c12 */ /* 0x000fe2000f8e9606 */
[----:B------:R-:W-:Y:S05]  /*cbe0*/  IMAD.WIDE.U32 R6, R7, -0x326172a9, RZ ;  /* 0xcd9e8d5707067825 */ /* 0x000fea00078e00ff */
[----:B------:R-:W-:Y:S01]  /*cbf0*/  LOP3.LUT R7, R7, UR7, R4, 0x96, !PT ;  /* 0x0000000707077c12 */ /* 0x000fe2000f8e9604 */
[----:B------:R-:W-:Y:S05]  /*cc00*/  IMAD.WIDE.U32 R4, R5, -0x326172a9, RZ ;  /* 0xcd9e8d5705047825 */ /* 0x000fea00078e00ff */
[C---:B------:R-:W-:Y:S02]  /*cc10*/  LOP3.LUT R2, R4.reuse, 0xffff, RZ, 0xc0, !PT ;  /* 0x0000ffff04027812 */ /* 0x040fe400078ec0ff */
[----:B------:R-:W-:Y:S01]  /*cc20*/  LOP3.LUT R0, R5, UR17, R6, 0x96, !PT ;  /* 0x0000001105007c12 */ /* 0x000fe2000f8e9606 */
[----:B------:R-:W-:Y:S01]  /*cc30*/  IMAD.MOV.U32 R6, RZ, RZ, R187 ;  /* 0x000000ffff067224 */ /* 0x000fe200078e00bb */
[----:B------:R-:W-:Y:S02]  /*cc40*/  SHF.R.U32.HI R5, RZ, 0x8, R2 ;  /* 0x00000008ff057819 */ /* 0x000fe40000011602 */
[----:B------:R-:W-:Y:S04]  /*cc50*/  LOP3.LUT R2, R4, 0xff, RZ, 0xc0, !PT ;  /* 0x000000ff04027812 */ /* 0x000fe800078ec0ff */
[----:B------:R-:W-:Y:S02]  /*cc60*/  PRMT R187, R2, 0x5410, R5 ;  /* 0x0000541002bb7816 */ /* 0x000fe40000000005 */
[--C-:B------:R-:W-:Y:S02]  /*cc70*/  SHF.R.U32.HI R2, RZ, 0x10, R4.reuse ;  /* 0x00000010ff027819 */ /* 0x100fe40000011604 */
[----:B------:R-:W-:Y:S02]  /*cc80*/  SHF.R.U32.HI R4, RZ, 0x18, R4 ;  /* 0x00000018ff047819 */ /* 0x000fe40000011604 */
[----:B------:R-:W-:Y:S04]  /*cc90*/  LOP3.LUT R2, R2, 0xff, RZ, 0xc0, !PT ;  /* 0x000000ff02027812 */ /* 0x000fe800078ec0ff */
[----:B------:R-:W-:Y:S02]  /*cca0*/  PRMT R53, R2, 0x5410, R4 ;  /* 0x0000541002357816 */ /* 0x000fe40000000004 */
[C---:B------:R-:W-:Y:S04]  /*ccb0*/  LOP3.LUT R2, R0.reuse, 0xffff, RZ, 0xc0, !PT ;  /* 0x0000ffff00027812 */ /* 0x040fe800078ec0ff */
[----:B------:R-:W-:Y:S02]  /*ccc0*/  SHF.R.U32.HI R4, RZ, 0x8, R2 ;  /* 0x00000008ff047819 */ /* 0x000fe40000011602 */
[----:B------:R-:W-:Y:S04]  /*ccd0*/  LOP3.LUT R2, R0, 0xff, RZ, 0xc0, !PT ;  /* 0x000000ff00027812 */ /* 0x000fe800078ec0ff */
[----:B------:R-:W-:Y:S02]  /*cce0*/  PRMT R52, R2, 0x5410, R4 ;  /* 0x0000541002347816 */ /* 0x000fe40000000004 */
[--C-:B------:R-:W-:Y:S02]  /*ccf0*/  SHF.R.U32.HI R4, RZ, 0x10, R0.reuse ;  /* 0x00000010ff047819 */ /* 0x100fe40000011600 */
[----:B------:R-:W-:Y:S02]  /*cd00*/  SHF.R.U32.HI R2, RZ, 0x18, R0 ;  /* 0x00000018ff027819 */ /* 0x000fe40000011600 */
[----:B------:R-:W-:Y:S01]  /*cd10*/  LOP3.LUT R0, R4, 0xff, RZ, 0xc0, !PT ;  /* 0x000000ff04007812 */ /* 0x000fe200078ec0ff */
[----:B------:R-:W-:Y:S03]  /*cd20*/  IMAD.WIDE.U32 R4, R7, -0x2daee0ad, RZ ;  /* 0xd2511f5307047825 */ /* 0x000fe600078e00ff */
[----:B------:R-:W-:Y:S01]  /*cd30*/  PRMT R188, R0, 0x5410, R2 ;  /* 0x0000541000bc7816 */ /* 0x000fe20000000002 */
[----:B------:R-:W-:Y:S01]  /*cd40*/  IMAD.MOV.U32 R7, RZ, RZ, R190 ;  /* 0x000000ffff077224 */ /* 0x000fe200078e00be */
[C---:B------:R-:W-:Y:S02]  /*cd50*/  LOP3.LUT R0, R4.reuse, 0xffff, RZ, 0xc0, !PT ;  /* 0x0000ffff04007812 */ /* 0x040fe400078ec0ff */
[----:B------:R-:W-:Y:S02]  /*cd60*/  LOP3.LUT R183, R5, UR16, R8, 0x96, !PT ;  /* 0x0000001005b77c12 */ /* 0x000fe4000f8e9608 */
[----:B------:R-:W-:Y:S02]  /*cd70*/  SHF.R.U32.HI R2, RZ, 0x8, R0 ;  /* 0x00000008ff027819 */ /* 0x000fe40000011600 */
[----:B------:R-:W-:Y:S04]  /*cd80*/  LOP3.LUT R0, R4, 0xff, RZ, 0xc0, !PT ;  /* 0x000000ff04007812 */ /* 0x000fe800078ec0ff */
[----:B------:R-:W-:Y:S01]  /*cd90*/  PRMT R191, R0, 0x5410, R2 ;  /* 0x0000541000bf7816 */ /* 0x000fe20000000002 */
[----:B------:R-:W-:Y:S01]  /*cda0*/  FADD.FTZ R2, -R136, R133 ;  /* 0x0000008588027221 */ /* 0x000fe20000010100 */
[----:B------:R-:W-:Y:S01]  /*cdb0*/  SHF.R.U32.HI R0, RZ, 0x10, R4 ;  /* 0x00000010ff007819 */ /* 0x000fe20000011604 */
[----:B------:R-:W-:Y:S01]  /*cdc0*/  IMAD.MOV.U32 R133, RZ, RZ, R6 ;  /* 0x000000ffff857224 */ /* 0x000fe200078e0006 */
[----:B------:R-:W-:Y:S01]  /*cdd0*/  SHF.R.U32.HI R4, RZ, 0x18, R4 ;  /* 0x00000018ff047819 */ /* 0x000fe20000011604 */
[----:B------:R-:W-:Y:S01]  /*cde0*/  FMUL.FTZ R2, R2, c[0x0][0x23c] ;  /* 0x00008f0002027a20 */ /* 0x000fe20000410000 */
[----:B------:R-:W-:Y:S04]  /*cdf0*/  LOP3.LUT R0, R0, 0xff, RZ, 0xc0, !PT ;  /* 0x000000ff00007812 */ /* 0x000fe800078ec0ff */
[----:B------:R-:W-:Y:S01]  /*ce00*/  PRMT R190, R0, 0x5410, R4 ;  /* 0x0000541000be7816 */ /* 0x000fe20000000004 */
[----:B------:R-:W-:Y:S01]  /*ce10*/  FADD.FTZ R4, -R138, R3 ;  /* 0x000000038a047221 */ /* 0x000fe20000010100 */
[----:B------:R-:W1:Y:S01]  /*ce20*/  MUFU.EX2 R2, R2 ;  /* 0x0000000200027308 */ /* 0x000e620000000800 */
[----:B------:R-:W-:Y:S02]  /*ce30*/  FADD.FTZ R3, -R137, R132 ;  /* 0x0000008489037221 */ /* 0x000fe40000010100 */
[----:B------:R-:W-:Y:S02]  /*ce40*/  FADD.FTZ R0, -R134, R135 ;  /* 0x0000008786007221 */ /* 0x000fe40000010100 */
[----:B------:R-:W-:Y:S02]  /*ce50*/  FMUL.FTZ R3, R3, c[0x0][0x23c] ;  /* 0x00008f0003037a20 */ /* 0x000fe40000410000 */
[----:B------:R-:W-:Y:S02]  /*ce60*/  FMUL.FTZ R0, R0, c[0x0][0x23c] ;  /* 0x00008f0000007a20 */ /* 0x000fe40000410000 */
[----:B------:R-:W-:Y:S02]  /*ce70*/  IMAD.MOV.U32 R135, RZ, RZ, R7 ;  /* 0x000000ffff877224 */ /* 0x000fe400078e0007 */
[----:B------:R-:W-:Y:S01]  /*ce80*/  FMUL.FTZ R4, R4, c[0x0][0x23c] ;  /* 0x00008f0004047a20 */ /* 0x000fe20000410000 */
[----:B------:R-:W2:Y:S01]  /*ce90*/  MUFU.EX2 R3, R3 ;  /* 0x0000000300037308 */ /* 0x000ea20000000800 */
[----:B------:R-:W-:Y:S02]  /*cea0*/  IMAD.MOV.U32 R132, RZ, RZ, R12 ;  /* 0x000000ffff847224 */ /* 0x000fe400078e000c */
[----:B------:R-:W-:Y:S02]  /*ceb0*/  IMAD.MOV.U32 R12, RZ, RZ, R13 ;  /* 0x000000ffff0c7224 */ /* 0x000fe400078e000d */
[----:B------:R-:W-:Y:S02]  /*cec0*/  IMAD.MOV.U32 R13, RZ, RZ, R38 ;  /* 0x000000ffff0d7224 */ /* 0x000fe400078e0026 */
[----:B------:R-:W-:Y:S02]  /*ced0*/  IMAD.MOV.U32 R38, RZ, RZ, R37 ;  /* 0x000000ffff267224 */ /* 0x000fe400078e0025 */
[----:B------:R-:W-:Y:S01]  /*cee0*/  IMAD.MOV.U32 R37, RZ, RZ, R36 ;  /* 0x000000ffff257224 */ /* 0x000fe200078e0024 */
[----:B------:R-:W3:Y:S01]  /*cef0*/  MUFU.EX2 R0, R0 ;  /* 0x0000000000007308 */ /* 0x000ee20000000800 */
[C---:B-1----:R-:W-:Y:S02]  /*cf00*/  FMUL.FTZ R8, R2.reuse, R140 ;  /* 0x0000008c02087220 */ /* 0x042fe40000410000 */
[----:B------:R-:W-:Y:S02]  /*cf10*/  IMAD.MOV.U32 R140, RZ, RZ, R22 ;  /* 0x000000ffff8c7224 */ /* 0x000fe400078e0016 */
[----:B------:R-:W-:Y:S02]  /*cf20*/  FMUL.FTZ R9, R2, R141 ;  /* 0x0000008d02097220 */ /* 0x000fe40000410000 */
[----:B------:R-:W-:Y:S03]  /*cf30*/  IMAD.MOV.U32 R141, RZ, RZ, R21 ;  /* 0x000000ffff8d7224 */ /* 0x000fe600078e0015 */
[----:B------:R-:W1:Y:S01]  /*cf40*/  MUFU.EX2 R36, R4 ;  /* 0x0000000400247308 */ /* 0x000e620000000800 */
[C---:B--2---:R-:W-:Y:S02]  /*cf50*/  FMUL.FTZ R6, R3.reuse, R146 ;  /* 0x0000009203067220 */ /* 0x044fe40000410000 */
[----:B------:R-:W-:Y:S02]  /*cf60*/  IMAD.MOV.U32 R146, RZ, RZ, R10 ;  /* 0x000000ffff927224 */ /* 0x000fe400078e000a */
[C---:B------:R-:W-:Y:S02]  /*cf70*/  FMUL.FTZ R7, R3.reuse, R147 ;  /* 0x0000009303077220 */ /* 0x040fe40000410000 */
[----:B------:R-:W-:Y:S02]  /*cf80*/  IMAD.MOV.U32 R147, RZ, RZ, R11 ;  /* 0x000000ffff937224 */ /* 0x000fe400078e000b */
[C---:B---3--:R-:W-:Y:S02]  /*cf90*/  FMUL.FTZ R10, R0.reuse, R142 ;  /* 0x0000008e000a7220 */ /* 0x048fe40000410000 */
[----:B------:R-:W-:Y:S02]  /*cfa0*/  IMAD.MOV.U32 R142, RZ, RZ, R20 ;  /* 0x000000ffff8e7224 */ /* 0x000fe400078e0014 */
[----:B------:R-:W-:Y:S02]  /*cfb0*/  FMUL.FTZ R11, R0, R143 ;  /* 0x0000008f000b7220 */ /* 0x000fe40000410000 */
[----:B------:R-:W-:Y:S02]  /*cfc0*/  IMAD.MOV.U32 R143, RZ, RZ, R23 ;  /* 0x000000ffff8f7224 */ /* 0x000fe400078e0017 */
[----:B------:R-:W2:Y:S01]  /*cfd0*/  LDSM.16.MT88.4 R20, [R205+0x4000] ;  /* 0x00400000cd14783b */ /* 0x000ea20000004200 */
[C---:B-1----:R-:W-:Y:S02]  /*cfe0*/  FMUL.FTZ R4, R36.reuse, R144 ;  /* 0x0000009024047220 */ /* 0x042fe40000410000 */
[----:B------:R-:W-:Y:S02]  /*cff0*/  FMUL.FTZ R5, R36, R145 ;  /* 0x0000009124057220 */ /* 0x000fe40000410000 */
[----:B------:R-:W-:Y:S02]  /*d000*/  IMAD.MOV.U32 R144, RZ, RZ, R14 ;  /* 0x000000ffff907224 */ /* 0x000fe400078e000e */
[----:B------:R-:W-:Y:S02]  /*d010*/  IMAD.MOV.U32 R145, RZ, RZ, R15 ;  /* 0x000000ffff917224 */ /* 0x000fe400078e000f */
[C---:B------:R-:W-:Y:S02]  /*d020*/  FMUL.FTZ R14, R0.reuse, R154 ;  /* 0x0000009a000e7220 */ /* 0x040fe40000410000 */
[C---:B------:R-:W-:Y:S02]  /*d030*/  FMUL.FTZ R15, R0.reuse, R155 ;  /* 0x0000009b000f7220 */ /* 0x040fe40000410000 */
[----:B------:R-:W-:Y:S02]  /*d040*/  IMAD.MOV.U32 R155, RZ, RZ, R18 ;  /* 0x000000ffff9b7224 */ /* 0x000fe400078e0012 */
[C---:B------:R-:W-:Y:S02]  /*d050*/  FMUL.FTZ R18, R3.reuse, R150 ;  /* 0x0000009603127220 */ /* 0x040fe40000410000 */
[----:B------:R-:W-:Y:S02]  /*d060*/  IMAD.MOV.U32 R150, RZ, RZ, R19 ;  /* 0x000000ffff967224 */ /* 0x000fe400078e0013 */
[C---:B------:R-:W-:Y:S02]  /*d070*/  FMUL.FTZ R19, R3.reuse, R151 ;  /* 0x0000009703137220 */ /* 0x040fe40000410000 */
[----:B------:R-:W-:Y:S02]  /*d080*/  IMAD.MOV.U32 R151, RZ, RZ, R26 ;  /* 0x000000ffff977224 */ /* 0x000fe400078e001a */
[----:B------:R-:W-:Y:S02]  /*d090*/  FMUL.FTZ R26, R0, R158 ;  /* 0x0000009e001a7220 */ /* 0x000fe40000410000 */
[----:B------:R-:W-:Y:S01]  /*d0a0*/  IMAD.MOV.U32 R158, RZ, RZ, R45 ;  /* 0x000000ffff9e7224 */ /* 0x000fe200078e002d */
[-C--:B--2---:R-:W-:Y:S08]  /*d0b0*/  HMMA.16816.F32 R4, R40, R20.reuse, R4 ;  /* 0x000000142804723c */ /* 0x084ff00000001804 */
[C---:B------:R-:W-:Y:S07]  /*d0c0*/  HMMA.16816.F32 R8, R32.reuse, R20, R8 ;  /* 0x000000142008723c */ /* 0x040fee0000001808 */
[----:B------:R-:W-:Y:S02]  /*d0d0*/  IMAD.MOV.U32 R20, RZ, RZ, R12 ;  /* 0x000000ffff147224 */ /* 0x000fe400078e000c */
[----:B------:R-:W-:Y:S03]  /*d0e0*/  IMAD.MOV.U32 R21, RZ, RZ, R13 ;  /* 0x000000ffff157224 */ /* 0x000fe600078e000d */
[C---:B------:R-:W-:Y:S02]  /*d0f0*/  FMUL.FTZ R12, R2.reuse, R152 ;  /* 0x00000098020c7220 */ /* 0x040fe40000410000 */
[----:B------:R-:W-:Y:S02]  /*d100*/  FMUL.FTZ R13, R2, R153 ;  /* 0x00000099020d7220 */ /* 0x000fe40000410000 */
[----:B------:R-:W-:Y:S02]  /*d110*/  IMAD.MOV.U32 R152, RZ, RZ, R16 ;  /* 0x000000ffff987224 */ /* 0x000fe400078e0010 */
[C---:B------:R-:W-:Y:S02]  /*d120*/  FMUL.FTZ R16, R36.reuse, R148 ;  /* 0x0000009424107220 */ /* 0x040fe40000410000 */
[----:B------:R-:W-:Y:S01]  /*d130*/  IMAD.MOV.U32 R148, RZ, RZ, R143 ;  /* 0x000000ffff947224 */ /* 0x000fe200078e008f */
[-C--:B------:R-:W-:Y:S01]  /*d140*/  HMMA.16816.F32 R12, R32, R22.reuse, R12 ;  /* 0x00000016200c723c */ /* 0x080fe2000000180c */
[----:B------:R-:W-:Y:S02]  /*d150*/  IMAD.MOV.U32 R153, RZ, RZ, R17 ;  /* 0x000000ffff997224 */ /* 0x000fe400078e0011 */
[C---:B------:R-:W-:Y:S02]  /*d160*/  FMUL.FTZ R17, R36.reuse, R149 ;  /* 0x0000009524117220 */ /* 0x040fe40000410000 */
[----:B------:R-:W-:Y:S02]  /*d170*/  IMAD.MOV.U32 R149, RZ, RZ, R153 ;  /* 0x000000ffff957224 */ /* 0x000fe400078e0099 */
[----:B------:R-:W-:Y:S02]  /*d180*/  IMAD.MOV.U32 R154, RZ, RZ, R152 ;  /* 0x000000ffff9a7224 */ /* 0x000fe400078e0098 */
[----:B------:R-:W-:Y:S01]  /*d190*/  IMAD.MOV.U32 R153, RZ, RZ, R20 ;  /* 0x000000ffff997224 */ /* 0x000fe200078e0014 */
[C---:B------:R-:W-:Y:S02]  /*d1a0*/  HMMA.16816.F32 R16, R40.reuse, R22, R16 ;  /* 0x000000162810723c */ /* 0x040fe40000001810 */
[----:B------:R-:W-:Y:S02]  /*d1b0*/  FMUL.FTZ R20, R36, R160 ;  /* 0x000000a024147220 */ /* 0x000fe40000410000 */
[----:B------:R-:W-:Y:S02]  /*d1c0*/  IMAD.MOV.U32 R143, RZ, RZ, R25 ;  /* 0x000000ffff8f7224 */ /* 0x000fe400078e0019 */
[C---:B------:R-:W-:Y:S02]  /*d1d0*/  FMUL.FTZ R25, R2.reuse, R157 ;  /* 0x0000009d02197220 */ /* 0x040fe40000410000 */
[----:B------:R-:W-:Y:S04]  /*d1e0*/  IMAD.MOV.U32 R157, RZ, RZ, R46 ;  /* 0x000000ffff9d7224 */ /* 0x000fe800078e002e */
[C---:B------:R-:W-:Y:S02]  /*d1f0*/  FMUL.FTZ R23, R3.reuse, R163 ;  /* 0x000000a303177220 */ /* 0x040fe40000410000 */
[----:B------:R-:W-:Y:S02]  /*d200*/  IMAD.MOV.U32 R160, RZ, RZ, R24 ;  /* 0x000000ffffa07224 */ /* 0x000fe400078e0018 */
[----:B------:R-:W-:Y:S02]  /*d210*/  FMUL.FTZ R24, R2, R156 ;  /* 0x0000009c02187220 */ /* 0x000fe40000410000 */
[----:B------:R-:W-:Y:S02]  /*d220*/  IMAD.MOV.U32 R156, RZ, RZ, R47 ;  /* 0x000000ffff9c7224 */ /* 0x000fe400078e002f */
[----:B------:R-:W-:Y:S02]  /*d230*/  IMAD.MOV.U32 R163, RZ, RZ, R27 ;  /* 0x000000ffffa37224 */ /* 0x000fe400078e001b */
[----:B------:R-:W-:Y:S02]  /*d240*/  FMUL.FTZ R27, R0, R159 ;  /* 0x0000009f001b7220 */ /* 0x000fe40000410000 */
[----:B------:R-:W-:Y:S02]  /*d250*/  IMAD.MOV.U32 R159, RZ, RZ, R44 ;  /* 0x000000ffff9f7224 */ /* 0x000fe400078e002c */
[----:B------:R-:W1:Y:S01]  /*d260*/  LDSM.16.MT88.4 R44, [R206+0x4000] ;  /* 0x00400000ce2c783b */ /* 0x000e620000004200 */
[----:B------:R-:W-:Y:S02]  /*d270*/  FMUL.FTZ R22, R3, R162 ;  /* 0x000000a203167220 */ /* 0x000fe40000410000 */
[----:B------:R-:W-:Y:S02]  /*d280*/  IMAD.MOV.U32 R152, RZ, RZ, R21 ;  /* 0x000000ffff987224 */ /* 0x000fe400078e0015 */
[----:B------:R-:W-:Y:S02]  /*d290*/  FMUL.FTZ R21, R36, R161 ;  /* 0x000000a124157220 */ /* 0x000fe40000410000 */
[----:B------:R-:W-:Y:S02]  /*d2a0*/  IMAD.MOV.U32 R161, RZ, RZ, R31 ;  /* 0x000000ffffa17224 */ /* 0x000fe400078e001f */
[----:B------:R-:W-:Y:S02]  /*d2b0*/  FMUL.FTZ R31, R0, R167 ;  /* 0x000000a7001f7220 */ /* 0x000fe40000410000 */
[----:B------:R-:W-:Y:S02]  /*d2c0*/  IMAD.MOV.U32 R162, RZ, RZ, R28 ;  /* 0x000000ffffa27224 */ /* 0x000fe400078e001c */
[----:B------:R-:W-:Y:S02]  /*d2d0*/  FMUL.FTZ R28, R2, R164 ;  /* 0x000000a4021c7220 */ /* 0x000fe40000410000 */
[----:B------:R-:W-:Y:S02]  /*d2e0*/  IMAD.MOV.U32 R164, RZ, RZ, R159 ;  /* 0x000000ffffa47224 */ /* 0x000fe400078e009f */
[----:B------:R-:W-:Y:S02]  /*d2f0*/  IMAD.MOV.U32 R159, RZ, RZ, R163 ;  /* 0x000000ffff9f7224 */ /* 0x000fe400078e00a3 */
[----:B------:R-:W-:Y:S02]  /*d300*/  IMAD.MOV.U32 R163, RZ, RZ, R151 ;  /* 0x000000ffffa37224 */ /* 0x000fe400078e0097 */
[----:B------:R-:W-:Y:S02]  /*d310*/  IMAD.MOV.U32 R151, RZ, RZ, R133 ;  /* 0x000000ffff977224 */ /* 0x000fe400078e0085 */
[----:B------:R-:W-:Y:S10]  /*d320*/  MUFU.EX2 R133, R80 ;  /* 0x0000005000857308 */ /* 0x000ff40000000800 */
[----:B------:R-:W-:Y:S01]  /*d330*/  MUFU.EX2 R80, R70 ;  /* 0x0000004600507308 */ /* 0x000fe20000000800 */
[-C--:B-1----:R-:W-:Y:S08]  /*d340*/  HMMA.16816.F32 R20, R40, R44.reuse, R20 ;  /* 0x0000002c2814723c */ /* 0x082ff00000001814 */
[C---:B------:R-:W-:Y:S07]  /*d350*/  HMMA.16816.F32 R24, R32.reuse, R44, R24 ;  /* 0x0000002c2018723c */ /* 0x040fee0000001818 */
[----:B------:R-:W-:Y:S02]  /*d360*/  IMAD.MOV.U32 R44, RZ, RZ, R30 ;  /* 0x000000ffff2c7224 */ /* 0x000fe400078e001e */
[----:B------:R-:W-:Y:S03]  /*d370*/  FMUL.FTZ R30, R0, R166 ;  /* 0x000000a6001e7220 */ /* 0x000fe60000410000 */
[----:B------:R-:W-:Y:S02]  /*d380*/  IMAD.MOV.U32 R45, RZ, RZ, R29 ;  /* 0x000000ffff2d7224 */ /* 0x000fe400078e001d */
[----:B------:R-:W-:Y:S02]  /*d390*/  FMUL.FTZ R29, R2, R165 ;  /* 0x000000a5021d7220 */ /* 0x000fe40000410000 */
[----:B------:R-:W-:Y:S02]  /*d3a0*/  IMAD.MOV.U32 R167, RZ, RZ, R44 ;  /* 0x000000ffffa77224 */ /* 0x000fe400078e002c */
[----:B------:R-:W-:Y:S02]  /*d3b0*/  IMAD.MOV.U32 R165, RZ, RZ, R45 ;  /* 0x000000ffffa57224 */ /* 0x000fe400078e002d */
[----:B------:R-:W-:Y:S01]  /*d3c0*/  IMAD.MOV.U32 R166, RZ, RZ, R156 ;  /* 0x000000ffffa67224 */ /* 0x000fe200078e009c */
[-C--:B------:R-:W-:Y:S01]  /*d3d0*/  HMMA.16816.F32 R28, R32, R46.reuse, R28 ;  /* 0x0000002e201c723c */ /* 0x080fe2000000181c */
[----:B------:R-:W-:Y:S02]  /*d3e0*/  IMAD.MOV.U32 R156, RZ, RZ, R160 ;  /* 0x000000ffff9c7224 */ /* 0x000fe400078e00a0 */
[----:B------:R-:W-:Y:S02]  /*d3f0*/  IMAD.MOV.U32 R160, RZ, RZ, R142 ;  /* 0x000000ffffa07224 */ /* 0x000fe400078e008e */
[----:B------:R-:W-:Y:S01]  /*d400*/  IMAD.MOV.U32 R142, RZ, RZ, R38 ;  /* 0x000000ffff8e7224 */ /* 0x000fe200078e0026 */
[----:B------:R-:W-:Y:S01]  /*d410*/  LOP3.LUT R38, R55, UR15, R228, 0x96, !PT ;  /* 0x0000000f37267c12 */ /* 0x000fe2000f8e96e4 */
[C---:B------:R-:W-:Y:S02]  /*d420*/  FMUL.FTZ R32, R36.reuse, R168 ;  /* 0x000000a824207220 */ /* 0x040fe40000410000 */
[C---:B------:R-:W-:Y:S03]  /*d430*/  FMUL.FTZ R33, R36.reuse, R169 ;  /* 0x000000a924217220 */ /* 0x040fe60000410000 */
[C---:B------:R-:W-:Y:S02]  /*d440*/  FMUL.FTZ R34, R3.reuse, R170 ;  /* 0x000000aa03227220 */ /* 0x040fe40000410000 */
[----:B------:R-:W-:Y:S02]  /*d450*/  FMUL.FTZ R35, R3, R171 ;  /* 0x000000ab03237220 */ /* 0x000fe40000410000 */
[----:B------:R-:W-:Y:S01]  /*d460*/  IMAD.MOV.U32 R170, RZ, RZ, R37 ;  /* 0x000000ffffaa7224 */ /* 0x000fe200078e0025 */
[--C-:B------:R-:W-:Y:S01]  /*d470*/  SHF.R.U32.HI R37, RZ, 0x10, R39.reuse ;  /* 0x00000010ff257819 */ /* 0x100fe20000011627 */
[----:B------:R-:W-:Y:S01]  /*d480*/  IMAD.MOV.U32 R169, RZ, RZ, R158 ;  /* 0x000000ffffa97224 */ /* 0x000fe200078e009e */
[----:B------:R-:W-:Y:S01]  /*d490*/  SHF.R.U32.HI R39, RZ, 0x18, R39 ;  /* 0x00000018ff277819 */ /* 0x000fe20000011627 */
[----:B------:R-:W-:Y:S01]  /*d4a0*/  IMAD.MOV.U32 R158, RZ, RZ, R162 ;  /* 0x000000ffff9e7224 */ /* 0x000fe200078e00a2 */
[----:B------:R-:W-:Y:S01]  /*d4b0*/  HMMA.16816.F32 R32, R40, R46, R32 ;  /* 0x0000002e2820723c */ /* 0x000fe20000001820 */
[----:B------:R-:W1:Y:S01]  /*d4c0*/  LDSM.16.MT88.4 R40, [R205+0x4400] ;  /* 0x00440000cd28783b */ /* 0x000e620000004200 */
[----:B------:R-:W-:Y:S01]  /*d4d0*/  LOP3.LUT R37, R37, 0xff, RZ, 0xc0, !PT ;  /* 0x000000ff25257812 */ /* 0x000fe200078ec0ff */
[----:B------:R-:W-:Y:S02]  /*d4e0*/  IMAD.MOV.U32 R162, RZ, RZ, R150 ;  /* 0x000000ffffa27224 */ /* 0x000fe400078e0096 */
[----:B------:R-:W-:Y:S02]  /*d4f0*/  IMAD.MOV.U32 R150, RZ, RZ, R132 ;  /* 0x000000ffff967224 */ /* 0x000fe400078e0084 */
[----:B------:R-:W2:Y:S01]  /*d500*/  MUFU.EX2 R132, R82 ;  /* 0x0000005200847308 */ /* 0x000ea20000000800 */
[----:B------:R-:W-:Y:S04]  /*d510*/  IMAD.MOV.U32 R168, RZ, RZ, R157 ;  /* 0x000000ffffa87224 */ /* 0x000fe800078e009d */
[----:B------:R-:W-:Y:S02]  /*d520*/  IMAD.MOV.U32 R157, RZ, RZ, R161 ;  /* 0x000000ffff9d7224 */ /* 0x000fe400078e00a1 */
[----:B------:R-:W-:Y:S02]  /*d530*/  IMAD.MOV.U32 R161, RZ, RZ, R143 ;  /* 0x000000ffffa17224 */ /* 0x000fe400078e008f */
[----:B------:R-:W-:Y:S01]  /*d540*/  IMAD.MOV.U32 R143, RZ, RZ, R135 ;  /* 0x000000ffff8f7224 */ /* 0x000fe200078e0087 */
[----:B------:R-:W-:Y:S10]  /*d550*/  MUFU.EX2 R82, R69 ;  /* 0x0000004500527308 */ /* 0x000ff40000000800 */
[----:B------:R-:W-:Y:S10]  /*d560*/  MUFU.EX2 R135, R81 ;  /* 0x0000005100877308 */ /* 0x000ff40000000800 */
[----:B------:R3:W4:Y:S01]  /*d570*/  MUFU.EX2 R81, R68 ;  /* 0x0000004400517308 */ /* 0x0007220000000800 */
[-C--:B-1----:R-:W-:Y:S08]  /*d580*/  HMMA.16816.F32 R4, R56, R40.reuse, R4 ;  /* 0x000000283804723c */ /* 0x082ff00000001804 */
[C---:B------:R-:W-:Y:S08]  /*d590*/  HMMA.16816.F32 R8, R60.reuse, R40, R8 ;  /* 0x000000283c08723c */ /* 0x040ff00000001808 */
[-C--:B------:R-:W-:Y:S01]  /*d5a0*/  HMMA.16816.F32 R12, R60, R42.reuse, R12 ;  /* 0x0000002a3c0c723c */ /* 0x080fe2000000180c */
[----:B---3--:R-:W-:Y:S07]  /*d5b0*/  PRMT R68, R37, 0x5410, R39 ;  /* 0x0000541025447816 */ /* 0x008fee0000000027 */
[C---:B------:R-:W-:Y:S01]  /*d5c0*/  HMMA.16816.F32 R16, R56.reuse, R42, R16 ;  /* 0x0000002a3810723c */ /* 0x040fe20000001810 */
[----:B------:R-:W1:Y:S07]  /*d5d0*/  LDSM.16.MT88.4 R40, [R206+0x4400] ;  /* 0x00440000ce28783b */ /* 0x000e6e0000004200 */
[-C--:B-1----:R-:W-:Y:S08]  /*d5e0*/  HMMA.16816.F32 R20, R56, R40.reuse, R20 ;  /* 0x000000283814723c */ /* 0x082ff00000001814 */
[C---:B------:R-:W-:Y:S08]  /*d5f0*/  HMMA.16816.F32 R24, R60.reuse, R40, R24 ;  /* 0x000000283c18723c */ /* 0x040ff00000001818 */
[-C--:B------:R-:W-:Y:S07]  /*d600*/  HMMA.16816.F32 R28, R60, R42.reuse, R28 ;  /* 0x0000002a3c1c723c */ /* 0x080fee000000181c */
[----:B------:R-:W-:Y:S01]  /*d610*/  FFMA.FTZ R63, R36, R232, R252 ;  /* 0x000000e8243f7223 */ /* 0x000fe200000100fc */
[----:B------:R-:W-:Y:S01]  /*d620*/  HMMA.16816.F32 R32, R56, R42, R32 ;  /* 0x0000002a3820723c */ /* 0x000fe20000001820 */
[----:B------:R-:W1:Y:S07]  /*d630*/  LDSM.16.MT88.4 R40, [R205+0x4800] ;  /* 0x00480000cd28783b */ /* 0x000e6e0000004200 */
[-C--:B-1----:R-:W-:Y:S08]  /*d640*/  HMMA.16816.F32 R4, R48, R40.reuse, R4 ;  /* 0x000000283004723c */ /* 0x082ff00000001804 */
[C---:B------:R-:W-:Y:S08]  /*d650*/  HMMA.16816.F32 R8, R172.reuse, R40, R8 ;  /* 0x00000028ac08723c */ /* 0x040ff00000001808 */
[-C--:B------:R-:W-:Y:S08]  /*d660*/  HMMA.16816.F32 R12, R172, R42.reuse, R12 ;  /* 0x0000002aac0c723c */ /* 0x080ff0000000180c */
[C---:B------:R-:W-:Y:S01]  /*d670*/  HMMA.16816.F32 R16, R48.reuse, R42, R16 ;  /* 0x0000002a3010723c */ /* 0x040fe20000001810 */
[----:B------:R-:W1:Y:S07]  /*d680*/  LDSM.16.MT88.4 R40, [R206+0x4800] ;  /* 0x00480000ce28783b */ /* 0x000e6e0000004200 */
[-C--:B-1----:R-:W-:Y:S08]  /*d690*/  HMMA.16816.F32 R20, R48, R40.reuse, R20 ;  /* 0x000000283014723c */ /* 0x082ff00000001814 */
[C---:B------:R-:W-:Y:S08]  /*d6a0*/  HMMA.16816.F32 R24, R172.reuse, R40, R24 ;  /* 0x00000028ac18723c */ /* 0x040ff00000001818 */
[-C--:B------:R-:W-:Y:S07]  /*d6b0*/  HMMA.16816.F32 R28, R172, R42.reuse, R28 ;  /* 0x0000002aac1c723c */ /* 0x080fee000000181c */
[----:B------:R-:W-:Y:S01]  /*d6c0*/  IMAD.MOV.U32 R174, RZ, RZ, R168 ;  /* 0x000000ffffae7224 */ /* 0x000fe200078e00a8 */
[----:B------:R-:W-:Y:S01]  /*d6d0*/  HMMA.16816.F32 R32, R48, R42, R32 ;  /* 0x0000002a3020723c */ /* 0x000fe20000001820 */
[----:B------:R-:W1:Y:S06]  /*d6e0*/  LDSM.16.MT88.4 R40, [R205+0x4c00] ;  /* 0x004c0000cd28783b */ /* 0x000e6c0000004200 */
[----:B------:R-:W-:Y:S01]  /*d6f0*/  IMAD.WIDE.U32 R48, R38, -0x2daee0ad, RZ ;  /* 0xd2511f5326307825 */ /* 0x000fe200078e00ff */
[----:B------:R-:W-:Y:S04]  /*d700*/  F2FP.PACK_AB R50, R73, R72 ;  /* 0x000000484932723e */ /* 0x000fe800000000ff */
[----:B------:R-:W-:Y:S01]  /*d710*/  LOP3.LUT R46, R49, UR12, R222, 0x96, !PT ;  /* 0x0000000c312e7c12 */ /* 0x000fe2000f8e96de */
[--C-:B------:R-:W-:Y:S01]  /*d720*/  HSET2.LE.AND R49, R52, R220.reuse, PT ;  /* 0x000000dc34317233 */ /* 0x100fe20003803000 */
[----:B------:R-:W-:Y:S03]  /*d730*/  F2FP.PACK_AB R52, R75, R74 ;  /* 0x0000004a4b34723e */ /* 0x000fe600000000ff */
[----:B------:R-:W-:Y:S05]  /*d740*/  IMAD.WIDE.U32 R46, R46, -0x326172a9, RZ ;  /* 0xcd9e8d572e2e7825 */ /* 0x000fea00078e00ff */
[----:B------:R-:W-:Y:S05]  /*d750*/  LOP3.LUT R44, R47, UR11, R184, 0x96, !PT ;  /* 0x0000000b2f2c7c12 */ /* 0x000fea000f8e96b8 */
[----:B------:R-:W-:Y:S01]  /*d760*/  IMAD.WIDE.U32 R44, R44, -0x2daee0ad, RZ ;  /* 0xd2511f532c2c7825 */ /* 0x000fe200078e00ff */
[-C--:B-1----:R-:W-:Y:S08]  /*d770*/  HMMA.16816.F32 R4, R64, R40.reuse, R4 ;  /* 0x000000284004723c */ /* 0x082ff00000001804 */
[C---:B------:R-:W-:Y:S08]  /*d780*/  HMMA.16816.F32 R8, R176.reuse, R40, R8 ;  /* 0x00000028b008723c */ /* 0x040ff00000001808 */
[-C--:B------:R-:W-:Y:S08]  /*d790*/  HMMA.16816.F32 R12, R176, R42.reuse, R12 ;  /* 0x0000002ab00c723c */ /* 0x080ff0000000180c */
[C---:B------:R-:W-:Y:S01]  /*d7a0*/  HMMA.16816.F32 R16, R64.reuse, R42, R16 ;  /* 0x0000002a4010723c */ /* 0x040fe20000001810 */
[----:B------:R-:W1:Y:S07]  /*d7b0*/  LDSM.16.MT88.4 R40, [R206+0x4c00] ;  /* 0x004c0000ce28783b */ /* 0x000e6e0000004200 */
[-C--:B-1----:R-:W-:Y:S08]  /*d7c0*/  HMMA.16816.F32 R20, R64, R40.reuse, R20 ;  /* 0x000000284014723c */ /* 0x082ff00000001814 */
[C---:B------:R-:W-:Y:S07]  /*d7d0*/  HMMA.16816.F32 R24, R176.reuse, R40, R24 ;  /* 0x00000028b018723c */ /* 0x040fee0000001818 */
[----:B------:R-:W-:Y:S01]  /*d7e0*/  LOP3.LUT R40, R185, UR13, R54, 0x96, !PT ;  /* 0x0000000db9287c12 */ /* 0x000fe2000f8e9636 */
[-C--:B------:R-:W-:Y:S04]  /*d7f0*/  HMMA.16816.F32 R28, R176, R42.reuse, R28 ;  /* 0x0000002ab01c723c */ /* 0x080fe8000000181c */
[----:B------:R-:W-:Y:S04]  /*d800*/  IMAD.WIDE.U32 R38, R40, -0x2daee0ad, RZ ;  /* 0xd2511f5328267825 */ /* 0x000fe800078e00ff */
[----:B------:R-:W-:Y:S01]  /*d810*/  IMAD.MOV.U32 R179, RZ, RZ, R174 ;  /* 0x000000ffffb37224 */ /* 0x000fe200078e00ae */
[----:B------:R-:W-:Y:S01]  /*d820*/  LOP3.LUT R40, R39, UR10, R48, 0x96, !PT ;  /* 0x0000000a27287c12 */ /* 0x000fe2000f8e9630 */
[----:B------:R-:W-:Y:S02]  /*d830*/  HMMA.16816.F32 R32, R64, R42, R32 ;  /* 0x0000002a4020723c */ /* 0x000fe40000001820 */
[----:B------:R-:W-:Y:S01]  /*d840*/  IMAD.MOV.U32 R174, RZ, RZ, R165 ;  /* 0x000000ffffae7224 */ /* 0x000fe200078e00a5 */
[----:B------:R-:W-:Y:S01]  /*d850*/  LOP3.LUT R38, R45, UR8, R38, 0x96, !PT ;  /* 0x000000082d267c12 */ /* 0x000fe2000f8e9626 */
[----:B------:R-:W-:Y:S01]  /*d860*/  IMAD.WIDE.U32 R40, R40, -0x326172a9, RZ ;  /* 0xcd9e8d5728287825 */ /* 0x000fe200078e00ff */
[----:B------:R-:W-:Y:S01]  /*d870*/  F2FP.PACK_AB R48, R79, R78 ;  /* 0x0000004e4f30723e */ /* 0x000fe200000000ff */
[--C-:B------:R-:W-:Y:S02]  /*d880*/  HSET2.LE.AND R45, R189, R220.reuse, PT ;  /* 0x000000dcbd2d7233 */ /* 0x100fe40003803000 */
[----:B------:R-:W-:Y:S01]  /*d890*/  IMAD.WIDE.U32 R38, R38, -0x326172a9, RZ ;  /* 0xcd9e8d5726267825 */ /* 0x000fe200078e00ff */
[----:B------:R-:W-:Y:S04]  /*d8a0*/  LOP3.LUT R46, R41, UR9, R46, 0x96, !PT ;  /* 0x00000009292e7c12 */ /* 0x000fe8000f8e962e */
[----:B------:R-:W-:Y:S01]  /*d8b0*/  LOP3.LUT R56, R39, UR7, R40, 0x96, !PT ;  /* 0x0000000727387c12 */ /* 0x000fe2000f8e9628 */
[----:B------:R-:W-:Y:S01]  /*d8c0*/  IMAD.WIDE.U32 R46, R46, -0x2daee0ad, RZ ;  /* 0xd2511f532e2e7825 */ /* 0x000fe200078e00ff */
[----:B------:R-:W1:Y:S01]  /*d8d0*/  LDSM.16.MT88.4 R40, [R205+0x5000] ;  /* 0x00500000cd28783b */ /* 0x000e620000004200 */
[--C-:B------:R-:W-:Y:S02]  /*d8e0*/  HSET2.LE.AND R39, R193, R220.reuse, PT ;  /* 0x000000dcc1277233 */ /* 0x100fe40003803000 */
[----:B------:R-:W-:Y:S01]  /*d8f0*/  IMAD.WIDE.U32 R56, R56, -0x2daee0ad, RZ ;  /* 0xd2511f5338387825 */ /* 0x000fe200078e00ff */
[----:B------:R-:W-:Y:S01]  /*d900*/  LOP3.LUT R54, R47, UR6, R44, 0x96, !PT ;  /* 0x000000062f367c12 */ /* 0x000fe2000f8e962c */
[--C-:B------:R-:W-:Y:S01]  /*d910*/  HSET2.LE.AND R47, R53, R220.reuse, PT ;  /* 0x000000dc352f7233 */ /* 0x100fe20003803000 */
[----:B--2---:R-:W-:Y:S02]  /*d920*/  F2FP.PACK_AB R44, R83, R132 ;  /* 0x00000084532c723e */ /* 0x004fe400000000ff */
[----:B------:R-:W-:Y:S01]  /*d930*/  LOP3.LUT R60, R57, UR16, R46, 0x96, !PT ;  /* 0x00000010393c7c12 */ /* 0x000fe2000f8e962e */
[----:B------:R-:W-:Y:S01]  /*d940*/  IMAD.WIDE.U32 R54, R54, -0x326172a9, RZ ;  /* 0xcd9e8d5736367825 */ /* 0x000fe200078e00ff */
[----:B------:R-:W-:Y:S02]  /*d950*/  LOP3.LUT R64, R56, 0xffff, RZ, 0xc0, !PT ;  /* 0x0000ffff38407812 */ /* 0x000fe400078ec0ff */
[----:B------:R-:W-:Y:S01]  /*d960*/  LOP3.LUT R39, R39, R44, RZ, 0xc0, !PT ;  /* 0x0000002c27277212 */ /* 0x000fe200078ec0ff */
[----:B------:R-:W-:Y:S01]  /*d970*/  FFMA.FTZ R57, R2, R234, R233 ;  /* 0x000000ea02397223 */ /* 0x000fe200000100e9 */
[----:B----4-:R-:W-:Y:S01]  /*d980*/  F2FP.PACK_AB R46, R82, R81 ;  /* 0x00000051522e723e */ /* 0x010fe200000000ff */
[----:B------:R-:W2:Y:S01]  /*d990*/  LDL.LU R233, [R1+0x84] ;  /* 0x0000840001e97983 */ /* 0x000ea20000300800 */
[--C-:B------:R-:W-:Y:S01]  /*d9a0*/  SHF.R.U32.HI R65, RZ, 0x10, R56.reuse ;  /* 0x00000010ff417819 */ /* 0x100fe20000011638 */
[----:B------:R-:W-:Y:S01]  /*d9b0*/  FADD.FTZ R57, R221, R57 ;  /* 0x00000039dd397221 */ /* 0x000fe20000010000 */
[----:B------:R-:W-:Y:S01]  /*d9c0*/  LOP3.LUT R36, R45, R46, RZ, 0xc0, !PT ;  /* 0x0000002e2d247212 */ /* 0x000fe200078ec0ff */
[--C-:B------:R-:W-:Y:S01]  /*d9d0*/  HSET2.LE.AND R46, R187, R220.reuse, PT ;  /* 0x000000dcbb2e7233 */ /* 0x100fe20003803000 */
[----:B------:R-:W-:Y:S02]  /*d9e0*/  LOP3.LUT R67, R56, 0xff, RZ, 0xc0, !PT ;  /* 0x000000ff38437812 */ /* 0x000fe400078ec0ff */
[----:B------:R-:W-:Y:S02]  /*d9f0*/  SHF.R.U32.HI R66, RZ, 0x18, R56 ;  /* 0x00000018ff427819 */ /* 0x000fe40000011638 */
[----:B------:R-:W-:Y:S02]  /*da00*/  LOP3.LUT R47, R47, R48, RZ, 0xc0, !PT ;  /* 0x000000302f2f7212 */ /* 0x000fe400078ec0ff */
[----:B------:R-:W-:Y:S02]  /*da10*/  SHF.R.U32.HI R59, RZ, 0x10, R54 ;  /* 0x00000010ff3b7819 */ /* 0x000fe40000011636 */
[C---:B------:R-:W-:Y:S02]  /*da20*/  LOP3.LUT R37, R54.reuse, 0xffff, RZ, 0xc0, !PT ;  /* 0x0000ffff36257812 */ /* 0x040fe400078ec0ff */
[----:B------:R-:W-:Y:S02]  /*da30*/  LOP3.LUT R58, R55, UR17, R38, 0x96, !PT ;  /* 0x00000011373a7c12 */ /* 0x000fe4000f8e9626 */
[----:B------:R-:W-:Y:S02]  /*da40*/  SHF.R.U32.HI R55, RZ, 0x18, R54 ;  /* 0x00000018ff377819 */ /* 0x000fe40000011636 */
[----:B------:R-:W-:Y:S02]  /*da50*/  LOP3.LUT R38, R54, 0xff, RZ, 0xc0, !PT ;  /* 0x000000ff36267812 */ /* 0x000fe400078ec0ff */
[----:B------:R-:W-:Y:S02]  /*da60*/  LOP3.LUT R54, R183, 0xff, RZ, 0xc0, !PT ;  /* 0x000000ffb7367812 */ /* 0x000fe400078ec0ff */
[----:B------:R-:W-:Y:S02]  /*da70*/  F2FP.PACK_AB R44, R71, R80 ;  /* 0x00000050472c723e */ /* 0x000fe400000000ff */
[----:B------:R-:W-:Y:S02]  /*da80*/  LOP3.LUT R53, R183, 0xffff, RZ, 0xc0, !PT ;  /* 0x0000ffffb7357812 */ /* 0x000fe400078ec0ff */
[----:B------:R-:W-:Y:S02]  /*da90*/  SHF.R.U32.HI R37, RZ, 0x8, R37 ;  /* 0x00000008ff257819 */ /* 0x000fe40000011625 */
[----:B------:R-:W-:Y:S02]  /*daa0*/  SHF.R.U32.HI R53, RZ, 0x8, R53 ;  /* 0x00000008ff357819 */ /* 0x000fe40000011635 */
[----:B------:R-:W-:Y:S01]  /*dab0*/  PRMT R70, R38, 0x5410, R37 ;  /* 0x0000541026467816 */ /* 0x000fe20000000025 */
[--C-:B------:R-:W-:Y:S01]  /*dac0*/  HSET2.LE.AND R38, R194, R220.reuse, PT ;  /* 0x000000dcc2267233 */ /* 0x100fe20003803000 */
[----:B------:R-:W-:Y:S02]  /*dad0*/  PRMT R62, R54, 0x5410, R53 ;  /* 0x00005410363e7816 */ /* 0x000fe40000000035 */
[----:B------:R-:W-:Y:S02]  /*dae0*/  F2FP.PACK_AB R37, R135, R133 ;  /* 0x000000858725723e */ /* 0x000fe400000000ff */
[----:B------:R-:W-:Y:S02]  /*daf0*/  F2FP.PACK_AB R2, R85, R84 ;  /* 0x000000545502723e */ /* 0x000fe400000000ff */
[----:B------:R-:W-:Y:S01]  /*db00*/  LOP3.LUT R38, R38, R37, RZ, 0xc0, !PT ;  /* 0x0000002526267212 */ /* 0x000fe200078ec0ff */
[--C-:B------:R-:W-:Y:S01]  /*db10*/  HSET2.LE.AND R37, R192, R220.reuse, PT ;  /* 0x000000dcc0257233 */ /* 0x100fe20003803000 */
[----:B------:R-:W-:Y:S04]  /*db20*/  F2FP.PACK_AB R45, R77, R76 ;  /* 0x0000004c4d2d723e */ /* 0x000fe800000000ff */
[----:B------:R-:W-:Y:S02]  /*db30*/  LOP3.LUT R37, R37, R44, RZ, 0xc0, !PT ;  /* 0x0000002c25257212 */ /* 0x000fe400078ec0ff */
[----:B------:R-:W-:Y:S02]  /*db40*/  LOP3.LUT R44, R49, R50, RZ, 0xc0, !PT ;  /* 0x00000032312c7212 */ /* 0x000fe400078ec0ff */
[----:B------:R-:W3:Y:S01]  /*db50*/  LDSM.16.MT88.4 R48, [R206+0x5000] ;  /* 0x00500000ce30783b */ /* 0x000ee20000004200 */
[----:B------:R-:W-:Y:S01]  /*db60*/  LOP3.LUT R46, R46, R45, RZ, 0xc0, !PT ;  /* 0x0000002d2e2e7212 */ /* 0x000fe200078ec0ff */
[--C-:B------:R-:W-:Y:S01]  /*db70*/  HSET2.LE.AND R45, R188, R220.reuse, PT ;  /* 0x000000dcbc2d7233 */ /* 0x100fe20003803000 */
[-C--:B-1----:R-:W-:Y:S04]  /*db80*/  HMMA.16816.F32 R4, R36, R40.reuse, R4 ;  /* 0x000000282404723c */ /* 0x082fe80000001804 */
[----:B------:R-:W-:Y:S02]  /*db90*/  LOP3.LUT R45, R45, R52, RZ, 0xc0, !PT ;  /* 0x000000342d2d7212 */ /* 0x000fe400078ec0ff */
[----:B------:R-:W-:Y:S01]  /*dba0*/  LOP3.LUT R52, R59, 0xff, RZ, 0xc0, !PT ;  /* 0x000000ff3b347812 */ /* 0x000fe200078ec0ff */
[----:B------:R-:W-:Y:S01]  /*dbb0*/  FFMA.FTZ R59, R3, R235, R170 ;  /* 0x000000eb033b7223 */ /* 0x000fe200000100aa */
[----:B------:R-:W-:Y:S01]  /*dbc0*/  F2FP.PACK_AB R3, R87, R86 ;  /* 0x000000565703723e */ /* 0x000fe200000000ff */
[----:B------:R-:W-:Y:S02]  /*dbd0*/  IMAD.MOV.U32 R170, RZ, RZ, R169 ;  /* 0x000000ffffaa7224 */ /* 0x000fe400078e00a9 */
[C---:B------:R-:W-:Y:S01]  /*dbe0*/  HMMA.16816.F32 R8, R44.reuse, R40, R8 ;  /* 0x000000282c08723c */ /* 0x040fe20000001808 */
[----:B------:R-:W-:Y:S01]  /*dbf0*/  IMAD.MOV.U32 R169, RZ, RZ, R149 ;  /* 0x000000ffffa97224 */ /* 0x000fe200078e0095 */
[----:B------:R-:W-:Y:S01]  /*dc00*/  PRMT R69, R52, 0x5410, R55 ;  /* 0x0000541034457816 */ /* 0x000fe20000000037 */
[----:B------:R-:W-:Y:S01]  /*dc10*/  IMAD.MOV.U32 R149, RZ, RZ, R211 ;  /* 0x000000ffff957224 */ /* 0x000fe200078e00d3 */
[----:B------:R-:W1:Y:S01]  /*dc20*/  LDSM.16.MT88.4 R52, [R205+0x5400] ;  /* 0x00540000cd34783b */ /* 0x000e620000004200 */
[----:B------:R-:W-:Y:S02]  /*dc30*/  FADD.FTZ R63, R170, R63 ;  /* 0x0000003faa3f7221 */ /* 0x000fe40000010000 */
[----:B------:R-:W-:Y:S01]  /*dc40*/  IMAD.MOV.U32 R175, RZ, RZ, R169 ;  /* 0x000000ffffaf7224 */ /* 0x000fe200078e00a9 */
[-C--:B------:R-:W-:Y:S01]  /*dc50*/  HMMA.16816.F32 R12, R44, R42.reuse, R12 ;  /* 0x0000002a2c0c723c */ /* 0x080fe2000000180c */
[----:B------:R-:W-:Y:S03]  /*dc60*/  FADD.FTZ R59, R217, R59 ;  /* 0x0000003bd93b7221 */ /* 0x000fe60000010000 */
[----:B------:R-:W-:Y:S01]  /*dc70*/  IMAD.MOV.U32 R172, RZ, RZ, R175 ;  /* 0x000000ffffac7224 */ /* 0x000fe200078e00af */
[--C-:B------:R-:W-:Y:S01]  /*dc80*/  SHF.R.U32.HI R41, RZ, 0x18, R183.reuse ;  /* 0x00000018ff297819 */ /* 0x100fe200000116b7 */
[----:B------:R-:W-:Y:S01]  /*dc90*/  IMAD.MOV.U32 R175, RZ, RZ, R164 ;  /* 0x000000ffffaf7224 */ /* 0x000fe200078e00a4 */
[----:B------:R-:W-:Y:S01]  /*dca0*/  SHF.R.U32.HI R40, RZ, 0x10, R183 ;  /* 0x00000010ff287819 */ /* 0x000fe200000116b7 */
[C---:B------:R-:W-:Y:S04]  /*dcb0*/  HMMA.16816.F32 R16, R36.reuse, R42, R16 ;  /* 0x0000002a2410723c */ /* 0x040fe80000001810 */
[----:B------:R-:W-:Y:S03]  /*dcc0*/  LOP3.LUT R40, R40, 0xff, RZ, 0xc0, !PT ;  /* 0x000000ff28287812 */ /* 0x000fe600078ec0ff */
[--C-:B------:R-:W-:Y:S01]  /*dcd0*/  HSET2.LE.AND R42, R195, R220.reuse, PT ;  /* 0x000000dcc32a7233 */ /* 0x100fe20003803000 */
[----:B------:R-:W-:Y:S01]  /*dce0*/  F2FP.PACK_AB R43, R99, R98 ;  /* 0x00000062632b723e */ /* 0x000fe200000000ff */
[-C--:B---3--:R-:W-:Y:S03]  /*dcf0*/  HMMA.16816.F32 R20, R36, R48.reuse, R20 ;  /* 0x000000302414723c */ /* 0x088fe60000001814 */
[----:B------:R-:W-:Y:S01]  /*dd00*/  PRMT R61, R40, 0x5410, R41 ;  /* 0x00005410283d7816 */ /* 0x000fe20000000029 */
[--C-:B------:R-:W-:Y:S01]  /*dd10*/  HSET2.LE.AND R41, R68, R220.reuse, PT ;  /* 0x000000dc44297233 */ /* 0x100fe20003803000 */
[----:B------:R-:W-:Y:S04]  /*dd20*/  F2FP.PACK_AB R40, R97, R96 ;  /* 0x000000606128723e */ /* 0x000fe800000000ff */
[----:B------:R-:W-:Y:S01]  /*dd30*/  LOP3.LUT R42, R42, R40, RZ, 0xc0, !PT ;  /* 0x000000282a2a7212 */ /* 0x000fe200078ec0ff */
[C---:B------:R-:W-:Y:S02]  /*dd40*/  HMMA.16816.F32 R24, R44.reuse, R48, R24 ;  /* 0x000000302c18723c */ /* 0x040fe40000001818 */
[----:B------:R-:W-:Y:S01]  /*dd50*/  LOP3.LUT R41, R41, R3, RZ, 0xc0, !PT ;  /* 0x0000000329297212 */ /* 0x000fe200078ec0ff */
[--C-:B------:R-:W-:Y:S01]  /*dd60*/  HSET2.LE.AND R40, R196, R220.reuse, PT ;  /* 0x000000dcc4287233 */ /* 0x100fe20003803000 */
[----:B------:R-:W-:Y:S03]  /*dd70*/  F2FP.PACK_AB R3, R93, R92 ;  /* 0x0000005c5d03723e */ /* 0x000fe600000000ff */
[----:B------:R-:W-:Y:S01]  /*dd80*/  F2FP.PACK_AB R48, R95, R94 ;  /* 0x0000005e5f30723e */ /* 0x000fe200000000ff */
[-C--:B------:R-:W-:Y:S01]  /*dd90*/  HMMA.16816.F32 R28, R44, R50.reuse, R28 ;  /* 0x000000322c1c723c */ /* 0x080fe2000000181c */
[----:B------:R-:W-:Y:S03]  /*dda0*/  LOP3.LUT R40, R40, R2, RZ, 0xc0, !PT ;  /* 0x0000000228287212 */ /* 0x000fe600078ec0ff */
[----:B------:R-:W-:Y:S02]  /*ddb0*/  F2FP.PACK_AB R2, R91, R90 ;  /* 0x0000005a5b02723e */ /* 0x000fe400000000ff */
[--C-:B------:R-:W-:Y:S01]  /*ddc0*/  SHF.R.U32.HI R49, RZ, 0x18, R58.reuse ;  /* 0x00000018ff317819 */ /* 0x100fe2000001163a */
[--C-:B------:R-:W-:Y:S01]  /*ddd0*/  HSET2.LE.AND R46, R191, R220.reuse, PT ;  /* 0x000000dcbf2e7233 */ /* 0x100fe20003803000 */
[----:B------:R-:W-:Y:S01]  /*dde0*/  HMMA.16816.F32 R32, R36, R50, R32 ;  /* 0x000000322420723c */ /* 0x000fe20000001820 */
[----:B------:R-:W3:Y:S03]  /*ddf0*/  LDSM.16.MT88.4 R36, [R206+0x5400] ;  /* 0x00540000ce24783b */ /* 0x000ee60000004200 */
[----:B------:R-:W-:Y:S01]  /*de00*/  LOP3.LUT R46, R46, R3, RZ, 0xc0, !PT ;  /* 0x000000032e2e7212 */ /* 0x000fe200078ec0ff */
[--C-:B------:R-:W-:Y:S02]  /*de10*/  HSET2.LE.AND R47, R190, R220.reuse, PT ;  /* 0x000000dcbe2f7233 */ /* 0x100fe40003803000 */
[--C-:B------:R-:W-:Y:S01]  /*de20*/  HSET2.LE.AND R44, R62, R220.reuse, PT ;  /* 0x000000dc3e2c7233 */ /* 0x100fe20003803000 */
[----:B------:R-:W-:Y:S01]  /*de30*/  LOP3.LUT R50, R58, 0xff, RZ, 0xc0, !PT ;  /* 0x000000ff3a327812 */ /* 0x000fe200078ec0ff */
[--C-:B------:R-:W-:Y:S03]  /*de40*/  HSET2.LE.AND R45, R61, R220.reuse, PT ;  /* 0x000000dc3d2d7233 */ /* 0x100fe60003803000 */
[----:B------:R-:W-:Y:S02]  /*de50*/  LOP3.LUT R47, R47, R48, RZ, 0xc0, !PT ;  /* 0x000000302f2f7212 */ /* 0x000fe400078ec0ff */
[----:B------:R-:W-:Y:S02]  /*de60*/  LOP3.LUT R45, R45, R2, RZ, 0xc0, !PT ;  /* 0x000000022d2d7212 */ /* 0x000fe400078ec0ff */
[----:B------:R-:W-:Y:S04]  /*de70*/  SHF.R.U32.HI R2, RZ, 0x10, R58 ;  /* 0x00000010ff027819 */ /* 0x000fe8000001163a */
[----:B------:R-:W-:Y:S02]  /*de80*/  LOP3.LUT R3, R2, 0xff, RZ, 0xc0, !PT ;  /* 0x000000ff02037812 */ /* 0x000fe400078ec0ff */
[----:B------:R-:W-:Y:S02]  /*de90*/  SHF.R.U32.HI R2, RZ, 0x8, R198 ;  /* 0x00000008ff027819 */ /* 0x000fe400000116c6 */
[----:B------:R-:W-:Y:S02]  /*dea0*/  PRMT R62, R3, 0x5410, R49 ;  /* 0x00005410033e7816 */ /* 0x000fe40000000031 */
[----:B------:R-:W-:Y:S02]  /*deb0*/  LOP3.LUT R3, R65, 0xff, RZ, 0xc0, !PT ;  /* 0x000000ff41037812 */ /* 0x000fe400078ec0ff */
[----:B------:R-:W-:Y:S02]  /*dec0*/  SHF.R.U32.HI R49, RZ, 0x18, R186 ;  /* 0x00000018ff317819 */ /* 0x000fe400000116ba */
[----:B------:R-:W-:Y:S02]  /*ded0*/  PRMT R66, R3, 0x5410, R66 ;  /* 0x0000541003427816 */ /* 0x000fe40000000042 */
[----:B------:R-:W-:Y:S02]  /*dee0*/  PRMT R170, R201, 0x5410, R2 ;  /* 0x00005410c9aa7816 */ /* 0x000fe40000000002 */
[----:B------:R-:W-:Y:S03]  /*def0*/  SHF.R.U32.HI R2, RZ, 0x10, R186 ;  /* 0x00000010ff027819 */ /* 0x000fe600000116ba */
[--C-:B------:R-:W-:Y:S01]  /*df00*/  HSET2.LE.AND R170, R170, R220.reuse, PT ;  /* 0x000000dcaaaa7233 */ /* 0x100fe20003803000 */
[----:B------:R-:W-:Y:S04]  /*df10*/  LOP3.LUT R2, R2, 0xff, RZ, 0xc0, !PT ;  /* 0x000000ff02027812 */ /* 0x000fe800078ec0ff */
[----:B------:R-:W-:Y:S02]  /*df20*/  PRMT R169, R2, 0x5410, R49 ;  /* 0x0000541002a97816 */ /* 0x000fe40000000031 */
[----:B------:R-:W-:Y:S02]  /*df30*/  SHF.R.U32.HI R2, RZ, 0x10, R60 ;  /* 0x00000010ff027819 */ /* 0x000fe4000001163c */
[----:B------:R-:W-:Y:S01]  /*df40*/  LOP3.LUT R49, R60, 0xff, RZ, 0xc0, !PT ;  /* 0x000000ff3c317812 */ /* 0x000fe200078ec0ff */
[--C-:B------:R-:W-:Y:S01]  /*df50*/  HSET2.LE.AND R169, R169, R220.reuse, PT ;  /* 0x000000dca9a97233 */ /* 0x100fe20003803000 */
[----:B------:R-:W-:Y:S01]  /*df60*/  LOP3.LUT R2, R2, 0xff, RZ, 0xc0, !PT ;  /* 0x000000ff02027812 */ /* 0x000fe200078ec0ff */
[----:B--2---:R-:W-:Y:S01]  /*df70*/  FFMA.FTZ R56, R0, R233, R215 ;  /* 0x000000e900387223 */ /* 0x004fe200000100d7 */
[--C-:B------:R-:W-:Y:S01]  /*df80*/  HSET2.LE.AND R0, R197, R220.reuse, PT ;  /* 0x000000dcc5007233 */ /* 0x100fe20003803000 */
[----:B------:R-:W2:Y:S02]  /*df90*/  LDL.LU R215, [R1+0x80] ;  /* 0x0000800001d77983 */ /* 0x000ea40000300800 */
[----:B------:R-:W-:Y:S02]  /*dfa0*/  FADD.FTZ R56, R216, R56 ;  /* 0x00000038d8387221 */ /* 0x000fe40000010000 */
[----:B------:R-:W4:Y:S01]  /*dfb0*/  LDL.LU R211, [R1+0x7c] ;  /* 0x00007c0001d37983 */ /* 0x000f220000300800 */
[----:B------:R-:W-:Y:S02]  /*dfc0*/  LOP3.LUT R43, R0, R43, RZ, 0xc0, !PT ;  /* 0x0000002b002b7212 */ /* 0x000fe400078ec0ff */
[----:B------:R-:W-:Y:S01]  /*dfd0*/  F2FP.PACK_AB R0, R89, R88 ;  /* 0x000000585900723e */ /* 0x000fe200000000ff */
[----:B------:R-:W4:Y:S03]  /*dfe0*/  LDL.LU R217, [R1+0x78] ;  /* 0x0000780001d97983 */ /* 0x000f260000300800 */
[----:B------:R-:W-:Y:S01]  /*dff0*/  LOP3.LUT R44, R44, R0, RZ, 0xc0, !PT ;  /* 0x000000002c2c7212 */ /* 0x000fe200078ec0ff */
[-C--:B-1----:R-:W-:Y:S01]  /*e000*/  HMMA.16816.F32 R4, R40, R52.reuse, R4 ;  /* 0x000000342804723c */ /* 0x082fe20000001804 */
[----:B------:R-:W-:Y:S01]  /*e010*/  LOP3.LUT R0, R58, 0xffff, RZ, 0xc0, !PT ;  /* 0x0000ffff3a007812 */ /* 0x000fe200078ec0ff */
[----:B------:R1:W5:Y:S03]  /*e020*/  LDL.LU R221, [R1+0x74] ;  /* 0x0000740001dd7983 */ /* 0x0003660000300800 */
[----:B------:R-:W-:Y:S01]  /*e030*/  SHF.R.U32.HI R48, RZ, 0x8, R0 ;  /* 0x00000008ff307819 */ /* 0x000fe20000011600 */
[----:B------:R1:W5:Y:S01]  /*e040*/  LDL.LU R216, [R1+0x70] ;  /* 0x0000700001d87983 */ /* 0x0003620000300800 */
[----:B------:R-:W-:Y:S01]  /*e050*/  LOP3.LUT R0, R199, 0xff, RZ, 0xc0, !PT ;  /* 0x000000ffc7007812 */ /* 0x000fe200078ec0ff */
[C---:B------:R-:W-:Y:S01]  /*e060*/  HMMA.16816.F32 R8, R44.reuse, R52, R8 ;  /* 0x000000342c08723c */ /* 0x040fe20000001808 */
[----:B------:R-:W-:Y:S03]  /*e070*/  PRMT R61, R50, 0x5410, R48 ;  /* 0x00005410323d7816 */ /* 0x000fe60000000030 */
[----:B------:R-:W-:Y:S02]  /*e080*/  SHF.R.U32.HI R48, RZ, 0x8, R64 ;  /* 0x00000008ff307819 */ /* 0x000fe40000011640 */
[----:B------:R-:W-:Y:S01]  /*e090*/  LOP3.LUT R50, R186, 0xff, RZ, 0xc0, !PT ;  /* 0x000000ffba327812 */ /* 0x000fe200078ec0ff */
[----:B------:R-:W-:Y:S01]  /*e0a0*/  FADD.FTZ R52, R214, R59 ;  /* 0x0000003bd6347221 */ /* 0x000fe20000010000 */
[-C--:B------:R-:W-:Y:S01]  /*e0b0*/  HMMA.16816.F32 R12, R44, R54.reuse, R12 ;  /* 0x000000362c0c723c */ /* 0x080fe2000000180c */
[----:B------:R-:W-:Y:S03]  /*e0c0*/  PRMT R67, R67, 0x5410, R48 ;  /* 0x0000541043437816 */ /* 0x000fe60000000030 */
[----:B------:R-:W-:Y:S02]  /*e0d0*/  SHF.R.U32.HI R48, RZ, 0x18, R60 ;  /* 0x00000018ff307819 */ /* 0x000fe4000001163c */
[----:B------:R-:W-:Y:S02]  /*e0e0*/  PRMT R171, R0, 0x5410, R200 ;  /* 0x0000541000ab7816 */ /* 0x000fe400000000c8 */
[C---:B------:R-:W-:Y:S01]  /*e0f0*/  HMMA.16816.F32 R16, R40.reuse, R54, R16 ;  /* 0x000000362810723c */ /* 0x040fe20000001810 */
[----:B------:R-:W-:Y:S03]  /*e100*/  PRMT R165, R2, 0x5410, R48 ;  /* 0x0000541002a57816 */ /* 0x000fe60000000030 */
[----:B------:R-:W-:Y:S01]  /*e110*/  FADD.FTZ R48, R179, R57 ;  /* 0x00000039b3307221 */ /* 0x000fe20000010000 */
[----:B------:R-:W-:Y:S01]  /*e120*/  LOP3.LUT R0, R186, 0xffff, RZ, 0xc0, !PT ;  /* 0x0000ffffba007812 */ /* 0x000fe200078ec0ff */
[----:B------:R-:W-:Y:S01]  /*e130*/  IMAD.MOV.U32 R179, RZ, RZ, R172 ;  /* 0x000000ffffb37224 */ /* 0x000fe200078e00ac */
[--C-:B------:R-:W-:Y:S01]  /*e140*/  HSET2.LE.AND R165, R165, R220.reuse, PT ;  /* 0x000000dca5a57233 */ /* 0x100fe20003803000 */
[-C--:B---3--:R-:W-:Y:S01]  /*e150*/  HMMA.16816.F32 R20, R40, R36.reuse, R20 ;  /* 0x000000242814723c */ /* 0x088fe20000001814 */
[----:B------:R-:W-:Y:S03]  /*e160*/  SHF.R.U32.HI R0, RZ, 0x8, R0 ;  /* 0x00000008ff007819 */ /* 0x000fe60000011600 */
[----:B------:R-:W-:Y:S01]  /*e170*/  FADD.FTZ R2, R179, R52 ;  /* 0x00000034b3027221 */ /* 0x000fe20000010000 */
[----:B------:R-:W-:Y:S01]  /*e180*/  PRMT R168, R50, 0x5410, R0 ;  /* 0x0000541032a87816 */ /* 0x000fe20000000000 */
[----:B------:R-:W3:Y:S01]  /*e190*/  LDSM.16.MT88.4 R52, [R205+0x5800] ;  /* 0x00580000cd34783b */ /* 0x000ee20000004200 */
[--C-:B------:R-:W-:Y:S01]  /*e1a0*/  HSET2.LE.AND R50, R202, R220.reuse, PT ;  /* 0x000000dcca327233 */ /* 0x100fe20003803000 */
[C---:B------:R-:W-:Y:S01]  /*e1b0*/  HMMA.16816.F32 R24, R44.reuse, R36, R24 ;  /* 0x000000242c18723c */ /* 0x040fe20000001818 */
[----:B------:R-:W-:Y:S03]  /*e1c0*/  LOP3.LUT R0, R60, 0xffff, RZ, 0xc0, !PT ;  /* 0x0000ffff3c007812 */ /* 0x000fe600078ec0ff */
[--C-:B------:R-:W-:Y:S01]  /*e1d0*/  HSET2.LE.AND R171, R171, R220.reuse, PT ;  /* 0x000000dcabab7233 */ /* 0x100fe20003803000 */
[----:B------:R-:W-:Y:S01]  /*e1e0*/  SHF.R.U32.HI R3, RZ, 0x8, R0 ;  /* 0x00000008ff037819 */ /* 0x000fe20000011600 */
[--C-:B------:R-:W-:Y:S01]  /*e1f0*/  HSET2.LE.AND R168, R168, R220.reuse, PT ;  /* 0x000000dca8a87233 */ /* 0x100fe20003803000 */
[----:B------:R-:W-:Y:S01]  /*e200*/  F2FP.PACK_AB R0, R113, R112 ;  /* 0x000000707100723e */ /* 0x000fe200000000ff */
[--C-:B------:R-:W-:Y:S01]  /*e210*/  HSET2.LE.AND R36, R61, R220.reuse, PT ;  /* 0x000000dc3d247233 */ /* 0x100fe20003803000 */
[-C--:B------:R-:W-:Y:S03]  /*e220*/  HMMA.16816.F32 R28, R44, R38.reuse, R28 ;  /* 0x000000262c1c723c */ /* 0x080fe6000000181c */
[----:B------:R-:W-:Y:S01]  /*e230*/  PRMT R164, R49, 0x5410, R3 ;  /* 0x0000541031a47816 */ /* 0x000fe20000000003 */
[--C-:B------:R-:W-:Y:S01]  /*e240*/  HSET2.LE.AND R49, R203, R220.reuse, PT ;  /* 0x000000dccb317233 */ /* 0x100fe20003803000 */
[----:B------:R-:W-:Y:S01]  /*e250*/  LOP3.LUT R50, R50, R0, RZ, 0xc0, !PT ;  /* 0x0000000032327212 */ /* 0x000fe200078ec0ff */
[----:B------:R-:W-:Y:S01]  /*e260*/  FADD.FTZ R0, R212, R56 ;  /* 0x00000038d4007221 */ /* 0x000fe20000010000 */
[----:B------:R-:W-:Y:S01]  /*e270*/  F2FP.PACK_AB R37, R105, R104 ;  /* 0x000000686925723e */ /* 0x000fe200000000ff */
[----:B------:R-:W-:Y:S01]  /*e280*/  HMMA.16816.F32 R32, R40, R38, R32 ;  /* 0x000000262820723c */ /* 0x000fe20000001820 */
[--C-:B------:R-:W-:Y:S03]  /*e290*/  HSET2.LE.AND R164, R164, R220.reuse, PT ;  /* 0x000000dca4a47233 */ /* 0x100fe60003803000 */
[----:B------:R-:W-:Y:S01]  /*e2a0*/  LOP3.LUT R36, R36, R37, RZ, 0xc0, !PT ;  /* 0x0000002524247212 */ /* 0x000fe200078ec0ff */
[--C-:B------:R-:W-:Y:S02]  /*e2b0*/  HSET2.LE.AND R37, R62, R220.reuse, PT ;  /* 0x000000dc3e257233 */ /* 0x100fe40003803000 */
[--C-:B------:R-:W-:Y:S02]  /*e2c0*/  HSET2.LE.AND R38, R70, R220.reuse, PT ;  /* 0x000000dc46267233 */ /* 0x100fe40003803000 */
[--C-:B------:R-:W-:Y:S03]  /*e2d0*/  HSET2.LE.AND R39, R69, R220.reuse, PT ;  /* 0x000000dc45277233 */ /* 0x100fe60003803000 */
[----:B--2---:R-:W-:Y:S02]  /*e2e0*/  IMAD.MOV.U32 R173, RZ, RZ, R215 ;  /* 0x000000ffffad7224 */ /* 0x004fe400078e00d7 */
[----:B------:R1:W5:Y:S02]  /*e2f0*/  LDL.LU R215, [R1+0x6c] ;  /* 0x00006c0001d77983 */ /* 0x0003640000300800 */
[----:B------:R-:W-:Y:S02]  /*e300*/  FADD.FTZ R51, R173, R63 ;  /* 0x0000003fad337221 */ /* 0x000fe40000010000 */
[----:B------:R-:W-:Y:S01]  /*e310*/  IMAD.MOV.U32 R173, RZ, RZ, R167 ;  /* 0x000000ffffad7224 */ /* 0x000fe200078e00a7 */
[----:B------:R1:W5:Y:S01]  /*e320*/  LDL.LU R214, [R1+0x68] ;  /* 0x0000680001d67983 */ /* 0x0003620000300800 */
[----:B------:R-:W-:Y:S02]  /*e330*/  IMAD.MOV.U32 R167, RZ, RZ, R148 ;  /* 0x000000ffffa77224 */ /* 0x000fe400078e0094 */
[----:B------:R-:W-:Y:S02]  /*e340*/  IMAD.MOV.U32 R172, RZ, RZ, R173 ;  /* 0x000000ffffac7224 */ /* 0x000fe400078e00ad */
[----:B----4-:R-:W-:Y:S01]  /*e350*/  FADD.FTZ R3, R211, R51 ;  /* 0x00000033d3037221 */ /* 0x010fe20000010000 */
[--C-:B------:R-:W-:Y:S01]  /*e360*/  HSET2.LE.AND R51, R227, R220.reuse, PT ;  /* 0x000000dce3337233 */ /* 0x100fe20003803000 */
[----:B------:R-:W-:Y:S02]  /*e370*/  IMAD.MOV.U32 R173, RZ, RZ, R174 ;  /* 0x000000ffffad7224 */ /* 0x000fe400078e00ae */
[----:B------:R-:W-:Y:S02]  /*e380*/  IMAD.MOV.U32 R174, RZ, RZ, R175 ;  /* 0x000000ffffae7224 */ /* 0x000fe400078e00af */
[----:B------:R-:W-:Y:S02]  /*e390*/  IMAD.MOV.U32 R175, RZ, RZ, R167 ;  /* 0x000000ffffaf7224 */ /* 0x000fe400078e00a7 */
[----:B------:R-:W-:Y:S01]  /*e3a0*/  FADD.FTZ R59, R172, R48 ;  /* 0x00000030ac3b7221 */ /* 0x000fe20000010000 */
[--C-:B------:R-:W-:Y:S01]  /*e3b0*/  HSET2.LE.AND R48, R226, R220.reuse, PT ;  /* 0x000000dce2307233 */ /* 0x100fe20003803000 */
[----:B------:R-:W-:Y:S02]  /*e3c0*/  IMAD.MOV.U32 R167, RZ, RZ, R166 ;  /* 0x000000ffffa77224 */ /* 0x000fe400078e00a6 */
[----:B------:R-:W-:Y:S02]  /*e3d0*/  IMAD.MOV.U32 R166, RZ, RZ, R159 ;  /* 0x000000ffffa67224 */ /* 0x000fe400078e009f */
[----:B------:R-:W-:Y:S02]  /*e3e0*/  IMAD.MOV.U32 R159, RZ, RZ, R158 ;  /* 0x000000ffff9f7224 */ /* 0x000fe400078e009e */
[----:B------:R-:W-:Y:S01]  /*e3f0*/  FADD.FTZ R58, R174, R3 ;  /* 0x00000003ae3a7221 */ /* 0x000fe20000010000 */
[----:B------:R-:W-:Y:S01]  /*e400*/  F2FP.PACK_AB R3, R103, R102 ;  /* 0x000000666703723e */ /* 0x000fe200000000ff */
[----:B------:R-:W-:Y:S01]  /*e410*/  FADD.FTZ R57, R175, R2 ;  /* 0x00000002af397221 */ /* 0x000fe20000010000 */
[----:B------:R-:W-:Y:S01]  /*e420*/  F2FP.PACK_AB R2, R101, R100 ;  /* 0x000000646502723e */ /* 0x000fe200000000ff */
[----:B------:R-:W-:Y:S01]  /*e430*/  IMAD.MOV.U32 R158, RZ, RZ, R157 ;  /* 0x000000ffff9e7224 */ /* 0x000fe200078e009d */
[----:B------:R-:W-:Y:S01]  /*e440*/  LOP3.LUT R49, R49, R3, RZ, 0xc0, !PT ;  /* 0x0000000331317212 */ /* 0x000fe200078ec0ff */
[----:B------:R-:W-:Y:S01]  /*e450*/  IMAD.MOV.U32 R157, RZ, RZ, R156 ;  /* 0x000000ffff9d7224 */ /* 0x000fe200078e009c */
[----:B------:R-:W-:Y:S01]  /*e460*/  F2FP.PACK_AB R3, R111, R110 ;  /* 0x0000006e6f03723e */ /* 0x000fe200000000ff */
[----:B------:R-:W-:Y:S01]  /*e470*/  IMAD.MOV.U32 R156, RZ, RZ, R163 ;  /* 0x000000ffff9c7224 */ /* 0x000fe200078e00a3 */
[----:B------:R-:W-:Y:S01]  /*e480*/  LOP3.LUT R48, R48, R2, RZ, 0xc0, !PT ;  /* 0x0000000230307212 */ /* 0x000fe200078ec0ff */
[----:B------:R-:W-:Y:S01]  /*e490*/  IMAD.MOV.U32 R163, RZ, RZ, R162 ;  /* 0x000000ffffa37224 */ /* 0x000fe200078e00a2 */
[----:B------:R-:W-:Y:S01]  /*e4a0*/  LOP3.LUT R39, R39, R3, RZ, 0xc0, !PT ;  /* 0x0000000327277212 */ /* 0x000fe200078ec0ff */
[----:B------:R-:W-:Y:S01]  /*e4b0*/  FADD.FTZ R2, R167, R59 ;  /* 0x0000003ba7027221 */ /* 0x000fe20000010000 */
[--C-:B------:R-:W-:Y:S01]  /*e4c0*/  HSET2.LE.AND R167, R66, R220.reuse, PT ;  /* 0x000000dc42a77233 */ /* 0x100fe20003803000 */
[----:B------:R-:W-:Y:S02]  /*e4d0*/  FADD.FTZ R44, R159, R58 ;  /* 0x0000003a9f2c7221 */ /* 0x000fe40000010000 */
[----:B------:R-:W-:Y:S02]  /*e4e0*/  IMAD.MOV.U32 R162, RZ, RZ, R161 ;  /* 0x000000ffffa27224 */ /* 0x000fe400078e00a1 */
[----:B------:R-:W-:Y:S02]  /*e4f0*/  IMAD.MOV.U32 R161, RZ, RZ, R160 ;  /* 0x000000ffffa17224 */ /* 0x000fe400078e00a0 */
[----:B------:R-:W-:Y:S02]  /*e500*/  IMAD.MOV.U32 R160, RZ, RZ, R151 ;  /* 0x000000ffffa07224 */ /* 0x000fe400078e0097 */
[----:B------:R-:W-:Y:S02]  /*e510*/  IMAD.MOV.U32 R151, RZ, RZ, R150 ;  /* 0x000000ffff977224 */ /* 0x000fe400078e0096 */
[----:B------:R-:W-:Y:S01]  /*e520*/  FADD.FTZ R45, R157, R2 ;  /* 0x000000029d2d7221 */ /* 0x000fe20000010000 */
[----:B------:R-:W-:Y:S01]  /*e530*/  F2FP.PACK_AB R2, R109, R108 ;  /* 0x0000006c6d02723e */ /* 0x000fe200000000ff */
[----:B------:R-:W-:Y:S01]  /*e540*/  FADD.FTZ R40, R163, R44 ;  /* 0x0000002ca3287221 */ /* 0x000fe20000010000 */
[----:B------:R-:W-:Y:S01]  /*e550*/  F2FP.PACK_AB R44, R180, R118 ;  /* 0x00000076b42c723e */ /* 0x000fe200000000ff */
[----:B------:R-:W-:Y:S01]  /*e560*/  FADD.FTZ R56, R173, R0 ;  /* 0x00000000ad387221 */ /* 0x000fe20000010000 */
[----:B------:R-:W-:Y:S01]  /*e570*/  F2FP.PACK_AB R0, R115, R114 ;  /* 0x000000727300723e */ /* 0x000fe200000000ff */
[----:B------:R-:W-:Y:S01]  /*e580*/  FADD.FTZ R46, R158, R57 ;  /* 0x000000399e2e7221 */ /* 0x000fe20000010000 */
[----:B------:R-:W-:Y:S01]  /*e590*/  LOP3.LUT R38, R38, R2, RZ, 0xc0, !PT ;  /* 0x0000000226267212 */ /* 0x000fe200078ec0ff */
[----:B------:R-:W-:Y:S01]  /*e5a0*/  FADD.FTZ R2, R161, R45 ;  /* 0x0000002da1027221 */ /* 0x000fe20000010000 */
[----:B------:R-:W-:Y:S01]  /*e5b0*/  LOP3.LUT R51, R51, R0, RZ, 0xc0, !PT ;  /* 0x0000000033337212 */ /* 0x000fe200078ec0ff */
[----:B------:R-:W-:Y:S01]  /*e5c0*/  FADD.FTZ R45, R151, R40 ;  /* 0x00000028972d7221 */ /* 0x000fe20000010000 */
[----:B------:R-:W-:Y:S01]  /*e5d0*/  LOP3.LUT R169, R169, R44, RZ, 0xc0, !PT ;  /* 0x0000002ca9a97212 */ /* 0x000fe200078ec0ff */
[----:B------:R-:W-:Y:S01]  /*e5e0*/  FADD.FTZ R0, R166, R56 ;  /* 0x00000038a6007221 */ /* 0x000fe20000010000 */
[----:B------:R-:W2:Y:S01]  /*e5f0*/  LDSM.16.MT88.4 R40, [R206+0x5800] ;  /* 0x00580000ce28783b */ /* 0x000ea20000004200 */
[----:B------:R-:W-:Y:S01]  /*e600*/  IMAD.MOV.U32 R148, RZ, RZ, R154 ;  /* 0x000000ffff947224 */ /* 0x000fe200078e009a */
[----:B------:R-:W-:Y:S01]  /*e610*/  HSET2.LE.AND R166, R67, R220, PT ;  /* 0x000000dc43a67233 */ /* 0x000fe20003803000 */
[----:B------:R-:W-:Y:S01]  /*e620*/  FADD.FTZ R47, R156, R0 ;  /* 0x000000009c2f7221 */ /* 0x000fe20000010000 */
[----:B------:R-:W-:Y:S01]  /*e630*/  F2FP.PACK_AB R0, R107, R106 ;  /* 0x0000006a6b00723e */ /* 0x000fe200000000ff */
[----:B------:R-:W-:Y:S01]  /*e640*/  IMAD.MOV.U32 R150, RZ, RZ, R210 ;  /* 0x000000ffff967224 */ /* 0x000fe200078e00d2 */
[-C--:B---3--:R-:W-:Y:S01]  /*e650*/  HMMA.16816.F32 R4, R48, R52.reuse, R4 ;  /* 0x000000343004723c */ /* 0x088fe20000001804 */
[----:B------:R-:W-:Y:S01]  /*e660*/  FADD.FTZ R3, R162, R46 ;  /* 0x0000002ea2037221 */ /* 0x000fe20000010000 */
[----:B------:R-:W-:Y:S01]  /*e670*/  LOP3.LUT R37, R37, R0, RZ, 0xc0, !PT ;  /* 0x0000000025257212 */ /* 0x000fe200078ec0ff */
[----:B------:R-:W-:Y:S02]  /*e680*/  FADD.FTZ R0, R160, R47 ;  /* 0x0000002fa0007221 */ /* 0x000fe40000010000 */
[----:B------:R-:W-:Y:S01]  /*e690*/  FADD.FTZ R47, R149, R2 ;  /* 0x00000002952f7221 */ /* 0x000fe20000010000 */
[----:B------:R-:W-:Y:S01]  /*e6a0*/  F2FP.PACK_AB R2, R131, R130 ;  /* 0x000000828302723e */ /* 0x000fe200000000ff */
[----:B------:R-:W-:Y:S01]  /*e6b0*/  FADD.FTZ R56, R150, R3 ;  /* 0x0000000396387221 */ /* 0x000fe20000010000 */
[----:B------:R-:W-:Y:S01]  /*e6c0*/  F2FP.PACK_AB R3, R181, R116 ;  /* 0x00000074b503723e */ /* 0x000fe200000000ff */
[----:B------:R-:W-:Y:S01]  /*e6d0*/  FADD.FTZ R46, R148, R0 ;  /* 0x00000000942e7221 */ /* 0x000fe20000010000 */
[C---:B------:R-:W-:Y:S01]  /*e6e0*/  HMMA.16816.F32 R8, R36.reuse, R52, R8 ;  /* 0x000000342408723c */ /* 0x040fe20000001808 */
[----:B------:R-:W3:Y:S01]  /*e6f0*/  LDSM.16.MT88.4 R148, [R205+0x5c00] ;  /* 0x005c0000cd94783b */ /* 0x000ee20000004200 */
[----:B------:R-:W-:Y:S01]  /*e700*/  IMAD.MOV.U32 R154, RZ, RZ, R213 ;  /* 0x000000ffff9a7224 */ /* 0x000fe200078e00d5 */
[----:B------:R-:W-:Y:S01]  /*e710*/  F2FP.PACK_AB R0, R129, R128 ;  /* 0x000000808100723e */ /* 0x000fe200000000ff */
[----:B------:R-:W-:Y:S01]  /*e720*/  FADD.FTZ R44, R238, R45 ;  /* 0x0000002dee2c7221 */ /* 0x000fe20000010000 */
[----:B------:R-:W-:Y:S01]  /*e730*/  LOP3.LUT R171, R171, R2, RZ, 0xc0, !PT ;  /* 0x00000002abab7212 */ /* 0x000fe200078ec0ff */
[----:B------:R-:W-:Y:S01]  /*e740*/  FADD.FTZ R2, R155, R47 ;  /* 0x0000002f9b027221 */ /* 0x000fe20000010000 */
[----:B------:R-:W-:Y:S01]  /*e750*/  LOP3.LUT R170, R170, R0, RZ, 0xc0, !PT ;  /* 0x00000000aaaa7212 */ /* 0x000fe200078ec0ff */
[----:B------:R-:W-:Y:S01]  /*e760*/  FADD.FTZ R0, R154, R46 ;  /* 0x0000002e9a007221 */ /* 0x000fe20000010000 */
[-C--:B------:R-:W-:Y:S01]  /*e770*/  HMMA.16816.F32 R12, R36, R54.reuse, R12 ;  /* 0x00000036240c723c */ /* 0x080fe2000000180c */
[----:B------:R1:W5:Y:S02]  /*e780*/  LDL.LU R213, [R1+0x64] ;  /* 0x0000640001d57983 */ /* 0x0003640000300800 */
[----:B------:R-:W-:Y:S01]  /*e790*/  FADD.FTZ R47, R153, R2 ;  /* 0x00000002992f7221 */ /* 0x000fe20000010000 */
[----:B------:R-:W-:Y:S01]  /*e7a0*/  F2FP.PACK_AB R2, R123, R122 ;  /* 0x0000007a7b02723e */ /* 0x000fe200000000ff */
[----:B------:R-:W-:Y:S01]  /*e7b0*/  FADD.FTZ R45, R239, R44 ;  /* 0x0000002cef2d7221 */ /* 0x000fe20000010000 */
[----:B------:R-:W-:Y:S01]  /*e7c0*/  LOP3.LUT R168, R168, R3, RZ, 0xc0, !PT ;  /* 0x00000003a8a87212 */ /* 0x000fe200078ec0ff */
[----:B------:R-:W-:Y:S01]  /*e7d0*/  FADD.FTZ R3, R237, R56 ;  /* 0x00000038ed037221 */ /* 0x000fe20000010000 */
[C---:B------:R-:W-:Y:S01]  /*e7e0*/  HMMA.16816.F32 R16, R48.reuse, R54, R16 ;  /* 0x000000363010723c */ /* 0x040fe20000001810 */
[----:B------:R-:W-:Y:S01]  /*e7f0*/  FADD.FTZ R46, R152, R0 ;  /* 0x00000000982e7221 */ /* 0x000fe20000010000 */
[----:B------:R1:W5:Y:S02]  /*e800*/  LDL.LU R212, [R1+0x60] ;  /* 0x0000600001d47983 */ /* 0x0003640000300800 */
[----:B------:R-:W-:Y:S01]  /*e810*/  FADD.FTZ R52, R236, R3 ;  /* 0x00000003ec347221 */ /* 0x000fe20000010000 */
[----:B------:R-:W-:Y:S01]  /*e820*/  F2FP.PACK_AB R0, R121, R120 ;  /* 0x000000787900723e */ /* 0x000fe200000000ff */
[----:B------:R1:W5:Y:S01]  /*e830*/  LDL.LU R211, [R1+0x5c] ;  /* 0x00005c0001d37983 */ /* 0x0003620000300800 */
[----:B------:R-:W-:Y:S01]  /*e840*/  F2FP.PACK_AB R44, R182, R126 ;  /* 0x0000007eb62c723e */ /* 0x000fe200000000ff */
[-C--:B--2---:R-:W-:Y:S01]  /*e850*/  HMMA.16816.F32 R20, R48, R40.reuse, R20 ;  /* 0x000000283014723c */ /* 0x084fe20000001814 */
[----:B------:R-:W-:Y:S01]  /*e860*/  LOP3.LUT R165, R165, R2, RZ, 0xc0, !PT ;  /* 0x00000002a5a57212 */ /* 0x000fe200078ec0ff */
[----:B------:R1:W5:Y:S02]  /*e870*/  LDL.LU R210, [R1+0x58] ;  /* 0x0000580001d27983 */ /* 0x0003640000300800 */
[----:B------:R-:W-:Y:S01]  /*e880*/  FADD.FTZ R2, R143, R47 ;  /* 0x0000002f8f027221 */ /* 0x000fe20000010000 */
[----:B------:R-:W-:Y:S02]  /*e890*/  F2FP.PACK_AB R3, R139, R124 ;  /* 0x0000007c8b03723e */ /* 0x000fe400000000ff */
[----:B------:R-:W-:Y:S01]  /*e8a0*/  LOP3.LUT R164, R164, R0, RZ, 0xc0, !PT ;  /* 0x00000000a4a47212 */ /* 0x000fe200078ec0ff */
[----:B------:R-:W-:Y:S01]  /*e8b0*/  FADD.FTZ R0, R142, R46 ;  /* 0x0000002e8e007221 */ /* 0x000fe20000010000 */
[----:B------:R-:W-:Y:S01]  /*e8c0*/  LOP3.LUT R167, R167, R44, RZ, 0xc0, !PT ;  /* 0x0000002ca7a77212 */ /* 0x000fe200078ec0ff */
[C---:B------:R-:W-:Y:S02]  /*e8d0*/  HMMA.16816.F32 R24, R36.reuse, R40, R24 ;  /* 0x000000282418723c */ /* 0x040fe40000001818 */
[----:B------:R-:W-:Y:S01]  /*e8e0*/  FADD.FTZ R44, R248, R45 ;  /* 0x0000002df82c7221 */ /* 0x000fe20000010000 */
[----:B------:R-:W-:Y:S01]  /*e8f0*/  LOP3.LUT R166, R166, R3, RZ, 0xc0, !PT ;  /* 0x00000003a6a67212 */ /* 0x000fe200078ec0ff */
[----:B------:R-:W-:Y:S02]  /*e900*/  FADD.FTZ R3, R246, R52 ;  /* 0x00000034f6037221 */ /* 0x000fe40000010000 */
[----:B------:R-:W-:Y:S02]  /*e910*/  FADD.FTZ R45, R141, R2 ;  /* 0x000000028d2d7221 */ /* 0x000fe40000010000 */
[----:B------:R-:W-:Y:S01]  /*e920*/  FADD.FTZ R47, R249, R44 ;  /* 0x0000002cf92f7221 */ /* 0x000fe20000010000 */
[-C--:B------:R-:W-:Y:S01]  /*e930*/  HMMA.16816.F32 R28, R36, R42.reuse, R28 ;  /* 0x0000002a241c723c */ /* 0x080fe2000000181c */
[----:B------:R-:W2:Y:S02]  /*e940*/  LDSM.16.MT88.4 R36, [R206+0x5c00] ;  /* 0x005c0000ce24783b */ /* 0x000ea40000004200 */
[----:B------:R-:W-:Y:S02]  /*e950*/  FADD.FTZ R46, R245, R3 ;  /* 0x00000003f52e7221 */ /* 0x000fe40000010000 */
[----:B------:R-:W-:Y:S02]  /*e960*/  FADD.FTZ R44, R140, R0 ;  /* 0x000000008c2c7221 */ /* 0x000fe40000010000 */
[----:B------:R-:W-:Y:S01]  /*e970*/  FADD.FTZ R0, R147, R45 ;  /* 0x0000002d93007221 */ /* 0x000fe20000010000 */
[----:B------:R-:W-:Y:S01]  /*e980*/  HMMA.16816.F32 R32, R48, R42, R32 ;  /* 0x0000002a3020723c */ /* 0x000fe20000001820 */
[----:B------:R-:W-:Y:S03]  /*e990*/  FADD.FTZ R2, R241, R46 ;  /* 0x0000002ef1027221 */ /* 0x000fe60000010000 */
[----:B------:R-:W-:Y:S02]  /*e9a0*/  FADD.FTZ R40, R146, R44 ;  /* 0x0000002c92287221 */ /* 0x000fe40000010000 */
[----:B------:R-:W-:Y:S02]  /*e9b0*/  FADD.FTZ R41, R145, R0 ;  /* 0x0000000091297221 */ /* 0x000fe40000010000 */
[----:B------:R-:W-:Y:S04]  /*e9c0*/  FADD.FTZ R2, R240, R2 ;  /* 0x00000002f0027221 */ /* 0x000fe80000010000 */
[----:B------:R-:W-:Y:S02]  /*e9d0*/  FADD.FTZ R0, R144, R40 ;  /* 0x0000002890007221 */ /* 0x000fe40000010000 */
[----:B------:R-:W-:Y:S01]  /*e9e0*/  FADD.FTZ R40, R209, R41 ;  /* 0x00000029d1287221 */ /* 0x000fe20000010000 */
[-C--:B---3--:R-:W-:Y:S01]  /*e9f0*/  HMMA.16816.F32 R144, R168, R148.reuse, R4 ;  /* 0x00000094a890723c */ /* 0x088fe20000001804 */
[----:B------:R-:W-:Y:S01]  /*ea00*/  FADD.FTZ R2, R247, R2 ;  /* 0x00000002f7027221 */ /* 0x000fe20000010000 */
[----:B------:R1:W5:Y:S01]  /*ea10*/  LDL.LU R209, [R1+0x54] ;  /* 0x0000540001d17983 */ /* 0x0003620000300800 */
[----:B------:R-:W-:Y:S02]  /*ea20*/  FADD.FTZ R0, R208, R0 ;  /* 0x00000000d0007221 */ /* 0x000fe40000010000 */
[----:B------:R-:W-:Y:S01]  /*ea30*/  FADD.FTZ R41, R244, R2 ;  /* 0x00000002f4297221 */ /* 0x000fe20000010000 */
[----:B------:R1:W5:Y:S01]  /*ea40*/  LDL.LU R208, [R1+0x50] ;  /* 0x0000500001d07983 */ /* 0x0003620000300800 */
[----:B------:R-:W-:Y:S01]  /*ea50*/  FADD.FTZ R2, R207, R40 ;  /* 0x00000028cf027221 */ /* 0x000fe20000010000 */
[C---:B------:R-:W-:Y:S01]  /*ea60*/  HMMA.16816.F32 R140, R164.reuse, R148, R8 ;  /* 0x00000094a48c723c */ /* 0x040fe20000001808 */
[----:B------:R-:W-:Y:S01]  /*ea70*/  FADD.FTZ R0, R204, R0 ;  /* 0x00000000cc007221 */ /* 0x000fe20000010000 */
[----:B------:R1:W5:Y:S02]  /*ea80*/  LDL.LU R207, [R1+0x4c] ;  /* 0x00004c0001cf7983 */ /* 0x0003640000300800 */
[----:B------:R-:W-:Y:S02]  /*ea90*/  FADD.FTZ R3, R243, R47 ;  /* 0x0000002ff3037221 */ /* 0x000fe40000010000 */
[----:B------:R-:W-:Y:S01]  /*eaa0*/  FADD.FTZ R40, R80, R41 ;  /* 0x0000002950287221 */ /* 0x000fe20000010000 */
[----:B------:R1:W5:Y:S01]  /*eab0*/  LDL.LU R204, [R1+0x48] ;  /* 0x0000480001cc7983 */ /* 0x0003620000300800 */
[----:B------:R-:W-:Y:S01]  /*eac0*/  FADD.FTZ R3, R242, R3 ;  /* 0x00000003f2037221 */ /* 0x000fe20000010000 */
[-C--:B------:R-:W-:Y:S03]  /*ead0*/  HMMA.16816.F32 R152, R164, R150.reuse, R12 ;  /* 0x00000096a498723c */ /* 0x080fe6000000180c */
[----:B------:R-:W-:Y:S02]  /*eae0*/  FADD.FTZ R3, R251, R3 ;  /* 0x00000003fb037221 */ /* 0x000fe40000010000 */
[----:B------:R-:W-:Y:S02]  /*eaf0*/  FADD.FTZ R2, R72, R2 ;  /* 0x0000000248027221 */ /* 0x000fe40000010000 */
[----:B------:R-:W-:Y:S01]  /*eb00*/  FADD.FTZ R3, R250, R3 ;  /* 0x00000003fa037221 */ /* 0x000fe20000010000 */
[C---:B------:R-:W-:Y:S01]  /*eb10*/  HMMA.16816.F32 R148, R168.reuse, R150, R16 ;  /* 0x00000096a894723c */ /* 0x040fe20000001810 */
[----:B------:R-:W-:Y:S03]  /*eb20*/  FADD.FTZ R0, R74, R0 ;  /* 0x000000004a007221 */ /* 0x000fe60000010000 */
[----:B------:R-:W-:Y:S02]  /*eb30*/  FADD.FTZ R3, R81, R3 ;  /* 0x0000000351037221 */ /* 0x000fe40000010000 */
[----:B------:R-:W-:Y:S02]  /*eb40*/  FADD.FTZ R2, R73, R2 ;  /* 0x0000000249027221 */ /* 0x000fe40000010000 */
[----:B------:R-:W-:Y:S01]  /*eb50*/  FADD.FTZ R41, R82, R3 ;  /* 0x0000000352297221 */ /* 0x000fe20000010000 */
[-C--:B--2---:R-:W-:Y:S03]  /*eb60*/  HMMA.16816.F32 R160, R168, R36.reuse, R20 ;  /* 0x00000024a8a0723c */ /* 0x084fe60000001814 */
        /* <DEDUP_REMOVED lines=8> */
[-C--:B------:R-:W-:Y:S03]  /*ebf0*/  HMMA.16816.F32 R164, R164, R38.reuse, R28 ;  /* 0x00000026a4a4723c */ /* 0x080fe6000000181c */
        /* <DEDUP_REMOVED lines=49> */
[----:B------:R-:W-:Y:S02]  /*ef10*/  FADD.FTZ R232, R129, R4 ;  /* 0x0000000481e87221 */ /* 0x000fe40000010000 */
[----:B------:R-:W-:Y:S02]  /*ef20*/  FADD.FTZ R235, R131, R5 ;  /* 0x0000000583eb7221 */ /* 0x000fe40000010000 */
[----:B------:R-:W-:Y:S02]  /*ef30*/  FADD.FTZ R234, R139, R3 ;  /* 0x000000038bea7221 */ /* 0x000fe40000010000 */
[----:B------:R-:W-:Y:S02]  /*ef40*/  FADD.FTZ R233, R182, R2 ;  /* 0x00000002b6e97221 */ /* 0x000fe40000010000 */
[----:B------:R-:W-:Y:S02]  /*ef50*/  IMAD.MOV.U32 R217, RZ, RZ, R0 ;  /* 0x000000ffffd97224 */ /* 0x000fe400078e0000 */
[----:B------:R-:W-:Y:S02]  /*ef60*/  IMAD.MOV.U32 R135, RZ, RZ, R134 ;  /* 0x000000ffff877224 */ /* 0x000fe400078e0086 */
[----:B------:R-:W-:Y:S02]  /*ef70*/  IMAD.MOV.U32 R132, RZ, RZ, R137 ;  /* 0x000000ffff847224 */ /* 0x000fe400078e0089 */
[----:B------:R-:W-:Y:S02]  /*ef80*/  IMAD.MOV.U32 R3, RZ, RZ, R138 ;  /* 0x000000ffff037224 */ /* 0x000fe400078e008a */
[----:B------:R-:W-:Y:S01]  /*ef90*/  IMAD.MOV.U32 R133, RZ, RZ, R136 ;  /* 0x000000ffff857224 */ /* 0x000fe200078e0088 */
[----:B-1---5:R-:W-:-:S05]  /*efa0*/  @P0 BRA `(.L_x_291) ;  /* 0xffff9df000000947 */ /* 0x022fca000383ffff */
.L_x_290:
[----:B--2---:R-:W1:Y:S01]  /*efb0*/  SHFL.BFLY PT, R0, R235, 0x2, 0x1f ;  /* 0x0c401f00eb007f89 */ /* 0x004e6200000e0000 */
[----:B------:R-:W2:Y:S01]  /*efc0*/  S2UR UR6, SR_CTAID.Y ;  /* 0x00000000000679c3 */ /* 0x000ea20000002600 */
[----:B------:R-:W-:Y:S01]  /*efd0*/  UISETP.NE.AND UP0, UPT, UR19, -0x1, UPT ;  /* 0xffffffff1300788c */ /* 0x000fe2000bf05270 */
[----:B------:R-:W-:Y:S01]  /*efe0*/  BSSY B0, `(.L_x_294) ;  /* 0x00000ee000007945 */ /* 0x000fe20003800000 */
[----:B------:R-:W3:Y:S01]  /*eff0*/  SHFL.BFLY PT, R3, R234, 0x2, 0x1f ;  /* 0x0c401f00ea037f89 */ /* 0x000ee200000e0000 */
[----:B------:R-:W-:-:S02]  /*f000*/  ULDC.64 UR4, c[0x0][0x1e8] ;  /* 0x00007a0000047ab9 */ /* 0x000fc40000000a00 */
[----:B------:R-:W-:Y:S01]  /*f010*/  ULDC.U8 UR10, c[0x0][0x328] ;  /* 0x0000ca00000a7ab9 */ /* 0x000fe20000000000 */
[----:B------:R-:W4:Y:S01]  /*f020*/  SHFL.BFLY PT, R2, R232, 0x2, 0x1f ;  /* 0x0c401f00e8027f89 */ /* 0x000f2200000e0000 */
[----:B------:R-:W4:Y:S01]  /*f030*/  S2UR UR9, SR_CTAID.X ;  /* 0x00000000000979c3 */ /* 0x000f220000002500 */
[----:B------:R-:W-:Y:S02]  /*f040*/  UISETP.NE.AND UP3, UPT, UR10, URZ, UPT ;  /* 0x0000003f0a00728c */ /* 0x000fe4000bf65270 */
[----:B------:R-:W4:Y:S01]  /*f050*/  SHFL.BFLY PT, R4, R233, 0x2, 0x1f ;  /* 0x0c401f00e9047f89 */ /* 0x000f2200000e0000 */
[----:B------:R-:W-:Y:S02]  /*f060*/  @UP0 UIMAD.WIDE.U32 UR12, UR19, UR4, URZ ;  /* 0x00000004130c02a5 */ /* 0x000fe4000f8e003f */
[----:B------:R-:W-:Y:S01]  /*f070*/  ULDC UR8, c[0x0][0x214] ;  /* 0x0000850000087ab9 */ /* 0x000fe20000000800 */
[----:B------:R-:W4:Y:S01]  /*f080*/  S2R R25, SR_TID.X ;  /* 0x0000000000197919 */ /* 0x000f220000002100 */
[----:B------:R-:W-:-:S03]  /*f090*/  @UP0 UIMAD UR7, UR19, UR5, UR13 ;  /* 0x00000005130702a4 */ /* 0x000fc6000f8e020d */
[----:B------:R-:W-:Y:S01]  /*f0a0*/  ULDC.64 UR4, c[0x0][0x1e0] ;  /* 0x0000780000047ab9 */ /* 0x000fe20000000a00 */
[----:B-1----:R-:W-:Y:S01]  /*f0b0*/  FADD.FTZ R0, R0, R235 ;  /* 0x000000eb00007221 */ /* 0x002fe20000010000 */
[----:B--2---:R-:W-:Y:S02]  /*f0c0*/  @!UP0 USHF.R.S32.HI UR11, URZ, 0x1f, UR6 ;  /* 0x0000001f3f0b8899 */ /* 0x004fe40008011406 */
[----:B------:R-:W-:Y:S01]  /*f0d0*/  @!UP0 UIMAD.WIDE.U32 UR20, UR6, UR4, URZ ;  /* 0x00000004061482a5 */ /* 0x000fe2000f8e003f */
[----:B---3--:R-:W-:Y:S01]  /*f0e0*/  FADD.FTZ R3, R3, R234 ;  /* 0x000000ea03037221 */ /* 0x008fe20000010000 */
[----:B------:R-:W1:Y:S01]  /*f0f0*/  SHFL.BFLY PT, R7, R0, 0x1, 0x1f ;  /* 0x0c201f0000077f89 */ /* 0x000e6200000e0000 */
[----:B------:R-:W-:Y:S01]  /*f100*/  @!UP0 UIMAD UR11, UR11, UR4, URZ ;  /* 0x000000040b0b82a4 */ /* 0x000fe2000f8e023f */
[----:B----4-:R-:W-:Y:S02]  /*f110*/  FADD.FTZ R2, R2, R232 ;  /* 0x000000e802027221 */ /* 0x010fe40000010000 */
[----:B------:R-:W2:Y:S01]  /*f120*/  SHFL.BFLY PT, R6, R3, 0x1, 0x1f ;  /* 0x0c201f0003067f89 */ /* 0x000ea200000e0000 */
[----:B------:R-:W-:Y:S01]  /*f130*/  ULDC.U8 UR4, c[0x0][0x329] ;  /* 0x0000ca4000047ab9 */ /* 0x000fe20000000000 */
[----:B------:R-:W-:-:S02]  /*f140*/  FADD.FTZ R4, R4, R233 ;  /* 0x000000e904047221 */ /* 0x000fc40000010000 */
[----:B------:R-:W3:Y:S01]  /*f150*/  SHFL.BFLY PT, R8, R2, 0x1, 0x1f ;  /* 0x0c201f0002087f89 */ /* 0x000ee200000e0000 */
[----:B------:R-:W-:Y:S01]  /*f160*/  UISETP.NE.AND UP2, UPT, UR4, URZ, UPT ;  /* 0x0000003f0400728c */ /* 0x000fe2000bf45270 */
[----:B------:R-:W-:Y:S02]  /*f170*/  SHF.R.S32.HI R11, RZ, 0x1f, R25 ;  /* 0x0000001fff0b7819 */ /* 0x000fe40000011419 */
[----:B------:R-:W4:Y:S01]  /*f180*/  SHFL.BFLY PT, R5, R4, 0x1, 0x1f ;  /* 0x0c201f0004057f89 */ /* 0x000f2200000e0000 */
[----:B------:R-:W-:Y:S02]  /*f190*/  UISETP.EQ.AND UP3, UPT, UR4, URZ, UP3 ;  /* 0x0000003f0400728c */ /* 0x000fe40009f62270 */
[----:B------:R-:W-:Y:S02]  /*f1a0*/  @!UP0 UIMAD UR11, UR6, UR5, UR11 ;  /* 0x00000005060b82a4 */ /* 0x000fe4000f8e020b */
[----:B------:R-:W-:Y:S02]  /*f1b0*/  ULDC UR4, c[0x0][0x1c0] ;  /* 0x0000700000047ab9 */ /* 0x000fe40000000800 */
[----:B------:R-:W-:-:S02]  /*f1c0*/  ULDC UR5, c[0x0][0x234] ;  /* 0x00008d0000057ab9 */ /* 0x000fc40000000800 */
[----:B------:R-:W-:Y:S01]  /*f1d0*/  @!UP2 UISETP.NE.AND UP1, UPT, UR10, URZ, UPT ;  /* 0x0000003f0a00a28c */ /* 0x000fe2000bf25270 */
[----:B------:R-:W4:Y:S01]  /*f1e0*/  S2UR UR10, SR_CTAID.Z ;  /* 0x00000000000a79c3 */ /* 0x000f220000002700 */
[----:B------:R-:W-:Y:S01]  /*f1f0*/  @UP2 ULDC UR14, c[0x0][0x210] ;  /* 0x00008400000e2ab9 */ /* 0x000fe20000000800 */
[----:B-1----:R-:W-:Y:S01]  /*f200*/  FADD.FTZ R22, R0, R7 ;  /* 0x0000000700167221 */ /* 0x002fe20000010000 */
[----:B------:R-:W-:Y:S01]  /*f210*/  MOV R0, 0x3f800000 ;  /* 0x3f80000000007802 */ /* 0x000fe20000000f00 */
[----:B------:R-:W-:Y:S01]  /*f220*/  @UP2 UIMAD UR14, UR14, UR8, URZ ;  /* 0x000000080e0e22a4 */ /* 0x000fe2000f8e023f */
[----:B--2---:R-:W-:Y:S02]  /*f230*/  FADD.FTZ R21, R3, R6 ;  /* 0x0000000603157221 */ /* 0x004fe40000010000 */
[----:B------:R-:W-:Y:S01]  /*f240*/  FSETP.NE.FTZ.AND P3, PT, R22, RZ, PT ;  /* 0x000000ff1600720b */ /* 0x000fe20003f75000 */
[----:B------:R-:W-:Y:S01]  /*f250*/  @!UP2 USEL UR14, UR8, UR5, !UP1 ;  /* 0x00000005080ea287 */ /* 0x000fe2000c800000 */
[----:B------:R-:W-:Y:S01]  /*f260*/  MOV R3, 0x3f800000 ;  /* 0x3f80000000037802 */ /* 0x000fe20000000f00 */
[----:B---3--:R-:W-:Y:S01]  /*f270*/  FADD.FTZ R23, R2, R8 ;  /* 0x0000000802177221 */ /* 0x008fe20000010000 */
[----:B------:R-:W-:Y:S01]  /*f280*/  FSETP.NE.FTZ.AND P2, PT, R21, RZ, PT ;  /* 0x000000ff1500720b */ /* 0x000fe20003f55000 */
[----:B------:R-:W-:Y:S01]  /*f290*/  IMAD.MOV.U32 R2, RZ, RZ, 0x3f800000 ;  /* 0x3f800000ff027424 */ /* 0x000fe200078e00ff */
[----:B------:R-:W-:Y:S01]  /*f2a0*/  @UP2 UMOV UR13, 0x1 ;  /* 0x00000001000d2882 */ /* 0x000fe20000000000 */
[----:B----4-:R-:W-:Y:S01]  /*f2b0*/  FADD.FTZ R24, R4, R5 ;  /* 0x0000000504187221 */ /* 0x010fe20000010000 */
[----:B------:R-:W-:Y:S01]  /*f2c0*/  FSETP.NE.FTZ.AND P4, PT, R23, RZ, PT ;  /* 0x000000ff1700720b */ /* 0x000fe20003f95000 */
[----:B------:R-:W-:Y:S01]  /*f2d0*/  @!UP2 UIMAD UR13, UR14, UR4, URZ ;  /* 0x000000040e0da2a4 */ /* 0x000fe2000f8e023f */
[CC--:B------:R-:W-:Y:S01]  /*f2e0*/  LEA.HI R4, R11.reuse, R25.reuse, RZ, 0x2 ;  /* 0x000000190b047211 */ /* 0x0c0fe200078f10ff */
[----:B------:R-:W-:Y:S01]  /*f2f0*/  @UP3 UIMAD UR16, UR6, UR8, URZ ;  /* 0x00000008061032a4 */ /* 0x000fe2000f8e023f */
[----:B------:R-:W-:Y:S01]  /*f300*/  FSETP.NE.FTZ.AND P1, PT, R24, RZ, PT ;  /* 0x000000ff1800720b */ /* 0x000fe20003f35000 */
[----:B------:R-:W1:Y:S01]  /*f310*/  @P3 MUFU.RCP R3, R22 ;  /* 0x0000001600033308 */ /* 0x000e620000001000 */
[----:B------:R-:W-:Y:S01]  /*f320*/  MOV R5, 0x3f800000 ;  /* 0x3f80000000057802 */ /* 0x000fe20000000f00 */
[----:B------:R-:W-:Y:S01]  /*f330*/  @UP2 ULDC UR15, c[0x0][0x210] ;  /* 0x00008400000f2ab9 */ /* 0x000fe20000000800 */
[----:B------:R-:W-:Y:S01]  /*f340*/  LOP3.LUT R6, R4, 0xfffffffc, RZ, 0xc0, !PT ;  /* 0xfffffffc04067812 */ /* 0x000fe200078ec0ff */
[----:B------:R-:W-:Y:S01]  /*f350*/  UIMAD UR4, UR6, UR13, URZ ;  /* 0x0000000d060472a4 */ /* 0x000fe2000f8e023f */
[----:B------:R-:W-:Y:S01]  /*f360*/  SHF.R.S32.HI R4, RZ, 0x2, R4 ;  /* 0x00000002ff047819 */ /* 0x000fe20000011404 */
[----:B------:R-:W-:Y:S01]  /*f370*/  @!UP2 UMOV UR15, 0x1 ;  /* 0x00000001000fa882 */ /* 0x000fe20000000000 */
[-C--:B------:R-:W-:Y:S01]  /*f380*/  LEA.HI R11, R11, R25.reuse, RZ, 0x5 ;  /* 0x000000190b0b7211 */ /* 0x080fe200078f28ff */
[----:B------:R-:W2:Y:S01]  /*f390*/  @P2 MUFU.RCP R2, R21 ;  /* 0x0000001500022308 */ /* 0x000ea20000001000 */
[----:B------:R-:W-:Y:S01]  /*f3a0*/  IADD3 R25, -R6, R25, RZ ;  /* 0x0000001906197210 */ /* 0x000fe20007ffe1ff */
[----:B------:R-:W-:Y:S01]  /*f3b0*/  @UP3 USEL UR16, UR16, UR19, !UP0 ;  /* 0x0000001310103287 */ /* 0x000fe2000c000000 */
[----:B------:R-:W-:Y:S01]  /*f3c0*/  SHF.R.S32.HI R11, RZ, 0x5, R11 ;  /* 0x00000005ff0b7819 */ /* 0x000fe2000001140b */
[----:B------:R-:W-:-:S02]  /*f3d0*/  UIMAD UR9, UR9, UR15, URZ ;  /* 0x0000000f090972a4 */ /* 0x000fc4000f8e023f */
[----:B------:R-:W-:Y:S02]  /*f3e0*/  USEL UR4, UR4, URZ, !UP3 ;  /* 0x0000003f04047287 */ /* 0x000fe4000d800000 */
[----:B------:R-:W3:Y:S01]  /*f3f0*/  @P4 MUFU.RCP R0, R23 ;  /* 0x0000001700004308 */ /* 0x000ee20000001000 */
[----:B-1----:R-:W-:Y:S01]  /*f400*/  FMUL.FTZ R3, R3, c[0x0][0x2dc] ;  /* 0x0000b70003037a20 */ /* 0x002fe20000410000 */
[----:B------:R-:W-:Y:S02]  /*f410*/  USHF.L.U32 UR9, UR9, 0x7, URZ ;  /* 0x0000000709097899 */ /* 0x000fe4000800063f */
[----:B------:R-:W-:Y:S01]  /*f420*/  UIMAD UR14, UR10, UR14, UR4 ;  /* 0x0000000e0a0e72a4 */ /* 0x000fe2000f8e0204 */
[C---:B------:R-:W-:Y:S01]  /*f430*/  FMUL.FTZ R146, R3.reuse, R146 ;  /* 0x0000009203927220 */ /* 0x040fe20000410000 */
[----:B------:R-:W-:Y:S01]  /*f440*/  @!UP3 UMOV UR24, URZ ;  /* 0x0000003f0018bc82 */ /* 0x000fe20008000000 */
[C---:B------:R-:W-:Y:S01]  /*f450*/  FMUL.FTZ R18, R3.reuse, R147 ;  /* 0x0000009303127220 */ /* 0x040fe20000410000 */
[----:B------:R-:W1:Y:S01]  /*f460*/  @P1 MUFU.RCP R5, R24 ;  /* 0x0000001800051308 */ /* 0x000e620000001000 */
[C---:B------:R-:W-:Y:S01]  /*f470*/  FMUL.FTZ R150, R3.reuse, R150 ;  /* 0x0000009603967220 */ /* 0x040fe20000410000 */
[----:B------:R-:W-:Y:S01]  /*f480*/  @UP3 UMOV UR24, UR16 ;  /* 0x0000001000183c82 */ /* 0x000fe20008000000 */
[C---:B------:R-:W-:Y:S01]  /*f490*/  FMUL.FTZ R15, R3.reuse, R151 ;  /* 0x00000097030f7220 */ /* 0x040fe20000410000 */
[----:B------:R-:W-:Y:S01]  /*f4a0*/  F2FP.PACK_AB R18, R18, R146 ;  /* 0x000000921212723e */ /* 0x000fe200000000ff */
[C---:B------:R-:W-:Y:S01]  /*f4b0*/  FMUL.FTZ R162, R3.reuse, R162 ;  /* 0x000000a203a27220 */ /* 0x040fe20000410000 */
[----:B------:R-:W-:Y:S01]  /*f4c0*/  @!UP3 UMOV UR25, URZ ;  /* 0x0000003f0019bc82 */ /* 0x000fe20008000000 */
[----:B------:R-:W-:Y:S01]  /*f4d0*/  FMUL.FTZ R13, R3, R163 ;  /* 0x000000a3030d7220 */ /* 0x000fe20000410000 */
[----:B------:R-:W-:Y:S01]  /*f4e0*/  F2FP.PACK_AB R15, R15, R150 ;  /* 0x000000960f0f723e */ /* 0x000fe200000000ff */
[----:B--2---:R-:W-:Y:S01]  /*f4f0*/  FMUL.FTZ R2, R2, c[0x0][0x2dc] ;  /* 0x0000b70002027a20 */ /* 0x004fe20000410000 */
[----:B------:R-:W-:Y:S01]  /*f500*/  USHF.R.S32.HI UR4, URZ, 0x1f, UR9 ;  /* 0x0000001f3f047899 */ /* 0x000fe20008011409 */
[----:B------:R-:W-:Y:S01]  /*f510*/  FMUL.FTZ R170, R3, R170 ;  /* 0x000000aa03aa7220 */ /* 0x000fe20000410000 */
[----:B------:R-:W-:Y:S01]  /*f520*/  F2FP.PACK_AB R13, R13, R162 ;  /* 0x000000a20d0d723e */ /* 0x000fe200000000ff */
[----:B------:R-:W-:Y:S01]  /*f530*/  FMUL.FTZ R8, R3, R171 ;  /* 0x000000ab03087220 */ /* 0x000fe20000410000 */
[----:B------:R-:W-:Y:S01]  /*f540*/  SHF.R.S32.HI R3, RZ, 0x1f, R4 ;  /* 0x0000001fff037819 */ /* 0x000fe20000011404 */
[C---:B------:R-:W-:Y:S01]  /*f550*/  FMUL.FTZ R140, R2.reuse, R140 ;  /* 0x0000008c028c7220 */ /* 0x040fe20000410000 */
[----:B------:R-:W-:Y:S01]  /*f560*/  @UP3 USHF.R.S32.HI UR25, URZ, 0x1f, UR16 ;  /* 0x0000001f3f193899 */ /* 0x000fe20008011410 */
[----:B------:R-:W-:Y:S01]  /*f570*/  FMUL.FTZ R20, R2, R141 ;  /* 0x0000008d02147220 */ /* 0x000fe20000410000 */
[----:B------:R-:W-:Y:S01]  /*f580*/  F2FP.PACK_AB R8, R8, R170 ;  /* 0x000000aa0808723e */ /* 0x000fe200000000ff */
[C---:B------:R-:W-:Y:S01]  /*f590*/  FMUL.FTZ R152, R2.reuse, R152 ;  /* 0x0000009802987220 */ /* 0x040fe20000410000 */
[----:B------:R-:W-:Y:S01]  /*f5a0*/  USHF.R.S32.HI UR5, URZ, 0x1f, UR14 ;  /* 0x0000001f3f057899 */ /* 0x000fe2000801140e */
[----:B------:R-:W-:Y:S01]  /*f5b0*/  FMUL.FTZ R17, R2, R153 ;  /* 0x0000009902117220 */ /* 0x000fe20000410000 */
[----:B------:R-:W-:Y:S01]  /*f5c0*/  F2FP.PACK_AB R20, R20, R140 ;  /* 0x0000008c1414723e */ /* 0x000fe200000000ff */
[C---:B------:R-:W-:Y:S01]  /*f5d0*/  FMUL.FTZ R156, R2.reuse, R156 ;  /* 0x0000009c029c7220 */ /* 0x040fe20000410000 */
[----:B------:R-:W-:Y:S01]  /*f5e0*/  UIADD3 UR9, UP2, UP1, UR9, UR24, UR14 ;  /* 0x0000001809097290 */ /* 0x000fe2000f95e00e */
[C---:B------:R-:W-:Y:S01]  /*f5f0*/  FMUL.FTZ R12, R2.reuse, R157 ;  /* 0x0000009d020c7220 */ /* 0x040fe20000410000 */
[----:B------:R-:W-:Y:S01]  /*f600*/  F2FP.PACK_AB R17, R17, R152 ;  /* 0x000000981111723e */ /* 0x000fe200000000ff */
[C---:B------:R-:W-:Y:S01]  /*f610*/  FMUL.FTZ R164, R2.reuse, R164 ;  /* 0x000000a402a47220 */ /* 0x040fe20000410000 */
[----:B------:R-:W-:Y:S01]  /*f620*/  @!UP0 UIADD3 UR7, UR21, UR11, URZ ;  /* 0x0000000b15078290 */ /* 0x000fe2000fffe03f */
[----:B------:R-:W-:Y:S01]  /*f630*/  FMUL.FTZ R6, R2, R165 ;  /* 0x000000a502067220 */ /* 0x000fe20000410000 */
[----:B------:R-:W-:Y:S01]  /*f640*/  LEA.HI R2, R3, R4, RZ, 0x3 ;  /* 0x0000000403027211 */ /* 0x000fe200078f18ff */
[----:B---3--:R-:W-:Y:S01]  /*f650*/  FMUL.FTZ R0, R0, c[0x0][0x2dc] ;  /* 0x0000b70000007a20 */ /* 0x008fe20000410000 */
[----:B------:R-:W-:Y:S01]  /*f660*/  F2FP.PACK_AB R12, R12, R156 ;  /* 0x0000009c0c0c723e */ /* 0x000fe200000000ff */
[----:B------:R-:W-:Y:S01]  /*f670*/  UIADD3.X UR4, UR4, UR25, UR5, UP2, UP1 ;  /* 0x0000001904047290 */ /* 0x000fe200097e2405 */
[----:B------:R-:W-:Y:S01]  /*f680*/  LOP3.LUT R2, R2, 0xfffffff8, RZ, 0xc0, !PT ;  /* 0xfffffff802027812 */ /* 0x000fe200078ec0ff */
[----:B------:R-:W-:Y:S01]  /*f690*/  FMUL.FTZ R144, R0, R144 ;  /* 0x0000009000907220 */ /* 0x000fe20000410000 */
[----:B------:R-:W-:Y:S01]  /*f6a0*/  F2FP.PACK_AB R6, R6, R164 ;  /* 0x000000a40606723e */ /* 0x000fe200000000ff */
[C---:B------:R-:W-:Y:S01]  /*f6b0*/  FMUL.FTZ R19, R0.reuse, R145 ;  /* 0x0000009100137220 */ /* 0x040fe20000410000 */
[----:B------:R-:W-:Y:S01]  /*f6c0*/  @!UP0 UMOV UR12, UR20 ;  /* 0x00000014000c8c82 */ /* 0x000fe20008000000 */
[----:B------:R-:W-:-:S02]  /*f6d0*/  FMUL.FTZ R148, R0, R148 ;  /* 0x0000009400947220 */ /* 0x000fc40000410000 */
[C---:B------:R-:W-:Y:S01]  /*f6e0*/  FMUL.FTZ R16, R0.reuse, R149 ;  /* 0x0000009500107220 */ /* 0x040fe20000410000 */
[----:B------:R-:W-:Y:S01]  /*f6f0*/  F2FP.PACK_AB R19, R19, R144 ;  /* 0x000000901313723e */ /* 0x000fe200000000ff */
[C---:B------:R-:W-:Y:S02]  /*f700*/  FMUL.FTZ R160, R0.reuse, R160 ;  /* 0x000000a000a07220 */ /* 0x040fe40000410000 */
[----:B------:R-:W-:Y:S01]  /*f710*/  FMUL.FTZ R14, R0, R161 ;  /* 0x000000a1000e7220 */ /* 0x000fe20000410000 */
[----:B------:R-:W-:Y:S01]  /*f720*/  F2FP.PACK_AB R16, R16, R148 ;  /* 0x000000941010723e */ /* 0x000fe200000000ff */
[C---:B------:R-:W-:Y:S02]  /*f730*/  FMUL.FTZ R168, R0.reuse, R168 ;  /* 0x000000a800a87220 */ /* 0x040fe40000410000 */
[----:B------:R-:W-:Y:S01]  /*f740*/  FMUL.FTZ R9, R0, R169 ;  /* 0x000000a900097220 */ /* 0x000fe20000410000 */
[----:B------:R-:W-:Y:S01]  /*f750*/  F2FP.PACK_AB R14, R14, R160 ;  /* 0x000000a00e0e723e */ /* 0x000fe200000000ff */
[----:B-1----:R-:W-:-:S02]  /*f760*/  FMUL.FTZ R0, R5, c[0x0][0x2dc] ;  /* 0x0000b70005007a20 */ /* 0x002fc40000410000 */
[----:B------:R-:W-:Y:S01]  /*f770*/  IMAD.IADD R2, R4, 0x1, -R2 ;  /* 0x0000000104027824 */ /* 0x000fe200078e0a02 */
[----:B------:R-:W-:Y:S01]  /*f780*/  F2FP.PACK_AB R9, R9, R168 ;  /* 0x000000a80909723e */ /* 0x000fe200000000ff */
[C---:B------:R-:W-:Y:S02]  /*f790*/  FMUL.FTZ R142, R0.reuse, R142 ;  /* 0x0000008e008e7220 */ /* 0x040fe40000410000 */
        /* <DEDUP_REMOVED lines=9> */
[----:B------:R-:W-:Y:S02]  /*f830*/  LEA.HI R0, R2, R2, RZ, 0x1 ;  /* 0x0000000202007211 */ /* 0x000fe400078f08ff */
[----:B------:R-:W-:Y:S02]  /*f840*/  F2FP.PACK_AB R10, R10, R158 ;  /* 0x0000009e0a0a723e */ /* 0x000fe400000000ff */
[----:B------:R-:W-:Y:S02]  /*f850*/  SHF.R.S32.HI R7, RZ, 0x1, R0 ;  /* 0x00000001ff077819 */ /* 0x000fe40000011400 */
[----:B------:R-:W-:-:S02]  /*f860*/  LOP3.LUT R0, R0, 0x3fffffe, RZ, 0xc0, !PT ;  /* 0x03fffffe00007812 */ /* 0x000fc400078ec0ff */
[----:B------:R-:W-:Y:S02]  /*f870*/  SHF.L.U32 R4, R7, 0x6, RZ ;  /* 0x0000000607047819 */ /* 0x000fe400000006ff */
[----:B------:R-:W-:Y:S01]  /*f880*/  IADD3 R2, R2, -R0, RZ ;  /* 0x8000000002027210 */ /* 0x000fe20007ffe0ff */
[----:B------:R-:W-:Y:S01]  /*f890*/  IMAD R0, R11, 0x100, R25 ;  /* 0x000001000b007824 */ /* 0x000fe200078e0219 */
[----:B------:R-:W-:Y:S02]  /*f8a0*/  LOP3.LUT R4, R4, 0xc0, RZ, 0xc0, !PT ;  /* 0x000000c004047812 */ /* 0x000fe400078ec0ff */
[----:B------:R-:W-:Y:S02]  /*f8b0*/  LOP3.LUT R3, R7, 0x1, RZ, 0xc0, !PT ;  /* 0x0000000107037812 */ /* 0x000fe400078ec0ff */
[----:B------:R-:W-:Y:S02]  /*f8c0*/  LEA R0, R2, R0, 0x4 ;  /* 0x0000000002007211 */ /* 0x000fe400078e20ff */
[----:B------:R-:W-:Y:S01]  /*f8d0*/  LEA.HI R2, R4, R4, RZ, 0x1d ;  /* 0x0000000404027211 */ /* 0x000fe200078fe8ff */
[----:B------:R-:W-:Y:S01]  /*f8e0*/  IMAD.MOV.U32 R4, RZ, RZ, -0x10 ;  /* 0xfffffff0ff047424 */ /* 0x000fe200078e00ff */
[----:B------:R-:W-:-:S02]  /*f8f0*/  ISETP.NE.U32.AND P0, PT, R3, 0x1, PT ;  /* 0x000000010300780c */ /* 0x000fc40003f05070 */
[----:B------:R-:W-:Y:S02]  /*f900*/  LEA R0, R0, R2, 0x1 ;  /* 0x0000000200007211 */ /* 0x000fe400078e08ff */
[----:B------:R-:W-:Y:S02]  /*f910*/  SEL R4, R4, 0x10, !P0 ;  /* 0x0000001004047807 */ /* 0x000fe40004000000 */
[----:B------:R-:W-:Y:S02]  /*f920*/  LOP3.LUT P0, RZ, R7, 0x2, RZ, 0xc0, !PT ;  /* 0x0000000207ff7812 */ /* 0x000fe4000780c0ff */
[----:B------:R-:W-:Y:S02]  /*f930*/  SHF.L.U32 R0, R0, 0x1, RZ ;  /* 0x0000000100007819 */ /* 0x000fe400000006ff */
[----:B------:R-:W-:Y:S02]  /*f940*/  F2FP.PACK_AB R5, R5, R166 ;  /* 0x000000a60505723e */ /* 0x000fe400000000ff */
[C---:B------:R-:W-:Y:S01]  /*f950*/  IADD3 R3, R0.reuse, R4, RZ ;  /* 0x0000000400037210 */ /* 0x040fe20007ffe0ff */
[----:B------:R-:W-:Y:S01]  /*f960*/  STS [R0], R19 ;  /* 0x0000001300007388 */ /* 0x000fe20000000800 */
[----:B------:R-:W-:-:S03]  /*f970*/  IADD3 R2, R0, 0x20, RZ ;  /* 0x0000002000027810 */ /* 0x000fc60007ffe0ff */
[----:B------:R-:W-:Y:S02]  /*f980*/  STS [R0+0x200], R18 ;  /* 0x0002001200007388 */ /* 0x000fe40000000800 */
[----:B------:R-:W-:Y:S02]  /*f990*/  @P0 IADD3 R2, R0, -0x20, RZ ;  /* 0xffffffe000020810 */ /* 0x000fe40007ffe0ff */
[----:B------:R-:W-:Y:S04]  /*f9a0*/  STS [R3], R16 ;  /* 0x0000001003007388 */ /* 0x000fe80000000800 */
[----:B------:R1:W-:Y:S04]  /*f9b0*/  STS [R3+0x200], R15 ;  /* 0x0002000f03007388 */ /* 0x0003e80000000800 */
[----:B------:R-:W-:Y:S04]  /*f9c0*/  STS [R0+0x1000], R20 ;  /* 0x0010001400007388 */ /* 0x000fe80000000800 */
[----:B------:R2:W-:Y:S04]  /*f9d0*/  STS [R0+0x1200], R142 ;  /* 0x0012008e00007388 */ /* 0x0005e80000000800 */
[----:B------:R-:W-:Y:S04]  /*f9e0*/  STS [R3+0x1000], R17 ;  /* 0x0010001103007388 */ /* 0x000fe80000000800 */
[----:B------:R3:W-:Y:S04]  /*f9f0*/  STS [R3+0x1200], R154 ;  /* 0x0012009a03007388 */ /* 0x0007e80000000800 */
[----:B------:R4:W-:Y:S04]  /*fa00*/  STS [R2], R14 ;  /* 0x0000000e02007388 */ /* 0x0009e80000000800 */
[----:B------:R4:W-:Y:S04]  /*fa10*/  STS [R2+0x200], R13 ;  /* 0x0002000d02007388 */ /* 0x0009e80000000800 */
[----:B-1----:R-:W1:Y:S01]  /*fa20*/  S2R R15, SR_TID.X ;  /* 0x00000000000f7919 */ /* 0x002e620000002100 */
[----:B--2---:R-:W-:-:S02]  /*fa30*/  IMAD.IADD R0, R4, 0x1, R2 ;  /* 0x0000000104007824 */ /* 0x004fc400078e0202 */
[----:B------:R-:W-:Y:S03]  /*fa40*/  @P4 MUFU.LG2 R4, R23 ;  /* 0x0000001700044308 */ /* 0x000fe60000000c00 */
[----:B------:R2:W-:Y:S04]  /*fa50*/  STS [R0], R9 ;  /* 0x0000000900007388 */ /* 0x0005e80000000800 */
[----:B------:R-:W-:Y:S01]  /*fa60*/  STS [R0+0x200], R8 ;  /* 0x0002000800007388 */ /* 0x000fe20000000800 */
[----:B---3--:R-:W3:Y:S01]  /*fa70*/  @P2 MUFU.LG2 R3, R21 ;  /* 0x0000001500032308 */ /* 0x008ee20000000c00 */
[----:B----4-:R-:W-:Y:S02]  /*fa80*/  MOV R14, 0x7f800000 ;  /* 0x7f800000000e7802 */ /* 0x010fe40000000f00 */
[----:B------:R4:W-:Y:S01]  /*fa90*/  STS [R2+0x1000], R12 ;  /* 0x0010000c02007388 */ /* 0x0009e20000000800 */
[----:B------:R-:W-:-:S03]  /*faa0*/  MOV R13, 0x7f800000 ;  /* 0x7f800000000d7802 */ /* 0x000fc60000000f00 */
[----:B------:R4:W-:Y:S01]  /*fab0*/  STS [R2+0x1200], R10 ;  /* 0x0012000a02007388 */ /* 0x0009e20000000800 */
[----:B-1----:R-:W-:-:S03]  /*fac0*/  SHF.R.S32.HI R20, RZ, 0x1f, R15 ;  /* 0x0000001fff147819 */ /* 0x002fc6000001140f */
[----:B------:R-:W-:Y:S04]  /*fad0*/  STS [R0+0x1000], R6 ;  /* 0x0010000600007388 */ /* 0x000fe80000000800 */
[----:B------:R1:W-:Y:S01]  /*fae0*/  STS [R0+0x1200], R5 ;  /* 0x0012000500007388 */ /* 0x0003e20000000800 */
[----:B---3--:R-:W-:-:S03]  /*faf0*/  @P2 FMUL.FTZ R3, R3, 0.69314718246459960938 ;  /* 0x3f31721803032820 */ /* 0x008fc60000410000 */
[----:B------:R-:W-:Y:S01]  /*fb00*/  BAR.SYNC.DEFER_BLOCKING 0x0 ;  /* 0x0000000000007b1d */ /* 0x000fe20000010000 */
[----:B--2---:R-:W-:Y:S01]  /*fb10*/  MOV R9, 0x7f800000 ;  /* 0x7f80000000097802 */ /* 0x004fe20000000f00 */
[----:B----4-:R-:W-:Y:S02]  /*fb20*/  IMAD.MOV.U32 R12, RZ, RZ, 0x7f800000 ;  /* 0x7f800000ff0c7424 */ /* 0x010fe400078e00ff */
[----:B------:R-:W-:Y:S02]  /*fb30*/  @P2 FFMA.FTZ R12, R136, c[0x0][0x238], R3 ;  /* 0x00008e00880c2a23 */ /* 0x000fe40000010003 */
[----:B------:R-:W2:Y:S01]  /*fb40*/  @P3 MUFU.LG2 R2, R22 ;  /* 0x0000001600023308 */ /* 0x000ea20000000c00 */
[----:B-1----:R-:W-:-:S07]  /*fb50*/  LEA.HI R0, R20, R15, RZ, 0x5 ;  /* 0x0000000f14007211 */ /* 0x002fce00078f28ff */
[----:B------:R-:W1:Y:S01]  /*fb60*/  @P1 MUFU.LG2 R6, R24 ;  /* 0x0000001800061308 */ /* 0x000e620000000c00 */
[----:B------:R-:W-:Y:S01]  /*fb70*/  @P4 FMUL.FTZ R5, R4, 0.69314718246459960938 ;  /* 0x3f31721804054820 */ /* 0x000fe20000410000 */
[----:B------:R3:W4:Y:S01]  /*fb80*/  LDS.128 R16, [R221] ;  /* 0x00000000dd107984 */ /* 0x0007220000000c00 */
[----:B------:R-:W-:Y:S02]  /*fb90*/  LOP3.LUT R0, R0, 0xffffffe0, RZ, 0xc0, !PT ;  /* 0xffffffe000007812 */ /* 0x000fe400078ec0ff */
[----:B------:R-:W-:Y:S01]  /*fba0*/  @P4 FFMA.FTZ R13, R138, c[0x0][0x238], R5 ;  /* 0x00008e008a0d4a23 */ /* 0x000fe20000010005 */
[----:B------:R3:W3:Y:S01]  /*fbb0*/  LDS.128 R28, [R221+0x800] ;  /* 0x00080000dd1c7984 */ /* 0x0006e20000000c00 */
[----:B------:R-:W-:Y:S01]  /*fbc0*/  IADD3 R0, -R0, R15, RZ ;  /* 0x0000000f00007210 */ /* 0x000fe20007ffe1ff */
[----:B--2---:R-:W-:Y:S02]  /*fbd0*/  @P3 FMUL.FTZ R4, R2, 0.69314718246459960938 ;  /* 0x3f31721802043820 */ /* 0x004fe40000410000 */
[----:B------:R2:W2:Y:S01]  /*fbe0*/  LDS.128 R32, [R221+0x1000] ;  /* 0x00100000dd207984 */ /* 0x0004a20000000c00 */
[----:B------:R-:W-:Y:S01]  /*fbf0*/  LOP3.LUT P0, RZ, R0, 0x3, RZ, 0xc0, !PT ;  /* 0x0000000300ff7812 */ /* 0x000fe2000780c0ff */
[----:B------:R-:W-:-:S02]  /*fc00*/  @P3 FFMA.FTZ R14, R137, c[0x0][0x238], R4 ;  /* 0x00008e00890e3a23 */ /* 0x000fc40000010004 */
[----:B------:R2:W2:Y:S01]  /*fc10*/  LDS.128 R36, [R221+0x1800] ;  /* 0x00180000dd247984 */ /* 0x0004a20000000c00 */
[----:B-1----:R-:W-:-:S04]  /*fc20*/  @P1 FMUL.FTZ R2, R6, 0.69314718246459960938 ;  /* 0x3f31721806021820 */ /* 0x002fc80000410000 */
[----:B------:R-:W-:-:S05]  /*fc30*/  @P1 FFMA.FTZ R9, R134, c[0x0][0x238], R2 ;  /* 0x00008e0086091a23 */ /* 0x000fca0000010002 */
[----:B------:R-:W-:Y:S05]  /*fc40*/  @P0 BRA `(.L_x_295) ;  /* 0x0000027000000947 */ /* 0x000fea0003800000 */
[----:B------:R-:W-:Y:S02]  /*fc50*/  SHF.R.S32.HI R2, RZ, 0x1f, R11 ;  /* 0x0000001fff027819 */ /* 0x000fe4000001140b */
[----:B------:R-:W-:Y:S02]  /*fc60*/  SHF.R.S32.HI R3, RZ, 0x1f, R0 ;  /* 0x0000001fff037819 */ /* 0x000fe40000011400 */
[----:B------:R-:W-:Y:S02]  /*fc70*/  LEA.HI R2, R2, R11, RZ, 0x2 ;  /* 0x0000000b02027211 */ /* 0x000fe400078f10ff */
[----:B------:R-:W-:Y:S02]  /*fc80*/  LEA.HI R0, R3, R0, RZ, 0x2 ;  /* 0x0000000003007211 */ /* 0x000fe400078f10ff */
[----:B------:R-:W-:Y:S02]  /*fc90*/  LOP3.LUT R2, R2, 0xffffffc, RZ, 0xc0, !PT ;  /* 0x0ffffffc02027812 */ /* 0x000fe400078ec0ff */
[----:B------:R-:W-:-:S03]  /*fca0*/  SHF.R.S32.HI R0, RZ, 0x2, R0 ;  /* 0x00000002ff007819 */ /* 0x000fc60000011400 */
        /* <DEDUP_REMOVED lines=33> */
.L_x_295:
[----:B------:R-:W-:Y:S05]  /*fec0*/  BSYNC B0 ;  /* 0x0000000000007941 */ /* 0x000fea0003800000 */
.L_x_294:
[----:B-1--4-:R-:W4:Y:S04]  /*fed0*/  LDL.LU.64 R4, [R1+0x38] ;  /* 0x0000380001047983 */ /* 0x012f280000300a00 */
[----:B------:R-:W1:Y:S01]  /*fee0*/  S2R R8, SR_CTAID.Z ;  /* 0x0000000000087919 */ /* 0x000e620000002700 */
[----:B------:R-:W-:Y:S01]  /*fef0*/  LEA.HI R0, R20, R15, RZ, 0x2 ;  /* 0x0000000f14007211 */ /* 0x000fe200078f10ff */
[----:B------:R-:W-:-:S02]  /*ff00*/  USHF.R.S32.HI UR6, URZ, 0x1f, UR10 ;  /* 0x0000001f3f067899 */ /* 0x000fc4000801140a */
[----:B------:R3:W5:Y:S01]  /*ff10*/  LDL.64 R12, [R1+0x30] ;  /* 0x00003000010c7983 */ /* 0x0007620000100a00 */
[----:B------:R-:W-:Y:S01]  /*ff20*/  SHF.R.S32.HI R10, RZ, 0x2, R0 ;  /* 0x00000002ff0a7819 */ /* 0x000fe20000011400 */
[----:B------:R-:W-:Y:S01]  /*ff30*/  ULDC.64 UR4, c[0x0][0x1f0] ;  /* 0x00007c0000047ab9 */ /* 0x000fe20000000a00 */
[----:B------:R-:W-:Y:S01]  /*ff40*/  BSSY B0, `(.L_x_296) ;  /* 0x0000011000007945 */ /* 0x000fe20003800000 */
[----:B------:R-:W-:-:S04]  /*ff50*/  UIMAD UR4, UR6, UR4, URZ ;  /* 0x00000004060472a4 */ /* 0x000fc8000f8e023f */
[----:B------:R-:W-:Y:S01]  /*ff60*/  UIMAD UR4, UR10, UR5, UR4 ;  /* 0x000000050a0472a4 */ /* 0x000fe2000f8e0204 */
[----:B----4-:R-:W-:-:S04]  /*ff70*/  IADD3 R2, P0, R4, UR12, RZ ;  /* 0x0000000c04027c10 */ /* 0x010fc8000ff1e0ff */
[----:B------:R-:W-:Y:S02]  /*ff80*/  IADD3.X R3, R5, UR7, RZ, P0, !PT ;  /* 0x0000000705037c10 */ /* 0x000fe400087fe4ff */
[----:B------:R-:W-:-:S03]  /*ff90*/  ISETP.GE.AND P0, PT, R10, UR18, PT ;  /* 0x000000120a007c0c */ /* 0x000fc6000bf06270 */
[----:B-1----:R-:W-:-:S05]  /*ffa0*/  IMAD.WIDE.U32 R8, R8, c[0x0][0x1f0], R2 ;  /* 0x00007c0008087a25 */ /* 0x002fca00078e0002 */
[----:B------:R-:W-:-:S05]  /*ffb0*/  IADD3 R7, R9, UR4, RZ ;  /* 0x0000000409077c10 */ /* 0x000fca000fffe0ff */
[----:B------:R-:W-:Y:S05]  /*ffc0*/  @P0 BRA `(.L_x_297) ;  /* 0x0000008000000947 */ /* 0x000fea0003800000 */
[----:B---3--:R-:W-:Y:S01]  /*ffd0*/  MOV R6, R8 ;  /* 0x0000000800067202 */ /* 0x008fe20000000f00 */
[----:B-----5:R-:W-:-:S04]  /*ffe0*/  IMAD R0, R13, c[0x0][0x1e8], RZ ;  /* 0x00007a000d007a24 */ /* 0x020fc800078e02ff */
[----:B------:R-:W-:-:S04]  /*fff0*/  IMAD.WIDE.U32 R2, R12, c[0x0][0x1e8], R6 ;  /* 0x00007a000c027a25 */ /* 0x000fc800078e0006 */
[----:B------:R-:W-:Y:S01]  /*10000*/  IMAD R0, R12, c[0x0][0x1ec], R0 ;  /* 0x00007b000c007a24 */ /* 0x000fe200078e0200 */
[----:B------:R-:W-:-:S04]  /*10010*/  LEA R4, P0, R2, c[0x0][0x1d0], 0x1 ;  /* 0x0000740002047a11 */ /* 0x000fc800078008ff */
[----:B------:R-:W-:-:S04]  /*10020*/  IADD3 R0, R3, R0, RZ ;  /* 0x0000000003007210 */ /* 0x000fc80007ffe0ff */
[----:B------:R-:W-:-:S05]  /*10030*/  LEA.HI.X R5, R2, c[0x0][0x1d4], R0, 0x1, P0 ;  /* 0x0000750002057a11 */ /* 0x000fca00000f0c00 */
[----:B------:R1:W-:Y:S02]  /*10040*/  STG.E.128 [R4.64], R16 ;  /* 0x0000001004007986 */ /* 0x0003e4000c101d16 */
.L_x_297:
[----:B---3--:R-:W-:Y:S05]  /*10050*/  BSYNC B0 ;  /* 0x0000000000007941 */ /* 0x008fea0003800000 */
.L_x_296:
[----:B------:R-:W-:Y:S01]  /*10060*/  IADD3 R0, R10, 0x20, RZ ;  /* 0x000000200a007810 */ /* 0x000fe20007ffe0ff */
[----:B------:R-:W-:Y:S03]  /*10070*/  BSSY B0, `(.L_x_298) ;  /* 0x000000e000007945 */ /* 0x000fe60003800000 */
[----:B------:R-:W-:-:S13]  /*10080*/  ISETP.GE.AND P0, PT, R0, UR18, PT ;  /* 0x0000001200007c0c */ /* 0x000fda000bf06270 */
[----:B------:R-:W-:Y:S05]  /*10090*/  @P0 BRA `(.L_x_299) ;  /* 0x000000b000000947 */ /* 0x000fea0003800000 */
[----:B-1---5:R-:W-:Y:S01]  /*100a0*/  IADD3 R4, P0, R12, 0x20, RZ ;  /* 0x000000200c047810 */ /* 0x022fe20007f1e0ff */
        /* <DEDUP_REMOVED lines=10> */
.L_x_299:
[----:B------:R-:W-:Y:S05]  /*10150*/  BSYNC B0 ;  /* 0x0000000000007941 */ /* 0x000fea0003800000 */
.L_x_298:
[----:B------:R-:W3:Y:S01]  /*10160*/  LDL.LU R0, [R1+0x40] ;  /* 0x0000400001007983 */ /* 0x000ee20000300800 */
[----:B------:R-:W-:Y:S01]  /*10170*/  BSSY B0, `(.L_x_300) ;  /* 0x000000e000007945 */ /* 0x000fe20003800000 */
[----:B---3--:R-:W-:-:S13]  /*10180*/  ISETP.GE.AND P0, PT, R0, UR18, PT ;  /* 0x0000001200007c0c */ /* 0x008fda000bf06270 */
        /* <DEDUP_REMOVED lines=11> */
[----:B--2---:R1:W-:Y:S02]  /*10240*/  STG.E.128 [R4.64], R32 ;  /* 0x0000002004007986 */ /* 0x0043e4000c101d16 */
.L_x_301:
[----:B------:R-:W-:Y:S05]  /*10250*/  BSYNC B0 ;  /* 0x0000000000007941 */ /* 0x000fea0003800000 */
.L_x_300:
[----:B------:R-:W3:Y:S02]  /*10260*/  LDL.LU R0, [R1+0x44] ;  /* 0x0000440001007983 */ /* 0x000ee40000300800 */
[----:B---3--:R-:W-:-:S13]  /*10270*/  ISETP.GE.AND P0, PT, R0, UR18, PT ;  /* 0x0000001200007c0c */ /* 0x008fda000bf06270 */
[----:B------:R-:W-:Y:S05]  /*10280*/  @P0 EXIT ;  /* 0x000000000000094d */ /* 0x000fea0003800000 */
[----:B-----5:R-:W-:Y:S01]  /*10290*/  IADD3 R6, P0, R12, 0x60, RZ ;  /* 0x000000600c067810 */ /* 0x020fe20007f1e0ff */
        /* <DEDUP_REMOVED lines=9> */
[----:B--2---:R-:W-:Y:S01]  /*10330*/  STG.E.128 [R2.64], R36 ;  /* 0x0000002402007986 */ /* 0x004fe2000c101d16 */
[----:B------:R-:W-:Y:S05]  /*10340*/  EXIT ;  /* 0x000000000000794d */ /* 0x000fea0003800000 */
.L_x_286:
[----:B------:R-:W-:Y:S01]  /*10350*/  UISETP.NE.AND UP4, UPT, UR19, -0x1, UPT ;  /* 0xffffffff1300788c */ /* 0x000fe2000bf85270 */
[----:B------:R-:W-:Y:S01]  /*10360*/  LEA.HI R4, R30, R70, RZ, 0x2 ;  /* 0x000000461e047211 */ /* 0x000fe200078f10ff */
[----:B------:R-:W-:Y:S01]  /*10370*/  ULDC.U8 UR12, c[0x0][0x329] ;  /* 0x0000ca40000c7ab9 */ /* 0x000fe20000000000 */
[----:B------:R-:W2:Y:S01]  /*10380*/  S2R R2, SR_CTAID.Z ;  /* 0x0000000000027919 */ /* 0x000ea20000002700 */
[----:B------:R-:W-:Y:S01]  /*10390*/  ULDC.U8 UR13, c[0x0][0x328] ;  /* 0x0000ca00000d7ab9 */ /* 0x000fe20000000000 */
[----:B------:R-:W-:Y:S01]  /*103a0*/  LOP3.LUT R0, R4, 0x1ffffffc, RZ, 0xc0, !PT ;  /* 0x1ffffffc04007812 */ /* 0x000fe200078ec0ff */
[----:B------:R-:W-:Y:S01]  /*103b0*/  UISETP.NE.AND UP3, UPT, UR12, URZ, UPT ;  /* 0x0000003f0c00728c */ /* 0x000fe2000bf65270 */
[----:B------:R-:W-:Y:S01]  /*103c0*/  SHF.R.S32.HI R4, RZ, 0x2, R4 ;  /* 0x00000002ff047819 */ /* 0x000fe20000011404 */
[----:B------:R-:W-:Y:S01]  /*103d0*/  UISETP.NE.AND UP2, UPT, UR13, URZ, UPT ;  /* 0x0000003f0d00728c */ /* 0x000fe2000bf45270 */
[----:B------:R-:W-:Y:S01]  /*103e0*/  BSSY B0, `(.L_x_302) ;  /* 0x000003d000007945 */ /* 0x000fe20003800000 */
[----:B------:R-:W-:Y:S01]  /*103f0*/  ULDC.64 UR4, c[0x0][0x1e0] ;  /* 0x0000780000047ab9 */ /* 0x000fe20000000a00 */
[----:B------:R-:W-:Y:S01]  /*10400*/  IMAD.IADD R0, R70, 0x1, -R0 ;  /* 0x0000000146007824 */ /* 0x000fe200078e0a00 */
[----:B------:R-:W-:Y:S01]  /*10410*/  @!UP4 USHF.R.S32.HI UR14, URZ, 0x1f, UR9 ;  /* 0x0000001f3f0ec899 */ /* 0x000fe20008011409 */
[----:B------:R-:W-:Y:S01]  /*10420*/  SHF.R.S32.HI R5, RZ, 0x1f, R4 ;  /* 0x0000001fff057819 */ /* 0x000fe20000011404 */
[----:B------:R-:W-:Y:S01]  /*10430*/  USHF.R.S32.HI UR15, URZ, 0x1f, UR8 ;  /* 0x0000001f3f0f7899 */ /* 0x000fe20008011408 */
[----:B------:R-:W-:Y:S01]  /*10440*/  IMAD.SHL.U32 R0, R0, 0x8, RZ ;  /* 0x0000000800007824 */ /* 0x000fe200078e00ff */
[----:B------:R-:W-:-:S02]  /*10450*/  @!UP4 UIMAD UR14, UR14, UR4, URZ ;  /* 0x000000040e0ec2a4 */ /* 0x000fc4000f8e023f */
[----:B------:R-:W-:Y:S01]  /*10460*/  UISETP.EQ.AND UP2, UPT, UR12, URZ, UP2 ;  /* 0x0000003f0c00728c */ /* 0x000fe20009742270 */
[----:B------:R3:W4:Y:S01]  /*10470*/  R2UR UR12, R14 ;  /* 0x000000000e0c73c2 */ /* 0x00072200000e0000 */
[----:B------:R-:W-:Y:S02]  /*10480*/  @!UP4 UIMAD.WIDE.U32 UR16, UR9, UR4, URZ ;  /* 0x000000040910c2a5 */ /* 0x000fe4000f8e003f */
[----:B------:R-:W-:Y:S02]  /*10490*/  @!UP4 UIMAD UR14, UR9, UR5, UR14 ;  /* 0x00000005090ec2a4 */ /* 0x000fe4000f8e020e */
[----:B------:R-:W-:Y:S02]  /*104a0*/  ULDC.64 UR6, c[0x0][0x1e8] ;  /* 0x00007a0000067ab9 */ /* 0x000fe40000000a00 */
[----:B------:R-:W-:Y:S02]  /*104b0*/  ULDC.64 UR4, c[0x0][0x1f0] ;  /* 0x00007c0000047ab9 */ /* 0x000fe40000000a00 */
[----:B------:R-:W-:-:S02]  /*104c0*/  UIMAD UR4, UR15, UR4, URZ ;  /* 0x000000040f0472a4 */ /* 0x000fc4000f8e023f */
[----:B------:R-:W-:Y:S02]  /*104d0*/  @!UP3 UISETP.NE.AND UP1, UPT, UR13, URZ, UPT ;  /* 0x0000003f0d00b28c */ /* 0x000fe4000bf25270 */
[----:B------:R-:W-:Y:S02]  /*104e0*/  ULDC UR11, c[0x0][0x214] ;  /* 0x00008500000b7ab9 */ /* 0x000fe40000000800 */
[----:B------:R-:W-:Y:S02]  /*104f0*/  @UP3 ULDC UR15, c[0x0][0x210] ;  /* 0x00008400000f3ab9 */ /* 0x000fe40000000800 */
[----:B------:R-:W-:Y:S02]  /*10500*/  @UP4 UIMAD.WIDE.U32 UR20, UR19, UR6, URZ ;  /* 0x00000006131442a5 */ /* 0x000fe4000f8e003f */
[----:B------:R-:W-:Y:S02]  /*10510*/  ULDC UR10, c[0x0][0x234] ;  /* 0x00008d00000a7ab9 */ /* 0x000fe40000000800 */
[----:B------:R-:W-:-:S02]  /*10520*/  @UP3 UIMAD UR15, UR15, UR11, URZ ;  /* 0x0000000b0f0f32a4 */ /* 0x000fc4000f8e023f */
[----:B------:R-:W-:Y:S01]  /*10530*/  UISETP.NE.OR UP0, UPT, UR19, -0x1, !UP2 ;  /* 0xffffffff1300788c */ /* 0x000fe2000d705670 */
[----:B---3--:R-:W-:Y:S01]  /*10540*/  IADD3 R14, -R14, UR18, RZ ;  /* 0x000000120e0e7c10 */ /* 0x008fe2000fffe1ff */
[----:B------:R-:W-:Y:S02]  /*10550*/  @!UP3 USEL UR15, UR11, UR10, !UP1 ;  /* 0x0000000a0b0fb287 */ /* 0x000fe4000c800000 */
[----:B------:R-:W-:Y:S02]  /*10560*/  ULDC UR6, c[0x0][0x1c0] ;  /* 0x0000700000067ab9 */ /* 0x000fe40000000800 */
[----:B------:R-:W-:Y:S02]  /*10570*/  @UP3 UMOV UR24, 0x1 ;  /* 0x0000000100183882 */ /* 0x000fe40000000000 */
[----:B------:R-:W-:Y:S02]  /*10580*/  @UP4 UIMAD UR7, UR19, UR7, UR21 ;  /* 0x00000007130742a4 */ /* 0x000fe4000f8e0215 */
[----:B------:R-:W-:-:S02]  /*10590*/  @!UP3 UIMAD UR24, UR15, UR6, URZ ;  /* 0x000000060f18b2a4 */ /* 0x000fc4000f8e023f */
[----:B------:R-:W-:Y:S02]  /*105a0*/  @!UP4 UMOV UR20, UR16 ;  /* 0x000000100014cc82 */ /* 0x000fe40008000000 */
[----:B------:R-:W-:Y:S01]  /*105b0*/  @!UP4 UIADD3 UR7, UR17, UR14, URZ ;  /* 0x0000000e1107c290 */ /* 0x000fe2000fffe03f */
[C---:B-1----:R-:W-:Y:S01]  /*105c0*/  IADD3 R8, P0, R0.reuse, UR20, RZ ;  /* 0x0000001400087c10 */ /* 0x042fe2000ff1e0ff */
[----:B------:R-:W-:Y:S02]  /*105d0*/  UIMAD UR24, UR9, UR24, URZ ;  /* 0x00000018091872a4 */ /* 0x000fe4000f8e023f */
[----:B------:R-:W-:Y:S02]  /*105e0*/  @!UP0 UIMAD UR19, UR9, UR11, URZ ;  /* 0x0000000b091382a4 */ /* 0x000fe4000f8e023f */
[----:B------:R-:W-:Y:S01]  /*105f0*/  LEA.HI.X.SX32 R9, R0, UR7, 0x1, P0 ;  /* 0x0000000700097c11 */ /* 0x000fe200080f0eff */
[----:B------:R-:W-:Y:S01]  /*10600*/  @UP3 ULDC UR21, c[0x0][0x210] ;  /* 0x0000840000153ab9 */ /* 0x000fe20000000800 */
[----:B------:R-:W-:Y:S01]  /*10610*/  ISETP.GE.AND P0, PT, R4, R14, PT ;  /* 0x0000000e0400720c */ /* 0x000fe20003f06270 */
[----:B------:R-:W-:-:S02]  /*10620*/  USEL UR24, UR24, URZ, !UP2 ;  /* 0x0000003f18187287 */ /* 0x000fc4000d000000 */
[----:B------:R-:W-:Y:S01]  /*10630*/  @!UP3 UMOV UR21, 0x1 ;  /* 0x000000010015b882 */ /* 0x000fe20000000000 */
[----:B--2---:R-:W-:Y:S01]  /*10640*/  IMAD.WIDE.U32 R8, R2, c[0x0][0x1f0], R8 ;  /* 0x00007c0002087a25 */ /* 0x004fe200078e0008 */
[----:B----4-:R-:W-:Y:S02]  /*10650*/  UIMAD UR12, UR12, UR21, URZ ;  /* 0x000000150c0c72a4 */ /* 0x010fe4000f8e023f */
[----:B------:R-:W-:Y:S01]  /*10660*/  UIMAD UR24, UR8, UR15, UR24 ;  /* 0x0000000f081872a4 */ /* 0x000fe2000f8e0218 */
[----:B------:R-:W-:Y:S01]  /*10670*/  IMAD.WIDE R2, R205, 0x80, R4 ;  /* 0x00000080cd027825 */ /* 0x000fe200078e0204 */
[----:B------:R-:W-:Y:S02]  /*10680*/  @!UP2 UMOV UR26, URZ ;  /* 0x0000003f001aac82 */ /* 0x000fe40008000000 */
[----:B------:R-:W-:Y:S02]  /*10690*/  @UP2 UMOV UR26, UR19 ;  /* 0x00000013001a2c82 */ /* 0x000fe40008000000 */
[----:B------:R-:W-:-:S02]  /*106a0*/  UIMAD UR4, UR8, UR5, UR4 ;  /* 0x00000005080472a4 */ /* 0x000fc4000f8e0204 */
[----:B------:R-:W-:Y:S02]  /*106b0*/  @!UP2 UMOV UR27, URZ ;  /* 0x0000003f001bac82 */ /* 0x000fe40008000000 */
[----:B------:R-:W-:Y:S02]  /*106c0*/  USHF.R.S32.HI UR6, URZ, 0x1f, UR12 ;  /* 0x0000001f3f067899 */ /* 0x000fe4000801140c */
[----:B------:R-:W-:Y:S01]  /*106d0*/  @UP2 USHF.R.S32.HI UR27, URZ, 0x1f, UR19 ;  /* 0x0000001f3f1b2899 */ /* 0x000fe20008011413 */
[----:B------:R-:W-:Y:S01]  /*106e0*/  IADD3 R7, R9, UR4, RZ ;  /* 0x0000000409077c10 */ /* 0x000fe2000fffe0ff */
        /* <DEDUP_REMOVED lines=12> */
.L_x_303:
[----:B------:R-:W-:Y:S05]  /*107b0*/  BSYNC B0 ;  /* 0x0000000000007941 */ /* 0x000fea0003800000 */
.L_x_302:
        /* <DEDUP_REMOVED lines=15> */
.L_x_305:
[----:B------:R-:W-:Y:S05]  /*108b0*/  BSYNC B0 ;  /* 0x0000000000007941 */ /* 0x000fea0003800000 */
.L_x_304:
        /* <DEDUP_REMOVED lines=15> */
.L_x_307:
[----:B------:R-:W-:Y:S05]  /*109b0*/  BSYNC B0 ;  /* 0x0000000000007941 */ /* 0x000fea0003800000 */
.L_x_306:
        /* <DEDUP_REMOVED lines=14> */
.L_x_309:
[----:B------:R-:W-:Y:S05]  /*10aa0*/  BSYNC B0 ;  /* 0x0000000000007941 */ /* 0x000fea0003800000 */
.L_x_308:
[----:B------:R-:W-:-:S04]  /*10ab0*/  LOP3.LUT P6, RZ, R70, 0x3, RZ, 0xc0, !PT ;  /* 0x0000000346ff7812 */ /* 0x000fc800078cc0ff */
[-C--:B------:R-:W-:Y:S02]  /*10ac0*/  ISETP.GE.OR P5, PT, R4, R14.reuse, P6 ;  /* 0x0000000e0400720c */ /* 0x080fe400037a6670 */
[-C--:B------:R-:W-:Y:S02]  /*10ad0*/  ISETP.GE.OR P4, PT, R16, R14.reuse, P6 ;  /* 0x0000000e1000720c */ /* 0x080fe40003786670 */
[-C--:B------:R-:W-:Y:S02]  /*10ae0*/  ISETP.GE.OR P3, PT, R15, R14.reuse, P6 ;  /* 0x0000000e0f00720c */ /* 0x080fe40003766670 */
[----:B------:R-:W-:-:S07]  /*10af0*/  ISETP.GE.OR P6, PT, R10, R14, P6 ;  /* 0x0000000e0a00720c */ /* 0x000fce00037c6670 */
[----:B------:R-:W-:Y:S02]  /*10b00*/  @!P5 IMAD R4, R4, UR21, RZ ;  /* 0x000000150404dc24 */ /* 0x000fe4000f8e02ff */
[----:B--2---:R-:W-:Y:S02]  /*10b10*/  @!P4 IMAD R2, R16, UR21, RZ ;  /* 0x000000151002cc24 */ /* 0x004fe4000f8e02ff */
[----:B------:R-:W-:Y:S01]  /*10b20*/  @!P3 IMAD R3, R15, UR21, RZ ;  /* 0x000000150f03bc24 */ /* 0x000fe2000f8e02ff */
[----:B------:R-:W-:Y:S02]  /*10b30*/  @!P5 IADD3 R0, P0, R4, UR12, RZ ;  /* 0x0000000c0400dc10 */ /* 0x000fe4000ff1e0ff */
[----:B------:R-:W-:Y:S02]  /*10b40*/  @!P4 IADD3 R5, P1, R2, UR12, RZ ;  /* 0x0000000c0205cc10 */ /* 0x000fe4000ff3e0ff */
[----:B------:R-:W-:Y:S02]  /*10b50*/  @!P5 LEA.HI.X.SX32 R4, R4, UR6, 0x1, P0 ;  /* 0x000000060404dc11 */ /* 0x000fe400080f0eff */
[----:B------:R-:W-:-:S02]  /*10b60*/  @!P5 LEA R6, P2, R0, c[0x0][0x200], 0x2 ;  /* 0x000080000006da11 */ /* 0x000fc400078410ff */
[----:B------:R-:W-:Y:S02]  /*10b70*/  @!P3 IADD3 R8, P0, R3, UR12, RZ ;  /* 0x0000000c0308bc10 */ /* 0x000fe4000ff1e0ff */
[----:B------:R-:W-:Y:S02]  /*10b80*/  @!P4 LEA.HI.X.SX32 R9, R2, UR6, 0x1, P1 ;  /* 0x000000060209cc11 */ /* 0x000fe400088f0eff */
[----:B------:R-:W-:Y:S01]  /*10b90*/  @!P5 LEA.HI.X R7, R0, c[0x0][0x204], R4, 0x2, P2 ;  /* 0x000081000007da11 */ /* 0x000fe200010f1404 */
[----:B------:R-:W-:Y:S01]  /*10ba0*/  @!P3 IMAD.MOV.U32 R0, RZ, RZ, 0x7f800000 ;  /* 0x7f800000ff00b424 */ /* 0x000fe200078e00ff */
[----:B------:R-:W-:Y:S02]  /*10bb0*/  @!P4 LEA R4, P1, R5, c[0x0][0x200], 0x2 ;  /* 0x000080000504ca11 */ /* 0x000fe400078210ff */
[----:B------:R-:W-:Y:S02]  /*10bc0*/  @!P3 LEA.HI.X.SX32 R3, R3, UR6, 0x1, P0 ;  /* 0x000000060303bc11 */ /* 0x000fe400080f0eff */
        /* <DEDUP_REMOVED lines=9> */
[----:B--2---:R-:W-:-:S05]  /*10c60*/  IMAD R0, R10, UR21, RZ ;  /* 0x000000150a007c24 */ /* 0x004fca000f8e02ff */
[----:B------:R-:W-:-:S04]  /*10c70*/  IADD3 R3, P0, R0, UR12, RZ ;  /* 0x0000000c00037c10 */ /* 0x000fc8000ff1e0ff */
[----:B------:R-:W-:Y:S02]  /*10c80*/  LEA.HI.X.SX32 R0, R0, UR6, 0x1, P0 ;  /* 0x0000000600007c11 */ /* 0x000fe400080f0eff */
[----:B------:R-:W-:-:S04]  /*10c90*/  LEA R2, P0, R3, c[0x0][0x200], 0x2 ;  /* 0x0000800003027a11 */ /* 0x000fc800078010ff */
[----:B------:R-:W-:Y:S01]  /*10ca0*/  LEA.HI.X R3, R3, c[0x0][0x204], R0, 0x2, P0 ;  /* 0x0000810003037a11 */ /* 0x000fe200000f1400 */
[----:B------:R-:W-:-:S05]  /*10cb0*/  IMAD.MOV.U32 R0, RZ, RZ, 0x7f800000 ;  /* 0x7f800000ff007424 */ /* 0x000fca00078e00ff */
[----:B------:R-:W-:Y:S01]  /*10cc0*/  STG.E [R2.64], R0 ;  /* 0x0000000002007986 */ /* 0x000fe2000c101916 */
[----:B------:R-:W-:Y:S05]  /*10cd0*/  EXIT ;  /* 0x000000000000794d */ /* 0x000fea0003800000 */
.L_x_310:
        /* <DEDUP_REMOVED lines=10> */
.L_x_1131:


//--------------------- .text._ZN5flash16flash_fwd_kernelI23Flash_fwd_kernel_traitsILi32ELi128ELi128ELi4ELb0ELb0EN7cutlass6half_tE19Flash_kernel_traitsILi32ELi128ELi128ELi4ES3_EELb0ELb0ELb0ELb0ELb0ELb1ELb1ELb0EEEvNS_16Flash_fwd_paramsE --------------------------
	.section	.text._ZN5flash16flash_fwd_kernelI23Flash_fwd_kernel_traitsILi32ELi128ELi128ELi4ELb0ELb0EN7cutlass6half_tE19Flash_kernel_traitsILi32ELi128ELi128ELi4ES3_EELb0ELb0ELb0ELb0ELb0ELb1ELb1ELb0EEEvNS_16Flash_fwd_paramsE,"ax",@progbits
	.sectioninfo	@"SHI_REGISTERS=255"
	.align	128
        .global         _ZN5flash16flash_fwd_kernelI23Flash_fwd_kernel_traitsILi32ELi128ELi128ELi4ELb0ELb0EN7cutlass6half_tE19Flash_kernel_traitsILi32ELi128ELi128ELi4ES3_EELb0ELb0ELb0ELb0ELb0ELb1ELb1ELb0EEEvNS_16Flash_fwd_paramsE
        .type           _ZN5flash16flash_fwd_kernelI23Flash_fwd_kernel_traitsILi32ELi128ELi128ELi4ELb0ELb0EN7cutlass6half_tE19Flash_kernel_traitsILi32ELi128ELi128ELi4ES3_EELb0ELb0ELb0ELb0ELb0ELb1ELb1ELb0EEEvNS_16Flash_fwd_paramsE,@function
        .size           _ZN5flash16flash_fwd_kernelI23Flash_fwd_kernel_traitsILi32ELi128ELi128ELi4ELb0ELb0EN7cutlass6half_tE19Flash_kernel_traitsILi32ELi128ELi128ELi4ES3_EELb0ELb0ELb0ELb0ELb0ELb1ELb1ELb0EEEvNS_16Flash_fwd_paramsE,(.L_x_1132 - _ZN5flash16flash_fwd_kernelI23Flash_fwd_kernel_traitsILi32ELi128ELi128ELi4ELb0ELb0EN7cutlass6half_tE19Flash_kernel_traitsILi32ELi128ELi128ELi4ES3_EELb0ELb0ELb0ELb0ELb0ELb1ELb1ELb0EEEvNS_16Flash_fwd_paramsE)
        .other          _ZN5flash16flash_fwd_kernelI23Flash_fwd_kernel_traitsILi32ELi128ELi128ELi4ELb0ELb0EN7cutlass6half_tE19Flash_kernel_traitsILi32ELi128ELi128ELi4ES3_EELb0ELb0ELb0ELb0ELb0ELb1ELb1ELb0EEEvNS_16Flash_fwd_paramsE,@"STO_CUDA_ENTRY STV_DEFAULT"
_ZN5flash16flash_fwd_kernelI23Flash_fwd_kernel_traitsILi32ELi128ELi128ELi4ELb0ELb0EN7cutlass6half_tE19Flash_kernel_traitsILi32ELi128ELi128ELi4ES3_EELb0ELb0ELb0ELb0ELb0ELb1ELb1ELb0EEEvNS_16Flash_fwd_paramsE:
.text._ZN5flash16flash_fwd_kernelI23Flash_fwd_kernel_traitsILi32ELi128ELi128ELi4ELb0ELb0EN7cutlass6half_tE19Flash_kernel_traitsILi32ELi128ELi128ELi4ES3_EELb0ELb0ELb0ELb0ELb0ELb1ELb1ELb0EEEvNS_16Flash_fwd_paramsE:
[----:B------:R-:W-:Y:S02]  /*0000*/  MOV R1, c[0x0][0x28] ;  /* 0x00000a0000017a02 */ /* 0x000fe40000000f00 */
[----:B------:R-:W1:Y:S01]  /*0010*/  S2R R12, SR_CTAID.Y ;  /* 0x00000000000c7919 */ /* 0x000e620000002600 */
[----:B------:R-:W2:Y:S01]  /*0020*/  LDC.U8 R0, c[0x0][0x312] ;  /* 0x0000c480ff007b82 */ /* 0x000ea20000000000 */
[----:B------:R-:W-:Y:S01]  /*0030*/  ISETP.NE.U32.AND P2, PT, RZ, c[0x0][0x240], PT ;  /* 0x00009000ff007a0c */ /* 0x000fe20003f45070 */
[----:B------:R-:W-:Y:S01]  /*0040*/  IMAD.MOV.U32 R7, RZ, RZ, 0x4 ;  /* 0x00000004ff077424 */ /* 0x000fe200078e00ff */
[----:B------:R-:W-:Y:S01]  /*0050*/  ULDC.64 UR8, c[0x0][0x118] ;  /* 0x0000460000087ab9 */ /* 0x000fe20000000a00 */
[----:B------:R-:W-:Y:S01]  /*0060*/  IMAD.MOV.U32 R9, RZ, RZ, -0x1 ;  /* 0xffffffffff097424 */ /* 0x000fe200078e00ff */
[----:B------:R-:W-:Y:S02]  /*0070*/  ISETP.NE.AND.EX P2, PT, RZ, c[0x0][0x244], PT, P2 ;  /* 0x00009100ff007a0c */ /* 0x000fe40003f45320 */
[----:B------:R-:W-:Y:S02]  /*0080*/  ISETP.EQ.U32.AND P1, PT, RZ, c[0x0][0x248], PT ;  /* 0x00009200ff007a0c */ /* 0x000fe40003f22070 */
[----:B------:R-:W-:Y:S01]  /*0090*/  ISETP.NE.U32.AND P0, PT, RZ, c[0x0][0x250], PT ;  /* 0x00009400ff007a0c */ /* 0x000fe20003f05070 */
[----:B------:R-:W-:Y:S01]  /*00a0*/  IMAD.MOV.U32 R8, RZ, RZ, -0x1 ;  /* 0xffffffffff087424 */ /* 0x000fe200078e00ff */
[----:B------:R-:W-:-:S02]  /*00b0*/  IADD3 R1, R1, -0x60, RZ ;  /* 0xffffffa001017810 */ /* 0x000fc40007ffe0ff */
[----:B------:R-:W-:Y:S01]  /*00c0*/  ISETP.NE.AND.EX P0, PT, RZ, c[0x0][0x254], PT, P0 ;  /* 0x00009500ff007a0c */ /* 0x000fe20003f05300 */
[----:B-1----:R-:W-:Y:S01]  /*00d0*/  IMAD.WIDE R2, R12, R7, c[0x0][0x240] ;  /* 0x000090000c027625 */ /* 0x002fe200078e0207 */
[----:B--2---:R-:W-:-:S04]  /*00e0*/  ISETP.NE.AND P3, PT, R0, RZ, PT ;  /* 0x000000ff0000720c */ /* 0x004fc80003f65270 */
[----:B------:R1:W2:Y:S01]  /*00f0*/  @P2 LDG.E R9, [R2.64] ;  /* 0x0000000802092981 */ /* 0x0002a2000c1e1900 */
[----:B------:R-:W-:Y:S01]  /*0100*/  ISETP.EQ.OR.EX P1, PT, RZ, c[0x0][0x24c], !P3, P1 ;  /* 0x00009300ff007a0c */ /* 0x000fe20005f22710 */
[----:B------:R-:W-:Y:S02]  /*0110*/  IMAD.WIDE R4, R12, R7, c[0x0][0x248] ;  /* 0x000092000c047625 */ /* 0x000fe400078e0207 */
[----:B------:R1:W3:Y:S10]  /*0120*/  @P2 LDG.E R0, [R2.64+0x4] ;  /* 0x0000040802002981 */ /* 0x0002f4000c1e1900 */
[----:B------:R4:W5:Y:S01]  /*0130*/  @!P1 LDG.E R8, [R4.64] ;  /* 0x0000000804089981 */ /* 0x000962000c1e1900 */
[----:B------:R-:W-:-:S03]  /*0140*/  IMAD.MOV.U32 R6, RZ, RZ, RZ ;  /* 0x000000ffff067224 */ /* 0x000fc600078e00ff */
[----:B------:R-:W2:Y:S04]  /*0150*/  S2R R18, SR_CTAID.X ;  /* 0x0000000000127919 */ /* 0x000ea80000002500 */
[----:B------:R-:W2:Y:S01]  /*0160*/  S2R R14, SR_CTAID.Z ;  /* 0x00000000000e7919 */ /* 0x000ea20000002700 */
[----:B-1----:R-:W-:-:S03]  /*0170*/  @P0 IMAD.WIDE R2, R12, R7, c[0x0][0x250] ;  /* 0x000094000c020625 */ /* 0x002fc600078e0207 */
[----:B------:R-:W1:Y:S04]  /*0180*/  S2R R111, SR_TID.X ;  /* 0x00000000006f7919 */ /* 0x000e680000002100 */
[----:B------:R4:W5:Y:S01]  /*0190*/  @P0 LDG.E R6, [R2.64] ;  /* 0x0000000802060981 */ /* 0x000962000c1e1900 */
[----:B------:R-:W-:-:S04]  /*01a0*/  ISETP.NE.U32.AND P0, PT, RZ, c[0x0][0x248], PT ;  /* 0x00009200ff007a0c */ /* 0x000fc80003f05070 */
[----:B------:R-:W-:Y:S01]  /*01b0*/  ISETP.NE.AND.EX P0, PT, RZ, c[0x0][0x24c], PT, P0 ;  /* 0x00009300ff007a0c */ /* 0x000fe20003f05300 */
[----:B--2---:R4:W-:Y:S01]  /*01c0*/  STL [R1+0x34], R9 ;  /* 0x0000340901007387 */ /* 0x0049e20000100800 */
[----:B---3--:R-:W-:Y:S02]  /*01d0*/  @P2 IMAD.IADD R15, R0, 0x1, -R9 ;  /* 0x00000001000f2824 */ /* 0x008fe400078e0a09 */
[----:B------:R-:W-:-:S09]  /*01e0*/  @!P2 IMAD.MOV.U32 R15, RZ, RZ, c[0x0][0x214] ;  /* 0x00008500ff0fa624 */ /* 0x000fd200078e00ff */
[----:B------:R-:W-:Y:S05]  /*01f0*/  @!P0 BRA `(.L_x_311) ;  /* 0x0000004000008947 */ /* 0x000fea0003800000 */
[----:B-1----:R-:W2:Y:S02]  /*0200*/  @P3 LDG.E R0, [R4.64+0x4] ;  /* 0x0000040804003981 */ /* 0x002ea4000c1e1900 */
[----:B--2--5:R-:W-:-:S06]  /*0210*/  @P3 IADD3 R0, R0, -R8, RZ ;  /* 0x8000000800003210 */ /* 0x024fcc0007ffe0ff */
[----:B------:R1:W5:Y:S01]  /*0220*/  @!P3 LDG.E R0, [R4.64] ;  /* 0x000000080400b981 */ /* 0x000362000c1e1900 */
[----:B------:R-:W-:Y:S05]  /*0230*/  BRA `(.L_x_312) ;  /* 0x0000001000007947 */ /* 0x000fea0003800000 */
.L_x_311:
[----:B-1----:R-:W-:Y:S02]  /*0240*/  MOV R0, c[0x0][0x218] ;  /* 0x0000860000007a02 */ /* 0x002fe40000000f00 */
.L_x_312:
[----:B------:R-:W-:-:S04]  /*0250*/  ISETP.NE.U32.AND P2, PT, RZ, c[0x0][0x258], PT ;  /* 0x00009600ff007a0c */ /* 0x000fc80003f45070 */
[----:B------:R-:W-:-:S13]  /*0260*/  ISETP.NE.AND.EX P2, PT, RZ, c[0x0][0x25c], PT, P2 ;  /* 0x00009700ff007a0c */ /* 0x000fda0003f45320 */
[----:B----4-:R-:W-:-:S06]  /*0270*/  @P2 IMAD.WIDE R2, R12, R7, c[0x0][0x258] ;  /* 0x000096000c022625 */ /* 0x010fcc00078e0207 */
        /* <DEDUP_REMOVED lines=19> */
[----:B------:R-:W-:Y:S02]  /*03b0*/  @!P1 IMAD R7, R4, c[0x0][0x178], RZ ;  /* 0x00005e0004079a24 */ /* 0x000fe400078e02ff */
[----:B------:R-:W-:Y:S01]  /*03c0*/  @P1 IMAD R10, R9, c[0x0][0x194], R3 ;  /* 0x00006500090a1a24 */ /* 0x000fe200078e0203 */
[----:B------:R-:W-:Y:S01]  /*03d0*/  @P1 MOV R9, R2 ;  /* 0x0000000200091202 */ /* 0x000fe20000000f00 */
        /* <DEDUP_REMOVED lines=19> */
.L_x_314:
        /* <DEDUP_REMOVED lines=42> */
.L_x_315:
[----:B------:R-:W-:Y:S01]  /*07b0*/  SHF.R.S32.HI R29, RZ, 0x1f, R111 ;  /* 0x0000001fff1d7819 */ /* 0x000fe2000001146f */
[----:B------:R-:W-:Y:S01]  /*07c0*/  IMAD.IADD R4, R15, 0x1, -R13 ;  /* 0x000000010f047824 */ /* 0x000fe200078e0a0d */
[----:B------:R-:W-:Y:S01]  /*07d0*/  LEA.HI.SX32 R108, R197, 0xffffffff, 0x19 ;  /* 0xffffffffc56c7811 */ /* 0x000fe200078fcaff */
[----:B------:R-:W-:Y:S01]  /*07e0*/  IMAD R6, R5, c[0x0][0x1a8], RZ ;  /* 0x00006a0005067a24 */ /* 0x000fe200078e02ff */
[CC--:B------:R-:W-:Y:S01]  /*07f0*/  LEA.HI R16, R29.reuse, R111.reuse, RZ, 0x2 ;  /* 0x0000006f1d107211 */ /* 0x0c0fe200078f10ff */
[----:B------:R-:W-:Y:S01]  /*0800*/  IMAD.MOV.U32 R200, RZ, RZ, c[0x0][0x198] ;  /* 0x00006600ffc87624 */ /* 0x000fe200078e00ff */
[-C--:B------:R-:W-:Y:S01]  /*0810*/  LEA.HI R28, R29, R111.reuse, RZ, 0x3 ;  /* 0x0000006f1d1c7211 */ /* 0x080fe200078f18ff */
        /* <DEDUP_REMOVED lines=13> */
[----:B------:R-:W-:Y:S01]  /*08f0*/  LOP3.LUT R0, R2, 0xc0, RZ, 0xc0, !PT ;  /* 0x000000c002007812 */ /* 0x000fe200078ec0ff */
[----:B------:R-:W-:Y:S01]  /*0900*/  IMAD.MOV.U32 R248, RZ, RZ, c[0x0][0x1a0] ;  /* 0x00006800fff87624 */ /* 0x000fe200078e00ff */
[----:B------:R-:W-:Y:S01]  /*0910*/  ISETP.GE.AND P4, PT, R33, R4, PT ;  /* 0x000000042100720c */ /* 0x000fe20003f86270 */
[----:B------:R-:W-:Y:S01]  /*0920*/  IMAD.MOV.U32 R249, RZ, RZ, c[0x0][0x1a4] ;  /* 0x00006900fff97624 */ /* 0x000fe200078e00ff */
[----:B------:R-:W-:-:S02]  /*0930*/  LOP3.LUT R2, R0, 0x18, R36, 0xf8, !PT ;  /* 0x0000001800027812 */ /* 0x000fc400078ef824 */
[----:B------:R-:W-:Y:S02]  /*0940*/  SHF.R.U32.HI R0, RZ, 0x3, R0 ;  /* 0x00000003ff007819 */ /* 0x000fe40000011600 */
[----:B------:R-:W-:Y:S02]  /*0950*/  ISETP.GE.AND P1, PT, R32, R4, PT ;  /* 0x000000042000720c */ /* 0x000fe40003f26270 */
[----:B------:R-:W-:Y:S02]  /*0960*/  LOP3.LUT R26, R2, R0, RZ, 0x3c, !PT ;  /* 0x00000000021a7212 */ /* 0x000fe400078e3cff */
[----:B------:R-:W-:Y:S02]  /*0970*/  SHF.R.S32.HI R35, RZ, 0x1f, R34 ;  /* 0x0000001fff237819 */ /* 0x000fe40000011422 */
[----:B------:R-:W-:Y:S02]  /*0980*/  IADD3 R2, P0, R36, R9, RZ ;  /* 0x0000000924027210 */ /* 0x000fe40007f1e0ff */
[----:B------:R-:W-:Y:S01]  /*0990*/  SHF.R.S32.HI R37, RZ, 0x1f, R36 ;  /* 0x0000001fff257819 */ /* 0x000fe20000011424 */
[----:B------:R-:W-:Y:S01]  /*09a0*/  STL.64 [R1+0x28], R34 ;  /* 0x0000282201007387 */ /* 0x000fe20000100a00 */
        /* <DEDUP_REMOVED lines=21> */
[----:B------:R-:W-:Y:S01]  /*0b00*/  STL [R1+0x5c], R31 ;  /* 0x00005c1f01007387 */ /* 0x000fe20000100800 */
        /* <DEDUP_REMOVED lines=39> */
[----:B------:R-:W-:Y:S01]  /*0d80*/  SHF.R.S32.HI R13, RZ, 0x1f, R108 ;  /* 0x0000001fff0d7819 */ /* 0x000fe2000001146c */
[----:B------:R-:W-:Y:S01]  /*0d90*/  @!P0 IMAD.IADD R3, R9, 0x1, R19 ;  /* 0x0000000109038824 */ /* 0x000fe200078e0213 */
[----:B------:R-:W-:Y:S01]  /*0da0*/  IADD3.X R19, R25, R5, R0, P3, !PT ;  /* 0x0000000519137210 */ /* 0x000fe20001ffe400 */
[----:B------:R-:W-:Y:S01]  /*0db0*/  IMAD.U32 R9, R15, 0x20, R26 ;  /* 0x000000200f097824 */ /* 0x000fe200078e001a */
[----:B------:R-:W-:Y:S01]  /*0dc0*/  @!P1 LEA.HI.X R5, R12, c[0x0][0x164], R2, 0x1, P6 ;  /* 0x000059000c059a11 */ /* 0x000fe200030f0c02 */
[----:B------:R-:W-:Y:S01]  /*0dd0*/  IMAD.WIDE.U32 R22, R17, c[0x0][0x1b0], R22 ;  /* 0x00006c0011167a25 */ /* 0x000fe200078e0016 */
[----:B------:R-:W-:-:S02]  /*0de0*/  SHF.R.S32.HI R12, RZ, 0x1f, R17 ;  /* 0x0000001fff0c7819 */ /* 0x000fc40000011411 */
[----:B------:R-:W-:Y:S01]  /*0df0*/  @!P0 LEA.HI.X R15, R8, c[0x0][0x164], R3, 0x1, P5 ;  /* 0x00005900080f8a11 */ /* 0x000fe200028f0c03 */
[----:B------:R-:W-:Y:S01]  /*0e00*/  IMAD.SHL.U32 R198, R9, 0x2, RZ ;  /* 0x0000000209c67824 */ /* 0x000fe200078e00ff */
[----:B------:R1:W-:Y:S01]  /*0e10*/  STL.64 [R1+0x20], R22 ;  /* 0x0000201601007387 */ /* 0x0003e20000100a00 */
        /* <DEDUP_REMOVED lines=20> */
[----:B------:R-:W-:-:S03]  /*0f60*/  IMAD.WIDE.U32 R18, R17, c[0x0][0x1b8], R18 ;  /* 0x00006e0011127a25 */ /* 0x000fc600078e0012 */
[----:B------:R-:W-:Y:S04]  /*0f70*/  STL.64 [R1+0x10], R204 ;  /* 0x000010cc01007387 */ /* 0x000fe80000100a00 */
[----:B------:R1:W-:Y:S01]  /*0f80*/  STL.64 [R1+0x18], R18 ;  /* 0x0000181201007387 */ /* 0x0003e20000100a00 */
[----:B--2---:R-:W-:Y:S01]  /*0f90*/  IMAD.SHL.U32 R7, R201, 0x40, RZ ;  /* 0x00000040c9077824 */ /* 0x004fe200078e00ff */
[----:B------:R-:W-:Y:S01]  /*0fa0*/  @!P3 LEA R6, P5, R2, c[0x0][0x168], 0x1 ;  /* 0x00005a000206ba11 */ /* 0x000fe200078a08ff */
        /* <DEDUP_REMOVED lines=10> */
[----:B-1----:R-:W-:-:S02]  /*1050*/  @!P6 LEA R22, P0, R8, c[0x0][0x168], 0x1 ;  /* 0x00005a000816ea11 */ /* 0x002fc400078008ff */
        /* <DEDUP_REMOVED lines=12> */
[----:B--2---:R-:W-:Y:S01]  /*1120*/  IMAD R7, R17, c[0x0][0x1bc], R0 ;  /* 0x00006f0011077a24 */ /* 0x004fe200078e0200 */
[----:B------:R-:W-:Y:S01]  /*1130*/  LOP3.LUT R0, R28, 0xfffffff8, RZ, 0xc0, !PT ;  /* 0xfffffff81c007812 */ /* 0x000fe200078ec0ff */
[----:B------:R-:W-:Y:S02]  /*1140*/  IMAD R6, R13, c[0x0][0x1a0], RZ ;  /* 0x000068000d067a24 */ /* 0x000fe400078e02ff */
[----:B-1----:R-:W-:Y:S02]  /*1150*/  @!P5 IMAD R5, R201, 0x60, RZ ;  /* 0x00000060c905d824 */ /* 0x002fe400078e02ff */
        /* <DEDUP_REMOVED lines=21> */
[----:B------:R-:W-:Y:S01]  /*12b0*/  IMAD.WIDE.U32 R18, R248, 0x40, RZ ;  /* 0x00000040f8127825 */ /* 0x000fe200078e00ff */
[----:B------:R-:W-:Y:S01]  /*12c0*/  LEA.HI.X R3, R8, R16, R6, 0x7, P0 ;  /* 0x0000001008037211 */ /* 0x000fe200000f3c06 */
[----:B------:R2:W-:Y:S01]  /*12d0*/  STL [R1+0x30], R16 ;  /* 0x0000301001007387 */ /* 0x0005e20000100800 */
[----:B------:R-:W-:-:S02]  /*12e0*/  @!P3 LEA R5, P0, R248, R2, 0x5 ;  /* 0x00000002f805b211 */ /* 0x000fc400078028ff */
[----:B------:R-:W-:Y:S02]  /*12f0*/  LOP3.LUT R7, R4, 0x8, R7, 0xf8, !PT ;  /* 0x0000000804077812 */ /* 0x000fe400078ef807 */
[----:B------:R-:W-:Y:S02]  /*1300*/  SHF.R.U32.HI R6, RZ, 0x3, R4 ;  /* 0x00000003ff067819 */ /* 0x000fe40000011604 */
[----:B------:R-:W-:Y:S02]  /*1310*/  LEA.HI R4, R0, R0, RZ, 0x1 ;  /* 0x0000000000047211 */ /* 0x000fe400078f08ff */
[----:B------:R-:W-:Y:S02]  /*1320*/  @!P3 LEA.HI.X R8, R248, R3, R249, 0x5, P0 ;  /* 0x00000003f808b211 */ /* 0x000fe400000f2cf9 */
[----:B------:R-:W-:Y:S02]  /*1330*/  @!P3 LEA R12, P0, R5, c[0x0][0x170], 0x1 ;  /* 0x00005c00050cba11 */ /* 0x000fe400078008ff */
[----:B------:R-:W-:-:S02]  /*1340*/  LOP3.LUT R9, R7, R6, RZ, 0x3c, !PT ;  /* 0x0000000607097212 */ /* 0x000fc400078e3cff */
[--C-:B------:R-:W-:Y:S02]  /*1350*/  SHF.R.S32.HI R6, RZ, 0x1, R4.reuse ;  /* 0x00000001ff067819 */ /* 0x100fe40000011404 */
[----:B------:R-:W-:Y:S02]  /*1360*/  SHF.R.S32.HI R7, RZ, 0x1f, R4 ;  /* 0x0000001fff077819 */ /* 0x000fe40000011404 */
[----:B------:R-:W-:Y:S01]  /*1370*/  @!P3 LEA.HI.X R13, R5, c[0x0][0x174], R8, 0x1, P0 ;  /* 0x00005d00050dba11 */ /* 0x000fe200000f0c08 */
[----:B------:R-:W-:-:S04]  /*1380*/  DEPBAR.LE SB0, 0x0 ;  /* 0x000080000000791a */ /* 0x000fc80000000000 */
[----:B------:R-:W-:Y:S01]  /*1390*/  LEA.HI R5, R7, R6, RZ, 0x2 ;  /* 0x0000000607057211 */ /* 0x000fe200078f10ff */
[----:B--2---:R-:W-:Y:S01]  /*13a0*/  IMAD.SHL.U32 R16, R249, 0x40, RZ ;  /* 0x00000040f9107824 */ /* 0x004fe200078e00ff */
[----:B------:R-:W-:Y:S01]  /*13b0*/  LOP3.LUT R7, R4, 0x7fffffe, RZ, 0xc0, !PT ;  /* 0x07fffffe04077812 */ /* 0x000fe200078ec0ff */
[----:B------:R-:W-:Y:S01]  /*13c0*/  IMAD R4, R10, 0x8, R11 ;  /* 0x000000080a047824 */ /* 0x000fe200078e020b */
[----:B------:R-:W-:Y:S01]  /*13d0*/  LOP3.LUT R5, R5, 0xfffffffc, RZ, 0xc0, !PT ;  /* 0xfffffffc05057812 */ /* 0x000fe200078ec0ff */
[----:B------:R-:W-:Y:S01]  /*13e0*/  BAR.SYNC.DEFER_BLOCKING 0x0 ;  /* 0x0000000000007b1d */ /* 0x000fe20000010000 */
        /* <DEDUP_REMOVED lines=10> */
[----:B------:R-:W-:Y:S01]  /*1490*/  @!P1 IMAD R8, R249, 0x60, RZ ;  /* 0x00000060f9089824 */ /* 0x000fe200078e02ff */
        /* <DEDUP_REMOVED lines=8> */
[----:B------:R-:W-:Y:S01]  /*1520*/  IMAD.SHL.U32 R184, R0, 0x2, RZ ;  /* 0x0000000200b87824 */ /* 0x000fe200078e00ff */
[----:B------:R-:W-:Y:S01]  /*1530*/  LOP3.LUT R121, R10, 0xffffff00, RZ, 0xc0, !PT ;  /* 0xffffff000a797812 */ /* 0x000fe200078ec0ff */
[----:B------:R-:W-:Y:S01]  /*1540*/  @P4 STS [R198+0x4000], RZ ;  /* 0x004000ffc6004388 */ /* 0x000fe20000000800 */
[----:B------:R-:W-:Y:S01]  /*1550*/  LOP3.LUT R127, R9, R5, RZ, 0x3c, !PT ;  /* 0x00000005097f7212 */ /* 0x000fe200078e3cff */
[----:B------:R-:W-:Y:S01]  /*1560*/  IMAD.MOV.U32 R0, RZ, RZ, 0x10 ;  /* 0x00000010ff007424 */ /* 0x000fe200078e00ff */
[----:B------:R-:W-:Y:S01]  /*1570*/  @!P1 LEA.HI.X R9, R2, c[0x0][0x174], R3, 0x1, P0 ;  /* 0x00005d0002099a11 */ /* 0x000fe200000f0c03 */
[----:B------:R-:W-:Y:S01]  /*1580*/  IMAD R2, R30, 0x200, R121 ;  /* 0x000002001e027824 */ /* 0x000fe200078e0279 */
[----:B------:R-:W-:Y:S01]  /*1590*/  @!P2 LEA R4, P5, R11, c[0x0][0x170], 0x1 ;  /* 0x00005c000b04aa11 */ /* 0x000fe200078a08ff */
[----:B------:R-:W-:Y:S01]  /*15a0*/  @P4 STS [R198+0x4004], RZ ;  /* 0x004004ffc6004388 */ /* 0x000fe20000000800 */
[----:B------:R-:W-:Y:S01]  /*15b0*/  LOP3.LUT P0, RZ, R24, 0x2, RZ, 0xc0, !PT ;  /* 0x0000000218ff7812 */ /* 0x000fe2000780c0ff */
[----:B------:R-:W-:Y:S01]  /*15c0*/  IMAD R2, R125, 0x20, R2 ;  /* 0x000000207d027824 */ /* 0x000fe200078e0202 */
[----:B------:R-:W-:Y:S01]  /*15d0*/  @!P2 LEA.HI.X R5, R11, c[0x0][0x174], R16, 0x1, P5 ;  /* 0x00005d000b05aa11 */ /* 0x000fe200028f0c10 */
[----:B------:R-:W-:Y:S01]  /*15e0*/  @P4 STS.64 [R198+0x4008], RZ ;  /* 0x004008ffc6004388 */ /* 0x000fe20000000a00 */
[----:B------:R-:W-:Y:S01]  /*15f0*/  IADD3 R189, R184, 0x2020, RZ ;  /* 0x00002020b8bd7810 */ /* 0x000fe20007ffe0ff */
[----:B------:R-:W-:Y:S01]  /*1600*/  IMAD.IADD R2, R127, 0x1, R2 ;  /* 0x000000017f027824 */ /* 0x000fe200078e0202 */
[----:B------:R-:W-:Y:S01]  /*1610*/  LOP3.LUT R3, R159, 0xffffffe0, RZ, 0xc0, !PT ;  /* 0xffffffe09f037812 */ /* 0x000fe200078ec0ff */
        /* <DEDUP_REMOVED lines=11> */
[----:B------:R1:W-:Y:S03]  /*16d0*/  @!P3 LDGSTS.E.BYPASS.LTC128B.128 [R198+0x4800], [R12.64] ;  /* 0x048000000cc6bfae */ /* 0x0003e6000b901d48 */
[C---:B------:R-:W-:Y:S01]  /*16e0*/  IADD3 R196, R189.reuse, 0x400, RZ ;  /* 0x00000400bdc47810 */ /* 0x040fe20007ffe0ff */
[----:B------:R-:W-:Y:S01]  /*16f0*/  @P2 STS.128 [R198+0x5000], RZ ;  /* 0x005000ffc6002388 */ /* 0x000fe20000000c00 */
[----:B------:R-:W-:-:S02]  /*1700*/  IADD3 R195, R189, 0x800, RZ ;  /* 0x00000800bdc37810 */ /* 0x000fc40007ffe0ff */
        /* <DEDUP_REMOVED lines=8> */
[----:B------:R-:W-:-:S03]  /*1790*/  IADD3 R191, R189, 0x1800, RZ ;  /* 0x00001800bdbf7810 */ /* 0x000fc60007ffe0ff */
[----:B------:R-:W-:Y:S01]  /*17a0*/  @!PT LDS RZ, [RZ] ;  /* 0x00000000fffff984 */ /* 0x000fe20000000800 */
[----:B------:R-:W-:Y:S01]  /*17b0*/  @!PT LDS RZ, [RZ] ;  /* 0x00000000fffff984 */ /* 0x000fe20000000800 */
[----:B------:R-:W-:Y:S01]  /*17c0*/  @!PT LDS RZ, [RZ] ;  /* 0x00000000fffff984 */ /* 0x000fe20000000800 */
[----:B------:R4:W-:Y:S01]  /*17d0*/  @!P1 LDGSTS.E.BYPASS.LTC128B.128 [R198+0x5800], [R8.64] ;  /* 0x0580000008c69fae */ /* 0x0009e2000b901d48 */
[----:B------:R-:W-:-:S03]  /*17e0*/  LOP3.LUT P1, RZ, R21, 0x2, RZ, 0xc0, !PT ;  /* 0x0000000215ff7812 */ /* 0x000fc6000782c0ff */
[----:B------:R-:W-:Y:S01]  /*17f0*/  LDSM.16.M88.4 R16, [R187] ;  /* 0x00000000bb10783b */ /* 0x000fe20000000200 */
[----:B------:R-:W-:-:S03]  /*1800*/  SEL R0, R0, 0xfffffff0, !P1 ;  /* 0xfffffff000007807 */ /* 0x000fc60004800000 */
[----:B------:R-:W5:Y:S02]  /*1810*/  LDSM.16.M88.4 R44, [R184+0x2000] ;  /* 0x00200000b82c783b */ /* 0x000f640000000200 */
[----:B------:R-:W-:Y:S02]  /*1820*/  IMAD R188, R0, 0x2, R187 ;  /* 0x0000000200bc7824 */ /* 0x000fe400078e02bb */
[----:B------:R-:W-:Y:S04]  /*1830*/  LDSM.16.M88.4 R48, [R189] ;  /* 0x00000000bd30783b */ /* 0x000fe80000000200 */
[----:B-1----:R-:W-:Y:S04]  /*1840*/  LDSM.16.M88.4 R12, [R188] ;  /* 0x00000000bc0c783b */ /* 0x002fe80000000200 */
[----:B--2---:R-:W-:Y:S04]  /*1850*/  LDSM.16.M88.4 R4, [R188+0x1000] ;  /* 0x00100000bc04783b */ /* 0x004fe80000000200 */
[----:B------:R-:W-:Y:S04]  /*1860*/  LDSM.16.M88.4 R56, [R184+0x2400] ;  /* 0x00240000b838783b */ /* 0x000fe80000000200 */
[----:B----4-:R-:W1:Y:S04]  /*1870*/  LDSM.16.M88.4 R8, [R187+0x1000] ;  /* 0x00100000bb08783b */ /* 0x010e680000000200 */
[----:B------:R-:W2:Y:S04]  /*1880*/  LDSM.16.M88.4 R64, [R189+0x400] ;  /* 0x00040000bd40783b */ /* 0x000ea80000000200 */
[----:B------:R-:W4:Y:S04]  /*1890*/  LDSM.16.M88.4 R92, [R184+0x2800] ;  /* 0x00280000b85c783b */ /* 0x000f280000000200 */
[----:B------:R-:W2:Y:S04]  /*18a0*/  LDSM.16.M88.4 R100, [R189+0x800] ;  /* 0x00080000bd64783b */ /* 0x000ea80000000200 */
[----:B------:R-:W2:Y:S01]  /*18b0*/  LDSM.16.M88.4 R72, [R184+0x2c00] ;  /* 0x002c0000b848783b */ /* 0x000ea20000000200 */
[-C--:B-----5:R-:W-:Y:S03]  /*18c0*/  HMMA.16816.F32 R24, R16, R44.reuse, RZ ;  /* 0x0000002c1018723c */ /* 0x0a0fe600000018ff */
[----:B------:R-:W5:Y:S04]  /*18d0*/  LDSM.16.M88.4 R96, [R189+0xc00] ;  /* 0x000c0000bd60783b */ /* 0x000f680000000200 */
[----:B------:R-:W2:Y:S04]  /*18e0*/  LDSM.16.M88.4 R88, [R184+0x3000] ;  /* 0x00300000b858783b */ /* 0x000ea80000000200 */
[----:B------:R-:W2:Y:S04]  /*18f0*/  LDSM.16.M88.4 R68, [R189+0x1000] ;  /* 0x00100000bd44783b */ /* 0x000ea80000000200 */
[----:B------:R-:W2:Y:S04]  /*1900*/  LDSM.16.M88.4 R60, [R184+0x3400] ;  /* 0x00340000b83c783b */ /* 0x000ea80000000200 */
[----:B------:R-:W2:Y:S01]  /*1910*/  LDSM.16.M88.4 R84, [R189+0x1400] ;  /* 0x00140000bd54783b */ /* 0x000ea20000000200 */
[----:B-1----:R-:W-:Y:S03]  /*1920*/  HMMA.16816.F32 R28, R8, R44, RZ ;  /* 0x0000002c081c723c */ /* 0x002fe600000018ff */
[----:B------:R-:W1:Y:S04]  /*1930*/  LDSM.16.M88.4 R80, [R184+0x3800] ;  /* 0x00380000b850783b */ /* 0x000e680000000200 */
[----:B------:R-:W1:Y:S01]  /*1940*/  LDSM.16.M88.4 R104, [R189+0x1800] ;  /* 0x00180000bd68783b */ /* 0x000e620000000200 */
[----:B------:R-:W-:Y:S03]  /*1950*/  HMMA.16816.F32 R24, R12, R48, R24 ;  /* 0x000000300c18723c */ /* 0x000fe60000001818 */
[----:B------:R-:W1:Y:S04]  /*1960*/  LDSM.16.M88.4 R52, [R184+0x3c00] ;  /* 0x003c0000b834783b */ /* 0x000e680000000200 */
[----:B------:R-:W1:Y:S01]  /*1970*/  LDSM.16.M88.4 R76, [R189+0x1c00] ;  /* 0x001c0000bd4c783b */ /* 0x000e620000000200 */
[----:B------:R-:W-:Y:S03]  /*1980*/  HMMA.16816.F32 R32, R8, R56, RZ ;  /* 0x000000380820723c */ /* 0x000fe600000018ff */
[----:B------:R-:W0:Y:S05]  /*1990*/  LDGDEPBAR ;  /* 0x00000000000079af */ /* 0x000e2a0000000000 */
[----:B------:R-:W-:Y:S08]  /*19a0*/  HMMA.16816.F32 R36, R4, R48, R28 ;  /* 0x000000300424723c */ /* 0x000ff0000000181c */
[----:B------:R-:W-:Y:S01]  /*19b0*/  HMMA.16816.F32 R28, R16, R56, RZ ;  /* 0x00000038101c723c */ /* 0x000fe200000018ff */
[----:B------:R-:W-:-:S04]  /*19c0*/  FMUL.FTZ R2, R24, c[0x0][0x2ec] ;  /* 0x0000bb0018027a20 */ /* 0x000fc80000410000 */
[----:B------:R1:W-:Y:S03]  /*19d0*/  MUFU.TANH R115, R2 ;  /* 0x0000000200737308 */ /* 0x0003e60000002400 */
[----:B--2---:R-:W-:Y:S01]  /*19e0*/  HMMA.16816.F32 R40, R4, R64, R32 ;  /* 0x000000400428723c */ /* 0x004fe20000001820 */
[----:B------:R-:W-:-:S07]  /*19f0*/  DEPBAR.LE SB0, 0x0 ;  /* 0x000080000000791a */ /* 0x000fce0000000000 */
[----:B----4-:R-:W-:Y:S01]  /*1a00*/  HMMA.16816.F32 R32, R8, R92, RZ ;  /* 0x0000005c0820723c */ /* 0x010fe200000018ff */
[----:B-1----:R-:W-:-:S04]  /*1a10*/  FMUL.FTZ R2, R25, c[0x0][0x2ec] ;  /* 0x0000bb0019027a20 */ /* 0x002fc80000410000 */
[----:B------:R1:W-:Y:S11]  /*1a20*/  MUFU.TANH R138, R2 ;  /* 0x00000002008a7308 */ /* 0x0003f60000002400 */
[----:B------:R-:W-:Y:S08]  /*1a30*/  @!UPT UIADD3 URZ, URZ, URZ, URZ ;  /* 0x0000003f3f3ff290 */ /* 0x000ff0000fffe03f */
[----:B------:R-:W-:Y:S01]  /*1a40*/  HMMA.16816.F32 R32, R4, R100, R32 ;  /* 0x000000640420723c */ /* 0x000fe20000001820 */
[----:B-1----:R-:W-:-:S04]  /*1a50*/  FMUL.FTZ R2, R26, c[0x0][0x2ec] ;  /* 0x0000bb001a027a20 */ /* 0x002fc80000410000 */
[----:B------:R1:W-:Y:S02]  /*1a60*/  MUFU.TANH R109, R2 ;  /* 0x00000002006d7308 */ /* 0x0003e40000002400 */
[----:B-1----:R-:W-:Y:S02]  /*1a70*/  FMUL.FTZ R2, R27, c[0x0][0x2ec] ;  /* 0x0000bb001b027a20 */ /* 0x002fe40000410000 */
[----:B------:R-:W-:Y:S04]  /*1a80*/  HMMA.16816.F32 R24, R12, R64, R28 ;  /* 0x000000400c18723c */ /* 0x000fe8000000181c */
[----:B------:R1:W-:Y:S04]  /*1a90*/  MUFU.TANH R123, R2 ;  /* 0x00000002007b7308 */ /* 0x0003e80000002400 */
[----:B------:R-:W-:Y:S01]  /*1aa0*/  HMMA.16816.F32 R28, R16, R92, RZ ;  /* 0x0000005c101c723c */ /* 0x000fe200000018ff */
[----:B-1----:R-:W-:-:S04]  /*1ab0*/  FMUL.FTZ R2, R36, c[0x0][0x2ec] ;  /* 0x0000bb0024027a20 */ /* 0x002fc80000410000 */
[----:B------:R1:W2:Y:S02]  /*1ac0*/  MUFU.TANH R45, R2 ;  /* 0x00000002002d7308 */ /* 0x0002a40000002400 */
[----:B-1----:R-:W-:-:S06]  /*1ad0*/  FMUL.FTZ R2, R37, c[0x0][0x2ec] ;  /* 0x0000bb0025027a20 */ /* 0x002fcc0000410000 */
[----:B------:R1:W-:Y:S02]  /*1ae0*/  MUFU.TANH R57, R2 ;  /* 0x0000000200397308 */ /* 0x0003e40000002400 */
[----:B-1----:R-:W-:-:S06]  /*1af0*/  FMUL.FTZ R2, R38, c[0x0][0x2ec] ;  /* 0x0000bb0026027a20 */ /* 0x002fcc0000410000 */
[----:B---3--:R1:W3:Y:S02]  /*1b00*/  MUFU.TANH R23, R2 ;  /* 0x0000000200177308 */ /* 0x0082e40000002400 */
[----:B-1----:R-:W-:-:S06]  /*1b10*/  FMUL.FTZ R2, R39, c[0x0][0x2ec] ;  /* 0x0000bb0027027a20 */ /* 0x002fcc0000410000 */
[----:B------:R1:W4:Y:S02]  /*1b20*/  MUFU.TANH R44, R2 ;  /* 0x00000002002c7308 */ /* 0x0003240000002400 */
[----:B-1----:R-:W-:-:S06]  /*1b30*/  FMUL.FTZ R2, R24, c[0x0][0x2ec] ;  /* 0x0000bb0018027a20 */ /* 0x002fcc0000410000 */
[----:B------:R1:W-:Y:S02]  /*1b40*/  MUFU.TANH R135, R2 ;  /* 0x0000000200877308 */ /* 0x0003e40000002400 */
[----:B-1----:R-:W-:-:S06]  /*1b50*/  FMUL.FTZ R2, R25, c[0x0][0x2ec] ;  /* 0x0000bb0019027a20 */ /* 0x002fcc0000410000 */
[----:B------:R1:W-:Y:S02]  /*1b60*/  MUFU.TANH R146, R2 ;  /* 0x0000000200927308 */ /* 0x0003e40000002400 */
[----:B-1----:R-:W-:-:S06]  /*1b70*/  FMUL.FTZ R2, R26, c[0x0][0x2ec] ;  /* 0x0000bb001a027a20 */ /* 0x002fcc0000410000 */
[----:B------:R1:W-:Y:S02]  /*1b80*/  MUFU.TANH R122, R2 ;  /* 0x00000002007a7308 */ /* 0x0003e40000002400 */
[----:B-1----:R-:W-:Y:S02]  /*1b90*/  FMUL.FTZ R2, R27, c[0x0][0x2ec] ;  /* 0x0000bb001b027a20 */ /* 0x002fe40000410000 */
[----:B------:R-:W-:Y:S04]  /*1ba0*/  HMMA.16816.F32 R24, R12, R100, R28 ;  /* 0x000000640c18723c */ /* 0x000fe8000000181c */
[----:B------:R1:W-:Y:S04]  /*1bb0*/  MUFU.TANH R141, R2 ;  /* 0x00000002008d7308 */ /* 0x0003e80000002400 */
[----:B------:R-:W-:Y:S01]  /*1bc0*/  HMMA.16816.F32 R28, R16, R72, RZ ;  /* 0x00000048101c723c */ /* 0x000fe200000018ff */
[----:B-1----:R-:W-:-:S04]  /*1bd0*/  FMUL.FTZ R2, R40, c[0x0][0x2ec] ;  /* 0x0000bb0028027a20 */ /* 0x002fc80000410000 */
[----:B------:R1:W-:Y:S02]  /*1be0*/  MUFU.TANH R92, R2 ;  /* 0x00000002005c7308 */ /* 0x0003e40000002400 */
[----:B-1----:R-:W-:-:S06]  /*1bf0*/  FMUL.FTZ R2, R41, c[0x0][0x2ec] ;  /* 0x0000bb0029027a20 */ /* 0x002fcc0000410000 */
[----:B------:R1:W-:Y:S02]  /*1c00*/  MUFU.TANH R65, R2 ;  /* 0x0000000200417308 */ /* 0x0003e40000002400 */
[----:B-1----:R-:W-:-:S06]  /*1c10*/  FMUL.FTZ R2, R42, c[0x0][0x2ec] ;  /* 0x0000bb002a027a20 */ /* 0x002fcc0000410000 */
[----:B------:R1:W-:Y:S02]  /*1c20*/  MUFU.TANH R56, R2 ;  /* 0x0000000200387308 */ /* 0x0003e40000002400 */
[----:B-1----:R-:W-:Y:S02]  /*1c30*/  FMUL.FTZ R2, R43, c[0x0][0x2ec] ;  /* 0x0000bb002b027a20 */ /* 0x002fe40000410000 */
[----:B------:R-:W-:Y:S04]  /*1c40*/  HMMA.16816.F32 R40, R8, R72, RZ ;  /* 0x000000480828723c */ /* 0x000fe800000018ff */
[----:B------:R1:W-:Y:S02]  /*1c50*/  MUFU.TANH R64, R2 ;  /* 0x0000000200407308 */ /* 0x0003e40000002400 */
[----:B-1----:R-:W-:-:S06]  /*1c60*/  FMUL.FTZ R2, R24, c[0x0][0x2ec] ;  /* 0x0000bb0018027a20 */ /* 0x002fcc0000410000 */
[----:B------:R1:W-:Y:S11]  /*1c70*/  MUFU.TANH R145, R2 ;  /* 0x0000000200917308 */ /* 0x0003f60000002400 */
[----:B------:R-:W-:Y:S01]  /*1c80*/  @!UPT UIADD3 URZ, URZ, URZ, URZ ;  /* 0x0000003f3f3ff290 */ /* 0x000fe2000fffe03f */
[----:B-----5:R-:W-:Y:S01]  /*1c90*/  HMMA.16816.F32 R40, R4, R96, R40 ;  /* 0x000000600428723c */ /* 0x020fe20000001828 */
[----:B-1----:R-:W-:-:S04]  /*1ca0*/  FMUL.FTZ R2, R25, c[0x0][0x2ec] ;  /* 0x0000bb0019027a20 */ /* 0x002fc80000410000 */
        /* <DEDUP_REMOVED lines=19> */
[----:B------:R-:W-:Y:S08]  /*1de0*/  HMMA.16816.F32 R36, R4, R68, R32 ;  /* 0x000000440424723c */ /* 0x000ff00000001820 */
[----:B------:R-:W-:Y:S01]  /*1df0*/  HMMA.16816.F32 R32, R8, R60, RZ ;  /* 0x0000003c0820723c */ /* 0x000fe200000018ff */
        /* <DEDUP_REMOVED lines=19> */
[----:B------:R1:W-:Y:S11]  /*1f30*/  MUFU.TANH R170, R2 ;  /* 0x0000000200aa7308 */ /* 0x0003f60000002400 */
[----:B------:R-:W-:Y:S08]  /*1f40*/  @!UPT UIADD3 URZ, URZ, URZ, URZ ;  /* 0x0000003f3f3ff290 */ /* 0x000ff0000fffe03f */
[----:B------:R-:W-:Y:S01]  /*1f50*/  HMMA.16816.F32 R32, R4, R104, R32 ;  /* 0x000000680420723c */ /* 0x000fe20000001820 */
        /* <DEDUP_REMOVED lines=20> */
[----:B------:R-:W-:Y:S01]  /*20a0*/  HMMA.16816.F32 R36, R12, R76, R36 ;  /* 0x0000004c0c24723c */ /* 0x000fe20000001824 */
[----:B-1----:R-:W-:-:S04]  /*20b0*/  FMUL.FTZ R2, R25, c[0x0][0x2ec] ;  /* 0x0000bb0019027a20 */ /* 0x002fc80000410000 */
[----:B------:R1:W-:Y:S11]  /*20c0*/  MUFU.TANH R190, R2 ;  /* 0x0000000200be7308 */ /* 0x0003f60000002400 */
[----:B------:R-:W-:Y:S08]  /*20d0*/  @!UPT UIADD3 URZ, URZ, URZ, URZ ;  /* 0x0000003f3f3ff290 */ /* 0x000ff0000fffe03f */
[----:B------:R-:W-:Y:S02]  /*20e0*/  FMUL.FTZ R36, R36, c[0x0][0x2ec] ;  /* 0x0000bb0024247a20 */ /* 0x000fe40000410000 */
[----:B------:R-:W-:Y:S02]  /*20f0*/  FMUL.FTZ R37, R37, c[0x0][0x2ec] ;  /* 0x0000bb0025257a20 */ /* 0x000fe40000410000 */
[----:B------:R-:W-:Y:S01]  /*2100*/  FMUL.FTZ R38, R38, c[0x0][0x2ec] ;  /* 0x0000bb0026267a20 */ /* 0x000fe20000410000 */
[----:B------:R-:W-:Y:S01]  /*2110*/  MUFU.TANH R179, R36 ;  /* 0x0000002400b37308 */ /* 0x000fe20000002400 */
[----:B------:R-:W-:Y:S02]  /*2120*/  FMUL.FTZ R39, R39, c[0x0][0x2ec] ;  /* 0x0000bb0027277a20 */ /* 0x000fe40000410000 */
[----:B-1----:R-:W-:-:S05]  /*2130*/  FMUL.FTZ R2, R26, c[0x0][0x2ec] ;  /* 0x0000bb001a027a20 */ /* 0x002fca0000410000 */
[----:B------:R-:W-:Y:S08]  /*2140*/  MUFU.TANH R181, R37 ;  /* 0x0000002500b57308 */ /* 0x000ff00000002400 */
[----:B------:R1:W-:Y:S08]  /*2150*/  MUFU.TANH R173, R2 ;  /* 0x0000000200ad7308 */ /* 0x0003f00000002400 */
[----:B------:R-:W-:Y:S01]  /*2160*/  MUFU.TANH R175, R38 ;  /* 0x0000002600af7308 */ /* 0x000fe20000002400 */
[----:B-1----:R-:W-:-:S07]  /*2170*/  FMUL.FTZ R2, R27, c[0x0][0x2ec] ;  /* 0x0000bb001b027a20 */ /* 0x002fce0000410000 */
[----:B------:R1:W-:Y:S01]  /*2180*/  MUFU.TANH R176, R39 ;  /* 0x0000002700b07308 */ /* 0x0003e20000002400 */
[----:B------:R-:W-:Y:S07]  /*2190*/  HMMA.16816.F32 R24, R12, R104, R28 ;  /* 0x000000680c18723c */ /* 0x000fee000000181c */
[----:B------:R5:W-:Y:S01]  /*21a0*/  MUFU.TANH R183, R2 ;  /* 0x0000000200b77308 */ /* 0x000be20000002400 */
[C---:B------:R-:W-:Y:S08]  /*21b0*/  HMMA.16816.F32 R28, R8.reuse, R52, RZ ;  /* 0x00000034081c723c */ /* 0x040ff000000018ff */
[----:B-1----:R-:W-:Y:S01]  /*21c0*/  HMMA.16816.F32 R36, R8, R94, RZ ;  /* 0x0000005e0824723c */ /* 0x002fe200000018ff */
[----:B-----5:R-:W-:-:S04]  /*21d0*/  FMUL.FTZ R2, R40, c[0x0][0x2ec] ;  /* 0x0000bb0028027a20 */ /* 0x020fc80000410000 */
        /* <DEDUP_REMOVED lines=20> */
[----:B------:R-:W-:-:S02]  /*2320*/  FMUL.FTZ R24, R24, c[0x0][0x2ec] ;  /* 0x0000bb0018187a20 */ /* 0x000fc40000410000 */
[----:B------:R-:W-:Y:S02]  /*2330*/  FMUL.FTZ R25, R25, c[0x0][0x2ec] ;  /* 0x0000bb0019197a20 */ /* 0x000fe40000410000 */
[----:B------:R-:W-:Y:S02]  /*2340*/  FMUL.FTZ R26, R26, c[0x0][0x2ec] ;  /* 0x0000bb001a1a7a20 */ /* 0x000fe40000410000 */
[----:B------:R-:W-:Y:S01]  /*2350*/  FMUL.FTZ R27, R27, c[0x0][0x2ec] ;  /* 0x0000bb001b1b7a20 */ /* 0x000fe20000410000 */
[----:B------:R-:W-:Y:S01]  /*2360*/  MUFU.TANH R163, R24 ;  /* 0x0000001800a37308 */ /* 0x000fe20000002400 */
[----:B-1----:R-:W-:-:S07]  /*2370*/  FMUL.FTZ R2, R33, c[0x0][0x2ec] ;  /* 0x0000bb0021027a20 */ /* 0x002fce0000410000 */
[----:B------:R-:W-:Y:S08]  /*2380*/  MUFU.TANH R165, R25 ;  /* 0x0000001900a57308 */ /* 0x000ff00000002400 */
[----:B------:R1:W-:Y:S08]  /*2390*/  MUFU.TANH R171, R2 ;  /* 0x0000000200ab7308 */ /* 0x0003f00000002400 */
[----:B------:R-:W-:Y:S01]  /*23a0*/  MUFU.TANH R152, R26 ;  /* 0x0000001a00987308 */ /* 0x000fe20000002400 */
[----:B-1----:R-:W-:-:S07]  /*23b0*/  FMUL.FTZ R2, R34, c[0x0][0x2ec] ;  /* 0x0000bb0022027a20 */ /* 0x002fce0000410000 */
[----:B------:R1:W-:Y:S08]  /*23c0*/  MUFU.TANH R156, R27 ;  /* 0x0000001b009c7308 */ /* 0x0003f00000002400 */
[----:B------:R5:W-:Y:S01]  /*23d0*/  MUFU.TANH R157, R2 ;  /* 0x00000002009d7308 */ /* 0x000be20000002400 */
[----:B-1----:R-:W-:Y:S01]  /*23e0*/  HMMA.16816.F32 R24, R4, R66, R28 ;  /* 0x000000420418723c */ /* 0x002fe2000000181c */
[----:B-----5:R-:W-:-:S07]  /*23f0*/  FMUL.FTZ R2, R35, c[0x0][0x2ec] ;  /* 0x0000bb0023027a20 */ /* 0x020fce0000410000 */
[----:B------:R-:W-:Y:S01]  /*2400*/  HMMA.16816.F32 R28, R8, R74, RZ ;  /* 0x0000004a081c723c */ /* 0x000fe200000018ff */
[----:B------:R1:W-:Y:S07]  /*2410*/  MUFU.TANH R166, R2 ;  /* 0x0000000200a67308 */ /* 0x0003ee0000002400 */
[----:B------:R-:W-:Y:S08]  /*2420*/  HMMA.16816.F32 R32, R4, R50, R40 ;  /* 0x000000320420723c */ /* 0x000ff00000001828 */
[----:B------:R-:W-:-:S02]  /*2430*/  FMUL.FTZ R24, R24, c[0x0][0x2ec] ;  /* 0x0000bb0018187a20 */ /* 0x000fc40000410000 */
[----:B------:R-:W-:Y:S02]  /*2440*/  FMUL.FTZ R25, R25, c[0x0][0x2ec] ;  /* 0x0000bb0019197a20 */ /* 0x000fe40000410000 */
[----:B------:R-:W-:Y:S01]  /*2450*/  FMUL.FTZ R26, R26, c[0x0][0x2ec] ;  /* 0x0000bb001a1a7a20 */ /* 0x000fe20000410000 */
[----:B------:R-:W-:Y:S01]  /*2460*/  MUFU.TANH R80, R24 ;  /* 0x0000001800507308 */ /* 0x000fe20000002400 */
[----:B------:R-:W-:Y:S02]  /*2470*/  FMUL.FTZ R27, R27, c[0x0][0x2ec] ;  /* 0x0000bb001b1b7a20 */ /* 0x000fe40000410000 */
[----:B-1----:R-:W-:-:S05]  /*2480*/  IMAD.SHL.U32 R2, R111, 0x2, RZ ;  /* 0x000000026f027824 */ /* 0x002fca00078e00ff */
[----:B------:R-:W-:Y:S01]  /*2490*/  MUFU.TANH R77, R25 ;  /* 0x00000019004d7308 */ /* 0x000fe20000002400 */
[----:B------:R-:W-:Y:S02]  /*24a0*/  LOP3.LUT R2, R2, 0x6, RZ, 0xc0, !PT ;  /* 0x0000000602027812 */ /* 0x000fe400078ec0ff */
[----:B------:R-:W-:Y:S02]  /*24b0*/  FMUL.FTZ R32, R32, c[0x0][0x2ec] ;  /* 0x0000bb0020207a20 */ /* 0x000fe40000410000 */
[----:B------:R-:W-:Y:S02]  /*24c0*/  FMUL.FTZ R33, R33, c[0x0][0x2ec] ;  /* 0x0000bb0021217a20 */ /* 0x000fe40000410000 */
[----:B------:R-:W-:Y:S01]  /*24d0*/  FMUL.FTZ R34, R34, c[0x0][0x2ec] ;  /* 0x0000bb0022227a20 */ /* 0x000fe20000410000 */
[----:B------:R-:W-:Y:S01]  /*24e0*/  MUFU.TANH R84, R32 ;  /* 0x0000002000547308 */ /* 0x000fe20000002400 */
[----:B------:R-:W-:Y:S02]  /*24f0*/  FMUL.FTZ R35, R35, c[0x0][0x2ec] ;  /* 0x0000bb0023237a20 */ /* 0x000fe40000410000 */
[----:B------:R-:W-:-:S05]  /*2500*/  IMAD R2, R108, 0x80, R2 ;  /* 0x000000806c027824 */ /* 0x000fca00078e0202 */
[----:B------:R-:W-:Y:S01]  /*2510*/  MUFU.TANH R40, R33 ;  /* 0x0000002100287308 */ /* 0x000fe20000002400 */
[----:B------:R-:W-:Y:S01]  /*2520*/  BAR.SYNC.DEFER_BLOCKING 0x0 ;  /* 0x0000000000007b1d */ /* 0x000fe20000010000 */
[----:B------:R-:W-:-:S04]  /*2530*/  ISETP.GE.AND P6, PT, R2, R20, PT ;  /* 0x000000140200720c */ /* 0x000fc80003fc6270 */
[----:B--2---:R-:W-:Y:S02]  /*2540*/  FSEL R85, R45, -INF , !P6 ;  /* 0xff8000002d557808 */ /* 0x004fe40007000000 */
[----:B------:R-:W1:Y:S01]  /*2550*/  MUFU.TANH R22, R34 ;  /* 0x0000002200167308 */ /* 0x000e620000002400 */
[----:B---3--:R-:W-:Y:S02]  /*2560*/  FSEL R89, R23, -INF , !P6 ;  /* 0xff80000017597808 */ /* 0x008fe40007000000 */
[----:B------:R-:W-:-:S05]  /*2570*/  FSEL R45, R115, -INF , !P6 ;  /* 0xff800000732d7808 */ /* 0x000fca0007000000 */
[----:B------:R2:W-:Y:S08]  /*2580*/  MUFU.TANH R93, R35 ;  /* 0x00000023005d7308 */ /* 0x0005f00000002400 */
[----:B------:R-:W-:Y:S01]  /*2590*/  MUFU.TANH R48, R26 ;  /* 0x0000001a00307308 */ /* 0x000fe20000002400 */
[----:B--2---:R-:W-:Y:S07]  /*25a0*/  HMMA.16816.F32 R32, R4, R102, R36 ;  /* 0x000000660420723c */ /* 0x004fee0000001824 */
[----:B------:R2:W-:Y:S01]  /*25b0*/  MUFU.TANH R49, R27 ;  /* 0x0000001b00317308 */ /* 0x0005e20000002400 */
[----:B------:R-:W-:Y:S08]  /*25c0*/  HMMA.16816.F32 R36, R8, R90, RZ ;  /* 0x0000005a0824723c */ /* 0x000ff000000018ff */
[----:B--2---:R-:W-:Y:S08]  /*25d0*/  HMMA.16816.F32 R24, R4, R98, R28 ;  /* 0x000000620418723c */ /* 0x004ff0000000181c */
[----:B------:R-:W-:Y:S01]  /*25e0*/  FMUL.FTZ R32, R32, c[0x0][0x2ec] ;  /* 0x0000bb0020207a20 */ /* 0x000fe20000410000 */
[----:B------:R-:W-:Y:S01]  /*25f0*/  HMMA.16816.F32 R28, R8, R62, RZ ;  /* 0x0000003e081c723c */ /* 0x000fe200000018ff */
[----:B------:R-:W-:-:S02]  /*2600*/  FMUL.FTZ R33, R33, c[0x0][0x2ec] ;  /* 0x0000bb0021217a20 */ /* 0x000fc40000410000 */
[----:B------:R-:W-:Y:S01]  /*2610*/  FMUL.FTZ R34, R34, c[0x0][0x2ec] ;  /* 0x0000bb0022227a20 */ /* 0x000fe20000410000 */
[----:B------:R-:W-:Y:S01]  /*2620*/  MUFU.TANH R100, R32 ;  /* 0x0000002000647308 */ /* 0x000fe20000002400 */
[----:B------:R-:W-:-:S07]  /*2630*/  FMUL.FTZ R35, R35, c[0x0][0x2ec] ;  /* 0x0000bb0023237a20 */ /* 0x000fce0000410000 */
[----:B------:R-:W-:Y:S03]  /*2640*/  MUFU.TANH R97, R33 ;  /* 0x0000002100617308 */ /* 0x000fe60000002400 */
[----:B------:R-:W-:Y:S02]  /*2650*/  FMUL.FTZ R24, R24, c[0x0][0x2ec] ;  /* 0x0000bb0018187a20 */ /* 0x000fe40000410000 */
[----:B------:R-:W-:-:S03]  /*2660*/  FMUL.FTZ R25, R25, c[0x0][0x2ec] ;  /* 0x0000bb0019197a20 */ /* 0x000fc60000410000 */
[----:B------:R-:W-:Y:S01]  /*2670*/  MUFU.TANH R105, R34 ;  /* 0x0000002200697308 */ /* 0x000fe20000002400 */
[----:B------:R-:W-:Y:S02]  /*2680*/  FMUL.FTZ R26, R26, c[0x0][0x2ec] ;  /* 0x0000bb001a1a7a20 */ /* 0x000fe40000410000 */
[----:B------:R-:W-:-:S05]  /*2690*/  FMUL.FTZ R27, R27, c[0x0][0x2ec] ;  /* 0x0000bb001b1b7a20 */ /* 0x000fca0000410000 */
[----:B------:R2:W-:Y:S08]  /*26a0*/  MUFU.TANH R52, R35 ;  /* 0x0000002300347308 */ /* 0x0005f00000002400 */
[----:B------:R-:W-:Y:S01]  /*26b0*/  MUFU.TANH R53, R24 ;  /* 0x0000001800357308 */ /* 0x000fe20000002400 */
[----:B--2---:R-:W-:Y:S07]  /*26c0*/  HMMA.16816.F32 R32, R4, R70, R36 ;  /* 0x000000460420723c */ /* 0x004fee0000001824 */
[----:B------:R-:W-:Y:S01]  /*26d0*/  MUFU.TANH R113, R25 ;  /* 0x0000001900717308 */ /* 0x000fe20000002400 */
[C---:B------:R-:W-:Y:S07]  /*26e0*/  HMMA.16816.F32 R36, R8.reuse, R82, RZ ;  /* 0x000000520824723c */ /* 0x040fee00000018ff */
[----:B------:R-:W-:Y:S01]  /*26f0*/  MUFU.TANH R110, R26 ;  /* 0x0000001a006e7308 */ /* 0x000fe20000002400 */
[----:B------:R-:W-:Y:S07]  /*2700*/  HMMA.16816.F32 R8, R8, R54, RZ ;  /* 0x000000360808723c */ /* 0x000fee00000018ff */
[----:B------:R2:W-:Y:S01]  /*2710*/  MUFU.TANH R112, R27 ;  /* 0x0000001b00707308 */ /* 0x0005e20000002400 */
[----:B------:R-:W-:-:S02]  /*2720*/  FMUL.FTZ R32, R32, c[0x0][0x2ec] ;  /* 0x0000bb0020207a20 */ /* 0x000fc40000410000 */
[----:B------:R-:W-:Y:S02]  /*2730*/  FMUL.FTZ R33, R33, c[0x0][0x2ec] ;  /* 0x0000bb0021217a20 */ /* 0x000fe40000410000 */
[----:B------:R-:W-:-:S03]  /*2740*/  FMUL.FTZ R34, R34, c[0x0][0x2ec] ;  /* 0x0000bb0022227a20 */ /* 0x000fc60000410000 */
[----:B------:R-:W-:Y:S01]  /*2750*/  MUFU.TANH R118, R32 ;  /* 0x0000002000767308 */ /* 0x000fe20000002400 */
[----:B------:R-:W-:Y:S01]  /*2760*/  FMUL.FTZ R35, R35, c[0x0][0x2ec] ;  /* 0x0000bb0023237a20 */ /* 0x000fe20000410000 */
[----:B--2---:R-:W-:Y:S06]  /*2770*/  HMMA.16816.F32 R24, R4, R86, R28 ;  /* 0x000000560418723c */ /* 0x004fec000000181c */
[----:B------:R-:W-:Y:S02]  /*2780*/  MUFU.TANH R120, R33 ;  /* 0x0000002100787308 */ /* 0x000fe40000002400 */
[----:B------:R-:W-:Y:S06]  /*2790*/  HMMA.16816.F32 R28, R16, R46, RZ ;  /* 0x0000002e101c723c */ /* 0x000fec00000018ff */
[----:B------:R-:W-:Y:S08]  /*27a0*/  MUFU.TANH R117, R34 ;  /* 0x0000002200757308 */ /* 0x000ff00000002400 */
[----:B------:R2:W-:Y:S02]  /*27b0*/  MUFU.TANH R119, R35 ;  /* 0x0000002300777308 */ /* 0x0005e40000002400 */
[----:B------:R-:W-:-:S02]  /*27c0*/  FMUL.FTZ R24, R24, c[0x0][0x2ec] ;  /* 0x0000bb0018187a20 */ /* 0x000fc40000410000 */
[----:B------:R-:W-:Y:S02]  /*27d0*/  FMUL.FTZ R25, R25, c[0x0][0x2ec] ;  /* 0x0000bb0019197a20 */ /* 0x000fe40000410000 */
[----:B------:R-:W-:Y:S02]  /*27e0*/  FMUL.FTZ R26, R26, c[0x0][0x2ec] ;  /* 0x0000bb001a1a7a20 */ /* 0x000fe40000410000 */
[----:B------:R-:W-:Y:S01]  /*27f0*/  FMUL.FTZ R27, R27, c[0x0][0x2ec] ;  /* 0x0000bb001b1b7a20 */ /* 0x000fe20000410000 */
[----:B------:R-:W-:Y:S01]  /*2800*/  MUFU.TANH R128, R25 ;  /* 0x0000001900807308 */ /* 0x000fe20000002400 */
[----:B------:R-:W-:Y:S07]  /*2810*/  HMMA.16816.F32 R28, R12, R50, R28 ;  /* 0x000000320c1c723c */ /* 0x000fee000000181c */
[----:B------:R-:W-:Y:S01]  /*2820*/  MUFU.TANH R124, R26 ;  /* 0x0000001a007c7308 */ /* 0x000fe20000002400 */
[C---:B--2---:R-:W-:Y:S07]  /*2830*/  HMMA.16816.F32 R32, R4.reuse, R106, R36 ;  /* 0x0000006a0420723c */ /* 0x044fee0000001824 */
[----:B------:R-:W-:Y:S01]  /*2840*/  MUFU.TANH R38, R24 ;  /* 0x0000001800267308 */ /* 0x000fe20000002400 */
[----:B------:R-:W-:Y:S07]  /*2850*/  HMMA.16816.F32 R4, R4, R78, R8 ;  /* 0x0000004e0404723c */ /* 0x000fee0000001808 */
[----:B------:R2:W-:Y:S01]  /*2860*/  MUFU.TANH R126, R27 ;  /* 0x0000001b007e7308 */ /* 0x0005e20000002400 */
[----:B------:R-:W-:Y:S01]  /*2870*/  HMMA.16816.F32 R8, R16, R58, RZ ;  /* 0x0000003a1008723c */ /* 0x000fe200000018ff */
[----:B------:R-:W-:-:S02]  /*2880*/  FMUL.FTZ R30, R30, c[0x0][0x2ec] ;  /* 0x0000bb001e1e7a20 */ /* 0x000fc40000410000 */
[----:B------:R-:W-:Y:S02]  /*2890*/  FMUL.FTZ R28, R28, c[0x0][0x2ec] ;  /* 0x0000bb001c1c7a20 */ /* 0x000fe40000410000 */
[----:B------:R-:W-:Y:S02]  /*28a0*/  FMUL.FTZ R29, R29, c[0x0][0x2ec] ;  /* 0x0000bb001d1d7a20 */ /* 0x000fe40000410000 */
[----:B------:R-:W3:Y:S01]  /*28b0*/  MUFU.TANH R21, R28 ;  /* 0x0000001c00157308 */ /* 0x000ee20000002400 */
[----:B------:R-:W-:Y:S02]  /*28c0*/  FMUL.FTZ R31, R31, c[0x0][0x2ec] ;  /* 0x0000bb001f1f7a20 */ /* 0x000fe40000410000 */
[----:B------:R-:W-:Y:S02]  /*28d0*/  FMUL.FTZ R34, R34, c[0x0][0x2ec] ;  /* 0x0000bb0022227a20 */ /* 0x000fe40000410000 */
[----:B------:R-:W-:Y:S02]  /*28e0*/  FMUL.FTZ R35, R35, c[0x0][0x2ec] ;  /* 0x0000bb0023237a20 */ /* 0x000fe40000410000 */
[----:B------:R-:W-:Y:S01]  /*28f0*/  FMUL.FTZ R32, R32, c[0x0][0x2ec] ;  /* 0x0000bb0020207a20 */ /* 0x000fe20000410000 */
[----:B------:R-:W5:Y:S01]  /*2900*/  MUFU.TANH R30, R30 ;  /* 0x0000001e001e7308 */ /* 0x000f620000002400 */
[----:B------:R-:W-:-:S02]  /*2910*/  FMUL.FTZ R4, R4, c[0x0][0x2ec] ;  /* 0x0000bb0004047a20 */ /* 0x000fc40000410000 */
[----:B------:R-:W-:Y:S02]  /*2920*/  FMUL.FTZ R5, R5, c[0x0][0x2ec] ;  /* 0x0000bb0005057a20 */ /* 0x000fe40000410000 */
[----:B------:R-:W-:Y:S02]  /*2930*/  FMUL.FTZ R6, R6, c[0x0][0x2ec] ;  /* 0x0000bb0006067a20 */ /* 0x000fe40000410000 */
[----:B------:R-:W-:Y:S01]  /*2940*/  FMUL.FTZ R7, R7, c[0x0][0x2ec] ;  /* 0x0000bb0007077a20 */ /* 0x000fe20000410000 */
[----:B------:R1:W-:Y:S01]  /*2950*/  MUFU.TANH R149, R4 ;  /* 0x0000000400957308 */ /* 0x0003e20000002400 */
[----:B--2---:R-:W-:Y:S01]  /*2960*/  HMMA.16816.F32 R24, R12, R66, R8 ;  /* 0x000000420c18723c */ /* 0x004fe20000001808 */
[----:B------:R-:W-:-:S06]  /*2970*/  FMUL.FTZ R33, R33, c[0x0][0x2ec] ;  /* 0x0000bb0021217a20 */ /* 0x000fcc0000410000 */
[----:B------:R-:W-:Y:S01]  /*2980*/  MUFU.TANH R150, R5 ;  /* 0x0000000500967308 */ /* 0x000fe20000002400 */
[C---:B------:R-:W-:Y:S02]  /*2990*/  IADD3 R8, R2.reuse, 0x8, RZ ;  /* 0x0000000802087810 */ /* 0x040fe40007ffe0ff */
[----:B------:R-:W-:Y:S02]  /*29a0*/  IADD3 R9, R2, 0x10, RZ ;  /* 0x0000001002097810 */ /* 0x000fe40007ffe0ff */
[----:B------:R-:W-:Y:S02]  /*29b0*/  ISETP.GE.AND P2, PT, R8, R20, PT ;  /* 0x000000140800720c */ /* 0x000fe40003f46270 */
[C---:B------:R-:W-:Y:S01]  /*29c0*/  IADD3 R8, R2.reuse, 0x11, RZ ;  /* 0x0000001102087810 */ /* 0x040fe20007ffe0ff */
[----:B-1----:R-:W-:Y:S01]  /*29d0*/  IMAD.IADD R4, R111, 0x1, -R3 ;  /* 0x000000016f047824 */ /* 0x002fe200078e0a03 */
[----:B------:R-:W-:Y:S01]  /*29e0*/  MUFU.TANH R153, R6 ;  /* 0x0000000600997308 */ /* 0x000fe20000002400 */
[----:B------:R-:W-:-:S02]  /*29f0*/  IADD3 R3, R2, 0x1, RZ ;  /* 0x0000000102037810 */ /* 0x000fc40007ffe0ff */
[-C--:B------:R-:W-:Y:S01]  /*2a00*/  ISETP.GE.AND P1, PT, R9, R20.reuse, PT ;  /* 0x000000140900720c */ /* 0x080fe20003f26270 */
[----:B------:R1:W-:Y:S01]  /*2a10*/  STL [R1+0x54], R4 ;  /* 0x0000540401007387 */ /* 0x0003e20000100800 */
[-C--:B------:R-:W-:Y:S02]  /*2a20*/  ISETP.GE.AND P4, PT, R8, R20.reuse, PT ;  /* 0x000000140800720c */ /* 0x080fe40003f86270 */
[-C--:B------:R-:W-:Y:S01]  /*2a30*/  ISETP.GE.AND P5, PT, R3, R20.reuse, PT ;  /* 0x000000140300720c */ /* 0x080fe20003fa6270 */
[----:B------:R1:W-:Y:S01]  /*2a40*/  MUFU.TANH R154, R7 ;  /* 0x00000007009a7308 */ /* 0x0003e20000002400 */
[----:B------:R-:W-:Y:S01]  /*2a50*/  IADD3 R3, R2, 0x9, RZ ;  /* 0x0000000902037810 */ /* 0x000fe20007ffe0ff */
[----:B------:R-:W-:Y:S01]  /*2a60*/  FMUL.FTZ R24, R24, c[0x0][0x2ec] ;  /* 0x0000bb0018187a20 */ /* 0x000fe20000410000 */
[----:B------:R-:W-:Y:S01]  /*2a70*/  FSEL R67, R109, -INF , !P6 ;  /* 0xff8000006d437808 */ /* 0x000fe20007000000 */
[----:B------:R-:W-:Y:S01]  /*2a80*/  FMUL.FTZ R25, R25, c[0x0][0x2ec] ;  /* 0x0000bb0019197a20 */ /* 0x000fe20000410000 */
[-C--:B------:R-:W-:Y:S01]  /*2a90*/  ISETP.GE.AND P0, PT, R3, R20.reuse, PT ;  /* 0x000000140300720c */ /* 0x080fe20003f06270 */
[----:B------:R-:W-:Y:S01]  /*2aa0*/  FMUL.FTZ R26, R26, c[0x0][0x2ec] ;  /* 0x0000bb001a1a7a20 */ /* 0x000fe20000410000 */
[----:B------:R-:W-:Y:S01]  /*2ab0*/  IADD3 R3, R2, 0x18, RZ ;  /* 0x0000001802037810 */ /* 0x000fe20007ffe0ff */
[----:B------:R-:W-:Y:S01]  /*2ac0*/  MUFU.TANH R29, R29 ;  /* 0x0000001d001d7308 */ /* 0x000fe20000002400 */
[----:B----4-:R-:W-:Y:S01]  /*2ad0*/  FSEL R88, R44, -INF , !P5 ;  /* 0xff8000002c587808 */ /* 0x010fe20006800000 */
[----:B------:R-:W-:Y:S01]  /*2ae0*/  FMUL.FTZ R27, R27, c[0x0][0x2ec] ;  /* 0x0000bb001b1b7a20 */ /* 0x000fe20000410000 */
[----:B------:R-:W-:-:S02]  /*2af0*/  ISETP.GE.AND P3, PT, R3, R20, PT ;  /* 0x000000140300720c */ /* 0x000fc40003f66270 */
[C---:B------:R-:W-:Y:S02]  /*2b00*/  IADD3 R3, R2.reuse, 0x19, RZ ;  /* 0x0000001902037810 */ /* 0x040fe40007ffe0ff */
[----:B------:R-:W-:Y:S01]  /*2b10*/  FSEL R76, R57, -INF , !P5 ;  /* 0xff800000394c7808 */ /* 0x000fe20006800000 */
[----:B------:R-:W2:Y:S01]  /*2b20*/  MUFU.TANH R31, R31 ;  /* 0x0000001f001f7308 */ /* 0x000ea20000002400 */
[-C--:B------:R-:W-:Y:S02]  /*2b30*/  ISETP.GE.AND P6, PT, R3, R20.reuse, PT ;  /* 0x000000140300720c */ /* 0x080fe40003fc6270 */
[----:B------:R-:W-:Y:S01]  /*2b40*/  IADD3 R3, R2, 0x20, RZ ;  /* 0x0000002002037810 */ /* 0x000fe20007ffe0ff */
[----:B-1----:R-:W-:Y:S01]  /*2b50*/  HMMA.16816.F32 R4, R16, R94, RZ ;  /* 0x0000005e1004723c */ /* 0x002fe200000018ff */
[----:B------:R-:W-:Y:S02]  /*2b60*/  FSEL R60, R123, -INF , !P5 ;  /* 0xff8000007b3c7808 */ /* 0x000fe40006800000 */
[----:B------:R-:W-:Y:S01]  /*2b70*/  FSEL R44, R138, -INF , !P5 ;  /* 0xff8000008a2c7808 */ /* 0x000fe20006800000 */
[----:B------:R-:W-:Y:S01]  /*2b80*/  MUFU.TANH R23, R24 ;  /* 0x0000001800177308 */ /* 0x000fe20000002400 */
[----:B------:R-:W-:-:S02]  /*2b90*/  ISETP.GE.AND P5, PT, R3, R20, PT ;  /* 0x000000140300720c */ /* 0x000fc40003fa6270 */
[----:B------:R-:W-:Y:S02]  /*2ba0*/  IADD3 R3, R2, 0x21, RZ ;  /* 0x0000002102037810 */ /* 0x000fe40007ffe0ff */
[----:B------:R-:W-:Y:S02]  /*2bb0*/  FSEL R95, R22, -INF , !P2 ;  /* 0xff800000165f7808 */ /* 0x000fe40005000000 */
[----:B---3--:R-:W-:Y:S01]  /*2bc0*/  FSEL R43, R21, -INF , !P2 ;  /* 0xff800000152b7808 */ /* 0x008fe20005000000 */
[----:B------:R-:W-:Y:S01]  /*2bd0*/  MUFU.TANH R28, R25 ;  /* 0x00000019001c7308 */ /* 0x000fe20000002400 */
[----:B------:R-:W-:Y:S02]  /*2be0*/  FSEL R84, R84, -INF , !P2 ;  /* 0xff80000054547808 */ /* 0x000fe40005000000 */
[----:B-----5:R-:W-:Y:S02]  /*2bf0*/  FSEL R72, R30, -INF , !P2 ;  /* 0xff8000001e487808 */ /* 0x020fe40005000000 */
[----:B------:R-:W-:-:S02]  /*2c00*/  ISETP.GE.AND P2, PT, R3, R20, PT ;  /* 0x000000140300720c */ /* 0x000fc40003f46270 */
[----:B------:R-:W-:Y:S01]  /*2c10*/  IADD3 R3, R2, 0x28, RZ ;  /* 0x0000002802037810 */ /* 0x000fe20007ffe0ff */
[----:B------:R-:W1:Y:S01]  /*2c20*/  MUFU.TANH R22, R26 ;  /* 0x0000001a00167308 */ /* 0x000e620000002400 */
[----:B------:R-:W-:Y:S02]  /*2c30*/  FSEL R93, R93, -INF , !P0 ;  /* 0xff8000005d5d7808 */ /* 0x000fe40004000000 */
[----:B--2---:R-:W-:Y:S01]  /*2c40*/  FSEL R69, R31, -INF , !P0 ;  /* 0xff8000001f457808 */ /* 0x004fe20004000000 */
[----:B------:R-:W-:Y:S01]  /*2c50*/  HMMA.16816.F32 R8, R12, R102, R4 ;  /* 0x000000660c08723c */ /* 0x000fe20000001804 */
[----:B------:R-:W-:Y:S02]  /*2c60*/  FSEL R42, R29, -INF , !P0 ;  /* 0xff8000001d2a7808 */ /* 0x000fe40004000000 */
[----:B------:R-:W-:Y:S01]  /*2c70*/  FSEL R96, R56, -INF , !P1 ;  /* 0xff80000038607808 */ /* 0x000fe20004800000 */
[----:B------:R2:W3:Y:S01]  /*2c80*/  MUFU.TANH R21, R27 ;  /* 0x0000001b00157308 */ /* 0x0004e20000002400 */
[----:B------:R-:W-:-:S02]  /*2c90*/  FSEL R92, R92, -INF , !P1 ;  /* 0xff8000005c5c7808 */ /* 0x000fc40004800000 */
[----:B------:R-:W-:Y:S01]  /*2ca0*/  FSEL R73, R122, -INF , !P1 ;  /* 0xff8000007a497808 */ /* 0x000fe20004800000 */
[----:B------:R-:W-:Y:S01]  /*2cb0*/  HMMA.16816.F32 R4, R16, R74, RZ ;  /* 0x0000004a1004723c */ /* 0x000fe200000018ff */
[----:B------:R-:W-:Y:S02]  /*2cc0*/  FSEL R41, R135, -INF , !P1 ;  /* 0xff80000087297808 */ /* 0x000fe40004800000 */
[----:B------:R-:W-:Y:S01]  /*2cd0*/  FSEL R94, R64, -INF , !P4 ;  /* 0xff800000405e7808 */ /* 0x000fe20006000000 */
[----:B------:R-:W-:Y:S01]  /*2ce0*/  MUFU.TANH R131, R34 ;  /* 0x0000002200837308 */ /* 0x000fe20000002400 */
[----:B------:R-:W-:Y:S02]  /*2cf0*/  FSEL R81, R65, -INF , !P4 ;  /* 0xff80000041517808 */ /* 0x000fe40006000000 */
[----:B------:R-:W-:Y:S02]  /*2d00*/  FSEL R75, R40, -INF , !P0 ;  /* 0xff800000284b7808 */ /* 0x000fe40004000000 */
[----:B------:R-:W-:-:S02]  /*2d10*/  ISETP.GE.AND P0, PT, R3, R20, PT ;  /* 0x000000140300720c */ /* 0x000fc40003f06270 */
[----:B------:R-:W-:Y:S01]  /*2d20*/  IADD3 R3, R2, 0x29, RZ ;  /* 0x0000002902037810 */ /* 0x000fe20007ffe0ff */
[----:B------:R-:W-:Y:S01]  /*2d30*/  MUFU.TANH R133, R35 ;  /* 0x0000002300857308 */ /* 0x000fe20000002400 */
[----:B------:R-:W-:Y:S02]  /*2d40*/  FSEL R66, R141, -INF , !P4 ;  /* 0xff8000008d427808 */ /* 0x000fe40006000000 */
[-C--:B------:R-:W-:Y:S01]  /*2d50*/  ISETP.GE.AND P1, PT, R3, R20.reuse, PT ;  /* 0x000000140300720c */ /* 0x080fe20003f26270 */
[----:B------:R-:W-:Y:S01]  /*2d60*/  FMUL.FTZ R8, R8, c[0x0][0x2ec] ;  /* 0x0000bb0008087a20 */ /* 0x000fe20000410000 */
[----:B------:R-:W-:Y:S01]  /*2d70*/  IADD3 R3, R2, 0x30, RZ ;  /* 0x0000003002037810 */ /* 0x000fe20007ffe0ff */
[----:B------:R-:W-:Y:S01]  /*2d80*/  FMUL.FTZ R10, R10, c[0x0][0x2ec] ;  /* 0x0000bb000a0a7a20 */ /* 0x000fe20000410000 */
[----:B------:R-:W-:Y:S01]  /*2d90*/  FSEL R37, R146, -INF , !P4 ;  /* 0xff80000092257808 */ /* 0x000fe20006000000 */
[----:B------:R-:W-:Y:S01]  /*2da0*/  FMUL.FTZ R9, R9, c[0x0][0x2ec] ;  /* 0x0000bb0009097a20 */ /* 0x000fe20000410000 */
[----:B------:R-:W-:Y:S01]  /*2db0*/  ISETP.GE.AND P4, PT, R3, R20, PT ;  /* 0x000000140300720c */ /* 0x000fe20003f86270 */
[----:B------:R-:W-:Y:S01]  /*2dc0*/  MUFU.TANH R8, R8 ;  /* 0x0000000800087308 */ /* 0x000fe20000002400 */
[----:B------:R-:W-:Y:S01]  /*2dd0*/  IADD3 R3, R2, 0x31, RZ ;  /* 0x0000003102037810 */ /* 0x000fe20007ffe0ff */
[----:B--2---:R-:W-:Y:S01]  /*2de0*/  HMMA.16816.F32 R24, R12, R98, R4 ;  /* 0x000000620c18723c */ /* 0x004fe20000001804 */
[----:B------:R-:W-:Y:S01]  /*2df0*/  FSEL R80, R80, -INF , !P3 ;  /* 0xff80000050507808 */ /* 0x000fe20005800000 */
[----:B------:R-:W-:Y:S01]  /*2e00*/  FMUL.FTZ R11, R11, c[0x0][0x2ec] ;  /* 0x0000bb000b0b7a20 */ /* 0x000fe20000410000 */
[----:B-1----:R-:W-:-:S02]  /*2e10*/  FSEL R65, R22, -INF , !P3 ;  /* 0xff80000016417808 */ /* 0x002fc40005800000 */
[----:B------:R-:W-:Y:S01]  /*2e20*/  FSEL R40, R23, -INF , !P3 ;  /* 0xff80000017287808 */ /* 0x000fe20005800000 */
[----:B------:R-:W1:Y:S01]  /*2e30*/  MUFU.TANH R10, R10 ;  /* 0x0000000a000a7308 */ /* 0x000e620000002400 */
[----:B------:R-:W-:Y:S01]  /*2e40*/  FSEL R77, R77, -INF , !P6 ;  /* 0xff8000004d4d7808 */ /* 0x000fe20007000000 */
[----:B------:R-:W-:Y:S01]  /*2e50*/  HMMA.16816.F32 R4, R16, R90, RZ ;  /* 0x0000005a1004723c */ /* 0x000fe200000018ff */
[----:B---3--:R-:W-:Y:S02]  /*2e60*/  FSEL R64, R21, -INF , !P6 ;  /* 0xff80000015407808 */ /* 0x008fe40007000000 */
[----:B------:R-:W-:Y:S02]  /*2e70*/  FSEL R36, R28, -INF , !P6 ;  /* 0xff8000001c247808 */ /* 0x000fe40007000000 */
[----:B------:R-:W-:Y:S01]  /*2e80*/  FSEL R102, R101, -INF , !P5 ;  /* 0xff80000065667808 */ /* 0x000fe20006800000 */
[----:B------:R-:W-:Y:S01]  /*2e90*/  MUFU.TANH R29, R9 ;  /* 0x00000009001d7308 */ /* 0x000fe20000002400 */
[----:B------:R-:W-:-:S02]  /*2ea0*/  FSEL R91, R48, -INF , !P3 ;  /* 0xff800000305b7808 */ /* 0x000fc40005800000 */
[-C--:B------:R-:W-:Y:S02]  /*2eb0*/  ISETP.GE.AND P3, PT, R3, R20.reuse, PT ;  /* 0x000000140300720c */ /* 0x080fe40003f66270 */
[----:B------:R-:W-:Y:S02]  /*2ec0*/  IADD3 R3, R2, 0x38, RZ ;  /* 0x0000003802037810 */ /* 0x000fe40007ffe0ff */
[----:B------:R-:W-:Y:S01]  /*2ed0*/  FSEL R90, R49, -INF , !P6 ;  /* 0xff800000315a7808 */ /* 0x000fe20007000000 */
[----:B------:R2:W3:Y:S01]  /*2ee0*/  MUFU.TANH R21, R11 ;  /* 0x0000000b00157308 */ /* 0x0004e20000002400 */
[----:B------:R-:W-:Y:S01]  /*2ef0*/  ISETP.GE.AND P6, PT, R3, R20, PT ;  /* 0x000000140300720c */ /* 0x000fe20003fc6270 */
[----:B------:R-:W-:Y:S01]  /*2f00*/  FMUL.FTZ R24, R24, c[0x0][0x2ec] ;  /* 0x0000bb0018187a20 */ /* 0x000fe20000410000 */
[----:B------:R-:W-:Y:S01]  /*2f10*/  IADD3 R3, R2, 0x39, RZ ;  /* 0x0000003902037810 */ /* 0x000fe20007ffe0ff */
[----:B------:R-:W-:Y:S01]  /*2f20*/  FMUL.FTZ R26, R26, c[0x0][0x2ec] ;  /* 0x0000bb001a1a7a20 */ /* 0x000fe20000410000 */
[----:B-1----:R-:W-:Y:S01]  /*2f30*/  FSEL R61, R10, -INF , !P0 ;  /* 0xff8000000a3d7808 */ /* 0x002fe20004000000 */
[----:B------:R-:W-:Y:S01]  /*2f40*/  FMUL.FTZ R27, R27, c[0x0][0x2ec] ;  /* 0x0000bb001b1b7a20 */ /* 0x000fe20000410000 */
[----:B------:R-:W-:Y:S01]  /*2f50*/  FSEL R34, R8, -INF , !P0 ;  /* 0xff80000008227808 */ /* 0x000fe20004000000 */
[----:B------:R-:W-:Y:S01]  /*2f60*/  FMUL.FTZ R25, R25, c[0x0][0x2ec] ;  /* 0x0000bb0019197a20 */ /* 0x000fe20000410000 */
[----:B------:R-:W-:Y:S01]  /*2f70*/  FSEL R99, R114, -INF , !P5 ;  /* 0xff80000072637808 */ /* 0x000fe20006800000 */
[----:B------:R-:W-:Y:S01]  /*2f80*/  HMMA.16816.F32 R4, R12, R70, R4 ;  /* 0x000000460c04723c */ /* 0x000fe20000001804 */
[----:B------:R-:W-:Y:S01]  /*2f90*/  FSEL R68, R140, -INF , !P5 ;  /* 0xff8000008c447808 */ /* 0x000fe20006800000 */
[----:B------:R1:W-:Y:S01]  /*2fa0*/  MUFU.TANH R134, R32 ;  /* 0x0000002000867308 */ /* 0x0003e20000002400 */
[----:B------:R-:W-:-:S02]  /*2fb0*/  FSEL R39, R145, -INF , !P5 ;  /* 0xff80000091277808 */ /* 0x000fc40006800000 */
[----:B------:R-:W-:Y:S02]  /*2fc0*/  ISETP.GE.AND P5, PT, R3, R20, PT ;  /* 0x000000140300720c */ /* 0x000fe40003fa6270 */
[----:B------:R-:W-:Y:S01]  /*2fd0*/  IADD3 R3, R2, 0x40, RZ ;  /* 0x0000004002037810 */ /* 0x000fe20007ffe0ff */
[----:B--2---:R-:W-:Y:S01]  /*2fe0*/  HMMA.16816.F32 R8, R16, R62, RZ ;  /* 0x0000003e1008723c */ /* 0x004fe200000018ff */
[----:B------:R-:W-:Y:S01]  /*2ff0*/  FSEL R101, R132, -INF , !P2 ;  /* 0xff80000084657808 */ /* 0x000fe20005000000 */
[----:B------:R-:W-:Y:S01]  /*3000*/  MUFU.TANH R24, R24 ;  /* 0x0000001800187308 */ /* 0x000fe20000002400 */
[----:B------:R-:W-:Y:S02]  /*3010*/  FSEL R98, R137, -INF , !P2 ;  /* 0xff80000089627808 */ /* 0x000fe40005000000 */
[----:B------:R-:W-:Y:S02]  /*3020*/  FSEL R59, R148, -INF , !P2 ;  /* 0xff800000943b7808 */ /* 0x000fe40005000000 */
[----:B------:R-:W-:-:S02]  /*3030*/  FSEL R35, R162, -INF , !P2 ;  /* 0xff800000a2237808 */ /* 0x000fc40005000000 */
[-C--:B------:R-:W-:Y:S01]  /*3040*/  ISETP.GE.AND P2, PT, R3, R20.reuse, PT ;  /* 0x000000140300720c */ /* 0x080fe20003f46270 */
[----:B------:R-:W2:Y:S01]  /*3050*/  MUFU.TANH R26, R26 ;  /* 0x0000001a001a7308 */ /* 0x000ea20000002400 */
[----:B------:R-:W-:Y:S02]  /*3060*/  IADD3 R3, R2, 0x41, RZ ;  /* 0x0000004102037810 */ /* 0x000fe40007ffe0ff */
[----:B------:R-:W-:Y:S02]  /*3070*/  FSEL R105, R105, -INF , !P0 ;  /* 0xff80000069697808 */ /* 0x000fe40004000000 */
[----:B------:R-:W-:Y:S01]  /*3080*/  FSEL R100, R100, -INF , !P0 ;  /* 0xff80000064647808 */ /* 0x000fe20004000000 */
[----:B------:R-:W-:Y:S01]  /*3090*/  FMUL.FTZ R4, R4, c[0x0][0x2ec] ;  /* 0x0000bb0004047a20 */ /* 0x000fe20000410000 */
[-C--:B------:R-:W-:Y:S01]  /*30a0*/  ISETP.GE.AND P0, PT, R3, R20.reuse, PT ;  /* 0x000000140300720c */ /* 0x080fe20003f06270 */
[----:B------:R-:W4:Y:S01]  /*30b0*/  MUFU.TANH R27, R27 ;  /* 0x0000001b001b7308 */ /* 0x000f220000002400 */
[----:B------:R-:W-:Y:S01]  /*30c0*/  IADD3 R3, R2, 0x48, RZ ;  /* 0x0000004802037810 */ /* 0x000fe20007ffe0ff */
[----:B------:R-:W-:Y:S01]  /*30d0*/  FMUL.FTZ R5, R5, c[0x0][0x2ec] ;  /* 0x0000bb0005057a20 */ /* 0x000fe20000410000 */
[----:B------:R-:W-:Y:S01]  /*30e0*/  FSEL R103, R52, -INF , !P1 ;  /* 0xff80000034677808 */ /* 0x000fe20004800000 */
[----:B------:R-:W-:Y:S01]  /*30f0*/  FMUL.FTZ R22, R6, c[0x0][0x2ec] ;  /* 0x0000bb0006167a20 */ /* 0x000fe20000410000 */
[----:B------:R-:W-:Y:S01]  /*3100*/  FSEL R97, R97, -INF , !P1 ;  /* 0xff80000061617808 */ /* 0x000fe20004800000 */
[----:B------:R-:W-:Y:S01]  /*3110*/  HMMA.16816.F32 R8, R12, R86, R8 ;  /* 0x000000560c08723c */ /* 0x000fe20000001808 */
[----:B---3--:R-:W-:Y:S01]  /*3120*/  FSEL R58, R21, -INF , !P1 ;  /* 0xff800000153a7808 */ /* 0x008fe20004800000 */
[----:B------:R-:W3:Y:S01]  /*3130*/  MUFU.TANH R25, R25 ;  /* 0x0000001900197308 */ /* 0x000ee20000002400 */
[----:B-1----:R-:W-:Y:S01]  /*3140*/  FSEL R32, R29, -INF , !P1 ;  /* 0xff8000001d207808 */ /* 0x002fe20004800000 */
[----:B------:R-:W-:Y:S01]  /*3150*/  FMUL.FTZ R21, R7, c[0x0][0x2ec] ;  /* 0x0000bb0007157a20 */ /* 0x000fe20000410000 */
[----:B------:R-:W-:-:S02]  /*3160*/  ISETP.GE.AND P1, PT, R3, R20, PT ;  /* 0x000000140300720c */ /* 0x000fc40003f26270 */
[----:B------:R-:W-:Y:S02]  /*3170*/  IADD3 R3, R2, 0x49, RZ ;  /* 0x0000004902037810 */ /* 0x000fe40007ffe0ff */
[----:B------:R-:W-:Y:S01]  /*3180*/  FSEL R109, R130, -INF , !P4 ;  /* 0xff800000826d7808 */ /* 0x000fe20006000000 */
[----:B------:R1:W-:Y:S01]  /*3190*/  MUFU.TANH R129, R33 ;  /* 0x0000002100817308 */ /* 0x0003e20000002400 */
[----:B------:R-:W-:Y:S02]  /*31a0*/  FSEL R104, R136, -INF , !P4 ;  /* 0xff80000088687808 */ /* 0x000fe40006000000 */
[----:B------:R-:W-:Y:S02]  /*31b0*/  FSEL R56, R151, -INF , !P4 ;  /* 0xff80000097387808 */ /* 0x000fe40006000000 */
[----:B------:R-:W-:Y:S02]  /*31c0*/  FSEL R31, R160, -INF , !P4 ;  /* 0xff800000a01f7808 */ /* 0x000fe40006000000 */
[----:B------:R-:W-:Y:S01]  /*31d0*/  ISETP.GE.AND P4, PT, R3, R20, PT ;  /* 0x000000140300720c */ /* 0x000fe20003f86270 */
[----:B------:R-:W-:Y:S01]  /*31e0*/  MUFU.TANH R28, R4 ;  /* 0x00000004001c7308 */ /* 0x000fe20000002400 */
[----:B------:R-:W-:-:S02]  /*31f0*/  IADD3 R3, R2, 0x50, RZ ;  /* 0x0000005002037810 */ /* 0x000fc40007ffe0ff */
[----:B------:R-:W-:Y:S02]  /*3200*/  FSEL R111, R116, -INF , !P3 ;  /* 0xff800000746f7808 */ /* 0x000fe40005800000 */
[----:B------:R-:W-:Y:S01]  /*3210*/  FSEL R108, R142, -INF , !P3 ;  /* 0xff8000008e6c7808 */ /* 0x000fe20005800000 */
[----:B------:R-:W-:Y:S01]  /*3220*/  FMUL.FTZ R8, R8, c[0x0][0x2ec] ;  /* 0x0000bb0008087a20 */ /* 0x000fe20000410000 */
[----:B------:R-:W-:Y:S01]  /*3230*/  FSEL R57, R155, -INF , !P3 ;  /* 0xff8000009b397808 */ /* 0x000fe20005800000 */
[----:B------:R5:W-:Y:S01]  /*3240*/  MUFU.TANH R23, R5 ;  /* 0x0000000500177308 */ /* 0x000be20000002400 */
[----:B-1----:R-:W-:Y:S01]  /*3250*/  FSEL R33, R169, -INF , !P3 ;  /* 0xff800000a9217808 */ /* 0x002fe20005800000 */
[----:B------:R-:W-:Y:S01]  /*3260*/  FMUL.FTZ R10, R10, c[0x0][0x2ec] ;  /* 0x0000bb000a0a7a20 */ /* 0x000fe20000410000 */
[----:B------:R-:W-:Y:S01]  /*3270*/  ISETP.GE.AND P3, PT, R3, R20, PT ;  /* 0x000000140300720c */ /* 0x000fe20003f66270 */
[----:B------:R-:W-:Y:S01]  /*3280*/  FMUL.FTZ R9, R9, c[0x0][0x2ec] ;  /* 0x0000bb0009097a20 */ /* 0x000fe20000410000 */
[----:B------:R-:W-:Y:S01]  /*3290*/  IADD3 R3, R2, 0x51, RZ ;  /* 0x0000005102037810 */ /* 0x000fe20007ffe0ff */
[----:B------:R-:W-:Y:S01]  /*32a0*/  FMUL.FTZ R11, R11, c[0x0][0x2ec] ;  /* 0x0000bb000b0b7a20 */ /* 0x000fe20000410000 */
[----:B------:R-:W-:Y:S01]  /*32b0*/  FSEL R86, R53, -INF , !P6 ;  /* 0xff80000035567808 */ /* 0x000fe20007000000 */
[----:B------:R-:W1:Y:S01]  /*32c0*/  MUFU.TANH R22, R22 ;  /* 0x0000001600167308 */ /* 0x000e620000002400 */
[----:B------:R-:W-:-:S02]  /*32d0*/  FSEL R110, R110, -INF , !P6 ;  /* 0xff8000006e6e7808 */ /* 0x000fc40007000000 */
[----:B--2---:R-:W-:Y:S02]  /*32e0*/  FSEL R53, R26, -INF , !P6 ;  /* 0xff8000001a357808 */ /* 0x004fe40007000000 */
[----:B------:R-:W-:Y:S02]  /*32f0*/  FSEL R30, R24, -INF , !P6 ;  /* 0xff800000181e7808 */ /* 0x000fe40007000000 */
[----:B------:R-:W-:Y:S01]  /*3300*/  ISETP.GE.AND P6, PT, R3, R20, PT ;  /* 0x000000140300720c */ /* 0x000fe20003fc6270 */
[----:B-----5:R-:W-:Y:S01]  /*3310*/  HMMA.16816.F32 R4, R16, R82, RZ ;  /* 0x000000521004723c */ /* 0x020fe200000018ff */
[----:B------:R-:W-:Y:S01]  /*3320*/  IADD3 R3, R2, 0x58, RZ ;  /* 0x0000005802037810 */ /* 0x000fe20007ffe0ff */
[----:B------:R-:W2:Y:S01]  /*3330*/  MUFU.TANH R21, R21 ;  /* 0x0000001500157308 */ /* 0x000ea20000002400 */
[----:B----4-:R-:W-:Y:S02]  /*3340*/  FSEL R52, R27, -INF , !P5 ;  /* 0xff8000001b347808 */ /* 0x010fe40006800000 */
[----:B------:R-:W-:-:S02]  /*3350*/  FSEL R112, R112, -INF , !P5 ;  /* 0xff80000070707808 */ /* 0x000fc40006800000 */
[----:B------:R-:W-:Y:S01]  /*3360*/  FSEL R82, R113, -INF , !P5 ;  /* 0xff80000071527808 */ /* 0x000fe20006800000 */
[----:B------:R-:W-:Y:S01]  /*3370*/  HMMA.16816.F32 R16, R16, R54, RZ ;  /* 0x000000361010723c */ /* 0x000fe200000018ff */
[----:B---3--:R-:W-:Y:S01]  /*3380*/  FSEL R27, R25, -INF , !P5 ;  /* 0xff800000191b7808 */ /* 0x008fe20006800000 */
[----:B------:R-:W-:Y:S01]  /*3390*/  MUFU.TANH R8, R8 ;  /* 0x0000000800087308 */ /* 0x000fe20000002400 */
[----:B------:R-:W-:Y:S02]  /*33a0*/  ISETP.GE.AND P5, PT, R3, R20, PT ;  /* 0x000000140300720c */ /* 0x000fe40003fa6270 */
[----:B------:R-:W-:Y:S02]  /*33b0*/  IADD3 R3, R2, 0x59, RZ ;  /* 0x0000005902037810 */ /* 0x000fe40007ffe0ff */
[----:B------:R-:W-:Y:S02]  /*33c0*/  FSEL R116, R139, -INF , !P2 ;  /* 0xff8000008b747808 */ /* 0x000fe40005000000 */
[----:B------:R-:W-:Y:S01]  /*33d0*/  FSEL R114, R144, -INF , !P2 ;  /* 0xff80000090727808 */ /* 0x000fe20005000000 */
[----:B------:R-:W3:Y:S01]  /*33e0*/  MUFU.TANH R10, R10 ;  /* 0x0000000a000a7308 */ /* 0x000ee20000002400 */
[----:B------:R-:W-:-:S02]  /*33f0*/  FSEL R51, R164, -INF , !P2 ;  /* 0xff800000a4337808 */ /* 0x000fc40005000000 */
[----:B------:R-:W-:Y:S02]  /*3400*/  FSEL R29, R170, -INF , !P2 ;  /* 0xff800000aa1d7808 */ /* 0x000fe40005000000 */
[-C--:B------:R-:W-:Y:S01]  /*3410*/  ISETP.GE.AND P2, PT, R3, R20.reuse, PT ;  /* 0x000000140300720c */ /* 0x080fe20003f46270 */
[C---:B------:R-:W-:Y:S01]  /*3420*/  HMMA.16816.F32 R4, R12.reuse, R106, R4 ;  /* 0x0000006a0c04723c */ /* 0x040fe20000001804 */
[----:B------:R-:W-:Y:S01]  /*3430*/  IADD3 R3, R2, 0x60, RZ ;  /* 0x0000006002037810 */ /* 0x000fe20007ffe0ff */
[----:B------:R-:W-:Y:S01]  /*3440*/  MUFU.TANH R9, R9 ;  /* 0x0000000900097308 */ /* 0x000fe20000002400 */
[----:B------:R-:W-:Y:S02]  /*3450*/  FSEL R115, R143, -INF , !P0 ;  /* 0xff8000008f737808 */ /* 0x000fe40004000000 */
[----:B------:R-:W-:Y:S02]  /*3460*/  FSEL R113, R161, -INF , !P0 ;  /* 0xff800000a1717808 */ /* 0x000fe40004000000 */
[----:B------:R-:W-:Y:S01]  /*3470*/  FSEL R50, R174, -INF , !P0 ;  /* 0xff800000ae327808 */ /* 0x000fe20004000000 */
[----:B------:R-:W-:Y:S01]  /*3480*/  HMMA.16816.F32 R12, R12, R78, R16 ;  /* 0x0000004e0c0c723c */ /* 0x000fe20000001810 */
[----:B------:R-:W-:Y:S01]  /*3490*/  FSEL R26, R180, -INF , !P0 ;  /* 0xff800000b41a7808 */ /* 0x000fe20004000000 */
[----:B------:R-:W4:Y:S01]  /*34a0*/  MUFU.TANH R11, R11 ;  /* 0x0000000b000b7308 */ /* 0x000f220000002400 */
[----:B------:R-:W-:-:S02]  /*34b0*/  ISETP.GE.AND P0, PT, R3, R20, PT ;  /* 0x000000140300720c */ /* 0x000fc40003f06270 */
[----:B------:R-:W-:Y:S02]  /*34c0*/  IADD3 R3, R2, 0x61, RZ ;  /* 0x0000006102037810 */ /* 0x000fe40007ffe0ff */
[----:B------:R-:W-:Y:S02]  /*34d0*/  FSEL R106, R117, -INF , !P1 ;  /* 0xff800000756a7808 */ /* 0x000fe40004800000 */
[----:B------:R-:W-:Y:S02]  /*34e0*/  FSEL R87, R118, -INF , !P1 ;  /* 0xff80000076577808 */ /* 0x000fe40004800000 */
[----:B-1----:R-:W-:Y:S02]  /*34f0*/  FSEL R49, R22, -INF , !P1 ;  /* 0xff80000016317808 */ /* 0x002fe40004800000 */
[----:B------:R-:W-:Y:S02]  /*3500*/  FSEL R28, R28, -INF , !P1 ;  /* 0xff8000001c1c7808 */ /* 0x000fe40004800000 */
[-C--:B------:R-:W-:Y:S01]  /*3510*/  ISETP.GE.AND P1, PT, R3, R20.reuse, PT ;  /* 0x000000140300720c */ /* 0x080fe20003f26270 */
[----:B------:R-:W-:Y:S01]  /*3520*/  FMUL.FTZ R4, R4, c[0x0][0x2ec] ;  /* 0x0000bb0004047a20 */ /* 0x000fe20000410000 */
[----:B------:R-:W-:Y:S01]  /*3530*/  IADD3 R3, R2, 0x70, RZ ;  /* 0x0000007002037810 */ /* 0x000fe20007ffe0ff */
[----:B------:R-:W-:Y:S01]  /*3540*/  FMUL.FTZ R6, R6, c[0x0][0x2ec] ;  /* 0x0000bb0006067a20 */ /* 0x000fe20000410000 */
[----:B------:R-:W-:Y:S01]  /*3550*/  FSEL R119, R119, -INF , !P4 ;  /* 0xff80000077777808 */ /* 0x000fe20006000000 */
[----:B------:R-:W-:Y:S01]  /*3560*/  FMUL.FTZ R5, R5, c[0x0][0x2ec] ;  /* 0x0000bb0005057a20 */ /* 0x000fe20000410000 */
[----:B------:R-:W-:Y:S01]  /*3570*/  FSEL R83, R120, -INF , !P4 ;  /* 0xff80000078537808 */ /* 0x000fe20006000000 */
[----:B------:R-:W-:Y:S01]  /*3580*/  FMUL.FTZ R7, R7, c[0x0][0x2ec] ;  /* 0x0000bb0007077a20 */ /* 0x000fe20000410000 */
[----:B--2---:R-:W-:Y:S01]  /*3590*/  FSEL R48, R21, -INF , !P4 ;  /* 0xff80000015307808 */ /* 0x004fe20006000000 */
[----:B------:R-:W-:Y:S01]  /*35a0*/  FMUL.FTZ R12, R12, c[0x0][0x2ec] ;  /* 0x0000bb000c0c7a20 */ /* 0x000fe20000410000 */
[----:B------:R-:W-:Y:S01]  /*35b0*/  FSEL R24, R23, -INF , !P4 ;  /* 0xff80000017187808 */ /* 0x000fe20006000000 */
[----:B------:R-:W-:Y:S01]  /*35c0*/  FMUL.FTZ R14, R14, c[0x0][0x2ec] ;  /* 0x0000bb000e0e7a20 */ /* 0x000fe20000410000 */
[----:B------:R-:W-:Y:S01]  /*35d0*/  ISETP.GE.AND P4, PT, R3, R20, PT ;  /* 0x000000140300720c */ /* 0x000fe20003f86270 */
[----:B------:R-:W-:Y:S01]  /*35e0*/  FMUL.FTZ R13, R13, c[0x0][0x2ec] ;  /* 0x0000bb000d0d7a20 */ /* 0x000fe20000410000 */
[----:B------:R-:W-:Y:S01]  /*35f0*/  IADD3 R3, R2, 0x71, RZ ;  /* 0x0000007102037810 */ /* 0x000fe20007ffe0ff */
[----:B------:R-:W-:Y:S01]  /*3600*/  MUFU.TANH R4, R4 ;  /* 0x0000000400047308 */ /* 0x000fe20000002400 */
[----:B------:R-:W-:-:S02]  /*3610*/  FSEL R123, R147, -INF , !P3 ;  /* 0xff800000937b7808 */ /* 0x000fc40005800000 */
[----:B------:R-:W-:Y:S02]  /*3620*/  FSEL R120, R158, -INF , !P3 ;  /* 0xff8000009e787808 */ /* 0x000fe40005800000 */
[----:B------:R-:W-:Y:S02]  /*3630*/  FSEL R47, R173, -INF , !P3 ;  /* 0xff800000ad2f7808 */ /* 0x000fe40005800000 */
[----:B------:R-:W-:Y:S01]  /*3640*/  FSEL R25, R178, -INF , !P3 ;  /* 0xff800000b2197808 */ /* 0x000fe20005800000 */
[----:B------:R-:W1:Y:S01]  /*3650*/  MUFU.TANH R6, R6 ;  /* 0x0000000600067308 */ /* 0x000e620000002400 */
[----:B------:R-:W-:Y:S02]  /*3660*/  ISETP.GE.AND P3, PT, R3, R20, PT ;  /* 0x000000140300720c */ /* 0x000fe40003f66270 */
[----:B------:R-:W-:Y:S02]  /*3670*/  IADD3 R3, R2, 0x68, RZ ;  /* 0x0000006802037810 */ /* 0x000fe40007ffe0ff */
[----:B------:R-:W-:-:S02]  /*3680*/  FSEL R122, R168, -INF , !P6 ;  /* 0xff800000a87a7808 */ /* 0x000fc40007000000 */
[----:B------:R-:W-:Y:S01]  /*3690*/  FSEL R107, R172, -INF , !P6 ;  /* 0xff800000ac6b7808 */ /* 0x000fe20007000000 */
[----:B------:R-:W-:Y:S01]  /*36a0*/  MUFU.TANH R5, R5 ;  /* 0x0000000500057308 */ /* 0x000fe20000002400 */
[----:B------:R-:W-:Y:S02]  /*36b0*/  FSEL R46, R183, -INF , !P6 ;  /* 0xff800000b72e7808 */ /* 0x000fe40007000000 */
[----:B------:R-:W-:Y:S02]  /*36c0*/  FSEL R23, R190, -INF , !P6 ;  /* 0xff800000be177808 */ /* 0x000fe40007000000 */
[----:B------:R-:W-:Y:S02]  /*36d0*/  ISETP.GE.AND P6, PT, R3, R20, PT ;  /* 0x000000140300720c */ /* 0x000fe40003fc6270 */
[----:B------:R-:W-:Y:S01]  /*36e0*/  IADD3 R3, R2, 0x69, RZ ;  /* 0x0000006902037810 */ /* 0x000fe20007ffe0ff */
[----:B------:R-:W2:Y:S01]  /*36f0*/  MUFU.TANH R7, R7 ;  /* 0x0000000700077308 */ /* 0x000ea20000002400 */
[----:B------:R-:W-:-:S02]  /*3700*/  FSEL R124, R124, -INF , !P5 ;  /* 0xff8000007c7c7808 */ /* 0x000fc40006800000 */
[----:B------:R-:W-:Y:S02]  /*3710*/  FSEL R118, R38, -INF , !P5 ;  /* 0xff80000026767808 */ /* 0x000fe40006800000 */
[----:B---3--:R-:W-:Y:S02]  /*3720*/  FSEL R62, R10, -INF , !P5 ;  /* 0xff8000000a3e7808 */ /* 0x008fe40006800000 */
[----:B------:R-:W-:Y:S01]  /*3730*/  FSEL R22, R8, -INF , !P5 ;  /* 0xff80000008167808 */ /* 0x000fe20006800000 */
[----:B------:R-:W-:Y:S01]  /*3740*/  MUFU.TANH R12, R12 ;  /* 0x0000000c000c7308 */ /* 0x000fe20000002400 */
[----:B------:R-:W-:Y:S02]  /*3750*/  ISETP.GE.AND P5, PT, R3, R20, PT ;  /* 0x000000140300720c */ /* 0x000fe40003fa6270 */
[----:B------:R-:W-:Y:S02]  /*3760*/  IADD3 R3, R2, 0x78, RZ ;  /* 0x0000007802037810 */ /* 0x000fe40007ffe0ff */
[----:B------:R-:W-:-:S02]  /*3770*/  FSEL R126, R126, -INF , !P2 ;  /* 0xff8000007e7e7808 */ /* 0x000fc40005000000 */
[----:B------:R-:W-:Y:S01]  /*3780*/  FSEL R117, R128, -INF , !P2 ;  /* 0xff80000080757808 */ /* 0x000fe20005000000 */
[----:B------:R-:W3:Y:S01]  /*3790*/  MUFU.TANH R14, R14 ;  /* 0x0000000e000e7308 */ /* 0x000ee20000002400 */
[----:B----4-:R-:W-:Y:S02]  /*37a0*/  FSEL R74, R11, -INF , !P2 ;  /* 0xff8000000b4a7808 */ /* 0x010fe40005000000 */
[----:B------:R-:W-:Y:S02]  /*37b0*/  FSEL R21, R9, -INF , !P2 ;  /* 0xff80000009157808 */ /* 0x000fe40005000000 */
[----:B------:R-:W-:Y:S01]  /*37c0*/  ISETP.GE.AND P2, PT, R3, R20, PT ;  /* 0x000000140300720c */ /* 0x000fe20003f46270 */
[----:B------:R-:W-:Y:S01]  /*37d0*/  IMAD R3, R125, 0x20, R121 ;  /* 0x000000207d037824 */ /* 0x000fe200078e0279 */
[----:B------:R-:W-:Y:S01]  /*37e0*/  IADD3 R2, R2, 0x79, RZ ;  /* 0x0000007902027810 */ /* 0x000fe20007ffe0ff */
[----:B------:R-:W-:Y:S01]  /*37f0*/  MUFU.TANH R13, R13 ;  /* 0x0000000d000d7308 */ /* 0x000fe20000002400 */
[----:B------:R-:W-:-:S02]  /*3800*/  FSEL R132, R166, -INF , !P1 ;  /* 0xff800000a6847808 */ /* 0x000fc40004800000 */
[----:B------:R-:W-:Y:S02]  /*3810*/  FSEL R128, R171, -INF , !P1 ;  /* 0xff800000ab807808 */ /* 0x000fe40004800000 */
[----:B------:R-:W-:Y:S02]  /*3820*/  FSEL R79, R182, -INF , !P1 ;  /* 0xff800000b64f7808 */ /* 0x000fe40004800000 */
[----:B------:R-:W-:Y:S02]  /*3830*/  FSEL R18, R186, -INF , !P1 ;  /* 0xff800000ba127808 */ /* 0x000fe40004800000 */
[----:B------:R-:W-:Y:S01]  /*3840*/  ISETP.GE.AND P1, PT, R2, R20, PT ;  /* 0x000000140200720c */ /* 0x000fe20003f26270 */
[----:B------:R-:W-:Y:S01]  /*3850*/  IMAD.IADD R2, R127, 0x1, R3 ;  /* 0x000000017f027824 */ /* 0x000fe200078e0203 */
[----:B------:R-:W-:Y:S01]  /*3860*/  FSEL R130, R157, -INF , !P0 ;  /* 0xff8000009d827808 */ /* 0x000fe20004000000 */
[----:B------:R-:W-:Y:S01]  /*3870*/  FMUL.FTZ R3, R15, c[0x0][0x2ec] ;  /* 0x0000bb000f037a20 */ /* 0x000fe20000410000 */
[----:B------:R-:W-:-:S02]  /*3880*/  FSEL R125, R167, -INF , !P0 ;  /* 0xff800000a77d7808 */ /* 0x000fc40004000000 */
[----:B------:R-:W-:Y:S02]  /*3890*/  FSEL R78, R177, -INF , !P0 ;  /* 0xff800000b14e7808 */ /* 0x000fe40004000000 */
[----:B------:R-:W-:Y:S01]  /*38a0*/  FSEL R19, R185, -INF , !P0 ;  /* 0xff800000b9137808 */ /* 0x000fe20004000000 */
[----:B------:R-:W4:Y:S01]  /*38b0*/  MUFU.TANH R3, R3 ;  /* 0x0000000300037308 */ /* 0x000f220000002400 */
[----:B------:R-:W-:Y:S02]  /*38c0*/  ISETP.GE.AND P0, PT, R20, 0x81, PT ;  /* 0x000000811400780c */ /* 0x000fe40003f06270 */
[----:B------:R-:W-:Y:S02]  /*38d0*/  FSEL R151, R152, -INF , !P4 ;  /* 0xff80000098977808 */ /* 0x000fe40006000000 */
[----:B------:R-:W-:Y:S02]  /*38e0*/  FSEL R127, R134, -INF , !P6 ;  /* 0xff800000867f7808 */ /* 0x000fe40007000000 */
[----:B------:R-:W-:-:S02]  /*38f0*/  IADD3 R190, R189, 0x1c00, RZ ;  /* 0x00001c00bdbe7810 */ /* 0x000fc40007ffe0ff */
        /* <DEDUP_REMOVED lines=14> */
[----:B-1----:R-:W-:Y:S02]  /*39e0*/  FSEL R121, R6, -INF , !P6 ;  /* 0xff80000006797808 */ /* 0x002fe40007000000 */
[----:B------:R-:W-:Y:S02]  /*39f0*/  FSEL R15, R4, -INF , !P6 ;  /* 0xff800000040f7808 */ /* 0x000fe40007000000 */
[----:B--2---:R-:W-:Y:S02]  /*3a00*/  FSEL R134, R7, -INF , !P5 ;  /* 0xff80000007867808 */ /* 0x004fe40006800000 */
[----:B------:R-:W-:-:S02]  /*3a10*/  FSEL R16, R5, -INF , !P5 ;  /* 0xff80000005107808 */ /* 0x000fc40006800000 */
[----:B---3--:R-:W-:Y:S02]  /*3a20*/  FSEL R161, R14, -INF , !P2 ;  /* 0xff8000000ea17808 */ /* 0x008fe40005000000 */
[----:B------:R-:W-:Y:S02]  /*3a30*/  FSEL R12, R12, -INF , !P2 ;  /* 0xff8000000c0c7808 */ /* 0x000fe40005000000 */
[----:B----4-:R-:W-:Y:S02]  /*3a40*/  FSEL R160, R3, -INF , !P1 ;  /* 0xff80000003a07808 */ /* 0x010fe40004800000 */
[----:B------:R-:W-:Y:S01]  /*3a50*/  FSEL R13, R13, -INF , !P1 ;  /* 0xff8000000d0d7808 */ /* 0x000fe20004800000 */
[----:B------:R-:W-:Y:S05]  /*3a60*/  @!P0 BRA `(.L_x_316) ;  /* 0x0000018000008947 */ /* 0x000fea0003800000 */
[----:B------:R-:W-:Y:S01]  /*3a70*/  LEA.HI.SX32 R4, R197, 0xfffffffe, 0x19 ;  /* 0xfffffffec5047811 */ /* 0x000fe200078fcaff */
[C---:B------:R-:W-:Y:S01]  /*3a80*/  IMAD.SHL.U32 R10, R200.reuse, 0x40, RZ ;  /* 0x00000040c80a7824 */ /* 0x040fe200078e00ff */
[----:B------:R-:W-:Y:S02]  /*3a90*/  SHF.L.U64.HI R11, R200, 0x6, R201 ;  /* 0x00000006c80b7819 */ /* 0x000fe400000102c9 */
[----:B------:R-:W-:Y:S01]  /*3aa0*/  SHF.R.S32.HI R6, RZ, 0x1f, R4 ;  /* 0x0000001fff067819 */ /* 0x000fe20000011404 */
[----:B------:R-:W-:-:S02]  /*3ab0*/  IMAD R3, R199, R4, RZ ;  /* 0x00000004c7037224 */ /* 0x000fc400078e02ff */
        /* <DEDUP_REMOVED lines=19> */
.L_x_316:
[----:B------:R-:W-:Y:S02]  /*3bf0*/  FMNMX.FTZ R38, R45, R44, !PT ;  /* 0x0000002c2d267209 */ /* 0x000fe40007810000 */
[----:B------:R-:W-:-:S02]  /*3c00*/  SHF.L.U32 R185, R2, 0x1, RZ ;  /* 0x0000000102b97819 */ /* 0x000fc400000006ff */
[----:B------:R-:W-:Y:S02]  /*3c10*/  FMNMX.FTZ R38, R43, R38, !PT ;  /* 0x000000262b267209 */ /* 0x000fe40007810000 */
[----:B------:R-:W-:Y:S02]  /*3c20*/  LEA R186, R0, R185, 0x1 ;  /* 0x000000b900ba7211 */ /* 0x000fe400078e08ff */
        /* <DEDUP_REMOVED lines=29> */
[----:B------:R-:W2:Y:S02]  /*3e00*/  SHFL.BFLY PT, R3, R38, 0x2, 0x1f ;  /* 0x0c401f0026037f89 */ /* 0x000ea400000e0000 */
[----:B--2---:R-:W-:-:S05]  /*3e10*/  FMNMX.FTZ R38, R38, R3, !PT ;  /* 0x0000000326267209 */ /* 0x004fca0007810000 */
[----:B------:R-:W2:Y:S02]  /*3e20*/  SHFL.BFLY PT, R3, R38, 0x1, 0x1f ;  /* 0x0c201f0026037f89 */ /* 0x000ea400000e0000 */
[----:B--2---:R-:W-:-:S04]  /*3e30*/  FMNMX.FTZ R38, R38, R3, !PT ;  /* 0x0000000326267209 */ /* 0x004fc80007810000 */
[C---:B------:R-:W-:Y:S01]  /*3e40*/  FSETP.NEU.FTZ.AND P1, PT, R38.reuse, -INF , PT ;  /* 0xff8000002600780b */ /* 0x040fe20003f3d000 */
[----:B------:R-:W-:-:S05]  /*3e50*/  FMUL.FTZ R3, R38, c[0x0][0x23c] ;  /* 0x00008f0026037a20 */ /* 0x000fca0000410000 */
[----:B------:R-:W-:-:S05]  /*3e60*/  FSEL R3, R3, RZ, P1 ;  /* 0x000000ff03037208 */ /* 0x000fca0000800000 */
[--C-:B-1----:R-:W-:Y:S02]  /*3e70*/  FFMA.FTZ R4, R45, c[0x0][0x23c], -R3.reuse ;  /* 0x00008f002d047a23 */ /* 0x102fe40000010803 */
        /* <DEDUP_REMOVED lines=14> */
[----:B------:R-:W-:Y:S01]  /*3f60*/  MUFU.EX2 R245, R5 ;  /* 0x0000000500f57308 */ /* 0x000fe20000000800 */
[----:B-1----:R-:W-:Y:S01]  /*3f70*/  FFMA.FTZ R4, R41, c[0x0][0x23c], -R3 ;  /* 0x00008f0029047a23 */ /* 0x002fe20000010803 */
[----:B---3--:R-:W-:-:S06]  /*3f80*/  F2FP.PACK_AB R14, R219, R218 ;  /* 0x000000dadb0e723e */ /* 0x008fcc00000000ff */
[----:B------:R1:W-:Y:S02]  /*3f90*/  MUFU.EX2 R220, R4 ;  /* 0x0000000400dc7308 */ /* 0x0003e40000000800 */
[----:B-1----:R-:W-:Y:S01]  /*3fa0*/  FFMA.FTZ R4, R37, c[0x0][0x23c], -R3 ;  /* 0x00008f0025047a23 */ /* 0x002fe20000010803 */
[----:B------:R-:W-:-:S05]  /*3fb0*/  FMNMX.FTZ R37, R67, R60, !PT ;  /* 0x0000003c43257209 */ /* 0x000fca0007810000 */
[----:B------:R1:W-:Y:S01]  /*3fc0*/  MUFU.EX2 R221, R4 ;  /* 0x0000000400dd7308 */ /* 0x0003e20000000800 */
        /* <DEDUP_REMOVED lines=41> */
[----:B------:R1:W-:Y:S04]  /*4260*/  MUFU.EX2 R234, R4 ;  /* 0x0000000400ea7308 */ /* 0x0003e80000000800 */
[----:B------:R-:W2:Y:S01]  /*4270*/  SHFL.BFLY PT, R6, R37, 0x2, 0x1f ;  /* 0x0c401f0025067f89 */ /* 0x000ea200000e0000 */
[----:B-1----:R-:W-:-:S04]  /*4280*/  FFMA.FTZ R4, R31, c[0x0][0x23c], -R3 ;  /* 0x00008f001f047a23 */ /* 0x002fc80000010803 */
[----:B------:R1:W-:Y:S01]  /*4290*/  MUFU.EX2 R233, R4 ;  /* 0x0000000400e97308 */ /* 0x0003e20000000800 */
[----:B--2---:R-:W-:Y:S02]  /*42a0*/  FMNMX.FTZ R37, R37, R6, !PT ;  /* 0x0000000625257209 */ /* 0x004fe40007810000 */
[----:B------:R-:W-:-:S03]  /*42b0*/  FMNMX.FTZ R6, R89, R88, !PT ;  /* 0x0000005859067209 */ /* 0x000fc60007810000 */
[----:B------:R-:W2:Y:S01]  /*42c0*/  SHFL.BFLY PT, R8, R37, 0x1, 0x1f ;  /* 0x0c201f0025087f89 */ /* 0x000ea200000e0000 */
[----:B------:R-:W-:Y:S01]  /*42d0*/  FMNMX.FTZ R5, R95, R6, !PT ;  /* 0x000000065f057209 */ /* 0x000fe20007810000 */
[----:B-1----:R-:W-:-:S04]  /*42e0*/  FFMA.FTZ R4, R33, c[0x0][0x23c], -R3 ;  /* 0x00008f0021047a23 */ /* 0x002fc80000010803 */
[----:B------:R1:W-:Y:S01]  /*42f0*/  MUFU.EX2 R232, R4 ;  /* 0x0000000400e87308 */ /* 0x0003e20000000800 */
[----:B--2---:R-:W-:Y:S01]  /*4300*/  FMNMX.FTZ R37, R37, R8, !PT ;  /* 0x0000000825257209 */ /* 0x004fe20007810000 */
[----:B-1----:R-:W-:-:S03]  /*4310*/  FFMA.FTZ R4, R30, c[0x0][0x23c], -R3 ;  /* 0x00008f001e047a23 */ /* 0x002fc60000010803 */
[----:B------:R-:W-:-:S03]  /*4320*/  FSETP.NEU.FTZ.AND P1, PT, R37, -INF , PT ;  /* 0xff8000002500780b */ /* 0x000fc60003f3d000 */
[----:B------:R1:W-:Y:S02]  /*4330*/  MUFU.EX2 R231, R4 ;  /* 0x0000000400e77308 */ /* 0x0003e40000000800 */
[----:B-1----:R-:W-:-:S06]  /*4340*/  FFMA.FTZ R4, R27, c[0x0][0x23c], -R3 ;  /* 0x00008f001b047a23 */ /* 0x002fcc0000010803 */
[----:B------:R1:W-:Y:S02]  /*4350*/  MUFU.EX2 R230, R4 ;  /* 0x0000000400e67308 */ /* 0x0003e40000000800 */
[----:B-1----:R-:W-:-:S06]  /*4360*/  FFMA.FTZ R4, R29, c[0x0][0x23c], -R3 ;  /* 0x00008f001d047a23 */ /* 0x002fcc0000010803 */
[----:B------:R1:W-:Y:S02]  /*4370*/  MUFU.EX2 R229, R4 ;  /* 0x0000000400e57308 */ /* 0x0003e40000000800 */
[----:B-1----:R-:W-:-:S06]  /*4380*/  FFMA.FTZ R4, R26, c[0x0][0x23c], -R3 ;  /* 0x00008f001a047a23 */ /* 0x002fcc0000010803 */
[----:B------:R1:W-:Y:S02]  /*4390*/  MUFU.EX2 R228, R4 ;  /* 0x0000000400e47308 */ /* 0x0003e40000000800 */
[--C-:B-1----:R-:W-:Y:S02]  /*43a0*/  FFMA.FTZ R4, R28, c[0x0][0x23c], -R3.reuse ;  /* 0x00008f001c047a23 */ /* 0x102fe40000010803 */
[----:B------:R-:W-:Y:S04]  /*43b0*/  LDSM.16.MT88.4 R28, [R185+0x4400] ;  /* 0x00440000b91c783b */ /* 0x000fe80000004200 */
        /* <DEDUP_REMOVED lines=25> */
[--C-:B------:R-:W-:Y:S01]  /*4550*/  FFMA.FTZ R4, R12, c[0x0][0x23c], -R3.reuse ;  /* 0x00008f000c047a23 */ /* 0x100fe20000010803 */
[----:B------:R-:W-:Y:S01]  /*4560*/  F2FP.PACK_AB R12, R163, R217 ;  /* 0x000000d9a30c723e */ /* 0x000fe200000000ff */
[----:B------:R-:W-:Y:S01]  /*4570*/  FFMA.FTZ R3, R13, c[0x0][0x23c], -R3 ;  /* 0x00008f000d037a23 */ /* 0x000fe20000010803 */
[----:B------:R-:W-:Y:S01]  /*4580*/  FMNMX.FTZ R6, R99, R7, !PT ;  /* 0x0000000763067209 */ /* 0x000fe20007810000 */
[----:B------:R1:W-:Y:S01]  /*4590*/  MUFU.EX2 R241, R4 ;  /* 0x0000000400f17308 */ /* 0x0003e20000000800 */
[----:B------:R-:W-:Y:S02]  /*45a0*/  FMNMX.FTZ R7, R93, R5, !PT ;  /* 0x000000055d077209 */ /* 0x000fe40007810000 */
        /* <DEDUP_REMOVED lines=71> */
[--C-:B-1----:R-:W-:Y:S02]  /*4a20*/  FFMA.FTZ R4, R68, c[0x0][0x23c], -R6.reuse ;  /* 0x00008f0044047a23 */ /* 0x102fe40000010806 */
[----:B------:R-:W-:Y:S04]  /*4a30*/  HMMA.16816.F32 R68, R12, R22, RZ ;  /* 0x000000160c44723c */ /* 0x000fe800000018ff */
        /* <DEDUP_REMOVED lines=17> */
[----:B--2---:R-:W-:Y:S02]  /*4b50*/  FFMA.FTZ R4, R57, c[0x0][0x23c], -R6 ;  /* 0x00008f0039047a23 */ /* 0x004fe40000010806 */
[----:B------:R-:W-:Y:S04]  /*4b60*/  HMMA.16816.F32 R56, R12, R18, RZ ;  /* 0x000000120c38723c */ /* 0x000fe800000018ff */
        /* <DEDUP_REMOVED lines=11> */
[----:B------:R-:W-:-:S03]  /*4c20*/  FSETP.NEU.FTZ.AND P1, PT, R3, -INF , PT ;  /* 0xff8000000300780b */ /* 0x000fc60003f3d000 */
[----:B------:R-:W1:Y:S01]  /*4c30*/  MUFU.EX2 R175, R7 ;  /* 0x0000000700af7308 */ /* 0x000e620000000800 */
[--C-:B---3--:R-:W-:Y:S02]  /*4c40*/  FFMA.FTZ R4, R52, c[0x0][0x23c], -R6.reuse ;  /* 0x00008f0034047a23 */ /* 0x108fe40000010806 */
[----:B------:R-:W-:Y:S05]  /*4c50*/  HMMA.16816.F32 R52, R12, R20, RZ ;  /* 0x000000140c34723c */ /* 0x000fea00000018ff */
[----:B------:R2:W-:Y:S01]  /*4c60*/  MUFU.EX2 R210, R4 ;  /* 0x0000000400d27308 */ /* 0x0005e20000000800 */
[----:B-1----:R-:W-:Y:S01]  /*4c70*/  F2FP.PACK_AB R10, R175, R167 ;  /* 0x000000a7af0a723e */ /* 0x002fe200000000ff */
[----:B--2---:R-:W-:-:S06]  /*4c80*/  FFMA.FTZ R4, R51, c[0x0][0x23c], -R6 ;  /* 0x00008f0033047a23 */ /* 0x004fcc0000010806 */
        /* <DEDUP_REMOVED lines=14> */
[----:B------:R1:W2:Y:S02]  /*4d70*/  MUFU.EX2 R166, R4 ;  /* 0x0000000400a67308 */ /* 0x0002a40000000800 */
[----:B-1----:R-:W-:Y:S01]  /*4d80*/  FMUL.FTZ R4, R3, c[0x0][0x23c] ;  /* 0x00008f0003047a20 */ /* 0x002fe20000410000 */
[----:B--2---:R-:W-:-:S04]  /*4d90*/  F2FP.PACK_AB R8, R166, R170 ;  /* 0x000000aaa608723e */ /* 0x004fc800000000ff */
[----:B------:R-:W-:-:S05]  /*4da0*/  FSEL R4, R4, RZ, P1 ;  /* 0x000000ff04047208 */ /* 0x000fca0000800000 */
[--C-:B------:R-:W-:Y:S02]  /*4db0*/  FFMA.FTZ R0, R88, c[0x0][0x23c], -R4.reuse ;  /* 0x00008f0058007a23 */ /* 0x100fe40000010804 */
[--C-:B------:R-:W-:Y:S02]  /*4dc0*/  FFMA.FTZ R7, R89, c[0x0][0x23c], -R4.reuse ;  /* 0x00008f0059077a23 */ /* 0x100fe40000010804 */
[----:B------:R1:W-:Y:S08]  /*4dd0*/  MUFU.EX2 R164, R0 ;  /* 0x0000000000a47308 */ /* 0x0003f00000000800 */
[----:B------:R-:W2:Y:S01]  /*4de0*/  MUFU.EX2 R165, R7 ;  /* 0x0000000700a57308 */ /* 0x000ea20000000800 */
[----:B-1----:R-:W-:-:S07]  /*4df0*/  FFMA.FTZ R0, R95, c[0x0][0x23c], -R4 ;  /* 0x00008f005f007a23 */ /* 0x002fce0000010804 */
        /* <DEDUP_REMOVED lines=20> */
[----:B--2---:R-:W-:-:S05]  /*4f40*/  F2FP.PACK_AB R10, R178, R177 ;  /* 0x000000b1b20a723e */ /* 0x004fca00000000ff */
        /* <DEDUP_REMOVED lines=23> */
[----:B------:R2:W4:Y:S01]  /*50c0*/  MUFU.EX2 R98, R0 ;  /* 0x0000000000627308 */ /* 0x0005220000000800 */
        /* <DEDUP_REMOVED lines=9> */
[----:B-----5:R-:W-:-:S04]  /*5160*/  FFMA.FTZ R0, R97, c[0x0][0x23c], -R5 ;  /* 0x00008f0061007a23 */ /* 0x020fc80000010805 */
[----:B------:R5:W1:Y:S02]  /*5170*/  MUFU.EX2 R94, R0 ;  /* 0x00000000005e7308 */ /* 0x000a640000000800 */
[----:B----4-:R-:W-:Y:S01]  /*5180*/  F2FP.PACK_AB R8, R98, R99 ;  /* 0x000000636208723e */ /* 0x010fe200000000ff */
[----:B-----5:R-:W-:Y:S01]  /*5190*/  FFMA.FTZ R0, R102, c[0x0][0x23c], -R4 ;  /* 0x00008f0066007a23 */ /* 0x020fe20000010804 */
[----:B-1----:R-:W-:-:S04]  /*51a0*/  F2FP.PACK_AB R10, R94, R96 ;  /* 0x000000605e0a723e */ /* 0x002fc800000000ff */
        /* <DEDUP_REMOVED lines=11> */
[C---:B------:R-:W-:Y:S08]  /*5260*/  HMMA.16816.F32 R64, R8.reuse, R16, R64 ;  /* 0x000000100840723c */ /* 0x040ff00000001840 */
[----:B---3--:R-:W-:Y:S01]  /*5270*/  HMMA.16816.F32 R136, R8, R12, R136 ;  /* 0x0000000c0888723c */ /* 0x008fe20000001888 */
[----:B-1----:R-:W-:-:S04]  /*5280*/  FFMA.FTZ R0, R104, c[0x0][0x23c], -R5 ;  /* 0x00008f0068007a23 */ /* 0x002fc80000010805 */
[----:B------:R1:W-:Y:S03]  /*5290*/  MUFU.EX2 R89, R0 ;  /* 0x0000000000597308 */ /* 0x0003e60000000800 */
[C---:B------:R-:W-:Y:S01]  /*52a0*/  HMMA.16816.F32 R144, R8.reuse, R14, R20 ;  /* 0x0000000e0890723c */ /* 0x040fe20000001814 */
[----:B------:R-:W3:Y:S07]  /*52b0*/  LDSM.16.MT88.4 R20, [R185+0x4c00] ;  /* 0x004c0000b914783b */ /* 0x000eee0000004200 */
[----:B------:R-:W-:Y:S01]  /*52c0*/  HMMA.16816.F32 R28, R8, R18, R32 ;  /* 0x00000012081c723c */ /* 0x000fe20000001820 */
[----:B-1----:R-:W-:-:S06]  /*52d0*/  FFMA.FTZ R0, R108, c[0x0][0x23c], -R5 ;  /* 0x00008f006c007a23 */ /* 0x002fcc0000010805 */
[----:B------:R-:W-:Y:S02]  /*52e0*/  F2FP.PACK_AB R8, R236, R224 ;  /* 0x000000e0ec08723e */ /* 0x000fe400000000ff */
[----:B------:R-:W-:Y:S01]  /*52f0*/  F2FP.PACK_AB R9, R208, R200 ;  /* 0x000000c8d009723e */ /* 0x000fe200000000ff */
[----:B------:R1:W4:Y:S01]  /*5300*/  MUFU.EX2 R88, R0 ;  /* 0x0000000000587308 */ /* 0x0003220000000800 */
        /* <DEDUP_REMOVED lines=9> */
[----:B------:R-:W1:Y:S01]  /*53a0*/  LDSM.16.MT88.4 R16, [R186+0x5000] ;  /* 0x00500000ba10783b */ /* 0x000e620000004200 */
[----:B-----5:R-:W-:-:S04]  /*53b0*/  FFMA.FTZ R0, R82, c[0x0][0x23c], -R5 ;  /* 0x00008f0052007a23 */ /* 0x020fc80000010805 */
[----:B------:R5:W2:Y:S01]  /*53c0*/  MUFU.EX2 R85, R0 ;  /* 0x0000000000557308 */ /* 0x000aa20000000800 */
[----:B----4-:R-:W-:Y:S01]  /*53d0*/  F2FP.PACK_AB R8, R88, R89 ;  /* 0x000000595808723e */ /* 0x010fe200000000ff */
[----:B-----5:R-:W-:Y:S01]  /*53e0*/  FFMA.FTZ R0, R109, c[0x0][0x23c], -R4 ;  /* 0x00008f006d007a23 */ /* 0x020fe20000010804 */
[----:B--2---:R-:W-:-:S05]  /*53f0*/  F2FP.PACK_AB R10, R85, R86 ;  /* 0x00000056550a723e */ /* 0x004fca00000000ff */
[----:B------:R2:W-:Y:S02]  /*5400*/  MUFU.EX2 R82, R0 ;  /* 0x0000000000527308 */ /* 0x0005e40000000800 */
[----:B--2---:R-:W-:-:S06]  /*5410*/  FFMA.FTZ R0, R111, c[0x0][0x23c], -R4 ;  /* 0x00008f006f007a23 */ /* 0x004fcc0000010804 */
[----:B------:R2:W4:Y:S02]  /*5420*/  MUFU.EX2 R84, R0 ;  /* 0x0000000000547308 */ /* 0x0005240000000800 */
[----:B--2---:R-:W-:Y:S01]  /*5430*/  FFMA.FTZ R0, R110, c[0x0][0x23c], -R4 ;  /* 0x00008f006e007a23 */ /* 0x004fe20000010804 */
[----:B----4-:R-:W-:-:S05]  /*5440*/  F2FP.PACK_AB R9, R84, R82 ;  /* 0x000000525409723e */ /* 0x010fca00000000ff */
[----:B------:R2:W-:Y:S02]  /*5450*/  MUFU.EX2 R81, R0 ;  /* 0x0000000000517308 */ /* 0x0005e40000000800 */
[----:B--2---:R-:W-:-:S06]  /*5460*/  FFMA.FTZ R0, R112, c[0x0][0x23c], -R4 ;  /* 0x00008f0070007a23 */ /* 0x004fcc0000010804 */
[----:B------:R2:W4:Y:S02]  /*5470*/  MUFU.EX2 R80, R0 ;  /* 0x0000000000507308 */ /* 0x0005240000000800 */
[----:B--2---:R-:W-:Y:S01]  /*5480*/  FFMA.FTZ R0, R78, c[0x0][0x23c], -R6 ;  /* 0x00008f004e007a23 */ /* 0x004fe20000010806 */
[----:B----4-:R-:W-:-:S05]  /*5490*/  F2FP.PACK_AB R11, R80, R81 ;  /* 0x00000051500b723e */ /* 0x010fca00000000ff */
[----:B------:R2:W-:Y:S02]  /*54a0*/  MUFU.EX2 R78, R0 ;  /* 0x00000000004e7308 */ /* 0x0005e40000000800 */
[C---:B------:R-:W-:Y:S08]  /*54b0*/  HMMA.16816.F32 R156, R8.reuse, R24, R64 ;  /* 0x00000018089c723c */ /* 0x040ff00000001840 */
[----:B---3--:R-:W-:Y:S01]  /*54c0*/  HMMA.16816.F32 R136, R8, R20, R136 ;  /* 0x000000140888723c */ /* 0x008fe20000001888 */
        /* <DEDUP_REMOVED lines=17> */
[----:B------:R-:W5:Y:S01]  /*55e0*/  LDSM.16.MT88.4 R24, [R186+0x5400] ;  /* 0x00540000ba18783b */ /* 0x000f620000004200 */
[----:B----4-:R-:W-:-:S04]  /*55f0*/  FFMA.FTZ R0, R83, c[0x0][0x23c], -R5 ;  /* 0x00008f0053007a23 */ /* 0x010fc80000010805 */
        /* <DEDUP_REMOVED lines=55> */
[C---:B-----5:R-:W-:Y:S08]  /*5970*/  HMMA.16816.F32 R156, R8.reuse, R24, R156 ;  /* 0x00000018089c723c */ /* 0x060ff0000000189c */
        /* <DEDUP_REMOVED lines=41> */
[----:B---3--:R-:W-:-:S07]  /*5c10*/  F2FP.PACK_AB R11, R43, R61 ;  /* 0x0000003d2b0b723e */ /* 0x008fce00000000ff */
[----:B------:R-:W-:Y:S01]  /*5c20*/  HMMA.16816.F32 R44, R8, R16, R44 ;  /* 0x00000010082c723c */ /* 0x000fe2000000182c */
[----:B-1----:R-:W-:-:S07]  /*5c30*/  FFMA.FTZ R0, R149, c[0x0][0x23c], -R5 ;  /* 0x00008f0095007a23 */ /* 0x002fce0000010805 */
        /* <DEDUP_REMOVED lines=8> */
[----:B------:R1:W-:Y:S01]  /*5cc0*/  MUFU.EX2 R39, R0 ;  /* 0x0000000000277308 */ /* 0x0003e20000000800 */
[----:B--2---:R-:W-:Y:S01]  /*5cd0*/  FADD.FTZ R2, R165, R164 ;  /* 0x000000a4a5027221 */ /* 0x004fe20000010000 */
[----:B------:R-:W-:Y:S01]  /*5ce0*/  F2FP.PACK_AB R164, R245, R246 ;  /* 0x000000f6f5a4723e */ /* 0x000fe200000000ff */
[--C-:B-1----:R-:W-:Y:S02]  /*5cf0*/  FFMA.FTZ R0, R151, c[0x0][0x23c], -R4.reuse ;  /* 0x00008f0097007a23 */ /* 0x102fe40000010804 */
[----:B------:R-:W1:Y:S03]  /*5d00*/  LDSM.16.MT88.4 R148, [R185+0x5c00] ;  /* 0x005c0000b994783b */ /* 0x000e660000004200 */
[----:B------:R2:W-:Y:S02]  /*5d10*/  MUFU.EX2 R30, R0 ;  /* 0x00000000001e7308 */ /* 0x0005e40000000800 */
[----:B--2---:R-:W-:-:S06]  /*5d20*/  FFMA.FTZ R0, R152, c[0x0][0x23c], -R4 ;  /* 0x00008f0098007a23 */ /* 0x004fcc0000010804 */
[----:B------:R2:W3:Y:S02]  /*5d30*/  MUFU.EX2 R31, R0 ;  /* 0x00000000001f7308 */ /* 0x0004e40000000800 */
[----:B--2---:R-:W-:Y:S01]  /*5d40*/  FFMA.FTZ R0, R153, c[0x0][0x23c], -R4 ;  /* 0x00008f0099007a23 */ /* 0x004fe20000010804 */
[----:B---3--:R-:W-:-:S05]  /*5d50*/  F2FP.PACK_AB R161, R31, R30 ;  /* 0x0000001e1fa1723e */ /* 0x008fca00000000ff */
[----:B------:R2:W-:Y:S02]  /*5d60*/  MUFU.EX2 R29, R0 ;  /* 0x00000000001d7308 */ /* 0x0005e40000000800 */
[----:B--2---:R-:W-:Y:S02]  /*5d70*/  FFMA.FTZ R0, R154, c[0x0][0x23c], -R4 ;  /* 0x00008f009a007a23 */ /* 0x004fe40000010804 */
[----:B------:R-:W-:Y:S01]  /*5d80*/  FADD.FTZ R4, R170, R166 ;  /* 0x000000a6aa047221 */ /* 0x000fe20000010000 */
[----:B------:R-:W-:-:S03]  /*5d90*/  F2FP.PACK_AB R166, R238, R241 ;  /* 0x000000f1eea6723e */ /* 0x000fc600000000ff */
[----:B------:R2:W3:Y:S01]  /*5da0*/  MUFU.EX2 R28, R0 ;  /* 0x00000000001c7308 */ /* 0x0004e20000000800 */
[----:B------:R-:W-:Y:S02]  /*5db0*/  FADD.FTZ R4, R167, R4 ;  /* 0x00000004a7047221 */ /* 0x000fe40000010000 */
[----:B--2---:R-:W-:Y:S01]  /*5dc0*/  FFMA.FTZ R0, R155, c[0x0][0x23c], -R6 ;  /* 0x00008f009b007a23 */ /* 0x004fe20000010806 */
[----:B---3--:R-:W-:-:S04]  /*5dd0*/  F2FP.PACK_AB R163, R28, R29 ;  /* 0x0000001d1ca3723e */ /* 0x008fc800000000ff */
[----:B------:R2:W-:Y:S02]  /*5de0*/  MUFU.EX2 R16, R0 ;  /* 0x0000000000107308 */ /* 0x0005e40000000800 */
[--C-:B--2---:R-:W-:Y:S01]  /*5df0*/  FFMA.FTZ R0, R162, c[0x0][0x23c], -R6.reuse ;  /* 0x00008f00a2007a23 */ /* 0x104fe20000010806 */
[----:B------:R-:W-:Y:S01]  /*5e00*/  F2FP.PACK_AB R162, R39, R40 ;  /* 0x0000002827a2723e */ /* 0x000fe200000000ff */
[----:B------:R-:W-:Y:S01]  /*5e10*/  FFMA.FTZ R6, R160, c[0x0][0x23c], -R6 ;  /* 0x00008f00a0067a23 */ /* 0x000fe20000010806 */
[----:B------:R-:W-:-:S03]  /*5e20*/  F2FP.PACK_AB R160, R41, R42 ;  /* 0x0000002a29a0723e */ /* 0x000fc600000000ff */
[----:B------:R2:W3:Y:S04]  /*5e30*/  MUFU.EX2 R11, R0 ;  /* 0x00000000000b7308 */ /* 0x0004e80000000800 */
[C---:B-1----:R-:W-:Y:S04]  /*5e40*/  HMMA.16816.F32 R136, R160.reuse, R148, R136 ;  /* 0x00000094a088723c */ /* 0x042fe80000001888 */
[----:B------:R1:W4:Y:S04]  /*5e50*/  MUFU.EX2 R9, R6 ;  /* 0x0000000600097308 */ /* 0x0003280000000800 */
[----:B------:R-:W-:Y:S01]  /*5e60*/  HMMA.16816.F32 R144, R160, R150, R144 ;  /* 0x00000096a090723c */ /* 0x000fe20000001890 */
[----:B--2---:R-:W-:Y:S01]  /*5e70*/  FADD.FTZ R0, R218, R7 ;  /* 0x00000007da007221 */ /* 0x004fe20000010000 */
[----:B---3--:R-:W-:Y:S01]  /*5e80*/  F2FP.PACK_AB R165, R11, R16 ;  /* 0x000000100ba5723e */ /* 0x008fe200000000ff */
[----:B------:R-:W-:-:S04]  /*5e90*/  FADD.FTZ R7, R175, R4 ;  /* 0x00000004af077221 */ /* 0x000fc80000010000 */
[----:B------:R-:W-:Y:S01]  /*5ea0*/  FADD.FTZ R7, R174, R7 ;  /* 0x00000007ae077221 */ /* 0x000fe20000010000 */
[C---:B------:R-:W-:Y:S01]  /*5eb0*/  HMMA.16816.F32 R156, R160.reuse, R20, R156 ;  /* 0x00000014a09c723c */ /* 0x040fe2000000189c */
[----:B-1----:R-:W-:Y:S01]  /*5ec0*/  FADD.FTZ R6, R95, R2 ;  /* 0x000000025f067221 */ /* 0x002fe20000010000 */
[----:B----4-:R-:W-:Y:S01]  /*5ed0*/  F2FP.PACK_AB R167, R9, R10 ;  /* 0x0000000a09a7723e */ /* 0x010fe200000000ff */
        /* <DEDUP_REMOVED lines=118> */
[----:B------:R1:W-:Y:S01]  /*6640*/  STL [R1], R5 ;  /* 0x0000000501007387 */ /* 0x0003e20000100800 */
[----:B------:R-:W-:-:S03]  /*6650*/  FADD.FTZ R2, R39, R2 ;  /* 0x0000000227027221 */ /* 0x000fc60000010000 */
[----:B------:R1:W-:Y:S04]  /*6660*/  STL [R1+0x8], R4 ;  /* 0x0000080401007387 */ /* 0x0003e80000100800 */
[----:B------:R1:W-:Y:S04]  /*6670*/  STL [R1+0xc], R0 ;  /* 0x00000c0001007387 */ /* 0x0003e80000100800 */
[----:B------:R1:W-:Y:S01]  /*6680*/  STL [R1+0x4], R2 ;  /* 0x0000040201007387 */ /* 0x0003e20000100800 */
[----:B------:R-:W-:Y:S05]  /*6690*/  @!P0 BRA `(.L_x_317) ;  /* 0x000048f000008947 */ /* 0x000fea0003800000 */
[----:B------:R-:W-:Y:S01]  /*66a0*/  LEA.HI.SX32 R197, R197, 0xfffffffe, 0x19 ;  /* 0xfffffffec5c57811 */ /* 0x000fe200078fcaff */
[----:B------:R-:W-:Y:S01]  /*66b0*/  IMAD.MOV.U32 R133, RZ, RZ, R37 ;  /* 0x000000ffff857224 */ /* 0x000fe200078e0025 */
[----:B-1----:R-:W-:Y:S01]  /*66c0*/  SHF.L.U64.HI R0, R248, 0x6, R249 ;  /* 0x00000006f8007819 */ /* 0x002fe200000102f9 */
[----:B------:R-:W-:Y:S01]  /*66d0*/  IMAD.MOV.U32 R132, RZ, RZ, R38 ;  /* 0x000000ffff847224 */ /* 0x000fe200078e0026 */
[----:B------:R-:W-:Y:S01]  /*66e0*/  MOV R135, R3 ;  /* 0x0000000300877202 */ /* 0x000fe20000000f00 */
[----:B------:R-:W-:Y:S01]  /*66f0*/  IMAD.MOV.U32 R134, RZ, RZ, R36 ;  /* 0x000000ffff867224 */ /* 0x000fe200078e0024 */
[----:B------:R-:W-:Y:S05]  /*6700*/  BRA `(.L_x_318) ;  /* 0x000001e000007947 */ /* 0x000fea0003800000 */
.L_x_320:
        /* <DEDUP_REMOVED lines=30> */
.L_x_318:
[----:B------:R-:W2:Y:S01]  /*68f0*/  LDL.64 R10, [R1+0x18] ;  /* 0x00001800010a7983 */ /* 0x000ea20000100a00 */
[----:B------:R-:W-:Y:S04]  /*6900*/  DEPBAR.LE SB0, 0x0 ;  /* 0x000080000000791a */ /* 0x000fe80000000000 */
[C---:B------:R-:W-:Y:S01]  /*6910*/  IMAD.WIDE.U32 R2, R197.reuse, c[0x0][0x1a0], RZ ;  /* 0x00006800c5027a25 */ /* 0x040fe200078e00ff */
[----:B------:R-:W3:Y:S01]  /*6920*/  LDL R8, [R1+0x30] ;  /* 0x0000300001087983 */ /* 0x000ee20000100800 */
[----:B------:R-:W-:Y:S03]  /*6930*/  SHF.R.S32.HI R0, RZ, 0x1f, R197 ;  /* 0x0000001fff007819 */ /* 0x000fe600000114c5 */
[----:B------:R-:W-:Y:S02]  /*6940*/  BAR.SYNC.DEFER_BLOCKING 0x0 ;  /* 0x0000000000007b1d */ /* 0x000fe40000010000 */
[----:B------:R-:W-:Y:S04]  /*6950*/  IMAD R0, R0, c[0x0][0x1a0], RZ ;  /* 0x0000680000007a24 */ /* 0x000fe800078e02ff */
[----:B------:R-:W-:Y:S05]  /*6960*/  IMAD R4, R197, c[0x0][0x1a4], R0 ;  /* 0x00006900c5047a24 */ /* 0x000fea00078e0200 */
[----:B------:R-:W-:Y:S02]  /*6970*/  IADD3 R4, R3, R4, RZ ;  /* 0x0000000403047210 */ /* 0x000fe40007ffe0ff */
[----:B--2---:R-:W-:Y:S02]  /*6980*/  LEA R0, P0, R2, R10, 0x7 ;  /* 0x0000000a02007211 */ /* 0x004fe400078038ff */
[----:B------:R-:W-:Y:S02]  /*6990*/  MOV R11, c[0x0][0x1a4] ;  /* 0x00006900000b7a02 */ /* 0x000fe40000000f00 */
[----:B------:R-:W-:Y:S02]  /*69a0*/  LEA R6, P1, R0, c[0x0][0x170], 0x1 ;  /* 0x00005c0000067a11 */ /* 0x000fe400078208ff */
[----:B---3--:R-:W-:Y:S02]  /*69b0*/  LEA.HI.X R2, R2, R8, R4, 0x7, P0 ;  /* 0x0000000802027211 */ /* 0x008fe400000f3c04 */
[----:B------:R-:W-:Y:S02]  /*69c0*/  MOV R8, c[0x0][0x1a0] ;  /* 0x0000680000087a02 */ /* 0x000fe40000000f00 */
[----:B------:R-:W-:Y:S02]  /*69d0*/  LEA.HI.X R7, R0, c[0x0][0x174], R2, 0x1, P1 ;  /* 0x00005d0000077a11 */ /* 0x000fe400008f0c02 */
[----:B------:R-:W-:Y:S02]  /*69e0*/  SHF.L.U32 R8, R8, 0x6, RZ ;  /* 0x0000000608087819 */ /* 0x000fe400000006ff */
[----:B------:R-:W-:Y:S02]  /*69f0*/  MOV R10, c[0x0][0x1a0] ;  /* 0x00006800000a7a02 */ /* 0x000fe40000000f00 */
[-C--:B------:R-:W-:Y:S02]  /*6a00*/  IADD3 R4, P0, R6, R8.reuse, RZ ;  /* 0x0000000806047210 */ /* 0x080fe40007f1e0ff */
[----:B------:R-:W-:Y:S02]  /*6a10*/  SHF.L.U64.HI R10, R10, 0x6, R11 ;  /* 0x000000060a0a7819 */ /* 0x000fe4000001020b */
[----:B------:R-:W-:Y:S02]  /*6a20*/  IADD3 R2, P1, R4, R8, RZ ;  /* 0x0000000804027210 */ /* 0x000fe40007f3e0ff */
[----:B------:R-:W-:Y:S02]  /*6a30*/  IADD3.X R5, R7, R10, RZ, P0, !PT ;  /* 0x0000000a07057210 */ /* 0x000fe400007fe4ff */
[----:B------:R-:W-:Y:S02]  /*6a40*/  IADD3 R8, P0, R2, R8, RZ ;  /* 0x0000000802087210 */ /* 0x000fe40007f1e0ff */
[-C--:B------:R-:W-:Y:S04]  /*6a50*/  IADD3.X R3, R5, R10.reuse, RZ, P1, !PT ;  /* 0x0000000a05037210 */ /* 0x080fe80000ffe4ff */
[----:B------:R-:W-:Y:S02]  /*6a60*/  IADD3.X R9, R3, R10, RZ, P0, !PT ;  /* 0x0000000a03097210 */ /* 0x000fe400007fe4ff */
[----:B------:R-:W-:Y:S01]  /*6a70*/  ISETP.GT.AND P0, PT, R197, RZ, PT ;  /* 0x000000ffc500720c */ /* 0x000fe20003f04270 */
[----:B------:R-:W-:Y:S01]  /*6a80*/  @!PT LDS RZ, [RZ] ;  /* 0x00000000fffff984 */ /* 0x000fe20000000800 */
[----:B------:R-:W-:Y:S01]  /*6a90*/  @!PT LDS RZ, [RZ] ;  /* 0x00000000fffff984 */ /* 0x000fe20000000800 */
[----:B------:R-:W-:Y:S01]  /*6aa0*/  @!PT LDS RZ, [RZ] ;  /* 0x00000000fffff984 */ /* 0x000fe20000000800 */
[----:B------:R1:W-:Y:S08]  /*6ab0*/  LDGSTS.E.BYPASS.LTC128B.128 [R198+0x4000], [R6.64] ;  /* 0x0400000006c67fae */ /* 0x0003f0000b901d48 */
[----:B------:R1:W-:Y:S08]  /*6ac0*/  LDGSTS.E.BYPASS.LTC128B.128 [R198+0x4800], [R4.64] ;  /* 0x0480000004c67fae */ /* 0x0003f0000b901d48 */
[----:B------:R2:W-:Y:S08]  /*6ad0*/  LDGSTS.E.BYPASS.LTC128B.128 [R198+0x5000], [R2.64] ;  /* 0x0500000002c67fae */ /* 0x0005f0000b901d48 */
[----:B------:R3:W-:Y:S08]  /*6ae0*/  LDGSTS.E.BYPASS.LTC128B.128 [R198+0x5800], [R8.64] ;  /* 0x0580000008c67fae */ /* 0x0007f0000b901d48 */
[----:B------:R-:W-:Y:S08]  /*6af0*/  LDSM.16.M88.4 R128, [R187] ;  /* 0x00000000bb80783b */ /* 0x000ff00000000200 */
[----:B------:R-:W0:Y:S08]  /*6b00*/  LDGDEPBAR ;  /* 0x00000000000079af */ /* 0x000e300000000000 */
[----:B------:R-:W1:Y:S08]  /*6b10*/  LDSM.16.M88.4 R16, [R184+0x2000] ;  /* 0x00200000b810783b */ /* 0x000e700000000200 */
[----:B------:R-:W3:Y:S08]  /*6b20*/  LDSM.16.M88.4 R124, [R187+0x1000] ;  /* 0x00100000bb7c783b */ /* 0x000ef00000000200 */
[----:B------:R-:W4:Y:S08]  /*6b30*/  LDSM.16.M88.4 R32, [R184+0x2400] ;  /* 0x00240000b820783b */ /* 0x000f300000000200 */
[----:B------:R-:W5:Y:S08]  /*6b40*/  LDSM.16.M88.4 R48, [R184+0x2800] ;  /* 0x00280000b830783b */ /* 0x000f700000000200 */
[----:B------:R-:W2:Y:S08]  /*6b50*/  LDSM.16.M88.4 R64, [R184+0x2c00] ;  /* 0x002c0000b840783b */ /* 0x000eb00000000200 */
[----:B------:R-:W2:Y:S01]  /*6b60*/  LDSM.16.M88.4 R80, [R184+0x3000] ;  /* 0x00300000b850783b */ /* 0x000ea20000000200 */
[-C--:B-1----:R-:W-:Y:S07]  /*6b70*/  HMMA.16816.F32 R4, R128, R16.reuse, RZ ;  /* 0x000000108004723c */ /* 0x082fee00000018ff */
[----:B------:R-:W1:Y:S01]  /*6b80*/  LDSM.16.M88.4 R96, [R184+0x3400] ;  /* 0x00340000b860783b */ /* 0x000e620000000200 */
[C---:B---3--:R-:W-:Y:S07]  /*6b90*/  HMMA.16816.F32 R8, R124.reuse, R16, RZ ;  /* 0x000000107c08723c */ /* 0x048fee00000018ff */
[----:B------:R-:W3:Y:S01]  /*6ba0*/  LDSM.16.M88.4 R112, [R184+0x3800] ;  /* 0x00380000b870783b */ /* 0x000ee20000000200 */
[-C--:B------:R-:W-:Y:S07]  /*6bb0*/  HMMA.16816.F32 R12, R124, R18.reuse, RZ ;  /* 0x000000127c0c723c */ /* 0x080fee00000018ff */
[----:B------:R-:W1:Y:S01]  /*6bc0*/  LDSM.16.M88.4 R168, [R184+0x3c00] ;  /* 0x003c0000b8a8783b */ /* 0x000e620000000200 */
[C---:B------:R-:W-:Y:S07]  /*6bd0*/  HMMA.16816.F32 R16, R128.reuse, R18, RZ ;  /* 0x000000128010723c */ /* 0x040fee00000018ff */
[----:B------:R-:W-:Y:S01]  /*6be0*/  LDSM.16.M88.4 R172, [R188] ;  /* 0x00000000bcac783b */ /* 0x000fe20000000200 */
[-C--:B----4-:R-:W-:Y:S07]  /*6bf0*/  HMMA.16816.F32 R20, R128, R32.reuse, RZ ;  /* 0x000000208014723c */ /* 0x090fee00000018ff */
[----:B------:R-:W4:Y:S01]  /*6c00*/  LDSM.16.M88.4 R176, [R189] ;  /* 0x00000000bdb0783b */ /* 0x000f220000000200 */
[C---:B------:R-:W-:Y:S07]  /*6c10*/  HMMA.16816.F32 R24, R124.reuse, R32, RZ ;  /* 0x000000207c18723c */ /* 0x040fee00000018ff */
[----:B------:R-:W1:Y:S01]  /*6c20*/  LDSM.16.M88.4 R180, [R188+0x1000] ;  /* 0x00100000bcb4783b */ /* 0x000e620000000200 */
[-C--:B------:R-:W-:Y:S08]  /*6c30*/  HMMA.16816.F32 R28, R124, R34.reuse, RZ ;  /* 0x000000227c1c723c */ /* 0x080ff000000018ff */
[C---:B------:R-:W-:Y:S08]  /*6c40*/  HMMA.16816.F32 R32, R128.reuse, R34, RZ ;  /* 0x000000228020723c */ /* 0x040ff000000018ff */
[-C--:B-----5:R-:W-:Y:S08]  /*6c50*/  HMMA.16816.F32 R36, R128, R48.reuse, RZ ;  /* 0x000000308024723c */ /* 0x0a0ff000000018ff */
[C---:B------:R-:W-:Y:S08]  /*6c60*/  HMMA.16816.F32 R40, R124.reuse, R48, RZ ;  /* 0x000000307c28723c */ /* 0x040ff000000018ff */
[-C--:B------:R-:W-:Y:S08]  /*6c70*/  HMMA.16816.F32 R44, R124, R50.reuse, RZ ;  /* 0x000000327c2c723c */ /* 0x080ff000000018ff */
[C---:B------:R-:W-:Y:S08]  /*6c80*/  HMMA.16816.F32 R48, R128.reuse, R50, RZ ;  /* 0x000000328030723c */ /* 0x040ff000000018ff */
[-C--:B--2---:R-:W-:Y:S08]  /*6c90*/  HMMA.16816.F32 R52, R128, R64.reuse, RZ ;  /* 0x000000408034723c */ /* 0x084ff000000018ff */
        /* <DEDUP_REMOVED lines=18> */
[----:B------:R-:W-:Y:S08]  /*6dc0*/  HMMA.16816.F32 R128, R128, R170, RZ ;  /* 0x000000aa8080723c */ /* 0x000ff000000018ff */
[-C--:B----4-:R-:W-:Y:S08]  /*6dd0*/  HMMA.16816.F32 R4, R172, R176.reuse, R4 ;  /* 0x000000b0ac04723c */ /* 0x090ff00000001804 */
[C---:B------:R-:W-:Y:S08]  /*6de0*/  HMMA.16816.F32 R8, R180.reuse, R176, R8 ;  /* 0x000000b0b408723c */ /* 0x040ff00000001808 */
[-C--:B------:R-:W-:Y:S08]  /*6df0*/  HMMA.16816.F32 R12, R180, R178.reuse, R12 ;  /* 0x000000b2b40c723c */ /* 0x080ff0000000180c */
[----:B------:R-:W-:Y:S01]  /*6e00*/  FMUL.FTZ R4, R4, c[0x0][0x2ec] ;  /* 0x0000bb0004047a20 */ /* 0x000fe20000410000 */
[C---:B------:R-:W-:Y:S03]  /*6e10*/  HMMA.16816.F32 R16, R172.reuse, R178, R16 ;  /* 0x000000b2ac10723c */ /* 0x040fe60000001810 */
[----:B------:R-:W1:Y:S01]  /*6e20*/  MUFU.TANH R201, R4 ;  /* 0x0000000400c97308 */ /* 0x000e620000002400 */
[----:B------:R-:W-:Y:S02]  /*6e30*/  FMUL.FTZ R5, R5, c[0x0][0x2ec] ;  /* 0x0000bb0005057a20 */ /* 0x000fe40000410000 */
[----:B------:R-:W-:Y:S02]  /*6e40*/  FMUL.FTZ R6, R6, c[0x0][0x2ec] ;  /* 0x0000bb0006067a20 */ /* 0x000fe40000410000 */
[----:B------:R-:W-:Y:S04]  /*6e50*/  FMUL.FTZ R7, R7, c[0x0][0x2ec] ;  /* 0x0000bb0007077a20 */ /* 0x000fe80000410000 */
[----:B------:R-:W-:Y:S01]  /*6e60*/  FMUL.FTZ R8, R8, c[0x0][0x2ec] ;  /* 0x0000bb0008087a20 */ /* 0x000fe20000410000 */
[----:B------:R-:W2:Y:S01]  /*6e70*/  MUFU.TANH R209, R5 ;  /* 0x0000000500d17308 */ /* 0x000ea20000002400 */
[----:B------:R-:W-:Y:S02]  /*6e80*/  FMUL.FTZ R9, R9, c[0x0][0x2ec] ;  /* 0x0000bb0009097a20 */ /* 0x000fe40000410000 */
[----:B------:R-:W-:Y:S02]  /*6e90*/  FMUL.FTZ R10, R10, c[0x0][0x2ec] ;  /* 0x0000bb000a0a7a20 */ /* 0x000fe40000410000 */
[----:B------:R-:W-:Y:S02]  /*6ea0*/  FMUL.FTZ R11, R11, c[0x0][0x2ec] ;  /* 0x0000bb000b0b7a20 */ /* 0x000fe40000410000 */
[----:B------:R-:W-:Y:S02]  /*6eb0*/  FMUL.FTZ R12, R12, c[0x0][0x2ec] ;  /* 0x0000bb000c0c7a20 */ /* 0x000fe40000410000 */
[----:B------:R-:W-:Y:S01]  /*6ec0*/  FMUL.FTZ R13, R13, c[0x0][0x2ec] ;  /* 0x0000bb000d0d7a20 */ /* 0x000fe20000410000 */
[----:B------:R-:W3:Y:S01]  /*6ed0*/  MUFU.TANH R200, R6 ;  /* 0x0000000600c87308 */ /* 0x000ee20000002400 */
[----:B------:R-:W-:Y:S02]  /*6ee0*/  FMUL.FTZ R16, R16, c[0x0][0x2ec] ;  /* 0x0000bb0010107a20 */ /* 0x000fe40000410000 */
[----:B------:R-:W-:Y:S02]  /*6ef0*/  FMUL.FTZ R14, R14, c[0x0][0x2ec] ;  /* 0x0000bb000e0e7a20 */ /* 0x000fe40000410000 */
[----:B------:R-:W-:Y:S02]  /*6f00*/  FMUL.FTZ R15, R15, c[0x0][0x2ec] ;  /* 0x0000bb000f0f7a20 */ /* 0x000fe40000410000 */
[----:B------:R-:W-:Y:S02]  /*6f10*/  FMUL.FTZ R17, R17, c[0x0][0x2ec] ;  /* 0x0000bb0011117a20 */ /* 0x000fe40000410000 */
[----:B------:R-:W-:Y:S01]  /*6f20*/  FMUL.FTZ R18, R18, c[0x0][0x2ec] ;  /* 0x0000bb0012127a20 */ /* 0x000fe20000410000 */
[----:B------:R4:W1:Y:S01]  /*6f30*/  MUFU.TANH R207, R7 ;  /* 0x0000000700cf7308 */ /* 0x0008620000002400 */
[----:B------:R-:W-:Y:S09]  /*6f40*/  FMUL.FTZ R19, R19, c[0x0][0x2ec] ;  /* 0x0000bb0013137a20 */ /* 0x000ff20000410000 */
[----:B------:R-:W1:Y:S10]  /*6f50*/  MUFU.TANH R202, R8 ;  /* 0x0000000800ca7308 */ /* 0x000e740000002400 */
[----:B------:R-:W1:Y:S01]  /*6f60*/  MUFU.TANH R208, R9 ;  /* 0x0000000900d07308 */ /* 0x000e620000002400 */
[----:B----4-:R-:W4:Y:S09]  /*6f70*/  LDSM.16.M88.4 R4, [R196] ;  /* 0x00000000c404783b */ /* 0x010f320000000200 */
[----:B------:R-:W1:Y:S10]  /*6f80*/  MUFU.TANH R199, R10 ;  /* 0x0000000a00c77308 */ /* 0x000e740000002400 */
[----:B------:R5:W1:Y:S10]  /*6f90*/  MUFU.TANH R206, R11 ;  /* 0x0000000b00ce7308 */ /* 0x000a740000002400 */
[----:B------:R-:W1:Y:S10]  /*6fa0*/  MUFU.TANH R178, R16 ;  /* 0x0000001000b27308 */ /* 0x000e740000002400 */
[----:B------:R-:W1:Y:S01]  /*6fb0*/  MUFU.TANH R205, R12 ;  /* 0x0000000c00cd7308 */ /* 0x000e620000002400 */
[----:B-----5:R-:W5:Y:S01]  /*6fc0*/  LDSM.16.M88.4 R8, [R195] ;  /* 0x00000000c308783b */ /* 0x020f620000000200 */
[-C--:B----4-:R-:W-:Y:S08]  /*6fd0*/  HMMA.16816.F32 R20, R172, R4.reuse, R20 ;  /* 0x00000004ac14723c */ /* 0x090ff00000001814 */
[----:B------:R-:W4:Y:S01]  /*6fe0*/  MUFU.TANH R204, R13 ;  /* 0x0000000d00cc7308 */ /* 0x000f220000002400 */
[C---:B------:R-:W-:Y:S09]  /*6ff0*/  HMMA.16816.F32 R24, R180.reuse, R4, R24 ;  /* 0x00000004b418723c */ /* 0x040ff20000001818 */
[----:B------:R-:W1:Y:S01]  /*7000*/  MUFU.TANH R203, R14 ;  /* 0x0000000e00cb7308 */ /* 0x000e620000002400 */
[-C--:B------:R-:W-:Y:S08]  /*7010*/  HMMA.16816.F32 R28, R180, R6.reuse, R28 ;  /* 0x00000006b41c723c */ /* 0x080ff0000000181c */
[C---:B------:R-:W-:Y:S01]  /*7020*/  HMMA.16816.F32 R32, R172.reuse, R6, R32 ;  /* 0x00000006ac20723c */ /* 0x040fe20000001820 */
[----:B------:R-:W1:Y:S01]  /*7030*/  MUFU.TANH R179, R15 ;  /* 0x0000000f00b37308 */ /* 0x000e620000002400 */
[----:B------:R-:W1:Y:S02]  /*7040*/  LDSM.16.M88.4 R4, [R194] ;  /* 0x00000000c204783b */ /* 0x000e640000000200 */
[----:B------:R-:W-:Y:S02]  /*7050*/  FMUL.FTZ R20, R20, c[0x0][0x2ec] ;  /* 0x0000bb0014147a20 */ /* 0x000fe40000410000 */
[----:B------:R-:W-:Y:S02]  /*7060*/  FMUL.FTZ R21, R21, c[0x0][0x2ec] ;  /* 0x0000bb0015157a20 */ /* 0x000fe40000410000 */
[----:B------:R-:W-:Y:S03]  /*7070*/  FMUL.FTZ R22, R22, c[0x0][0x2ec] ;  /* 0x0000bb0016167a20 */ /* 0x000fe60000410000 */
[----:B------:R-:W1:Y:S01]  /*7080*/  MUFU.TANH R170, R17 ;  /* 0x0000001100aa7308 */ /* 0x000e620000002400 */
[----:B------:R-:W-:Y:S02]  /*7090*/  FMUL.FTZ R23, R23, c[0x0][0x2ec] ;  /* 0x0000bb0017177a20 */ /* 0x000fe40000410000 */
[----:B------:R-:W-:Y:S01]  /*70a0*/  FMUL.FTZ R24, R24, c[0x0][0x2ec] ;  /* 0x0000bb0018187a20 */ /* 0x000fe20000410000 */
[-C--:B-----5:R-:W-:Y:S03]  /*70b0*/  HMMA.16816.F32 R36, R172, R8.reuse, R36 ;  /* 0x00000008ac24723c */ /* 0x0a0fe60000001824 */
[----:B------:R-:W-:Y:S02]  /*70c0*/  FMUL.FTZ R25, R25, c[0x0][0x2ec] ;  /* 0x0000bb0019197a20 */ /* 0x000fe40000410000 */
[----:B------:R-:W-:Y:S01]  /*70d0*/  FMUL.FTZ R26, R26, c[0x0][0x2ec] ;  /* 0x0000bb001a1a7a20 */ /* 0x000fe20000410000 */
[----:B------:R-:W1:Y:S01]  /*70e0*/  MUFU.TANH R169, R18 ;  /* 0x0000001200a97308 */ /* 0x000e620000002400 */
[----:B------:R-:W-:Y:S01]  /*70f0*/  FMUL.FTZ R27, R27, c[0x0][0x2ec] ;  /* 0x0000bb001b1b7a20 */ /* 0x000fe20000410000 */
[C---:B------:R-:W-:Y:S04]  /*7100*/  HMMA.16816.F32 R40, R180.reuse, R8, R40 ;  /* 0x00000008b428723c */ /* 0x040fe80000001828 */
[----:B------:R-:W-:Y:S02]  /*7110*/  FMUL.FTZ R28, R28, c[0x0][0x2ec] ;  /* 0x0000bb001c1c7a20 */ /* 0x000fe40000410000 */
[----:B------:R-:W-:Y:S02]  /*7120*/  FMUL.FTZ R29, R29, c[0x0][0x2ec] ;  /* 0x0000bb001d1d7a20 */ /* 0x000fe40000410000 */
[----:B------:R-:W2:Y:S01]  /*7130*/  MUFU.TANH R168, R19 ;  /* 0x0000001300a87308 */ /* 0x000ea20000002400 */
[-C--:B------:R-:W-:Y:S03]  /*7140*/  HMMA.16816.F32 R44, R180, R10.reuse, R44 ;  /* 0x0000000ab42c723c */ /* 0x080fe6000000182c */
[----:B------:R-:W-:Y:S02]  /*7150*/  FMUL.FTZ R30, R30, c[0x0][0x2ec] ;  /* 0x0000bb001e1e7a20 */ /* 0x000fe40000410000 */
[----:B------:R-:W-:Y:S02]  /*7160*/  FMUL.FTZ R31, R31, c[0x0][0x2ec] ;  /* 0x0000bb001f1f7a20 */ /* 0x000fe40000410000 */
[----:B------:R-:W-:Y:S01]  /*7170*/  FMUL.FTZ R32, R32, c[0x0][0x2ec] ;  /* 0x0000bb0020207a20 */ /* 0x000fe20000410000 */
[C---:B------:R-:W-:Y:S01]  /*7180*/  HMMA.16816.F32 R48, R172.reuse, R10, R48 ;  /* 0x0000000aac30723c */ /* 0x040fe20000001830 */
[----:B------:R-:W2:Y:S01]  /*7190*/  MUFU.TANH R177, R20 ;  /* 0x0000001400b17308 */ /* 0x000ea20000002400 */
[----:B------:R-:W5:Y:S02]  /*71a0*/  LDSM.16.M88.4 R8, [R193] ;  /* 0x00000000c108783b */ /* 0x000f640000000200 */
[----:B------:R-:W-:Y:S02]  /*71b0*/  FMUL.FTZ R33, R33, c[0x0][0x2ec] ;  /* 0x0000bb0021217a20 */ /* 0x000fe40000410000 */
[----:B------:R-:W-:Y:S02]  /*71c0*/  FMUL.FTZ R34, R34, c[0x0][0x2ec] ;  /* 0x0000bb0022227a20 */ /* 0x000fe40000410000 */
[-C--:B-1----:R-:W-:Y:S03]  /*71d0*/  HMMA.16816.F32 R52, R172, R4.reuse, R52 ;  /* 0x00000004ac34723c */ /* 0x082fe60000001834 */
[----:B------:R-:W1:Y:S01]  /*71e0*/  MUFU.TANH R176, R21 ;  /* 0x0000001500b07308 */ /* 0x000e620000002400 */
[----:B------:R-:W-:Y:S02]  /*71f0*/  FMUL.FTZ R42, R42, c[0x0][0x2ec] ;  /* 0x0000bb002a2a7a20 */ /* 0x000fe40000410000 */
[----:B------:R-:W-:Y:S02]  /*7200*/  FMUL.FTZ R35, R35, c[0x0][0x2ec] ;  /* 0x0000bb0023237a20 */ /* 0x000fe40000410000 */
[C---:B------:R-:W-:Y:S04]  /*7210*/  HMMA.16816.F32 R56, R180.reuse, R4, R56 ;  /* 0x00000004b438723c */ /* 0x040fe80000001838 */
[----:B------:R-:W-:Y:S01]  /*7220*/  FMUL.FTZ R41, R41, c[0x0][0x2ec] ;  /* 0x0000bb0029297a20 */ /* 0x000fe20000410000 */
[----:B------:R1:W1:Y:S01]  /*7230*/  MUFU.TANH R16, R42 ;  /* 0x0000002a00107308 */ /* 0x0002620000002400 */
[----:B------:R-:W-:Y:S02]  /*7240*/  FMUL.FTZ R44, R44, c[0x0][0x2ec] ;  /* 0x0000bb002c2c7a20 */ /* 0x000fe40000410000 */
[-C--:B------:R-:W-:Y:S04]  /*7250*/  HMMA.16816.F32 R60, R180, R6.reuse, R60 ;  /* 0x00000006b43c723c */ /* 0x080fe8000000183c */
[----:B------:R-:W-:Y:S02]  /*7260*/  FMUL.FTZ R45, R45, c[0x0][0x2ec] ;  /* 0x0000bb002d2d7a20 */ /* 0x000fe40000410000 */
[----:B------:R-:W-:Y:S01]  /*7270*/  FMUL.FTZ R46, R46, c[0x0][0x2ec] ;  /* 0x0000bb002e2e7a20 */ /* 0x000fe20000410000 */
[----:B------:R1:W1:Y:S01]  /*7280*/  MUFU.TANH R171, R22 ;  /* 0x0000001600ab7308 */ /* 0x0002620000002400 */
[C---:B------:R-:W-:Y:S01]  /*7290*/  HMMA.16816.F32 R64, R172.reuse, R6, R64 ;  /* 0x00000006ac40723c */ /* 0x040fe20000001840 */
[----:B------:R-:W1:Y:S03]  /*72a0*/  LDSM.16.M88.4 R4, [R192] ;  /* 0x00000000c004783b */ /* 0x000e660000000200 */
[----:B------:R-:W-:Y:S02]  /*72b0*/  FMUL.FTZ R47, R47, c[0x0][0x2ec] ;  /* 0x0000bb002f2f7a20 */ /* 0x000fe40000410000 */
[----:B------:R-:W-:Y:S02]  /*72c0*/  FMUL.FTZ R48, R48, c[0x0][0x2ec] ;  /* 0x0000bb0030307a20 */ /* 0x000fe40000410000 */
[----:B------:R-:W-:Y:S01]  /*72d0*/  FMUL.FTZ R49, R49, c[0x0][0x2ec] ;  /* 0x0000bb0031317a20 */ /* 0x000fe20000410000 */
[----:B------:R-:W1:Y:S01]  /*72e0*/  MUFU.TANH R23, R23 ;  /* 0x0000001700177308 */ /* 0x000e620000002400 */
[-C--:B-----5:R-:W-:Y:S03]  /*72f0*/  HMMA.16816.F32 R68, R172, R8.reuse, R68 ;  /* 0x00000008ac44723c */ /* 0x0a0fe60000001844 */
[----:B------:R-:W-:Y:S02]  /*7300*/  FMUL.FTZ R50, R50, c[0x0][0x2ec] ;  /* 0x0000bb0032327a20 */ /* 0x000fe40000410000 */
[----:B------:R-:W-:Y:S02]  /*7310*/  FMUL.FTZ R51, R51, c[0x0][0x2ec] ;  /* 0x0000bb0033337a20 */ /* 0x000fe40000410000 */
[----:B------:R-:W-:Y:S01]  /*7320*/  FMUL.FTZ R52, R52, c[0x0][0x2ec] ;  /* 0x0000bb0034347a20 */ /* 0x000fe20000410000 */
[C---:B------:R-:W-:Y:S01]  /*7330*/  HMMA.16816.F32 R72, R180.reuse, R8, R72 ;  /* 0x00000008b448723c */ /* 0x040fe20000001848 */
[----:B------:R-:W2:Y:S03]  /*7340*/  MUFU.TANH R24, R24 ;  /* 0x0000001800187308 */ /* 0x000ea60000002400 */
[----:B------:R-:W-:Y:S02]  /*7350*/  FMUL.FTZ R53, R53, c[0x0][0x2ec] ;  /* 0x0000bb0035357a20 */ /* 0x000fe40000410000 */
[----:B------:R-:W-:Y:S02]  /*7360*/  FMUL.FTZ R54, R54, c[0x0][0x2ec] ;  /* 0x0000bb0036367a20 */ /* 0x000fe40000410000 */
[-C--:B------:R-:W-:Y:S03]  /*7370*/  HMMA.16816.F32 R76, R180, R10.reuse, R76 ;  /* 0x0000000ab44c723c */ /* 0x080fe6000000184c */
[----:B------:R-:W2:Y:S01]  /*7380*/  MUFU.TANH R25, R25 ;  /* 0x0000001900197308 */ /* 0x000ea20000002400 */
[----:B------:R-:W-:Y:S02]  /*7390*/  FMUL.FTZ R55, R55, c[0x0][0x2ec] ;  /* 0x0000bb0037377a20 */ /* 0x000fe40000410000 */
[----:B------:R-:W-:Y:S02]  /*73a0*/  FMUL.FTZ R56, R56, c[0x0][0x2ec] ;  /* 0x0000bb0038387a20 */ /* 0x000fe40000410000 */
[C---:B------:R-:W-:Y:S01]  /*73b0*/  HMMA.16816.F32 R80, R172.reuse, R10, R80 ;  /* 0x0000000aac50723c */ /* 0x040fe20000001850 */
[----:B------:R-:W5:Y:S03]  /*73c0*/  LDSM.16.M88.4 R8, [R191] ;  /* 0x00000000bf08783b */ /* 0x000f660000000200 */
[----:B------:R-:W-:Y:S01]  /*73d0*/  FMUL.FTZ R57, R57, c[0x0][0x2ec] ;  /* 0x0000bb0039397a20 */ /* 0x000fe20000410000 */
[----:B------:R-:W2:Y:S01]  /*73e0*/  MUFU.TANH R26, R26 ;  /* 0x0000001a001a7308 */ /* 0x000ea20000002400 */
[----:B------:R-:W-:Y:S02]  /*73f0*/  FMUL.FTZ R58, R58, c[0x0][0x2ec] ;  /* 0x0000bb003a3a7a20 */ /* 0x000fe40000410000 */
[-C--:B-1----:R-:W-:Y:S04]  /*7400*/  HMMA.16816.F32 R84, R172, R4.reuse, R84 ;  /* 0x00000004ac54723c */ /* 0x082fe80000001854 */
[----:B------:R-:W-:Y:S02]  /*7410*/  FMUL.FTZ R59, R59, c[0x0][0x2ec] ;  /* 0x0000bb003b3b7a20 */ /* 0x000fe40000410000 */
[----:B------:R-:W-:Y:S01]  /*7420*/  FMUL.FTZ R60, R60, c[0x0][0x2ec] ;  /* 0x0000bb003c3c7a20 */ /* 0x000fe20000410000 */
[----:B------:R-:W1:Y:S01]  /*7430*/  MUFU.TANH R27, R27 ;  /* 0x0000001b001b7308 */ /* 0x000e620000002400 */
[C---:B------:R-:W-:Y:S04]  /*7440*/  HMMA.16816.F32 R88, R180.reuse, R4, R88 ;  /* 0x00000004b458723c */ /* 0x040fe80000001858 */
[----:B------:R-:W-:Y:S02]  /*7450*/  FMUL.FTZ R61, R61, c[0x0][0x2ec] ;  /* 0x0000bb003d3d7a20 */ /* 0x000fe40000410000 */
[----:B------:R-:W-:Y:S02]  /*7460*/  FMUL.FTZ R62, R62, c[0x0][0x2ec] ;  /* 0x0000bb003e3e7a20 */ /* 0x000fe40000410000 */
[-C--:B------:R-:W-:Y:S01]  /*7470*/  HMMA.16816.F32 R92, R180, R6.reuse, R92 ;  /* 0x00000006b45c723c */ /* 0x080fe2000000185c */
[----:B------:R-:W1:Y:S03]  /*7480*/  MUFU.TANH R28, R28 ;  /* 0x0000001c001c7308 */ /* 0x000e660000002400 */
[----:B------:R-:W-:Y:S02]  /*7490*/  FMUL.FTZ R63, R63, c[0x0][0x2ec] ;  /* 0x0000bb003f3f7a20 */ /* 0x000fe40000410000 */
[----:B------:R-:W-:Y:S02]  /*74a0*/  FMUL.FTZ R67, R67, c[0x0][0x2ec] ;  /* 0x0000bb0043437a20 */ /* 0x000fe40000410000 */
[C---:B------:R-:W-:Y:S01]  /*74b0*/  HMMA.16816.F32 R96, R172.reuse, R6, R96 ;  /* 0x00000006ac60723c */ /* 0x040fe20000001860 */
[----:B------:R-:W1:Y:S01]  /*74c0*/  LDSM.16.M88.4 R4, [R190] ;  /* 0x00000000be04783b */ /* 0x000e620000000200 */
[----:B------:R-:W-:Y:S04]  /*74d0*/  DEPBAR.LE SB0, 0x0 ;  /* 0x000080000000791a */ /* 0x000fe80000000000 */
[----:B------:R-:W1:Y:S01]  /*74e0*/  MUFU.TANH R29, R29 ;  /* 0x0000001d001d7308 */ /* 0x000e620000002400 */
[----:B------:R-:W-:Y:S02]  /*74f0*/  FMUL.FTZ R68, R68, c[0x0][0x2ec] ;  /* 0x0000bb0044447a20 */ /* 0x000fe40000410000 */
[----:B------:R-:W-:Y:S01]  /*7500*/  BAR.SYNC.DEFER_BLOCKING 0x0 ;  /* 0x0000000000007b1d */ /* 0x000fe20000010000 */
[-C--:B-----5:R-:W-:Y:S05]  /*7510*/  HMMA.16816.F32 R100, R172, R8.reuse, R100 ;  /* 0x00000008ac64723c */ /* 0x0a0fea0000001864 */
        /* <DEDUP_REMOVED lines=12> */
[----:B------:R-:W2:Y:S03]  /*75e0*/  MUFU.TANH R32, R32 ;  /* 0x0000002000207308 */ /* 0x000ea60000002400 */
        /* <DEDUP_REMOVED lines=8> */
[----:B------:R-:W1:Y:S01]  /*7670*/  MUFU.TANH R34, R34 ;  /* 0x0000002200227308 */ /* 0x000e620000002400 */
[----:B------:R-:W-:Y:S02]  /*7680*/  FMUL.FTZ R81, R81, c[0x0][0x2ec] ;  /* 0x0000bb0051517a20 */ /* 0x000fe40000410000 */
[-C--:B------:R-:W-:Y:S04]  /*7690*/  HMMA.16816.F32 R124, R180, R6.reuse, R124 ;  /* 0x00000006b47c723c */ /* 0x080fe8000000187c */
[----:B------:R-:W-:Y:S02]  /*76a0*/  FMUL.FTZ R82, R82, c[0x0][0x2ec] ;  /* 0x0000bb0052527a20 */ /* 0x000fe40000410000 */
[----:B------:R-:W-:Y:S01]  /*76b0*/  FMUL.FTZ R83, R83, c[0x0][0x2ec] ;  /* 0x0000bb0053537a20 */ /* 0x000fe20000410000 */
[----:B------:R-:W1:Y:S01]  /*76c0*/  MUFU.TANH R35, R35 ;  /* 0x0000002300237308 */ /* 0x000e620000002400 */
[----:B------:R-:W-:Y:S04]  /*76d0*/  HMMA.16816.F32 R128, R172, R6, R128 ;  /* 0x00000006ac80723c */ /* 0x000fe80000001880 */
[----:B------:R-:W-:Y:S02]  /*76e0*/  FMUL.FTZ R84, R84, c[0x0][0x2ec] ;  /* 0x0000bb0054547a20 */ /* 0x000fe40000410000 */
[----:B------:R-:W-:Y:S02]  /*76f0*/  FMUL.FTZ R85, R85, c[0x0][0x2ec] ;  /* 0x0000bb0055557a20 */ /* 0x000fe40000410000 */
[----:B------:R-:W-:Y:S01]  /*7700*/  FMUL.FTZ R86, R86, c[0x0][0x2ec] ;  /* 0x0000bb0056567a20 */ /* 0x000fe20000410000 */
[----:B------:R1:W1:Y:S03]  /*7710*/  MUFU.TANH R17, R41 ;  /* 0x0000002900117308 */ /* 0x0002660000002400 */
[----:B------:R-:W-:Y:S02]  /*7720*/  FMUL.FTZ R87, R87, c[0x0][0x2ec] ;  /* 0x0000bb0057577a20 */ /* 0x000fe40000410000 */
[----:B------:R-:W-:Y:S02]  /*7730*/  FMUL.FTZ R88, R88, c[0x0][0x2ec] ;  /* 0x0000bb0058587a20 */ /* 0x000fe40000410000 */
[----:B------:R-:W-:Y:S02]  /*7740*/  FMUL.FTZ R89, R89, c[0x0][0x2ec] ;  /* 0x0000bb0059597a20 */ /* 0x000fe40000410000 */
[----:B------:R-:W-:Y:S01]  /*7750*/  FMUL.FTZ R90, R90, c[0x0][0x2ec] ;  /* 0x0000bb005a5a7a20 */ /* 0x000fe20000410000 */
[----:B------:R-:W1:Y:S01]  /*7760*/  MUFU.TANH R44, R44 ;  /* 0x0000002c002c7308 */ /* 0x000e620000002400 */
[----:B------:R-:W-:Y:S02]  /*7770*/  FMUL.FTZ R91, R91, c[0x0][0x2ec] ;  /* 0x0000bb005b5b7a20 */ /* 0x000fe40000410000 */
        /* <DEDUP_REMOVED lines=52> */
[----:B------:R1:W1:Y:S01]  /*7ac0*/  MUFU.TANH R22, R36 ;  /* 0x0000002400167308 */ /* 0x0002620000002400 */
[----:B------:R-:W-:Y:S02]  /*7ad0*/  FMUL.FTZ R43, R43, c[0x0][0x2ec] ;  /* 0x0000bb002b2b7a20 */ /* 0x000fe40000410000 */
[----:B------:R-:W-:Y:S02]  /*7ae0*/  FMUL.FTZ R64, R64, c[0x0][0x2ec] ;  /* 0x0000bb0040407a20 */ /* 0x000fe40000410000 */
[----:B------:R-:W-:Y:S02]  /*7af0*/  FMUL.FTZ R65, R65, c[0x0][0x2ec] ;  /* 0x0000bb0041417a20 */ /* 0x000fe40000410000 */
[----:B------:R-:W-:Y:S02]  /*7b00*/  FMUL.FTZ R66, R66, c[0x0][0x2ec] ;  /* 0x0000bb0042427a20 */ /* 0x000fe40000410000 */
[----:B------:R-:W-:Y:S01]  /*7b10*/  FMUL.FTZ R0, R127, c[0x0][0x2ec] ;  /* 0x0000bb007f007a20 */ /* 0x000fe20000410000 */
[----:B------:R1:W1:Y:S10]  /*7b20*/  MUFU.TANH R20, R37 ;  /* 0x0000002500147308 */ /* 0x0002740000002400 */
[----:B------:R1:W1:Y:S10]  /*7b30*/  MUFU.TANH R19, R38 ;  /* 0x0000002600137308 */ /* 0x0002740000002400 */
[----:B------:R1:W1:Y:S10]  /*7b40*/  MUFU.TANH R18, R39 ;  /* 0x0000002700127308 */ /* 0x0002740000002400 */
[----:B------:R1:W1:Y:S10]  /*7b50*/  MUFU.TANH R21, R40 ;  /* 0x0000002800157308 */ /* 0x0002740000002400 */
[----:B------:R1:W1:Y:S10]  /*7b60*/  MUFU.TANH R15, R43 ;  /* 0x0000002b000f7308 */ /* 0x0002740000002400 */
[----:B------:R-:W1:Y:S10]  /*7b70*/  MUFU.TANH R53, R53 ;  /* 0x0000003500357308 */ /* 0x000e740000002400 */
        /* <DEDUP_REMOVED lines=74> */
[----:B------:R-:W1:Y:S10]  /*8020*/  MUFU.TANH R128, R128 ;  /* 0x0000008000807308 */ /* 0x000e740000002400 */
[----:B------:R-:W1:Y:S10]  /*8030*/  MUFU.TANH R129, R129 ;  /* 0x0000008100817308 */ /* 0x000e740000002400 */
[----:B------:R-:W1:Y:S10]  /*8040*/  MUFU.TANH R130, R130 ;  /* 0x0000008200827308 */ /* 0x000e740000002400 */
[----:B------:R-:W1:Y:S02]  /*8050*/  MUFU.TANH R131, R131 ;  /* 0x0000008300837308 */ /* 0x000e640000002400 */
[----:B-1234-:R-:W-:-:S05]  /*8060*/  @P0 BRA `(.L_x_320) ;  /* 0xffffe6a000000947 */ /* 0x01efca000383ffff */
.L_x_319:
        /* <DEDUP_REMOVED lines=108> */
[----:B------:R-:W-:Y:S03]  /*8730*/  FMNMX.FTZ R0, R15, R0, !PT ;  /* 0x000000000f007209 */ /* 0x000fe60007810000 */
[----:B------:R-:W1:Y:S01]  /*8740*/  SHFL.BFLY PT, R37, R3, 0x2, 0x1f ;  /* 0x0c401f0003257f89 */ /* 0x000e6200000e0000 */
[----:B------:R-:W-:Y:S04]  /*8750*/  FMNMX.FTZ R0, R46, R0, !PT ;  /* 0x000000002e007209 */ /* 0x000fe80007810000 */
[----:B------:R-:W-:Y:S04]  /*8760*/  FMNMX.FTZ R0, R47, R0, !PT ;  /* 0x000000002f007209 */ /* 0x000fe80007810000 */
[----:B------:R-:W-:Y:S04]  /*8770*/  FMNMX.FTZ R0, R58, R0, !PT ;  /* 0x000000003a007209 */ /* 0x000fe80007810000 */
[----:B------:R-:W-:Y:S04]  /*8780*/  FMNMX.FTZ R0, R59, R0, !PT ;  /* 0x000000003b007209 */ /* 0x000fe80007810000 */
[----:B------:R-:W-:Y:S04]  /*8790*/  FMNMX.FTZ R0, R62, R0, !PT ;  /* 0x000000003e007209 */ /* 0x000fe80007810000 */
[----:B------:R-:W-:Y:S02]  /*87a0*/  FMNMX.FTZ R0, R63, R0, !PT ;  /* 0x000000003f007209 */ /* 0x000fe40007810000 */
[----:B-1----:R-:W-:Y:S02]  /*87b0*/  FMNMX.FTZ R37, R3, R37, !PT ;  /* 0x0000002503257209 */ /* 0x002fe40007810000 */
[----:B------:R-:W-:Y:S02]  /*87c0*/  FMNMX.FTZ R38, R38, R6, !PT ;  /* 0x0000000626267209 */ /* 0x000fe40007810000 */
[----:B------:R-:W-:Y:S01]  /*87d0*/  FMNMX.FTZ R4, R4, R5, !PT ;  /* 0x0000000504047209 */ /* 0x000fe20007810000 */
[----:B------:R-:W1:Y:S01]  /*87e0*/  SHFL.BFLY PT, R7, R37, 0x1, 0x1f ;  /* 0x0c201f0025077f89 */ /* 0x000e6200000e0000 */
[----:B------:R-:W-:Y:S04]  /*87f0*/  FMNMX.FTZ R0, R74, R0, !PT ;  /* 0x000000004a007209 */ /* 0x000fe80007810000 */
[----:B------:R-:W-:Y:S03]  /*8800*/  FMNMX.FTZ R0, R75, R0, !PT ;  /* 0x000000004b007209 */ /* 0x000fe60007810000 */
[----:B------:R-:W2:Y:S01]  /*8810*/  SHFL.BFLY PT, R6, R38, 0x1, 0x1f ;  /* 0x0c201f0026067f89 */ /* 0x000ea200000e0000 */
[----:B------:R-:W-:Y:S04]  /*8820*/  FMNMX.FTZ R0, R78, R0, !PT ;  /* 0x000000004e007209 */ /* 0x000fe80007810000 */
[----:B------:R-:W-:Y:S03]  /*8830*/  FMNMX.FTZ R0, R79, R0, !PT ;  /* 0x000000004f007209 */ /* 0x000fe60007810000 */
[----:B------:R-:W3:Y:S01]  /*8840*/  SHFL.BFLY PT, R36, R4, 0x1, 0x1f ;  /* 0x0c201f0004247f89 */ /* 0x000ee200000e0000 */
[----:B------:R-:W-:Y:S04]  /*8850*/  FMNMX.FTZ R0, R90, R0, !PT ;  /* 0x000000005a007209 */ /* 0x000fe80007810000 */
[----:B------:R-:W-:Y:S02]  /*8860*/  FMNMX.FTZ R0, R91, R0, !PT ;  /* 0x000000005b007209 */ /* 0x000fe40007810000 */
[----:B-1----:R-:W-:Y:S02]  /*8870*/  FMNMX.FTZ R37, R37, R7, !PT ;  /* 0x0000000725257209 */ /* 0x002fe40007810000 */
[----:B------:R-:W-:Y:S03]  /*8880*/  FMNMX.FTZ R0, R94, R0, !PT ;  /* 0x000000005e007209 */ /* 0x000fe60007810000 */
[----:B------:R-:W-:Y:S01]  /*8890*/  FMUL.FTZ R65, R37, c[0x0][0x23c] ;  /* 0x00008f0025417a20 */ /* 0x000fe20000410000 */
[----:B------:R-:W-:Y:S02]  /*88a0*/  FMNMX.FTZ R0, R95, R0, !PT ;  /* 0x000000005f007209 */ /* 0x000fe40007810000 */
[----:B--2---:R-:W-:Y:S02]  /*88b0*/  FMNMX.FTZ R38, R38, R6, !PT ;  /* 0x0000000626267209 */ /* 0x004fe40007810000 */
[----:B------:R-:W-:Y:S02]  /*88c0*/  FMNMX.FTZ R0, R106, R0, !PT ;  /* 0x000000006a007209 */ /* 0x000fe40007810000 */
[C---:B------:R-:W-:Y:S01]  /*88d0*/  FSETP.NEU.FTZ.AND P1, PT, R38.reuse, -INF , PT ;  /* 0xff8000002600780b */ /* 0x040fe20003f3d000 */
[----:B------:R-:W-:Y:S01]  /*88e0*/  FMUL.FTZ R43, R38, c[0x0][0x23c] ;  /* 0x00008f00262b7a20 */ /* 0x000fe20000410000 */
[----:B------:R-:W-:Y:S02]  /*88f0*/  FMNMX.FTZ R0, R107, R0, !PT ;  /* 0x000000006b007209 */ /* 0x000fe40007810000 */
[----:B---3--:R-:W-:Y:S02]  /*8900*/  FMNMX.FTZ R36, R4, R36, !PT ;  /* 0x0000002404247209 */ /* 0x008fe40007810000 */
[----:B------:R-:W-:Y:S02]  /*8910*/  FSEL R43, R43, RZ, P1 ;  /* 0x000000ff2b2b7208 */ /* 0x000fe40000800000 */
[----:B------:R-:W-:Y:S01]  /*8920*/  FSETP.NEU.FTZ.AND P1, PT, R37, -INF , PT ;  /* 0xff8000002500780b */ /* 0x000fe20003f3d000 */
[----:B------:R-:W-:Y:S01]  /*8930*/  FMUL.FTZ R64, R36, c[0x0][0x23c] ;  /* 0x00008f0024407a20 */ /* 0x000fe20000410000 */
[----:B------:R-:W-:Y:S01]  /*8940*/  FMNMX.FTZ R0, R110, R0, !PT ;  /* 0x000000006e007209 */ /* 0x000fe20007810000 */
[--C-:B------:R-:W-:Y:S01]  /*8950*/  FFMA.FTZ R4, R201, c[0x0][0x23c], -R43.reuse ;  /* 0x00008f00c9047a23 */ /* 0x100fe2000001082b */
[----:B------:R-:W-:Y:S01]  /*8960*/  FSEL R65, R65, RZ, P1 ;  /* 0x000000ff41417208 */ /* 0x000fe20000800000 */
[--C-:B------:R-:W-:Y:S01]  /*8970*/  FFMA.FTZ R8, R177, c[0x0][0x23c], -R43.reuse ;  /* 0x00008f00b1087a23 */ /* 0x100fe2000001082b */
[----:B------:R-:W-:Y:S01]  /*8980*/  FSETP.NEU.FTZ.AND P1, PT, R36, -INF , PT ;  /* 0xff8000002400780b */ /* 0x000fe20003f3d000 */
[----:B------:R1:W-:Y:S01]  /*8990*/  MUFU.EX2 R172, R4 ;  /* 0x0000000400ac7308 */ /* 0x0003e20000000800 */
[----:B------:R-:W-:Y:S01]  /*89a0*/  FMNMX.FTZ R0, R111, R0, !PT ;  /* 0x000000006f007209 */ /* 0x000fe20007810000 */
[--C-:B------:R-:W-:Y:S01]  /*89b0*/  FFMA.FTZ R5, R209, c[0x0][0x23c], -R43.reuse ;  /* 0x00008f00d1057a23 */ /* 0x100fe2000001082b */
[----:B------:R-:W-:Y:S01]  /*89c0*/  FSEL R64, R64, RZ, P1 ;  /* 0x000000ff40407208 */ /* 0x000fe20000800000 */
[--C-:B------:R-:W-:Y:S01]  /*89d0*/  FFMA.FTZ R7, R32, c[0x0][0x23c], -R43.reuse ;  /* 0x00008f0020077a23 */ /* 0x100fe2000001082b */
[----:B------:R-:W-:Y:S01]  /*89e0*/  FMNMX.FTZ R0, R122, R0, !PT ;  /* 0x000000007a007209 */ /* 0x000fe20007810000 */
[----:B------:R-:W-:Y:S03]  /*89f0*/  FFMA.FTZ R6, R33, c[0x0][0x23c], -R43 ;  /* 0x00008f0021067a23 */ /* 0x000fe6000001082b */
[----:B------:R-:W-:Y:S01]  /*8a00*/  FMNMX.FTZ R0, R123, R0, !PT ;  /* 0x000000007b007209 */ /* 0x000fe20007810000 */
[----:B------:R2:W-:Y:S03]  /*8a10*/  MUFU.EX2 R236, R5 ;  /* 0x0000000500ec7308 */ /* 0x0005e60000000800 */
[----:B------:R-:W-:Y:S04]  /*8a20*/  FMNMX.FTZ R0, R42, R0, !PT ;  /* 0x000000002a007209 */ /* 0x000fe80007810000 */
[----:B------:R-:W-:Y:S03]  /*8a30*/  FMNMX.FTZ R0, R41, R0, !PT ;  /* 0x0000000029007209 */ /* 0x000fe60007810000 */
[----:B------:R3:W-:Y:S02]  /*8a40*/  MUFU.EX2 R126, R7 ;  /* 0x00000007007e7308 */ /* 0x0007e40000000800 */
[----:B------:R-:W4:Y:S01]  /*8a50*/  SHFL.BFLY PT, R2, R0, 0x2, 0x1f ;  /* 0x0c401f0000027f89 */ /* 0x000f2200000e0000 */
[--C-:B-1----:R-:W-:Y:S07]  /*8a60*/  FFMA.FTZ R4, R200, c[0x0][0x23c], -R65.reuse ;  /* 0x00008f00c8047a23 */ /* 0x102fee0000010841 */
[----:B------:R1:W-:Y:S01]  /*8a70*/  MUFU.EX2 R173, R4 ;  /* 0x0000000400ad7308 */ /* 0x0003e20000000800 */
[----:B--2---:R-:W-:Y:S09]  /*8a80*/  FFMA.FTZ R5, R168, c[0x0][0x23c], -R65 ;  /* 0x00008f00a8057a23 */ /* 0x004ff20000010841 */
[----:B------:R2:W-:Y:S01]  /*8a90*/  MUFU.EX2 R239, R5 ;  /* 0x0000000500ef7308 */ /* 0x0005e20000000800 */
[----:B---3--:R-:W-:Y:S01]  /*8aa0*/  FFMA.FTZ R7, R48, c[0x0][0x23c], -R43 ;  /* 0x00008f0030077a23 */ /* 0x008fe2000001082b */
[----:B----4-:R-:W-:Y:S01]  /*8ab0*/  FMNMX.FTZ R2, R0, R2, !PT ;  /* 0x0000000200027209 */ /* 0x010fe20007810000 */
[----:B------:R-:W-:Y:S07]  /*8ac0*/  FADD.FTZ R0, -R38, R132 ;  /* 0x0000008426007221 */ /* 0x000fee0000010100 */
[----:B------:R3:W-:Y:S01]  /*8ad0*/  MUFU.EX2 R246, R7 ;  /* 0x0000000700f67308 */ /* 0x0007e20000000800 */
[----:B------:R-:W-:Y:S01]  /*8ae0*/  FMUL.FTZ R0, R0, c[0x0][0x23c] ;  /* 0x00008f0000007a20 */ /* 0x000fe20000410000 */
[----:B------:R-:W4:Y:S01]  /*8af0*/  SHFL.BFLY PT, R3, R2, 0x1, 0x1f ;  /* 0x0c201f0002037f89 */ /* 0x000f2200000e0000 */
[----:B-1----:R-:W-:Y:S07]  /*8b00*/  FFMA.FTZ R4, R207, c[0x0][0x23c], -R65 ;  /* 0x00008f00cf047a23 */ /* 0x002fee0000010841 */
[----:B------:R1:W-:Y:S01]  /*8b10*/  MUFU.EX2 R227, R4 ;  /* 0x0000000400e37308 */ /* 0x0003e20000000800 */
[----:B--2---:R-:W-:Y:S09]  /*8b20*/  FFMA.FTZ R5, R205, c[0x0][0x23c], -R64 ;  /* 0x00008f00cd057a23 */ /* 0x004ff20000010840 */
[----:B------:R2:W-:Y:S01]  /*8b30*/  MUFU.EX2 R39, R0 ;  /* 0x0000000000277308 */ /* 0x0005e20000000800 */
[--C-:B---3--:R-:W-:Y:S01]  /*8b40*/  FFMA.FTZ R7, R14, c[0x0][0x23c], -R43.reuse ;  /* 0x00008f000e077a23 */ /* 0x108fe2000001082b */
[----:B----4-:R-:W-:Y:S08]  /*8b50*/  FMNMX.FTZ R3, R2, R3, !PT ;  /* 0x0000000302037209 */ /* 0x010ff00007810000 */
[----:B------:R3:W-:Y:S01]  /*8b60*/  MUFU.EX2 R180, R5 ;  /* 0x0000000500b47308 */ /* 0x0007e20000000800 */
[C---:B------:R-:W-:Y:S01]  /*8b70*/  FMUL.FTZ R66, R3.reuse, c[0x0][0x23c] ;  /* 0x00008f0003427a20 */ /* 0x040fe20000410000 */
[----:B------:R-:W-:Y:S01]  /*8b80*/  FSETP.NEU.FTZ.AND P1, PT, R3, -INF , PT ;  /* 0xff8000000300780b */ /* 0x000fe20003f3d000 */
[----:B-1----:R-:W-:Y:S03]  /*8b90*/  FFMA.FTZ R4, R178, c[0x0][0x23c], -R43 ;  /* 0x00008f00b2047a23 */ /* 0x002fe6000001082b */
[----:B------:R-:W-:Y:S04]  /*8ba0*/  FSEL R66, R66, RZ, P1 ;  /* 0x000000ff42427208 */ /* 0x000fe80000800000 */
[----:B------:R1:W-:Y:S01]  /*8bb0*/  MUFU.EX2 R229, R4 ;  /* 0x0000000400e57308 */ /* 0x0003e20000000800 */
[----:B--2---:R-:W-:Y:S04]  /*8bc0*/  FADD.FTZ R0, -R37, R133 ;  /* 0x0000008525007221 */ /* 0x004fe80000010100 */
[----:B------:R-:W-:Y:S05]  /*8bd0*/  FMUL.FTZ R0, R0, c[0x0][0x23c] ;  /* 0x00008f0000007a20 */ /* 0x000fea0000410000 */
[----:B------:R2:W-:Y:S01]  /*8be0*/  MUFU.EX2 R127, R6 ;  /* 0x00000006007f7308 */ /* 0x0005e20000000800 */
[----:B---3--:R-:W-:Y:S09]  /*8bf0*/  FFMA.FTZ R5, R171, c[0x0][0x23c], -R65 ;  /* 0x00008f00ab057a23 */ /* 0x008ff20000010841 */
[----:B------:R3:W-:Y:S01]  /*8c00*/  MUFU.EX2 R40, R0 ;  /* 0x0000000000287308 */ /* 0x0007e20000000800 */
[--C-:B-1----:R-:W-:Y:S09]  /*8c10*/  FFMA.FTZ R4, R170, c[0x0][0x23c], -R43.reuse ;  /* 0x00008f00aa047a23 */ /* 0x102ff2000001082b */
[----:B------:R1:W-:Y:S01]  /*8c20*/  MUFU.EX2 R247, R4 ;  /* 0x0000000400f77308 */ /* 0x0003e20000000800 */
[----:B--2---:R-:W-:Y:S09]  /*8c30*/  FFMA.FTZ R6, R49, c[0x0][0x23c], -R43 ;  /* 0x00008f0031067a23 */ /* 0x004ff2000001082b */
[----:B------:R2:W-:Y:S01]  /*8c40*/  MUFU.EX2 R181, R5 ;  /* 0x0000000500b57308 */ /* 0x0005e20000000800 */
[----:B---3--:R-:W-:Y:S04]  /*8c50*/  FADD.FTZ R0, -R36, R134 ;  /* 0x0000008624007221 */ /* 0x008fe80000010100 */
[----:B------:R-:W-:Y:S05]  /*8c60*/  FMUL.FTZ R0, R0, c[0x0][0x23c] ;  /* 0x00008f0000007a20 */ /* 0x000fea0000410000 */
[----:B------:R3:W-:Y:S01]  /*8c70*/  MUFU.EX2 R249, R7 ;  /* 0x0000000700f97308 */ /* 0x0007e20000000800 */
[----:B-1----:R-:W-:Y:S09]  /*8c80*/  FFMA.FTZ R4, R169, c[0x0][0x23c], -R65 ;  /* 0x00008f00a9047a23 */ /* 0x002ff20000010841 */
[----:B------:R1:W-:Y:S01]  /*8c90*/  MUFU.EX2 R218, R4 ;  /* 0x0000000400da7308 */ /* 0x0003e20000000800 */
[--C-:B--2---:R-:W-:Y:S09]  /*8ca0*/  FFMA.FTZ R5, R28, c[0x0][0x23c], -R64.reuse ;  /* 0x00008f001c057a23 */ /* 0x104ff20000010840 */
[----:B------:R2:W4:Y:S01]  /*8cb0*/  MUFU.EX2 R2, R0 ;  /* 0x0000000000027308 */ /* 0x0005220000000800 */
[----:B---3--:R-:W-:Y:S09]  /*8cc0*/  FFMA.FTZ R7, R80, c[0x0][0x23c], -R43 ;  /* 0x00008f0050077a23 */ /* 0x008ff2000001082b */
[----:B------:R3:W-:Y:S01]  /*8cd0*/  MUFU.EX2 R225, R5 ;  /* 0x0000000500e17308 */ /* 0x0007e20000000800 */
[--C-:B-1----:R-:W-:Y:S09]  /*8ce0*/  FFMA.FTZ R4, R202, c[0x0][0x23c], -R64.reuse ;  /* 0x00008f00ca047a23 */ /* 0x102ff20000010840 */
[----:B------:R1:W-:Y:S01]  /*8cf0*/  MUFU.EX2 R202, R8 ;  /* 0x0000000800ca7308 */ /* 0x0003e20000000800 */
[----:B--2---:R-:W-:Y:S02]  /*8d00*/  FADD.FTZ R0, -R3, R135 ;  /* 0x0000008703007221 */ /* 0x004fe40000010100 */
[----:B----4-:R-:W-:Y:S02]  /*8d10*/  FMUL.FTZ R9, R2, R137 ;  /* 0x0000008902097220 */ /* 0x010fe40000410000 */
[----:B------:R-:W-:Y:S05]  /*8d20*/  FMUL.FTZ R0, R0, c[0x0][0x23c] ;  /* 0x00008f0000007a20 */ /* 0x000fea0000410000 */
[----:B------:R2:W-:Y:S01]  /*8d30*/  MUFU.EX2 R135, R4 ;  /* 0x0000000400877308 */ /* 0x0005e20000000800 */
[----:B---3--:R-:W-:Y:S02]  /*8d40*/  FFMA.FTZ R5, R19, c[0x0][0x23c], -R65 ;  /* 0x00008f0013057a23 */ /* 0x008fe40000010841 */
[----:B------:R-:W-:Y:S07]  /*8d50*/  FMUL.FTZ R19, R40, R151 ;  /* 0x0000009728137220 */ /* 0x000fee0000410000 */
[----:B------:R3:W-:Y:S01]  /*8d60*/  MUFU.EX2 R226, R5 ;  /* 0x0000000500e27308 */ /* 0x0007e20000000800 */
[--C-:B-1----:R-:W-:Y:S09]  /*8d70*/  FFMA.FTZ R8, R22, c[0x0][0x23c], -R43.reuse ;  /* 0x00008f0016087a23 */ /* 0x102ff2000001082b */
[----:B------:R1:W-:Y:S01]  /*8d80*/  MUFU.EX2 R234, R8 ;  /* 0x0000000800ea7308 */ /* 0x0003e20000000800 */
[--C-:B--2---:R-:W-:Y:S09]  /*8d90*/  FFMA.FTZ R4, R208, c[0x0][0x23c], -R64.reuse ;  /* 0x00008f00d0047a23 */ /* 0x104ff20000010840 */
[----:B------:R2:W4:Y:S01]  /*8da0*/  MUFU.EX2 R178, R4 ;  /* 0x0000000400b27308 */ /* 0x0005220000000800 */
[----:B---3--:R-:W-:Y:S01]  /*8db0*/  FFMA.FTZ R5, R44, c[0x0][0x23c], -R64 ;  /* 0x00008f002c057a23 */ /* 0x008fe20000010840 */
[----:B------:R-:W-:Y:S08]  /*8dc0*/  F2FP.PACK_AB R44, R236, R172 ;  /* 0x000000acec2c723e */ /* 0x000ff000000000ff */
[----:B------:R3:W-:Y:S01]  /*8dd0*/  MUFU.EX2 R220, R5 ;  /* 0x0000000500dc7308 */ /* 0x0007e20000000800 */
[----:B-1----:R-:W-:Y:S09]  /*8de0*/  FFMA.FTZ R8, R52, c[0x0][0x23c], -R43 ;  /* 0x00008f0034087a23 */ /* 0x002ff2000001082b */
[----:B------:R1:W-:Y:S01]  /*8df0*/  MUFU.EX2 R133, R6 ;  /* 0x0000000600857308 */ /* 0x0003e20000000800 */
[--C-:B--2---:R-:W-:Y:S01]  /*8e00*/  FFMA.FTZ R4, R199, c[0x0][0x23c], -R66.reuse ;  /* 0x00008f00c7047a23 */ /* 0x104fe20000010842 */
[----:B----4-:R-:W-:Y:S08]  /*8e10*/  F2FP.PACK_AB R32, R178, R135 ;  /* 0x00000087b220723e */ /* 0x010ff000000000ff */
[----:B------:R2:W-:Y:S01]  /*8e20*/  MUFU.EX2 R169, R4 ;  /* 0x0000000400a97308 */ /* 0x0005e20000000800 */
[----:B---3--:R-:W-:Y:S09]  /*8e30*/  FFMA.FTZ R5, R54, c[0x0][0x23c], -R65 ;  /* 0x00008f0036057a23 */ /* 0x008ff20000010841 */
[----:B------:R3:W-:Y:S01]  /*8e40*/  MUFU.EX2 R233, R5 ;  /* 0x0000000500e97308 */ /* 0x0007e20000000800 */
[--C-:B-1----:R-:W-:Y:S02]  /*8e50*/  FFMA.FTZ R6, R13, c[0x0][0x23c], -R43.reuse ;  /* 0x00008f000d067a23 */ /* 0x102fe4000001082b */
[----:B------:R-:W-:Y:S07]  /*8e60*/  FMUL.FTZ R13, R2, R145 ;  /* 0x00000091020d7220 */ /* 0x000fee0000410000 */
[----:B------:R1:W-:Y:S01]  /*8e70*/  MUFU.EX2 R240, R8 ;  /* 0x0000000800f07308 */ /* 0x0003e20000000800 */
[----:B--2---:R-:W-:Y:S09]  /*8e80*/  FFMA.FTZ R4, R206, c[0x0][0x23c], -R66 ;  /* 0x00008f00ce047a23 */ /* 0x004ff20000010842 */
[----:B------:R2:W4:Y:S01]  /*8e90*/  MUFU.EX2 R174, R4 ;  /* 0x0000000400ae7308 */ /* 0x0005220000000800 */
[----:B---3--:R-:W-:Y:S02]  /*8ea0*/  FFMA.FTZ R5, R60, c[0x0][0x23c], -R64 ;  /* 0x00008f003c057a23 */ /* 0x008fe40000010840 */
[----:B------:R-:W-:Y:S07]  /*8eb0*/  FFMA.FTZ R60, R90, c[0x0][0x23c], -R66 ;  /* 0x00008f005a3c7a23 */ /* 0x000fee0000010842 */
[----:B------:R3:W5:Y:S01]  /*8ec0*/  MUFU.EX2 R171, R6 ;  /* 0x0000000600ab7308 */ /* 0x0007620000000800 */
[--C-:B-1----:R-:W-:Y:S02]  /*8ed0*/  FFMA.FTZ R8, R68, c[0x0][0x23c], -R43.reuse ;  /* 0x00008f0044087a23 */ /* 0x102fe4000001082b */
[--C-:B------:R-:W-:Y:S07]  /*8ee0*/  FFMA.FTZ R68, R120, c[0x0][0x23c], -R64.reuse ;  /* 0x00008f0078447a23 */ /* 0x100fee0000010840 */
[----:B------:R1:W-:Y:S01]  /*8ef0*/  MUFU.EX2 R212, R5 ;  /* 0x0000000500d47308 */ /* 0x0003e20000000800 */
[--C-:B--2---:R-:W-:Y:S01]  /*8f00*/  FFMA.FTZ R4, R204, c[0x0][0x23c], -R64.reuse ;  /* 0x00008f00cc047a23 */ /* 0x104fe20000010840 */
[----:B----4-:R-:W-:Y:S08]  /*8f10*/  F2FP.PACK_AB R33, R174, R169 ;  /* 0x000000a9ae21723e */ /* 0x010ff000000000ff */
[----:B------:R2:W-:Y:S01]  /*8f20*/  MUFU.EX2 R200, R4 ;  /* 0x0000000400c87308 */ /* 0x0005e20000000800 */
[----:B---3--:R-:W-:Y:S09]  /*8f30*/  FFMA.FTZ R6, R81, c[0x0][0x23c], -R43 ;  /* 0x00008f0051067a23 */ /* 0x008ff2000001082b */
[----:B------:R3:W-:Y:S01]  /*8f40*/  MUFU.EX2 R222, R8 ;  /* 0x0000000800de7308 */ /* 0x0007e20000000800 */
[----:B-1----:R-:W-:Y:S02]  /*8f50*/  FFMA.FTZ R5, R70, c[0x0][0x23c], -R65 ;  /* 0x00008f0046057a23 */ /* 0x002fe40000010841 */
[----:B------:R-:W-:Y:S07]  /*8f60*/  FFMA.FTZ R70, R121, c[0x0][0x23c], -R64 ;  /* 0x00008f0079467a23 */ /* 0x000fee0000010840 */
[----:B------:R1:W-:Y:S01]  /*8f70*/  MUFU.EX2 R210, R5 ;  /* 0x0000000500d27308 */ /* 0x0003e20000000800 */
[----:B--2---:R-:W-:Y:S09]  /*8f80*/  FFMA.FTZ R4, R203, c[0x0][0x23c], -R66 ;  /* 0x00008f00cb047a23 */ /* 0x004ff20000010842 */
[----:B------:R2:W-:Y:S01]  /*8f90*/  MUFU.EX2 R175, R4 ;  /* 0x0000000400af7308 */ /* 0x0005e20000000800 */
[----:B---3--:R-:W-:Y:S09]  /*8fa0*/  FFMA.FTZ R8, R77, c[0x0][0x23c], -R64 ;  /* 0x00008f004d087a23 */ /* 0x008ff20000010840 */
[----:B------:R3:W-:Y:S01]  /*8fb0*/  MUFU.EX2 R28, R6 ;  /* 0x00000006001c7308 */ /* 0x0007e20000000800 */
[----:B-1----:R-:W-:Y:S09]  /*8fc0*/  FMUL.FTZ R5, R39, R141 ;  /* 0x0000008d27057220 */ /* 0x002ff20000410000 */
[----:B------:R-:W1:Y:S01]  /*8fd0*/  MUFU.EX2 R0, R0 ;  /* 0x0000000000007308 */ /* 0x000e620000000800 */
[----:B--2---:R-:W-:Y:S09]  /*8fe0*/  FFMA.FTZ R4, R179, c[0x0][0x23c], -R66 ;  /* 0x00008f00b3047a23 */ /* 0x004ff20000010842 */
[----:B------:R2:W4:Y:S01]  /*8ff0*/  MUFU.EX2 R179, R4 ;  /* 0x0000000400b37308 */ /* 0x0005220000000800 */
[----:B---3--:R-:W-:Y:S01]  /*9000*/  FMUL.FTZ R6, R40, R142 ;  /* 0x0000008e28067220 */ /* 0x008fe20000410000 */
[----:B-----5:R-:W-:Y:S08]  /*9010*/  MOV R142, R171 ;  /* 0x000000ab008e7202 */ /* 0x020ff00000000f00 */
[----:B------:R3:W-:Y:S01]  /*9020*/  MUFU.EX2 R230, R8 ;  /* 0x0000000800e67308 */ /* 0x0007e20000000800 */
[C---:B-1----:R-:W-:Y:S01]  /*9030*/  FMUL.FTZ R10, R0.reuse, R138 ;  /* 0x0000008a000a7220 */ /* 0x042fe20000410000 */
[----:B------:R-:W-:Y:S01]  /*9040*/  MOV R138, R133 ;  /* 0x00000085008a7202 */ /* 0x000fe20000000f00 */
[C---:B------:R-:W-:Y:S02]  /*9050*/  FMUL.FTZ R11, R0.reuse, R139 ;  /* 0x0000008b000b7220 */ /* 0x040fe40000410000 */
[----:B------:R-:W-:Y:S01]  /*9060*/  FMUL.FTZ R14, R0, R146 ;  /* 0x00000092000e7220 */ /* 0x000fe20000410000 */
[----:B------:R-:W-:Y:S04]  /*9070*/  MOV R146, R28 ;  /* 0x0000001c00927202 */ /* 0x000fe80000000f00 */
[----:B------:R-:W-:Y:S01]  /*9080*/  MUFU.EX2 R68, R68 ;  /* 0x0000004400447308 */ /* 0x000fe20000000800 */
[--C-:B------:R-:W-:Y:S02]  /*9090*/  FFMA.FTZ R28, R97, c[0x0][0x23c], -R43.reuse ;  /* 0x00008f00611c7a23 */ /* 0x100fe4000001082b */
[----:B--2---:R-:W-:Y:S07]  /*90a0*/  FFMA.FTZ R4, R176, c[0x0][0x23c], -R43 ;  /* 0x00008f00b0047a23 */ /* 0x004fee000001082b */
[----:B------:R1:W-:Y:S01]  /*90b0*/  MUFU.EX2 R207, R4 ;  /* 0x0000000400cf7308 */ /* 0x0003e20000000800 */
[----:B---3--:R-:W-:Y:S09]  /*90c0*/  FMUL.FTZ R8, R2, R136 ;  /* 0x0000008802087220 */ /* 0x008ff20000410000 */
[----:B------:R-:W-:Y:S01]  /*90d0*/  MUFU.EX2 R70, R70 ;  /* 0x0000004600467308 */ /* 0x000fe20000000800 */
[--C-:B-1----:R-:W-:Y:S09]  /*90e0*/  FFMA.FTZ R4, R23, c[0x0][0x23c], -R65.reuse ;  /* 0x00008f0017047a23 */ /* 0x102ff20000010841 */
[----:B------:R1:W-:Y:S02]  /*90f0*/  MUFU.EX2 R201, R4 ;  /* 0x0000000400c97308 */ /* 0x0003e40000000800 */
[--C-:B-1----:R-:W-:Y:S01]  /*9100*/  FFMA.FTZ R4, R34, c[0x0][0x23c], -R65.reuse ;  /* 0x00008f0022047a23 */ /* 0x102fe20000010841 */
[----:B------:R-:W-:Y:S07]  /*9110*/  F2FP.PACK_AB R34, R200, R180 ;  /* 0x000000b4c822723e */ /* 0x000fee00000000ff */
[----:B------:R1:W-:Y:S02]  /*9120*/  MUFU.EX2 R251, R4 ;  /* 0x0000000400fb7308 */ /* 0x0003e40000000800 */
[--C-:B-1----:R-:W-:Y:S01]  /*9130*/  FFMA.FTZ R4, R35, c[0x0][0x23c], -R65.reuse ;  /* 0x00008f0023047a23 */ /* 0x102fe20000010841 */
[----:B----4-:R-:W-:Y:S07]  /*9140*/  F2FP.PACK_AB R35, R179, R175 ;  /* 0x000000afb323723e */ /* 0x010fee00000000ff */
[----:B------:R1:W2:Y:S02]  /*9150*/  MUFU.EX2 R132, R4 ;  /* 0x0000000400847308 */ /* 0x0002a40000000800 */
[--C-:B-1----:R-:W-:Y:S01]  /*9160*/  FFMA.FTZ R4, R24, c[0x0][0x23c], -R64.reuse ;  /* 0x00008f0018047a23 */ /* 0x102fe20000010840 */
[----:B--2---:R-:W-:Y:S07]  /*9170*/  MOV R139, R132 ;  /* 0x00000084008b7202 */ /* 0x004fee0000000f00 */
[----:B------:R1:W-:Y:S02]  /*9180*/  MUFU.EX2 R170, R4 ;  /* 0x0000000400aa7308 */ /* 0x0003e40000000800 */
[----:B-1----:R-:W-:Y:S08]  /*9190*/  FFMA.FTZ R4, R25, c[0x0][0x23c], -R64 ;  /* 0x00008f0019047a23 */ /* 0x002ff00000010840 */
[----:B------:R1:W-:Y:S02]  /*91a0*/  MUFU.EX2 R204, R4 ;  /* 0x0000000400cc7308 */ /* 0x0003e40000000800 */
[--C-:B-1----:R-:W-:Y:S08]  /*91b0*/  FFMA.FTZ R4, R26, c[0x0][0x23c], -R66.reuse ;  /* 0x00008f001a047a23 */ /* 0x102ff00000010842 */
[----:B------:R1:W-:Y:S02]  /*91c0*/  MUFU.EX2 R168, R4 ;  /* 0x0000000400a87308 */ /* 0x0003e40000000800 */
[----:B-1----:R-:W-:Y:S08]  /*91d0*/  FFMA.FTZ R4, R27, c[0x0][0x23c], -R66 ;  /* 0x00008f001b047a23 */ /* 0x002ff00000010842 */
[----:B------:R1:W2:Y:S10]  /*91e0*/  MUFU.EX2 R27, R7 ;  /* 0x00000007001b7308 */ /* 0x0002b40000000800 */
[----:B------:R3:W-:Y:S01]  /*91f0*/  MUFU.EX2 R183, R4 ;  /* 0x0000000400b77308 */ /* 0x0007e20000000800 */
[--C-:B-1----:R-:W-:Y:S01]  /*9200*/  FFMA.FTZ R7, R76, c[0x0][0x23c], -R64.reuse ;  /* 0x00008f004c077a23 */ /* 0x102fe20000010840 */
[----:B--2---:R-:W-:Y:S01]  /*9210*/  MOV R136, R27 ;  /* 0x0000001b00887202 */ /* 0x004fe20000000f00 */
[----:B------:R-:W-:Y:S07]  /*9220*/  FMUL.FTZ R27, R0, R159 ;  /* 0x0000009f001b7220 */ /* 0x000fee0000410000 */
[----:B------:R1:W-:Y:S01]  /*9230*/  MUFU.EX2 R228, R7 ;  /* 0x0000000700e47308 */ /* 0x0003e20000000800 */
[----:B---3--:R-:W-:Y:S09]  /*9240*/  FFMA.FTZ R4, R29, c[0x0][0x23c], -R64 ;  /* 0x00008f001d047a23 */ /* 0x008ff20000010840 */
[----:B------:R2:W-:Y:S01]  /*9250*/  MUFU.EX2 R242, R4 ;  /* 0x0000000400f27308 */ /* 0x0005e20000000800 */
[--C-:B-1----:R-:W-:Y:S09]  /*9260*/  FFMA.FTZ R7, R79, c[0x0][0x23c], -R66.reuse ;  /* 0x00008f004f077a23 */ /* 0x102ff20000010842 */
[----:B------:R1:W-:Y:S01]  /*9270*/  MUFU.EX2 R219, R7 ;  /* 0x0000000700db7308 */ /* 0x0003e20000000800 */
[--C-:B--2---:R-:W-:Y:S02]  /*9280*/  FFMA.FTZ R4, R30, c[0x0][0x23c], -R66.reuse ;  /* 0x00008f001e047a23 */ /* 0x104fe40000010842 */
[----:B------:R-:W-:Y:S07]  /*9290*/  FFMA.FTZ R30, R98, c[0x0][0x23c], -R65 ;  /* 0x00008f00621e7a23 */ /* 0x000fee0000010841 */
[----:B------:R2:W-:Y:S01]  /*92a0*/  MUFU.EX2 R216, R4 ;  /* 0x0000000400d87308 */ /* 0x0005e20000000800 */
[----:B-1----:R-:W-:Y:S02]  /*92b0*/  FMUL.FTZ R7, R40, R143 ;  /* 0x0000008f28077220 */ /* 0x002fe40000410000 */
[----:B--2---:R-:W-:Y:S02]  /*92c0*/  FFMA.FTZ R4, R31, c[0x0][0x23c], -R66 ;  /* 0x00008f001f047a23 */ /* 0x004fe40000010842 */
[----:B------:R-:W-:Y:S05]  /*92d0*/  FMUL.FTZ R31, R0, R163 ;  /* 0x000000a3001f7220 */ /* 0x000fea0000410000 */
[----:B------:R1:W-:Y:S02]  /*92e0*/  MUFU.EX2 R235, R4 ;  /* 0x0000000400eb7308 */ /* 0x0003e40000000800 */
[----:B-1----:R-:W-:Y:S08]  /*92f0*/  FFMA.FTZ R4, R20, c[0x0][0x23c], -R43 ;  /* 0x00008f0014047a23 */ /* 0x002ff0000001082b */
[----:B------:R1:W-:Y:S02]  /*9300*/  MUFU.EX2 R250, R4 ;  /* 0x0000000400fa7308 */ /* 0x0003e40000000800 */
[--C-:B-1----:R-:W-:Y:S02]  /*9310*/  FFMA.FTZ R4, R18, c[0x0][0x23c], -R65.reuse ;  /* 0x00008f0012047a23 */ /* 0x102fe40000010841 */
[----:B------:R-:W-:Y:S06]  /*9320*/  FMUL.FTZ R18, R40, R150 ;  /* 0x0000009628127220 */ /* 0x000fec0000410000 */
[----:B------:R1:W-:Y:S02]  /*9330*/  MUFU.EX2 R243, R4 ;  /* 0x0000000400f37308 */ /* 0x0003e40000000800 */
[--C-:B-1----:R-:W-:Y:S08]  /*9340*/  FFMA.FTZ R4, R50, c[0x0][0x23c], -R65.reuse ;  /* 0x00008f0032047a23 */ /* 0x102ff00000010841 */
[----:B------:R1:W-:Y:S02]  /*9350*/  MUFU.EX2 R238, R4 ;  /* 0x0000000400ee7308 */ /* 0x0003e40000000800 */
[--C-:B-1----:R-:W-:Y:S02]  /*9360*/  FFMA.FTZ R4, R51, c[0x0][0x23c], -R65.reuse ;  /* 0x00008f0033047a23 */ /* 0x102fe40000010841 */
[----:B------:R-:W-:Y:S06]  /*9370*/  LDSM.16.MT88.4 R48, [R186+0x4000] ;  /* 0x00400000ba30783b */ /* 0x000fec0000004200 */
[----:B------:R1:W2:Y:S02]  /*9380*/  MUFU.EX2 R134, R4 ;  /* 0x0000000400867308 */ /* 0x0002a40000000800 */
[--C-:B-1----:R-:W-:Y:S01]  /*9390*/  FFMA.FTZ R4, R21, c[0x0][0x23c], -R64.reuse ;  /* 0x00008f0015047a23 */ /* 0x102fe20000010840 */
[----:B--2---:R-:W-:Y:S01]  /*93a0*/  MOV R143, R134 ;  /* 0x00000086008f7202 */ /* 0x004fe20000000f00 */
[----:B------:R-:W1:Y:S06]  /*93b0*/  LDSM.16.MT88.4 R20, [R185+0x4000] ;  /* 0x00400000b914783b */ /* 0x000e6c0000004200 */
[----:B------:R2:W-:Y:S02]  /*93c0*/  MUFU.EX2 R177, R4 ;  /* 0x0000000400b17308 */ /* 0x0005e40000000800 */
[----:B--2---:R-:W-:Y:S02]  /*93d0*/  FFMA.FTZ R4, R17, c[0x0][0x23c], -R64 ;  /* 0x00008f0011047a23 */ /* 0x004fe40000010840 */
[----:B------:R-:W-:Y:S06]  /*93e0*/  FFMA.FTZ R17, R86, c[0x0][0x23c], -R65 ;  /* 0x00008f0056117a23 */ /* 0x000fec0000010841 */
[----:B------:R2:W-:Y:S02]  /*93f0*/  MUFU.EX2 R209, R4 ;  /* 0x0000000400d17308 */ /* 0x0005e40000000800 */
[--C-:B--2---:R-:W-:Y:S02]  /*9400*/  FFMA.FTZ R4, R16, c[0x0][0x23c], -R66.reuse ;  /* 0x00008f0010047a23 */ /* 0x104fe40000010842 */
[----:B------:R-:W-:Y:S01]  /*9410*/  FMUL.FTZ R16, R39, R148 ;  /* 0x0000009427107220 */ /* 0x000fe20000410000 */
[----:B------:R-:W-:Y:S05]  /*9420*/  MOV R148, R126 ;  /* 0x0000007e00947202 */ /* 0x000fea0000000f00 */
[----:B------:R2:W-:Y:S02]  /*9430*/  MUFU.EX2 R182, R4 ;  /* 0x0000000400b67308 */ /* 0x0005e40000000800 */
[----:B--2---:R-:W-:Y:S02]  /*9440*/  FFMA.FTZ R4, R15, c[0x0][0x23c], -R66 ;  /* 0x00008f000f047a23 */ /* 0x004fe40000010842 */
[----:B------:R-:W-:Y:S01]  /*9450*/  FMUL.FTZ R15, R0, R147 ;  /* 0x00000093000f7220 */ /* 0x000fe20000410000 */
[----:B------:R-:W-:Y:S05]  /*9460*/  MOV R147, R127 ;  /* 0x0000007f00937202 */ /* 0x000fea0000000f00 */
[----:B------:R2:W-:Y:S10]  /*9470*/  MUFU.EX2 R203, R4 ;  /* 0x0000000400cb7308 */ /* 0x0005f40000000800 */
[----:B------:R-:W-:Y:S01]  /*9480*/  MUFU.EX2 R127, R60 ;  /* 0x0000003c007f7308 */ /* 0x000fe20000000800 */
[----:B--2---:R-:W-:Y:S01]  /*9490*/  FFMA.FTZ R4, R45, c[0x0][0x23c], -R64 ;  /* 0x00008f002d047a23 */ /* 0x004fe20000010840 */
[----:B------:R-:W-:Y:S08]  /*94a0*/  F2FP.PACK_AB R45, R227, R173 ;  /* 0x000000ade32d723e */ /* 0x000ff000000000ff */
[----:B------:R2:W-:Y:S02]  /*94b0*/  MUFU.EX2 R237, R4 ;  /* 0x0000000400ed7308 */ /* 0x0005e40000000800 */
[--C-:B--2---:R-:W-:Y:S01]  /*94c0*/  FFMA.FTZ R4, R46, c[0x0][0x23c], -R66.reuse ;  /* 0x00008f002e047a23 */ /* 0x104fe20000010842 */
[----:B------:R-:W-:Y:S07]  /*94d0*/  F2FP.PACK_AB R46, R247, R229 ;  /* 0x000000e5f72e723e */ /* 0x000fee00000000ff */
[----:B------:R2:W-:Y:S02]  /*94e0*/  MUFU.EX2 R208, R4 ;  /* 0x0000000400d07308 */ /* 0x0005e40000000800 */
[----:B--2---:R-:W-:Y:S01]  /*94f0*/  FFMA.FTZ R4, R47, c[0x0][0x23c], -R66 ;  /* 0x00008f002f047a23 */ /* 0x004fe20000010842 */
[----:B------:R-:W-:Y:S07]  /*9500*/  F2FP.PACK_AB R47, R239, R218 ;  /* 0x000000daef2f723e */ /* 0x000fee00000000ff */
[----:B------:R2:W-:Y:S02]  /*9510*/  MUFU.EX2 R241, R4 ;  /* 0x0000000400f17308 */ /* 0x0005e40000000800 */
[----:B--2---:R-:W-:Y:S08]  /*9520*/  FFMA.FTZ R4, R53, c[0x0][0x23c], -R43 ;  /* 0x00008f0035047a23 */ /* 0x004ff0000001082b */
[----:B------:R2:W-:Y:S02]  /*9530*/  MUFU.EX2 R245, R4 ;  /* 0x0000000400f57308 */ /* 0x0005e40000000800 */
[--C-:B--2---:R-:W-:Y:S02]  /*9540*/  FFMA.FTZ R4, R55, c[0x0][0x23c], -R65.reuse ;  /* 0x00008f0037047a23 */ /* 0x104fe40000010841 */
[----:B------:R-:W2:Y:S06]  /*9550*/  LDSM.16.MT88.4 R52, [R185+0x4400] ;  /* 0x00440000b934783b */ /* 0x000eac0000004200 */
[----:B------:R3:W-:Y:S02]  /*9560*/  MUFU.EX2 R248, R4 ;  /* 0x0000000400f87308 */ /* 0x0007e40000000800 */
[----:B---3--:R-:W-:Y:S02]  /*9570*/  FFMA.FTZ R4, R12, c[0x0][0x23c], -R65 ;  /* 0x00008f000c047a23 */ /* 0x008fe40000010841 */
[----:B------:R-:W-:Y:S06]  /*9580*/  FFMA.FTZ R12, R84, c[0x0][0x23c], -R43 ;  /* 0x00008f00540c7a23 */ /* 0x000fec000001082b */
[----:B------:R3:W-:Y:S10]  /*9590*/  MUFU.EX2 R244, R4 ;  /* 0x0000000400f47308 */ /* 0x0007f40000000800 */
[----:B------:R4:W-:Y:S01]  /*95a0*/  MUFU.EX2 R221, R12 ;  /* 0x0000000c00dd7308 */ /* 0x0009e20000000800 */
[----:B---3--:R-:W-:Y:S02]  /*95b0*/  FFMA.FTZ R4, R67, c[0x0][0x23c], -R65 ;  /* 0x00008f0043047a23 */ /* 0x008fe40000010841 */
[--C-:B------:R-:W-:Y:S07]  /*95c0*/  FFMA.FTZ R67, R128, c[0x0][0x23c], -R43.reuse ;  /* 0x00008f0080437a23 */ /* 0x100fee000001082b */
[----:B------:R3:W5:Y:S01]  /*95d0*/  MUFU.EX2 R24, R4 ;  /* 0x0000000400187308 */ /* 0x0007620000000800 */
[--C-:B----4-:R-:W-:Y:S09]  /*95e0*/  FFMA.FTZ R12, R85, c[0x0][0x23c], -R43.reuse ;  /* 0x00008f00550c7a23 */ /* 0x110ff2000001082b */
[----:B------:R4:W-:Y:S01]  /*95f0*/  MUFU.EX2 R213, R12 ;  /* 0x0000000c00d57308 */ /* 0x0009e20000000800 */
[--C-:B---3--:R-:W-:Y:S01]  /*9600*/  FFMA.FTZ R4, R56, c[0x0][0x23c], -R64.reuse ;  /* 0x00008f0038047a23 */ /* 0x108fe20000010840 */
[----:B-----5:R-:W-:Y:S01]  /*9610*/  MOV R141, R24 ;  /* 0x00000018008d7202 */ /* 0x020fe20000000f00 */
[--C-:B------:R-:W-:Y:S07]  /*9620*/  FFMA.FTZ R24, R96, c[0x0][0x23c], -R43.reuse ;  /* 0x00008f0060187a23 */ /* 0x100fee000001082b */
[----:B------:R3:W-:Y:S01]  /*9630*/  MUFU.EX2 R199, R4 ;  /* 0x0000000400c77308 */ /* 0x0007e20000000800 */
[----:B----4-:R-:W-:Y:S09]  /*9640*/  FMUL.FTZ R12, R2, R144 ;  /* 0x00000090020c7220 */ /* 0x010ff20000410000 */
[----:B------:R4:W-:Y:S01]  /*9650*/  MUFU.EX2 R144, R17 ;  /* 0x0000001100907308 */ /* 0x0009e20000000800 */
[----:B---3--:R-:W-:Y:S09]  /*9660*/  FFMA.FTZ R4, R57, c[0x0][0x23c], -R64 ;  /* 0x00008f0039047a23 */ /* 0x008ff20000010840 */
[----:B------:R3:W-:Y:S01]  /*9670*/  MUFU.EX2 R217, R4 ;  /* 0x0000000400d97308 */ /* 0x0007e20000000800 */
[----:B----4-:R-:W-:Y:S02]  /*9680*/  FMUL.FTZ R17, R39, R149 ;  /* 0x0000009527117220 */ /* 0x010fe40000410000 */
[--C-:B---3--:R-:W-:Y:S07]  /*9690*/  FFMA.FTZ R4, R58, c[0x0][0x23c], -R66.reuse ;  /* 0x00008f003a047a23 */ /* 0x108fee0000010842 */
[----:B------:R3:W-:Y:S02]  /*96a0*/  MUFU.EX2 R176, R4 ;  /* 0x0000000400b07308 */ /* 0x0007e40000000800 */
[----:B---3--:R-:W-:Y:S02]  /*96b0*/  FFMA.FTZ R4, R59, c[0x0][0x23c], -R66 ;  /* 0x00008f003b047a23 */ /* 0x008fe40000010842 */
[----:B------:R-:W3:Y:S06]  /*96c0*/  LDSM.16.MT88.4 R56, [R186+0x4400] ;  /* 0x00440000ba38783b */ /* 0x000eec0000004200 */
[----:B------:R4:W-:Y:S02]  /*96d0*/  MUFU.EX2 R206, R4 ;  /* 0x0000000400ce7308 */ /* 0x0009e40000000800 */
[----:B----4-:R-:W-:Y:S08]  /*96e0*/  FFMA.FTZ R4, R61, c[0x0][0x23c], -R64 ;  /* 0x00008f003d047a23 */ /* 0x010ff00000010840 */
[----:B------:R4:W-:Y:S02]  /*96f0*/  MUFU.EX2 R232, R4 ;  /* 0x0000000400e87308 */ /* 0x0009e40000000800 */
[--C-:B----4-:R-:W-:Y:S08]  /*9700*/  FFMA.FTZ R4, R62, c[0x0][0x23c], -R66.reuse ;  /* 0x00008f003e047a23 */ /* 0x110ff00000010842 */
[----:B------:R4:W-:Y:S02]  /*9710*/  MUFU.EX2 R215, R4 ;  /* 0x0000000400d77308 */ /* 0x0009e40000000800 */
[----:B----4-:R-:W-:Y:S02]  /*9720*/  FFMA.FTZ R4, R63, c[0x0][0x23c], -R66 ;  /* 0x00008f003f047a23 */ /* 0x010fe40000010842 */
[----:B------:R-:W4:Y:S06]  /*9730*/  LDSM.16.MT88.4 R60, [R185+0x4800] ;  /* 0x00480000b93c783b */ /* 0x000f2c0000004200 */
[----:B------:R5:W-:Y:S02]  /*9740*/  MUFU.EX2 R224, R4 ;  /* 0x0000000400e07308 */ /* 0x000be40000000800 */
[----:B-----5:R-:W-:Y:S08]  /*9750*/  FFMA.FTZ R4, R69, c[0x0][0x23c], -R43 ;  /* 0x00008f0045047a23 */ /* 0x020ff0000001082b */
[----:B------:R5:W-:Y:S02]  /*9760*/  MUFU.EX2 R25, R4 ;  /* 0x0000000400197308 */ /* 0x000be40000000800 */
[--C-:B-----5:R-:W-:Y:S08]  /*9770*/  FFMA.FTZ R4, R71, c[0x0][0x23c], -R65.reuse ;  /* 0x00008f0047047a23 */ /* 0x120ff00000010841 */
[----:B------:R5:W1:Y:S02]  /*9780*/  MUFU.EX2 R26, R4 ;  /* 0x00000004001a7308 */ /* 0x000a640000000800 */
[--C-:B-----5:R-:W-:Y:S01]  /*9790*/  FFMA.FTZ R4, R82, c[0x0][0x23c], -R65.reuse ;  /* 0x00008f0052047a23 */ /* 0x120fe20000010841 */
[----:B-1----:R-:W-:Y:S01]  /*97a0*/  MOV R137, R26 ;  /* 0x0000001a00897202 */ /* 0x002fe20000000f00 */
[----:B------:R-:W-:Y:S06]  /*97b0*/  FMUL.FTZ R26, R0, R158 ;  /* 0x0000009e001a7220 */ /* 0x000fec0000410000 */
[----:B------:R1:W-:Y:S02]  /*97c0*/  MUFU.EX2 R252, R4 ;  /* 0x0000000400fc7308 */ /* 0x0003e40000000800 */
[--C-:B-1----:R-:W-:Y:S08]  /*97d0*/  FFMA.FTZ R4, R83, c[0x0][0x23c], -R65.reuse ;  /* 0x00008f0053047a23 */ /* 0x102ff00000010841 */
[----:B------:R1:W5:Y:S02]  /*97e0*/  MUFU.EX2 R29, R4 ;  /* 0x00000004001d7308 */ /* 0x0003640000000800 */
[--C-:B-1----:R-:W-:Y:S01]  /*97f0*/  FFMA.FTZ R4, R72, c[0x0][0x23c], -R64.reuse ;  /* 0x00008f0048047a23 */ /* 0x102fe20000010840 */
[----:B-----5:R-:W-:Y:S01]  /*9800*/  MOV R145, R29 ;  /* 0x0000001d00917202 */ /* 0x020fe20000000f00 */
[----:B------:R-:W-:Y:S06]  /*9810*/  FMUL.FTZ R29, R2, R161 ;  /* 0x000000a1021d7220 */ /* 0x000fec0000410000 */
[----:B------:R1:W-:Y:S01]  /*9820*/  MUFU.EX2 R211, R4 ;  /* 0x0000000400d37308 */ /* 0x0003e20000000800 */
[--C-:B------:R-:W-:Y:S09]  /*9830*/  FFMA.FTZ R72, R124, c[0x0][0x23c], -R64.reuse ;  /* 0x00008f007c487a23 */ /* 0x100ff20000010840 */
[----:B------:R-:W-:Y:S01]  /*9840*/  MUFU.EX2 R72, R72 ;  /* 0x0000004800487308 */ /* 0x000fe20000000800 */
[----:B-1----:R-:W-:Y:S02]  /*9850*/  FFMA.FTZ R4, R73, c[0x0][0x23c], -R64 ;  /* 0x00008f0049047a23 */ /* 0x002fe40000010840 */
[----:B------:R-:W5:Y:S07]  /*9860*/  LDL.LU R73, [R1] ;  /* 0x0000000001497983 */ /* 0x000f6e0000300800 */
[----:B------:R1:W-:Y:S01]  /*9870*/  MUFU.EX2 R231, R4 ;  /* 0x0000000400e77308 */ /* 0x0003e20000000800 */
[----:B------:R-:W3:Y:S04]  /*9880*/  LDL.LU R71, [R1+0x8] ;  /* 0x0000080001477983 */ /* 0x000ee80000300800 */
[----:B------:R-:W4:Y:S04]  /*9890*/  LDL.LU R69, [R1+0x4] ;  /* 0x0000040001457983 */ /* 0x000f280000300800 */
[----:B------:R-:W4:Y:S01]  /*98a0*/  LDL.LU R149, [R1+0xc] ;  /* 0x00000c0001957983 */ /* 0x000f220000300800 */
[--C-:B-1----:R-:W-:Y:S04]  /*98b0*/  FFMA.FTZ R4, R74, c[0x0][0x23c], -R66.reuse ;  /* 0x00008f004a047a23 */ /* 0x102fe80000010842 */
[----:B------:R1:W-:Y:S02]  /*98c0*/  MUFU.EX2 R205, R4 ;  /* 0x0000000400cd7308 */ /* 0x0003e40000000800 */
[--C-:B-1----:R-:W-:Y:S08]  /*98d0*/  FFMA.FTZ R4, R75, c[0x0][0x23c], -R66.reuse ;  /* 0x00008f004b047a23 */ /* 0x102ff00000010842 */
[----:B------:R1:W-:Y:S10]  /*98e0*/  MUFU.EX2 R75, R67 ;  /* 0x00000043004b7308 */ /* 0x0003f40000000800 */
[----:B------:R2:W-:Y:S01]  /*98f0*/  MUFU.EX2 R223, R4 ;  /* 0x0000000400df7308 */ /* 0x0005e20000000800 */
[--C-:B-1----:R-:W-:Y:S09]  /*9900*/  FFMA.FTZ R67, R122, c[0x0][0x23c], -R66.reuse ;  /* 0x00008f007a437a23 */ /* 0x102ff20000010842 */
[----:B------:R-:W-:Y:S01]  /*9910*/  MUFU.EX2 R67, R67 ;  /* 0x0000004300437308 */ /* 0x000fe20000000800 */
[----:B--2---:R-:W-:Y:S09]  /*9920*/  FFMA.FTZ R4, R78, c[0x0][0x23c], -R66 ;  /* 0x00008f004e047a23 */ /* 0x004ff20000010842 */
[----:B------:R1:W-:Y:S02]  /*9930*/  MUFU.EX2 R214, R4 ;  /* 0x0000000400d67308 */ /* 0x0003e40000000800 */
[C---:B-1----:R-:W-:Y:S01]  /*9940*/  FMUL.FTZ R4, R39.reuse, R140 ;  /* 0x0000008c27047220 */ /* 0x042fe20000410000 */
[----:B------:R-:W-:Y:S01]  /*9950*/  MOV R140, R25 ;  /* 0x00000019008c7202 */ /* 0x000fe20000000f00 */
[----:B------:R-:W-:Y:S05]  /*9960*/  FMUL.FTZ R25, R2, R157 ;  /* 0x0000009d02197220 */ /* 0x000fea0000410000 */
[-C--:B------:R-:W-:Y:S08]  /*9970*/  HMMA.16816.F32 R4, R44, R20.reuse, R4 ;  /* 0x000000142c04723c */ /* 0x080ff00000001804 */
[C---:B------:R-:W-:Y:S07]  /*9980*/  HMMA.16816.F32 R8, R32.reuse, R20, R8 ;  /* 0x000000142008723c */ /* 0x040fee0000001808 */
[----:B------:R-:W-:Y:S01]  /*9990*/  FMUL.FTZ R21, R39, R153 ;  /* 0x0000009927157220 */ /* 0x000fe20000410000 */
[-C--:B------:R-:W-:Y:S01]  /*99a0*/  HMMA.16816.F32 R12, R32, R22.reuse, R12 ;  /* 0x00000016200c723c */ /* 0x080fe2000000180c */
[----:B------:R1:W-:Y:S03]  /*99b0*/  MUFU.EX2 R153, R28 ;  /* 0x0000001c00997308 */ /* 0x0003e60000000800 */
[--C-:B------:R-:W-:Y:S04]  /*99c0*/  FFMA.FTZ R20, R87, c[0x0][0x23c], -R65.reuse ;  /* 0x00008f0057147a23 */ /* 0x100fe80000010841 */
[C---:B------:R-:W-:Y:S03]  /*99d0*/  HMMA.16816.F32 R16, R44.reuse, R22, R16 ;  /* 0x000000162c10723c */ /* 0x040fe60000001810 */
[----:B------:R2:W-:Y:S04]  /*99e0*/  MUFU.EX2 R171, R20 ;  /* 0x0000001400ab7308 */ /* 0x0005e80000000800 */
[C---:B------:R-:W-:Y:S02]  /*99f0*/  FMUL.FTZ R22, R40.reuse, R154 ;  /* 0x0000009a28167220 */ /* 0x040fe40000410000 */
[----:B------:R-:W-:Y:S04]  /*9a00*/  FMUL.FTZ R23, R40, R155 ;  /* 0x0000009b28177220 */ /* 0x000fe80000410000 */
[----:B------:R2:W-:Y:S01]  /*9a10*/  MUFU.EX2 R154, R24 ;  /* 0x00000018009a7308 */ /* 0x0005e20000000800 */
[----:B-1----:R-:W-:Y:S01]  /*9a20*/  FMUL.FTZ R28, R2, R160 ;  /* 0x000000a0021c7220 */ /* 0x002fe20000410000 */
[----:B------:R-:W-:Y:S01]  /*9a30*/  F2FP.PACK_AB R160, R70, R68 ;  /* 0x0000004446a0723e */ /* 0x000fe200000000ff */
[----:B--2---:R-:W-:Y:S07]  /*9a40*/  FMUL.FTZ R20, R39, R152 ;  /* 0x0000009827147220 */ /* 0x004fee0000410000 */
[----:B------:R1:W-:Y:S01]  /*9a50*/  MUFU.EX2 R152, R30 ;  /* 0x0000001e00987308 */ /* 0x0003e20000000800 */
[-C--:B------:R-:W-:Y:S03]  /*9a60*/  HMMA.16816.F32 R20, R44, R48.reuse, R20 ;  /* 0x000000302c14723c */ /* 0x080fe60000001814 */
[----:B------:R-:W-:Y:S07]  /*9a70*/  FMUL.FTZ R24, R2, R156 ;  /* 0x0000009c02187220 */ /* 0x000fee0000410000 */
[C---:B------:R-:W-:Y:S07]  /*9a80*/  HMMA.16816.F32 R24, R32.reuse, R48, R24 ;  /* 0x000000302018723c */ /* 0x040fee0000001818 */
[----:B------:R-:W-:Y:S01]  /*9a90*/  FFMA.FTZ R48, R99, c[0x0][0x23c], -R65 ;  /* 0x00008f0063307a23 */ /* 0x000fe20000010841 */
[----:B------:R-:W-:Y:S01]  /*9aa0*/  F2FP.PACK_AB R49, R183, R168 ;  /* 0x000000a8b731723e */ /* 0x000fe200000000ff */
[----:B-1----:R-:W-:Y:S02]  /*9ab0*/  FMUL.FTZ R30, R0, R162 ;  /* 0x000000a2001e7220 */ /* 0x002fe40000410000 */
[----:B------:R1:W-:Y:S05]  /*9ac0*/  MUFU.EX2 R134, R48 ;  /* 0x0000003000867308 */ /* 0x0003ea0000000800 */
[-C--:B------:R-:W-:Y:S07]  /*9ad0*/  HMMA.16816.F32 R28, R32, R50.reuse, R28 ;  /* 0x00000032201c723c */ /* 0x080fee000000181c */
[C---:B------:R-:W-:Y:S02]  /*9ae0*/  FMUL.FTZ R32, R39.reuse, R164 ;  /* 0x000000a427207220 */ /* 0x040fe40000410000 */
[----:B------:R-:W-:Y:S03]  /*9af0*/  FMUL.FTZ R33, R39, R165 ;  /* 0x000000a527217220 */ /* 0x000fe60000410000 */
[C---:B------:R-:W-:Y:S02]  /*9b00*/  FMUL.FTZ R34, R40.reuse, R166 ;  /* 0x000000a628227220 */ /* 0x040fe40000410000 */
[----:B------:R-:W-:Y:S02]  /*9b10*/  FMUL.FTZ R35, R40, R167 ;  /* 0x000000a728237220 */ /* 0x000fe40000410000 */
[--C-:B-1----:R-:W-:Y:S05]  /*9b20*/  FFMA.FTZ R48, R88, c[0x0][0x23c], -R64.reuse ;  /* 0x00008f0058307a23 */ /* 0x102fea0000010840 */
[----:B------:R-:W-:Y:S01]  /*9b30*/  HMMA.16816.F32 R32, R44, R50, R32 ;  /* 0x000000322c20723c */ /* 0x000fe20000001820 */
[----:B------:R1:W-:Y:S06]  /*9b40*/  MUFU.EX2 R133, R48 ;  /* 0x0000003000857308 */ /* 0x0003ec0000000800 */
[----:B------:R-:W-:Y:S02]  /*9b50*/  F2FP.PACK_AB R46, R147, R148 ;  /* 0x00000094932e723e */ /* 0x000fe400000000ff */
[----:B------:R-:W-:Y:S03]  /*9b60*/  F2FP.PACK_AB R44, R207, R202 ;  /* 0x000000cacf2c723e */ /* 0x000fe600000000ff */
[----:B------:R-:W-:Y:S02]  /*9b70*/  F2FP.PACK_AB R45, R201, R181 ;  /* 0x000000b5c92d723e */ /* 0x000fe400000000ff */
[----:B------:R-:W-:Y:S02]  /*9b80*/  F2FP.PACK_AB R47, R139, R251 ;  /* 0x000000fb8b2f723e */ /* 0x000fe400000000ff */
[----:B------:R-:W-:Y:S02]  /*9b90*/  F2FP.PACK_AB R50, R242, R225 ;  /* 0x000000e1f232723e */ /* 0x000fe400000000ff */
[----:B------:R-:W-:Y:S03]  /*9ba0*/  F2FP.PACK_AB R51, R235, R216 ;  /* 0x000000d8eb33723e */ /* 0x000fe600000000ff */
[-C--:B------:R-:W-:Y:S03]  /*9bb0*/  HMMA.16816.F32 R4, R44, R52.reuse, R4 ;  /* 0x000000342c04723c */ /* 0x080fe60000001804 */
[----:B-1----:R-:W-:Y:S04]  /*9bc0*/  FFMA.FTZ R48, R89, c[0x0][0x23c], -R64 ;  /* 0x00008f0059307a23 */ /* 0x002fe80000010840 */
[----:B------:R1:W-:Y:S02]  /*9bd0*/  MUFU.EX2 R132, R48 ;  /* 0x0000003000847308 */ /* 0x0003e40000000800 */
[----:B-1----:R-:W-:Y:S07]  /*9be0*/  F2FP.PACK_AB R48, R204, R170 ;  /* 0x000000aacc30723e */ /* 0x002fee00000000ff */
[C---:B------:R-:W-:Y:S07]  /*9bf0*/  HMMA.16816.F32 R8, R48.reuse, R52, R8 ;  /* 0x000000343008723c */ /* 0x040fee0000001808 */
[--C-:B------:R-:W-:Y:S01]  /*9c00*/  FFMA.FTZ R52, R91, c[0x0][0x23c], -R66.reuse ;  /* 0x00008f005b347a23 */ /* 0x100fe20000010842 */
[-C--:B------:R-:W-:Y:S03]  /*9c10*/  HMMA.16816.F32 R12, R48, R54.reuse, R12 ;  /* 0x00000036300c723c */ /* 0x080fe6000000180c */
[----:B------:R1:W-:Y:S01]  /*9c20*/  MUFU.EX2 R126, R52 ;  /* 0x00000034007e7308 */ /* 0x0003e20000000800 */
[----:B---3--:R-:W-:Y:S02]  /*9c30*/  FFMA.FTZ R40, R40, R71, R173 ;  /* 0x0000004728287223 */ /* 0x008fe400000100ad */
[----:B------:R-:W-:Y:S02]  /*9c40*/  FFMA.FTZ R71, R42, c[0x0][0x23c], -R66 ;  /* 0x00008f002a477a23 */ /* 0x000fe40000010842 */
[C---:B------:R-:W-:Y:S04]  /*9c50*/  HMMA.16816.F32 R16, R44.reuse, R54, R16 ;  /* 0x000000362c10723c */ /* 0x040fe80000001810 */
[----:B----4-:R-:W-:Y:S01]  /*9c60*/  FFMA.FTZ R0, R0, R149, R169 ;  /* 0x0000009500007223 */ /* 0x010fe200000100a9 */
[----:B------:R-:W-:Y:S01]  /*9c70*/  MUFU.EX2 R71, R71 ;  /* 0x0000004700477308 */ /* 0x000fe20000000800 */
[----:B------:R-:W-:Y:S02]  /*9c80*/  FADD.FTZ R40, R227, R40 ;  /* 0x00000028e3287221 */ /* 0x000fe40000010000 */
[-C--:B------:R-:W-:Y:S04]  /*9c90*/  HMMA.16816.F32 R20, R44, R56.reuse, R20 ;  /* 0x000000382c14723c */ /* 0x080fe80000001814 */
[----:B------:R-:W-:Y:S02]  /*9ca0*/  FADD.FTZ R40, R218, R40 ;  /* 0x00000028da287221 */ /* 0x000fe40000010000 */
[----:B------:R-:W-:Y:S02]  /*9cb0*/  FADD.FTZ R0, R174, R0 ;  /* 0x00000000ae007221 */ /* 0x000fe40000010000 */
[C---:B------:R-:W-:Y:S04]  /*9cc0*/  HMMA.16816.F32 R24, R48.reuse, R56, R24 ;  /* 0x000000383018723c */ /* 0x040fe80000001818 */
[----:B-1----:R-:W-:Y:S02]  /*9cd0*/  FFMA.FTZ R52, R92, c[0x0][0x23c], -R64 ;  /* 0x00008f005c347a23 */ /* 0x002fe40000010840 */
[----:B------:R-:W-:Y:S02]  /*9ce0*/  FADD.FTZ R40, R239, R40 ;  /* 0x00000028ef287221 */ /* 0x000fe40000010000 */
[-C--:B------:R-:W-:Y:S01]  /*9cf0*/  HMMA.16816.F32 R28, R48, R58.reuse, R28 ;  /* 0x0000003a301c723c */ /* 0x080fe2000000181c */
[----:B------:R1:W-:Y:S03]  /*9d00*/  MUFU.EX2 R99, R52 ;  /* 0x0000003400637308 */ /* 0x0003e60000000800 */
[--C-:B------:R-:W-:Y:S02]  /*9d10*/  FFMA.FTZ R56, R101, c[0x0][0x23c], -R43.reuse ;  /* 0x00008f0065387a23 */ /* 0x100fe4000001082b */
[----:B------:R-:W-:Y:S01]  /*9d20*/  FADD.FTZ R0, R175, R0 ;  /* 0x00000000af007221 */ /* 0x000fe20000010000 */
[----:B------:R-:W-:Y:S01]  /*9d30*/  F2FP.PACK_AB R49, R203, R182 ;  /* 0x000000b6cb31723e */ /* 0x000fe200000000ff */
[----:B------:R-:W-:Y:S04]  /*9d40*/  HMMA.16816.F32 R32, R44, R58, R32 ;  /* 0x0000003a2c20723c */ /* 0x000fe80000001820 */
[----:B------:R-:W-:Y:S01]  /*9d50*/  FFMA.FTZ R48, R95, c[0x0][0x23c], -R66 ;  /* 0x00008f005f307a23 */ /* 0x000fe20000010842 */
[----:B------:R-:W-:Y:S02]  /*9d60*/  F2FP.PACK_AB R50, R237, R220 ;  /* 0x000000dced32723e */ /* 0x000fe400000000ff */
[----:B------:R-:W-:Y:S01]  /*9d70*/  F2FP.PACK_AB R44, R250, R234 ;  /* 0x000000eafa2c723e */ /* 0x000fe200000000ff */
[----:B------:R2:W-:Y:S01]  /*9d80*/  MUFU.EX2 R96, R48 ;  /* 0x0000003000607308 */ /* 0x0005e20000000800 */
[----:B------:R-:W-:Y:S03]  /*9d90*/  F2FP.PACK_AB R45, R243, R226 ;  /* 0x000000e2f32d723e */ /* 0x000fe600000000ff */
[----:B------:R-:W-:Y:S02]  /*9da0*/  F2FP.PACK_AB R46, R138, R246 ;  /* 0x000000f68a2e723e */ /* 0x000fe400000000ff */
[----:B------:R-:W-:Y:S02]  /*9db0*/  F2FP.PACK_AB R47, R143, R238 ;  /* 0x000000ee8f2f723e */ /* 0x000fe400000000ff */
[----:B------:R-:W-:Y:S01]  /*9dc0*/  F2FP.PACK_AB R51, R241, R208 ;  /* 0x000000d0f133723e */ /* 0x000fe200000000ff */
[----:B-1----:R-:W-:Y:S04]  /*9dd0*/  FFMA.FTZ R52, R93, c[0x0][0x23c], -R64 ;  /* 0x00008f005d347a23 */ /* 0x002fe80000010840 */
[-C--:B------:R-:W-:Y:S01]  /*9de0*/  HMMA.16816.F32 R4, R44, R60.reuse, R4 ;  /* 0x0000003c2c04723c */ /* 0x080fe20000001804 */
[----:B------:R1:W-:Y:S02]  /*9df0*/  MUFU.EX2 R98, R52 ;  /* 0x0000003400627308 */ /* 0x0003e40000000800 */
[----:B--2---:R-:W-:Y:S08]  /*9e00*/  FFMA.FTZ R48, R100, c[0x0][0x23c], -R43 ;  /* 0x00008f0064307a23 */ /* 0x004ff0000001082b */
[----:B------:R2:W-:Y:S01]  /*9e10*/  MUFU.EX2 R95, R48 ;  /* 0x00000030005f7308 */ /* 0x0005e20000000800 */
[----:B-1----:R-:W-:Y:S09]  /*9e20*/  FFMA.FTZ R52, R94, c[0x0][0x23c], -R66 ;  /* 0x00008f005e347a23 */ /* 0x002ff20000010842 */
[----:B------:R1:W-:Y:S10]  /*9e30*/  MUFU.EX2 R94, R56 ;  /* 0x00000038005e7308 */ /* 0x0003f40000000800 */
[----:B------:R3:W-:Y:S01]  /*9e40*/  MUFU.EX2 R97, R52 ;  /* 0x0000003400617308 */ /* 0x0007e20000000800 */
[----:B--2---:R-:W-:Y:S07]  /*9e50*/  F2FP.PACK_AB R48, R209, R177 ;  /* 0x000000b1d130723e */ /* 0x004fee00000000ff */
[C---:B------:R-:W-:Y:S04]  /*9e60*/  HMMA.16816.F32 R8, R48.reuse, R60, R8 ;  /* 0x0000003c3008723c */ /* 0x040fe80000001808 */
[--C-:B-1----:R-:W-:Y:S03]  /*9e70*/  FFMA.FTZ R56, R102, c[0x0][0x23c], -R65.reuse ;  /* 0x00008f0066387a23 */ /* 0x102fe60000010841 */
[----:B------:R-:W-:Y:S01]  /*9e80*/  FFMA.FTZ R60, R103, c[0x0][0x23c], -R65 ;  /* 0x00008f00673c7a23 */ /* 0x000fe20000010841 */
[-C--:B------:R-:W-:Y:S01]  /*9e90*/  HMMA.16816.F32 R12, R48, R62.reuse, R12 ;  /* 0x0000003e300c723c */ /* 0x080fe2000000180c */
[----:B------:R1:W-:Y:S01]  /*9ea0*/  MUFU.EX2 R93, R56 ;  /* 0x00000038005d7308 */ /* 0x0003e20000000800 */
[----:B---3--:R-:W2:Y:S06]  /*9eb0*/  LDSM.16.MT88.4 R52, [R186+0x4800] ;  /* 0x00480000ba34783b */ /* 0x008eac0000004200 */
[C---:B------:R-:W-:Y:S03]  /*9ec0*/  HMMA.16816.F32 R16, R44.reuse, R62, R16 ;  /* 0x0000003e2c10723c */ /* 0x040fe60000001810 */
[----:B------:R3:W-:Y:S01]  /*9ed0*/  MUFU.EX2 R91, R60 ;  /* 0x0000003c005b7308 */ /* 0x0007e20000000800 */
[----:B-1----:R-:W1:Y:S01]  /*9ee0*/  LDSM.16.MT88.4 R56, [R185+0x4c00] ;  /* 0x004c0000b938783b */ /* 0x002e620000004200 */
[--C-:B---3--:R-:W-:Y:S08]  /*9ef0*/  FFMA.FTZ R60, R112, c[0x0][0x23c], -R43.reuse ;  /* 0x00008f00703c7a23 */ /* 0x108ff0000001082b */
[----:B------:R3:W-:Y:S01]  /*9f00*/  MUFU.EX2 R92, R60 ;  /* 0x0000003c005c7308 */ /* 0x0007e20000000800 */
[-C--:B--2---:R-:W-:Y:S08]  /*9f10*/  HMMA.16816.F32 R20, R44, R52.reuse, R20 ;  /* 0x000000342c14723c */ /* 0x084ff00000001814 */
[C---:B------:R-:W-:Y:S07]  /*9f20*/  HMMA.16816.F32 R24, R48.reuse, R52, R24 ;  /* 0x000000343018723c */ /* 0x040fee0000001818 */
[----:B------:R-:W-:Y:S01]  /*9f30*/  FFMA.FTZ R52, R113, c[0x0][0x23c], -R43 ;  /* 0x00008f0071347a23 */ /* 0x000fe2000001082b */
[-C--:B------:R-:W-:Y:S01]  /*9f40*/  HMMA.16816.F32 R28, R48, R54.reuse, R28 ;  /* 0x00000036301c723c */ /* 0x080fe2000000181c */
[----:B---3--:R-:W2:Y:S02]  /*9f50*/  LDSM.16.MT88.4 R60, [R186+0x4c00] ;  /* 0x004c0000ba3c783b */ /* 0x008ea40000004200 */
[----:B------:R3:W4:Y:S04]  /*9f60*/  MUFU.EX2 R90, R52 ;  /* 0x00000034005a7308 */ /* 0x0007280000000800 */
[--C-:B------:R-:W-:Y:S01]  /*9f70*/  FFMA.FTZ R48, R114, c[0x0][0x23c], -R65.reuse ;  /* 0x00008f0072307a23 */ /* 0x100fe20000010841 */
[----:B------:R-:W-:Y:S04]  /*9f80*/  HMMA.16816.F32 R32, R44, R54, R32 ;  /* 0x000000362c20723c */ /* 0x000fe80000001820 */
[----:B------:R-:W-:Y:S01]  /*9f90*/  F2FP.PACK_AB R49, R206, R176 ;  /* 0x000000b0ce31723e */ /* 0x000fe200000000ff */
[----:B------:R5:W-:Y:S01]  /*9fa0*/  MUFU.EX2 R89, R48 ;  /* 0x0000003000597308 */ /* 0x000be20000000800 */
[----:B------:R-:W-:Y:S02]  /*9fb0*/  F2FP.PACK_AB R50, R232, R212 ;  /* 0x000000d4e832723e */ /* 0x000fe400000000ff */
[----:B------:R-:W-:Y:S04]  /*9fc0*/  F2FP.PACK_AB R44, R245, R240 ;  /* 0x000000f0f52c723e */ /* 0x000fe800000000ff */
[----:B------:R-:W-:Y:S02]  /*9fd0*/  F2FP.PACK_AB R45, R248, R233 ;  /* 0x000000e9f82d723e */ /* 0x000fe400000000ff */
[----:B------:R-:W-:Y:S02]  /*9fe0*/  F2FP.PACK_AB R46, R142, R249 ;  /* 0x000000f98e2e723e */ /* 0x000fe400000000ff */
[----:B------:R-:W-:Y:S02]  /*9ff0*/  F2FP.PACK_AB R47, R141, R244 ;  /* 0x000000f48d2f723e */ /* 0x000fe400000000ff */
[----:B------:R-:W-:Y:S01]  /*a000*/  F2FP.PACK_AB R51, R224, R215 ;  /* 0x000000d7e033723e */ /* 0x000fe200000000ff */
[--C-:B---3--:R-:W-:Y:S01]  /*a010*/  FFMA.FTZ R52, R104, c[0x0][0x23c], -R64.reuse ;  /* 0x00008f0068347a23 */ /* 0x108fe20000010840 */
[----:B----4-:R-:W-:Y:S03]  /*a020*/  F2FP.PACK_AB R42, R90, R92 ;  /* 0x0000005c5a2a723e */ /* 0x010fe600000000ff */
[-C--:B-1----:R-:W-:Y:S01]  /*a030*/  HMMA.16816.F32 R4, R44, R56.reuse, R4 ;  /* 0x000000382c04723c */ /* 0x082fe20000001804 */
[----:B------:R1:W-:Y:S02]  /*a040*/  MUFU.EX2 R87, R52 ;  /* 0x0000003400577308 */ /* 0x0003e40000000800 */
[----:B-----5:R-:W-:Y:S08]  /*a050*/  FFMA.FTZ R48, R115, c[0x0][0x23c], -R65 ;  /* 0x00008f0073307a23 */ /* 0x020ff00000010841 */
[----:B------:R3:W-:Y:S01]  /*a060*/  MUFU.EX2 R88, R48 ;  /* 0x0000003000587308 */ /* 0x0007e20000000800 */
[----:B-1----:R-:W-:Y:S09]  /*a070*/  FFMA.FTZ R52, R105, c[0x0][0x23c], -R64 ;  /* 0x00008f0069347a23 */ /* 0x002ff20000010840 */
[----:B------:R1:W-:Y:S01]  /*a080*/  MUFU.EX2 R86, R52 ;  /* 0x0000003400567308 */ /* 0x0003e20000000800 */
[----:B---3--:R-:W-:Y:S07]  /*a090*/  F2FP.PACK_AB R48, R217, R199 ;  /* 0x000000c7d930723e */ /* 0x008fee00000000ff */
[C---:B------:R-:W-:Y:S07]  /*a0a0*/  HMMA.16816.F32 R8, R48.reuse, R56, R8 ;  /* 0x000000383008723c */ /* 0x040fee0000001808 */
[--C-:B------:R-:W-:Y:S01]  /*a0b0*/  FFMA.FTZ R56, R107, c[0x0][0x23c], -R66.reuse ;  /* 0x00008f006b387a23 */ /* 0x100fe20000010842 */
[-C--:B------:R-:W-:Y:S03]  /*a0c0*/  HMMA.16816.F32 R12, R48, R58.reuse, R12 ;  /* 0x0000003a300c723c */ /* 0x080fe6000000180c */
[----:B------:R3:W-:Y:S01]  /*a0d0*/  MUFU.EX2 R84, R56 ;  /* 0x0000003800547308 */ /* 0x0007e20000000800 */
[----:B-1----:R-:W-:Y:S04]  /*a0e0*/  FFMA.FTZ R52, R106, c[0x0][0x23c], -R66 ;  /* 0x00008f006a347a23 */ /* 0x002fe80000010842 */
[C---:B------:R-:W-:Y:S05]  /*a0f0*/  HMMA.16816.F32 R16, R44.reuse, R58, R16 ;  /* 0x0000003a2c10723c */ /* 0x040fea0000001810 */
[----:B------:R1:W-:Y:S03]  /*a100*/  MUFU.EX2 R85, R52 ;  /* 0x0000003400557308 */ /* 0x0003e60000000800 */
[-C--:B--2---:R-:W-:Y:S08]  /*a110*/  HMMA.16816.F32 R20, R44, R60.reuse, R20 ;  /* 0x0000003c2c14723c */ /* 0x084ff00000001814 */
[C---:B------:R-:W-:Y:S04]  /*a120*/  HMMA.16816.F32 R24, R48.reuse, R60, R24 ;  /* 0x0000003c3018723c */ /* 0x040fe80000001818 */
[----:B---3--:R-:W-:Y:S03]  /*a130*/  FFMA.FTZ R56, R108, c[0x0][0x23c], -R64 ;  /* 0x00008f006c387a23 */ /* 0x008fe60000010840 */
[--C-:B------:R-:W-:Y:S01]  /*a140*/  FFMA.FTZ R61, R117, c[0x0][0x23c], -R43.reuse ;  /* 0x00008f00753d7a23 */ /* 0x100fe2000001082b */
[-C--:B------:R-:W-:Y:S01]  /*a150*/  HMMA.16816.F32 R28, R48, R62.reuse, R28 ;  /* 0x0000003e301c723c */ /* 0x080fe2000000181c */
[----:B------:R2:W-:Y:S03]  /*a160*/  MUFU.EX2 R83, R56 ;  /* 0x0000003800537308 */ /* 0x0005e60000000800 */
[--C-:B------:R-:W-:Y:S01]  /*a170*/  FFMA.FTZ R60, R116, c[0x0][0x23c], -R43.reuse ;  /* 0x00008f00743c7a23 */ /* 0x100fe2000001082b */
[----:B-1----:R-:W1:Y:S01]  /*a180*/  LDSM.16.MT88.4 R52, [R185+0x5000] ;  /* 0x00500000b934783b */ /* 0x002e620000004200 */
[----:B------:R-:W-:Y:S01]  /*a190*/  FFMA.FTZ R43, R129, c[0x0][0x23c], -R43 ;  /* 0x00008f00812b7a23 */ /* 0x000fe2000001082b */
[----:B------:R-:W-:Y:S01]  /*a1a0*/  F2FP.PACK_AB R49, R223, R205 ;  /* 0x000000cddf31723e */ /* 0x000fe200000000ff */
[----:B------:R-:W-:Y:S03]  /*a1b0*/  HMMA.16816.F32 R32, R44, R62, R32 ;  /* 0x0000003e2c20723c */ /* 0x000fe60000001820 */
[----:B------:R-:W-:Y:S01]  /*a1c0*/  MUFU.EX2 R78, R61 ;  /* 0x0000003d004e7308 */ /* 0x000fe20000000800 */
[----:B------:R-:W-:Y:S01]  /*a1d0*/  FFMA.FTZ R48, R110, c[0x0][0x23c], -R66 ;  /* 0x00008f006e307a23 */ /* 0x000fe20000010842 */
[----:B------:R-:W-:Y:S02]  /*a1e0*/  F2FP.PACK_AB R50, R230, R228 ;  /* 0x000000e4e632723e */ /* 0x000fe400000000ff */
[----:B------:R-:W-:Y:S02]  /*a1f0*/  F2FP.PACK_AB R44, R140, R222 ;  /* 0x000000de8c2c723e */ /* 0x000fe400000000ff */
[----:B------:R-:W-:Y:S03]  /*a200*/  F2FP.PACK_AB R45, R137, R210 ;  /* 0x000000d2892d723e */ /* 0x000fe600000000ff */
[----:B------:R-:W-:Y:S01]  /*a210*/  F2FP.PACK_AB R46, R146, R136 ;  /* 0x00000088922e723e */ /* 0x000fe200000000ff */
[----:B------:R3:W-:Y:S01]  /*a220*/  MUFU.EX2 R80, R48 ;  /* 0x0000003000507308 */ /* 0x0007e20000000800 */
[----:B------:R-:W-:Y:S02]  /*a230*/  F2FP.PACK_AB R47, R145, R252 ;  /* 0x000000fc912f723e */ /* 0x000fe400000000ff */
[----:B------:R-:W-:Y:S01]  /*a240*/  F2FP.PACK_AB R51, R219, R214 ;  /* 0x000000d6db33723e */ /* 0x000fe200000000ff */
[--C-:B--2---:R-:W-:Y:S02]  /*a250*/  FFMA.FTZ R56, R109, c[0x0][0x23c], -R64.reuse ;  /* 0x00008f006d387a23 */ /* 0x104fe40000010840 */
[----:B------:R-:W-:Y:S04]  /*a260*/  FFMA.FTZ R64, R125, c[0x0][0x23c], -R64 ;  /* 0x00008f007d407a23 */ /* 0x000fe80000010840 */
[----:B------:R2:W-:Y:S10]  /*a270*/  MUFU.EX2 R82, R56 ;  /* 0x0000003800527308 */ /* 0x0005f40000000800 */
[----:B------:R4:W5:Y:S01]  /*a280*/  MUFU.EX2 R79, R60 ;  /* 0x0000003c004f7308 */ /* 0x0009620000000800 */
[-C--:B-1----:R-:W-:Y:S03]  /*a290*/  HMMA.16816.F32 R4, R44, R52.reuse, R4 ;  /* 0x000000342c04723c */ /* 0x082fe60000001804 */
[----:B---3--:R-:W-:Y:S06]  /*a2a0*/  FFMA.FTZ R48, R111, c[0x0][0x23c], -R66 ;  /* 0x00008f006f307a23 */ /* 0x008fec0000010842 */
[----:B------:R1:W3:Y:S01]  /*a2b0*/  MUFU.EX2 R74, R43 ;  /* 0x0000002b004a7308 */ /* 0x0002e20000000800 */
[----:B--2---:R-:W2:Y:S09]  /*a2c0*/  LDSM.16.MT88.4 R56, [R186+0x5000] ;  /* 0x00500000ba38783b */ /* 0x004eb20000004200 */
[----:B------:R3:W-:Y:S01]  /*a2d0*/  MUFU.EX2 R81, R48 ;  /* 0x0000003000517308 */ /* 0x0007e20000000800 */
[----:B----4-:R-:W-:Y:S01]  /*a2e0*/  FFMA.FTZ R60, R118, c[0x0][0x23c], -R65 ;  /* 0x00008f00763c7a23 */ /* 0x010fe20000010841 */
[----:B-----5:R-:W-:Y:S08]  /*a2f0*/  F2FP.PACK_AB R164, R78, R79 ;  /* 0x0000004f4ea4723e */ /* 0x020ff000000000ff */
[----:B------:R4:W-:Y:S01]  /*a300*/  MUFU.EX2 R77, R60 ;  /* 0x0000003c004d7308 */ /* 0x0009e20000000800 */
[----:B-1----:R-:W-:Y:S02]  /*a310*/  F2FP.PACK_AB R43, R88, R89 ;  /* 0x00000059582b723e */ /* 0x002fe400000000ff */
[----:B---3--:R-:W-:Y:S07]  /*a320*/  F2FP.PACK_AB R166, R74, R75 ;  /* 0x0000004b4aa6723e */ /* 0x008fee00000000ff */
[----:B------:R-:W1:Y:S01]  /*a330*/  MUFU.EX2 R64, R64 ;  /* 0x0000004000407308 */ /* 0x000e620000000800 */
[----:B------:R-:W-:Y:S07]  /*a340*/  F2FP.PACK_AB R48, R231, R211 ;  /* 0x000000d3e730723e */ /* 0x000fee00000000ff */
[C---:B------:R-:W-:Y:S01]  /*a350*/  HMMA.16816.F32 R8, R48.reuse, R52, R8 ;  /* 0x000000343008723c */ /* 0x040fe20000001808 */
[----:B----4-:R-:W-:Y:S07]  /*a360*/  LDSM.16.MT88.4 R60, [R186+0x5400] ;  /* 0x00540000ba3c783b */ /* 0x010fee0000004200 */
[-C--:B------:R-:W-:Y:S04]  /*a370*/  HMMA.16816.F32 R12, R48, R54.reuse, R12 ;  /* 0x00000036300c723c */ /* 0x080fe8000000180c */
[----:B-1----:R-:W-:Y:S04]  /*a380*/  F2FP.PACK_AB R162, R64, R72 ;  /* 0x0000004840a2723e */ /* 0x002fe800000000ff */
[C---:B------:R-:W-:Y:S01]  /*a390*/  HMMA.16816.F32 R16, R44.reuse, R54, R16 ;  /* 0x000000362c10723c */ /* 0x040fe20000001810 */
[----:B------:R-:W1:Y:S07]  /*a3a0*/  LDSM.16.MT88.4 R52, [R185+0x5400] ;  /* 0x00540000b934783b */ /* 0x000e6e0000004200 */
[-C--:B--2---:R-:W-:Y:S08]  /*a3b0*/  HMMA.16816.F32 R20, R44, R56.reuse, R20 ;  /* 0x000000382c14723c */ /* 0x084ff00000001814 */
[C---:B------:R-:W-:Y:S07]  /*a3c0*/  HMMA.16816.F32 R24, R48.reuse, R56, R24 ;  /* 0x000000383018723c */ /* 0x040fee0000001818 */
[----:B------:R-:W-:Y:S01]  /*a3d0*/  FFMA.FTZ R57, R39, R73, R172 ;  /* 0x0000004927397223 */ /* 0x000fe200000100ac */
[-C--:B------:R-:W-:Y:S04]  /*a3e0*/  HMMA.16816.F32 R28, R48, R58.reuse, R28 ;  /* 0x0000003a301c723c */ /* 0x080fe8000000181c */
[----:B------:R-:W-:Y:S01]  /*a3f0*/  FFMA.FTZ R39, R2, R69, R135 ;  /* 0x0000004502277223 */ /* 0x000fe20000010087 */
[----:B------:R-:W-:Y:S01]  /*a400*/  MOV R135, R3 ;  /* 0x0000000300877202 */ /* 0x000fe20000000f00 */
[--C-:B------:R-:W-:Y:S01]  /*a410*/  FFMA.FTZ R69, R123, c[0x0][0x23c], -R66.reuse ;  /* 0x00008f007b457a23 */ /* 0x100fe20000010842 */
[----:B------:R-:W-:Y:S01]  /*a420*/  F2FP.PACK_AB R48, R132, R133 ;  /* 0x000000858430723e */ /* 0x000fe200000000ff */
[----:B------:R-:W-:Y:S01]  /*a430*/  FADD.FTZ R39, R178, R39 ;  /* 0x00000027b2277221 */ /* 0x000fe20000010000 */
[----:B------:R-:W-:Y:S01]  /*a440*/  F2FP.PACK_AB R49, R126, R127 ;  /* 0x0000007f7e31723e */ /* 0x000fe200000000ff */
[----:B------:R-:W-:Y:S02]  /*a450*/  HMMA.16816.F32 R32, R44, R58, R32 ;  /* 0x0000003a2c20723c */ /* 0x000fe40000001820 */
[----:B------:R-:W2:Y:S02]  /*a460*/  MUFU.EX2 R69, R69 ;  /* 0x0000004500457308 */ /* 0x000ea40000000800 */
[----:B------:R-:W-:Y:S01]  /*a470*/  FFMA.FTZ R66, R41, c[0x0][0x23c], -R66 ;  /* 0x00008f0029427a23 */ /* 0x000fe20000010842 */
[----:B------:R-:W-:Y:S01]  /*a480*/  F2FP.PACK_AB R50, R98, R99 ;  /* 0x000000636232723e */ /* 0x000fe200000000ff */
[----:B------:R-:W-:Y:S01]  /*a490*/  FADD.FTZ R2, R236, R57 ;  /* 0x00000039ec027221 */ /* 0x000fe20000010000 */
[----:B------:R-:W-:Y:S01]  /*a4a0*/  F2FP.PACK_AB R51, R96, R97 ;  /* 0x000000616033723e */ /* 0x000fe200000000ff */
[----:B------:R-:W-:Y:S01]  /*a4b0*/  FADD.FTZ R57, R180, R39 ;  /* 0x00000027b4397221 */ /* 0x000fe20000010000 */
[----:B------:R-:W-:Y:S03]  /*a4c0*/  F2FP.PACK_AB R41, R91, R93 ;  /* 0x0000005d5b29723e */ /* 0x000fe600000000ff */
[----:B------:R-:W-:Y:S01]  /*a4d0*/  FADD.FTZ R39, R179, R0 ;  /* 0x00000000b3277221 */ /* 0x000fe20000010000 */
[----:B------:R-:W-:Y:S01]  /*a4e0*/  F2FP.PACK_AB R44, R213, R221 ;  /* 0x000000ddd52c723e */ /* 0x000fe200000000ff */
        /* <DEDUP_REMOVED lines=8> */
[----:B------:R-:W-:Y:S01]  /*a570*/  FFMA.FTZ R56, R119, c[0x0][0x23c], -R65 ;  /* 0x00008f0077387a23 */ /* 0x000fe20000010841 */
[----:B------:R-:W3:Y:S01]  /*a580*/  MUFU.EX2 R66, R66 ;  /* 0x0000004200427308 */ /* 0x000ee20000000800 */
[----:B------:R-:W-:Y:S02]  /*a590*/  FADD.FTZ R2, R202, R2 ;  /* 0x00000002ca027221 */ /* 0x000fe40000010000 */
[----:B------:R-:W-:Y:S01]  /*a5a0*/  FADD.FTZ R57, R200, R57 ;  /* 0x00000039c8397221 */ /* 0x000fe20000010000 */
[-C--:B-1----:R-:W-:Y:S03]  /*a5b0*/  HMMA.16816.F32 R4, R44, R52.reuse, R4 ;  /* 0x000000342c04723c */ /* 0x082fe60000001804 */
[----:B------:R-:W-:Y:S01]  /*a5c0*/  FADD.FTZ R59, R207, R2 ;  /* 0x00000002cf3b7221 */ /* 0x000fe20000010000 */
[----:B--2---:R-:W-:Y:S01]  /*a5d0*/  F2FP.PACK_AB R161, R69, R67 ;  /* 0x0000004345a1723e */ /* 0x004fe200000000ff */
[----:B------:R-:W-:Y:S01]  /*a5e0*/  FADD.FTZ R57, R170, R57 ;  /* 0x00000039aa397221 */ /* 0x000fe20000010000 */
[----:B------:R1:W2:Y:S01]  /*a5f0*/  MUFU.EX2 R76, R56 ;  /* 0x00000038004c7308 */ /* 0x0002a20000000800 */
[----:B------:R-:W-:Y:S01]  /*a600*/  FADD.FTZ R0, R148, R59 ;  /* 0x0000003b94007221 */ /* 0x000fe20000010000 */
[C---:B------:R-:W-:Y:S01]  /*a610*/  HMMA.16816.F32 R8, R48.reuse, R52, R8 ;  /* 0x000000343008723c */ /* 0x040fe20000001808 */
[----:B------:R-:W-:Y:S07]  /*a620*/  LDSM.16.MT88.4 R148, [R185+0x5c00] ;  /* 0x005c0000b994783b */ /* 0x000fee0000004200 */
[-C--:B------:R-:W-:Y:S04]  /*a630*/  HMMA.16816.F32 R12, R48, R54.reuse, R12 ;  /* 0x00000036300c723c */ /* 0x080fe8000000180c */
[----:B---3--:R-:W-:Y:S04]  /*a640*/  F2FP.PACK_AB R163, R66, R71 ;  /* 0x0000004742a3723e */ /* 0x008fe800000000ff */
[C---:B------:R-:W-:Y:S01]  /*a650*/  HMMA.16816.F32 R16, R44.reuse, R54, R16 ;  /* 0x000000362c10723c */ /* 0x040fe20000001810 */
[----:B------:R-:W3:Y:S03]  /*a660*/  LDSM.16.MT88.4 R52, [R185+0x5800] ;  /* 0x00580000b934783b */ /* 0x000ee60000004200 */
[--C-:B-1----:R-:W-:Y:S01]  /*a670*/  FFMA.FTZ R56, R130, c[0x0][0x23c], -R65.reuse ;  /* 0x00008f0082387a23 */ /* 0x102fe20000010841 */
[----:B--2---:R-:W-:Y:S01]  /*a680*/  F2FP.PACK_AB R165, R76, R77 ;  /* 0x0000004d4ca5723e */ /* 0x004fe200000000ff */
[----:B------:R-:W-:Y:S02]  /*a690*/  FFMA.FTZ R65, R131, c[0x0][0x23c], -R65 ;  /* 0x00008f0083417a23 */ /* 0x000fe40000010841 */
[-C--:B------:R-:W-:Y:S01]  /*a6a0*/  HMMA.16816.F32 R20, R44, R60.reuse, R20 ;  /* 0x0000003c2c14723c */ /* 0x080fe20000001814 */
[----:B------:R1:W-:Y:S07]  /*a6b0*/  MUFU.EX2 R73, R56 ;  /* 0x0000003800497308 */ /* 0x0003ee0000000800 */
[C---:B------:R-:W-:Y:S03]  /*a6c0*/  HMMA.16816.F32 R24, R48.reuse, R60, R24 ;  /* 0x0000003c3018723c */ /* 0x040fe60000001818 */
[----:B------:R-:W2:Y:S05]  /*a6d0*/  MUFU.EX2 R65, R65 ;  /* 0x0000004100417308 */ /* 0x000eaa0000000800 */
[-C--:B------:R-:W-:Y:S01]  /*a6e0*/  HMMA.16816.F32 R28, R48, R62.reuse, R28 ;  /* 0x0000003e301c723c */ /* 0x080fe2000000181c */
[----:B------:R-:W4:Y:S07]  /*a6f0*/  LDSM.16.MT88.4 R48, [R186+0x5800] ;  /* 0x00580000ba30783b */ /* 0x000f2e0000004200 */
[----:B------:R-:W-:Y:S04]  /*a700*/  HMMA.16816.F32 R32, R44, R62, R32 ;  /* 0x0000003e2c20723c */ /* 0x000fe80000001820 */
[----:B-1----:R-:W-:Y:S02]  /*a710*/  FADD.FTZ R56, R168, R39 ;  /* 0x00000027a8387221 */ /* 0x002fe40000010000 */
[----:B------:R-:W-:Y:S01]  /*a720*/  FADD.FTZ R39, R204, R57 ;  /* 0x00000039cc277221 */ /* 0x000fe20000010000 */
[----:B------:R-:W-:Y:S01]  /*a730*/  F2FP.PACK_AB R44, R86, R87 ;  /* 0x00000057562c723e */ /* 0x000fe200000000ff */
[----:B------:R-:W-:Y:S01]  /*a740*/  FADD.FTZ R2, R183, R56 ;  /* 0x00000038b7027221 */ /* 0x000fe20000010000 */
[-C--:B---3--:R-:W-:Y:S05]  /*a750*/  HMMA.16816.F32 R4, R40, R52.reuse, R4 ;  /* 0x000000342804723c */ /* 0x088fea0000001804 */
[----:B------:R-:W-:Y:S01]  /*a760*/  FADD.FTZ R57, R251, R58 ;  /* 0x0000003afb397221 */ /* 0x000fe20000010000 */
[----:B------:R-:W-:Y:S01]  /*a770*/  F2FP.PACK_AB R45, R84, R85 ;  /* 0x00000055542d723e */ /* 0x000fe200000000ff */
[----:B------:R-:W-:Y:S01]  /*a780*/  FADD.FTZ R56, R225, R39 ;  /* 0x00000027e1387221 */ /* 0x000fe20000010000 */
[----:B------:R-:W-:Y:S01]  /*a790*/  F2FP.PACK_AB R46, R82, R83 ;  /* 0x00000053522e723e */ /* 0x000fe200000000ff */
[----:B------:R-:W-:Y:S03]  /*a7a0*/  FADD.FTZ R39, R216, R2 ;  /* 0x00000002d8277221 */ /* 0x000fe60000010000 */
[----:B------:R-:W-:Y:S01]  /*a7b0*/  FADD.FTZ R58, R147, R0 ;  /* 0x00000000933a7221 */ /* 0x000fe20000010000 */
[----:B------:R-:W-:Y:S01]  /*a7c0*/  F2FP.PACK_AB R47, R81, R80 ;  /* 0x00000050512f723e */ /* 0x000fe200000000ff */
[----:B------:R-:W-:Y:S01]  /*a7d0*/  FADD.FTZ R2, R139, R57 ;  /* 0x000000398b027221 */ /* 0x000fe20000010000 */
[----:B--2---:R-:W-:Y:S01]  /*a7e0*/  F2FP.PACK_AB R167, R65, R73 ;  /* 0x0000004941a7723e */ /* 0x004fe200000000ff */
[----:B------:R-:W-:Y:S02]  /*a7f0*/  FADD.FTZ R0, R242, R56 ;  /* 0x00000038f2007221 */ /* 0x000fe40000010000 */
[----:B------:R-:W-:Y:S02]  /*a800*/  FADD.FTZ R39, R235, R39 ;  /* 0x00000027eb277221 */ /* 0x000fe40000010000 */
[----:B------:R-:W-:Y:S01]  /*a810*/  FADD.FTZ R2, R226, R2 ;  /* 0x00000002e2027221 */ /* 0x000fe20000010000 */
[C---:B------:R-:W-:Y:S04]  /*a820*/  HMMA.16816.F32 R8, R44.reuse, R52, R8 ;  /* 0x000000342c08723c */ /* 0x040fe80000001808 */
[----:B------:R-:W-:Y:S03]  /*a830*/  FADD.FTZ R2, R243, R2 ;  /* 0x00000002f3027221 */ /* 0x000fe60000010000 */
        /* <DEDUP_REMOVED lines=9> */
[-C--:B----4-:R-:W-:Y:S03]  /*a8d0*/  HMMA.16816.F32 R20, R40, R48.reuse, R20 ;  /* 0x000000302814723c */ /* 0x090fe60000001814 */
        /* <DEDUP_REMOVED lines=12> */
[----:B------:R-:W1:Y:S03]  /*a9a0*/  LDSM.16.MT88.4 R40, [R186+0x5c00] ;  /* 0x005c0000ba28783b */ /* 0x000e660000004200 */
        /* <DEDUP_REMOVED lines=17> */
[-C--:B------:R-:W-:Y:S05]  /*aac0*/  HMMA.16816.F32 R140, R164, R148.reuse, R4 ;  /* 0x00000094a48c723c */ /* 0x080fea0000001804 */
[----:B------:R-:W-:Y:S02]  /*aad0*/  FADD.FTZ R2, R210, R2 ;  /* 0x00000002d2027221 */ /* 0x000fe40000010000 */
[----:B------:R-:W-:Y:S02]  /*aae0*/  FADD.FTZ R0, R211, R48 ;  /* 0x00000030d3007221 */ /* 0x000fe40000010000 */
[----:B------:R-:W-:Y:S03]  /*aaf0*/  FADD.FTZ R2, R137, R2 ;  /* 0x0000000289027221 */ /* 0x000fe60000010000 */
[----:B------:R-:W-:Y:S02]  /*ab00*/  FADD.FTZ R0, R231, R0 ;  /* 0x00000000e7007221 */ /* 0x000fe40000010000 */
[----:B------:R-:W-:Y:S02]  /*ab10*/  FADD.FTZ R4, R223, R39 ;  /* 0x00000027df047221 */ /* 0x000fe40000010000 */
[----:B------:R-:W-:Y:S02]  /*ab20*/  FADD.FTZ R44, R136, R44 ;  /* 0x0000002c882c7221 */ /* 0x000fe40000010000 */
[----:B------:R-:W-:Y:S01]  /*ab30*/  FADD.FTZ R2, R252, R2 ;  /* 0x00000002fc027221 */ /* 0x000fe20000010000 */
[C---:B------:R-:W-:Y:S04]  /*ab40*/  HMMA.16816.F32 R136, R160.reuse, R148, R8 ;  /* 0x00000094a088723c */ /* 0x040fe80000001808 */
        /* <DEDUP_REMOVED lines=8> */
[----:B------:R-:W-:Y:S01]  /*abd0*/  FADD.FTZ R2, R133, R5 ;  /* 0x0000000585027221 */ /* 0x000fe20000010000 */
[-C--:B------:R-:W-:Y:S03]  /*abe0*/  HMMA.16816.F32 R144, R160, R150.reuse, R12 ;  /* 0x00000096a090723c */ /* 0x080fe6000000180c */
[----:B------:R-:W-:Y:S01]  /*abf0*/  FADD.FTZ R4, R213, R4 ;  /* 0x00000004d5047221 */ /* 0x000fe20000010000 */
[----:B------:R-:W-:Y:S01]  /*ac00*/  MOV R133, R37 ;  /* 0x0000002500857202 */ /* 0x000fe20000000f00 */
[----:B------:R-:W-:Y:S02]  /*ac10*/  FADD.FTZ R0, R127, R0 ;  /* 0x000000007f007221 */ /* 0x000fe40000010000 */
[----:B------:R-:W-:Y:S01]  /*ac20*/  FADD.FTZ R5, R171, R6 ;  /* 0x00000006ab057221 */ /* 0x000fe20000010000 */
[C---:B------:R-:W-:Y:S04]  /*ac30*/  HMMA.16816.F32 R148, R164.reuse, R150, R16 ;  /* 0x00000096a494723c */ /* 0x040fe80000001810 */
[----:B------:R-:W-:Y:S01]  /*ac40*/  FADD.FTZ R2, R132, R2 ;  /* 0x0000000284027221 */ /* 0x000fe20000010000 */
[----:B------:R-:W-:Y:S01]  /*ac50*/  MOV R132, R38 ;  /* 0x0000002600847202 */ /* 0x000fe20000000f00 */
[----:B------:R-:W-:Y:S02]  /*ac60*/  FADD.FTZ R8, R154, R4 ;  /* 0x000000049a087221 */ /* 0x000fe40000010000 */
[----:B------:R-:W-:Y:S04]  /*ac70*/  FADD.FTZ R0, R126, R0 ;  /* 0x000000007e007221 */ /* 0x000fe80000010000 */
[----:B------:R-:W-:Y:S02]  /*ac80*/  FADD.FTZ R4, R152, R5 ;  /* 0x0000000598047221 */ /* 0x000fe40000010000 */
[----:B------:R-:W-:Y:S02]  /*ac90*/  FADD.FTZ R2, R99, R2 ;  /* 0x0000000263027221 */ /* 0x000fe40000010000 */
[----:B------:R-:W-:Y:S02]  /*aca0*/  FADD.FTZ R8, R153, R8 ;  /* 0x0000000899087221 */ /* 0x000fe40000010000 */
[----:B------:R-:W-:Y:S01]  /*acb0*/  FADD.FTZ R0, R97, R0 ;  /* 0x0000000061007221 */ /* 0x000fe20000010000 */
[-C--:B-1----:R-:W-:Y:S03]  /*acc0*/  HMMA.16816.F32 R152, R164, R40.reuse, R20 ;  /* 0x00000028a498723c */ /* 0x082fe60000001814 */
[----:B------:R-:W-:Y:S01]  /*acd0*/  FADD.FTZ R7, R134, R4 ;  /* 0x0000000486077221 */ /* 0x000fe20000010000 */
[----:B------:R-:W-:Y:S01]  /*ace0*/  MOV R134, R36 ;  /* 0x0000002400867202 */ /* 0x000fe20000000f00 */
        /* <DEDUP_REMOVED lines=33> */
[----:B------:R1:W-:Y:S01]  /*af00*/  STL [R1], R6 ;  /* 0x0000000601007387 */ /* 0x0003e20000100800 */
[----:B------:R-:W-:Y:S02]  /*af10*/  FADD.FTZ R0, R71, R4 ;  /* 0x0000000447007221 */ /* 0x000fe40000010000 */
[----:B------:R-:W-:Y:S02]  /*af20*/  FADD.FTZ R4, R65, R5 ;  /* 0x0000000541047221 */ /* 0x000fe40000010000 */
[----:B------:R-:W-:Y:S02]  /*af30*/  FADD.FTZ R2, R64, R2 ;  /* 0x0000000240027221 */ /* 0x000fe40000010000 */
[----:B------:R-:W-:Y:S01]  /*af40*/  FADD.FTZ R0, R66, R0 ;  /* 0x0000000042007221 */ /* 0x000fe20000010000 */
[----:B------:R1:W-:Y:S04]  /*af50*/  STL [R1+0x8], R4 ;  /* 0x0000080401007387 */ /* 0x0003e80000100800 */
[----:B------:R1:W-:Y:S04]  /*af60*/  STL [R1+0x4], R2 ;  /* 0x0000040201007387 */ /* 0x0003e80000100800 */
[----:B------:R1:W-:Y:S02]  /*af70*/  STL [R1+0xc], R0 ;  /* 0x00000c0001007387 */ /* 0x0003e40000100800 */
[----:B-1----:R-:W-:-:S05]  /*af80*/  @P0 BRA `(.L_x_318) ;  /* 0xffffb96000000947 */ /* 0x002fca000383ffff */
.L_x_317:
[----:B-1----:R-:W2:Y:S04]  /*af90*/  LDL.LU R5, [R1] ;  /* 0x0000000001057983 */ /* 0x002ea80000300800 */
[----:B------:R-:W3:Y:S04]  /*afa0*/  LDL.LU R7, [R1+0x8] ;  /* 0x0000080001077983 */ /* 0x000ee80000300800 */
[----:B------:R-:W4:Y:S04]  /*afb0*/  LDL.LU R6, [R1+0x4] ;  /* 0x0000040001067983 */ /* 0x000f280000300800 */
[----:B------:R-:W4:Y:S04]  /*afc0*/  LDL.LU R9, [R1+0xc] ;  /* 0x00000c0001097983 */ /* 0x000f280000300800 */
[----:B------:R-:W4:Y:S01]  /*afd0*/  LDL.LU R29, [R1+0x34] ;  /* 0x00003400011d7983 */ /* 0x000f220000300800 */
[----:B------:R-:W-:Y:S01]  /*afe0*/  IMAD.MOV.U32 R13, RZ, RZ, -0x10 ;  /* 0xfffffff0ff0d7424 */ /* 0x000fe200078e00ff */
[----:B------:R-:W1:Y:S02]  /*aff0*/  LDC.U8 R28, c[0x0][0x329] ;  /* 0x0000ca40ff1c7b82 */ /* 0x000e640000000000 */
[----:B------:R-:W1:Y:S04]  /*b000*/  S2R R10, SR_TID.X ;  /* 0x00000000000a7919 */ /* 0x000e680000002100 */
[----:B------:R-:W2:Y:S02]  /*b010*/  S2R R45, SR_CTAID.Y ;  /* 0x00000000002d7919 */ /* 0x000ea40000002600 */
[----:B------:R-:W2:Y:S01]  /*b020*/  LDC.U8 R27, c[0x0][0x328] ;  /* 0x0000ca00ff1b7b82 */ /* 0x000ea20000000000 */
[----:B-1----:R-:W-:-:S02]  /*b030*/  ISETP.NE.AND P1, PT, R28, RZ, PT ;  /* 0x000000ff1c00720c */ /* 0x002fc40003f25270 */
[----:B------:R-:W-:Y:S01]  /*b040*/  SHF.R.S32.HI R22, RZ, 0x1f, R10 ;  /* 0x0000001fff167819 */ /* 0x000fe2000001140a */
[----:B--2---:R-:W1:Y:S04]  /*b050*/  SHFL.BFLY PT, R2, R5, 0x2, 0x1f ;  /* 0x0c401f0005027f89 */ /* 0x004e6800000e0000 */
[----:B---3--:R-:W2:Y:S04]  /*b060*/  SHFL.BFLY PT, R0, R7, 0x2, 0x1f ;  /* 0x0c401f0007007f89 */ /* 0x008ea800000e0000 */
[----:B----4-:R-:W3:Y:S01]  /*b070*/  SHFL.BFLY PT, R4, R6, 0x2, 0x1f ;  /* 0x0c401f0006047f89 */ /* 0x010ee200000e0000 */
[----:B------:R-:W-:Y:S01]  /*b080*/  ISETP.NE.AND P0, PT, R29, -0x1, PT ;  /* 0xffffffff1d00780c */ /* 0x000fe20003f05270 */
[----:B-1----:R-:W-:-:S02]  /*b090*/  FADD.FTZ R2, R2, R5 ;  /* 0x0000000502027221 */ /* 0x002fc40000010000 */
[----:B------:R-:W1:Y:S01]  /*b0a0*/  SHFL.BFLY PT, R5, R9, 0x2, 0x1f ;  /* 0x0c401f0009057f89 */ /* 0x000e6200000e0000 */
[----:B--2---:R-:W-:-:S03]  /*b0b0*/  FADD.FTZ R0, R0, R7 ;  /* 0x0000000700007221 */ /* 0x004fc60000010000 */
[----:B------:R-:W2:Y:S01]  /*b0c0*/  SHFL.BFLY PT, R8, R2, 0x1, 0x1f ;  /* 0x0c201f0002087f89 */ /* 0x000ea200000e0000 */
[----:B---3--:R-:W-:-:S03]  /*b0d0*/  FADD.FTZ R4, R4, R6 ;  /* 0x0000000604047221 */ /* 0x008fc60000010000 */
[----:B------:R-:W3:Y:S04]  /*b0e0*/  SHFL.BFLY PT, R7, R0, 0x1, 0x1f ;  /* 0x0c201f0000077f89 */ /* 0x000ee800000e0000 */
[----:B------:R-:W4:Y:S01]  /*b0f0*/  SHFL.BFLY PT, R6, R4, 0x1, 0x1f ;  /* 0x0c201f0004067f89 */ /* 0x000f2200000e0000 */
[----:B-1----:R-:W-:Y:S02]  /*b100*/  FADD.FTZ R5, R5, R9 ;  /* 0x0000000905057221 */ /* 0x002fe40000010000 */
[----:B--2---:R-:W-:-:S03]  /*b110*/  FADD.FTZ R23, R2, R8 ;  /* 0x0000000802177221 */ /* 0x004fc60000010000 */
[----:B------:R-:W1:Y:S01]  /*b120*/  SHFL.BFLY PT, R9, R5, 0x1, 0x1f ;  /* 0x0c201f0005097f89 */ /* 0x000e6200000e0000 */
[----:B------:R-:W-:Y:S01]  /*b130*/  MOV R2, 0x3f800000 ;  /* 0x3f80000000027802 */ /* 0x000fe20000000f00 */
[----:B---3--:R-:W-:Y:S01]  /*b140*/  FADD.FTZ R25, R0, R7 ;  /* 0x0000000700197221 */ /* 0x008fe20000010000 */
[----:B------:R-:W-:Y:S01]  /*b150*/  FSETP.NE.FTZ.AND P6, PT, R23, RZ, PT ;  /* 0x000000ff1700720b */ /* 0x000fe20003fd5000 */
[----:B------:R-:W-:Y:S01]  /*b160*/  IMAD.MOV.U32 R0, RZ, RZ, 0x3f800000 ;  /* 0x3f800000ff007424 */ /* 0x000fe200078e00ff */
[----:B------:R-:W-:Y:S01]  /*b170*/  LEA.HI R8, R22, R10, RZ, 0x2 ;  /* 0x0000000a16087211 */ /* 0x000fe200078f10ff */
[----:B----4-:R-:W-:Y:S01]  /*b180*/  FADD.FTZ R24, R4, R6 ;  /* 0x0000000604187221 */ /* 0x010fe20000010000 */
[----:B------:R-:W-:Y:S01]  /*b190*/  FSETP.NE.FTZ.AND P5, PT, R25, RZ, PT ;  /* 0x000000ff1900720b */ /* 0x000fe20003fb5000 */
[C---:B------:R-:W-:Y:S01]  /*b1a0*/  @P0 IMAD.WIDE.U32 R6, R29.reuse, c[0x0][0x1e8], RZ ;  /* 0x00007a001d060a25 */ /* 0x040fe200078e00ff */
[----:B------:R-:W-:Y:S02]  /*b1b0*/  LOP3.LUT R12, R8, 0xfffffffc, RZ, 0xc0, !PT ;  /* 0xfffffffc080c7812 */ /* 0x000fe400078ec0ff */
[----:B------:R-:W-:Y:S01]  /*b1c0*/  FSETP.NE.FTZ.AND P4, PT, R24, RZ, PT ;  /* 0x000000ff1800720b */ /* 0x000fe20003f95000 */
[----:B------:R-:W-:Y:S01]  /*b1d0*/  IMAD.MOV.U32 R4, RZ, RZ, 0x3f800000 ;  /* 0x3f800000ff047424 */ /* 0x000fe200078e00ff */
[----:B------:R-:W-:Y:S01]  /*b1e0*/  @P0 MOV R39, R6 ;  /* 0x0000000600270202 */ /* 0x000fe20000000f00 */
[----:B------:R-:W-:Y:S01]  /*b1f0*/  @P0 IMAD R44, R29, c[0x0][0x1ec], R7 ;  /* 0x00007b001d2c0a24 */ /* 0x000fe200078e0207 */
[----:B------:R-:W-:Y:S01]  /*b200*/  SHF.R.S32.HI R6, RZ, 0x2, R8 ;  /* 0x00000002ff067819 */ /* 0x000fe20000011408 */
[----:B------:R-:W2:Y:S01]  /*b210*/  @P6 MUFU.RCP R2, R23 ;  /* 0x0000001700026308 */ /* 0x000ea20000001000 */
[----:B------:R-:W-:-:S02]  /*b220*/  LEA.HI R22, R22, R10, RZ, 0x5 ;  /* 0x0000000a16167211 */ /* 0x000fc400078f28ff */
[----:B------:R-:W-:Y:S02]  /*b230*/  IADD3 R12, -R12, R10, RZ ;  /* 0x0000000a0c0c7210 */ /* 0x000fe40007ffe1ff */
[----:B------:R-:W-:Y:S01]  /*b240*/  SHF.R.S32.HI R22, RZ, 0x5, R22 ;  /* 0x00000005ff167819 */ /* 0x000fe20000011416 */
[----:B-1----:R-:W-:Y:S02]  /*b250*/  FADD.FTZ R26, R5, R9 ;  /* 0x00000009051a7221 */ /* 0x002fe40000010000 */
[----:B------:R-:W1:Y:S01]  /*b260*/  @P4 MUFU.RCP R0, R24 ;  /* 0x0000001800004308 */ /* 0x000e620000001000 */
[----:B------:R-:W-:Y:S02]  /*b270*/  IMAD.MOV.U32 R5, RZ, RZ, 0x3f800000 ;  /* 0x3f800000ff057424 */ /* 0x000fe400078e00ff */
[----:B------:R-:W-:Y:S01]  /*b280*/  FSETP.NE.FTZ.AND P3, PT, R26, RZ, PT ;  /* 0x000000ff1a00720b */ /* 0x000fe20003f75000 */
[----:B--2---:R-:W-:-:S04]  /*b290*/  FMUL.FTZ R140, R2, R140 ;  /* 0x0000008c028c7220 */ /* 0x004fc80000410000 */
[----:B------:R-:W2:Y:S01]  /*b2a0*/  @P5 MUFU.RCP R4, R25 ;  /* 0x0000001900045308 */ /* 0x000ea20000001000 */
        /* <DEDUP_REMOVED lines=27> */
[----:B--2---:R-:W-:Y:S01]  /*b460*/  FMUL.FTZ R142, R4, R142 ;  /* 0x0000008e048e7220 */ /* 0x004fe20000410000 */
        /* <DEDUP_REMOVED lines=11> */
[C---:B---3--:R-:W-:Y:S01]  /*b520*/  FMUL.FTZ R139, R5.reuse, R139 ;  /* 0x0000008b058b7220 */ /* 0x048fe20000410000 */
        /* <DEDUP_REMOVED lines=29> */
[----:B------:R1:W-:Y:S01]  /*b700*/  STS [R0], R21 ;  /* 0x0000001500007388 */ /* 0x0003e20000000800 */
[C---:B------:R-:W-:Y:S02]  /*b710*/  IADD3 R4, R0.reuse, R13, RZ ;  /* 0x0000000d00047210 */ /* 0x040fe40007ffe0ff */
[C---:B------:R-:W-:Y:S01]  /*b720*/  IADD3 R2, R0.reuse, 0x20, RZ ;  /* 0x0000002000027810 */ /* 0x040fe20007ffe0ff */
[----:B------:R2:W-:Y:S01]  /*b730*/  STS [R0+0x200], R20 ;  /* 0x0002001400007388 */ /* 0x0005e20000000800 */
[----:B------:R-:W-:Y:S02]  /*b740*/  @P2 IADD3 R2, R0, -0x20, RZ ;  /* 0xffffffe000022810 */ /* 0x000fe40007ffe0ff */
[----:B------:R-:W-:Y:S01]  /*b750*/  ISETP.NE.AND P2, PT, R27, RZ, PT ;  /* 0x000000ff1b00720c */ /* 0x000fe20003f45270 */
[----:B------:R-:W-:Y:S01]  /*b760*/  STS [R4], R17 ;  /* 0x0000001104007388 */ /* 0x000fe20000000800 */
[----:B------:R-:W-:-:S03]  /*b770*/  @!P1 IMAD.MOV.U32 R27, RZ, RZ, c[0x0][0x214] ;  /* 0x00008500ff1b9624 */ /* 0x000fc600078e00ff */
[----:B------:R-:W-:Y:S02]  /*b780*/  STS [R4+0x200], R16 ;  /* 0x0002001004007388 */ /* 0x000fe40000000800 */
[----:B------:R-:W-:Y:S02]  /*b790*/  @!P1 SEL R12, R27, c[0x0][0x234], !P2 ;  /* 0x00008d001b0c9a07 */ /* 0x000fe40005000000 */
[----:B------:R-:W-:Y:S01]  /*b7a0*/  STS [R0+0x1000], R19 ;  /* 0x0010001300007388 */ /* 0x000fe20000000800 */
[----:B------:R-:W-:-:S03]  /*b7b0*/  ISETP.NE.OR P2, PT, R28, RZ, !P2 ;  /* 0x000000ff1c00720c */ /* 0x000fc60005745670 */
[----:B------:R3:W-:Y:S04]  /*b7c0*/  STS [R0+0x1200], R138 ;  /* 0x0012008a00007388 */ /* 0x0007e80000000800 */
[----:B------:R-:W-:Y:S04]  /*b7d0*/  STS [R4+0x1000], R18 ;  /* 0x0010001204007388 */ /* 0x000fe80000000800 */
[----:B-1----:R-:W4:Y:S04]  /*b7e0*/  LDL R21, [R1+0x54] ;  /* 0x0000540001157983 */ /* 0x002f280000100800 */
[----:B--2---:R1:W5:Y:S04]  /*b7f0*/  LDL R20, [R1+0x40] ;  /* 0x0000400001147983 */ /* 0x0043680000100800 */
[----:B------:R2:W-:Y:S04]  /*b800*/  STS [R4+0x1200], R15 ;  /* 0x0012000f04007388 */ /* 0x0005e80000000800 */
[----:B------:R-:W-:Y:S04]  /*b810*/  STS [R2], R14 ;  /* 0x0000000e02007388 */ /* 0x000fe80000000800 */
[----:B------:R-:W-:Y:S01]  /*b820*/  STS [R2+0x200], R11 ;  /* 0x0002000b02007388 */ /* 0x000fe20000000800 */
[----:B---3--:R-:W-:-:S05]  /*b830*/  IMAD.IADD R0, R13, 0x1, R2 ;  /* 0x000000010d007824 */ /* 0x008fca00078e0202 */
[----:B------:R-:W-:Y:S04]  /*b840*/  STS [R0], R8 ;  /* 0x0000000800007388 */ /* 0x000fe80000000800 */
[----:B------:R3:W-:Y:S04]  /*b850*/  STS [R0+0x200], R7 ;  /* 0x0002000700007388 */ /* 0x0007e80000000800 */
[----:B------:R-:W-:Y:S01]  /*b860*/  STS [R2+0x1000], R10 ;  /* 0x0010000a02007388 */ /* 0x000fe20000000800 */
[----:B--2---:R-:W-:-:S03]  /*b870*/  @!P2 IMAD R4, R45, c[0x0][0x214], RZ ;  /* 0x000085002d04aa24 */ /* 0x004fc600078e02ff */
[----:B------:R2:W-:Y:S04]  /*b880*/  STS [R2+0x1200], R9 ;  /* 0x0012000902007388 */ /* 0x0005e80000000800 */
[----:B------:R-:W-:Y:S04]  /*b890*/  STS [R0+0x1000], R6 ;  /* 0x0010000600007388 */ /* 0x000fe80000000800 */
[----:B------:R1:W-:Y:S04]  /*b8a0*/  STS [R0+0x1200], R5 ;  /* 0x0012000500007388 */ /* 0x0003e80000000800 */
[----:B------:R-:W-:Y:S06]  /*b8b0*/  BAR.SYNC.DEFER_BLOCKING 0x0 ;  /* 0x0000000000007b1d */ /* 0x000fec0000010000 */
[----:B------:R-:W1:Y:S01]  /*b8c0*/  S2R R19, SR_CTAID.Z ;  /* 0x0000000000137919 */ /* 0x000e620000002700 */
[----:B---3--:R-:W3:Y:S01]  /*b8d0*/  @P6 MUFU.LG2 R7, R23 ;  /* 0x0000001700076308 */ /* 0x008ee20000000c00 */
[----:B--2---:R-:W-:-:S02]  /*b8e0*/  @!P2 SEL R2, R4, R29, !P0 ;  /* 0x0000001d0402a207 */ /* 0x004fc40004000000 */
[----:B------:R-:W2:Y:S01]  /*b8f0*/  S2R R9, SR_CTAID.X ;  /* 0x0000000000097919 */ /* 0x000ea20000002500 */
[----:B------:R-:W-:-:S03]  /*b900*/  @!P0 SHF.R.S32.HI R4, RZ, 0x1f, R45 ;  /* 0x0000001fff048819 */ /* 0x000fc6000001142d */
[----:B------:R2:W3:Y:S04]  /*b910*/  LDS.128 R28, [R198] ;  /* 0x00000000c61c7984 */ /* 0x0004e80000000c00 */
[----:B------:R2:W4:Y:S04]  /*b920*/  LDS.128 R32, [R198+0x800] ;  /* 0x00080000c6207984 */ /* 0x0005280000000c00 */
[----:B------:R2:W4:Y:S04]  /*b930*/  LDS.128 R40, [R198+0x1000] ;  /* 0x00100000c6287984 */ /* 0x0005280000000c00 */
[----:B------:R-:W4:Y:S01]  /*b940*/  LDS.128 R196, [R198+0x1800] ;  /* 0x00180000c6c47984 */ /* 0x000f220000000c00 */
[----:B------:R-:W-:Y:S01]  /*b950*/  @!P0 IMAD.WIDE.U32 R10, R45, c[0x0][0x1e0], RZ ;  /* 0x000078002d0a8a25 */ /* 0x000fe200078e00ff */
[----:B-1----:R-:W-:-:S03]  /*b960*/  @P1 MOV R0, 0x1 ;  /* 0x0000000100001802 */ /* 0x002fc60000000f00 */
[----:B------:R-:W-:Y:S01]  /*b970*/  @!P1 IMAD R0, R12, c[0x0][0x1c0], RZ ;  /* 0x000070000c009a24 */ /* 0x000fe200078e02ff */
[----:B------:R-:W-:Y:S01]  /*b980*/  @!P0 MOV R39, R10 ;  /* 0x0000000a00278202 */ /* 0x000fe20000000f00 */
[----:B------:R-:W-:Y:S01]  /*b990*/  @!P0 IMAD R4, R4, c[0x0][0x1e0], RZ ;  /* 0x0000780004048a24 */ /* 0x000fe200078e02ff */
[----:B------:R-:W1:Y:S01]  /*b9a0*/  @P3 MUFU.LG2 R10, R26 ;  /* 0x0000001a000a3308 */ /* 0x000e620000000c00 */
[C---:B------:R-:W-:Y:S02]  /*b9b0*/  IMAD R0, R45.reuse, R0, RZ ;  /* 0x000000002d007224 */ /* 0x040fe400078e02ff */
[----:B------:R-:W-:Y:S01]  /*b9c0*/  @P1 IMAD.MOV.U32 R6, RZ, RZ, c[0x0][0x210] ;  /* 0x00008400ff061624 */ /* 0x000fe200078e00ff */
[----:B------:R-:W-:Y:S01]  /*b9d0*/  @!P1 MOV R6, 0x1 ;  /* 0x0000000100069802 */ /* 0x000fe20000000f00 */
[----:B------:R-:W-:-:S03]  /*b9e0*/  @!P0 IMAD R8, R45, c[0x0][0x1e4], R4 ;  /* 0x000079002d088a24 */ /* 0x000fc600078e0204 */
[----:B------:R-:W1:Y:S01]  /*b9f0*/  @P5 MUFU.LG2 R14, R25 ;  /* 0x00000019000e5308 */ /* 0x000e620000000c00 */
[----:B------:R-:W-:Y:S01]  /*ba00*/  CS2R R4, SRZ ;  /* 0x0000000000047805 */ /* 0x000fe2000001ff00 */
[----:B------:R-:W-:Y:S02]  /*ba10*/  SEL R0, R0, RZ, P2 ;  /* 0x000000ff00007207 */ /* 0x000fe40001000000 */
[----:B------:R-:W-:-:S04]  /*ba20*/  @!P2 SHF.R.S32.HI R5, RZ, 0x1f, R2 ;  /* 0x0000001fff05a819 */ /* 0x000fc80000011402 */
[----:B------:R-:W1:Y:S01]  /*ba30*/  @P4 MUFU.LG2 R13, R24 ;  /* 0x00000018000d4308 */ /* 0x000e620000000c00 */
[----:B------:R-:W-:Y:S01]  /*ba40*/  @!P2 MOV R4, R2 ;  /* 0x000000020004a202 */ /* 0x000fe20000000f00 */
[----:B--2---:R-:W-:Y:S02]  /*ba50*/  IMAD R2, R9, R6, RZ ;  /* 0x0000000609027224 */ /* 0x004fe400078e02ff */
[----:B------:R-:W-:Y:S02]  /*ba60*/  IMAD R0, R19, R12, R0 ;  /* 0x0000000c13007224 */ /* 0x000fe400078e0200 */
[----:B---3--:R-:W-:Y:S01]  /*ba70*/  @P6 FMUL.FTZ R7, R7, 0.69314718246459960938 ;  /* 0x3f31721807076820 */ /* 0x008fe20000410000 */
[----:B------:R-:W-:Y:S01]  /*ba80*/  SHF.L.U32 R9, R2, 0x7, RZ ;  /* 0x0000000702097819 */ /* 0x000fe200000006ff */
[----:B------:R-:W-:Y:S01]  /*ba90*/  @!P0 IMAD.IADD R44, R11, 0x1, R8 ;  /* 0x000000010b2c8824 */ /* 0x000fe200078e0208 */
[----:B------:R-:W-:Y:S01]  /*baa0*/  MOV R18, 0x7f800000 ;  /* 0x7f80000000127802 */ /* 0x000fe20000000f00 */
[----:B-1----:R-:W-:Y:S01]  /*bab0*/  @P3 FMUL.FTZ R2, R10, 0.69314718246459960938 ;  /* 0x3f3172180a023820 */ /* 0x002fe20000410000 */
[--C-:B------:R-:W-:Y:S01]  /*bac0*/  IADD3 R10, P1, P0, R9, R4, R0.reuse ;  /* 0x00000004090a7210 */ /* 0x100fe2000783e000 */
[----:B------:R-:W-:Y:S01]  /*bad0*/  @P6 FFMA.FTZ R18, R38, c[0x0][0x238], R7 ;  /* 0x00008e0026126a23 */ /* 0x000fe20000010007 */
[----:B------:R-:W-:Y:S01]  /*bae0*/  SHF.R.S32.HI R4, RZ, 0x1f, R9 ;  /* 0x0000001fff047819 */ /* 0x000fe20000011409 */
[----:B------:R-:W-:Y:S01]  /*baf0*/  @P5 FMUL.FTZ R8, R14, 0.69314718246459960938 ;  /* 0x3f3172180e085820 */ /* 0x000fe20000410000 */
[----:B------:R-:W-:Y:S01]  /*bb00*/  SHF.R.S32.HI R0, RZ, 0x1f, R0 ;  /* 0x0000001fff007819 */ /* 0x000fe20000011400 */
[----:B------:R-:W-:Y:S01]  /*bb10*/  @P4 FMUL.FTZ R7, R13, 0.69314718246459960938 ;  /* 0x3f3172180d074820 */ /* 0x000fe20000410000 */
[----:B------:R-:W-:Y:S01]  /*bb20*/  BSSY B0, `(.L_x_321) ;  /* 0x0000031000007945 */ /* 0x000fe20003800000 */
[----:B------:R-:W-:Y:S01]  /*bb30*/  MOV R17, 0x7f800000 ;  /* 0x7f80000000117802 */ /* 0x000fe20000000f00 */
[----:B------:R-:W-:Y:S01]  /*bb40*/  IMAD.MOV.U32 R15, RZ, RZ, 0x7f800000 ;  /* 0x7f800000ff0f7424 */ /* 0x000fe200078e00ff */
[----:B------:R-:W-:Y:S01]  /*bb50*/  MOV R16, 0x7f800000 ;  /* 0x7f80000000107802 */ /* 0x000fe20000000f00 */
[----:B------:R-:W-:Y:S01]  /*bb60*/  @P5 FFMA.FTZ R17, R37, c[0x0][0x238], R8 ;  /* 0x00008e0025115a23 */ /* 0x000fe20000010008 */
[----:B------:R-:W-:Y:S01]  /*bb70*/  IADD3.X R11, R4, R5, R0, P1, P0 ;  /* 0x00000005040b7210 */ /* 0x000fe20000fe0400 */
[----:B------:R-:W-:-:S02]  /*bb80*/  @P4 FFMA.FTZ R15, R36, c[0x0][0x238], R7 ;  /* 0x00008e00240f4a23 */ /* 0x000fc40000010007 */
[----:B------:R-:W-:Y:S01]  /*bb90*/  @P3 FFMA.FTZ R16, R3, c[0x0][0x238], R2 ;  /* 0x00008e0003103a23 */ /* 0x000fe20000010002 */
[----:B----4-:R-:W-:-:S13]  /*bba0*/  LOP3.LUT P2, RZ, R21, 0x3, RZ, 0xc0, !PT ;  /* 0x0000000315ff7812 */ /* 0x010fda000784c0ff */
        /* <DEDUP_REMOVED lines=40> */
.L_x_322:
[----:B------:R-:W-:Y:S05]  /*be30*/  BSYNC B0 ;  /* 0x0000000000007941 */ /* 0x000fea0003800000 */
.L_x_321:
[----:B-1----:R-:W2:Y:S04]  /*be40*/  LDL.LU.64 R8, [R1+0x48] ;  /* 0x0000480001087983 */ /* 0x002ea80000300a00 */
[----:B------:R-:W3:Y:S04]  /*be50*/  LDL.LU.64 R4, [R1+0x28] ;  /* 0x0000280001047983 */ /* 0x000ee80000300a00 */
[----:B------:R1:W5:Y:S01]  /*be60*/  LDL.64 R10, [R1+0x38] ;  /* 0x00003800010a7983 */ /* 0x0003620000100a00 */
[----:B------:R-:W-:Y:S01]  /*be70*/  SHF.R.S32.HI R0, RZ, 0x1f, R19 ;  /* 0x0000001fff007819 */ /* 0x000fe20000011413 */
[----:B------:R-:W-:Y:S04]  /*be80*/  BSSY B0, `(.L_x_323) ;  /* 0x0000011000007945 */ /* 0x000fe80003800000 */
[----:B------:R-:W-:-:S04]  /*be90*/  IMAD R0, R0, c[0x0][0x1f0], RZ ;  /* 0x00007c0000007a24 */ /* 0x000fc800078e02ff */
[----:B------:R-:W-:Y:S01]  /*bea0*/  IMAD R0, R19, c[0x0][0x1f4], R0 ;  /* 0x00007d0013007a24 */ /* 0x000fe200078e0200 */
[----:B--2---:R-:W-:-:S04]  /*beb0*/  IADD3 R2, P0, R8, R39, RZ ;  /* 0x0000002708027210 */ /* 0x004fc80007f1e0ff */
[----:B------:R-:W-:Y:S02]  /*bec0*/  IADD3.X R3, R9, R44, RZ, P0, !PT ;  /* 0x0000002c09037210 */ /* 0x000fe400007fe4ff */
[----:B---3-5:R-:W-:-:S03]  /*bed0*/  ISETP.GE.AND P0, PT, R4, R20, PT ;  /* 0x000000140400720c */ /* 0x028fc60003f06270 */
        /* <DEDUP_REMOVED lines=11> */
.L_x_324:
[----:B-1----:R-:W-:Y:S05]  /*bf90*/  BSYNC B0 ;  /* 0x0000000000007941 */ /* 0x002fea0003800000 */
.L_x_323:
        /* <DEDUP_REMOVED lines=15> */
.L_x_326:
[----:B------:R-:W-:Y:S05]  /*c090*/  BSYNC B0 ;  /* 0x0000000000007941 */ /* 0x000fea0003800000 */
.L_x_325:
        /* <DEDUP_REMOVED lines=15> */
.L_x_328:
[----:B------:R-:W-:Y:S05]  /*c190*/  BSYNC B0 ;  /* 0x0000000000007941 */ /* 0x000fea0003800000 */
.L_x_327:
        /* <DEDUP_REMOVED lines=13> */
[----:B------:R-:W-:Y:S01]  /*c270*/  STG.E.128 [R2.64], R196 ;  /* 0x000000c402007986 */ /* 0x000fe2000c101d08 */
[----:B------:R-:W-:Y:S05]  /*c280*/  EXIT ;  /* 0x000000000000794d */ /* 0x000fea0003800000 */
.L_x_313:
[----:B------:R-:W2:Y:S01]  /*c290*/  LDL.LU R16, [R1+0x34] ;  /* 0x0000340001107983 */ /* 0x000ea20000300800 */
[----:B-1----:R-:W1:Y:S01]  /*c2a0*/  LDC.U8 R4, c[0x0][0x329] ;  /* 0x0000ca40ff047b82 */ /* 0x002e620000000000 */
[----:B------:R-:W-:Y:S01]  /*c2b0*/  SHF.R.S32.HI R10, RZ, 0x1f, R111 ;  /* 0x0000001fff0a7819 */ /* 0x000fe2000001146f */
[----:B------:R-:W-:Y:S01]  /*c2c0*/  IMAD.IADD R15, R15, 0x1, -R13 ;  /* 0x000000010f0f7824 */ /* 0x000fe200078e0a0d */
[----:B------:R-:W-:Y:S02]  /*c2d0*/  BSSY B0, `(.L_x_329) ;  /* 0x000003c000007945 */ /* 0x000fe40003800000 */
[----:B------:R-:W-:-:S03]  /*c2e0*/  LEA.HI R10, R10, R111, RZ, 0x2 ;  /* 0x0000006f0a0a7211 */ /* 0x000fc600078f10ff */
[----:B------:R-:W3:Y:S01]  /*c2f0*/  LDC.U8 R0, c[0x0][0x328] ;  /* 0x0000ca00ff007b82 */ /* 0x000ee20000000000 */
[----:B-1----:R-:W-:Y:S02]  /*c300*/  ISETP.NE.AND P1, PT, R4, RZ, PT ;  /* 0x000000ff0400720c */ /* 0x002fe40003f25270 */
[----:B---3--:R-:W-:-:S04]  /*c310*/  ISETP.NE.AND P3, PT, R0, RZ, PT ;  /* 0x000000ff0000720c */ /* 0x008fc80003f65270 */
[----:B------:R-:W-:-:S07]  /*c320*/  ISETP.NE.OR P2, PT, R4, RZ, !P3 ;  /* 0x000000ff0400720c */ /* 0x000fce0005f45670 */
[----:B------:R-:W-:Y:S01]  /*c330*/  @P1 IMAD.MOV.U32 R9, RZ, RZ, c[0x0][0x210] ;  /* 0x00008400ff091624 */ /* 0x000fe200078e00ff */
[----:B------:R-:W-:Y:S01]  /*c340*/  LOP3.LUT R4, R10, 0x1ffffffc, RZ, 0xc0, !PT ;  /* 0x1ffffffc0a047812 */ /* 0x000fe200078ec0ff */
[----:B------:R-:W-:Y:S02]  /*c350*/  @!P1 IMAD.MOV.U32 R8, RZ, RZ, c[0x0][0x214] ;  /* 0x00008500ff089624 */ /* 0x000fe400078e00ff */
[----:B------:R-:W-:Y:S02]  /*c360*/  @P1 IMAD R9, R9, c[0x0][0x214], RZ ;  /* 0x0000850009091a24 */ /* 0x000fe400078e02ff */
[----:B------:R-:W-:Y:S01]  /*c370*/  @P1 IMAD.MOV.U32 R17, RZ, RZ, c[0x0][0x210] ;  /* 0x00008400ff111624 */ /* 0x000fe200078e00ff */
[----:B------:R-:W-:Y:S02]  /*c380*/  @!P1 SEL R9, R8, c[0x0][0x234], !P3 ;  /* 0x00008d0008099a07 */ /* 0x000fe40005800000 */
[----:B------:R-:W-:-:S05]  /*c390*/  @!P1 MOV R17, 0x1 ;  /* 0x0000000100119802 */ /* 0x000fca0000000f00 */
[----:B------:R-:W-:Y:S01]  /*c3a0*/  IMAD R8, R13, R17, RZ ;  /* 0x000000110d087224 */ /* 0x000fe200078e02ff */
[C---:B--2---:R-:W-:Y:S02]  /*c3b0*/  ISETP.NE.AND P4, PT, R16.reuse, -0x1, PT ;  /* 0xffffffff1000780c */ /* 0x044fe40003f85270 */
[----:B------:R-:W-:-:S11]  /*c3c0*/  ISETP.NE.OR P0, PT, R16, -0x1, P2 ;  /* 0xffffffff1000780c */ /* 0x000fd60001705670 */
[----:B------:R-:W-:Y:S01]  /*c3d0*/  @P4 IMAD.WIDE.U32 R2, R16, c[0x0][0x1e8], RZ ;  /* 0x00007a0010024a25 */ /* 0x000fe200078e00ff */
[----:B------:R-:W-:-:S03]  /*c3e0*/  @!P4 SHF.R.S32.HI R0, RZ, 0x1f, R12 ;  /* 0x0000001fff00c819 */ /* 0x000fc6000001140c */
[----:B------:R-:W-:Y:S02]  /*c3f0*/  @P4 IMAD R5, R16, c[0x0][0x1ec], R3 ;  /* 0x00007b0010054a24 */ /* 0x000fe400078e0203 */
[----:B------:R-:W-:Y:S02]  /*c400*/  @!P4 IMAD R3, R0, c[0x0][0x1e0], RZ ;  /* 0x000078000003ca24 */ /* 0x000fe400078e02ff */
[----:B------:R-:W-:-:S04]  /*c410*/  @!P4 IMAD.WIDE.U32 R6, R12, c[0x0][0x1e0], RZ ;  /* 0x000078000c06ca25 */ /* 0x000fc800078e00ff */
[----:B------:R-:W-:Y:S01]  /*c420*/  IMAD.IADD R0, R111, 0x1, -R4 ;  /* 0x000000016f007824 */ /* 0x000fe200078e0a04 */
[----:B------:R-:W-:Y:S01]  /*c430*/  @!P4 MOV R2, R6 ;  /* 0x000000060002c202 */ /* 0x000fe20000000f00 */
[----:B------:R-:W-:Y:S02]  /*c440*/  @!P4 IMAD R3, R12, c[0x0][0x1e4], R3 ;  /* 0x000079000c03ca24 */ /* 0x000fe400078e0203 */
[----:B------:R-:W-:Y:S02]  /*c450*/  IMAD.SHL.U32 R0, R0, 0x8, RZ ;  /* 0x0000000800007824 */ /* 0x000fe400078e00ff */
[----:B------:R-:W-:Y:S01]  /*c460*/  @P1 IMAD.MOV.U32 R4, RZ, RZ, 0x1 ;  /* 0x00000001ff041424 */ /* 0x000fe200078e00ff */
[----:B------:R-:W-:Y:S01]  /*c470*/  @!P4 IADD3 R5, R7, R3, RZ ;  /* 0x000000030705c210 */ /* 0x000fe20007ffe0ff */
[----:B------:R-:W-:Y:S01]  /*c480*/  @!P1 IMAD R4, R9, c[0x0][0x1c0], RZ ;  /* 0x0000700009049a24 */ /* 0x000fe200078e02ff */
[----:B------:R-:W-:Y:S01]  /*c490*/  IADD3 R2, P3, R0, R2, RZ ;  /* 0x0000000200027210 */ /* 0x000fe20007f7e0ff */
[----:B------:R-:W-:Y:S01]  /*c4a0*/  @!P0 IMAD R16, R12, c[0x0][0x214], RZ ;  /* 0x000085000c108a24 */ /* 0x000fe200078e02ff */
[----:B------:R-:W-:-:S02]  /*c4b0*/  CS2R R6, SRZ ;  /* 0x0000000000067805 */ /* 0x000fc4000001ff00 */
[----:B------:R-:W-:Y:S01]  /*c4c0*/  LEA.HI.X.SX32 R3, R0, R5, 0x1, P3 ;  /* 0x0000000500037211 */ /* 0x000fe200018f0eff */
[----:B------:R-:W-:Y:S01]  /*c4d0*/  IMAD R0, R12, R4, RZ ;  /* 0x000000040c007224 */ /* 0x000fe200078e02ff */
[----:B------:R-:W-:Y:S01]  /*c4e0*/  SHF.R.S32.HI R4, RZ, 0x2, R10 ;  /* 0x00000002ff047819 */ /* 0x000fe2000001140a */
[--C-:B------:R-:W-:Y:S01]  /*c4f0*/  @!P2 IMAD.MOV.U32 R6, RZ, RZ, R16.reuse ;  /* 0x000000ffff06a224 */ /* 0x100fe200078e0010 */
[----:B------:R-:W-:Y:S01]  /*c500*/  @!P2 SHF.R.S32.HI R7, RZ, 0x1f, R16 ;  /* 0x0000001fff07a819 */ /* 0x000fe20000011410 */
[----:B------:R1:W-:Y:S01]  /*c510*/  @!P0 STL [R1+0x34], R16 ;  /* 0x0000341001008387 */ /* 0x0003e20000100800 */
[----:B------:R-:W-:Y:S01]  /*c520*/  SEL R0, R0, RZ, P2 ;  /* 0x000000ff00007207 */ /* 0x000fe20001000000 */
[----:B------:R-:W-:Y:S01]  /*c530*/  IMAD.WIDE.U32 R10, R14, c[0x0][0x1f0], R2 ;  /* 0x00007c000e0a7a25 */ /* 0x000fe200078e0002 */
[----:B------:R-:W-:Y:S02]  /*c540*/  ISETP.GE.AND P2, PT, R4, R15, PT ;  /* 0x0000000f0400720c */ /* 0x000fe40003f46270 */
[----:B------:R-:W-:Y:S01]  /*c550*/  SHF.R.S32.HI R5, RZ, 0x1f, R14 ;  /* 0x0000001fff057819 */ /* 0x000fe2000001140e */
[----:B------:R-:W-:Y:S01]  /*c560*/  IMAD R0, R14, R9, R0 ;  /* 0x000000090e007224 */ /* 0x000fe200078e0200 */
[----:B------:R-:W-:-:S03]  /*c570*/  SHF.R.S32.HI R9, RZ, 0x1f, R8 ;  /* 0x0000001fff097819 */ /* 0x000fc60000011408 */
[----:B------:R-:W-:Y:S01]  /*c580*/  IMAD R12, R5, c[0x0][0x1f0], RZ ;  /* 0x00007c00050c7a24 */ /* 0x000fe200078e02ff */
[----:B------:R-:W-:Y:S02]  /*c590*/  SHF.R.S32.HI R5, RZ, 0x1f, R4 ;  /* 0x0000001fff057819 */ /* 0x000fe40000011404 */
[----:B------:R-:W-:Y:S01]  /*c5a0*/  IADD3 R19, P1, P0, R8, R6, R0 ;  /* 0x0000000608137210 */ /* 0x000fe2000783e000 */
[----:B------:R-:W-:Y:S01]  /*c5b0*/  IMAD R12, R14, c[0x0][0x1f4], R12 ;  /* 0x00007d000e0c7a24 */ /* 0x000fe200078e020c */
[----:B------:R-:W-:Y:S01]  /*c5c0*/  SHF.R.S32.HI R0, RZ, 0x1f, R0 ;  /* 0x0000001fff007819 */ /* 0x000fe20000011400 */
[----:B------:R-:W-:-:S03]  /*c5d0*/  IMAD.WIDE R2, R18, 0x80, R4 ;  /* 0x0000008012027825 */ /* 0x000fc600078e0204 */
        /* <DEDUP_REMOVED lines=11> */
.L_x_330:
[----:B------:R-:W-:Y:S05]  /*c690*/  BSYNC B0 ;  /* 0x0000000000007941 */ /* 0x000fea0003800000 */
.L_x_329:
[----:B-1----:R-:W-:Y:S01]  /*c6a0*/  IADD3 R16, R4, 0x20, RZ ;  /* 0x0000002004107810 */ /* 0x002fe20007ffe0ff */
[----:B------:R-:W-:Y:S03]  /*c6b0*/  BSSY B0, `(.L_x_331) ;  /* 0x000000e000007945 */ /* 0x000fe60003800000 */
[----:B------:R-:W-:-:S13]  /*c6c0*/  ISETP.GE.AND P0, PT, R16, R15, PT ;  /* 0x0000000f1000720c */ /* 0x000fda0003f06270 */
[----:B------:R-:W-:Y:S05]  /*c6d0*/  @P0 BRA `(.L_x_332) ;  /* 0x000000b000000947 */ /* 0x000fea0003800000 */
[----:B------:R-:W-:Y:S02]  /*c6e0*/  IADD3 R0, P0, R2, 0x20, RZ ;  /* 0x0000002002007810 */ /* 0x000fe40007f1e0ff */
[----:B------:R-:W-:-:S03]  /*c6f0*/  MOV R9, R7 ;  /* 0x0000000700097202 */ /* 0x000fc60000000f00 */
[----:B------:R-:W-:-:S04]  /*c700*/  IMAD.X R8, RZ, RZ, R3, P0 ;  /* 0x000000ffff087224 */ /* 0x000fc800000e0603 */
[----:B--2---:R-:W-:Y:S02]  /*c710*/  IMAD R12, R8, c[0x0][0x1e8], RZ ;  /* 0x00007a00080c7a24 */ /* 0x004fe400078e02ff */
[----:B------:R-:W-:-:S04]  /*c720*/  IMAD.MOV.U32 R8, RZ, RZ, R10 ;  /* 0x000000ffff087224 */ /* 0x000fc800078e000a */
[----:B------:R-:W-:-:S04]  /*c730*/  IMAD.WIDE.U32 R8, R0, c[0x0][0x1e8], R8 ;  /* 0x00007a0000087a25 */ /* 0x000fc800078e0008 */
[----:B------:R-:W-:Y:S01]  /*c740*/  IMAD R0, R0, c[0x0][0x1ec], R12 ;  /* 0x00007b0000007a24 */ /* 0x000fe200078e020c */
[----:B------:R-:W-:-:S04]  /*c750*/  LEA R12, P0, R8, c[0x0][0x1d0], 0x1 ;  /* 0x00007400080c7a11 */ /* 0x000fc800078008ff */
[----:B------:R-:W-:-:S04]  /*c760*/  IADD3 R0, R0, R9, RZ ;  /* 0x0000000900007210 */ /* 0x000fc80007ffe0ff */
[----:B------:R-:W-:-:S05]  /*c770*/  LEA.HI.X R13, R8, c[0x0][0x1d4], R0, 0x1, P0 ;  /* 0x00007500080d7a11 */ /* 0x000fca00000f0c00 */
[----:B------:R1:W-:Y:S02]  /*c780*/  STG.E.128 [R12.64], RZ ;  /* 0x000000ff0c007986 */ /* 0x0003e4000c101d08 */
.L_x_332:
[----:B------:R-:W-:Y:S05]  /*c790*/  BSYNC B0 ;  /* 0x0000000000007941 */ /* 0x000fea0003800000 */
.L_x_331:
[----:B------:R-:W-:Y:S01]  /*c7a0*/  IADD3 R14, R4, 0x40, RZ ;  /* 0x00000040040e7810 */ /* 0x000fe20007ffe0ff */
[----:B------:R-:W-:Y:S03]  /*c7b0*/  BSSY B0, `(.L_x_333) ;  /* 0x000000e000007945 */ /* 0x000fe60003800000 */
[----:B------:R-:W-:-:S13]  /*c7c0*/  ISETP.GE.AND P0, PT, R14, R15, PT ;  /* 0x0000000f0e00720c */ /* 0x000fda0003f06270 */
[----:B------:R-:W-:Y:S05]  /*c7d0*/  @P0 BRA `(.L_x_334) ;  /* 0x000000b000000947 */ /* 0x000fea0003800000 */
[----:B------:R-:W-:Y:S02]  /*c7e0*/  IADD3 R0, P0, R2, 0x40, RZ ;  /* 0x0000004002007810 */ /* 0x000fe40007f1e0ff */
[----:B------:R-:W-:-:S03]  /*c7f0*/  MOV R9, R7 ;  /* 0x0000000700097202 */ /* 0x000fc60000000f00 */
[----:B------:R-:W-:-:S04]  /*c800*/  IMAD.X R8, RZ, RZ, R3, P0 ;  /* 0x000000ffff087224 */ /* 0x000fc800000e0603 */
[----:B-12---:R-:W-:Y:S02]  /*c810*/  IMAD R12, R8, c[0x0][0x1e8], RZ ;  /* 0x00007a00080c7a24 */ /* 0x006fe400078e02ff */
[----:B------:R-:W-:-:S04]  /*c820*/  IMAD.MOV.U32 R8, RZ, RZ, R10 ;  /* 0x000000ffff087224 */ /* 0x000fc800078e000a */
[----:B------:R-:W-:-:S04]  /*c830*/  IMAD.WIDE.U32 R8, R0, c[0x0][0x1e8], R8 ;  /* 0x00007a0000087a25 */ /* 0x000fc800078e0008 */
[----:B------:R-:W-:Y:S01]  /*c840*/  IMAD R0, R0, c[0x0][0x1ec], R12 ;  /* 0x00007b0000007a24 */ /* 0x000fe200078e020c */
[----:B------:R-:W-:-:S04]  /*c850*/  LEA R12, P0, R8, c[0x0][0x1d0], 0x1 ;  /* 0x00007400080c7a11 */ /* 0x000fc800078008ff */
[----:B------:R-:W-:-:S04]  /*c860*/  IADD3 R0, R0, R9, RZ ;  /* 0x0000000900007210 */ /* 0x000fc80007ffe0ff */
[----:B------:R-:W-:-:S05]  /*c870*/  LEA.HI.X R13, R8, c[0x0][0x1d4], R0, 0x1, P0 ;  /* 0x00007500080d7a11 */ /* 0x000fca00000f0c00 */
[----:B------:R1:W-:Y:S02]  /*c880*/  STG.E.128 [R12.64], RZ ;  /* 0x000000ff0c007986 */ /* 0x0003e4000c101d08 */
.L_x_334:
[----:B------:R-:W-:Y:S05]  /*c890*/  BSYNC B0 ;  /* 0x0000000000007941 */ /* 0x000fea0003800000 */
.L_x_333:
[----:B-12---:R-:W-:Y:S01]  /*c8a0*/  IADD3 R12, R4, 0x60, RZ ;  /* 0x00000060040c7810 */ /* 0x006fe20007ffe0ff */
        /* <DEDUP_REMOVED lines=13> */
.L_x_336:
[----:B------:R-:W-:Y:S05]  /*c980*/  BSYNC B0 ;  /* 0x0000000000007941 */ /* 0x000fea0003800000 */
.L_x_335:
        /* <DEDUP_REMOVED lines=35> */
.L_x_337:
        /* <DEDUP_REMOVED lines=12> */
.L_x_1132:


//--------------------- .text._ZN5flash16flash_fwd_kernelI23Flash_fwd_kernel_traitsILi32ELi128ELi128ELi4ELb0ELb0EN7cutlass6half_tE19Flash_kernel_traitsILi32ELi128ELi128ELi4ES3_EELb1ELb0ELb0ELb0ELb0ELb0ELb0ELb0EEEvNS_16Flash_fwd_paramsE --------------------------
	.section	.text._ZN5flash16flash_fwd_kernelI23Flash_fwd_kernel_traitsILi32ELi128ELi128ELi4ELb0ELb0EN7cutlass6half_tE19Flash_kernel_traitsILi32ELi128ELi128ELi4ES3_EELb1ELb0ELb0ELb0ELb0ELb0ELb0ELb0EEEvNS_16Flash_fwd_paramsE,"ax",@progbits
	.sectioninfo	@"SHI_REGISTERS=255"
	.align	128
        .global         _ZN5flash16flash_fwd_kernelI23Flash_fwd_kernel_traitsILi32ELi128ELi128ELi4ELb0ELb0EN7cutlass6half_tE19Flash_kernel_traitsILi32ELi128ELi128ELi4ES3_EELb1ELb0ELb0ELb0ELb0ELb0ELb0ELb0EEEvNS_16Flash_fwd_paramsE
        .type           _ZN5flash16flash_fwd_kernelI23Flash_fwd_kernel_traitsILi32ELi128ELi128ELi4ELb0ELb0EN7cutlass6half_tE19Flash_kernel_traitsILi32ELi128ELi128ELi4ES3_EELb1ELb0ELb0ELb0ELb0ELb0ELb0ELb0EEEvNS_16Flash_fwd_paramsE,@function
        .size           _ZN5flash16flash_fwd_kernelI23Flash_fwd_kernel_traitsILi32ELi128ELi128ELi4ELb0ELb0EN7cutlass6half_tE19Flash_kernel_traitsILi32ELi128ELi128ELi4ES3_EELb1ELb0ELb0ELb0ELb0ELb0ELb0ELb0EEEvNS_16Flash_fwd_paramsE,(.L_x_1133 - _ZN5flash16flash_fwd_kernelI23Flash_fwd_kernel_traitsILi32ELi128ELi128ELi4ELb0ELb0EN7cutlass6half_tE19Flash_kernel_traitsILi32ELi128ELi128ELi4ES3_EELb1ELb0ELb0ELb0ELb0ELb0ELb0ELb0EEEvNS_16Flash_fwd_paramsE)
        .other          _ZN5flash16flash_fwd_kernelI23Flash_fwd_kernel_traitsILi32ELi128ELi128ELi4ELb0ELb0EN7cutlass6half_tE19Flash_kernel_traitsILi32ELi128ELi128ELi4ES3_EELb1ELb0ELb0ELb0ELb0ELb0ELb0ELb0EEEvNS_16Flash_fwd_paramsE,@"STO_CUDA_ENTRY STV_DEFAULT"
_ZN5flash16flash_fwd_kernelI23Flash_fwd_kernel_traitsILi32ELi128ELi128ELi4ELb0ELb0EN7cutlass6half_tE19Flash_kernel_traitsILi32ELi128ELi128ELi4ES3_EELb1ELb0ELb0ELb0ELb0ELb0ELb0ELb0EEEvNS_16Flash_fwd_paramsE:
.text._ZN5flash16flash_fwd_kernelI23Flash_fwd_kernel_traitsILi32ELi128ELi128ELi4ELb0ELb0EN7cutlass6half_tE19Flash_kernel_traitsILi32ELi128ELi128ELi4ES3_EELb1ELb0ELb0ELb0ELb0ELb0ELb0ELb0EEEvNS_16Flash_fwd_paramsE:
        /* <DEDUP_REMOVED lines=8> */
[----:B------:R-:W-:-:S08]  /*0080*/  IMAD.MOV.U32 R6, RZ, RZ, c[0x0][0x2f8] ;  /* 0x0000be00ff067624 */ /* 0x000fd000078e00ff */
[----:B------:R1:W2:Y:S01]  /*0090*/  @P1 LDG.E.64 R4, [R2.64] ;  /* 0x0000001202041981 */ /* 0x0002a2000c1e1b00 */
[----:B------:R-:W-:Y:S02]  /*00a0*/  IMAD.MOV.U32 R8, RZ, RZ, c[0x0][0x2fc] ;  /* 0x0000bf00ff087624 */ /* 0x000fe400078e00ff */
[----:B-1----:R-:W-:Y:S02]  /*00b0*/  @P1 IMAD.MOV.U32 R2, RZ, RZ, R6 ;  /* 0x000000ffff021224 */ /* 0x002fe400078e0006 */
[----:B------:R-:W-:-:S06]  /*00c0*/  @P1 IMAD.MOV.U32 R3, RZ, RZ, R8 ;  /* 0x000000ffff031224 */ /* 0x000fcc00078e0008 */
[----:B------:R-:W3:Y:S01]  /*00d0*/  @P1 LDG.E.64 R2, [R2.64] ;  /* 0x0000001202021981 */ /* 0x000ee2000c1e1b00 */
[----:B------:R-:W-:Y:S01]  /*00e0*/  ISETP.NE.U32.AND P3, PT, RZ, c[0x0][0x240], PT ;  /* 0x00009000ff007a0c */ /* 0x000fe20003f65070 */
[----:B------:R-:W1:Y:S01]  /*00f0*/  LDC.U8 R7, c[0x0][0x312] ;  /* 0x0000c480ff077b82 */ /* 0x000e620000000000 */
[----:B------:R-:W-:Y:S01]  /*0100*/  MOV R13, 0x4 ;  /* 0x00000004000d7802 */ /* 0x000fe20000000f00 */
[----:B------:R-:W4:Y:S01]  /*0110*/  S2R R206, SR_CTAID.X ;  /* 0x0000000000ce7919 */ /* 0x000f220000002500 */
[----:B------:R-:W-:Y:S02]  /*0120*/  ISETP.NE.AND.EX P3, PT, RZ, c[0x0][0x244], PT, P3 ;  /* 0x00009100ff007a0c */ /* 0x000fe40003f65330 */
[----:B------:R-:W-:Y:S01]  /*0130*/  MOV R14, 0xffffffff ;  /* 0xffffffff000e7802 */ /* 0x000fe20000000f00 */
[----:B------:R-:W4:Y:S04]  /*0140*/  S2R R18, SR_CTAID.Y ;  /* 0x0000000000127919 */ /* 0x000f280000002600 */
[----:B------:R-:W4:Y:S04]  /*0150*/  S2R R21, SR_CTAID.Z ;  /* 0x0000000000157919 */ /* 0x000f280000002700 */
[----:B------:R-:W4:Y:S01]  /*0160*/  S2R R134, SR_TID.X ;  /* 0x0000000000867919 */ /* 0x000f220000002100 */
[----:B-1----:R-:W-:-:S02]  /*0170*/  ISETP.NE.AND P4, PT, R7, RZ, PT ;  /* 0x000000ff0700720c */ /* 0x002fc40003f85270 */
[----:B----4-:R-:W-:-:S04]  /*0180*/  LOP3.LUT R0, R21, R206, R18, 0xfe, !PT ;  /* 0x000000ce15007212 */ /* 0x010fc800078efe12 */
[----:B------:R-:W-:-:S13]  /*0190*/  LOP3.LUT P2, RZ, R0, R134, RZ, 0xfc, !PT ;  /* 0x0000008600ff7212 */ /* 0x000fda000784fcff */
[----:B------:R-:W-:Y:S02]  /*01a0*/  @!P2 IMAD.MOV.U32 R10, RZ, RZ, c[0x0][0x308] ;  /* 0x0000c200ff0aa624 */ /* 0x000fe400078e00ff */
[----:B------:R-:W-:Y:S01]  /*01b0*/  @!P2 IMAD.MOV.U32 R11, RZ, RZ, c[0x0][0x30c] ;  /* 0x0000c300ff0ba624 */ /* 0x000fe200078e00ff */
[----:B--2---:R1:W2:Y:S08]  /*01c0*/  @P1 R2UR UR20, R4 ;  /* 0x00000000041413c2 */ /* 0x0042b000000e0000 */
[----:B------:R1:W4:Y:S02]  /*01d0*/  @P1 R2UR UR21, R5 ;  /* 0x00000000051513c2 */ /* 0x00032400000e0000 */
[----:B-1----:R-:W-:Y:S01]  /*01e0*/  IMAD.WIDE R4, R18, R13, c[0x0][0x240] ;  /* 0x0000900012047625 */ /* 0x002fe200078e020d */
[----:B---3--:R-:W-:-:S03]  /*01f0*/  @P1 IADD3 R6, P0, R2, c[0x0][0x300], RZ ;  /* 0x0000c00002061a10 */ /* 0x008fc60007f1e0ff */
[----:B--2---:R-:W-:Y:S02]  /*0200*/  IMAD.U32 R2, RZ, RZ, UR20 ;  /* 0x00000014ff027e24 */ /* 0x004fe4000f8e00ff */
[----:B------:R-:W-:Y:S01]  /*0210*/  @P1 IMAD.X R8, RZ, RZ, R3, P0 ;  /* 0x000000ffff081224 */ /* 0x000fe200000e0603 */
[----:B------:R-:W-:Y:S01]  /*0220*/  ISETP.NE.U32.AND P0, PT, RZ, c[0x0][0x250], PT ;  /* 0x00009400ff007a0c */ /* 0x000fe20003f05070 */
[----:B----4-:R-:W-:Y:S01]  /*0230*/  IMAD.U32 R3, RZ, RZ, UR21 ;  /* 0x00000015ff037e24 */ /* 0x010fe2000f8e00ff */
[----:B------:R-:W-:Y:S02]  /*0240*/  ISETP.EQ.U32.AND P1, PT, RZ, c[0x0][0x248], PT ;  /* 0x00009200ff007a0c */ /* 0x000fe40003f22070 */
[----:B------:R-:W-:Y:S02]  /*0250*/  ISETP.NE.AND.EX P0, PT, RZ, c[0x0][0x254], PT, P0 ;  /* 0x00009500ff007a0c */ /* 0x000fe40003f05300 */
[----:B------:R1:W-:Y:S01]  /*0260*/  @!P2 STG.E.64 [R10.64], R2 ;  /* 0x000000020a00a986 */ /* 0x0003e2000c101b12 */
[----:B------:R-:W-:Y:S01]  /*0270*/  SHF.R.S32.HI R24, RZ, 0x1f, R134 ;  /* 0x0000001fff187819 */ /* 0x000fe20000011486 */
[----:B------:R-:W-:Y:S01]  /*0280*/  IMAD.MOV.U32 R7, RZ, RZ, RZ ;  /* 0x000000ffff077224 */ /* 0x000fe200078e00ff */
[----:B------:R-:W-:Y:S01]  /*0290*/  ISETP.EQ.OR.EX P1, PT, RZ, c[0x0][0x24c], !P4, P1 ;  /* 0x00009300ff007a0c */ /* 0x000fe20006722710 */
[----:B-1----:R-:W-:-:S02]  /*02a0*/  @!P2 IMAD.MOV.U32 R2, RZ, RZ, R6 ;  /* 0x000000ffff02a224 */ /* 0x002fc400078e0006 */
[----:B------:R-:W-:-:S05]  /*02b0*/  @!P2 IMAD.MOV.U32 R3, RZ, RZ, R8 ;  /* 0x000000ffff03a224 */ /* 0x000fca00078e0008 */
[----:B------:R1:W-:Y:S04]  /*02c0*/  @!P2 STG.E.64 [R10.64+0x8], R2 ;  /* 0x000008020a00a986 */ /* 0x0003e8000c101b12 */
[----:B------:R2:W3:Y:S04]  /*02d0*/  @P3 LDG.E R14, [R4.64] ;  /* 0x00000012040e3981 */ /* 0x0004e8000c1e1900 */
[----:B--2---:R-:W2:Y:S01]  /*02e0*/  @P3 LDG.E R4, [R4.64+0x4] ;  /* 0x0000041204043981 */ /* 0x004ea2000c1e1900 */
[----:B-1----:R-:W-:Y:S01]  /*02f0*/  @P0 IMAD.WIDE R2, R18, R13, c[0x0][0x250] ;  /* 0x0000940012020625 */ /* 0x002fe200078e020d */
[----:B------:R-:W-:-:S03]  /*0300*/  LEA.HI R17, R24, R134, RZ, 0x5 ;  /* 0x0000008618117211 */ /* 0x000fc600078f28ff */
[C---:B------:R-:W-:Y:S01]  /*0310*/  IMAD R0, R18.reuse, c[0x0][0x1c0], R21 ;  /* 0x0000700012007a24 */ /* 0x040fe200078e0215 */
[----:B------:R1:W5:Y:S01]  /*0320*/  @P0 LDG.E R7, [R2.64] ;  /* 0x0000001202070981 */ /* 0x000362000c1e1900 */
[----:B------:R-:W-:Y:S02]  /*0330*/  IMAD.MOV.U32 R9, RZ, RZ, -0x1 ;  /* 0xffffffffff097424 */ /* 0x000fe400078e00ff */
[----:B------:R-:W-:Y:S01]  /*0340*/  IMAD.WIDE R10, R18, R13, c[0x0][0x248] ;  /* 0x00009200120a7625 */ /* 0x000fe200078e020d */
[----:B------:R-:W-:-:S04]  /*0350*/  SHF.L.U32 R0, R0, 0x5, RZ ;  /* 0x0000000500007819 */ /* 0x000fc800000006ff */
[----:B------:R4:W5:Y:S01]  /*0360*/  @!P1 LDG.E R9, [R10.64] ;  /* 0x000000120a099981 */ /* 0x000962000c1e1900 */
[----:B------:R-:W-:Y:S02]  /*0370*/  ISETP.NE.U32.AND P2, PT, RZ, c[0x0][0x248], PT ;  /* 0x00009200ff007a0c */ /* 0x000fe40003f45070 */
[----:B-1----:R-:W-:-:S05]  /*0380*/  LOP3.LUT R2, R17, 0xffffffe0, RZ, 0xc0, !PT ;  /* 0xffffffe011027812 */ /* 0x002fca00078ec0ff */
[----:B------:R-:W-:-:S05]  /*0390*/  IMAD.IADD R2, R134, 0x1, -R2 ;  /* 0x0000000186027824 */ /* 0x000fca00078e0a02 */
[----:B------:R-:W-:Y:S02]  /*03a0*/  IADD3 R205, P1, P0, R0, R6, R2 ;  /* 0x0000000600cd7210 */ /* 0x000fe4000783e002 */
[----:B------:R-:W-:Y:S02]  /*03b0*/  ISETP.NE.AND.EX P2, PT, RZ, c[0x0][0x24c], PT, P2 ;  /* 0x00009300ff007a0c */ /* 0x000fe40003f45320 */
[----:B------:R-:W-:Y:S02]  /*03c0*/  SHF.R.S32.HI R3, RZ, 0x1f, R0 ;  /* 0x0000001fff037819 */ /* 0x000fe40000011400 */
[----:B------:R-:W-:-:S04]  /*03d0*/  SHF.R.S32.HI R0, RZ, 0x1f, R2 ;  /* 0x0000001fff007819 */ /* 0x000fc80000011402 */
[----:B------:R-:W-:Y:S01]  /*03e0*/  IADD3.X R222, R3, R8, R0, P1, P0 ;  /* 0x0000000803de7210 */ /* 0x000fe20000fe0400 */
[----:B---3--:R4:W-:Y:S04]  /*03f0*/  STL [R1+0x30], R14 ;  /* 0x0000300e01007387 */ /* 0x0089e80000100800 */
[----:B------:R4:W-:Y:S01]  /*0400*/  STL [R1], R205 ;  /* 0x000000cd01007387 */ /* 0x0009e20000100800 */
[----:B--2---:R-:W-:Y:S02]  /*0410*/  @P3 IMAD.IADD R12, R4, 0x1, -R14 ;  /* 0x00000001040c3824 */ /* 0x004fe400078e0a0e */
[----:B------:R-:W-:Y:S01]  /*0420*/  @!P3 IMAD.MOV.U32 R12, RZ, RZ, c[0x0][0x214] ;  /* 0x00008500ff0cb624 */ /* 0x000fe200078e00ff */
[----:B------:R-:W-:Y:S05]  /*0430*/  @!P2 BRA `(.L_x_338) ;  /* 0x000000400000a947 */ /* 0x000fea0003800000 */
[----:B------:R-:W2:Y:S02]  /*0440*/  @P4 LDG.E R0, [R10.64+0x4] ;  /* 0x000004120a004981 */ /* 0x000ea4000c1e1900 */
[----:B--2--5:R-:W-:-:S06]  /*0450*/  @P4 IADD3 R0, R0, -R9, RZ ;  /* 0x8000000900004210 */ /* 0x024fcc0007ffe0ff */
[----:B------:R1:W5:Y:S01]  /*0460*/  @!P4 LDG.E R0, [R10.64] ;  /* 0x000000120a00c981 */ /* 0x000362000c1e1900 */
[----:B------:R-:W-:Y:S05]  /*0470*/  BRA `(.L_x_339) ;  /* 0x0000001000007947 */ /* 0x000fea0003800000 */
.L_x_338:
[----:B------:R-:W-:Y:S02]  /*0480*/  MOV R0, c[0x0][0x218] ;  /* 0x0000860000007a02 */ /* 0x000fe40000000f00 */
.L_x_339:
        /* <DEDUP_REMOVED lines=17> */
[----:B------:R-:W-:Y:S01]  /*05a0*/  ISETP.NE.AND P1, PT, R14, -0x1, PT ;  /* 0xffffffff0e00780c */ /* 0x000fe20003f25270 */
[----:B------:R-:W2:Y:S01]  /*05b0*/  LDC.U8 R172, c[0x0][0x2d8] ;  /* 0x0000b600ffac7b82 */ /* 0x000ea20000000000 */
[----:B------:R-:W-:-:S11]  /*05c0*/  ISETP.NE.AND P0, PT, R9, -0x1, PT ;  /* 0xffffffff0900780c */ /* 0x000fd60003f05270 */
[----:B------:R-:W-:Y:S01]  /*05d0*/  @!P1 SHF.R.S32.HI R4, RZ, 0x1f, R18 ;  /* 0x0000001fff049819 */ /* 0x000fe20000011412 */
[----:B------:R-:W-:Y:S01]  /*05e0*/  @P1 IMAD.WIDE.U32 R2, R14, c[0x0][0x190], RZ ;  /* 0x000064000e021a25 */ /* 0x000fe200078e00ff */
[----:B------:R-:W-:-:S03]  /*05f0*/  @P0 IADD3 R0, R7, R9, RZ ;  /* 0x0000000907000210 */ /* 0x000fc60007ffe0ff */
[----:B------:R-:W-:Y:S01]  /*0600*/  @!P1 IMAD R6, R4, c[0x0][0x178], RZ ;  /* 0x00005e0004069a24 */ /* 0x000fe200078e02ff */
[----:B------:R-:W-:Y:S01]  /*0610*/  @P1 MOV R8, R2 ;  /* 0x0000000200081202 */ /* 0x000fe20000000f00 */
[----:B-1--4-:R-:W-:Y:S02]  /*0620*/  @P1 IMAD R10, R14, c[0x0][0x194], R3 ;  /* 0x000065000e0a1a24 */ /* 0x012fe400078e0203 */
        /* <DEDUP_REMOVED lines=8> */
[----:B--2---:R-:W-:Y:S01]  /*06b0*/  SHF.R.S32.HI R0, RZ, 0x1f, R7 ;  /* 0x0000001fff007819 */ /* 0x004fe20000011407 */
        /* <DEDUP_REMOVED lines=10> */
.L_x_341:
[----:B--2---:R-:W-:Y:S02]  /*0760*/  IABS R4, c[0x0][0x1c8] ;  /* 0x0000720000047a13 */ /* 0x004fe40000000000 */
[----:B------:R-:W-:Y:S02]  /*0770*/  IABS R5, R21 ;  /* 0x0000001500057213 */ /* 0x000fe40000000000 */
[----:B------:R-:W1:Y:S01]  /*0780*/  I2F.RP R2, R4 ;  /* 0x0000000400027306 */ /* 0x000e620000209400 */
[----:B------:R-:W-:-:S07]  /*0790*/  SHF.R.S32.HI R6, RZ, 0x1f, R21 ;  /* 0x0000001fff067819 */ /* 0x000fce0000011415 */
[----:B-1----:R-:W1:Y:S02]  /*07a0*/  MUFU.RCP R2, R2 ;  /* 0x0000000200027308 */ /* 0x002e640000001000 */
[----:B-1----:R-:W-:-:S06]  /*07b0*/  IADD3 R2, R2, 0xffffffe, RZ ;  /* 0x0ffffffe02027810 */ /* 0x002fcc0007ffe0ff */
[----:B------:R-:W1:Y:S02]  /*07c0*/  F2I.FTZ.U32.TRUNC.NTZ R3, R2 ;  /* 0x0000000200037305 */ /* 0x000e64000021f000 */
[----:B-1----:R-:W-:Y:S02]  /*07d0*/  IMAD.MOV R0, RZ, RZ, -R3 ;  /* 0x000000ffff007224 */ /* 0x002fe400078e0a03 */
[----:B------:R-:W-:Y:S02]  /*07e0*/  IMAD.MOV.U32 R2, RZ, RZ, RZ ;  /* 0x000000ffff027224 */ /* 0x000fe400078e00ff */
[----:B------:R-:W-:-:S04]  /*07f0*/  IMAD R0, R0, R4, RZ ;  /* 0x0000000400007224 */ /* 0x000fc800078e02ff */
        /* <DEDUP_REMOVED lines=32> */
.L_x_342:
[-C--:B------:R-:W-:Y:S01]  /*0a00*/  LEA.HI R3, R24, R134.reuse, RZ, 0x2 ;  /* 0x0000008618037211 */ /* 0x080fe200078f10ff */
[----:B------:R-:W-:Y:S01]  /*0a10*/  IMAD.IADD R27, R12, 0x1, -R13 ;  /* 0x000000010c1b7824 */ /* 0x000fe200078e0a0d */
[----:B------:R-:W-:Y:S01]  /*0a20*/  LEA.HI R26, R24, R134, RZ, 0x3 ;  /* 0x00000086181a7211 */ /* 0x000fe200078f18ff */
[----:B------:R-:W-:Y:S01]  /*0a30*/  IMAD R6, R6, c[0x0][0x1a8], RZ ;  /* 0x00006a0006067a24 */ /* 0x000fe200078e02ff */
[----:B------:R-:W-:Y:S01]  /*0a40*/  LOP3.LUT R2, R3, 0xfffffffc, RZ, 0xc0, !PT ;  /* 0xfffffffc03027812 */ /* 0x000fe200078ec0ff */
[----:B------:R-:W-:Y:S01]  /*0a50*/  BSSY B0, `(.L_x_343) ;  /* 0x000002e000007945 */ /* 0x000fe20003800000 */
[----:B------:R-:W-:Y:S01]  /*0a60*/  SHF.R.S32.HI R25, RZ, 0x3, R26 ;  /* 0x00000003ff197819 */ /* 0x000fe2000001141a */
[----:B------:R-:W-:Y:S01]  /*0a70*/  IMAD R6, R21, c[0x0][0x1ac], R6 ;  /* 0x00006b0015067a24 */ /* 0x000fe200078e0206 */
[----:B------:R-:W-:Y:S01]  /*0a80*/  SHF.R.S32.HI R4, RZ, 0x2, R3 ;  /* 0x00000002ff047819 */ /* 0x000fe20000011403 */
[----:B------:R-:W-:Y:S01]  /*0a90*/  IMAD.IADD R2, R134, 0x1, -R2 ;  /* 0x0000000186027824 */ /* 0x000fe200078e0a02 */
[----:B------:R-:W-:Y:S01]  /*0aa0*/  SHF.R.S32.HI R133, RZ, 0x5, R17 ;  /* 0x00000005ff857819 */ /* 0x000fe20000011411 */
[----:B------:R-:W-:Y:S01]  /*0ab0*/  IMAD.SHL.U32 R0, R25, 0x40, RZ ;  /* 0x0000004019007824 */ /* 0x000fe200078e00ff */
[----:B------:R-:W-:Y:S01]  /*0ac0*/  LEA.HI R3, R3, R4, RZ, 0x1 ;  /* 0x0000000403037211 */ /* 0x000fe200078f08ff */
[----:B------:R-:W-:Y:S01]  /*0ad0*/  IMAD.SHL.U32 R244, R2, 0x8, RZ ;  /* 0x0000000802f47824 */ /* 0x000fe200078e00ff */
[----:B------:R-:W-:-:S02]  /*0ae0*/  SHF.R.S32.HI R5, RZ, 0x1f, R4 ;  /* 0x0000001fff057819 */ /* 0x000fc40000011404 */
[----:B------:R-:W-:Y:S02]  /*0af0*/  LOP3.LUT R0, R0, 0xc0, RZ, 0xc0, !PT ;  /* 0x000000c000007812 */ /* 0x000fe400078ec0ff */
[--C-:B------:R-:W-:Y:S02]  /*0b00*/  SHF.R.S32.HI R245, RZ, 0x1f, R244.reuse ;  /* 0x0000001ffff57819 */ /* 0x100fe400000114f4 */
[----:B------:R-:W-:Y:S02]  /*0b10*/  IADD3 R8, P0, R244, R8, RZ ;  /* 0x00000008f4087210 */ /* 0x000fe40007f1e0ff */
[----:B------:R-:W-:Y:S01]  /*0b20*/  LOP3.LUT R3, R3, 0x7fffffe, RZ, 0xc0, !PT ;  /* 0x07fffffe03037812 */ /* 0x000fe200078ec0ff */
[----:B------:R1:W-:Y:S01]  /*0b30*/  STL.64 [R1+0x10], R244 ;  /* 0x000010f401007387 */ /* 0x0003e20000100a00 */
[----:B------:R-:W-:Y:S01]  /*0b40*/  LOP3.LUT R2, R0, 0x18, R244, 0xf8, !PT ;  /* 0x0000001800027812 */ /* 0x000fe200078ef8f4 */
[----:B------:R-:W-:Y:S01]  /*0b50*/  IMAD.X R9, R245, 0x1, R10, P0 ;  /* 0x00000001f5097824 */ /* 0x000fe200000e060a */
[C---:B------:R-:W-:Y:S01]  /*0b60*/  ISETP.GE.AND P0, PT, R4.reuse, R27, PT ;  /* 0x0000001b0400720c */ /* 0x040fe20003f06270 */
[----:B------:R1:W-:Y:S01]  /*0b70*/  STL [R1+0x34], R27 ;  /* 0x0000341b01007387 */ /* 0x0003e20000100800 */
[----:B------:R-:W-:Y:S01]  /*0b80*/  SHF.R.U32.HI R0, RZ, 0x3, R0 ;  /* 0x00000003ff007819 */ /* 0x000fe20000011600 */
[----:B------:R-:W-:Y:S01]  /*0b90*/  IMAD.IADD R3, R4, 0x1, -R3 ;  /* 0x0000000104037824 */ /* 0x000fe200078e0a03 */
[----:B------:R-:W-:Y:S01]  /*0ba0*/  SHF.R.S32.HI R18, RZ, 0x1f, R14 ;  /* 0x0000001fff127819 */ /* 0x000fe2000001140e */
[----:B------:R-:W-:Y:S01]  /*0bb0*/  IMAD.WIDE.U32 R8, R21, c[0x0][0x1a8], R8 ;  /* 0x00006a0015087a25 */ /* 0x000fe200078e0008 */
[----:B------:R-:W-:-:S03]  /*0bc0*/  LOP3.LUT R0, R2, R0, RZ, 0x3c, !PT ;  /* 0x0000000002007212 */ /* 0x000fc600078e3cff */
[----:B------:R-:W-:Y:S02]  /*0bd0*/  IMAD R3, R133, 0x8, R3 ;  /* 0x0000000885037824 */ /* 0x000fe400078e0203 */
[----:B------:R-:W-:Y:S02]  /*0be0*/  IMAD.IADD R7, R9, 0x1, R6 ;  /* 0x0000000109077824 */ /* 0x000fe400078e0206 */
[----:B------:R-:W-:Y:S02]  /*0bf0*/  IMAD.U32 R0, R3, 0x20, R0 ;  /* 0x0000002003007824 */ /* 0x000fe400078e0000 */
[----:B------:R-:W-:-:S04]  /*0c00*/  IMAD.WIDE R2, R206, 0x80, R4 ;  /* 0x00000080ce027825 */ /* 0x000fc800078e0204 */
        /* <DEDUP_REMOVED lines=18> */
.L_x_344:
[----:B------:R-:W-:Y:S05]  /*0d30*/  BSYNC B0 ;  /* 0x0000000000007941 */ /* 0x000fea0003800000 */
.L_x_343:
[----:B------:R-:W-:Y:S01]  /*0d40*/  IADD3 R21, R4, 0x20, RZ ;  /* 0x0000002004157810 */ /* 0x000fe20007ffe0ff */
[----:B------:R-:W-:Y:S03]  /*0d50*/  BSSY B0, `(.L_x_345) ;  /* 0x0000014000007945 */ /* 0x000fe60003800000 */
[----:B------:R-:W-:-:S13]  /*0d60*/  ISETP.GE.AND P0, PT, R21, R27, PT ;  /* 0x0000001b1500720c */ /* 0x000fda0003f06270 */
        /* <DEDUP_REMOVED lines=18> */
.L_x_346:
[----:B------:R-:W-:Y:S05]  /*0e90*/  BSYNC B0 ;  /* 0x0000000000007941 */ /* 0x000fea0003800000 */
.L_x_345:
        /* <DEDUP_REMOVED lines=21> */
.L_x_348:
[----:B------:R-:W-:Y:S05]  /*0ff0*/  BSYNC B0 ;  /* 0x0000000000007941 */ /* 0x000fea0003800000 */
.L_x_347:
[----:B------:R-:W-:Y:S01]  /*1000*/  IADD3 R17, R4, 0x60, RZ ;  /* 0x0000006004117810 */ /* 0x000fe20007ffe0ff */
[----:B------:R-:W-:Y:S01]  /*1010*/  UMOV UR6, 0x7 ;  /* 0x0000000700067882 */ /* 0x000fe20000000000 */
[----:B------:R-:W-:Y:S01]  /*1020*/  BSSY B0, `(.L_x_349) ;  /* 0x0000016000007945 */ /* 0x000fe20003800000 */
[----:B------:R-:W-:Y:S01]  /*1030*/  ULDC.64 UR4, c[0x0][0x198] ;  /* 0x0000660000047ab9 */ /* 0x000fe20000000a00 */
[----:B------:R-:W-:Y:S01]  /*1040*/  ISETP.GE.AND P0, PT, R17, R27, PT ;  /* 0x0000001b1100720c */ /* 0x000fe20003f06270 */
        /* <DEDUP_REMOVED lines=19> */
.L_x_350:
[----:B------:R-:W-:Y:S05]  /*1180*/  BSYNC B0 ;  /* 0x0000000000007941 */ /* 0x000fea0003800000 */
.L_x_349:
[C---:B------:R-:W-:Y:S01]  /*1190*/  IMAD R8, R5.reuse, c[0x0][0x198], RZ ;  /* 0x0000660005087a24 */ /* 0x040fe200078e02ff */
[----:B------:R-:W-:Y:S01]  /*11a0*/  LEA.HI R24, R24, R134, RZ, 0x4 ;  /* 0x0000008618187211 */ /* 0x000fe200078f20ff */
[----:B------:R-:W-:Y:S01]  /*11b0*/  IMAD R0, R5, c[0x0][0x1a0], RZ ;  /* 0x0000680005007a24 */ /* 0x000fe200078e02ff */
[----:B------:R-:W-:Y:S01]  /*11c0*/  BSSY B0, `(.L_x_351) ;  /* 0x0000035000007945 */ /* 0x000fe20003800000 */
[----:B------:R-:W-:-:S04]  /*11d0*/  IMAD.WIDE.U32 R6, R4, c[0x0][0x198], R244 ;  /* 0x0000660004067a25 */ /* 0x000fc800078e00f4 */
[----:B-1----:R-:W-:Y:S01]  /*11e0*/  IMAD.WIDE.U32 R2, R4, c[0x0][0x1a0], R244 ;  /* 0x0000680004027a25 */ /* 0x002fe200078e00f4 */
[----:B------:R-:W-:-:S03]  /*11f0*/  IADD3 R6, P1, R22, R6, RZ ;  /* 0x0000000616067210 */ /* 0x000fc60007f3e0ff */
[C---:B------:R-:W-:Y:S01]  /*1200*/  IMAD R9, R4.reuse, c[0x0][0x19c], R8 ;  /* 0x0000670004097a24 */ /* 0x040fe200078e0208 */
[----:B------:R-:W-:Y:S01]  /*1210*/  IADD3 R2, P0, R15, R2, RZ ;  /* 0x000000020f027210 */ /* 0x000fe20007f1e0ff */
[----:B------:R-:W-:Y:S01]  /*1220*/  IMAD R0, R4, c[0x0][0x1a4], R0 ;  /* 0x0000690004007a24 */ /* 0x000fe200078e0200 */
[----:B------:R-:W-:Y:S02]  /*1230*/  LOP3.LUT R8, R24, 0xfffffff0, RZ, 0xc0, !PT ;  /* 0xfffffff018087812 */ /* 0x000fe400078ec0ff */
[----:B------:R-:W-:Y:S01]  /*1240*/  IADD3.X R7, R23, R7, R9, P1, !PT ;  /* 0x0000000717077210 */ /* 0x000fe20000ffe409 */
[----:B------:R-:W-:Y:S01]  /*1250*/  IMAD R9, R18, c[0x0][0x1b8], RZ ;  /* 0x00006e0012097a24 */ /* 0x000fe200078e02ff */
[----:B------:R-:W-:Y:S01]  /*1260*/  IADD3.X R3, R16, R3, R0, P0, !PT ;  /* 0x0000000310037210 */ /* 0x000fe200007fe400 */
[----:B------:R-:W-:Y:S01]  /*1270*/  IMAD R0, R18, c[0x0][0x1b0], RZ ;  /* 0x00006c0012007a24 */ /* 0x000fe200078e02ff */
[----:B------:R-:W-:Y:S01]  /*1280*/  IADD3 R15, -R8, R134, RZ ;  /* 0x00000086080f7210 */ /* 0x000fe20007ffe1ff */
[----:B------:R-:W-:Y:S01]  /*1290*/  IMAD.WIDE.U32 R30, R14, c[0x0][0x1b0], R6 ;  /* 0x00006c000e1e7a25 */ /* 0x000fe200078e0006 */
[----:B------:R-:W-:-:S02]  /*12a0*/  LEA.HI.SX32 R23, R241, 0xffffffff, 0x19 ;  /* 0xfffffffff1177811 */ /* 0x000fc400078fcaff */
[----:B------:R-:W-:Y:S01]  /*12b0*/  LEA.HI R16, R15, R15, RZ, 0x1 ;  /* 0x0000000f0f107211 */ /* 0x000fe200078f08ff */
[C---:B------:R-:W-:Y:S01]  /*12c0*/  IMAD R10, R14.reuse, c[0x0][0x1b4], R0 ;  /* 0x00006d000e0a7a24 */ /* 0x040fe200078e0200 */
[----:B------:R1:W-:Y:S01]  /*12d0*/  STL.64 [R1+0x28], R30 ;  /* 0x0000281e01007387 */ /* 0x0003e20000100a00 */
[C---:B------:R-:W-:Y:S01]  /*12e0*/  IMAD R9, R14.reuse, c[0x0][0x1bc], R9 ;  /* 0x00006f000e097a24 */ /* 0x040fe200078e0209 */
[----:B------:R-:W-:Y:S01]  /*12f0*/  SHF.R.S32.HI R8, RZ, 0x1, R16 ;  /* 0x00000001ff087819 */ /* 0x000fe20000011410 */
[----:B------:R-:W-:Y:S01]  /*1300*/  IMAD.WIDE.U32 R28, R14, c[0x0][0x1b8], R2 ;  /* 0x00006e000e1c7a25 */ /* 0x000fe200078e0002 */
[----:B------:R-:W-:Y:S02]  /*1310*/  IADD3 R243, R31, R10, RZ ;  /* 0x0000000a1ff37210 */ /* 0x000fe40007ffe0ff */
[----:B------:R-:W-:Y:S01]  /*1320*/  SHF.R.S32.HI R0, RZ, 0x1f, R16 ;  /* 0x0000001fff007819 */ /* 0x000fe20000011410 */
[----:B------:R-:W-:Y:S01]  /*1330*/  IMAD.MOV.U32 R242, RZ, RZ, R30 ;  /* 0x000000fffff27224 */ /* 0x000fe200078e001e */
[----:B------:R-:W-:Y:S01]  /*1340*/  IADD3 R18, R29, R9, RZ ;  /* 0x000000091d127210 */ /* 0x000fe20007ffe0ff */
[----:B------:R1:W-:Y:S01]  /*1350*/  STL.64 [R1+0x20], R28 ;  /* 0x0000201c01007387 */ /* 0x0003e20000100a00 */
[C---:B---3--:R-:W-:Y:S01]  /*1360*/  IMAD R12, R23.reuse, -0x80, R20 ;  /* 0xffffff80170c7824 */ /* 0x048fe200078e0214 */
[----:B------:R-:W-:Y:S01]  /*1370*/  LEA.HI R0, R0, R8, RZ, 0x2 ;  /* 0x0000000800007211 */ /* 0x000fe200078f10ff */
[----:B------:R-:W-:Y:S01]  /*1380*/  IMAD.WIDE.U32 R6, R23, UR7, R242 ;  /* 0x0000000717067c25 */ /* 0x000fe2000f8e00f2 */
[----:B------:R1:W-:Y:S01]  /*1390*/  STL.64 [R1+0x18], R242 ;  /* 0x000018f201007387 */ /* 0x0003e20000100a00 */
[----:B------:R-:W-:-:S02]  /*13a0*/  SHF.R.S32.HI R13, RZ, 0x1f, R23 ;  /* 0x0000001fff0d7819 */ /* 0x000fc40000011417 */
[----:B------:R-:W-:Y:S01]  /*13b0*/  ISETP.GE.AND P0, PT, R4, R12, PT ;  /* 0x0000000c0400720c */ /* 0x000fe20003f06270 */
[----:B------:R1:W-:Y:S01]  /*13c0*/  STL [R1+0xc], R18 ;  /* 0x00000c1201007387 */ /* 0x0003e20000100800 */
[----:B------:R-:W-:Y:S01]  /*13d0*/  LOP3.LUT R2, R0, 0xfffffffc, RZ, 0xc0, !PT ;  /* 0xfffffffc00027812 */ /* 0x000fe200078ec0ff */
[----:B------:R-:W-:Y:S01]  /*13e0*/  IMAD R0, R23, UR6, RZ ;  /* 0x0000000617007c24 */ /* 0x000fe2000f8e02ff */
[----:B------:R-:W-:-:S03]  /*13f0*/  MOV R3, 0x10 ;  /* 0x0000001000037802 */ /* 0x000fc60000000f00 */
[----:B------:R-:W-:Y:S02]  /*1400*/  IMAD.IADD R14, R8, 0x1, -R2 ;  /* 0x00000001080e7824 */ /* 0x000fe400078e0a02 */
[----:B------:R-:W-:-:S03]  /*1410*/  IMAD R0, R13, UR7, R0 ;  /* 0x000000070d007c24 */ /* 0x000fc6000f8e0200 */
[----:B------:R-:W-:Y:S01]  /*1420*/  LOP3.LUT P1, RZ, R14, 0x2, RZ, 0xc0, !PT ;  /* 0x000000020eff7812 */ /* 0x000fe2000782c0ff */
        /* <DEDUP_REMOVED lines=14> */
.L_x_352:
[----:B------:R-:W-:Y:S05]  /*1510*/  BSYNC B0 ;  /* 0x0000000000007941 */ /* 0x000fea0003800000 */
.L_x_351:
[----:B------:R-:W-:Y:S01]  /*1520*/  ISETP.GE.AND P0, PT, R21, R12, PT ;  /* 0x0000000c1500720c */ /* 0x000fe20003f06270 */
        /* <DEDUP_REMOVED lines=11> */
[----:B-1----:R-:W-:-:S04]  /*15e0*/  LEA R10, P0, R0, c[0x0][0x168], 0x1 ;  /* 0x00005a00000a7a11 */ /* 0x002fc800078008ff */
[----:B------:R-:W-:-:S05]  /*15f0*/  LEA.HI.X R11, R0, c[0x0][0x16c], R2, 0x1, P0 ;  /* 0x00005b00000b7a11 */ /* 0x000fca00000f0c02 */
[----:B------:R-:W-:Y:S01]  /*1600*/  @!PT LDS RZ, [RZ] ;  /* 0x00000000fffff984 */ /* 0x000fe20000000800 */
[----:B------:R-:W-:Y:S01]  /*1610*/  @!PT LDS RZ, [RZ] ;  /* 0x00000000fffff984 */ /* 0x000fe20000000800 */
[----:B------:R-:W-:Y:S01]  /*1620*/  @!PT LDS RZ, [RZ] ;  /* 0x00000000fffff984 */ /* 0x000fe20000000800 */
[----:B------:R1:W-:Y:S04]  /*1630*/  LDGSTS.E.BYPASS.LTC128B.128 [R217+0x2800], [R10.64] ;  /* 0x028000000ad97fae */ /* 0x0003e8000b901d52 */
.L_x_354:
[----:B------:R-:W-:Y:S05]  /*1640*/  BSYNC B0 ;  /* 0x0000000000007941 */ /* 0x000fea0003800000 */
.L_x_353:
[----:B------:R-:W-:Y:S01]  /*1650*/  ISETP.GE.AND P0, PT, R19, R12, PT ;  /* 0x0000000c1300720c */ /* 0x000fe20003f06270 */
[----:B------:R-:W-:-:S12]  /*1660*/  BSSY B0, `(.L_x_355) ;  /* 0x0000010000007945 */ /* 0x000fd80003800000 */
        /* <DEDUP_REMOVED lines=15> */
.L_x_356:
[----:B------:R-:W-:Y:S05]  /*1760*/  BSYNC B0 ;  /* 0x0000000000007941 */ /* 0x000fea0003800000 */
.L_x_355:
[----:B------:R-:W-:Y:S01]  /*1770*/  ISETP.GE.AND P0, PT, R17, R12, PT ;  /* 0x0000000c1100720c */ /* 0x000fe20003f06270 */
        /* <DEDUP_REMOVED lines=17> */
.L_x_358:
[----:B------:R-:W-:Y:S05]  /*1890*/  BSYNC B0 ;  /* 0x0000000000007941 */ /* 0x000fea0003800000 */
.L_x_357:
        /* <DEDUP_REMOVED lines=26> */
.L_x_360:
[----:B------:R-:W-:Y:S05]  /*1a40*/  BSYNC B0 ;  /* 0x0000000000007941 */ /* 0x000fea0003800000 */
.L_x_359:
        /* <DEDUP_REMOVED lines=8> */
[----:B-1----:R-:W-:-:S03]  /*1ad0*/  IMAD.MOV.U32 R6, RZ, RZ, c[0x0][0x1a4] ;  /* 0x00006900ff067624 */ /* 0x002fc600078e00ff */
        /* <DEDUP_REMOVED lines=8> */
.L_x_362:
[----:B------:R-:W-:Y:S05]  /*1b60*/  BSYNC B0 ;  /* 0x0000000000007941 */ /* 0x000fea0003800000 */
.L_x_361:
        /* <DEDUP_REMOVED lines=17> */
.L_x_364:
[----:B------:R-:W-:Y:S05]  /*1c80*/  BSYNC B0 ;  /* 0x0000000000007941 */ /* 0x000fea0003800000 */
.L_x_363:
        /* <DEDUP_REMOVED lines=18> */
.L_x_366:
[----:B------:R-:W-:Y:S05]  /*1db0*/  BSYNC B0 ;  /* 0x0000000000007941 */ /* 0x000fea0003800000 */
.L_x_365:
[----:B------:R-:W-:Y:S01]  /*1dc0*/  LOP3.LUT R2, R26, 0xfffffff8, RZ, 0xc0, !PT ;  /* 0xfffffff81a027812 */ /* 0x000fe200078ec0ff */
[----:B-1----:R-:W-:Y:S01]  /*1dd0*/  IMAD.SHL.U32 R5, R14, 0x40, RZ ;  /* 0x000000400e057824 */ /* 0x002fe200078e00ff */
        /* <DEDUP_REMOVED lines=36> */
[----:B------:R-:W-:Y:S02]  /*2020*/  LDSM.16.M88.4 R8, [R207] ;  /* 0x00000000cf08783b */ /* 0x000fe40000000200 */
        /* <DEDUP_REMOVED lines=13> */
[----:B------:R-:W4:Y:S01]  /*2100*/  LDSM.16.M88.4 R24, [R204+0x2c00] ;  /* 0x002c0000cc18783b */ /* 0x000f220000000200 */
        /* <DEDUP_REMOVED lines=9> */
[----:B------:R-:W-:Y:S02]  /*21a0*/  IADD3 R2, R0, 0x8, RZ ;  /* 0x0000000800027810 */ /* 0x000fe40007ffe0ff */
[----:B------:R-:W-:Y:S01]  /*21b0*/  IADD3 R210, R209, 0x1c00, RZ ;  /* 0x00001c00d1d27810 */ /* 0x000fe20007ffe0ff */
[----:B------:R-:W2:Y:S01]  /*21c0*/  LDSM.16.M88.4 R48, [R204+0x3c00] ;  /* 0x003c0000cc30783b */ /* 0x000ea20000000200 */
[-C--:B------:R-:W-:Y:S02]  /*21d0*/  ISETP.GE.AND P6, PT, R2, R20.reuse, PT ;  /* 0x000000140200720c */ /* 0x080fe40003fc6270 */
[----:B------:R-:W-:Y:S01]  /*21e0*/  IADD3 R2, R0, 0x11, RZ ;  /* 0x0000001100027810 */ /* 0x000fe20007ffe0ff */
[----:B------:R-:W-:Y:S03]  /*21f0*/  LDSM.16.M88.4 R16, [R208] ;  /* 0x00000000d010783b */ /* 0x000fe60000000200 */
[----:B------:R-:W-:Y:S01]  /*2200*/  ISETP.GE.AND P1, PT, R2, R20, PT ;  /* 0x000000140200720c */ /* 0x000fe20003f26270 */
[----:B-1----:R-:W-:Y:S01]  /*2210*/  HMMA.16816.F32 R84, R8, R12, RZ ;  /* 0x0000000c0854723c */ /* 0x002fe200000018ff */
[----:B------:R-:W1:Y:S01]  /*2220*/  LDSM.16.M88.4 R44, [R209] ;  /* 0x00000000d12c783b */ /* 0x000e620000000200 */
[----:B------:R-:W-:-:S03]  /*2230*/  IADD3 R2, R0, 0x19, RZ ;  /* 0x0000001900027810 */ /* 0x000fc60007ffe0ff */
[----:B------:R-:W-:Y:S03]  /*2240*/  LDSM.16.M88.4 R64, [R209+0xc00] ;  /* 0x000c0000d140783b */ /* 0x000fe60000000200 */
[C---:B-----5:R-:W-:Y:S01]  /*2250*/  HMMA.16816.F32 R88, R4.reuse, R12, RZ ;  /* 0x0000000c0458723c */ /* 0x060fe200000018ff */
[----:B------:R-:W-:Y:S04]  /*2260*/  LDSM.16.M88.4 R80, [R209+0x1400] ;  /* 0x00140000d150783b */ /* 0x000fe80000000200 */
[----:B------:R-:W-:Y:S03]  /*2270*/  LDSM.16.M88.4 R60, [R209+0x800] ;  /* 0x00080000d13c783b */ /* 0x000fe60000000200 */
[-C--:B------:R-:W-:Y:S01]  /*2280*/  HMMA.16816.F32 R116, R4, R14.reuse, RZ ;  /* 0x0000000e0474723c */ /* 0x080fe200000018ff */
[----:B------:R-:W-:Y:S04]  /*2290*/  LDSM.16.M88.4 R72, [R209+0x1000] ;  /* 0x00100000d148783b */ /* 0x000fe80000000200 */
        /* <DEDUP_REMOVED lines=25> */
[----:B-1----:R-:W-:Y:S08]  /*2430*/  HMMA.16816.F32 R48, R16, R44, R84 ;  /* 0x0000002c1030723c */ /* 0x002ff00000001854 */
[----:B-----5:R-:W-:Y:S08]  /*2440*/  HMMA.16816.F32 R84, R12, R64, R100 ;  /* 0x000000400c54723c */ /* 0x020ff00000001864 */
[----:B------:R-:W-:Y:S01]  /*2450*/  HMMA.16816.F32 R100, R16, R80, R4 ;  /* 0x000000501064723c */ /* 0x000fe20000001804 */
[----:B------:R-:W1:Y:S07]  /*2460*/  LDSM.16.M88.4 R4, [R209+0x1800] ;  /* 0x00180000d104783b */ /* 0x000e6e0000000200 */
[C---:B------:R-:W-:Y:S08]  /*2470*/  HMMA.16816.F32 R76, R8.reuse, R32, RZ ;  /* 0x00000020084c723c */ /* 0x040ff000000018ff */
[----:B------:R-:W-:Y:S08]  /*2480*/  HMMA.16816.F32 R124, R8, R34, RZ ;  /* 0x00000022087c723c */ /* 0x000ff000000018ff */
[----:B------:R-:W-:Y:S08]  /*2490*/  HMMA.16816.F32 R32, R12, R44, R88 ;  /* 0x0000002c0c20723c */ /* 0x000ff00000001858 */
[C---:B------:R-:W-:Y:S08]  /*24a0*/  HMMA.16816.F32 R112, R8.reuse, R52, RZ ;  /* 0x000000340870723c */ /* 0x040ff000000018ff */
[----:B------:R-:W-:Y:S08]  /*24b0*/  HMMA.16816.F32 R180, R8, R54, RZ ;  /* 0x0000003608b4723c */ /* 0x000ff000000018ff */
[----:B------:R-:W-:Y:S08]  /*24c0*/  HMMA.16816.F32 R52, R12, R60, R96 ;  /* 0x0000003c0c34723c */ /* 0x000ff00000001860 */
[C---:B------:R-:W-:Y:S08]  /*24d0*/  HMMA.16816.F32 R156, R8.reuse, R38, RZ ;  /* 0x00000026089c723c */ /* 0x040ff000000018ff */
[----:B------:R-:W-:Y:S08]  /*24e0*/  HMMA.16816.F32 R168, R8, R42, RZ ;  /* 0x0000002a08a8723c */ /* 0x000ff000000018ff */
[----:B------:R-:W-:Y:S08]  /*24f0*/  HMMA.16816.F32 R96, R16, R72, R24 ;  /* 0x000000481060723c */ /* 0x000ff00000001818 */
[-C--:B------:R-:W-:Y:S07]  /*2500*/  HMMA.16816.F32 R24, R12, R46.reuse, R116 ;  /* 0x0000002e0c18723c */ /* 0x080fee0000001874 */
[----:B------:R-:W-:Y:S01]  /*2510*/  FSEL R117, R34, -INF , !P5 ;  /* 0xff80000022757808 */ /* 0x000fe20006800000 */
[----:B------:R-:W-:Y:S01]  /*2520*/  HMMA.16816.F32 R8, R16, R46, R120 ;  /* 0x0000002e1008723c */ /* 0x000fe20000001878 */
[----:B------:R-:W-:-:S06]  /*2530*/  FSEL R116, R32, -INF , !P5 ;  /* 0xff80000020747808 */ /* 0x000fcc0006800000 */
[----:B------:R-:W-:Y:S01]  /*2540*/  FSEL R121, R35, -INF , !P4 ;  /* 0xff80000023797808 */ /* 0x000fe20006000000 */
[-C--:B------:R-:W-:Y:S08]  /*2550*/  HMMA.16816.F32 R76, R16, R56.reuse, R76 ;  /* 0x00000038104c723c */ /* 0x080ff0000000184c */
[C---:B------:R-:W-:Y:S08]  /*2560*/  HMMA.16816.F32 R40, R12.reuse, R56, R92 ;  /* 0x000000380c28723c */ /* 0x040ff0000000185c */
[C---:B------:R-:W-:Y:S07]  /*2570*/  HMMA.16816.F32 R104, R12.reuse, R72, R104 ;  /* 0x000000480c68723c */ /* 0x040fee0000001868 */
[----:B------:R-:W-:Y:S01]  /*2580*/  FSEL R73, R48, -INF , !P5 ;  /* 0xff80000030497808 */ /* 0x000fe20006800000 */
[----:B------:R-:W-:Y:S01]  /*2590*/  HMMA.16816.F32 R36, R12, R58, R128 ;  /* 0x0000003a0c24723c */ /* 0x000fe20000001880 */
[----:B------:R-:W-:-:S06]  /*25a0*/  FSEL R72, R49, -INF , !P4 ;  /* 0xff80000031487808 */ /* 0x000fcc0006000000 */
[----:B------:R-:W-:Y:S01]  /*25b0*/  FSEL R128, R50, -INF , !P5 ;  /* 0xff80000032807808 */ /* 0x000fe20006800000 */
[----:B------:R-:W-:Y:S01]  /*25c0*/  HMMA.16816.F32 R92, R16, R64, R28 ;  /* 0x00000040105c723c */ /* 0x000fe2000000181c */
[----:B------:R-:W-:Y:S02]  /*25d0*/  ISETP.GE.AND P5, PT, R2, R20, PT ;  /* 0x000000140200720c */ /* 0x000fe40003fa6270 */
[----:B------:R-:W-:Y:S02]  /*25e0*/  IADD3 R2, R0, 0x20, RZ ;  /* 0x0000002000027810 */ /* 0x000fe40007ffe0ff */
[----:B------:R-:W-:Y:S02]  /*25f0*/  FSEL R122, R43, -INF , !P1 ;  /* 0xff8000002b7a7808 */ /* 0x000fe40004800000 */
[----:B------:R-:W-:Y:S01]  /*2600*/  FSEL R129, R77, -INF , !P1 ;  /* 0xff8000004d817808 */ /* 0x000fe20004800000 */
[----:B------:R-:W-:Y:S07]  /*2610*/  HMMA.16816.F32 R108, R12, R80, R108 ;  /* 0x000000500c6c723c */ /* 0x000fee000000186c */
[----:B------:R-:W-:Y:S01]  /*2620*/  FSEL R81, R33, -INF , !P4 ;  /* 0xff80000021517808 */ /* 0x000fe20006000000 */
[----:B------:R-:W-:Y:S01]  /*2630*/  HMMA.16816.F32 R28, R16, R58, R124 ;  /* 0x0000003a101c723c */ /* 0x000fe2000000187c */
[----:B------:R-:W-:-:S06]  /*2640*/  FSEL R80, R8, -INF , !P6 ;  /* 0xff80000008507808 */ /* 0x000fcc0007000000 */
[----:B------:R-:W-:Y:S01]  /*2650*/  FSEL R127, R51, -INF , !P4 ;  /* 0xff800000337f7808 */ /* 0x000fe20006000000 */
[C---:B------:R-:W-:Y:S01]  /*2660*/  HMMA.16816.F32 R68, R16.reuse, R60, R68 ;  /* 0x0000003c1044723c */ /* 0x040fe20000001844 */
[----:B------:R-:W-:Y:S02]  /*2670*/  ISETP.GE.AND P4, PT, R2, R20, PT ;  /* 0x000000140200720c */ /* 0x000fe40003f86270 */
[----:B------:R-:W-:Y:S02]  /*2680*/  IADD3 R2, R0, 0x21, RZ ;  /* 0x0000002100027810 */ /* 0x000fe40007ffe0ff */
[----:B------:R-:W-:Y:S02]  /*2690*/  FSEL R124, R10, -INF , !P6 ;  /* 0xff8000000a7c7808 */ /* 0x000fe40007000000 */
[----:B------:R-:W-:Y:S01]  /*26a0*/  IMAD R60, R22, 0x20, R21 ;  /* 0x00000020163c7824 */ /* 0x000fe200078e0215 */
[C---:B------:R-:W-:Y:S01]  /*26b0*/  IADD3 R22, R0.reuse, 0x9, RZ ;  /* 0x0000000900167810 */ /* 0x040fe20007ffe0ff */
[----:B-1----:R-:W-:Y:S01]  /*26c0*/  HMMA.16816.F32 R88, R16, R4, R112 ;  /* 0x000000041058723c */ /* 0x002fe20000001870 */
[----:B------:R-:W-:-:S02]  /*26d0*/  IADD3 R21, R0, 0x10, RZ ;  /* 0x0000001000157810 */ /* 0x000fc40007ffe0ff */
[-C--:B------:R-:W-:Y:S02]  /*26e0*/  ISETP.GE.AND P2, PT, R22, R20.reuse, PT ;  /* 0x000000141600720c */ /* 0x080fe40003f46270 */
[-C--:B------:R-:W-:Y:S02]  /*26f0*/  ISETP.GE.AND P0, PT, R21, R20.reuse, PT ;  /* 0x000000141500720c */ /* 0x080fe40003f06270 */
[----:B------:R-:W-:Y:S01]  /*2700*/  FSEL R115, R26, -INF , !P6 ;  /* 0xff8000001a737808 */ /* 0x000fe20007000000 */
[----:B------:R-:W-:Y:S01]  /*2710*/  HMMA.16816.F32 R56, R12, R4, R140 ;  /* 0x000000040c38723c */ /* 0x000fe2000000188c */
[----:B------:R-:W-:Y:S02]  /*2720*/  FSEL R112, R24, -INF , !P6 ;  /* 0xff80000018707808 */ /* 0x000fe40007000000 */
[----:B------:R-:W-:Y:S02]  /*2730*/  ISETP.GE.AND P6, PT, R2, R20, PT ;  /* 0x000000140200720c */ /* 0x000fe40003fc6270 */
[----:B------:R-:W-:-:S02]  /*2740*/  IADD3 R2, R0, 0x28, RZ ;  /* 0x0000002800027810 */ /* 0x000fc40007ffe0ff */
[----:B------:R-:W-:Y:S01]  /*2750*/  FSEL R118, R27, -INF , !P2 ;  /* 0xff8000001b767808 */ /* 0x000fe20005000000 */
[C---:B------:R-:W-:Y:S01]  /*2760*/  HMMA.16816.F32 R32, R16.reuse, R62, R136 ;  /* 0x0000003e1020723c */ /* 0x040fe20000001888 */
[----:B------:R-:W-:Y:S02]  /*2770*/  FSEL R114, R25, -INF , !P2 ;  /* 0xff80000019727808 */ /* 0x000fe40005000000 */
[----:B------:R-:W-:Y:S02]  /*2780*/  FSEL R125, R11, -INF , !P2 ;  /* 0xff8000000b7d7808 */ /* 0x000fe40005000000 */
[----:B------:R-:W-:Y:S02]  /*2790*/  FSEL R123, R9, -INF , !P2 ;  /* 0xff800000097b7808 */ /* 0x000fe40005000000 */
[----:B------:R-:W-:Y:S01]  /*27a0*/  ISETP.GE.AND P2, PT, R2, R20, PT ;  /* 0x000000140200720c */ /* 0x000fe20003f46270 */
[----:B------:R-:W1:Y:S01]  /*27b0*/  LDSM.16.M88.4 R8, [R209+0x1c00] ;  /* 0x001c0000d108783b */ /* 0x000e620000000200 */
[----:B------:R-:W-:Y:S01]  /*27c0*/  IADD3 R2, R0, 0x29, RZ ;  /* 0x0000002900027810 */ /* 0x000fe20007ffe0ff */
[----:B------:R-:W-:Y:S01]  /*27d0*/  HMMA.16816.F32 R24, R16, R66, R148 ;  /* 0x000000421018723c */ /* 0x000fe20000001894 */
[----:B------:R-:W-:Y:S01]  /*27e0*/  FSEL R141, R78, -INF , !P0 ;  /* 0xff8000004e8d7808 */ /* 0x000fe20004000000 */
[----:B------:R-:W-:-:S04]  /*27f0*/  DEPBAR.LE SB0, 0x0 ;  /* 0x000080000000791a */ /* 0x000fc80000000000 */
[----:B------:R-:W-:Y:S02]  /*2800*/  FSEL R120, R42, -INF , !P0 ;  /* 0xff8000002a787808 */ /* 0x000fe40004000000 */
[----:B------:R-:W-:Y:S02]  /*2810*/  FSEL R78, R40, -INF , !P0 ;  /* 0xff800000284e7808 */ /* 0x000fe40004000000 */
[----:B------:R-:W-:Y:S02]  /*2820*/  FSEL R126, R76, -INF , !P0 ;  /* 0xff8000004c7e7808 */ /* 0x000fe40004000000 */
[----:B------:R-:W-:Y:S02]  /*2830*/  ISETP.GE.AND P0, PT, R2, R20, PT ;  /* 0x000000140200720c */ /* 0x000fe40003f06270 */
[C---:B------:R-:W-:Y:S02]  /*2840*/  IADD3 R21, R0.reuse, 0x18, RZ ;  /* 0x0000001800157810 */ /* 0x040fe40007ffe0ff */
[----:B------:R-:W-:-:S02]  /*2850*/  IADD3 R2, R0, 0x30, RZ ;  /* 0x0000003000027810 */ /* 0x000fc40007ffe0ff */
[----:B------:R-:W-:Y:S02]  /*2860*/  FSEL R113, R41, -INF , !P1 ;  /* 0xff80000029717808 */ /* 0x000fe40004800000 */
[----:B------:R-:W-:Y:S01]  /*2870*/  FSEL R142, R79, -INF , !P1 ;  /* 0xff8000004f8e7808 */ /* 0x000fe20004800000 */
[----:B------:R-:W-:Y:S01]  /*2880*/  HMMA.16816.F32 R40, R12, R62, R144 ;  /* 0x0000003e0c28723c */ /* 0x000fe20000001890 */
[-C--:B------:R-:W-:Y:S02]  /*2890*/  ISETP.GE.AND P3, PT, R21, R20.reuse, PT ;  /* 0x000000141500720c */ /* 0x080fe40003f66270 */
[----:B------:R-:W-:Y:S02]  /*28a0*/  ISETP.GE.AND P1, PT, R2, R20, PT ;  /* 0x000000140200720c */ /* 0x000fe40003f26270 */
[----:B------:R-:W-:Y:S02]  /*28b0*/  IADD3 R2, R0, 0x31, RZ ;  /* 0x0000003100027810 */ /* 0x000fe40007ffe0ff */
[----:B------:R-:W-:-:S02]  /*28c0*/  FSEL R119, R38, -INF , !P3 ;  /* 0xff80000026777808 */ /* 0x000fc40005800000 */
[----:B------:R-:W-:Y:S02]  /*28d0*/  FSEL R77, R36, -INF , !P3 ;  /* 0xff800000244d7808 */ /* 0x000fe40005800000 */
[----:B------:R-:W-:Y:S02]  /*28e0*/  FSEL R140, R30, -INF , !P3 ;  /* 0xff8000001e8c7808 */ /* 0x000fe40005800000 */
[----:B------:R-:W-:Y:S02]  /*28f0*/  FSEL R131, R28, -INF , !P3 ;  /* 0xff8000001c837808 */ /* 0x000fe40005800000 */
[----:B------:R-:W-:Y:S02]  /*2900*/  ISETP.GE.AND P3, PT, R2, R20, PT ;  /* 0x000000140200720c */ /* 0x000fe40003f66270 */
[----:B------:R-:W-:Y:S01]  /*2910*/  IADD3 R2, R0, 0x38, RZ ;  /* 0x0000003800027810 */ /* 0x000fe20007ffe0ff */
[----:B-1----:R-:W-:Y:S01]  /*2920*/  HMMA.16816.F32 R48, R16, R8, R152 ;  /* 0x000000081030723c */ /* 0x002fe20000001898 */
        /* <DEDUP_REMOVED lines=9> */
[C---:B------:R-:W-:Y:S01]  /*29c0*/  HMMA.16816.F32 R28, R12.reuse, R66, R160 ;  /* 0x000000420c1c723c */ /* 0x040fe200000018a0 */
[----:B------:R-:W-:Y:S02]  /*29d0*/  FSEL R145, R53, -INF , !P6 ;  /* 0xff80000035917808 */ /* 0x000fe40007000000 */
[----:B------:R-:W-:Y:S02]  /*29e0*/  FSEL R173, R71, -INF , !P6 ;  /* 0xff80000047ad7808 */ /* 0x000fe40007000000 */
[----:B------:R-:W-:Y:S02]  /*29f0*/  FSEL R146, R42, -INF , !P2 ;  /* 0xff8000002a927808 */ /* 0x000fe40005000000 */
[----:B------:R-:W-:Y:S01]  /*2a00*/  FSEL R160, R54, -INF , !P4 ;  /* 0xff80000036a07808 */ /* 0x000fe20006000000 */
[----:B------:R-:W-:Y:S01]  /*2a10*/  HMMA.16816.F32 R44, R12, R8, R184 ;  /* 0x000000080c2c723c */ /* 0x000fe200000018b8 */
[----:B------:R-:W-:-:S02]  /*2a20*/  FSEL R162, R68, -INF , !P4 ;  /* 0xff80000044a27808 */ /* 0x000fc40006000000 */
[-C--:B------:R-:W-:Y:S02]  /*2a30*/  ISETP.GE.AND P4, PT, R2, R20.reuse, PT ;  /* 0x000000140200720c */ /* 0x080fe40003f86270 */
[----:B------:R-:W-:Y:S02]  /*2a40*/  IADD3 R2, R0, 0x40, RZ ;  /* 0x0000004000027810 */ /* 0x000fe40007ffe0ff */
[----:B------:R-:W-:Y:S02]  /*2a50*/  FSEL R161, R55, -INF , !P6 ;  /* 0xff80000037a17808 */ /* 0x000fe40007000000 */
[----:B------:R-:W-:Y:S02]  /*2a60*/  FSEL R163, R69, -INF , !P6 ;  /* 0xff80000045a37808 */ /* 0x000fe40007000000 */
[----:B------:R-:W-:Y:S02]  /*2a70*/  ISETP.GE.AND P6, PT, R2, R20, PT ;  /* 0x000000140200720c */ /* 0x000fe40003fc6270 */
[----:B------:R-:W-:-:S02]  /*2a80*/  IADD3 R2, R0, 0x41, RZ ;  /* 0x0000004100027810 */ /* 0x000fc40007ffe0ff */
[----:B------:R-:W-:Y:S02]  /*2a90*/  FSEL R139, R40, -INF , !P2 ;  /* 0xff800000288b7808 */ /* 0x000fe40005000000 */
[----:B------:R-:W-:Y:S02]  /*2aa0*/  FSEL R151, R34, -INF , !P2 ;  /* 0xff80000022977808 */ /* 0x000fe40005000000 */
[----:B------:R-:W-:Y:S02]  /*2ab0*/  FSEL R149, R32, -INF , !P2 ;  /* 0xff80000020957808 */ /* 0x000fe40005000000 */
[----:B------:R-:W-:Y:S02]  /*2ac0*/  ISETP.GE.AND P2, PT, R2, R20, PT ;  /* 0x000000140200720c */ /* 0x000fe40003f46270 */
[----:B------:R-:W-:Y:S02]  /*2ad0*/  IADD3 R2, R0, 0x48, RZ ;  /* 0x0000004800027810 */ /* 0x000fe40007ffe0ff */
[----:B------:R-:W-:-:S02]  /*2ae0*/  FSEL R147, R43, -INF , !P0 ;  /* 0xff8000002b937808 */ /* 0x000fc40004000000 */
[----:B------:R-:W-:Y:S02]  /*2af0*/  FSEL R144, R41, -INF , !P0 ;  /* 0xff80000029907808 */ /* 0x000fe40004000000 */
[----:B------:R-:W-:Y:S01]  /*2b00*/  FSEL R150, R35, -INF , !P0 ;  /* 0xff80000023967808 */ /* 0x000fe20004000000 */
[----:B------:R-:W-:Y:S01]  /*2b10*/  HMMA.16816.F32 R40, R12, R82, R188 ;  /* 0x000000520c28723c */ /* 0x000fe200000018bc */
[----:B------:R-:W-:Y:S02]  /*2b20*/  FSEL R148, R33, -INF , !P0 ;  /* 0xff80000021947808 */ /* 0x000fe40004000000 */
[----:B------:R-:W-:Y:S02]  /*2b30*/  ISETP.GE.AND P0, PT, R2, R20, PT ;  /* 0x000000140200720c */ /* 0x000fe40003f06270 */
[----:B------:R-:W-:Y:S02]  /*2b40*/  IADD3 R2, R0, 0x49, RZ ;  /* 0x0000004900027810 */ /* 0x000fe40007ffe0ff */
[----:B------:R-:W-:Y:S01]  /*2b50*/  FSEL R167, R94, -INF , !P1 ;  /* 0xff8000005ea77808 */ /* 0x000fe20004800000 */
[----:B------:R-:W-:Y:S01]  /*2b60*/  HMMA.16816.F32 R32, R16, R74, R156 ;  /* 0x0000004a1020723c */ /* 0x000fe2000000189c */
[----:B------:R-:W-:-:S02]  /*2b70*/  FSEL R165, R86, -INF , !P1 ;  /* 0xff80000056a57808 */ /* 0x000fc40004800000 */
[----:B------:R-:W-:Y:S02]  /*2b80*/  FSEL R164, R84, -INF , !P1 ;  /* 0xff80000054a47808 */ /* 0x000fe40004800000 */
[----:B------:R-:W-:Y:S02]  /*2b90*/  FSEL R92, R92, -INF , !P1 ;  /* 0xff8000005c5c7808 */ /* 0x000fe40004800000 */
[----:B------:R-:W-:Y:S02]  /*2ba0*/  ISETP.GE.AND P1, PT, R2, R20, PT ;  /* 0x000000140200720c */ /* 0x000fe40003f26270 */
[----:B------:R-:W-:Y:S02]  /*2bb0*/  IADD3 R2, R0, 0x50, RZ ;  /* 0x0000005000027810 */ /* 0x000fe40007ffe0ff */
[----:B------:R-:W-:Y:S02]  /*2bc0*/  FSEL R166, R95, -INF , !P3 ;  /* 0xff8000005fa67808 */ /* 0x000fe40005800000 */
        /* <DEDUP_REMOVED lines=23> */
[----:B------:R-:W-:Y:S01]  /*2d40*/  ISETP.GE.AND P6, PT, R2, R20, PT ;  /* 0x000000140200720c */ /* 0x000fe20003fc6270 */
[----:B------:R-:W-:Y:S01]  /*2d50*/  HMMA.16816.F32 R4, R16, R6, R180 ;  /* 0x000000061004723c */ /* 0x000fe200000018b4 */
[----:B------:R-:W-:Y:S02]  /*2d60*/  IADD3 R2, R0, 0x60, RZ ;  /* 0x0000006000027810 */ /* 0x000fe40007ffe0ff */
[----:B------:R-:W-:Y:S02]  /*2d70*/  FSEL R184, R107, -INF , !P2 ;  /* 0xff8000006bb87808 */ /* 0x000fe40005000000 */
[----:B------:R-:W-:-:S02]  /*2d80*/  FSEL R105, R105, -INF , !P2 ;  /* 0xff80000069697808 */ /* 0x000fc40005000000 */
[----:B------:R-:W-:Y:S01]  /*2d90*/  FSEL R201, R99, -INF , !P2 ;  /* 0xff80000063c97808 */ /* 0x000fe20005000000 */
[-C--:B------:R-:W-:Y:S01]  /*2da0*/  HMMA.16816.F32 R12, R12, R10.reuse, R196 ;  /* 0x0000000a0c0c723c */ /* 0x080fe200000018c4 */
        /* <DEDUP_REMOVED lines=30> */
[----:B------:R-:W-:Y:S02]  /*2f90*/  ISETP.GE.AND P5, PT, R2, R20, PT ;  /* 0x000000140200720c */ /* 0x000fe40003fa6270 */
[----:B------:R-:W-:Y:S02]  /*2fa0*/  ISETP.GE.AND P0, PT, R20, 0x81, PT ;  /* 0x000000811400780c */ /* 0x000fe40003f06270 */
[----:B------:R-:W-:Y:S02]  /*2fb0*/  IADD3 R2, R0, 0x69, RZ ;  /* 0x0000006900027810 */ /* 0x000fe40007ffe0ff */
[----:B------:R-:W-:Y:S02]  /*2fc0*/  FSEL R197, R42, -INF , !P4 ;  /* 0xff8000002ac57808 */ /* 0x000fe40006000000 */
[----:B------:R-:W-:Y:S02]  /*2fd0*/  FSEL R196, R40, -INF , !P4 ;  /* 0xff80000028c47808 */ /* 0x000fe40006000000 */
[----:B------:R-:W-:-:S02]  /*2fe0*/  FSEL R192, R26, -INF , !P4 ;  /* 0xff8000001ac07808 */ /* 0x000fc40006000000 */
[----:B------:R-:W-:Y:S02]  /*2ff0*/  FSEL R188, R24, -INF , !P4 ;  /* 0xff80000018bc7808 */ /* 0x000fe40006000000 */
[----:B------:R-:W-:Y:S02]  /*3000*/  ISETP.GE.AND P4, PT, R2, R20, PT ;  /* 0x000000140200720c */ /* 0x000fe40003f86270 */
        /* <DEDUP_REMOVED lines=10> */
[-C--:B------:R-:W-:Y:S02]  /*30b0*/  ISETP.GE.AND P2, PT, R2, R20.reuse, PT ;  /* 0x000000140200720c */ /* 0x080fe40003f46270 */
[----:B------:R-:W-:Y:S01]  /*30c0*/  ISETP.GE.AND P1, PT, R0, R20, PT ;  /* 0x000000140000720c */ /* 0x000fe20003f26270 */
[----:B------:R-:W-:Y:S01]  /*30d0*/  IMAD.IADD R0, R132, 0x1, R60 ;  /* 0x0000000184007824 */ /* 0x000fe200078e023c */
        /* <DEDUP_REMOVED lines=23> */
[----:B------:R-:W-:Y:S01]  /*3250*/  FSEL R132, R17, -INF , !P1 ;  /* 0xff80000011847808 */ /* 0x000fe20004800000 */
[----:B------:R-:W-:Y:S06]  /*3260*/  BAR.SYNC.DEFER_BLOCKING 0x0 ;  /* 0x0000000000007b1d */ /* 0x000fec0000010000 */
[----:B------:R-:W-:Y:S05]  /*3270*/  @!P0 BRA `(.L_x_367) ;  /* 0x0000036000008947 */ /* 0x000fea0003800000 */
[----:B------:R-:W-:Y:S01]  /*3280*/  LEA.HI.SX32 R6, R241, 0xfffffffe, 0x19 ;  /* 0xfffffffef1067811 */ /* 0x000fe200078fcaff */
[----:B------:R-:W-:Y:S01]  /*3290*/  IMAD.U32 R4, RZ, RZ, UR4 ;  /* 0x00000004ff047e24 */ /* 0x000fe2000f8e00ff */
[----:B------:R-:W-:Y:S01]  /*32a0*/  ISETP.GE.AND P1, PT, R244, c[0x0][0x220], PT ;  /* 0x00008800f4007a0c */ /* 0x000fe20003f26270 */
[----:B------:R-:W-:Y:S01]  /*32b0*/  IMAD.U32 R8, RZ, RZ, UR4 ;  /* 0x00000004ff087e24 */ /* 0x000fe2000f8e00ff */
[----:B------:R-:W-:Y:S01]  /*32c0*/  SHF.R.S32.HI R2, RZ, 0x1f, R6 ;  /* 0x0000001fff027819 */ /* 0x000fe20000011406 */
[C---:B------:R-:W-:Y:S01]  /*32d0*/  IMAD R5, R6.reuse, UR6, RZ ;  /* 0x0000000606057c24 */ /* 0x040fe2000f8e02ff */
[----:B------:R-:W-:Y:S01]  /*32e0*/  BSSY B0, `(.L_x_368) ;  /* 0x000002e000007945 */ /* 0x000fe20003800000 */
[----:B------:R-:W-:-:S04]  /*32f0*/  IMAD.WIDE.U32 R6, R6, UR7, R242 ;  /* 0x0000000706067c25 */ /* 0x000fc8000f8e00f2 */
[----:B------:R-:W-:-:S04]  /*3300*/  IMAD R5, R2, UR7, R5 ;  /* 0x0000000702057c24 */ /* 0x000fc8000f8e0205 */
[----:B------:R-:W-:Y:S01]  /*3310*/  IMAD.IADD R5, R7, 0x1, R5 ;  /* 0x0000000107057824 */ /* 0x000fe200078e0205 */
[----:B------:R-:W-:Y:S01]  /*3320*/  @!P1 IADD3 R2, P4, R6, UR17, RZ ;  /* 0x0000001106029c10 */ /* 0x000fe2000ff9e0ff */
[----:B------:R-:W-:Y:S01]  /*3330*/  @!P1 IMAD.MOV.U32 R14, RZ, RZ, c[0x0][0x19c] ;  /* 0x00006700ff0e9624 */ /* 0x000fe200078e00ff */
[----:B------:R-:W-:Y:S01]  /*3340*/  @!P1 LEA R4, P2, R4, R6, 0x6 ;  /* 0x0000000604049211 */ /* 0x000fe200078430ff */
[----:B------:R1:W-:Y:S01]  /*3350*/  @P1 STS [R217+0x2000], RZ ;  /* 0x002000ffd9001388 */ /* 0x0003e20000000800 */
[----:B------:R-:W-:Y:S02]  /*3360*/  @!P1 IADD3.X R9, R5, UR16, RZ, P4, !PT ;  /* 0x0000001005099c10 */ /* 0x000fe4000a7fe4ff */
[----:B------:R-:W-:Y:S01]  /*3370*/  @!P1 LEA R12, P4, R6, c[0x0][0x168], 0x1 ;  /* 0x00005a00060c9a11 */ /* 0x000fe200078808ff */
[----:B------:R1:W-:Y:S01]  /*3380*/  @P1 STS [R217+0x2004], RZ ;  /* 0x002004ffd9001388 */ /* 0x0003e20000000800 */
[----:B------:R-:W-:Y:S02]  /*3390*/  @!P1 LEA R10, P3, R2, c[0x0][0x168], 0x1 ;  /* 0x00005a00020a9a11 */ /* 0x000fe400078608ff */
[----:B------:R-:W-:Y:S01]  /*33a0*/  @!P1 LEA.HI.X R14, R8, R5, R14, 0x6, P2 ;  /* 0x00000005080e9211 */ /* 0x000fe200010f340e */
[----:B------:R1:W-:Y:S01]  /*33b0*/  @P1 STS.64 [R217+0x2008], RZ ;  /* 0x002008ffd9001388 */ /* 0x0003e20000000a00 */
        /* <DEDUP_REMOVED lines=32> */
.L_x_369:
[----:B------:R-:W-:Y:S05]  /*35c0*/  BSYNC B0 ;  /* 0x0000000000007941 */ /* 0x000fea0003800000 */
.L_x_368:
[----:B------:R-:W0:Y:S02]  /*35d0*/  LDGDEPBAR ;  /* 0x00000000000079af */ /* 0x000e240000000000 */
.L_x_367:
[----:B------:R-:W-:Y:S01]  /*35e0*/  FMNMX.FTZ R2, R73, R72, !PT ;  /* 0x0000004849027209 */ /* 0x000fe20007810000 */
[----:B------:R-:W-:Y:S01]  /*35f0*/  IMAD R244, R206, 0x8, R133 ;  /* 0x00000008cef47824 */ /* 0x000fe200078e0285 */
[----:B------:R-:W-:Y:S01]  /*3600*/  FMNMX.FTZ R6, R128, R127, !PT ;  /* 0x0000007f80067209 */ /* 0x000fe20007810000 */
[----:B------:R-:W-:Y:S01]  /*3610*/  IMAD.SHL.U32 R86, R23, 0x4, RZ ;  /* 0x0000000417567824 */ /* 0x000fe200078e00ff */
[----:B------:R-:W-:Y:S01]  /*3620*/  FMNMX.FTZ R2, R80, R2, !PT ;  /* 0x0000000250027209 */ /* 0x000fe20007810000 */
[C---:B------:R-:W-:Y:S01]  /*3630*/  IMAD.WIDE.U32 R62, R244.reuse, -0x326172a9, RZ ;  /* 0xcd9e8d57f43e7825 */ /* 0x040fe200078e00ff */
[----:B------:R-:W-:Y:S01]  /*3640*/  IADD3 R252, R244, 0x4, RZ ;  /* 0x00000004f4fc7810 */ /* 0x000fe20007ffe0ff */
[----:B------:R-:W-:Y:S01]  /*3650*/  UIADD3 UR12, UR21, -0x4498517b, URZ ;  /* 0xbb67ae85150c7890 */ /* 0x000fe2000fffe03f */
[----:B------:R-:W-:Y:S01]  /*3660*/  FMNMX.FTZ R2, R123, R2, !PT ;  /* 0x000000027b027209 */ /* 0x000fe20007810000 */
[----:B------:R-:W-:Y:S01]  /*3670*/  IMAD.WIDE.U32 R84, R205, -0x2daee0ad, RZ ;  /* 0xd2511f53cd547825 */ /* 0x000fe200078e00ff */
[----:B------:R-:W-:Y:S01]  /*3680*/  LOP3.LUT R222, R222, UR20, RZ, 0x3c, !PT ;  /* 0x00000014dede7c12 */ /* 0x000fe2000f8e3cff */
[----:B------:R-:W-:Y:S01]  /*3690*/  UIADD3 UR11, UR20, 0x3c6ef372, URZ ;  /* 0x3c6ef372140b7890 */ /* 0x000fe2000fffe03f */
[----:B--2---:R-:W-:Y:S01]  /*36a0*/  FMNMX.FTZ R4, R126, R2, !PT ;  /* 0x000000027e047209 */ /* 0x004fe20007810000 */
[----:B------:R-:W-:Y:S01]  /*36b0*/  IMAD.WIDE.U32 R60, R252, -0x326172a9, RZ ;  /* 0xcd9e8d57fc3c7825 */ /* 0x000fe200078e00ff */
[----:B------:R-:W-:Y:S01]  /*36c0*/  FMNMX.FTZ R2, R116, R81, !PT ;  /* 0x0000005174027209 */ /* 0x000fe20007810000 */
[----:B------:R-:W-:Y:S01]  /*36d0*/  UIADD3 UR13, UR20, -0x61c88647, URZ ;  /* 0x9e3779b9140d7890 */ /* 0x000fe2000fffe03f */
[----:B------:R-:W-:Y:S01]  /*36e0*/  FMNMX.FTZ R4, R129, R4, !PT ;  /* 0x0000000481047209 */ /* 0x000fe20007810000 */
[----:B------:R-:W-:Y:S01]  /*36f0*/  UIADD3 UR8, UR21, 0x32370b8f, URZ ;  /* 0x32370b8f15087890 */ /* 0x000fe2000fffe03f */
[----:B------:R-:W-:Y:S01]  /*3700*/  FMNMX.FTZ R2, R112, R2, !PT ;  /* 0x0000000270027209 */ /* 0x000fe20007810000 */
[----:B------:R-:W-:Y:S01]  /*3710*/  UIADD3 UR10, UR21, 0x76cf5d0a, URZ ;  /* 0x76cf5d0a150a7890 */ /* 0x000fe2000fffe03f */
[----:B------:R-:W-:Y:S01]  /*3720*/  FMNMX.FTZ R5, R131, R4, !PT ;  /* 0x0000000483057209 */ /* 0x000fe20007810000 */
[----:B------:R-:W-:Y:S01]  /*3730*/  UIADD3 UR9, UR20, -0x255992d5, URZ ;  /* 0xdaa66d2b14097890 */ /* 0x000fe2000fffe03f */
[----:B------:R-:W-:Y:S01]  /*3740*/  FMNMX.FTZ R2, R114, R2, !PT ;  /* 0x0000000272027209 */ /* 0x000fe20007810000 */
[----:B------:R-:W-:Y:S01]  /*3750*/  UIADD3 UR6, UR21, -0x126145ec, URZ ;  /* 0xed9eba1415067890 */ /* 0x000fe2000fffe03f */
[----:B------:R-:W-:Y:S01]  /*3760*/  FMNMX.FTZ R5, R130, R5, !PT ;  /* 0x0000000582057209 */ /* 0x000fe20007810000 */
[----:B------:R-:W-:Y:S01]  /*3770*/  UIADD3 UR7, UR20, 0x78dde6e4, URZ ;  /* 0x78dde6e414077890 */ /* 0x000fe2000fffe03f */
        /* <DEDUP_REMOVED lines=9> */
[----:B------:R-:W-:Y:S01]  /*3810*/  STL [R1+0x68], R241 ;  /* 0x000068f101007387 */ /* 0x000fe20000100800 */
[----:B------:R-:W-:Y:S01]  /*3820*/  FMNMX.FTZ R5, R149, R5, !PT ;  /* 0x0000000595057209 */ /* 0x000fe20007810000 */
[----:B------:R-:W-:Y:S01]  /*3830*/  IMAD.SHL.U32 R205, R0, 0x2, RZ ;  /* 0x0000000200cd7824 */ /* 0x000fe200078e00ff */
[----:B------:R-:W-:Y:S01]  /*3840*/  FMNMX.FTZ R2, R76, R2, !PT ;  /* 0x000000024c027209 */ /* 0x000fe20007810000 */
[----:B------:R-:W-:Y:S01]  /*3850*/  STL [R1+0x64], R217 ;  /* 0x000064d901007387 */ /* 0x000fe20000100800 */
[----:B------:R-:W-:Y:S01]  /*3860*/  FMNMX.FTZ R5, R148, R5, !PT ;  /* 0x0000000594057209 */ /* 0x000fe20007810000 */
[----:B------:R-:W-:Y:S01]  /*3870*/  IMAD R206, R3, 0x2, R205 ;  /* 0x0000000203ce7824 */ /* 0x000fe200078e02cd */
[----:B------:R-:W-:Y:S01]  /*3880*/  FMNMX.FTZ R2, R143, R2, !PT ;  /* 0x000000028f027209 */ /* 0x000fe20007810000 */
[----:B------:R-:W-:Y:S01]  /*3890*/  STL [R1+0x60], R216 ;  /* 0x000060d801007387 */ /* 0x000fe20000100800 */
[----:B------:R-:W-:Y:S01]  /*38a0*/  FMNMX.FTZ R5, R92, R5, !PT ;  /* 0x000000055c057209 */ /* 0x000fe20007810000 */
[----:B------:R-:W-:Y:S01]  /*38b0*/  IMAD R108, R172, 0x10000, R172 ;  /* 0x00010000ac6c7824 */ /* 0x000fe200078e02ac */
[----:B------:R-:W-:Y:S01]  /*38c0*/  FMNMX.FTZ R2, R145, R2, !PT ;  /* 0x0000000291027209 */ /* 0x000fe20007810000 */
[----:B------:R-:W-:Y:S01]  /*38d0*/  STL [R1+0x5c], R215 ;  /* 0x00005cd701007387 */ /* 0x000fe20000100800 */
[----:B------:R-:W-:-:S02]  /*38e0*/  FMNMX.FTZ R5, R95, R5, !PT ;  /* 0x000000055f057209 */ /* 0x000fc40007810000 */
        /* <DEDUP_REMOVED lines=63> */
[----:B-1----:R-:W-:-:S02]  /*3ce0*/  FMNMX.FTZ R8, R132, R5, !PT ;  /* 0x0000000584087209 */ /* 0x002fc40007810000 */
[----:B------:R-:W-:Y:S02]  /*3cf0*/  LOP3.LUT R7, R61, R222, RZ, 0x3c, !PT ;  /* 0x000000de3d077212 */ /* 0x000fe400078e3cff */
[----:B------:R-:W-:Y:S01]  /*3d00*/  FMNMX.FTZ R2, R165, R2, !PT ;  /* 0x00000002a5027209 */ /* 0x000fe20007810000 */
[----:B------:R-:W1:Y:S01]  /*3d10*/  SHFL.BFLY PT, R138, R8, 0x2, 0x1f ;  /* 0x0c401f00088a7f89 */ /* 0x000e6200000e0000 */
[----:B------:R-:W-:Y:S01]  /*3d20*/  FMNMX.FTZ R4, R236, R4, !PT ;  /* 0x00000004ec047209 */ /* 0x000fe20007810000 */
[----:B------:R-:W-:Y:S01]  /*3d30*/  IMAD.WIDE.U32 R96, R7, -0x2daee0ad, RZ ;  /* 0xd2511f5307607825 */ /* 0x000fe200078e00ff */
[----:B------:R-:W-:Y:S02]  /*3d40*/  LOP3.LUT R5, R63, R222, RZ, 0x3c, !PT ;  /* 0x000000de3f057212 */ /* 0x000fe400078e3cff */
[----:B------:R-:W-:Y:S02]  /*3d50*/  LOP3.LUT R9, R85, UR21, R86, 0x96, !PT ;  /* 0x0000001555097c12 */ /* 0x000fe4000f8e9656 */
[----:B------:R-:W-:Y:S01]  /*3d60*/  FMNMX.FTZ R12, R125, R6, !PT ;  /* 0x000000067d0c7209 */ /* 0x000fe20007810000 */
[----:B------:R-:W-:Y:S01]  /*3d70*/  IMAD.WIDE.U32 R66, R5, -0x2daee0ad, RZ ;  /* 0xd2511f5305427825 */ /* 0x000fe200078e00ff */
[----:B------:R-:W-:-:S02]  /*3d80*/  FMNMX.FTZ R6, R158, R2, !PT ;  /* 0x000000029e067209 */ /* 0x000fc40007810000 */
[----:B------:R-:W-:Y:S01]  /*3d90*/  FMNMX.FTZ R2, R233, R4, !PT ;  /* 0x00000004e9027209 */ /* 0x000fe20007810000 */
[----:B------:R-:W-:Y:S01]  /*3da0*/  IMAD.WIDE.U32 R4, R9, -0x326172a9, RZ ;  /* 0xcd9e8d5709047825 */ /* 0x000fe200078e00ff */
[----:B------:R-:W-:Y:S02]  /*3db0*/  FMNMX.FTZ R7, R154, R6, !PT ;  /* 0x000000069a077209 */ /* 0x000fe40007810000 */
[----:B------:R-:W-:Y:S02]  /*3dc0*/  FMNMX.FTZ R9, R234, R2, !PT ;  /* 0x00000002ea097209 */ /* 0x000fe40007810000 */
[--C-:B------:R-:W-:Y:S02]  /*3dd0*/  LOP3.LUT R2, R97, UR12, R84.reuse, 0x96, !PT ;  /* 0x0000000c61027c12 */ /* 0x100fe4000f8e9654 */
[----:B------:R-:W-:Y:S02]  /*3de0*/  FMNMX.FTZ R7, R155, R7, !PT ;  /* 0x000000079b077209 */ /* 0x000fe40007810000 */
[----:B------:R-:W-:Y:S01]  /*3df0*/  LOP3.LUT R6, R67, UR12, R84, 0x96, !PT ;  /* 0x0000000c43067c12 */ /* 0x000fe2000f8e9654 */
[----:B------:R-:W-:Y:S01]  /*3e00*/  IMAD.WIDE.U32 R64, R2, -0x326172a9, RZ ;  /* 0xcd9e8d5702407825 */ /* 0x000fe200078e00ff */
[----:B------:R-:W-:-:S02]  /*3e10*/  FMNMX.FTZ R2, R175, R7, !PT ;  /* 0x00000007af027209 */ /* 0x000fc40007810000 */
[----:B------:R-:W-:Y:S01]  /*3e20*/  FMNMX.FTZ R9, R232, R9, !PT ;  /* 0x00000009e8097209 */ /* 0x000fe20007810000 */
[----:B------:R-:W-:Y:S01]  /*3e30*/  IMAD.WIDE.U32 R48, R6, -0x326172a9, RZ ;  /* 0xcd9e8d5706307825 */ /* 0x000fe200078e00ff */
[----:B------:R-:W-:Y:S02]  /*3e40*/  FMNMX.FTZ R2, R184, R2, !PT ;  /* 0x00000002b8027209 */ /* 0x000fe40007810000 */
[--C-:B------:R-:W-:Y:S01]  /*3e50*/  LOP3.LUT R17, R65, UR11, R4.reuse, 0x96, !PT ;  /* 0x0000000b41117c12 */ /* 0x100fe2000f8e9604 */
[----:B------:R-:W2:Y:S01]  /*3e60*/  SHFL.BFLY PT, R136, R9, 0x2, 0x1f ;  /* 0x0c401f0009887f89 */ /* 0x000ea200000e0000 */
[----:B------:R-:W-:Y:S02]  /*3e70*/  FMNMX.FTZ R2, R107, R2, !PT ;  /* 0x000000026b027209 */ /* 0x000fe40007810000 */
[----:B------:R-:W-:Y:S02]  /*3e80*/  LOP3.LUT R10, R49, UR11, R4, 0x96, !PT ;  /* 0x0000000b310a7c12 */ /* 0x000fe4000f8e9604 */
[----:B------:R-:W-:-:S02]  /*3e90*/  LOP3.LUT R11, R5, UR13, R62, 0x96, !PT ;  /* 0x0000000d050b7c12 */ /* 0x000fc4000f8e963e */
[----:B------:R-:W-:Y:S02]  /*3ea0*/  FMNMX.FTZ R4, R141, R12, !PT ;  /* 0x0000000c8d047209 */ /* 0x000fe40007810000 */
[----:B------:R-:W-:Y:S02]  /*3eb0*/  FMNMX.FTZ R2, R106, R2, !PT ;  /* 0x000000026a027209 */ /* 0x000fe40007810000 */
[----:B-1----:R-:W-:Y:S02]  /*3ec0*/  FMNMX.FTZ R138, R8, R138, !PT ;  /* 0x0000008a088a7209 */ /* 0x002fe40007810000 */
[----:B------:R-:W-:Y:S02]  /*3ed0*/  LOP3.LUT R7, R5, UR13, R60, 0x96, !PT ;  /* 0x0000000d05077c12 */ /* 0x000fe4000f8e963c */
[----:B------:R-:W-:Y:S01]  /*3ee0*/  FMNMX.FTZ R6, R142, R4, !PT ;  /* 0x000000048e067209 */ /* 0x000fe20007810000 */
[----:B------:R-:W-:Y:S01]  /*3ef0*/  IMAD.WIDE.U32 R4, R11, -0x2daee0ad, RZ ;  /* 0xd2511f530b047825 */ /* 0x000fe200078e00ff */
[----:B------:R-:W-:Y:S01]  /*3f00*/  FMNMX.FTZ R2, R219, R2, !PT ;  /* 0x00000002db027209 */ /* 0x000fe20007810000 */
[----:B------:R-:W1:Y:S01]  /*3f10*/  SHFL.BFLY PT, R16, R138, 0x1, 0x1f ;  /* 0x0c201f008a107f89 */ /* 0x000e6200000e0000 */
[----:B------:R-:W-:Y:S01]  /*3f20*/  FMNMX.FTZ R6, R140, R6, !PT ;  /* 0x000000068c067209 */ /* 0x000fe20007810000 */
[----:B------:R-:W-:Y:S01]  /*3f30*/  IMAD.WIDE.U32 R10, R10, -0x2daee0ad, RZ ;  /* 0xd2511f530a0a7825 */ /* 0x000fe200078e00ff */
[----:B------:R-:W-:-:S02]  /*3f40*/  FMNMX.FTZ R2, R220, R2, !PT ;  /* 0x00000002dc027209 */ /* 0x000fc40007810000 */
[----:B------:R-:W-:Y:S02]  /*3f50*/  LOP3.LUT R5, R5, UR10, R66, 0x96, !PT ;  /* 0x0000000a05057c12 */ /* 0x000fe4000f8e9642 */
[----:B------:R-:W-:Y:S02]  /*3f60*/  LOP3.LUT R22, R11, UR8, R4, 0x96, !PT ;  /* 0x000000080b167c12 */ /* 0x000fe4000f8e9604 */
[----:B------:R-:W-:Y:S01]  /*3f70*/  FMNMX.FTZ R4, R135, R6, !PT ;  /* 0x0000000687047209 */ /* 0x000fe20007810000 */
[----:B------:R-:W-:Y:S01]  /*3f80*/  IMAD.WIDE.U32 R6, R7, -0x2daee0ad, RZ ;  /* 0xd2511f5307067825 */ /* 0x000fe200078e00ff */
[----:B------:R-:W-:Y:S02]  /*3f90*/  FMNMX.FTZ R2, R197, R2, !PT ;  /* 0x00000002c5027209 */ /* 0x000fe40007810000 */
[----:B------:R-:W-:Y:S01]  /*3fa0*/  FMNMX.FTZ R4, R174, R4, !PT ;  /* 0x00000004ae047209 */ /* 0x000fe20007810000 */
[----:B------:R-:W-:Y:S01]  /*3fb0*/  IMAD.WIDE.U32 R12, R5, -0x326172a9, RZ ;  /* 0xcd9e8d57050c7825 */ /* 0x000fe200078e00ff */
[----:B------:R-:W-:-:S02]  /*3fc0*/  FMNMX.FTZ R2, R183, R2, !PT ;  /* 0x00000002b7027209 */ /* 0x000fc40007810000 */
[----:B--2---:R-:W-:Y:S02]  /*3fd0*/  FMNMX.FTZ R136, R9, R136, !PT ;  /* 0x0000008809887209 */ /* 0x004fe40007810000 */
[----:B------:R-:W-:Y:S02]  /*3fe0*/  FMNMX.FTZ R5, R173, R4, !PT ;  /* 0x00000004ad057209 */ /* 0x000fe40007810000 */
[----:B------:R-:W-:Y:S01]  /*3ff0*/  FMNMX.FTZ R4, R228, R2, !PT ;  /* 0x00000002e4047209 */ /* 0x000fe20007810000 */
[----:B------:R-:W2:Y:S01]  /*4000*/  SHFL.BFLY PT, R11, R136, 0x1, 0x1f ;  /* 0x0c201f00880b7f89 */ /* 0x000ea200000e0000 */
[----:B------:R-:W-:Y:S02]  /*4010*/  LOP3.LUT R2, R7, UR10, R96, 0x96, !PT ;  /* 0x0000000a07027c12 */ /* 0x000fe4000f8e9660 */
[----:B------:R-:W-:Y:S02]  /*4020*/  FMNMX.FTZ R5, R151, R5, !PT ;  /* 0x0000000597057209 */ /* 0x000fe40007810000 */
[----:B------:R-:W-:Y:S01]  /*4030*/  LOP3.LUT R8, R13, UR9, R48, 0x96, !PT ;  /* 0x000000090d087c12 */ /* 0x000fe2000f8e9630 */
[----:B------:R-:W-:Y:S01]  /*4040*/  IMAD.WIDE.U32 R14, R2, -0x326172a9, RZ ;  /* 0xcd9e8d57020e7825 */ /* 0x000fe200078e00ff */
[----:B------:R-:W-:-:S02]  /*4050*/  FMNMX.FTZ R4, R230, R4, !PT ;  /* 0x00000004e6047209 */ /* 0x000fc40007810000 */
[----:B------:R-:W-:Y:S01]  /*4060*/  FMNMX.FTZ R5, R150, R5, !PT ;  /* 0x0000000596057209 */ /* 0x000fe20007810000 */
[----:B------:R-:W-:Y:S01]  /*4070*/  IMAD.WIDE.U32 R20, R8, -0x2daee0ad, RZ ;  /* 0xd2511f5308147825 */ /* 0x000fe200078e00ff */
[----:B-1----:R-:W-:Y:S02]  /*4080*/  FMNMX.FTZ R138, R138, R16, !PT ;  /* 0x000000108a8a7209 */ /* 0x002fe40007810000 */
[----:B------:R-:W-:Y:S02]  /*4090*/  FMNMX.FTZ R2, R225, R4, !PT ;  /* 0x00000004e1027209 */ /* 0x000fe40007810000 */
[----:B------:R-:W-:Y:S01]  /*40a0*/  FMNMX.FTZ R8, R167, R5, !PT ;  /* 0x00000005a7087209 */ /* 0x000fe20007810000 */
[----:B------:R-:W-:Y:S01]  /*40b0*/  IMAD.WIDE.U32 R4, R17, -0x2daee0ad, RZ ;  /* 0xd2511f5311047825 */ /* 0x000fe200078e00ff */
[----:B------:R-:W-:Y:S01]  /*40c0*/  LOP3.LUT R9, R15, UR9, R64, 0x96, !PT ;  /* 0x000000090f097c12 */ /* 0x000fe2000f8e9640 */
[----:B------:R-:W-:Y:S01]  /*40d0*/  STL [R1+0x78], R138 ;  /* 0x0000788a01007387 */ /* 0x000fe20000100800 */
[----:B------:R-:W-:Y:S01]  /*40e0*/  FMNMX.FTZ R7, R226, R2, !PT ;  /* 0x00000002e2077209 */ /* 0x000fe20007810000 */
[----:B------:R-:W-:Y:S01]  /*40f0*/  FMUL.FTZ R2, R138, c[0x0][0x23c] ;  /* 0x00008f008a027a20 */ /* 0x000fe20000410000 */
[----:B------:R-:W-:Y:S01]  /*4100*/  FMNMX.FTZ R8, R166, R8, !PT ;  /* 0x00000008a6087209 */ /* 0x000fe20007810000 */
[----:B------:R-:W-:Y:S01]  /*4110*/  IMAD.WIDE.U32 R18, R9, -0x2daee0ad, RZ ;  /* 0xd2511f5309127825 */ /* 0x000fe200078e00ff */
[----:B------:R-:W-:-:S02]  /*4120*/  LOP3.LUT R13, R21, UR6, R10, 0x96, !PT ;  /* 0x00000006150d7c12 */ /* 0x000fc4000f8e960a */
[----:B------:R-:W-:Y:S02]  /*4130*/  FSETP.NEU.FTZ.AND P1, PT, R138, -INF , PT ;  /* 0xff8000008a00780b */ /* 0x000fe40003f3d000 */
[----:B------:R-:W-:Y:S02]  /*4140*/  LOP3.LUT R10, R5, UR8, R6, 0x96, !PT ;  /* 0x00000008050a7c12 */ /* 0x000fe4000f8e9606 */
[----:B------:R-:W-:Y:S02]  /*4150*/  FMNMX.FTZ R5, R157, R8, !PT ;  /* 0x000000089d057209 */ /* 0x000fe40007810000 */
[----:B------:R-:W-:Y:S02]  /*4160*/  FSEL R2, R2, RZ, P1 ;  /* 0x000000ff02027208 */ /* 0x000fe40000800000 */
[----:B------:R-:W-:Y:S02]  /*4170*/  FMNMX.FTZ R7, R240, R7, !PT ;  /* 0x00000007f0077209 */ /* 0x000fe40007810000 */
[----:B------:R-:W-:Y:S01]  /*4180*/  LOP3.LUT R16, R19, UR6, R4, 0x96, !PT ;  /* 0x0000000613107c12 */ /* 0x000fe2000f8e9604 */
[----:B------:R-:W-:Y:S01]  /*4190*/  FFMA.FTZ R6, R73, c[0x0][0x23c], -R2 ;  /* 0x00008f0049067a23 */ /* 0x000fe20000010802 */
[----:B------:R-:W-:-:S02]  /*41a0*/  FMNMX.FTZ R4, R159, R5, !PT ;  /* 0x000000059f047209 */ /* 0x000fc40007810000 */
[----:B------:R-:W-:Y:S01]  /*41b0*/  FMNMX.FTZ R8, R239, R7, !PT ;  /* 0x00000007ef087209 */ /* 0x000fe20007810000 */
[----:B------:R1:W3:Y:S01]  /*41c0*/  MUFU.EX2 R25, R6 ;  /* 0x0000000600197308 */ /* 0x0002e20000000800 */
[----:B------:R-:W-:Y:S01]  /*41d0*/  FMNMX.FTZ R5, R202, R4, !PT ;  /* 0x00000004ca057209 */ /* 0x000fe20007810000 */
[--C-:B------:R-:W-:Y:S01]  /*41e0*/  FFMA.FTZ R4, R72, c[0x0][0x23c], -R2.reuse ;  /* 0x00008f0048047a23 */ /* 0x100fe20000010802 */
[----:B--2---:R-:W-:Y:S01]  /*41f0*/  FMNMX.FTZ R136, R136, R11, !PT ;  /* 0x0000000b88887209 */ /* 0x004fe20007810000 */
[----:B------:R-:W-:Y:S01]  /*4200*/  IMAD.WIDE.U32 R16, R16, -0x326172a9, RZ ;  /* 0xcd9e8d5710107825 */ /* 0x000fe200078e00ff */
[----:B------:R-:W-:Y:S02]  /*4210*/  FMNMX.FTZ R8, R235, R8, !PT ;  /* 0x00000008eb087209 */ /* 0x000fe40007810000 */
[----:B------:R-:W-:Y:S01]  /*4220*/  FMNMX.FTZ R9, R201, R5, !PT ;  /* 0x00000005c9097209 */ /* 0x000fe20007810000 */
[----:B------:R2:W-:Y:S01]  /*4230*/  MUFU.EX2 R237, R4 ;  /* 0x0000000400ed7308 */ /* 0x0005e20000000800 */
[----:B------:R-:W-:Y:S01]  /*4240*/  FMNMX.FTZ R8, R238, R8, !PT ;  /* 0x00000008ee087209 */ /* 0x000fe20007810000 */
[----:B------:R-:W-:Y:S01]  /*4250*/  FFMA.FTZ R5, R80, c[0x0][0x23c], -R2 ;  /* 0x00008f0050057a23 */ /* 0x000fe20000010802 */
[----:B------:R-:W-:-:S03]  /*4260*/  FSETP.NEU.FTZ.AND P1, PT, R136, -INF , PT ;  /* 0xff8000008800780b */ /* 0x000fc60003f3d000 */
[----:B------:R-:W4:Y:S01]  /*4270*/  SHFL.BFLY PT, R11, R8, 0x2, 0x1f ;  /* 0x0c401f00080b7f89 */ /* 0x000f2200000e0000 */
[----:B-1----:R-:W-:Y:S01]  /*4280*/  IMAD.WIDE.U32 R6, R22, -0x326172a9, RZ ;  /* 0xcd9e8d5716067825 */ /* 0x002fe200078e00ff */
[----:B------:R1:W-:Y:S04]  /*4290*/  MUFU.EX2 R30, R5 ;  /* 0x00000005001e7308 */ /* 0x0003e80000000800 */
[----:B------:R-:W-:Y:S01]  /*42a0*/  LOP3.LUT R15, R7, UR7, R12, 0x96, !PT ;  /* 0x00000007070f7c12 */ /* 0x000fe2000f8e960c */
[----:B------:R-:W-:Y:S01]  /*42b0*/  IMAD.WIDE.U32 R12, R13, -0x326172a9, RZ ;  /* 0xcd9e8d570d0c7825 */ /* 0x000fe200078e00ff */
[----:B------:R-:W-:-:S03]  /*42c0*/  FMNMX.FTZ R7, R200, R9, !PT ;  /* 0x00000009c8077209 */ /* 0x000fc60007810000 */
[----:B--2---:R-:W-:Y:S01]  /*42d0*/  FMUL.FTZ R4, R136, c[0x0][0x23c] ;  /* 0x00008f0088047a20 */ /* 0x004fe20000410000 */
[----:B------:R-:W-:Y:S01]  /*42e0*/  FMNMX.FTZ R7, R190, R7, !PT ;  /* 0x00000007be077209 */ /* 0x000fe20007810000 */
[----:B------:R-:W-:Y:S01]  /*42f0*/  IMAD.WIDE.U32 R50, R15, -0x2daee0ad, RZ ;  /* 0xd2511f530f327825 */ /* 0x000fe200078e00ff */
[----:B------:R-:W-:Y:S02]  /*4300*/  LOP3.LUT R63, R13, UR5, R6, 0x96, !PT ;  /* 0x000000050d3f7c12 */ /* 0x000fe4000f8e9606 */
[----:B------:R-:W-:Y:S01]  /*4310*/  FSEL R23, R4, RZ, P1 ;  /* 0x000000ff04177208 */ /* 0x000fe20000800000 */
[----:B-1----:R-:W-:Y:S01]  /*4320*/  IMAD.WIDE.U32 R4, R10, -0x326172a9, RZ ;  /* 0xcd9e8d570a047825 */ /* 0x002fe200078e00ff */
[----:B------:R-:W-:-:S03]  /*4330*/  FMNMX.FTZ R7, R195, R7, !PT ;  /* 0x00000007c3077209 */ /* 0x000fc60007810000 */
[--C-:B------:R-:W-:Y:S01]  /*4340*/  FFMA.FTZ R9, R116, c[0x0][0x23c], -R23.reuse ;  /* 0x00008f0074097a23 */ /* 0x100fe20000010817 */
[----:B------:R-:W-:Y:S01]  /*4350*/  LOP3.LUT R10, R17, UR5, R4, 0x96, !PT ;  /* 0x00000005110a7c12 */ /* 0x000fe2000f8e9604 */
[----:B------:R-:W-:Y:S01]  /*4360*/  FFMA.FTZ R6, R81, c[0x0][0x23c], -R23 ;  /* 0x00008f0051067a23 */ /* 0x000fe20000010817 */
[----:B----4-:R-:W-:Y:S01]  /*4370*/  FMNMX.FTZ R8, R8, R11, !PT ;  /* 0x0000000b08087209 */ /* 0x010fe20007810000 */
[----:B------:R1:W-:Y:S01]  /*4380*/  MUFU.EX2 R116, R9 ;  /* 0x0000000900747308 */ /* 0x0003e20000000800 */
[----:B------:R-:W-:-:S03]  /*4390*/  LOP3.LUT R11, R51, UR4, R20, 0x96, !PT ;  /* 0x00000004330b7c12 */ /* 0x000fc6000f8e9614 */
[----:B------:R-:W2:Y:S04]  /*43a0*/  SHFL.BFLY PT, R134, R8, 0x1, 0x1f ;  /* 0x0c201f0008867f89 */ /* 0x000ea800000e0000 */
[----:B------:R4:W2:Y:S01]  /*43b0*/  MUFU.EX2 R24, R6 ;  /* 0x0000000600187308 */ /* 0x0008a20000000800 */
[----:B-1----:R-:W-:Y:S02]  /*43c0*/  LOP3.LUT R9, R5, UR7, R14, 0x96, !PT ;  /* 0x0000000705097c12 */ /* 0x002fe4000f8e960e */
[----:B------:R-:W-:-:S04]  /*43d0*/  FMNMX.FTZ R5, R194, R7, !PT ;  /* 0x00000007c2057209 */ /* 0x000fc80007810000 */
[----:B------:R-:W-:Y:S01]  /*43e0*/  FMNMX.FTZ R4, R192, R5, !PT ;  /* 0x00000005c0047209 */ /* 0x000fe20007810000 */
[----:B----4-:R-:W-:-:S03]  /*43f0*/  IMAD.WIDE.U32 R6, R9, -0x2daee0ad, RZ ;  /* 0xd2511f5309067825 */ /* 0x010fc600078e00ff */
[----:B------:R-:W-:Y:S01]  /*4400*/  FMNMX.FTZ R5, R176, R4, !PT ;  /* 0x00000004b0057209 */ /* 0x000fe20007810000 */
[----:B------:R-:W-:Y:S01]  /*4410*/  FFMA.FTZ R4, R112, c[0x0][0x23c], -R23 ;  /* 0x00008f0070047a23 */ /* 0x000fe20000010817 */
[----:B------:R-:W-:Y:S01]  /*4420*/  LOP3.LUT R18, R7, UR4, R18, 0x96, !PT ;  /* 0x0000000407127c12 */ /* 0x000fe2000f8e9612 */
[----:B---3--:R-:W-:Y:S01]  /*4430*/  IMAD.MOV.U32 R112, RZ, RZ, R25 ;  /* 0x000000ffff707224 */ /* 0x008fe200078e0019 */
[----:B------:R-:W-:Y:S01]  /*4440*/  FMNMX.FTZ R9, R193, R5, !PT ;  /* 0x00000005c1097209 */ /* 0x000fe20007810000 */
[----:B------:R1:W-:Y:S01]  /*4450*/  MUFU.EX2 R100, R4 ;  /* 0x0000000400647308 */ /* 0x0003e20000000800 */
[----:B--2---:R-:W-:Y:S01]  /*4460*/  FMNMX.FTZ R134, R8, R134, !PT ;  /* 0x0000008608867209 */ /* 0x004fe20007810000 */
[----:B------:R-:W-:Y:S01]  /*4470*/  FFMA.FTZ R8, R77, c[0x0][0x23c], -R23 ;  /* 0x00008f004d087a23 */ /* 0x000fe20000010817 */
[----:B------:R-:W-:Y:S02]  /*4480*/  FMNMX.FTZ R9, R182, R9, !PT ;  /* 0x00000009b6097209 */ /* 0x000fe40007810000 */
[----:B------:R-:W-:-:S02]  /*4490*/  FSETP.NEU.FTZ.AND P1, PT, R134, -INF , PT ;  /* 0xff8000008600780b */ /* 0x000fc40003f3d000 */
[----:B------:R-:W-:Y:S01]  /*44a0*/  FMNMX.FTZ R9, R177, R9, !PT ;  /* 0x00000009b1097209 */ /* 0x000fe20007810000 */
[----:B------:R2:W3:Y:S03]  /*44b0*/  MUFU.EX2 R26, R8 ;  /* 0x00000008001a7308 */ /* 0x0004e60000000800 */
[----:B------:R-:W-:Y:S01]  /*44c0*/  FMNMX.FTZ R9, R178, R9, !PT ;  /* 0x00000009b2097209 */ /* 0x000fe20007810000 */
[----:B-1----:R-:W-:-:S04]  /*44d0*/  IMAD.WIDE.U32 R4, R10, -0x2daee0ad, RZ ;  /* 0xd2511f530a047825 */ /* 0x002fc800078e00ff */
[--C-:B------:R-:W-:Y:S01]  /*44e0*/  FFMA.FTZ R10, R114, c[0x0][0x23c], -R23.reuse ;  /* 0x00008f00720a7a23 */ /* 0x100fe20000010817 */
[----:B------:R-:W-:Y:S01]  /*44f0*/  LOP3.LUT R13, R5, UR14, R6, 0x96, !PT ;  /* 0x0000000e050d7c12 */ /* 0x000fe2000f8e9606 */
[----:B------:R-:W-:Y:S01]  /*4500*/  IMAD.MOV.U32 R114, RZ, RZ, R24 ;  /* 0x000000ffff727224 */ /* 0x000fe200078e0018 */
[C---:B------:R-:W-:Y:S01]  /*4510*/  LOP3.LUT R19, R4.reuse, 0xffff, RZ, 0xc0, !PT ;  /* 0x0000ffff04137812 */ /* 0x040fe200078ec0ff */
[----:B------:R-:W-:Y:S01]  /*4520*/  IMAD.WIDE.U32 R6, R11, -0x326172a9, RZ ;  /* 0xcd9e8d570b067825 */ /* 0x000fe200078e00ff */
[----:B------:R-:W-:Y:S01]  /*4530*/  FMNMX.FTZ R5, R199, R9, !PT ;  /* 0x00000009c7057209 */ /* 0x000fe20007810000 */
[----:B------:R1:W-:Y:S01]  /*4540*/  MUFU.EX2 R133, R10 ;  /* 0x0000000a00857308 */ /* 0x0003e20000000800 */
[----:B------:R-:W-:Y:S01]  /*4550*/  LOP3.LUT R24, R4, 0xff, RZ, 0xc0, !PT ;  /* 0x000000ff04187812 */ /* 0x000fe200078ec0ff */
[----:B--2---:R-:W-:Y:S01]  /*4560*/  FMUL.FTZ R8, R134, c[0x0][0x23c] ;  /* 0x00008f0086087a20 */ /* 0x004fe20000410000 */
[----:B------:R-:W-:Y:S01]  /*4570*/  FMNMX.FTZ R5, R231, R5, !PT ;  /* 0x00000005e7057209 */ /* 0x000fe20007810000 */
[----:B------:R-:W-:Y:S01]  /*4580*/  FFMA.FTZ R9, R113, c[0x0][0x23c], -R23 ;  /* 0x00008f0071097a23 */ /* 0x000fe20000010817 */
[----:B------:R-:W-:-:S02]  /*4590*/  SHF.R.U32.HI R20, RZ, 0x10, R4 ;  /* 0x00000010ff147819 */ /* 0x000fc40000011604 */
[----:B------:R-:W-:Y:S01]  /*45a0*/  SHF.R.U32.HI R21, RZ, 0x18, R4 ;  /* 0x00000018ff157819 */ /* 0x000fe20000011604 */
[----:B------:R2:W-:Y:S01]  /*45b0*/  MUFU.EX2 R215, R9 ;  /* 0x0000000900d77308 */ /* 0x0005e20000000800 */
[----:B------:R-:W-:Y:S02]  /*45c0*/  FMNMX.FTZ R4, R229, R5, !PT ;  /* 0x00000005e5047209 */ /* 0x000fe40007810000 */
[----:B------:R-:W-:Y:S02]  /*45d0*/  LOP3.LUT R17, R7, UR15, R12, 0x96, !PT ;  /* 0x0000000f07117c12 */ /* 0x000fe4000f8e960c */
[----:B------:R-:W-:Y:S02]  /*45e0*/  LOP3.LUT R28, R6, 0xffff, RZ, 0xc0, !PT ;  /* 0x0000ffff061c7812 */ /* 0x000fe400078ec0ff */
[----:B------:R-:W-:Y:S01]  /*45f0*/  FMNMX.FTZ R7, R227, R4, !PT ;  /* 0x00000004e3077209 */ /* 0x000fe20007810000 */
[----:B------:R-:W-:Y:S01]  /*4600*/  IMAD.WIDE.U32 R4, R18, -0x326172a9, RZ ;  /* 0xcd9e8d5712047825 */ /* 0x000fe200078e00ff */
[----:B------:R-:W-:-:S02]  /*4610*/  FSEL R22, R8, RZ, P1 ;  /* 0x000000ff08167208 */ /* 0x000fc40000800000 */
[----:B------:R-:W-:Y:S01]  /*4620*/  LOP3.LUT R61, R6, 0xff, RZ, 0xc0, !PT ;  /* 0x000000ff063d7812 */ /* 0x000fe200078ec0ff */
[----:B------:R-:W4:Y:S01]  /*4630*/  SHFL.BFLY PT, R18, R7, 0x2, 0x1f ;  /* 0x0c401f0007127f89 */ /* 0x000f2200000e0000 */
[--C-:B------:R-:W-:Y:S01]  /*4640*/  SHF.R.U32.HI R29, RZ, 0x10, R6.reuse ;  /* 0x00000010ff1d7819 */ /* 0x100fe20000011606 */
[--C-:B-1----:R-:W-:Y:S01]  /*4650*/  FFMA.FTZ R10, R78, c[0x0][0x23c], -R23.reuse ;  /* 0x00008f004e0a7a23 */ /* 0x102fe20000010817 */
[----:B------:R-:W-:Y:S01]  /*4660*/  SHF.R.U32.HI R51, RZ, 0x18, R6 ;  /* 0x00000018ff337819 */ /* 0x000fe20000011606 */
[----:B--2---:R-:W-:Y:S01]  /*4670*/  FFMA.FTZ R9, R76, c[0x0][0x23c], -R23 ;  /* 0x00008f004c097a23 */ /* 0x004fe20000010817 */
[C---:B------:R-:W-:Y:S01]  /*4680*/  LOP3.LUT R11, R4.reuse, 0xffff, RZ, 0xc0, !PT ;  /* 0x0000ffff040b7812 */ /* 0x040fe200078ec0ff */
[----:B------:R-:W-:Y:S01]  /*4690*/  FFMA.FTZ R3, R121, c[0x0][0x23c], -R22 ;  /* 0x00008f0079037a23 */ /* 0x000fe20000010816 */
[----:B------:R-:W-:Y:S01]  /*46a0*/  LOP3.LUT R15, R4, 0xff, RZ, 0xc0, !PT ;  /* 0x000000ff040f7812 */ /* 0x000fe200078ec0ff */
[----:B------:R1:W-:Y:S01]  /*46b0*/  MUFU.EX2 R207, R9 ;  /* 0x0000000900cf7308 */ /* 0x0003e20000000800 */
[----:B------:R-:W-:Y:S01]  /*46c0*/  SHF.R.U32.HI R12, RZ, 0x10, R4 ;  /* 0x00000010ff0c7819 */ /* 0x000fe20000011604 */
[----:B---3--:R-:W-:Y:S01]  /*46d0*/  IMAD.MOV.U32 R121, RZ, RZ, R26 ;  /* 0x000000ffff797224 */ /* 0x008fe200078e001a */
[----:B------:R-:W-:-:S02]  /*46e0*/  SHF.R.U32.HI R14, RZ, 0x18, R4 ;  /* 0x00000018ff0e7819 */ /* 0x000fc40000011604 */
[----:B------:R-:W-:Y:S01]  /*46f0*/  LOP3.LUT R6, R5, UR15, R16, 0x96, !PT ;  /* 0x0000000f05067c12 */ /* 0x000fe2000f8e9610 */
[----:B------:R-:W-:Y:S01]  /*4700*/  FFMA.FTZ R5, R117, c[0x0][0x23c], -R22 ;  /* 0x00008f0075057a23 */ /* 0x000fe20000010816 */
[C---:B------:R-:W-:Y:S01]  /*4710*/  LOP3.LUT R4, R13.reuse, 0xffff, RZ, 0xc0, !PT ;  /* 0x0000ffff0d047812 */ /* 0x040fe200078ec0ff */
[----:B------:R2:W-:Y:S01]  /*4720*/  MUFU.EX2 R244, R10 ;  /* 0x0000000a00f47308 */ /* 0x0005e20000000800 */
[----:B------:R-:W-:Y:S02]  /*4730*/  LOP3.LUT R8, R20, 0xff, RZ, 0xc0, !PT ;  /* 0x000000ff14087812 */ /* 0x000fe400078ec0ff */
[----:B------:R-:W-:Y:S02]  /*4740*/  SHF.R.U32.HI R4, RZ, 0x8, R4 ;  /* 0x00000008ff047819 */ /* 0x000fe40000011604 */
[----:B------:R-:W-:Y:S02]  /*4750*/  LOP3.LUT R0, R6, 0xffff, RZ, 0xc0, !PT ;  /* 0x0000ffff06007812 */ /* 0x000fe400078ec0ff */
[----:B------:R-:W-:Y:S01]  /*4760*/  PRMT R16, R8, 0x5410, R21 ;  /* 0x0000541008107816 */ /* 0x000fe20000000015 */
[----:B------:R3:W-:Y:S01]  /*4770*/  MUFU.EX2 R113, R5 ;  /* 0x0000000500717308 */ /* 0x0007e20000000800 */
[----:B-1----:R-:W-:-:S02]  /*4780*/  LOP3.LUT R9, R13, 0xff, RZ, 0xc0, !PT ;  /* 0x000000ff0d097812 */ /* 0x002fc400078ec0ff */
[----:B------:R-:W-:Y:S02]  /*4790*/  SHF.R.U32.HI R8, RZ, 0x8, R11 ;  /* 0x00000008ff087819 */ /* 0x000fe4000001160b */
[----:B------:R-:W-:Y:S02]  /*47a0*/  PRMT R20, R9, 0x5410, R4 ;  /* 0x0000541009147816 */ /* 0x000fe40000000004 */
[----:B------:R-:W-:Y:S01]  /*47b0*/  LOP3.LUT R4, R12, 0xff, RZ, 0xc0, !PT ;  /* 0x000000ff0c047812 */ /* 0x000fe200078ec0ff */
[----:B------:R1:W-:Y:S01]  /*47c0*/  MUFU.EX2 R101, R3 ;  /* 0x0000000300657308 */ /* 0x0003e20000000800 */
[----:B--2---:R-:W-:Y:S02]  /*47d0*/  SHF.R.U32.HI R10, RZ, 0x8, R19 ;  /* 0x00000008ff0a7819 */ /* 0x004fe40000011613 */
[----:B------:R-:W-:Y:S02]  /*47e0*/  PRMT R9, R4, 0x5410, R14 ;  /* 0x0000541004097816 */ /* 0x000fe4000000000e */
[----:B------:R-:W-:-:S02]  /*47f0*/  SHF.R.U32.HI R4, RZ, 0x10, R6 ;  /* 0x00000010ff047819 */ /* 0x000fc40000011606 */
[----:B------:R-:W-:Y:S01]  /*4800*/  PRMT R11, R15, 0x5410, R8 ;  /* 0x000054100f0b7816 */ /* 0x000fe20000000008 */
[----:B---3--:R-:W-:Y:S01]  /*4810*/  FFMA.FTZ R5, R115, c[0x0][0x23c], -R22 ;  /* 0x00008f0073057a23 */ /* 0x008fe20000010816 */
[----:B------:R-:W-:Y:S02]  /*4820*/  LOP3.LUT R8, R6, 0xff, RZ, 0xc0, !PT ;  /* 0x000000ff06087812 */ /* 0x000fe400078ec0ff */
[----:B------:R-:W-:Y:S01]  /*4830*/  PRMT R19, R24, 0x5410, R10 ;  /* 0x0000541018137816 */ /* 0x000fe2000000000a */
[----:B------:R4:W2:Y:S01]  /*4840*/  MUFU.EX2 R25, R5 ;  /* 0x0000000500197308 */ /* 0x0008a20000000800 */
[----:B-1----:R-:W-:Y:S01]  /*4850*/  SHF.R.U32.HI R3, RZ, 0x18, R6 ;  /* 0x00000018ff037819 */ /* 0x002fe20000011606 */
[----:B------:R-:W-:-:S06]  /*4860*/  FFMA.FTZ R6, R119, c[0x0][0x23c], -R22 ;  /* 0x00008f0077067a23 */ /* 0x000fcc0000010816 */
[----:B------:R-:W-:Y:S01]  /*4870*/  MUFU.EX2 R210, R6 ;  /* 0x0000000600d27308 */ /* 0x000fe20000000800 */
[----:B----4-:R-:W-:Y:S01]  /*4880*/  FMNMX.FTZ R5, R7, R18, !PT ;  /* 0x0000001207057209 */ /* 0x010fe20007810000 */
[----:B------:R-:W-:-:S06]  /*4890*/  FFMA.FTZ R7, R118, c[0x0][0x23c], -R22 ;  /* 0x00008f0076077a23 */ /* 0x000fcc0000010816 */
[----:B------:R1:W-:Y:S01]  /*48a0*/  MUFU.EX2 R138, R7 ;  /* 0x00000007008a7308 */ /* 0x0003e20000000800 */
[----:B------:R-:W3:Y:S01]  /*48b0*/  SHFL.BFLY PT, R12, R5, 0x1, 0x1f ;  /* 0x0c201f00050c7f89 */ /* 0x000ee200000e0000 */
[----:B-1----:R-:W-:Y:S02]  /*48c0*/  SHF.R.U32.HI R7, RZ, 0x8, R0 ;  /* 0x00000008ff077819 */ /* 0x002fe40000011600 */
[----:B------:R-:W-:Y:S01]  /*48d0*/  LOP3.LUT R0, R4, 0xff, RZ, 0xc0, !PT ;  /* 0x000000ff04007812 */ /* 0x000fe200078ec0ff */
[----:B------:R-:W-:Y:S01]  /*48e0*/  FFMA.FTZ R4, R120, c[0x0][0x23c], -R22 ;  /* 0x00008f0078047a23 */ /* 0x000fe20000010816 */
[----:B------:R-:W-:Y:S01]  /*48f0*/  PRMT R10, R8, 0x5410, R7 ;  /* 0x00005410080a7816 */ /* 0x000fe20000000007 */
[----:B--2---:R-:W-:Y:S01]  /*4900*/  IMAD.MOV.U32 R120, RZ, RZ, R25 ;  /* 0x000000ffff787224 */ /* 0x004fe200078e0019 */
[----:B------:R-:W-:Y:S01]  /*4910*/  PRMT R8, R0, 0x5410, R3 ;  /* 0x0000541000087816 */ /* 0x000fe20000000003 */
[--C-:B------:R-:W-:Y:S01]  /*4920*/  HSET2.LE.AND R0, R11, R108.reuse, PT ;  /* 0x0000006c0b007233 */ /* 0x100fe20003803000 */
[----:B------:R-:W-:Y:S01]  /*4930*/  F2FP.PACK_AB R3, R133, R100 ;  /* 0x000000648503723e */ /* 0x000fe200000000ff */
[----:B------:R-:W1:Y:S01]  /*4940*/  MUFU.EX2 R4, R4 ;  /* 0x0000000400047308 */ /* 0x000e620000000800 */
[--C-:B------:R-:W-:Y:S01]  /*4950*/  HSET2.LE.AND R7, R9, R108.reuse, PT ;  /* 0x0000006c09077233 */ /* 0x100fe20003803000 */
[----:B---3--:R-:W-:Y:S01]  /*4960*/  FMNMX.FTZ R137, R5, R12, !PT ;  /* 0x0000000c05897209 */ /* 0x008fe20007810000 */
[--C-:B------:R-:W-:Y:S01]  /*4970*/  HSET2.LE.AND R5, R8, R108.reuse, PT ;  /* 0x0000006c08057233 */ /* 0x100fe20003803000 */
[----:B------:R-:W-:Y:S01]  /*4980*/  LOP3.LUT R6, R0, R3, RZ, 0xc0, !PT ;  /* 0x0000000300067212 */ /* 0x000fe200078ec0ff */
[--C-:B------:R-:W-:Y:S01]  /*4990*/  HSET2.LE.AND R0, R10, R108.reuse, PT ;  /* 0x0000006c0a007233 */ /* 0x100fe20003803000 */
[----:B------:R-:W-:Y:S01]  /*49a0*/  F2FP.PACK_AB R3, R114, R116 ;  /* 0x000000747203723e */ /* 0x000fe200000000ff */
[----:B------:R-:W-:Y:S01]  /*49b0*/  HSET2.LE.AND R9, R16, R108, PT ;  /* 0x0000006c10097233 */ /* 0x000fe20003803000 */
[----:B------:R-:W-:-:S02]  /*49c0*/  F2FP.PACK_AB R8, R101, R113 ;  /* 0x000000716508723e */ /* 0x000fc400000000ff */
[----:B------:R-:W-:Y:S02]  /*49d0*/  FSETP.NEU.FTZ.AND P1, PT, R137, -INF , PT ;  /* 0xff8000008900780b */ /* 0x000fe40003f3d000 */
[----:B------:R-:W-:Y:S01]  /*49e0*/  LOP3.LUT R5, R5, R8, RZ, 0xc0, !PT ;  /* 0x0000000805057212 */ /* 0x000fe200078ec0ff */
[----:B------:R-:W-:Y:S02]  /*49f0*/  FFMA.FTZ R8, R122, c[0x0][0x23c], -R22 ;  /* 0x00008f007a087a23 */ /* 0x000fe40000010816 */
[----:B-1----:R-:W-:Y:S01]  /*4a00*/  IMAD.MOV.U32 R119, RZ, RZ, R4 ;  /* 0x000000ffff777224 */ /* 0x002fe200078e0004 */
[----:B------:R-:W-:Y:S01]  /*4a10*/  F2FP.PACK_AB R4, R138, R120 ;  /* 0x000000788a04723e */ /* 0x000fe200000000ff */
[----:B------:R1:W-:Y:S03]  /*4a20*/  MUFU.EX2 R214, R8 ;  /* 0x0000000800d67308 */ /* 0x0003e60000000800 */
[----:B------:R-:W-:Y:S01]  /*4a30*/  LOP3.LUT R7, R7, R4, RZ, 0xc0, !PT ;  /* 0x0000000407077212 */ /* 0x000fe200078ec0ff */
[----:B------:R-:W-:-:S04]  /*4a40*/  FFMA.FTZ R4, R79, c[0x0][0x23c], -R22 ;  /* 0x00008f004f047a23 */ /* 0x000fc80000010816 */
[----:B------:R2:W3:Y:S01]  /*4a50*/  MUFU.EX2 R204, R4 ;  /* 0x0000000400cc7308 */ /* 0x0004e20000000800 */
[----:B-1----:R-:W-:Y:S01]  /*4a60*/  FMUL.FTZ R8, R137, c[0x0][0x23c] ;  /* 0x00008f0089087a20 */ /* 0x002fe20000410000 */
[----:B--2---:R-:W-:Y:S02]  /*4a70*/  LOP3.LUT R4, R0, R3, RZ, 0xc0, !PT ;  /* 0x0000000300047212 */ /* 0x004fe400078ec0ff */
[--C-:B------:R-:W-:Y:S02]  /*4a80*/  SHF.R.U32.HI R0, RZ, 0x10, R13.reuse ;  /* 0x00000010ff007819 */ /* 0x100fe4000001160d */
[----:B------:R-:W-:Y:S02]  /*4a90*/  SHF.R.U32.HI R3, RZ, 0x18, R13 ;  /* 0x00000018ff037819 */ /* 0x000fe4000001160d */
[----:B------:R-:W-:Y:S01]  /*4aa0*/  LOP3.LUT R0, R0, 0xff, RZ, 0xc0, !PT ;  /* 0x000000ff00007812 */ /* 0x000fe200078ec0ff */
[----:B------:R-:W-:Y:S01]  /*4ab0*/  HMMA.16816.F32 R24, R4, R40, RZ ;  /* 0x000000280418723c */ /* 0x000fe200000018ff */
[----:B---3--:R-:W-:-:S02]  /*4ac0*/  F2FP.PACK_AB R10, R204, R210 ;  /* 0x000000d2cc0a723e */ /* 0x008fc400000000ff */
[----:B------:R-:W-:Y:S01]  /*4ad0*/  PRMT R12, R0, 0x5410, R3 ;  /* 0x00005410000c7816 */ /* 0x000fe20000000003 */
[----:B------:R-:W-:Y:S01]  /*4ae0*/  FFMA.FTZ R3, R123, c[0x0][0x23c], -R2 ;  /* 0x00008f007b037a23 */ /* 0x000fe20000010802 */
[----:B------:R-:W-:Y:S02]  /*4af0*/  FSEL R0, R8, RZ, P1 ;  /* 0x000000ff08007208 */ /* 0x000fe40000800000 */
[----:B------:R-:W-:Y:S01]  /*4b00*/  F2FP.PACK_AB R8, R207, R121 ;  /* 0x00000079cf08723e */ /* 0x000fe200000000ff */
[----:B------:R1:W-:Y:S01]  /*4b10*/  MUFU.EX2 R118, R3 ;  /* 0x0000000300767308 */ /* 0x0003e20000000800 */
[----:B------:R-:W-:Y:S01]  /*4b20*/  LOP3.LUT R15, R9, R10, RZ, 0xc0, !PT ;  /* 0x0000000a090f7212 */ /* 0x000fe200078ec0ff */
[----:B------:R-:W-:Y:S01]  /*4b30*/  FFMA.FTZ R11, R128, c[0x0][0x23c], -R0 ;  /* 0x00008f00800b7a23 */ /* 0x000fe20000010800 */
[----:B------:R-:W-:Y:S01]  /*4b40*/  HSET2.LE.AND R9, R12, R108, PT ;  /* 0x0000006c0c097233 */ /* 0x000fe20003803000 */
[----:B------:R-:W-:Y:S01]  /*4b50*/  F2FP.PACK_AB R10, R214, R119 ;  /* 0x00000077d60a723e */ /* 0x000fe200000000ff */
[----:B------:R-:W-:Y:S03]  /*4b60*/  HMMA.16816.F32 R32, R4, R44, RZ ;  /* 0x0000002c0420723c */ /* 0x000fe600000018ff */
[----:B------:R2:W-:Y:S01]  /*4b70*/  MUFU.EX2 R115, R11 ;  /* 0x0000000b00737308 */ /* 0x0005e20000000800 */
[----:B------:R-:W-:-:S02]  /*4b80*/  LOP3.LUT R13, R9, R10, RZ, 0xc0, !PT ;  /* 0x0000000a090d7212 */ /* 0x000fc400078ec0ff */
[----:B------:R-:W-:Y:S02]  /*4b90*/  SHF.R.U32.HI R10, RZ, 0x8, R28 ;  /* 0x00000008ff0a7819 */ /* 0x000fe4000001161c */
[----:B------:R-:W-:Y:S01]  /*4ba0*/  HMMA.16816.F32 R36, R4, R42, RZ ;  /* 0x0000002a0424723c */ /* 0x000fe200000018ff */
[----:B------:R-:W-:Y:S01]  /*4bb0*/  SHF.R.U32.HI R9, RZ, 0x18, R17 ;  /* 0x00000018ff097819 */ /* 0x000fe20000011611 */
[----:B-1----:R-:W-:-:S05]  /*4bc0*/  HSET2.LE.AND R3, R19, R108, PT ;  /* 0x0000006c13037233 */ /* 0x002fca0003803000 */
[----:B------:R-:W-:Y:S01]  /*4bd0*/  LOP3.LUT R14, R3, R8, RZ, 0xc0, !PT ;  /* 0x00000008030e7212 */ /* 0x000fe200078ec0ff */
[----:B------:R-:W-:Y:S01]  /*4be0*/  HSET2.LE.AND R3, R20, R108, PT ;  /* 0x0000006c14037233 */ /* 0x000fe20003803000 */
[----:B------:R-:W-:Y:S01]  /*4bf0*/  F2FP.PACK_AB R8, R215, R244 ;  /* 0x000000f4d708723e */ /* 0x000fe200000000ff */
[----:B--2---:R-:W-:Y:S02]  /*4c00*/  FFMA.FTZ R11, R124, c[0x0][0x23c], -R0 ;  /* 0x00008f007c0b7a23 */ /* 0x004fe40000010800 */
[----:B------:R-:W-:Y:S01]  /*4c10*/  IMAD.MOV.U32 R124, RZ, RZ, R30 ;  /* 0x000000ffff7c7224 */ /* 0x000fe200078e001e */
[----:B------:R-:W-:Y:S01]  /*4c20*/  LOP3.LUT R12, R3, R8, RZ, 0xc0, !PT ;  /* 0x00000008030c7212 */ /* 0x000fe200078ec0ff */
[----:B------:R-:W-:Y:S01]  /*4c30*/  FFMA.FTZ R3, R125, c[0x0][0x23c], -R0 ;  /* 0x00008f007d037a23 */ /* 0x000fe20000010800 */
[----:B------:R1:W-:Y:S01]  /*4c40*/  MUFU.EX2 R128, R11 ;  /* 0x0000000b00807308 */ /* 0x0003e20000000800 */
[----:B------:R-:W-:-:S04]  /*4c50*/  LOP3.LUT R8, R17, 0xffff, RZ, 0xc0, !PT ;  /* 0x0000ffff11087812 */ /* 0x000fc800078ec0ff */
[C---:B------:R-:W-:Y:S03]  /*4c60*/  HMMA.16816.F32 R76, R12.reuse, R52, R24 ;  /* 0x000000340c4c723c */ /* 0x040fe60000001818 */
[----:B------:R2:W3:Y:S05]  /*4c70*/  MUFU.EX2 R16, R3 ;  /* 0x0000000300107308 */ /* 0x0004ea0000000800 */
[----:B------:R-:W-:Y:S01]  /*4c80*/  HMMA.16816.F32 R68, R12, R54, R36 ;  /* 0x000000360c44723c */ /* 0x000fe20000001824 */
[----:B-1----:R-:W-:-:S07]  /*4c90*/  LOP3.LUT R11, R29, 0xff, RZ, 0xc0, !PT ;  /* 0x000000ff1d0b7812 */ /* 0x002fce00078ec0ff */
[----:B------:R-:W-:Y:S01]  /*4ca0*/  HMMA.16816.F32 R28, R4, R46, RZ ;  /* 0x0000002e041c723c */ /* 0x000fe200000018ff */
[----:B--2---:R-:W-:-:S06]  /*4cb0*/  SHF.R.U32.HI R3, RZ, 0x10, R17 ;  /* 0x00000010ff037819 */ /* 0x004fcc0000011611 */
[----:B------:R-:W-:Y:S01]  /*4cc0*/  FFMA.FTZ R4, R127, c[0x0][0x23c], -R0 ;  /* 0x00008f007f047a23 */ /* 0x000fe20000010800 */
[----:B------:R-:W-:Y:S01]  /*4cd0*/  SHF.R.U32.HI R7, RZ, 0x8, R8 ;  /* 0x00000008ff077819 */ /* 0x000fe20000011608 */
[----:B---3--:R-:W-:Y:S01]  /*4ce0*/  IMAD.MOV.U32 R127, RZ, RZ, R16 ;  /* 0x000000ffff7f7224 */ /* 0x008fe200078e0010 */
[----:B------:R-:W-:Y:S01]  /*4cf0*/  LOP3.LUT R8, R3, 0xff, RZ, 0xc0, !PT ;  /* 0x000000ff03087812 */ /* 0x000fe200078ec0ff */
[----:B------:R1:W2:Y:S01]  /*4d00*/  MUFU.EX2 R117, R4 ;  /* 0x0000000400757308 */ /* 0x0002a20000000800 */
[----:B------:R-:W-:Y:S01]  /*4d10*/  PRMT R3, R61, 0x5410, R10 ;  /* 0x000054103d037816 */ /* 0x000fe2000000000a */
[----:B------:R-:W-:Y:S01]  /*4d20*/  HMMA.16816.F32 R72, R12, R56, R32 ;  /* 0x000000380c48723c */ /* 0x000fe20000001820 */
[----:B------:R-:W-:Y:S02]  /*4d30*/  LOP3.LUT R5, R17, 0xff, RZ, 0xc0, !PT ;  /* 0x000000ff11057812 */ /* 0x000fe400078ec0ff */
[----:B------:R-:W-:Y:S01]  /*4d40*/  PRMT R6, R11, 0x5410, R51 ;  /* 0x000054100b067816 */ /* 0x000fe20000000033 */
[----:B------:R-:W-:Y:S01]  /*4d50*/  HSET2.LE.AND R3, R3, R108, PT ;  /* 0x0000006c03037233 */ /* 0x000fe20003803000 */
[----:B------:R-:W-:-:S02]  /*4d60*/  PRMT R7, R5, 0x5410, R7 ;  /* 0x0000541005077816 */ /* 0x000fc40000000007 */
[----:B------:R-:W-:Y:S01]  /*4d70*/  PRMT R16, R8, 0x5410, R9 ;  /* 0x0000541008107816 */ /* 0x000fe20000000009 */
[--C-:B------:R-:W-:Y:S01]  /*4d80*/  HSET2.LE.AND R5, R6, R108.reuse, PT ;  /* 0x0000006c06057233 */ /* 0x100fe20003803000 */
[----:B------:R-:W-:Y:S01]  /*4d90*/  F2FP.PACK_AB R6, R127, R128 ;  /* 0x000000807f06723e */ /* 0x000fe200000000ff */
[--C-:B------:R-:W-:Y:S01]  /*4da0*/  FFMA.FTZ R9, R129, c[0x0][0x23c], -R2.reuse ;  /* 0x00008f0081097a23 */ /* 0x100fe20000010802 */
[----:B------:R-:W-:Y:S01]  /*4db0*/  HSET2.LE.AND R7, R7, R108, PT ;  /* 0x0000006c07077233 */ /* 0x000fe20003803000 */
[----:B------:R-:W-:Y:S01]  /*4dc0*/  F2FP.PACK_AB R8, R237, R112 ;  /* 0x00000070ed08723e */ /* 0x000fe200000000ff */
[----:B------:R-:W-:Y:S01]  /*4dd0*/  HMMA.16816.F32 R36, R12, R58, R28 ;  /* 0x0000003a0c24723c */ /* 0x000fe2000000181c */
[----:B-1----:R-:W-:Y:S01]  /*4de0*/  FFMA.FTZ R4, R126, c[0x0][0x23c], -R2 ;  /* 0x00008f007e047a23 */ /* 0x002fe20000010802 */
[----:B------:R-:W-:Y:S01]  /*4df0*/  LOP3.LUT R11, R5, R6, RZ, 0xc0, !PT ;  /* 0x00000006050b7212 */ /* 0x000fe200078ec0ff */
[----:B------:R-:W-:Y:S01]  /*4e00*/  MUFU.EX2 R217, R9 ;  /* 0x0000000900d97308 */ /* 0x000fe20000000800 */
[----:B--2---:R-:W-:-:S02]  /*4e10*/  F2FP.PACK_AB R6, R117, R115 ;  /* 0x000000737506723e */ /* 0x004fc400000000ff */
[----:B------:R-:W-:Y:S02]  /*4e20*/  LOP3.LUT R8, R7, R8, RZ, 0xc0, !PT ;  /* 0x0000000807087212 */ /* 0x000fe400078ec0ff */
[----:B------:R-:W-:-:S03]  /*4e30*/  IADD3 R7, R86, 0x1, RZ ;  /* 0x0000000156077810 */ /* 0x000fc60007ffe0ff */
[----:B------:R1:W-:Y:S01]  /*4e40*/  MUFU.EX2 R222, R4 ;  /* 0x0000000400de7308 */ /* 0x0003e20000000800 */
[----:B------:R-:W-:-:S05]  /*4e50*/  LOP3.LUT R7, R85, UR21, R7, 0x96, !PT ;  /* 0x0000001555077c12 */ /* 0x000fca000f8e9607 */
[----:B------:R-:W-:-:S04]  /*4e60*/  IMAD.WIDE.U32 R18, R7, -0x326172a9, RZ ;  /* 0xcd9e8d5707127825 */ /* 0x000fc800078e00ff */
[----:B------:R-:W-:-:S04]  /*4e70*/  FFMA.FTZ R7, R140, c[0x0][0x23c], -R0 ;  /* 0x00008f008c077a23 */ /* 0x000fc80000010800 */
[----:B------:R-:W-:Y:S01]  /*4e80*/  MUFU.EX2 R212, R7 ;  /* 0x0000000700d47308 */ /* 0x000fe20000000800 */
[----:B-1----:R-:W-:-:S04]  /*4e90*/  F2FP.PACK_AB R4, R118, R124 ;  /* 0x0000007c7604723e */ /* 0x002fc800000000ff */
[----:B------:R-:W-:Y:S01]  /*4ea0*/  LOP3.LUT R10, R3, R4, RZ, 0xc0, !PT ;  /* 0x00000004030a7212 */ /* 0x000fe200078ec0ff */
[----:B------:R-:W-:Y:S01]  /*4eb0*/  HSET2.LE.AND R3, R16, R108, PT ;  /* 0x0000006c10037233 */ /* 0x000fe20003803000 */
[----:B------:R-:W-:-:S04]  /*4ec0*/  FFMA.FTZ R4, R131, c[0x0][0x23c], -R2 ;  /* 0x00008f0083047a23 */ /* 0x000fc80000010802 */
[----:B------:R1:W-:Y:S01]  /*4ed0*/  MUFU.EX2 R213, R4 ;  /* 0x0000000400d57308 */ /* 0x0003e20000000800 */
[----:B------:R-:W-:Y:S01]  /*4ee0*/  LOP3.LUT R9, R3, R6, RZ, 0xc0, !PT ;  /* 0x0000000603097212 */ /* 0x000fe200078ec0ff */
[----:B------:R-:W-:-:S06]  /*4ef0*/  FFMA.FTZ R6, R130, c[0x0][0x23c], -R2 ;  /* 0x00008f0082067a23 */ /* 0x000fcc0000010802 */
[----:B------:R2:W-:Y:S01]  /*4f00*/  MUFU.EX2 R209, R6 ;  /* 0x0000000600d17308 */ /* 0x0005e20000000800 */
[----:B------:R-:W-:Y:S01]  /*4f10*/  HMMA.16816.F32 R28, R8, R40, RZ ;  /* 0x00000028081c723c */ /* 0x000fe200000018ff */
[----:B-1----:R-:W-:-:S07]  /*4f20*/  IMAD.WIDE.U32 R4, R63, -0x2daee0ad, RZ ;  /* 0xd2511f533f047825 */ /* 0x002fce00078e00ff */
[----:B------:R-:W-:Y:S01]  /*4f30*/  HMMA.16816.F32 R40, R8, R42, RZ ;  /* 0x0000002a0828723c */ /* 0x000fe200000018ff */
[----:B------:R-:W-:Y:S02]  /*4f40*/  LOP3.LUT R3, R5, UR14, R50, 0x96, !PT ;  /* 0x0000000e05037c12 */ /* 0x000fe4000f8e9632 */
[----:B------:R-:W-:Y:S01]  /*4f50*/  LOP3.LUT R5, R4, 0xffff, RZ, 0xc0, !PT ;  /* 0x0000ffff04057812 */ /* 0x000fe200078ec0ff */
[----:B--2---:R-:W-:Y:S01]  /*4f60*/  FFMA.FTZ R6, R141, c[0x0][0x23c], -R0 ;  /* 0x00008f008d067a23 */ /* 0x004fe20000010800 */
[----:B------:R-:W-:-:S03]  /*4f70*/  SHF.R.U32.HI R12, RZ, 0x10, R4 ;  /* 0x00000010ff0c7819 */ /* 0x000fc60000011604 */
[C---:B------:R-:W-:Y:S01]  /*4f80*/  HMMA.16816.F32 R24, R8.reuse, R44, RZ ;  /* 0x0000002c0818723c */ /* 0x040fe200000018ff */
[----:B------:R-:W-:Y:S01]  /*4f90*/  LOP3.LUT R15, R4, 0xff, RZ, 0xc0, !PT ;  /* 0x000000ff040f7812 */ /* 0x000fe200078ec0ff */
[----:B------:R1:W-:Y:S01]  /*4fa0*/  MUFU.EX2 R252, R6 ;  /* 0x0000000600fc7308 */ /* 0x0003e20000000800 */
[----:B------:R-:W-:Y:S02]  /*4fb0*/  SHF.R.U32.HI R14, RZ, 0x18, R4 ;  /* 0x00000018ff0e7819 */ /* 0x000fe40000011604 */
[C---:B------:R-:W-:Y:S02]  /*4fc0*/  LOP3.LUT R4, R3.reuse, 0xffff, RZ, 0xc0, !PT ;  /* 0x0000ffff03047812 */ /* 0x040fe400078ec0ff */
[----:B------:R-:W-:Y:S01]  /*4fd0*/  LOP3.LUT R13, R3, 0xff, RZ, 0xc0, !PT ;  /* 0x000000ff030d7812 */ /* 0x000fe200078ec0ff */
[----:B------:R-:W-:Y:S01]  /*4fe0*/  HMMA.16816.F32 R32, R8, R46, RZ ;  /* 0x0000002e0820723c */ /* 0x000fe200000018ff */
[----:B------:R-:W-:-:S06]  /*4ff0*/  SHF.R.U32.HI R7, RZ, 0x10, R3 ;  /* 0x00000010ff077819 */ /* 0x000fcc0000011603 */
[----:B------:R-:W-:Y:S01]  /*5000*/  FFMA.FTZ R8, R142, c[0x0][0x23c], -R0 ;  /* 0x00008f008e087a23 */ /* 0x000fe20000010800 */
[----:B-1----:R-:W-:-:S03]  /*5010*/  SHF.R.U32.HI R6, RZ, 0x8, R5 ;  /* 0x00000008ff067819 */ /* 0x002fc60000011605 */
[----:B------:R-:W-:Y:S01]  /*5020*/  MUFU.EX2 R216, R8 ;  /* 0x0000000800d87308 */ /* 0x000fe20000000800 */
[----:B------:R-:W-:Y:S02]  /*5030*/  LOP3.LUT R5, R12, 0xff, RZ, 0xc0, !PT ;  /* 0x000000ff0c057812 */ /* 0x000fe400078ec0ff */
[----:B------:R-:W-:Y:S02]  /*5040*/  PRMT R16, R15, 0x5410, R6 ;  /* 0x000054100f107816 */ /* 0x000fe40000000006 */
[----:B------:R-:W-:Y:S01]  /*5050*/  PRMT R15, R5, 0x5410, R14 ;  /* 0x00005410050f7816 */ /* 0x000fe2000000000e */
[----:B------:R-:W-:Y:S01]  /*5060*/  FFMA.FTZ R5, R135, c[0x0][0x23c], -R0 ;  /* 0x00008f0087057a23 */ /* 0x000fe20000010800 */
[----:B------:R-:W-:Y:S02]  /*5070*/  SHF.R.U32.HI R12, RZ, 0x8, R4 ;  /* 0x00000008ff0c7819 */ /* 0x000fe40000011604 */
[----:B------:R-:W-:Y:S01]  /*5080*/  LOP3.LUT R6, R65, UR11, R18, 0x96, !PT ;  /* 0x0000000b41067c12 */ /* 0x000fe2000f8e9612 */
[----:B------:R1:W2:Y:S01]  /*5090*/  MUFU.EX2 R208, R5 ;  /* 0x0000000500d07308 */ /* 0x0002a20000000800 */
[----:B------:R-:W-:-:S02]  /*50a0*/  LOP3.LUT R4, R19, UR13, R60, 0x96, !PT ;  /* 0x0000000d13047c12 */ /* 0x000fc4000f8e963c */
[----:B------:R-:W-:Y:S01]  /*50b0*/  PRMT R17, R13, 0x5410, R12 ;  /* 0x000054100d117816 */ /* 0x000fe2000000000c */
[----:B------:R-:W-:Y:S01]  /*50c0*/  IMAD.WIDE.U32 R12, R6, -0x2daee0ad, RZ ;  /* 0xd2511f53060c7825 */ /* 0x000fe200078e00ff */
[----:B------:R-:W-:Y:S02]  /*50d0*/  SHF.R.U32.HI R6, RZ, 0x18, R3 ;  /* 0x00000018ff067819 */ /* 0x000fe40000011603 */
[----:B------:R-:W-:-:S04]  /*50e0*/  LOP3.LUT R3, R7, 0xff, RZ, 0xc0, !PT ;  /* 0x000000ff07037812 */ /* 0x000fc800078ec0ff */
[----:B------:R-:W-:Y:S01]  /*50f0*/  PRMT R7, R3, 0x5410, R6 ;  /* 0x0000541003077816 */ /* 0x000fe20000000006 */
[----:B------:R-:W-:Y:S01]  /*5100*/  HSET2.LE.AND R3, R16, R108, PT ;  /* 0x0000006c10037233 */ /* 0x000fe20003803000 */
[----:B-1----:R-:W-:Y:S01]  /*5110*/  IMAD.WIDE.U32 R4, R4, -0x2daee0ad, RZ ;  /* 0xd2511f5304047825 */ /* 0x002fe200078e00ff */
[----:B--2---:R-:W-:-:S04]  /*5120*/  F2FP.PACK_AB R6, R208, R212 ;  /* 0x000000d4d006723e */ /* 0x004fc800000000ff */
[----:B------:R-:W-:Y:S01]  /*5130*/  LOP3.LUT R14, R5, UR10, R96, 0x96, !PT ;  /* 0x0000000a050e7c12 */ /* 0x000fe2000f8e9660 */
[--C-:B------:R-:W-:Y:S01]  /*5140*/  HSET2.LE.AND R5, R15, R108.reuse, PT ;  /* 0x0000006c0f057233 */ /* 0x100fe20003803000 */
[----:B------:R-:W-:Y:S02]  /*5150*/  LOP3.LUT R13, R13, UR8, R4, 0x96, !PT ;  /* 0x000000080d0d7c12 */ /* 0x000fe4000f8e9604 */
[----:B------:R-:W-:Y:S02]  /*5160*/  F2FP.PACK_AB R4, R209, R213 ;  /* 0x000000d5d104723e */ /* 0x000fe400000000ff */
[----:B------:R-:W-:Y:S01]  /*5170*/  LOP3.LUT R11, R5, R6, RZ, 0xc0, !PT ;  /* 0x00000006050b7212 */ /* 0x000fe200078ec0ff */
[--C-:B------:R-:W-:Y:S01]  /*5180*/  HSET2.LE.AND R5, R7, R108.reuse, PT ;  /* 0x0000006c07057233 */ /* 0x100fe20003803000 */
[----:B------:R-:W-:Y:S01]  /*5190*/  LOP3.LUT R10, R3, R4, RZ, 0xc0, !PT ;  /* 0x00000004030a7212 */ /* 0x000fe200078ec0ff */
[----:B------:R-:W-:Y:S01]  /*51a0*/  HSET2.LE.AND R3, R17, R108, PT ;  /* 0x0000006c11037233 */ /* 0x000fe20003803000 */
[----:B------:R-:W-:Y:S01]  /*51b0*/  F2FP.PACK_AB R4, R217, R222 ;  /* 0x000000ded904723e */ /* 0x000fe200000000ff */
[----:B------:R-:W-:Y:S01]  /*51c0*/  IMAD.WIDE.U32 R16, R13, -0x326172a9, RZ ;  /* 0xcd9e8d570d107825 */ /* 0x000fe200078e00ff */
[----:B------:R-:W-:-:S02]  /*51d0*/  F2FP.PACK_AB R6, R216, R252 ;  /* 0x000000fcd806723e */ /* 0x000fc400000000ff */
[----:B------:R-:W-:Y:S02]  /*51e0*/  LOP3.LUT R8, R3, R4, RZ, 0xc0, !PT ;  /* 0x0000000403087212 */ /* 0x000fe400078ec0ff */
[----:B------:R-:W-:Y:S01]  /*51f0*/  LOP3.LUT R9, R5, R6, RZ, 0xc0, !PT ;  /* 0x0000000605097212 */ /* 0x000fe200078ec0ff */
[----:B------:R-:W-:-:S04]  /*5200*/  IMAD.WIDE.U32 R4, R14, -0x326172a9, RZ ;  /* 0xcd9e8d570e047825 */ /* 0x000fc800078e00ff */
[----:B------:R-:W-:Y:S01]  /*5210*/  FFMA.FTZ R6, R143, c[0x0][0x23c], -R23 ;  /* 0x00008f008f067a23 */ /* 0x000fe20000010817 */
[----:B------:R-:W-:Y:S01]  /*5220*/  LOP3.LUT R5, R5, UR9, R64, 0x96, !PT ;  /* 0x0000000905057c12 */ /* 0x000fe2000f8e9640 */
[----:B------:R-:W-:Y:S01]  /*5230*/  HMMA.16816.F32 R44, R8, R52, R28 ;  /* 0x00000034082c723c */ /* 0x000fe2000000181c */
[----:B------:R-:W-:Y:S01]  /*5240*/  LOP3.LUT R3, R17, UR7, R4, 0x96, !PT ;  /* 0x0000000711037c12 */ /* 0x000fe2000f8e9604 */
[----:B------:R1:W2:Y:S01]  /*5250*/  MUFU.EX2 R87, R6 ;  /* 0x0000000600577308 */ /* 0x0002a20000000800 */
[----:B------:R-:W-:Y:S01]  /*5260*/  LDSM.16.MT88.4 R28, [R206+0x4800] ;  /* 0x00480000ce1c783b */ /* 0x000fe20000004200 */
[----:B------:R-:W-:-:S04]  /*5270*/  IMAD.WIDE.U32 R4, R5, -0x2daee0ad, RZ ;  /* 0xd2511f5305047825 */ /* 0x000fc800078e00ff */
[----:B------:R-:W-:Y:S01]  /*5280*/  IMAD.WIDE.U32 R20, R3, -0x2daee0ad, RZ ;  /* 0xd2511f5303147825 */ /* 0x000fe200078e00ff */
[----:B------:R-:W-:Y:S01]  /*5290*/  LOP3.LUT R7, R5, UR6, R12, 0x96, !PT ;  /* 0x0000000605077c12 */ /* 0x000fe2000f8e960c */
[----:B------:R-:W-:Y:S01]  /*52a0*/  HMMA.16816.F32 R80, R8, R56, R24 ;  /* 0x000000380850723c */ /* 0x000fe20000001818 */
[----:B------:R-:W3:Y:S02]  /*52b0*/  LDSM.16.MT88.4 R24, [R205+0x4800] ;  /* 0x00480000cd18783b */ /* 0x000ee40000004200 */
[----:B------:R-:W-:Y:S01]  /*52c0*/  LOP3.LUT R3, R21, UR4, R4, 0x96, !PT ;  /* 0x0000000415037c12 */ /* 0x000fe2000f8e9604 */
[----:B------:R-:W-:-:S04]  /*52d0*/  IMAD.WIDE.U32 R14, R7, -0x326172a9, RZ ;  /* 0xcd9e8d57070e7825 */ /* 0x000fc800078e00ff */
[----:B------:R-:W-:Y:S01]  /*52e0*/  IMAD.WIDE.U32 R4, R3, -0x326172a9, RZ ;  /* 0xcd9e8d5703047825 */ /* 0x000fe200078e00ff */
[C---:B------:R-:W-:Y:S03]  /*52f0*/  HMMA.16816.F32 R52, R8.reuse, R54, R40 ;  /* 0x000000360834723c */ /* 0x040fe60000001828 */
[----:B-1----:R-:W-:Y:S01]  /*5300*/  FFMA.FTZ R6, R145, c[0x0][0x23c], -R23 ;  /* 0x00008f0091067a23 */ /* 0x002fe20000010817 */
[C---:B------:R-:W-:Y:S01]  /*5310*/  LOP3.LUT R3, R4.reuse, 0xffff, RZ, 0xc0, !PT ;  /* 0x0000ffff04037812 */ /* 0x040fe200078ec0ff */
[----:B--2---:R-:W-:Y:S01]  /*5320*/  IMAD.MOV.U32 R145, RZ, RZ, R87 ;  /* 0x000000ffff917224 */ /* 0x004fe200078e0057 */
[----:B------:R-:W-:Y:S01]  /*5330*/  LOP3.LUT R13, R4, 0xff, RZ, 0xc0, !PT ;  /* 0x000000ff040d7812 */ /* 0x000fe200078ec0ff */
[----:B------:R1:W-:Y:S01]  /*5340*/  MUFU.EX2 R50, R6 ;  /* 0x0000000600327308 */ /* 0x0003e20000000800 */
[----:B------:R-:W-:Y:S01]  /*5350*/  SHF.R.U32.HI R12, RZ, 0x8, R3 ;  /* 0x00000008ff0c7819 */ /* 0x000fe20000011603 */
[----:B------:R-:W-:Y:S01]  /*5360*/  HMMA.16816.F32 R56, R8, R58, R32 ;  /* 0x0000003a0838723c */ /* 0x000fe20000001820 */
[----:B------:R-:W-:Y:S01]  /*5370*/  LOP3.LUT R3, R5, UR15, R14, 0x96, !PT ;  /* 0x0000000f05037c12 */ /* 0x000fe2000f8e960e */
[----:B------:R-:W-:Y:S01]  /*5380*/  FFMA.FTZ R5, R144, c[0x0][0x23c], -R23 ;  /* 0x00008f0090057a23 */ /* 0x000fe20000010817 */
[----:B------:R-:W-:-:S02]  /*5390*/  SHF.R.U32.HI R7, RZ, 0x10, R4 ;  /* 0x00000010ff077819 */ /* 0x000fc40000011604 */
[----:B------:R-:W-:Y:S01]  /*53a0*/  SHF.R.U32.HI R14, RZ, 0x18, R4 ;  /* 0x00000018ff0e7819 */ /* 0x000fe20000011604 */
[----:B------:R2:W-:Y:S01]  /*53b0*/  MUFU.EX2 R130, R5 ;  /* 0x0000000500827308 */ /* 0x0005e20000000800 */
[----:B------:R-:W-:Y:S02]  /*53c0*/  LOP3.LUT R4, R3, 0xffff, RZ, 0xc0, !PT ;  /* 0x0000ffff03047812 */ /* 0x000fe400078ec0ff */
[----:B------:R-:W-:Y:S02]  /*53d0*/  PRMT R13, R13, 0x5410, R12 ;  /* 0x000054100d0d7816 */ /* 0x000fe4000000000c */
[----:B------:R-:W-:Y:S02]  /*53e0*/  LOP3.LUT R7, R7, 0xff, RZ, 0xc0, !PT ;  /* 0x000000ff07077812 */ /* 0x000fe400078ec0ff */
[----:B------:R-:W-:Y:S01]  /*53f0*/  IADD3 R9, R86, 0x2, RZ ;  /* 0x0000000256097810 */ /* 0x000fe20007ffe0ff */
[----:B-1----:R-:W-:Y:S01]  /*5400*/  FFMA.FTZ R6, R139, c[0x0][0x23c], -R23 ;  /* 0x00008f008b067a23 */ /* 0x002fe20000010817 */
[----:B------:R-:W-:-:S02]  /*5410*/  PRMT R7, R7, 0x5410, R14 ;  /* 0x0000541007077816 */ /* 0x000fc4000000000e */
[----:B------:R-:W-:Y:S01]  /*5420*/  IADD3 R10, R86, 0x3, RZ ;  /* 0x00000003560a7810 */ /* 0x000fe20007ffe0ff */
[----:B------:R1:W4:Y:S01]  /*5430*/  MUFU.EX2 R135, R6 ;  /* 0x0000000600877308 */ /* 0x0003220000000800 */
[----:B------:R-:W-:Y:S02]  /*5440*/  LOP3.LUT R8, R49, UR11, R18, 0x96, !PT ;  /* 0x0000000b31087c12 */ /* 0x000fe4000f8e9612 */
[----:B------:R-:W-:Y:S02]  /*5450*/  LOP3.LUT R9, R85, UR21, R9, 0x96, !PT ;  /* 0x0000001555097c12 */ /* 0x000fe4000f8e9609 */
[----:B--2---:R-:W-:Y:S02]  /*5460*/  SHF.R.U32.HI R5, RZ, 0x8, R4 ;  /* 0x00000008ff057819 */ /* 0x004fe40000011604 */
[----:B------:R-:W-:Y:S02]  /*5470*/  LOP3.LUT R4, R3, 0xff, RZ, 0xc0, !PT ;  /* 0x000000ff03047812 */ /* 0x000fe400078ec0ff */
[----:B------:R-:W-:-:S02]  /*5480*/  LOP3.LUT R10, R85, UR21, R10, 0x96, !PT ;  /* 0x00000015550a7c12 */ /* 0x000fc4000f8e960a */
[----:B------:R-:W-:Y:S02]  /*5490*/  PRMT R12, R4, 0x5410, R5 ;  /* 0x00005410040c7816 */ /* 0x000fe40000000005 */
[--C-:B------:R-:W-:Y:S01]  /*54a0*/  SHF.R.U32.HI R4, RZ, 0x10, R3.reuse ;  /* 0x00000010ff047819 */ /* 0x100fe20000011603 */
[----:B------:R-:W-:Y:S01]  /*54b0*/  IMAD.WIDE.U32 R10, R10, -0x326172a9, RZ ;  /* 0xcd9e8d570a0a7825 */ /* 0x000fe200078e00ff */
[----:B------:R-:W-:Y:S02]  /*54c0*/  SHF.R.U32.HI R5, RZ, 0x18, R3 ;  /* 0x00000018ff057819 */ /* 0x000fe40000011603 */
[----:B------:R-:W-:Y:S01]  /*54d0*/  LOP3.LUT R3, R4, 0xff, RZ, 0xc0, !PT ;  /* 0x000000ff04037812 */ /* 0x000fe200078ec0ff */
[----:B-1----:R-:W-:Y:S01]  /*54e0*/  FFMA.FTZ R6, R146, c[0x0][0x23c], -R22 ;  /* 0x00008f0092067a23 */ /* 0x002fe20000010816 */
[----:B------:R-:W-:Y:S01]  /*54f0*/  LOP3.LUT R33, R11, UR13, R62, 0x96, !PT ;  /* 0x0000000d0b217c12 */ /* 0x000fe2000f8e963e */
[----:B------:R-:W-:Y:S01]  /*5500*/  FFMA.FTZ R4, R160, c[0x0][0x23c], -R22 ;  /* 0x00008f00a0047a23 */ /* 0x000fe20000010816 */
[----:B------:R-:W-:Y:S01]  /*5510*/  PRMT R5, R3, 0x5410, R5 ;  /* 0x0000541003057816 */ /* 0x000fe20000000005 */
[----:B------:R1:W-:Y:S01]  /*5520*/  MUFU.EX2 R126, R6 ;  /* 0x00000006007e7308 */ /* 0x0003e20000000800 */
[----:B------:R-:W-:Y:S01]  /*5530*/  HSET2.LE.AND R3, R13, R108, PT ;  /* 0x0000006c0d037233 */ /* 0x000fe20003803000 */
[----:B------:R-:W-:-:S02]  /*5540*/  LOP3.LUT R97, R11, UR13, R60, 0x96, !PT ;  /* 0x0000000d0b617c12 */ /* 0x000fc4000f8e963c */
[----:B------:R-:W-:Y:S02]  /*5550*/  LOP3.LUT R34, R49, UR11, R10, 0x96, !PT ;  /* 0x0000000b31227c12 */ /* 0x000fe4000f8e960a */
[----:B------:R-:W-:Y:S02]  /*5560*/  LOP3.LUT R14, R15, UR5, R16, 0x96, !PT ;  /* 0x000000050f0e7c12 */ /* 0x000fe4000f8e9610 */
[----:B------:R2:W-:Y:S01]  /*5570*/  MUFU.EX2 R103, R4 ;  /* 0x0000000400677308 */ /* 0x0005e20000000800 */
[----:B-1----:R-:W-:-:S07]  /*5580*/  FFMA.FTZ R6, R147, c[0x0][0x23c], -R22 ;  /* 0x00008f0093067a23 */ /* 0x002fce0000010816 */
[----:B------:R4:W1:Y:S01]  /*5590*/  MUFU.EX2 R129, R6 ;  /* 0x0000000600817308 */ /* 0x0008620000000800 */
[----:B--2---:R-:W-:-:S07]  /*55a0*/  FFMA.FTZ R4, R161, c[0x0][0x23c], -R22 ;  /* 0x00008f00a1047a23 */ /* 0x004fce0000010816 */
[----:B------:R2:W2:Y:S01]  /*55b0*/  MUFU.EX2 R147, R4 ;  /* 0x0000000400937308 */ /* 0x0004a20000000800 */
[----:B----4-:R-:W-:-:S04]  /*55c0*/  F2FP.PACK_AB R6, R130, R135 ;  /* 0x000000878206723e */ /* 0x010fc800000000ff */
[----:B------:R-:W-:Y:S01]  /*55d0*/  LOP3.LUT R6, R3, R6, RZ, 0xc0, !PT ;  /* 0x0000000603067212 */ /* 0x000fe200078ec0ff */
[--C-:B------:R-:W-:Y:S01]  /*55e0*/  HSET2.LE.AND R3, R7, R108.reuse, PT ;  /* 0x0000006c07037233 */ /* 0x100fe20003803000 */
[----:B-1----:R-:W-:Y:S02]  /*55f0*/  F2FP.PACK_AB R7, R129, R126 ;  /* 0x0000007e8107723e */ /* 0x002fe400000000ff */
[----:B--2---:R-:W-:Y:S02]  /*5600*/  F2FP.PACK_AB R4, R50, R145 ;  /* 0x000000913204723e */ /* 0x004fe400000000ff */
[----:B------:R-:W-:Y:S01]  /*5610*/  LOP3.LUT R7, R3, R7, RZ, 0xc0, !PT ;  /* 0x0000000703077212 */ /* 0x000fe200078ec0ff */
[----:B------:R-:W-:-:S05]  /*5620*/  HSET2.LE.AND R3, R12, R108, PT ;  /* 0x0000006c0c037233 */ /* 0x000fca0003803000 */
[----:B------:R-:W-:Y:S01]  /*5630*/  LOP3.LUT R4, R3, R4, RZ, 0xc0, !PT ;  /* 0x0000000403047212 */ /* 0x000fe200078ec0ff */
[----:B------:R-:W-:Y:S01]  /*5640*/  HSET2.LE.AND R3, R5, R108, PT ;  /* 0x0000006c05037233 */ /* 0x000fe20003803000 */
[----:B------:R-:W-:-:S04]  /*5650*/  F2FP.PACK_AB R5, R147, R103 ;  /* 0x000000679305723e */ /* 0x000fc800000000ff */
[----:B------:R-:W-:Y:S02]  /*5660*/  LOP3.LUT R5, R3, R5, RZ, 0xc0, !PT ;  /* 0x0000000503057212 */ /* 0x000fe400078ec0ff */
[----:B------:R-:W-:-:S05]  /*5670*/  LOP3.LUT R3, R19, UR13, R62, 0x96, !PT ;  /* 0x0000000d13037c12 */ /* 0x000fca000f8e963e */
[C---:B---3--:R-:W-:Y:S08]  /*5680*/  HMMA.16816.F32 R76, R4.reuse, R24, R76 ;  /* 0x00000018044c723c */ /* 0x048ff0000000184c */
[C---:B------:R-:W-:Y:S08]  /*5690*/  HMMA.16816.F32 R88, R4.reuse, R28, R72 ;  /* 0x0000001c0458723c */ /* 0x040ff00000001848 */
[C---:B------:R-:W-:Y:S08]  /*56a0*/  HMMA.16816.F32 R68, R4.reuse, R26, R68 ;  /* 0x0000001a0444723c */ /* 0x040ff00000001844 */
[----:B------:R-:W-:Y:S07]  /*56b0*/  HMMA.16816.F32 R84, R4, R30, R36 ;  /* 0x0000001e0454723c */ /* 0x000fee0000001824 */
[----:B------:R-:W-:-:S04]  /*56c0*/  IMAD.WIDE.U32 R6, R3, -0x2daee0ad, RZ ;  /* 0xd2511f5303067825 */ /* 0x000fc800078e00ff */
[----:B------:R-:W-:Y:S01]  /*56d0*/  IMAD.WIDE.U32 R4, R8, -0x2daee0ad, RZ ;  /* 0xd2511f5308047825 */ /* 0x000fe200078e00ff */
[----:B------:R-:W-:-:S03]  /*56e0*/  LOP3.LUT R7, R7, UR10, R66, 0x96, !PT ;  /* 0x0000000a07077c12 */ /* 0x000fc6000f8e9642 */
[----:B------:R-:W-:Y:S01]  /*56f0*/  FFMA.FTZ R3, R162, c[0x0][0x23c], -R2 ;  /* 0x00008f00a2037a23 */ /* 0x000fe20000010802 */
[----:B------:R-:W-:Y:S01]  /*5700*/  LOP3.LUT R6, R5, UR8, R6, 0x96, !PT ;  /* 0x0000000805067c12 */ /* 0x000fe2000f8e9606 */
[----:B------:R-:W-:Y:S02]  /*5710*/  IMAD.WIDE.U32 R12, R7, -0x326172a9, RZ ;  /* 0xcd9e8d57070c7825 */ /* 0x000fe400078e00ff */
[----:B------:R1:W-:Y:S02]  /*5720*/  MUFU.EX2 R172, R3 ;  /* 0x0000000300ac7308 */ /* 0x0003e40000000800 */
[----:B------:R-:W-:-:S04]  /*5730*/  IMAD.WIDE.U32 R6, R6, -0x326172a9, RZ ;  /* 0xcd9e8d5706067825 */ /* 0x000fc800078e00ff */
[----:B------:R-:W-:Y:S01]  /*5740*/  IMAD.WIDE.U32 R8, R9, -0x326172a9, RZ ;  /* 0xcd9e8d5709087825 */ /* 0x000fe200078e00ff */
[----:B------:R-:W-:-:S03]  /*5750*/  LOP3.LUT R7, R7, UR7, R12, 0x96, !PT ;  /* 0x0000000707077c12 */ /* 0x000fc6000f8e960c */
[----:B------:R-:W-:Y:S01]  /*5760*/  FFMA.FTZ R5, R163, c[0x0][0x23c], -R2 ;  /* 0x00008f00a3057a23 */ /* 0x000fe20000010802 */
[C---:B------:R-:W-:Y:S01]  /*5770*/  LOP3.LUT R35, R9.reuse, UR13, R62, 0x96, !PT ;  /* 0x0000000d09237c12 */ /* 0x040fe2000f8e963e */
[----:B------:R-:W-:Y:S01]  /*5780*/  IMAD.MOV.U32 R163, RZ, RZ, R50 ;  /* 0x000000ffffa37224 */ /* 0x000fe200078e0032 */
[----:B------:R-:W-:Y:S01]  /*5790*/  LOP3.LUT R32, R9, UR13, R60, 0x96, !PT ;  /* 0x0000000d09207c12 */ /* 0x000fe2000f8e963c */
[----:B------:R2:W-:Y:S01]  /*57a0*/  MUFU.EX2 R102, R5 ;  /* 0x0000000500667308 */ /* 0x0005e20000000800 */
[----:B------:R-:W-:Y:S02]  /*57b0*/  LOP3.LUT R67, R49, UR11, R8, 0x96, !PT ;  /* 0x0000000b31437c12 */ /* 0x000fe4000f8e9608 */
[----:B-1----:R-:W-:Y:S01]  /*57c0*/  LOP3.LUT R3, R13, UR9, R48, 0x96, !PT ;  /* 0x000000090d037c12 */ /* 0x002fe2000f8e9630 */
[----:B------:R-:W-:Y:S01]  /*57d0*/  IMAD.WIDE.U32 R12, R7, -0x2daee0ad, RZ ;  /* 0xd2511f53070c7825 */ /* 0x000fe200078e00ff */
[C---:B------:R-:W-:Y:S02]  /*57e0*/  LOP3.LUT R21, R65.reuse, UR11, R8, 0x96, !PT ;  /* 0x0000000b41157c12 */ /* 0x040fe4000f8e9608 */
[----:B------:R-:W-:Y:S01]  /*57f0*/  LOP3.LUT R65, R65, UR11, R10, 0x96, !PT ;  /* 0x0000000b41417c12 */ /* 0x000fe2000f8e960a */
[----:B------:R-:W-:-:S04]  /*5800*/  IMAD.WIDE.U32 R8, R3, -0x2daee0ad, RZ ;  /* 0xd2511f5303087825 */ /* 0x000fc800078e00ff */
[----:B------:R-:W-:Y:S01]  /*5810*/  FFMA.FTZ R3, R149, c[0x0][0x23c], -R2 ;  /* 0x00008f0095037a23 */ /* 0x000fe20000010802 */
[----:B------:R-:W-:Y:S01]  /*5820*/  LOP3.LUT R4, R9, UR6, R4, 0x96, !PT ;  /* 0x0000000609047c12 */ /* 0x000fe2000f8e9604 */
[--C-:B------:R-:W-:Y:S02]  /*5830*/  FFMA.FTZ R7, R92, c[0x0][0x23c], -R2.reuse ;  /* 0x00008f005c077a23 */ /* 0x100fe40000010802 */
[----:B------:R1:W-:Y:S01]  /*5840*/  MUFU.EX2 R144, R3 ;  /* 0x0000000300907308 */ /* 0x0003e20000000800 */
[----:B--2---:R-:W-:Y:S02]  /*5850*/  FFMA.FTZ R5, R148, c[0x0][0x23c], -R2 ;  /* 0x00008f0094057a23 */ /* 0x004fe40000010802 */
[----:B------:R-:W-:Y:S02]  /*5860*/  IMAD.MOV.U32 R149, RZ, RZ, R118 ;  /* 0x000000ffff957224 */ /* 0x000fe400078e0076 */
[----:B------:R-:W-:-:S03]  /*5870*/  IMAD.MOV.U32 R148, RZ, RZ, R120 ;  /* 0x000000ffff947224 */ /* 0x000fc600078e0078 */
[----:B------:R2:W3:Y:S01]  /*5880*/  MUFU.EX2 R125, R5 ;  /* 0x00000005007d7308 */ /* 0x0004e20000000800 */
[----:B-1----:R-:W-:Y:S01]  /*5890*/  LOP3.LUT R3, R13, UR4, R8, 0x96, !PT ;  /* 0x000000040d037c12 */ /* 0x002fe2000f8e9608 */
[----:B------:R-:W-:-:S06]  /*58a0*/  IMAD.WIDE.U32 R8, R4, -0x326172a9, RZ ;  /* 0xcd9e8d5704087825 */ /* 0x000fcc00078e00ff */
[----:B------:R1:W-:Y:S01]  /*58b0*/  MUFU.EX2 R241, R7 ;  /* 0x0000000700f17308 */ /* 0x0003e20000000800 */
[----:B------:R-:W-:Y:S01]  /*58c0*/  LOP3.LUT R13, R9, UR5, R6, 0x96, !PT ;  /* 0x00000005090d7c12 */ /* 0x000fe2000f8e9606 */
[----:B--2---:R-:W-:-:S05]  /*58d0*/  IMAD.WIDE.U32 R4, R3, -0x326172a9, RZ ;  /* 0xcd9e8d5703047825 */ /* 0x004fca00078e00ff */
[----:B------:R-:W-:Y:S02]  /*58e0*/  LOP3.LUT R3, R5, UR15, R8, 0x96, !PT ;  /* 0x0000000f05037c12 */ /* 0x000fe4000f8e9608 */
[C---:B------:R-:W-:Y:S02]  /*58f0*/  LOP3.LUT R5, R4.reuse, 0xffff, RZ, 0xc0, !PT ;  /* 0x0000ffff04057812 */ /* 0x040fe400078ec0ff */
[----:B------:R-:W-:Y:S02]  /*5900*/  LOP3.LUT R8, R4, 0xff, RZ, 0xc0, !PT ;  /* 0x000000ff04087812 */ /* 0x000fe400078ec0ff */
[--C-:B-1----:R-:W-:Y:S02]  /*5910*/  SHF.R.U32.HI R7, RZ, 0x10, R4.reuse ;  /* 0x00000010ff077819 */ /* 0x102fe40000011604 */
[----:B------:R-:W-:Y:S01]  /*5920*/  SHF.R.U32.HI R6, RZ, 0x18, R4 ;  /* 0x00000018ff067819 */ /* 0x000fe20000011604 */
[----:B------:R-:W-:Y:S01]  /*5930*/  FFMA.FTZ R4, R151, c[0x0][0x23c], -R0 ;  /* 0x00008f0097047a23 */ /* 0x000fe20000010800 */
[----:B------:R-:W-:Y:S01]  /*5940*/  SHF.R.U32.HI R5, RZ, 0x8, R5 ;  /* 0x00000008ff057819 */ /* 0x000fe20000011605 */
[----:B------:R-:W-:-:S02]  /*5950*/  IMAD.MOV.U32 R151, RZ, RZ, R119 ;  /* 0x000000ffff977224 */ /* 0x000fc400078e0077 */
[----:B------:R1:W-:Y:S01]  /*5960*/  MUFU.EX2 R139, R4 ;  /* 0x00000004008b7308 */ /* 0x0003e20000000800 */
[----:B------:R-:W-:Y:S01]  /*5970*/  PRMT R9, R8, 0x5410, R5 ;  /* 0x0000541008097816 */ /* 0x000fe20000000005 */
[----:B------:R-:W-:Y:S01]  /*5980*/  FFMA.FTZ R5, R150, c[0x0][0x23c], -R0 ;  /* 0x00008f0096057a23 */ /* 0x000fe20000010800 */
[----:B------:R-:W-:-:S05]  /*5990*/  LOP3.LUT R8, R3, 0xff, RZ, 0xc0, !PT ;  /* 0x000000ff03087812 */ /* 0x000fca00078ec0ff */
[----:B------:R2:W4:Y:S01]  /*59a0*/  MUFU.EX2 R131, R5 ;  /* 0x0000000500837308 */ /* 0x0005220000000800 */
[----:B-1----:R-:W-:Y:S02]  /*59b0*/  LOP3.LUT R4, R7, 0xff, RZ, 0xc0, !PT ;  /* 0x000000ff07047812 */ /* 0x002fe400078ec0ff */
[--C-:B------:R-:W-:Y:S02]  /*59c0*/  SHF.R.U32.HI R7, RZ, 0x18, R3.reuse ;  /* 0x00000018ff077819 */ /* 0x100fe40000011603 */
[----:B------:R-:W-:Y:S02]  /*59d0*/  PRMT R11, R4, 0x5410, R6 ;  /* 0x00005410040b7816 */ /* 0x000fe40000000006 */
[----:B------:R-:W-:Y:S02]  /*59e0*/  LOP3.LUT R4, R3, 0xffff, RZ, 0xc0, !PT ;  /* 0x0000ffff03047812 */ /* 0x000fe400078ec0ff */
[----:B--2---:R-:W-:Y:S02]  /*59f0*/  SHF.R.U32.HI R5, RZ, 0x10, R3 ;  /* 0x00000010ff057819 */ /* 0x004fe40000011603 */
[----:B------:R-:W-:Y:S01]  /*5a00*/  SHF.R.U32.HI R6, RZ, 0x8, R4 ;  /* 0x00000008ff067819 */ /* 0x000fe20000011604 */
[--C-:B------:R-:W-:Y:S01]  /*5a10*/  FFMA.FTZ R4, R174, c[0x0][0x23c], -R0.reuse ;  /* 0x00008f00ae047a23 */ /* 0x100fe20000010800 */
[----:B------:R-:W-:Y:S01]  /*5a20*/  LOP3.LUT R3, R5, 0xff, RZ, 0xc0, !PT ;  /* 0x000000ff05037812 */ /* 0x000fe200078ec0ff */
[----:B------:R-:W-:Y:S01]  /*5a30*/  FFMA.FTZ R5, R173, c[0x0][0x23c], -R0 ;  /* 0x00008f00ad057a23 */ /* 0x000fe20000010800 */
[----:B------:R-:W-:Y:S01]  /*5a40*/  PRMT R6, R8, 0x5410, R6 ;  /* 0x0000541008067816 */ /* 0x000fe20000000006 */
[----:B------:R3:W-:Y:S01]  /*5a50*/  MUFU.EX2 R162, R4 ;  /* 0x0000000400a27308 */ /* 0x0007e20000000800 */
[----:B------:R-:W-:Y:S01]  /*5a60*/  PRMT R7, R3, 0x5410, R7 ;  /* 0x0000541003077816 */ /* 0x000fe20000000007 */
[----:B------:R-:W-:-:S06]  /*5a70*/  HSET2.LE.AND R3, R9, R108, PT ;  /* 0x0000006c09037233 */ /* 0x000fcc0003803000 */
[----:B------:R1:W2:Y:S01]  /*5a80*/  MUFU.EX2 R51, R5 ;  /* 0x0000000500337308 */ /* 0x0002a20000000800 */
[----:B---3--:R-:W-:-:S04]  /*5a90*/  F2FP.PACK_AB R4, R125, R144 ;  /* 0x000000907d04723e */ /* 0x008fc800000000ff */
[----:B------:R-:W-:Y:S01]  /*5aa0*/  LOP3.LUT R10, R3, R4, RZ, 0xc0, !PT ;  /* 0x00000004030a7212 */ /* 0x000fe200078ec0ff */
[----:B------:R-:W-:Y:S01]  /*5ab0*/  HSET2.LE.AND R3, R11, R108, PT ;  /* 0x0000006c0b037233 */ /* 0x000fe20003803000 */
[----:B----4-:R-:W-:Y:S01]  /*5ac0*/  F2FP.PACK_AB R4, R131, R139 ;  /* 0x0000008b8304723e */ /* 0x010fe200000000ff */
[----:B-1----:R-:W-:-:S03]  /*5ad0*/  FFMA.FTZ R5, R95, c[0x0][0x23c], -R2 ;  /* 0x00008f005f057a23 */ /* 0x002fc60000010802 */
[----:B------:R-:W-:Y:S01]  /*5ae0*/  LOP3.LUT R11, R3, R4, RZ, 0xc0, !PT ;  /* 0x00000004030b7212 */ /* 0x000fe200078ec0ff */
[----:B------:R-:W-:Y:S01]  /*5af0*/  HSET2.LE.AND R3, R6, R108, PT ;  /* 0x0000006c06037233 */ /* 0x000fe20003803000 */
[----:B------:R1:W-:Y:S01]  /*5b00*/  MUFU.EX2 R146, R5 ;  /* 0x0000000500927308 */ /* 0x0003e20000000800 */
[----:B------:R-:W-:Y:S01]  /*5b10*/  F2FP.PACK_AB R4, R102, R172 ;  /* 0x000000ac6604723e */ /* 0x000fe200000000ff */
[----:B------:R-:W-:-:S03]  /*5b20*/  FFMA.FTZ R6, R152, c[0x0][0x23c], -R23 ;  /* 0x00008f0098067a23 */ /* 0x000fc60000010817 */
[----:B------:R-:W-:Y:S01]  /*5b30*/  LOP3.LUT R8, R3, R4, RZ, 0xc0, !PT ;  /* 0x0000000403087212 */ /* 0x000fe200078ec0ff */
[----:B------:R-:W-:Y:S01]  /*5b40*/  HSET2.LE.AND R3, R7, R108, PT ;  /* 0x0000006c07037233 */ /* 0x000fe20003803000 */
[----:B--2---:R-:W-:Y:S01]  /*5b50*/  F2FP.PACK_AB R4, R51, R162 ;  /* 0x000000a23304723e */ /* 0x004fe200000000ff */
[----:B------:R2:W-:Y:S03]  /*5b60*/  MUFU.EX2 R140, R6 ;  /* 0x00000006008c7308 */ /* 0x0005e60000000800 */
[----:B------:R-:W-:Y:S01]  /*5b70*/  LOP3.LUT R9, R3, R4, RZ, 0xc0, !PT ;  /* 0x0000000403097212 */ /* 0x000fe200078ec0ff */
[--C-:B------:R-:W-:Y:S02]  /*5b80*/  FFMA.FTZ R3, R164, c[0x0][0x23c], -R23.reuse ;  /* 0x00008f00a4037a23 */ /* 0x100fe40000010817 */
[----:B-1----:R-:W-:Y:S02]  /*5b90*/  FFMA.FTZ R5, R94, c[0x0][0x23c], -R2 ;  /* 0x00008f005e057a23 */ /* 0x002fe40000010802 */
[----:B------:R1:W-:Y:S02]  /*5ba0*/  MUFU.EX2 R211, R3 ;  /* 0x0000000300d37308 */ /* 0x0003e40000000800 */
[----:B------:R-:W-:Y:S01]  /*5bb0*/  HMMA.16816.F32 R44, R8, R24, R44 ;  /* 0x00000018082c723c */ /* 0x000fe2000000182c */
[----:B--2---:R-:W-:-:S05]  /*5bc0*/  FFMA.FTZ R6, R153, c[0x0][0x23c], -R23 ;  /* 0x00008f0099067a23 */ /* 0x004fca0000010817 */
[----:B------:R2:W-:Y:S02]  /*5bd0*/  MUFU.EX2 R143, R5 ;  /* 0x00000005008f7308 */ /* 0x0005e40000000800 */
[----:B------:R-:W-:Y:S01]  /*5be0*/  HMMA.16816.F32 R52, R8, R26, R52 ;  /* 0x0000001a0834723c */ /* 0x000fe20000001834 */
[----:B------:R-:W3:Y:S01]  /*5bf0*/  LDSM.16.MT88.4 R24, [R205+0x4c00] ;  /* 0x004c0000cd18783b */ /* 0x000ee20000004200 */
[----:B-1----:R-:W-:-:S04]  /*5c00*/  FFMA.FTZ R3, R156, c[0x0][0x23c], -R23 ;  /* 0x00008f009c037a23 */ /* 0x002fc80000010817 */
[----:B------:R1:W-:Y:S02]  /*5c10*/  MUFU.EX2 R122, R6 ;  /* 0x00000006007a7308 */ /* 0x0003e40000000800 */
[----:B------:R-:W-:Y:S01]  /*5c20*/  HMMA.16816.F32 R40, R8, R28, R80 ;  /* 0x0000001c0828723c */ /* 0x000fe20000001850 */
[----:B------:R-:W-:Y:S02]  /*5c30*/  IMAD.MOV.U32 R156, RZ, RZ, R117 ;  /* 0x000000ffff9c7224 */ /* 0x000fe400078e0075 */
[----:B--2---:R-:W-:-:S03]  /*5c40*/  FFMA.FTZ R5, R93, c[0x0][0x23c], -R2 ;  /* 0x00008f005d057a23 */ /* 0x004fc60000010802 */
[----:B------:R-:W2:Y:S02]  /*5c50*/  MUFU.EX2 R161, R3 ;  /* 0x0000000300a17308 */ /* 0x000ea40000000800 */
[----:B------:R-:W-:Y:S01]  /*5c60*/  HMMA.16816.F32 R36, R8, R30, R56 ;  /* 0x0000001e0824723c */ /* 0x000fe20000001838 */
[----:B------:R-:W4:Y:S04]  /*5c70*/  LDSM.16.MT88.4 R28, [R206+0x4c00] ;  /* 0x004c0000ce1c783b */ /* 0x000f280000004200 */
[----:B------:R-:W3:Y:S01]  /*5c80*/  LDSM.16.MT88.4 R56, [R206+0x5000] ;  /* 0x00500000ce38783b */ /* 0x000ee20000004200 */
[----:B------:R2:W2:Y:S01]  /*5c90*/  MUFU.EX2 R123, R5 ;  /* 0x00000005007b7308 */ /* 0x0004a20000000800 */
[----:B-1----:R-:W-:Y:S02]  /*5ca0*/  FFMA.FTZ R6, R154, c[0x0][0x23c], -R22 ;  /* 0x00008f009a067a23 */ /* 0x002fe40000010816 */
[----:B------:R-:W-:-:S02]  /*5cb0*/  FFMA.FTZ R9, R157, c[0x0][0x23c], -R0 ;  /* 0x00008f009d097a23 */ /* 0x000fc40000010800 */
[----:B------:R-:W-:-:S03]  /*5cc0*/  IMAD.MOV.U32 R157, RZ, RZ, R145 ;  /* 0x000000ffff9d7224 */ /* 0x000fc600078e0091 */
[----:B------:R-:W-:Y:S01]  /*5cd0*/  MUFU.EX2 R141, R6 ;  /* 0x00000006008d7308 */ /* 0x000fe20000000800 */
[----:B--2---:R-:W-:Y:S01]  /*5ce0*/  F2FP.PACK_AB R8, R161, R211 ;  /* 0x000000d3a108723e */ /* 0x004fe200000000ff */
[----:B------:R-:W-:-:S06]  /*5cf0*/  IMAD.WIDE.U32 R4, R13, -0x2daee0ad, RZ ;  /* 0xd2511f530d047825 */ /* 0x000fcc00078e00ff */
[----:B------:R1:W-:Y:S01]  /*5d00*/  MUFU.EX2 R142, R9 ;  /* 0x00000009008e7308 */ /* 0x0003e20000000800 */
[----:B------:R-:W-:Y:S01]  /*5d10*/  IMAD.MOV.U32 R154, RZ, RZ, R123 ;  /* 0x000000ffff9a7224 */ /* 0x000fe200078e007b */
[----:B------:R-:W-:Y:S01]  /*5d20*/  LOP3.LUT R12, R5, UR14, R12, 0x96, !PT ;  /* 0x0000000e050c7c12 */ /* 0x000fe2000f8e960c */
[----:B------:R-:W-:Y:S01]  /*5d30*/  IMAD.MOV.U32 R123, RZ, RZ, R101 ;  /* 0x000000ffff7b7224 */ /* 0x000fe200078e0065 */
[C---:B------:R-:W-:Y:S02]  /*5d40*/  LOP3.LUT R7, R4.reuse, 0xffff, RZ, 0xc0, !PT ;  /* 0x0000ffff04077812 */ /* 0x040fe400078ec0ff */
[----:B------:R-:W-:Y:S02]  /*5d50*/  LOP3.LUT R19, R4, 0xff, RZ, 0xc0, !PT ;  /* 0x000000ff04137812 */ /* 0x000fe400078ec0ff */
[--C-:B------:R-:W-:Y:S02]  /*5d60*/  SHF.R.U32.HI R17, RZ, 0x10, R4.reuse ;  /* 0x00000010ff117819 */ /* 0x100fe40000011604 */
[----:B------:R-:W-:Y:S01]  /*5d70*/  SHF.R.U32.HI R18, RZ, 0x18, R4 ;  /* 0x00000018ff127819 */ /* 0x000fe20000011604 */
[----:B------:R-:W-:Y:S01]  /*5d80*/  IMAD.WIDE.U32 R4, R14, -0x2daee0ad, RZ ;  /* 0xd2511f530e047825 */ /* 0x000fe200078e00ff */
[----:B------:R-:W-:-:S02]  /*5d90*/  SHF.R.U32.HI R15, RZ, 0x8, R7 ;  /* 0x00000008ff0f7819 */ /* 0x000fc40000011607 */
[----:B------:R-:W-:Y:S01]  /*5da0*/  LOP3.LUT R7, R17, 0xff, RZ, 0xc0, !PT ;  /* 0x000000ff11077812 */ /* 0x000fe200078ec0ff */
[----:B-1----:R-:W-:Y:S01]  /*5db0*/  FFMA.FTZ R9, R167, c[0x0][0x23c], -R0 ;  /* 0x00008f00a7097a23 */ /* 0x002fe20000010800 */
[----:B------:R-:W-:Y:S01]  /*5dc0*/  LOP3.LUT R3, R5, UR14, R20, 0x96, !PT ;  /* 0x0000000e05037c12 */ /* 0x000fe2000f8e9614 */
[----:B------:R-:W-:Y:S01]  /*5dd0*/  IMAD.MOV.U32 R167, RZ, RZ, R102 ;  /* 0x000000ffffa77224 */ /* 0x000fe200078e0066 */
[C---:B------:R-:W-:Y:S01]  /*5de0*/  LOP3.LUT R5, R4.reuse, 0xffff, RZ, 0xc0, !PT ;  /* 0x0000ffff04057812 */ /* 0x040fe200078ec0ff */
[----:B------:R-:W-:Y:S01]  /*5df0*/  MUFU.EX2 R152, R9 ;  /* 0x0000000900987308 */ /* 0x000fe20000000800 */
[----:B------:R-:W-:Y:S02]  /*5e00*/  LOP3.LUT R16, R4, 0xff, RZ, 0xc0, !PT ;  /* 0x000000ff04107812 */ /* 0x000fe400078ec0ff */
[----:B------:R-:W-:Y:S02]  /*5e10*/  SHF.R.U32.HI R5, RZ, 0x8, R5 ;  /* 0x00000008ff057819 */ /* 0x000fe40000011605 */
[----:B------:R-:W-:-:S02]  /*5e20*/  PRMT R19, R19, 0x5410, R15 ;  /* 0x0000541013137816 */ /* 0x000fc4000000000f */
[----:B------:R-:W-:Y:S01]  /*5e30*/  PRMT R15, R16, 0x5410, R5 ;  /* 0x00005410100f7816 */ /* 0x000fe20000000005 */
[----:B------:R-:W-:Y:S01]  /*5e40*/  FFMA.FTZ R5, R155, c[0x0][0x23c], -R22 ;  /* 0x00008f009b057a23 */ /* 0x000fe20000010816 */
[--C-:B------:R-:W-:Y:S02]  /*5e50*/  SHF.R.U32.HI R14, RZ, 0x10, R4.reuse ;  /* 0x00000010ff0e7819 */ /* 0x100fe40000011604 */
[----:B------:R-:W-:Y:S01]  /*5e60*/  SHF.R.U32.HI R13, RZ, 0x18, R4 ;  /* 0x00000018ff0d7819 */ /* 0x000fe20000011604 */
[----:B------:R1:W2:Y:S01]  /*5e70*/  MUFU.EX2 R17, R5 ;  /* 0x0000000500117308 */ /* 0x0002a20000000800 */
[----:B------:R-:W-:Y:S02]  /*5e80*/  LOP3.LUT R4, R14, 0xff, RZ, 0xc0, !PT ;  /* 0x000000ff0e047812 */ /* 0x000fe400078ec0ff */
[----:B------:R-:W-:Y:S02]  /*5e90*/  SHF.R.U32.HI R6, RZ, 0x10, R3 ;  /* 0x00000010ff067819 */ /* 0x000fe40000011603 */
[----:B------:R-:W-:-:S02]  /*5ea0*/  PRMT R14, R4, 0x5410, R13 ;  /* 0x00005410040e7816 */ /* 0x000fc4000000000d */
[C---:B------:R-:W-:Y:S02]  /*5eb0*/  LOP3.LUT R4, R3.reuse, 0xffff, RZ, 0xc0, !PT ;  /* 0x0000ffff03047812 */ /* 0x040fe400078ec0ff */
[----:B------:R-:W-:Y:S02]  /*5ec0*/  LOP3.LUT R13, R3, 0xff, RZ, 0xc0, !PT ;  /* 0x000000ff030d7812 */ /* 0x000fe400078ec0ff */
[----:B------:R-:W-:Y:S02]  /*5ed0*/  SHF.R.U32.HI R4, RZ, 0x8, R4 ;  /* 0x00000008ff047819 */ /* 0x000fe40000011604 */
[----:B------:R-:W-:Y:S02]  /*5ee0*/  PRMT R18, R7, 0x5410, R18 ;  /* 0x0000541007127816 */ /* 0x000fe40000000012 */
[----:B------:R-:W-:Y:S01]  /*5ef0*/  SHF.R.U32.HI R7, RZ, 0x18, R3 ;  /* 0x00000018ff077819 */ /* 0x000fe20000011603 */
[----:B-1----:R-:W-:Y:S01]  /*5f00*/  FFMA.FTZ R5, R165, c[0x0][0x23c], -R22 ;  /* 0x00008f00a5057a23 */ /* 0x002fe20000010816 */
[----:B------:R-:W-:Y:S01]  /*5f10*/  LOP3.LUT R3, R6, 0xff, RZ, 0xc0, !PT ;  /* 0x000000ff06037812 */ /* 0x000fe200078ec0ff */
[----:B------:R-:W-:Y:S01]  /*5f20*/  IMAD.MOV.U32 R165, RZ, RZ, R122 ;  /* 0x000000ffffa57224 */ /* 0x000fe200078e007a */
[----:B------:R-:W-:Y:S01]  /*5f30*/  PRMT R6, R13, 0x5410, R4 ;  /* 0x000054100d067816 */ /* 0x000fe20000000004 */
[----:B------:R-:W-:Y:S01]  /*5f40*/  FFMA.FTZ R4, R158, c[0x0][0x23c], -R22 ;  /* 0x00008f009e047a23 */ /* 0x000fe20000010816 */
[----:B------:R-:W-:Y:S01]  /*5f50*/  PRMT R16, R3, 0x5410, R7 ;  /* 0x0000541003107816 */ /* 0x000fe20000000007 */
[----:B--2---:R-:W-:Y:S01]  /*5f60*/  IMAD.MOV.U32 R158, RZ, RZ, R17 ;  /* 0x000000ffff9e7224 */ /* 0x004fe200078e0011 */
[----:B------:R1:W-:Y:S01]  /*5f70*/  MUFU.EX2 R164, R5 ;  /* 0x0000000500a47308 */ /* 0x0003e20000000800 */
[--C-:B------:R-:W-:Y:S01]  /*5f80*/  HSET2.LE.AND R7, R14, R108.reuse, PT ;  /* 0x0000006c0e077233 */ /* 0x100fe20003803000 */
[----:B------:R-:W-:Y:S01]  /*5f90*/  SHF.R.U32.HI R11, RZ, 0x18, R12 ;  /* 0x00000018ff0b7819 */ /* 0x000fe2000001160c */
[----:B------:R-:W-:Y:S01]  /*5fa0*/  HSET2.LE.AND R3, R15, R108, PT ;  /* 0x0000006c0f037233 */ /* 0x000fe20003803000 */
[----:B------:R-:W-:Y:S01]  /*5fb0*/  LOP3.LUT R13, R12, 0xff, RZ, 0xc0, !PT ;  /* 0x000000ff0c0d7812 */ /* 0x000fe200078ec0ff */
[----:B------:R-:W-:-:S03]  /*5fc0*/  IMAD.WIDE.U32 R14, R21, -0x2daee0ad, RZ ;  /* 0xd2511f53150e7825 */ /* 0x000fc600078e00ff */
[----:B------:R2:W2:Y:S01]  /*5fd0*/  MUFU.EX2 R160, R4 ;  /* 0x0000000400a07308 */ /* 0x0004a20000000800 */
[----:B------:R-:W-:-:S04]  /*5fe0*/  IMAD.MOV.U32 R122, RZ, RZ, R100 ;  /* 0x000000ffff7a7224 */ /* 0x000fc800078e0064 */
[----:B------:R-:W-:Y:S01]  /*5ff0*/  IMAD.MOV.U32 R150, RZ, RZ, R122 ;  /* 0x000000ffff967224 */ /* 0x000fe200078e007a */
[----:B-1----:R-:W-:Y:S01]  /*6000*/  HSET2.LE.AND R5, R6, R108, PT ;  /* 0x0000006c06057233 */ /* 0x002fe20003803000 */
[----:B------:R-:W-:-:S04]  /*6010*/  F2FP.PACK_AB R6, R165, R140 ;  /* 0x0000008ca506723e */ /* 0x000fc800000000ff */
[----:B------:R-:W-:Y:S02]  /*6020*/  LOP3.LUT R6, R3, R6, RZ, 0xc0, !PT ;  /* 0x0000000603067212 */ /* 0x000fe400078ec0ff */
[----:B------:R-:W-:Y:S02]  /*6030*/  LOP3.LUT R3, R12, 0xffff, RZ, 0xc0, !PT ;  /* 0x0000ffff0c037812 */ /* 0x000fe400078ec0ff */
[----:B--2---:R-:W-:Y:S02]  /*6040*/  F2FP.PACK_AB R4, R158, R141 ;  /* 0x0000008d9e04723e */ /* 0x004fe400000000ff */
[----:B------:R-:W-:Y:S01]  /*6050*/  SHF.R.U32.HI R10, RZ, 0x8, R3 ;  /* 0x00000008ff0a7819 */ /* 0x000fe20000011603 */
[----:B------:R-:W-:Y:S01]  /*6060*/  HSET2.LE.AND R3, R16, R108, PT ;  /* 0x0000006c10037233 */ /* 0x000fe20003803000 */
[----:B------:R-:W-:Y:S02]  /*6070*/  LOP3.LUT R7, R7, R4, RZ, 0xc0, !PT ;  /* 0x0000000407077212 */ /* 0x000fe400078ec0ff */
[----:B------:R-:W-:Y:S01]  /*6080*/  LOP3.LUT R4, R5, R8, RZ, 0xc0, !PT ;  /* 0x0000000805047212 */ /* 0x000fe200078ec0ff */
[----:B------:R-:W-:Y:S01]  /*6090*/  FFMA.FTZ R5, R159, c[0x0][0x23c], -R0 ;  /* 0x00008f009f057a23 */ /* 0x000fe20000010800 */
[----:B------:R-:W-:Y:S01]  /*60a0*/  SHF.R.U32.HI R8, RZ, 0x10, R12 ;  /* 0x00000010ff087819 */ /* 0x000fe2000001160c */
[----:B------:R-:W-:Y:S01]  /*60b0*/  IMAD.MOV.U32 R159, RZ, RZ, R103 ;  /* 0x000000ffff9f7224 */ /* 0x000fe200078e0067 */
[----:B------:R-:W-:Y:S01]  /*60c0*/  PRMT R13, R13, 0x5410, R10 ;  /* 0x000054100d0d7816 */ /* 0x000fe2000000000a */
[----:B------:R1:W2:Y:S01]  /*60d0*/  MUFU.EX2 R155, R5 ;  /* 0x00000005009b7308 */ /* 0x0002a20000000800 */
[----:B------:R-:W-:-:S02]  /*60e0*/  LOP3.LUT R8, R8, 0xff, RZ, 0xc0, !PT ;  /* 0x000000ff08087812 */ /* 0x000fc400078ec0ff */
[----:B------:R-:W-:Y:S02]  /*60f0*/  F2FP.PACK_AB R10, R154, R143 ;  /* 0x0000008f9a0a723e */ /* 0x000fe400000000ff */
[----:B------:R-:W-:Y:S01]  /*6100*/  PRMT R12, R8, 0x5410, R11 ;  /* 0x00005410080c7816 */ /* 0x000fe2000000000b */
[----:B------:R-:W-:Y:S02]  /*6110*/  FFMA.FTZ R11, R166, c[0x0][0x23c], -R0 ;  /* 0x00008f00a60b7a23 */ /* 0x000fe40000010800 */
[----:B------:R-:W-:Y:S02]  /*6120*/  IMAD.WIDE.U32 R8, R32, -0x2daee0ad, RZ ;  /* 0xd2511f5320087825 */ /* 0x000fe400078e00ff */
[----:B------:R2:W2:Y:S02]  /*6130*/  MUFU.EX2 R251, R11 ;  /* 0x0000000b00fb7308 */ /* 0x0004a40000000800 */
[----:B------:R-:W-:Y:S01]  /*6140*/  IMAD.MOV.U32 R166, RZ, RZ, R51 ;  /* 0x000000ffffa67224 */ /* 0x000fe200078e0033 */
[----:B------:R-:W-:Y:S01]  /*6150*/  LOP3.LUT R15, R15, UR8, R8, 0x96, !PT ;  /* 0x000000080f0f7c12 */ /* 0x000fe2000f8e9608 */
[----:B------:R-:W-:Y:S01]  /*6160*/  HSET2.LE.AND R8, R13, R108, PT ;  /* 0x0000006c0d087233 */ /* 0x000fe20003803000 */
[----:B------:R-:W-:-:S02]  /*6170*/  LOP3.LUT R16, R9, UR10, R96, 0x96, !PT ;  /* 0x0000000a09107c12 */ /* 0x000fc4000f8e9660 */
[----:B-1----:R-:W-:Y:S02]  /*6180*/  F2FP.PACK_AB R5, R160, R164 ;  /* 0x000000a4a005723e */ /* 0x002fe400000000ff */
[----:B------:R-:W-:Y:S02]  /*6190*/  F2FP.PACK_AB R9, R146, R241 ;  /* 0x000000f19209723e */ /* 0x000fe400000000ff */
[----:B------:R-:W-:Y:S01]  /*61a0*/  LOP3.LUT R5, R3, R5, RZ, 0xc0, !PT ;  /* 0x0000000503057212 */ /* 0x000fe200078ec0ff */
[--C-:B------:R-:W-:Y:S01]  /*61b0*/  HSET2.LE.AND R3, R19, R108.reuse, PT ;  /* 0x0000006c13037233 */ /* 0x100fe20003803000 */
[----:B------:R-:W-:Y:S02]  /*61c0*/  LOP3.LUT R8, R8, R9, RZ, 0xc0, !PT ;  /* 0x0000000908087212 */ /* 0x000fe400078ec0ff */
[----:B--2---:R-:W-:Y:S02]  /*61d0*/  F2FP.PACK_AB R11, R155, R142 ;  /* 0x0000008e9b0b723e */ /* 0x004fe400000000ff */
[----:B------:R-:W-:Y:S01]  /*61e0*/  LOP3.LUT R10, R3, R10, RZ, 0xc0, !PT ;  /* 0x0000000a030a7212 */ /* 0x000fe200078ec0ff */
[----:B------:R-:W-:Y:S01]  /*61f0*/  HSET2.LE.AND R3, R18, R108, PT ;  /* 0x0000006c12037233 */ /* 0x000fe20003803000 */
[----:B------:R-:W-:Y:S01]  /*6200*/  F2FP.PACK_AB R9, R251, R152 ;  /* 0x00000098fb09723e */ /* 0x000fe200000000ff */
[----:B---3--:R-:W-:Y:S01]  /*6210*/  HMMA.16816.F32 R60, R4, R24, R76 ;  /* 0x00000018043c723c */ /* 0x008fe2000000184c */
[----:B------:R-:W-:-:S02]  /*6220*/  IMAD.WIDE.U32 R18, R34, -0x2daee0ad, RZ ;  /* 0xd2511f5322127825 */ /* 0x000fc400078e00ff */
[----:B------:R-:W-:Y:S01]  /*6230*/  LOP3.LUT R11, R3, R11, RZ, 0xc0, !PT ;  /* 0x0000000b030b7212 */ /* 0x000fe200078ec0ff */
[----:B------:R-:W-:Y:S01]  /*6240*/  HSET2.LE.AND R3, R12, R108, PT ;  /* 0x0000006c0c037233 */ /* 0x000fe20003803000 */
[----:B------:R-:W-:-:S03]  /*6250*/  FFMA.FTZ R12, R104, c[0x0][0x23c], -R23 ;  /* 0x00008f00680c7a23 */ /* 0x000fc60000010817 */
[C---:B------:R-:W-:Y:S01]  /*6260*/  HMMA.16816.F32 R72, R4.reuse, R26, R68 ;  /* 0x0000001a0448723c */ /* 0x040fe20000001844 */
[----:B------:R-:W-:Y:S01]  /*6270*/  LOP3.LUT R9, R3, R9, RZ, 0xc0, !PT ;  /* 0x0000000903097212 */ /* 0x000fe200078ec0ff */
[----:B------:R-:W-:Y:S01]  /*6280*/  FFMA.FTZ R3, R105, c[0x0][0x23c], -R23 ;  /* 0x00008f0069037a23 */ /* 0x000fe20000010817 */
[----:B------:R1:W-:Y:S05]  /*6290*/  MUFU.EX2 R250, R12 ;  /* 0x0000000c00fa7308 */ /* 0x0003ea0000000800 */
[C---:B----4-:R-:W-:Y:S03]  /*62a0*/  HMMA.16816.F32 R76, R4.reuse, R28, R88 ;  /* 0x0000001c044c723c */ /* 0x050fe60000001858 */
[----:B------:R2:W-:Y:S05]  /*62b0*/  MUFU.EX2 R249, R3 ;  /* 0x0000000300f97308 */ /* 0x0005ea0000000800 */
[----:B------:R-:W-:Y:S01]  /*62c0*/  HMMA.16816.F32 R68, R4, R30, R84 ;  /* 0x0000001e0444723c */ /* 0x000fe20000001854 */
[----:B-1----:R-:W-:-:S06]  /*62d0*/  IMAD.WIDE.U32 R12, R33, -0x2daee0ad, RZ ;  /* 0xd2511f53210c7825 */ /* 0x002fcc00078e00ff */
[----:B------:R-:W-:Y:S01]  /*62e0*/  IMAD.WIDE.U32 R4, R16, -0x326172a9, RZ ;  /* 0xcd9e8d5710047825 */ /* 0x000fe200078e00ff */
[----:B------:R-:W-:Y:S01]  /*62f0*/  LOP3.LUT R19, R19, UR8, R12, 0x96, !PT ;  /* 0x0000000813137c12 */ /* 0x000fe2000f8e960c */
[C---:B------:R-:W-:Y:S02]  /*6300*/  HMMA.16816.F32 R80, R8.reuse, R24, R44 ;  /* 0x000000180850723c */ /* 0x040fe4000000182c */
[----:B------:R-:W-:Y:S01]  /*6310*/  IMAD.WIDE.U32 R6, R15, -0x326172a9, RZ ;  /* 0xcd9e8d570f067825 */ /* 0x000fe200078e00ff */
[----:B--2---:R-:W-:Y:S02]  /*6320*/  LOP3.LUT R3, R5, UR9, R64, 0x96, !PT ;  /* 0x0000000905037c12 */ /* 0x004fe4000f8e9640 */
[----:B------:R-:W-:Y:S01]  /*6330*/  LOP3.LUT R15, R13, UR10, R66, 0x96, !PT ;  /* 0x0000000a0d0f7c12 */ /* 0x000fe2000f8e9642 */
[----:B------:R-:W-:Y:S01]  /*6340*/  IMAD.WIDE.U32 R32, R35, -0x2daee0ad, RZ ;  /* 0xd2511f5323207825 */ /* 0x000fe200078e00ff */
[----:B------:R-:W-:Y:S01]  /*6350*/  LOP3.LUT R7, R7, UR7, R4, 0x96, !PT ;  /* 0x0000000707077c12 */ /* 0x000fe2000f8e9604 */
[----:B------:R-:W-:Y:S02]  /*6360*/  HMMA.16816.F32 R52, R8, R26, R52 ;  /* 0x0000001a0834723c */ /* 0x000fe40000001834 */
[----:B------:R-:W-:Y:S01]  /*6370*/  IMAD.WIDE.U32 R4, R3, -0x2daee0ad, RZ ;  /* 0xd2511f5303047825 */ /* 0x000fe200078e00ff */
[----:B------:R-:W-:-:S03]  /*6380*/  LOP3.LUT R16, R33, UR10, R66, 0x96, !PT ;  /* 0x0000000a21107c12 */ /* 0x000fc6000f8e9642 */
[--C-:B------:R-:W-:Y:S01]  /*6390*/  FFMA.FTZ R3, R98, c[0x0][0x23c], -R23.reuse ;  /* 0x00008f0062037a23 */ /* 0x100fe20000010817 */
[----:B------:R-:W-:Y:S01]  /*63a0*/  LOP3.LUT R5, R5, UR6, R14, 0x96, !PT ;  /* 0x0000000605057c12 */ /* 0x000fe2000f8e960e */
[----:B------:R-:W-:Y:S01]  /*63b0*/  IMAD.WIDE.U32 R34, R7, -0x2daee0ad, RZ ;  /* 0xd2511f5307227825 */ /* 0x000fe200078e00ff */
[----:B------:R-:W-:Y:S01]  /*63c0*/  HMMA.16816.F32 R100, R8, R30, R36 ;  /* 0x0000001e0864723c */ /* 0x000fe20000001824 */
[----:B------:R1:W-:Y:S02]  /*63d0*/  MUFU.EX2 R247, R3 ;  /* 0x0000000300f77308 */ /* 0x0003e40000000800 */
[----:B------:R-:W-:Y:S02]  /*63e0*/  FFMA.FTZ R13, R99, c[0x0][0x23c], -R23 ;  /* 0x00008f00630d7a23 */ /* 0x000fe40000010817 */
[----:B------:R-:W-:-:S04]  /*63f0*/  IMAD.WIDE.U32 R20, R15, -0x326172a9, RZ ;  /* 0xcd9e8d570f147825 */ /* 0x000fc800078e00ff */
[----:B------:R2:W-:Y:S01]  /*6400*/  MUFU.EX2 R248, R13 ;  /* 0x0000000d00f87308 */ /* 0x0005e20000000800 */
[----:B------:R-:W-:Y:S01]  /*6410*/  IMAD.WIDE.U32 R16, R16, -0x326172a9, RZ ;  /* 0xcd9e8d5710107825 */ /* 0x000fe200078e00ff */
[----:B------:R-:W-:-:S03]  /*6420*/  LOP3.LUT R14, R21, UR9, R48, 0x96, !PT ;  /* 0x00000009150e7c12 */ /* 0x000fc6000f8e9630 */
[----:B------:R-:W-:Y:S01]  /*6430*/  FFMA.FTZ R7, R184, c[0x0][0x23c], -R22 ;  /* 0x00008f00b8077a23 */ /* 0x000fe20000010816 */
[----:B------:R-:W-:Y:S01]  /*6440*/  LOP3.LUT R17, R17, UR9, R48, 0x96, !PT ;  /* 0x0000000911117c12 */ /* 0x000fe2000f8e9630 */
[----:B------:R-:W-:Y:S01]  /*6450*/  IMAD.WIDE.U32 R14, R14, -0x2daee0ad, RZ ;  /* 0xd2511f530e0e7825 */ /* 0x000fe200078e00ff */
[----:B-1----:R-:W-:Y:S01]  /*6460*/  LOP3.LUT R3, R35, UR4, R4, 0x96, !PT ;  /* 0x0000000423037c12 */ /* 0x002fe2000f8e9604 */
[----:B------:R-:W-:Y:S01]  /*6470*/  HMMA.16816.F32 R48, R8, R28, R40 ;  /* 0x0000001c0830723c */ /* 0x000fe20000001828 */
[----:B------:R-:W-:Y:S01]  /*6480*/  MUFU.EX2 R242, R7 ;  /* 0x0000000700f27308 */ /* 0x000fe20000000800 */
[----:B------:R-:W-:Y:S01]  /*6490*/  FFMA.FTZ R4, R175, c[0x0][0x23c], -R22 ;  /* 0x00008f00af047a23 */ /* 0x000fe20000010816 */
[----:B------:R-:W1:Y:S01]  /*64a0*/  LDSM.16.MT88.4 R40, [R205+0x5000] ;  /* 0x00500000cd28783b */ /* 0x000e620000004200 */
[----:B--2---:R-:W-:-:S05]  /*64b0*/  IMAD.WIDE.U32 R12, R5, -0x326172a9, RZ ;  /* 0xcd9e8d57050c7825 */ /* 0x004fca00078e00ff */
[----:B------:R2:W-:Y:S01]  /*64c0*/  MUFU.EX2 R246, R4 ;  /* 0x0000000400f67308 */ /* 0x0005e20000000800 */
[----:B------:R-:W-:Y:S01]  /*64d0*/  LOP3.LUT R45, R13, UR5, R6, 0x96, !PT ;  /* 0x000000050d2d7c12 */ /* 0x000fe2000f8e9606 */
[----:B------:R-:W-:-:S06]  /*64e0*/  FFMA.FTZ R6, R107, c[0x0][0x23c], -R22 ;  /* 0x00008f006b067a23 */ /* 0x000fcc0000010816 */
[----:B------:R3:W-:Y:S01]  /*64f0*/  MUFU.EX2 R245, R6 ;  /* 0x0000000600f57308 */ /* 0x0007e20000000800 */
[----:B--2---:R-:W-:-:S05]  /*6500*/  IMAD.WIDE.U32 R4, R3, -0x326172a9, RZ ;  /* 0xcd9e8d5703047825 */ /* 0x004fca00078e00ff */
[----:B------:R-:W-:Y:S02]  /*6510*/  LOP3.LUT R3, R5, UR15, R12, 0x96, !PT ;  /* 0x0000000f05037c12 */ /* 0x000fe4000f8e960c */
[C---:B------:R-:W-:Y:S02]  /*6520*/  LOP3.LUT R5, R4.reuse, 0xffff, RZ, 0xc0, !PT ;  /* 0x0000ffff04057812 */ /* 0x040fe400078ec0ff */
[----:B------:R-:W-:Y:S02]  /*6530*/  LOP3.LUT R13, R4, 0xff, RZ, 0xc0, !PT ;  /* 0x000000ff040d7812 */ /* 0x000fe400078ec0ff */
[--C-:B---3--:R-:W-:Y:S02]  /*6540*/  SHF.R.U32.HI R6, RZ, 0x10, R4.reuse ;  /* 0x00000010ff067819 */ /* 0x108fe40000011604 */
[----:B------:R-:W-:Y:S01]  /*6550*/  SHF.R.U32.HI R12, RZ, 0x18, R4 ;  /* 0x00000018ff0c7819 */ /* 0x000fe20000011604 */
[----:B------:R-:W-:Y:S01]  /*6560*/  FFMA.FTZ R4, R106, c[0x0][0x23c], -R22 ;  /* 0x00008f006a047a23 */ /* 0x000fe20000010816 */
[----:B------:R-:W-:-:S02]  /*6570*/  SHF.R.U32.HI R10, RZ, 0x8, R5 ;  /* 0x00000008ff0a7819 */ /* 0x000fc40000011605 */
[--C-:B------:R-:W-:Y:S01]  /*6580*/  SHF.R.U32.HI R5, RZ, 0x10, R3.reuse ;  /* 0x00000010ff057819 */ /* 0x100fe20000011603 */
[----:B------:R2:W3:Y:S01]  /*6590*/  MUFU.EX2 R243, R4 ;  /* 0x0000000400f37308 */ /* 0x0004e20000000800 */
[----:B------:R-:W-:Y:S02]  /*65a0*/  LOP3.LUT R9, R6, 0xff, RZ, 0xc0, !PT ;  /* 0x000000ff06097812 */ /* 0x000fe400078ec0ff */
[C---:B------:R-:W-:Y:S02]  /*65b0*/  LOP3.LUT R11, R3.reuse, 0xff, RZ, 0xc0, !PT ;  /* 0x000000ff030b7812 */ /* 0x040fe400078ec0ff */
[----:B------:R-:W-:Y:S02]  /*65c0*/  SHF.R.U32.HI R8, RZ, 0x18, R3 ;  /* 0x00000018ff087819 */ /* 0x000fe40000011603 */
[----:B--2---:R-:W-:Y:S02]  /*65d0*/  LOP3.LUT R4, R3, 0xffff, RZ, 0xc0, !PT ;  /* 0x0000ffff03047812 */ /* 0x004fe400078ec0ff */
[----:B------:R-:W-:-:S02]  /*65e0*/  PRMT R3, R13, 0x5410, R10 ;  /* 0x000054100d037816 */ /* 0x000fc4000000000a */
[----:B------:R-:W-:Y:S02]  /*65f0*/  SHF.R.U32.HI R6, RZ, 0x8, R4 ;  /* 0x00000008ff067819 */ /* 0x000fe40000011604 */
[----:B------:R-:W-:Y:S01]  /*6600*/  LOP3.LUT R4, R5, 0xff, RZ, 0xc0, !PT ;  /* 0x000000ff05047812 */ /* 0x000fe200078ec0ff */
[--C-:B------:R-:W-:Y:S01]  /*6610*/  HSET2.LE.AND R3, R3, R108.reuse, PT ;  /* 0x0000006c03037233 */ /* 0x100fe20003803000 */
[----:B------:R-:W-:Y:S02]  /*6620*/  PRMT R5, R9, 0x5410, R12 ;  /* 0x0000541009057816 */ /* 0x000fe4000000000c */
[----:B------:R-:W-:Y:S02]  /*6630*/  PRMT R9, R11, 0x5410, R6 ;  /* 0x000054100b097816 */ /* 0x000fe40000000006 */
[----:B------:R-:W-:Y:S01]  /*6640*/  PRMT R7, R4, 0x5410, R8 ;  /* 0x0000541004077816 */ /* 0x000fe20000000008 */
[----:B------:R-:W-:Y:S01]  /*6650*/  HSET2.LE.AND R5, R5, R108, PT ;  /* 0x0000006c05057233 */ /* 0x000fe20003803000 */
[----:B---3--:R-:W-:-:S02]  /*6660*/  F2FP.PACK_AB R6, R243, R245 ;  /* 0x000000f5f306723e */ /* 0x008fc400000000ff */
[----:B------:R-:W-:Y:S02]  /*6670*/  F2FP.PACK_AB R4, R247, R248 ;  /* 0x000000f8f704723e */ /* 0x000fe400000000ff */
[----:B------:R-:W-:Y:S01]  /*6680*/  LOP3.LUT R11, R5, R6, RZ, 0xc0, !PT ;  /* 0x00000006050b7212 */ /* 0x000fe200078ec0ff */
[--C-:B------:R-:W-:Y:S01]  /*6690*/  HSET2.LE.AND R5, R7, R108.reuse, PT ;  /* 0x0000006c07057233 */ /* 0x100fe20003803000 */
[----:B------:R-:W-:Y:S02]  /*66a0*/  F2FP.PACK_AB R6, R242, R246 ;  /* 0x000000f6f206723e */ /* 0x000fe400000000ff */
[----:B------:R-:W-:Y:S01]  /*66b0*/  LOP3.LUT R10, R3, R4, RZ, 0xc0, !PT ;  /* 0x00000004030a7212 */ /* 0x000fe200078ec0ff */
[----:B------:R-:W-:Y:S01]  /*66c0*/  HSET2.LE.AND R3, R9, R108, PT ;  /* 0x0000006c09037233 */ /* 0x000fe20003803000 */
[----:B------:R-:W-:Y:S01]  /*66d0*/  LOP3.LUT R9, R5, R6, RZ, 0xc0, !PT ;  /* 0x0000000605097212 */ /* 0x000fe200078ec0ff */
[----:B------:R-:W-:Y:S01]  /*66e0*/  IMAD.WIDE.U32 R6, R67, -0x2daee0ad, RZ ;  /* 0xd2511f5343067825 */ /* 0x000fe200078e00ff */
[----:B------:R-:W-:-:S04]  /*66f0*/  F2FP.PACK_AB R4, R249, R250 ;  /* 0x000000faf904723e */ /* 0x000fc800000000ff */
[----:B------:R-:W-:Y:S01]  /*6700*/  LOP3.LUT R8, R3, R4, RZ, 0xc0, !PT ;  /* 0x0000000403087212 */ /* 0x000fe200078ec0ff */
[----:B------:R-:W-:Y:S01]  /*6710*/  IMAD.WIDE.U32 R4, R19, -0x326172a9, RZ ;  /* 0xcd9e8d5713047825 */ /* 0x000fe200078e00ff */
[----:B------:R-:W-:Y:S02]  /*6720*/  LOP3.LUT R3, R7, UR8, R32, 0x96, !PT ;  /* 0x0000000807037c12 */ /* 0x000fe4000f8e9620 */
[----:B------:R-:W-:Y:S02]  /*6730*/  LOP3.LUT R7, R15, UR6, R18, 0x96, !PT ;  /* 0x000000060f077c12 */ /* 0x000fe4000f8e9612 */
[----:B------:R-:W-:Y:S01]  /*6740*/  LOP3.LUT R5, R5, UR7, R20, 0x96, !PT ;  /* 0x0000000705057c12 */ /* 0x000fe2000f8e9614 */
[----:B------:R-:W-:Y:S01]  /*6750*/  IMAD.WIDE.U32 R12, R3, -0x326172a9, RZ ;  /* 0xcd9e8d57030c7825 */ /* 0x000fe200078e00ff */
[----:B------:R-:W-:Y:S03]  /*6760*/  HMMA.16816.F32 R84, R8, R56, R76 ;  /* 0x000000380854723c */ /* 0x000fe6000000184c */
[----:B------:R-:W-:Y:S01]  /*6770*/  IMAD.WIDE.U32 R20, R17, -0x2daee0ad, RZ ;  /* 0xd2511f5311147825 */ /* 0x000fe200078e00ff */
[----:B------:R-:W-:-:S03]  /*6780*/  LOP3.LUT R3, R13, UR7, R16, 0x96, !PT ;  /* 0x000000070d037c12 */ /* 0x000fc6000f8e9610 */
[----:B------:R-:W-:Y:S01]  /*6790*/  IMAD.WIDE.U32 R18, R7, -0x326172a9, RZ ;  /* 0xcd9e8d5707127825 */ /* 0x000fe200078e00ff */
[----:B------:R-:W-:Y:S01]  /*67a0*/  LOP3.LUT R6, R21, UR6, R6, 0x96, !PT ;  /* 0x0000000615067c12 */ /* 0x000fe2000f8e9606 */
[----:B-1----:R-:W-:Y:S02]  /*67b0*/  HMMA.16816.F32 R92, R8, R40, R60 ;  /* 0x00000028085c723c */ /* 0x002fe4000000183c */
[----:B------:R-:W-:Y:S01]  /*67c0*/  IMAD.WIDE.U32 R24, R5, -0x2daee0ad, RZ ;  /* 0xd2511f5305187825 */ /* 0x000fe200078e00ff */
[----:B------:R-:W-:-:S03]  /*67d0*/  LOP3.LUT R19, R19, UR5, R4, 0x96, !PT ;  /* 0x0000000513137c12 */ /* 0x000fc6000f8e9604 */
[----:B------:R-:W-:Y:S01]  /*67e0*/  IMAD.WIDE.U32 R16, R3, -0x2daee0ad, RZ ;  /* 0xd2511f5303107825 */ /* 0x000fe200078e00ff */
[----:B------:R-:W-:Y:S01]  /*67f0*/  LOP3.LUT R3, R25, UR4, R14, 0x96, !PT ;  /* 0x0000000419037c12 */ /* 0x000fe2000f8e960e */
[C---:B------:R-:W-:Y:S02]  /*6800*/  HMMA.16816.F32 R88, R8.reuse, R42, R72 ;  /* 0x0000002a0858723c */ /* 0x040fe40000001848 */
[----:B------:R-:W-:Y:S01]  /*6810*/  FFMA.FTZ R4, R185, c[0x0][0x23c], -R2 ;  /* 0x00008f00b9047a23 */ /* 0x000fe20000010802 */
[----:B------:R-:W-:Y:S01]  /*6820*/  LOP3.LUT R7, R17, UR4, R20, 0x96, !PT ;  /* 0x0000000411077c12 */ /* 0x000fe2000f8e9614 */
[----:B------:R-:W-:Y:S02]  /*6830*/  IMAD.WIDE.U32 R14, R6, -0x326172a9, RZ ;  /* 0xcd9e8d57060e7825 */ /* 0x000fe400078e00ff */
[----:B------:R1:W-:Y:S02]  /*6840*/  MUFU.EX2 R185, R4 ;  /* 0x0000000400b97308 */ /* 0x0003e40000000800 */
[----:B------:R-:W-:Y:S01]  /*6850*/  FFMA.FTZ R6, R187, c[0x0][0x23c], -R2 ;  /* 0x00008f00bb067a23 */ /* 0x000fe20000010802 */
[----:B------:R-:W-:Y:S01]  /*6860*/  LOP3.LUT R12, R15, UR5, R12, 0x96, !PT ;  /* 0x000000050f0c7c12 */ /* 0x000fe2000f8e960c */
[----:B------:R-:W-:Y:S01]  /*6870*/  HMMA.16816.F32 R76, R8, R58, R68 ;  /* 0x0000003a084c723c */ /* 0x000fe20000001844 */
[----:B------:R-:W-:-:S02]  /*6880*/  IMAD.MOV.U32 R187, RZ, RZ, R163 ;  /* 0x000000ffffbb7224 */ /* 0x000fc400078e00a3 */
[----:B------:R-:W-:Y:S01]  /*6890*/  IMAD.MOV.U32 R163, RZ, RZ, R121 ;  /* 0x000000ffffa37224 */ /* 0x000fe200078e0079 */
[----:B------:R2:W-:Y:S03]  /*68a0*/  MUFU.EX2 R184, R6 ;  /* 0x0000000600b87308 */ /* 0x0005e60000000800 */
[----:B------:R-:W-:Y:S02]  /*68b0*/  FFMA.FTZ R8, R170, c[0x0][0x23c], -R2 ;  /* 0x00008f00aa087a23 */ /* 0x000fe40000010802 */
[----:B------:R-:W-:Y:S02]  /*68c0*/  IMAD.MOV.U32 R170, RZ, RZ, R146 ;  /* 0x000000ffffaa7224 */ /* 0x000fe400078e0092 */
[----:B------:R-:W-:Y:S01]  /*68d0*/  IMAD.MOV.U32 R146, RZ, RZ, R128 ;  /* 0x000000ffff927224 */ /* 0x000fe200078e0080 */
[----:B------:R3:W-:Y:S01]  /*68e0*/  MUFU.EX2 R174, R8 ;  /* 0x0000000800ae7308 */ /* 0x0007e20000000800 */
[----:B-1----:R-:W-:-:S04]  /*68f0*/  IMAD.WIDE.U32 R4, R3, -0x326172a9, RZ ;  /* 0xcd9e8d5703047825 */ /* 0x002fc800078e00ff */
[----:B------:R-:W-:Y:S01]  /*6900*/  FFMA.FTZ R3, R186, c[0x0][0x23c], -R2 ;  /* 0x00008f00ba037a23 */ /* 0x000fe20000010802 */
[----:B------:R-:W-:Y:S01]  /*6910*/  LOP3.LUT R21, R5, UR15, R18, 0x96, !PT ;  /* 0x0000000f05157c12 */ /* 0x000fe2000f8e9612 */
[----:B------:R-:W-:Y:S01]  /*6920*/  IMAD.MOV.U32 R186, RZ, RZ, R147 ;  /* 0x000000ffffba7224 */ /* 0x000fe200078e0093 */
[C---:B------:R-:W-:Y:S01]  /*6930*/  LOP3.LUT R37, R4.reuse, 0xffff, RZ, 0xc0, !PT ;  /* 0x0000ffff04257812 */ /* 0x040fe200078ec0ff */
[----:B--2---:R-:W-:Y:S01]  /*6940*/  IMAD.WIDE.U32 R6, R7, -0x326172a9, RZ ;  /* 0xcd9e8d5707067825 */ /* 0x004fe200078e00ff */
[----:B------:R-:W-:Y:S01]  /*6950*/  LOP3.LUT R44, R4, 0xff, RZ, 0xc0, !PT ;  /* 0x000000ff042c7812 */ /* 0x000fe200078ec0ff */
[----:B------:R1:W2:Y:S01]  /*6960*/  MUFU.EX2 R175, R3 ;  /* 0x0000000300af7308 */ /* 0x0002a20000000800 */
[----:B------:R-:W-:Y:S01]  /*6970*/  SHF.R.U32.HI R39, RZ, 0x10, R4 ;  /* 0x00000010ff277819 */ /* 0x000fe20000011604 */
[----:B------:R-:W-:Y:S01]  /*6980*/  IMAD.MOV.U32 R153, RZ, RZ, R146 ;  /* 0x000000ffff997224 */ /* 0x000fe200078e0092 */
[----:B------:R-:W-:Y:S01]  /*6990*/  SHF.R.U32.HI R38, RZ, 0x18, R4 ;  /* 0x00000018ff267819 */ /* 0x000fe20000011604 */
[----:B------:R-:W-:Y:S01]  /*69a0*/  IMAD.WIDE.U32 R4, R12, -0x2daee0ad, RZ ;  /* 0xd2511f530c047825 */ /* 0x000fe200078e00ff */
[----:B------:R-:W-:-:S02]  /*69b0*/  LOP3.LUT R9, R6, 0xff, RZ, 0xc0, !PT ;  /* 0x000000ff06097812 */ /* 0x000fc400078ec0ff */
[----:B---3--:R-:W-:Y:S02]  /*69c0*/  SHF.R.U32.HI R8, RZ, 0x10, R6 ;  /* 0x00000010ff087819 */ /* 0x008fe40000011606 */
[----:B------:R-:W-:Y:S02]  /*69d0*/  LOP3.LUT R17, R5, UR14, R16, 0x96, !PT ;  /* 0x0000000e05117c12 */ /* 0x000fe4000f8e9610 */
[C---:B------:R-:W-:Y:S02]  /*69e0*/  LOP3.LUT R31, R4.reuse, 0xffff, RZ, 0xc0, !PT ;  /* 0x0000ffff041f7812 */ /* 0x040fe400078ec0ff */
[----:B------:R-:W-:Y:S02]  /*69f0*/  LOP3.LUT R32, R4, 0xff, RZ, 0xc0, !PT ;  /* 0x000000ff04207812 */ /* 0x000fe400078ec0ff */
[----:B------:R-:W-:Y:S02]  /*6a00*/  SHF.R.U32.HI R35, RZ, 0x10, R4 ;  /* 0x00000010ff237819 */ /* 0x000fe40000011604 */
[----:B-1----:R-:W-:-:S02]  /*6a10*/  LOP3.LUT R3, R7, UR15, R14, 0x96, !PT ;  /* 0x0000000f07037c12 */ /* 0x002fc4000f8e960e */
[----:B------:R-:W-:Y:S02]  /*6a20*/  LOP3.LUT R7, R6, 0xffff, RZ, 0xc0, !PT ;  /* 0x0000ffff06077812 */ /* 0x000fe400078ec0ff */
[----:B------:R-:W-:Y:S01]  /*6a30*/  SHF.R.U32.HI R33, RZ, 0x18, R4 ;  /* 0x00000018ff217819 */ /* 0x000fe20000011604 */
[----:B------:R-:W-:Y:S01]  /*6a40*/  FFMA.FTZ R4, R200, c[0x0][0x23c], -R0 ;  /* 0x00008f00c8047a23 */ /* 0x000fe20000010800 */
[----:B------:R-:W-:Y:S01]  /*6a50*/  SHF.R.U32.HI R5, RZ, 0x8, R7 ;  /* 0x00000008ff057819 */ /* 0x000fe20000011607 */
[----:B------:R-:W-:Y:S01]  /*6a60*/  IMAD.MOV.U32 R200, RZ, RZ, R139 ;  /* 0x000000ffffc87224 */ /* 0x000fe200078e008b */
[----:B------:R-:W-:Y:S01]  /*6a70*/  SHF.R.U32.HI R10, RZ, 0x18, R6 ;  /* 0x00000018ff0a7819 */ /* 0x000fe20000011606 */
[----:B------:R1:W-:Y:S01]  /*6a80*/  MUFU.EX2 R139, R4 ;  /* 0x00000004008b7308 */ /* 0x0003e20000000800 */
[----:B------:R-:W-:Y:S01]  /*6a90*/  PRMT R9, R9, 0x5410, R5 ;  /* 0x0000541009097816 */ /* 0x000fe20000000005 */
[----:B------:R-:W-:Y:S01]  /*6aa0*/  FFMA.FTZ R5, R190, c[0x0][0x23c], -R0 ;  /* 0x00008f00be057a23 */ /* 0x000fe20000010800 */
[----:B------:R-:W-:Y:S01]  /*6ab0*/  SHF.R.U32.HI R7, RZ, 0x18, R3 ;  /* 0x00000018ff077819 */ /* 0x000fe20000011603 */
[----:B------:R-:W-:-:S02]  /*6ac0*/  IMAD.MOV.U32 R190, RZ, RZ, R135 ;  /* 0x000000ffffbe7224 */ /* 0x000fc400078e0087 */
[----:B------:R-:W-:Y:S02]  /*6ad0*/  FFMA.FTZ R6, R169, c[0x0][0x23c], -R2 ;  /* 0x00008f00a9067a23 */ /* 0x000fe40000010802 */
[----:B------:R3:W4:Y:S01]  /*6ae0*/  MUFU.EX2 R135, R5 ;  /* 0x0000000500877308 */ /* 0x0007220000000800 */
[----:B------:R-:W-:Y:S02]  /*6af0*/  IMAD.MOV.U32 R169, RZ, RZ, R144 ;  /* 0x000000ffffa97224 */ /* 0x000fe400078e0090 */
[----:B------:R-:W-:Y:S01]  /*6b00*/  IMAD.MOV.U32 R144, RZ, RZ, R127 ;  /* 0x000000ffff907224 */ /* 0x000fe200078e007f */
[----:B-1----:R-:W-:-:S04]  /*6b10*/  LOP3.LUT R4, R8, 0xff, RZ, 0xc0, !PT ;  /* 0x000000ff08047812 */ /* 0x002fc800078ec0ff */
[----:B------:R1:W-:Y:S01]  /*6b20*/  MUFU.EX2 R173, R6 ;  /* 0x0000000600ad7308 */ /* 0x0003e20000000800 */
[C---:B------:R-:W-:Y:S02]  /*6b30*/  LOP3.LUT R8, R3.reuse, 0xff, RZ, 0xc0, !PT ;  /* 0x000000ff03087812 */ /* 0x040fe400078ec0ff */
[----:B------:R-:W-:Y:S02]  /*6b40*/  PRMT R10, R4, 0x5410, R10 ;  /* 0x00005410040a7816 */ /* 0x000fe4000000000a */
[----:B------:R-:W-:Y:S02]  /*6b50*/  LOP3.LUT R4, R3, 0xffff, RZ, 0xc0, !PT ;  /* 0x0000ffff03047812 */ /* 0x000fe400078ec0ff */
[----:B---3--:R-:W-:-:S04]  /*6b60*/  SHF.R.U32.HI R5, RZ, 0x10, R3 ;  /* 0x00000010ff057819 */ /* 0x008fc80000011603 */
[----:B------:R-:W-:Y:S01]  /*6b70*/  LOP3.LUT R3, R5, 0xff, RZ, 0xc0, !PT ;  /* 0x000000ff05037812 */ /* 0x000fe200078ec0ff */
[----:B------:R-:W-:Y:S02]  /*6b80*/  FFMA.FTZ R5, R201, c[0x0][0x23c], -R0 ;  /* 0x00008f00c9057a23 */ /* 0x000fe40000010800 */
[----:B------:R-:W-:Y:S01]  /*6b90*/  IMAD.MOV.U32 R201, RZ, RZ, R125 ;  /* 0x000000ffffc97224 */ /* 0x000fe200078e007d */
[----:B------:R-:W-:Y:S01]  /*6ba0*/  PRMT R7, R3, 0x5410, R7 ;  /* 0x0000541003077816 */ /* 0x000fe20000000007 */
[----:B------:R-:W-:Y:S01]  /*6bb0*/  HSET2.LE.AND R3, R9, R108, PT ;  /* 0x0000006c09037233 */ /* 0x000fe20003803000 */
[----:B-1----:R-:W-:Y:S01]  /*6bc0*/  SHF.R.U32.HI R6, RZ, 0x8, R4 ;  /* 0x00000008ff067819 */ /* 0x002fe20000011604 */
[----:B------:R-:W-:Y:S01]  /*6bd0*/  FFMA.FTZ R4, R202, c[0x0][0x23c], -R0 ;  /* 0x00008f00ca047a23 */ /* 0x000fe20000010800 */
[----:B------:R1:W-:Y:S01]  /*6be0*/  MUFU.EX2 R125, R5 ;  /* 0x00000005007d7308 */ /* 0x0003e20000000800 */
[----:B------:R-:W-:Y:S01]  /*6bf0*/  IMAD.MOV.U32 R202, RZ, RZ, R126 ;  /* 0x000000ffffca7224 */ /* 0x000fe200078e007e */
[----:B------:R-:W-:Y:S01]  /*6c00*/  PRMT R6, R8, 0x5410, R6 ;  /* 0x0000541008067816 */ /* 0x000fe20000000006 */
[----:B------:R-:W-:-:S02]  /*6c10*/  IMAD.MOV.U32 R126, RZ, RZ, R123 ;  /* 0x000000ffff7e7224 */ /* 0x000fc400078e007b */
[----:B------:R-:W-:Y:S02]  /*6c20*/  IMAD.MOV.U32 R123, RZ, RZ, R133 ;  /* 0x000000ffff7b7224 */ /* 0x000fe400078e0085 */
[----:B------:R-:W-:Y:S01]  /*6c30*/  IMAD.MOV.U32 R145, RZ, RZ, R126 ;  /* 0x000000ffff917224 */ /* 0x000fe200078e007e */
[----:B------:R2:W3:Y:S01]  /*6c40*/  MUFU.EX2 R127, R4 ;  /* 0x00000004007f7308 */ /* 0x0004e20000000800 */
[----:B------:R-:W-:-:S04]  /*6c50*/  IMAD.WIDE.U32 R8, R97, -0x2daee0ad, RZ ;  /* 0xd2511f5361087825 */ /* 0x000fc800078e00ff */
[----:B------:R-:W-:Y:S02]  /*6c60*/  IMAD.MOV.U32 R147, RZ, RZ, R123 ;  /* 0x000000ffff937224 */ /* 0x000fe400078e007b */
[----:B-1----:R-:W-:Y:S02]  /*6c70*/  FFMA.FTZ R5, R191, c[0x0][0x23c], -R2 ;  /* 0x00008f00bf057a23 */ /* 0x002fe40000010802 */
[----:B------:R-:W-:Y:S02]  /*6c80*/  IMAD.MOV.U32 R191, RZ, RZ, R131 ;  /* 0x000000ffffbf7224 */ /* 0x000fe400078e0083 */
[----:B------:R1:W-:Y:S01]  /*6c90*/  MUFU.EX2 R133, R5 ;  /* 0x0000000500857308 */ /* 0x0003e20000000800 */
[----:B--2---:R-:W-:-:S04]  /*6ca0*/  F2FP.PACK_AB R4, R174, R175 ;  /* 0x000000afae04723e */ /* 0x004fc800000000ff */
[----:B------:R-:W-:Y:S01]  /*6cb0*/  LOP3.LUT R14, R3, R4, RZ, 0xc0, !PT ;  /* 0x00000004030e7212 */ /* 0x000fe200078ec0ff */
[--C-:B------:R-:W-:Y:S01]  /*6cc0*/  HSET2.LE.AND R3, R10, R108.reuse, PT ;  /* 0x0000006c0a037233 */ /* 0x100fe20003803000 */
[----:B----4-:R-:W-:Y:S01]  /*6cd0*/  F2FP.PACK_AB R4, R135, R139 ;  /* 0x0000008b8704723e */ /* 0x010fe200000000ff */
[----:B------:R-:W-:Y:S02]  /*6ce0*/  FFMA.FTZ R10, R132, c[0x0][0x23c], -R2 ;  /* 0x00008f00840a7a23 */ /* 0x000fe40000010802 */
[----:B------:R-:W-:Y:S01]  /*6cf0*/  IMAD.MOV.U32 R132, RZ, RZ, R112 ;  /* 0x000000ffff847224 */ /* 0x000fe200078e0070 */
[----:B------:R-:W-:Y:S01]  /*6d00*/  LOP3.LUT R15, R3, R4, RZ, 0xc0, !PT ;  /* 0x00000004030f7212 */ /* 0x000fe200078ec0ff */
[--C-:B------:R-:W-:Y:S01]  /*6d10*/  HSET2.LE.AND R3, R6, R108.reuse, PT ;  /* 0x0000006c06037233 */ /* 0x100fe20003803000 */
[----:B------:R-:W-:Y:S01]  /*6d20*/  F2FP.PACK_AB R4, R184, R185 ;  /* 0x000000b9b804723e */ /* 0x000fe200000000ff */
[----:B-1----:R-:W-:Y:S01]  /*6d30*/  FFMA.FTZ R5, R188, c[0x0][0x23c], -R2 ;  /* 0x00008f00bc057a23 */ /* 0x002fe20000010802 */
[----:B------:R-:W-:Y:S01]  /*6d40*/  MUFU.EX2 R120, R10 ;  /* 0x0000000a00787308 */ /* 0x000fe20000000800 */
[----:B------:R-:W-:Y:S01]  /*6d50*/  IMAD.MOV.U32 R188, RZ, RZ, R130 ;  /* 0x000000ffffbc7224 */ /* 0x000fe200078e0082 */
[----:B------:R-:W-:Y:S01]  /*6d60*/  LOP3.LUT R12, R3, R4, RZ, 0xc0, !PT ;  /* 0x00000004030c7212 */ /* 0x000fe200078ec0ff */
[----:B------:R-:W-:Y:S01]  /*6d70*/  HSET2.LE.AND R3, R7, R108, PT ;  /* 0x0000006c07037233 */ /* 0x000fe20003803000 */
[----:B---3--:R-:W-:Y:S01]  /*6d80*/  F2FP.PACK_AB R4, R125, R127 ;  /* 0x0000007f7d04723e */ /* 0x008fe200000000ff */
[----:B------:R-:W-:-:S02]  /*6d90*/  FFMA.FTZ R6, R171, c[0x0][0x23c], -R2 ;  /* 0x00008f00ab067a23 */ /* 0x000fc40000010802 */
[--C-:B------:R-:W-:Y:S01]  /*6da0*/  FFMA.FTZ R7, R168, c[0x0][0x23c], -R2.reuse ;  /* 0x00008f00a8077a23 */ /* 0x100fe20000010802 */
[----:B------:R-:W-:Y:S01]  /*6db0*/  LOP3.LUT R13, R3, R4, RZ, 0xc0, !PT ;  /* 0x00000004030d7212 */ /* 0x000fe200078ec0ff */
[--C-:B------:R-:W-:Y:S01]  /*6dc0*/  FFMA.FTZ R3, R189, c[0x0][0x23c], -R2.reuse ;  /* 0x00008f00bd037a23 */ /* 0x100fe20000010802 */
[----:B------:R1:W-:Y:S01]  /*6dd0*/  MUFU.EX2 R131, R5 ;  /* 0x0000000500837308 */ /* 0x0003e20000000800 */
[----:B------:R-:W-:Y:S02]  /*6de0*/  IMAD.MOV.U32 R189, RZ, RZ, R129 ;  /* 0x000000ffffbd7224 */ /* 0x000fe400078e0081 */
[----:B------:R-:W-:Y:S02]  /*6df0*/  IMAD.MOV.U32 R168, RZ, RZ, R113 ;  /* 0x000000ffffa87224 */ /* 0x000fe400078e0071 */
[C---:B------:R-:W-:Y:S01]  /*6e00*/  HMMA.16816.F32 R60, R12.reuse, R56, R48 ;  /* 0x000000380c3c723c */ /* 0x040fe20000001830 */
[----:B------:R-:W-:Y:S02]  /*6e10*/  IMAD.MOV.U32 R171, RZ, RZ, R145 ;  /* 0x000000ffffab7224 */ /* 0x000fe400078e0091 */
[----:B------:R2:W-:Y:S05]  /*6e20*/  MUFU.EX2 R129, R3 ;  /* 0x0000000300817308 */ /* 0x0005ea0000000800 */
[----:B------:R-:W-:Y:S01]  /*6e30*/  HMMA.16816.F32 R56, R12, R58, R100 ;  /* 0x0000003a0c38723c */ /* 0x000fe20000001864 */
[----:B-1----:R-:W-:-:S02]  /*6e40*/  FFMA.FTZ R5, R109, c[0x0][0x23c], -R2 ;  /* 0x00008f006d057a23 */ /* 0x002fc40000010802 */
[----:B------:R-:W-:Y:S04]  /*6e50*/  MUFU.EX2 R122, R6 ;  /* 0x00000006007a7308 */ /* 0x000fe80000000800 */
[----:B------:R-:W-:Y:S01]  /*6e60*/  IMAD.MOV.U32 R103, RZ, RZ, R163 ;  /* 0x000000ffff677224 */ /* 0x000fe200078e00a3 */
[----:B------:R-:W-:Y:S01]  /*6e70*/  HMMA.16816.F32 R80, R12, R40, R80 ;  /* 0x000000280c50723c */ /* 0x000fe20000001850 */
[----:B--2---:R-:W-:Y:S02]  /*6e80*/  FFMA.FTZ R3, R180, c[0x0][0x23c], -R2 ;  /* 0x00008f00b4037a23 */ /* 0x004fe40000010802 */
[----:B------:R1:W-:Y:S01]  /*6e90*/  MUFU.EX2 R130, R5 ;  /* 0x0000000500827308 */ /* 0x0003e20000000800 */
[----:B------:R-:W-:Y:S02]  /*6ea0*/  IMAD.MOV.U32 R180, RZ, RZ, R144 ;  /* 0x000000ffffb47224 */ /* 0x000fe400078e0090 */
[----:B------:R-:W-:-:S05]  /*6eb0*/  IMAD.MOV.U32 R144, RZ, RZ, R124 ;  /* 0x000000ffff907224 */ /* 0x000fca00078e007c */
[----:B------:R2:W-:Y:S01]  /*6ec0*/  MUFU.EX2 R128, R3 ;  /* 0x0000000300807308 */ /* 0x0005e20000000800 */
[----:B-1----:R-:W-:-:S07]  /*6ed0*/  IMAD.WIDE.U32 R4, R19, -0x2daee0ad, RZ ;  /* 0xd2511f5313047825 */ /* 0x002fce00078e00ff */
[----:B------:R-:W-:Y:S01]  /*6ee0*/  MUFU.EX2 R121, R7 ;  /* 0x0000000700797308 */ /* 0x000fe20000000800 */
[----:B------:R-:W-:Y:S02]  /*6ef0*/  LOP3.LUT R36, R5, UR14, R24, 0x96, !PT ;  /* 0x0000000e05247c12 */ /* 0x000fe4000f8e9618 */
[----:B------:R-:W-:Y:S01]  /*6f00*/  LOP3.LUT R24, R4, 0xffff, RZ, 0xc0, !PT ;  /* 0x0000ffff04187812 */ /* 0x000fe200078ec0ff */
[----:B--2---:R-:W-:Y:S01]  /*6f10*/  FFMA.FTZ R3, R110, c[0x0][0x23c], -R2 ;  /* 0x00008f006e037a23 */ /* 0x004fe20000010802 */
[----:B------:R-:W-:Y:S02]  /*6f20*/  LOP3.LUT R29, R4, 0xff, RZ, 0xc0, !PT ;  /* 0x000000ff041d7812 */ /* 0x000fe400078ec0ff */
[--C-:B------:R-:W-:Y:S01]  /*6f30*/  SHF.R.U32.HI R27, RZ, 0x10, R4.reuse ;  /* 0x00000010ff1b7819 */ /* 0x100fe20000011604 */
[----:B------:R1:W-:Y:S01]  /*6f40*/  MUFU.EX2 R126, R3 ;  /* 0x00000003007e7308 */ /* 0x0003e20000000800 */
[----:B------:R-:W-:Y:S01]  /*6f50*/  SHF.R.U32.HI R26, RZ, 0x18, R4 ;  /* 0x00000018ff1a7819 */ /* 0x000fe20000011604 */
[----:B------:R-:W-:-:S05]  /*6f60*/  IMAD.WIDE.U32 R4, R45, -0x2daee0ad, RZ ;  /* 0xd2511f532d047825 */ /* 0x000fca00078e00ff */
[C---:B------:R-:W-:Y:S02]  /*6f70*/  LOP3.LUT R20, R4.reuse, 0xffff, RZ, 0xc0, !PT ;  /* 0x0000ffff04147812 */ /* 0x040fe400078ec0ff */
[----:B------:R-:W-:Y:S02]  /*6f80*/  LOP3.LUT R30, R4, 0xff, RZ, 0xc0, !PT ;  /* 0x000000ff041e7812 */ /* 0x000fe400078ec0ff */
[--C-:B------:R-:W-:Y:S02]  /*6f90*/  SHF.R.U32.HI R25, RZ, 0x10, R4.reuse ;  /* 0x00000010ff197819 */ /* 0x100fe40000011604 */
[----:B------:R-:W-:Y:S01]  /*6fa0*/  SHF.R.U32.HI R28, RZ, 0x18, R4 ;  /* 0x00000018ff1c7819 */ /* 0x000fe20000011604 */
[----:B------:R-:W-:Y:S01]  /*6fb0*/  FFMA.FTZ R4, R181, c[0x0][0x23c], -R2 ;  /* 0x00008f00b5047a23 */ /* 0x000fe20000010802 */
[----:B------:R-:W-:Y:S01]  /*6fc0*/  LOP3.LUT R11, R5, UR14, R34, 0x96, !PT ;  /* 0x0000000e050b7c12 */ /* 0x000fe2000f8e9622 */
[----:B-1----:R-:W-:Y:S02]  /*6fd0*/  FFMA.FTZ R3, R111, c[0x0][0x23c], -R2 ;  /* 0x00008f006f037a23 */ /* 0x002fe40000010802 */
[----:B------:R-:W-:Y:S01]  /*6fe0*/  MUFU.EX2 R123, R4 ;  /* 0x00000004007b7308 */ /* 0x000fe20000000800 */
[----:B------:R-:W-:-:S07]  /*6ff0*/  IMAD.MOV.U32 R181, RZ, RZ, R144 ;  /* 0x000000ffffb57224 */ /* 0x000fce00078e0090 */
[----:B------:R1:W-:Y:S02]  /*7000*/  MUFU.EX2 R124, R3 ;  /* 0x00000003007c7308 */ /* 0x0003e40000000800 */
[----:B-1----:R-:W-:-:S05]  /*7010*/  LOP3.LUT R3, R9, UR10, R96, 0x96, !PT ;  /* 0x0000000a09037c12 */ /* 0x002fca000f8e9660 */
[----:B------:R-:W-:-:S04]  /*7020*/  IMAD.WIDE.U32 R4, R3, -0x326172a9, RZ ;  /* 0xcd9e8d5703047825 */ /* 0x000fc800078e00ff */
[----:B------:R-:W-:Y:S01]  /*7030*/  IMAD.WIDE.U32 R2, R65, -0x2daee0ad, RZ ;  /* 0xd2511f5341027825 */ /* 0x000fe200078e00ff */
[----:B------:R-:W-:Y:S02]  /*7040*/  LOP3.LUT R5, R5, UR9, R64, 0x96, !PT ;  /* 0x0000000905057c12 */ /* 0x000fe4000f8e9640 */
[----:B------:R-:W-:Y:S02]  /*7050*/  HMMA.16816.F32 R64, R12, R42, R52 ;  /* 0x0000002a0c40723c */ /* 0x000fe40000001834 */
[----:B------:R-:W-:Y:S01]  /*7060*/  LOP3.LUT R3, R3, UR8, R8, 0x96, !PT ;  /* 0x0000000803037c12 */ /* 0x000fe2000f8e9608 */
[----:B------:R-:W-:-:S04]  /*7070*/  IMAD.WIDE.U32 R8, R5, -0x2daee0ad, RZ ;  /* 0xd2511f5305087825 */ /* 0x000fc800078e00ff */
[----:B------:R-:W-:Y:S01]  /*7080*/  FFMA.FTZ R5, R195, c[0x0][0x23c], -R0 ;  /* 0x00008f00c3057a23 */ /* 0x000fe20000010800 */
[----:B------:R-:W-:Y:S01]  /*7090*/  LOP3.LUT R6, R9, UR6, R2, 0x96, !PT ;  /* 0x0000000609067c12 */ /* 0x000fe2000f8e9602 */
[----:B------:R-:W-:Y:S02]  /*70a0*/  IMAD.WIDE.U32 R2, R3, -0x326172a9, RZ ;  /* 0xcd9e8d5703027825 */ /* 0x000fe400078e00ff */
[----:B------:R1:W-:Y:S02]  /*70b0*/  MUFU.EX2 R119, R5 ;  /* 0x0000000500777308 */ /* 0x0003e40000000800 */
[----:B------:R-:W-:Y:S01]  /*70c0*/  IMAD.WIDE.U32 R6, R6, -0x326172a9, RZ ;  /* 0xcd9e8d5706067825 */ /* 0x000fe200078e00ff */
[----:B------:R-:W-:-:S03]  /*70d0*/  LOP3.LUT R4, R3, UR7, R4, 0x96, !PT ;  /* 0x0000000703047c12 */ /* 0x000fc6000f8e9604 */
[----:B------:R-:W-:Y:S02]  /*70e0*/  FFMA.FTZ R3, R194, c[0x0][0x23c], -R0 ;  /* 0x00008f00c2037a23 */ /* 0x000fe40000010800 */
[----:B------:R-:W-:Y:S02]  /*70f0*/  FFMA.FTZ R14, R230, c[0x0][0x23c], -R22 ;  /* 0x00008f00e60e7a23 */ /* 0x000fe40000010816 */
[----:B------:R2:W3:Y:S01]  /*7100*/  MUFU.EX2 R118, R3 ;  /* 0x0000000300767308 */ /* 0x0004e20000000800 */
[----:B------:R-:W-:Y:S02]  /*7110*/  IMAD.MOV.U32 R195, RZ, RZ, R237 ;  /* 0x000000ffffc37224 */ /* 0x000fe400078e00ed */
[----:B------:R-:W-:Y:S02]  /*7120*/  IMAD.MOV.U32 R194, RZ, RZ, R168 ;  /* 0x000000ffffc27224 */ /* 0x000fe400078e00a8 */
[----:B------:R-:W-:Y:S02]  /*7130*/  IMAD.MOV.U32 R168, RZ, RZ, R150 ;  /* 0x000000ffffa87224 */ /* 0x000fe400078e0096 */
[----:B-1----:R-:W-:Y:S01]  /*7140*/  IMAD.WIDE.U32 R4, R4, -0x2daee0ad, RZ ;  /* 0xd2511f5304047825 */ /* 0x002fe200078e00ff */
[----:B--2---:R-:W-:-:S03]  /*7150*/  LOP3.LUT R3, R7, UR5, R2, 0x96, !PT ;  /* 0x0000000507037c12 */ /* 0x004fc6000f8e9602 */
[----:B------:R-:W-:Y:S01]  /*7160*/  FFMA.FTZ R2, R192, c[0x0][0x23c], -R0 ;  /* 0x00008f00c0027a23 */ /* 0x000fe20000010800 */
[----:B------:R-:W-:Y:S01]  /*7170*/  LOP3.LUT R7, R5, UR4, R8, 0x96, !PT ;  /* 0x0000000405077c12 */ /* 0x000fe2000f8e9608 */
[----:B------:R-:W-:Y:S01]  /*7180*/  FFMA.FTZ R5, R176, c[0x0][0x23c], -R0 ;  /* 0x00008f00b0057a23 */ /* 0x000fe20000010800 */
[----:B---3--:R-:W-:Y:S01]  /*7190*/  F2FP.PACK_AB R13, R118, R119 ;  /* 0x00000077760d723e */ /* 0x008fe200000000ff */
[----:B------:R1:W-:Y:S01]  /*71a0*/  MUFU.EX2 R117, R2 ;  /* 0x0000000200757308 */ /* 0x0003e20000000800 */
[----:B------:R-:W-:Y:S02]  /*71b0*/  IMAD.MOV.U32 R176, RZ, RZ, R116 ;  /* 0x000000ffffb07224 */ /* 0x000fe400078e0074 */
[----:B------:R-:W-:Y:S02]  /*71c0*/  IMAD.MOV.U32 R192, RZ, RZ, R171 ;  /* 0x000000ffffc07224 */ /* 0x000fe400078e00ab */
[----:B------:R-:W-:-:S03]  /*71d0*/  IMAD.MOV.U32 R171, RZ, RZ, R148 ;  /* 0x000000ffffab7224 */ /* 0x000fc600078e0094 */
[----:B------:R2:W-:Y:S01]  /*71e0*/  MUFU.EX2 R116, R5 ;  /* 0x0000000500747308 */ /* 0x0005e20000000800 */
[----:B-1----:R-:W-:-:S05]  /*71f0*/  IMAD.WIDE.U32 R2, R3, -0x2daee0ad, RZ ;  /* 0xd2511f5303027825 */ /* 0x002fca00078e00ff */
[----:B------:R-:W-:Y:S01]  /*7200*/  LOP3.LUT R19, R3, UR14, R4, 0x96, !PT ;  /* 0x0000000e03137c12 */ /* 0x000fe2000f8e9604 */
[----:B------:R-:W-:Y:S01]  /*7210*/  FFMA.FTZ R4, R193, c[0x0][0x23c], -R0 ;  /* 0x00008f00c1047a23 */ /* 0x000fe20000010800 */
[C---:B------:R-:W-:Y:S01]  /*7220*/  LOP3.LUT R8, R2.reuse, 0xffff, RZ, 0xc0, !PT ;  /* 0x0000ffff02087812 */ /* 0x040fe200078ec0ff */
[----:B------:R-:W-:Y:S01]  /*7230*/  IMAD.MOV.U32 R193, RZ, RZ, R114 ;  /* 0x000000ffffc17224 */ /* 0x000fe200078e0072 */
[----:B------:R-:W-:Y:S01]  /*7240*/  LOP3.LUT R18, R2, 0xff, RZ, 0xc0, !PT ;  /* 0x000000ff02127812 */ /* 0x000fe200078ec0ff */
[----:B------:R1:W-:Y:S01]  /*7250*/  MUFU.EX2 R114, R4 ;  /* 0x0000000400727308 */ /* 0x0003e20000000800 */
[--C-:B------:R-:W-:Y:S02]  /*7260*/  SHF.R.U32.HI R10, RZ, 0x10, R2.reuse ;  /* 0x00000010ff0a7819 */ /* 0x100fe40000011602 */
[----:B------:R-:W-:Y:S01]  /*7270*/  SHF.R.U32.HI R9, RZ, 0x18, R2 ;  /* 0x00000018ff097819 */ /* 0x000fe20000011602 */
[----:B------:R-:W-:Y:S01]  /*7280*/  IMAD.WIDE.U32 R2, R7, -0x326172a9, RZ ;  /* 0xcd9e8d5707027825 */ /* 0x000fe200078e00ff */
[----:B--2---:R-:W-:-:S02]  /*7290*/  SHF.R.U32.HI R5, RZ, 0x8, R20 ;  /* 0x00000008ff057819 */ /* 0x004fc40000011614 */
[----:B------:R-:W-:Y:S02]  /*72a0*/  LOP3.LUT R7, R11, 0xff, RZ, 0xc0, !PT ;  /* 0x000000ff0b077812 */ /* 0x000fe400078ec0ff */
[C---:B------:R-:W-:Y:S02]  /*72b0*/  LOP3.LUT R34, R2.reuse, 0xffff, RZ, 0xc0, !PT ;  /* 0x0000ffff02227812 */ /* 0x040fe400078ec0ff */
[----:B------:R-:W-:Y:S02]  /*72c0*/  LOP3.LUT R70, R2, 0xff, RZ, 0xc0, !PT ;  /* 0x000000ff02467812 */ /* 0x000fe400078ec0ff */
[--C-:B------:R-:W-:Y:S02]  /*72d0*/  SHF.R.U32.HI R68, RZ, 0x10, R2.reuse ;  /* 0x00000010ff447819 */ /* 0x100fe40000011602 */
[----:B------:R-:W-:Y:S01]  /*72e0*/  SHF.R.U32.HI R69, RZ, 0x18, R2 ;  /* 0x00000018ff457819 */ /* 0x000fe20000011602 */
[----:B-1----:R-:W-:Y:S01]  /*72f0*/  FFMA.FTZ R4, R182, c[0x0][0x23c], -R0 ;  /* 0x00008f00b6047a23 */ /* 0x002fe20000010800 */
[----:B------:R-:W-:Y:S01]  /*7300*/  SHF.R.U32.HI R2, RZ, 0x8, R37 ;  /* 0x00000008ff027819 */ /* 0x000fe20000011625 */
[----:B------:R-:W-:Y:S01]  /*7310*/  IMAD.MOV.U32 R182, RZ, RZ, R115 ;  /* 0x000000ffffb67224 */ /* 0x000fe200078e0073 */
[----:B------:R-:W-:Y:S01]  /*7320*/  LOP3.LUT R16, R3, UR15, R6, 0x96, !PT ;  /* 0x0000000f03107c12 */ /* 0x000fe2000f8e9606 */
[----:B------:R-:W-:Y:S01]  /*7330*/  FFMA.FTZ R3, R178, c[0x0][0x23c], -R0 ;  /* 0x00008f00b2037a23 */ /* 0x000fe20000010800 */
[----:B------:R-:W-:Y:S01]  /*7340*/  PRMT R73, R44, 0x5410, R2 ;  /* 0x000054102c497816 */ /* 0x000fe20000000002 */
[----:B------:R1:W-:Y:S01]  /*7350*/  MUFU.EX2 R115, R4 ;  /* 0x0000000400737308 */ /* 0x0003e20000000800 */
[----:B------:R-:W-:Y:S01]  /*7360*/  LOP3.LUT R2, R39, 0xff, RZ, 0xc0, !PT ;  /* 0x000000ff27027812 */ /* 0x000fe200078ec0ff */
[----:B------:R-:W-:Y:S01]  /*7370*/  FFMA.FTZ R6, R219, c[0x0][0x23c], -R22 ;  /* 0x00008f00db067a23 */ /* 0x000fe20000010816 */
[----:B------:R-:W-:Y:S01]  /*7380*/  PRMT R20, R30, 0x5410, R5 ;  /* 0x000054101e147816 */ /* 0x000fe20000000005 */
[----:B------:R-:W-:Y:S01]  /*7390*/  IMAD.MOV.U32 R219, RZ, RZ, R167 ;  /* 0x000000ffffdb7224 */ /* 0x000fe200078e00a7 */
[----:B------:R-:W-:Y:S01]  /*73a0*/  PRMT R38, R2, 0x5410, R38 ;  /* 0x0000541002267816 */ /* 0x000fe20000000026 */
[----:B------:R-:W-:Y:S01]  /*73b0*/  IMAD.MOV.U32 R178, RZ, RZ, R200 ;  /* 0x000000ffffb27224 */ /* 0x000fe200078e00c8 */
[----:B------:R-:W-:Y:S01]  /*73c0*/  SHF.R.U32.HI R2, RZ, 0x8, R31 ;  /* 0x00000008ff027819 */ /* 0x000fe2000001161f */
[----:B------:R2:W-:Y:S01]  /*73d0*/  MUFU.EX2 R112, R3 ;  /* 0x0000000300707308 */ /* 0x0005e20000000800 */
[----:B------:R-:W-:-:S02]  /*73e0*/  IMAD.MOV.U32 R200, RZ, RZ, R155 ;  /* 0x000000ffffc87224 */ /* 0x000fc400078e009b */
[----:B------:R-:W-:Y:S02]  /*73f0*/  PRMT R32, R32, 0x5410, R2 ;  /* 0x0000541020207816 */ /* 0x000fe40000000002 */
[----:B------:R-:W-:Y:S01]  /*7400*/  LOP3.LUT R2, R35, 0xff, RZ, 0xc0, !PT ;  /* 0x000000ff23027812 */ /* 0x000fe200078ec0ff */
[----:B-1----:R-:W-:-:S03]  /*7410*/  FFMA.FTZ R4, R177, c[0x0][0x23c], -R0 ;  /* 0x00008f00b1047a23 */ /* 0x002fc60000010800 */
[----:B------:R-:W-:Y:S01]  /*7420*/  PRMT R33, R2, 0x5410, R33 ;  /* 0x0000541002217816 */ /* 0x000fe20000000021 */
[----:B------:R1:W-:Y:S01]  /*7430*/  MUFU.EX2 R106, R6 ;  /* 0x00000006006a7308 */ /* 0x0003e20000000800 */
[----:B------:R-:W-:Y:S01]  /*7440*/  LOP3.LUT R2, R27, 0xff, RZ, 0xc0, !PT ;  /* 0x000000ff1b027812 */ /* 0x000fe200078ec0ff */
[----:B------:R-:W-:Y:S02]  /*7450*/  IMAD.MOV.U32 R177, RZ, RZ, R156 ;  /* 0x000000ffffb17224 */ /* 0x000fe400078e009c */
[----:B------:R-:W-:Y:S01]  /*7460*/  IMAD.MOV.U32 R156, RZ, RZ, R147 ;  /* 0x000000ffff9c7224 */ /* 0x000fe200078e0093 */
[----:B------:R-:W-:Y:S01]  /*7470*/  PRMT R74, R2, 0x5410, R26 ;  /* 0x00005410024a7816 */ /* 0x000fe2000000001a */
[----:B--2---:R-:W-:Y:S01]  /*7480*/  FFMA.FTZ R3, R218, c[0x0][0x23c], -R23 ;  /* 0x00008f00da037a23 */ /* 0x004fe20000010817 */
[----:B------:R-:W-:Y:S01]  /*7490*/  LOP3.LUT R2, R10, 0xff, RZ, 0xc0, !PT ;  /* 0x000000ff0a027812 */ /* 0x000fe200078ec0ff */
[----:B------:R2:W-:Y:S01]  /*74a0*/  MUFU.EX2 R113, R4 ;  /* 0x0000000400717308 */ /* 0x0005e20000000800 */
[----:B------:R-:W-:-:S02]  /*74b0*/  IMAD.MOV.U32 R218, RZ, RZ, R169 ;  /* 0x000000ffffda7224 */ /* 0x000fc400078e00a9 */
[----:B------:R-:W-:Y:S01]  /*74c0*/  PRMT R71, R2, 0x5410, R9 ;  /* 0x0000541002477816 */ /* 0x000fe20000000009 */
[--C-:B------:R-:W-:Y:S01]  /*74d0*/  FFMA.FTZ R2, R220, c[0x0][0x23c], -R22.reuse ;  /* 0x00008f00dc027a23 */ /* 0x100fe20000010816 */
[----:B------:R-:W-:Y:S01]  /*74e0*/  LOP3.LUT R9, R17, 0xff, RZ, 0xc0, !PT ;  /* 0x000000ff11097812 */ /* 0x000fe200078ec0ff */
[----:B------:R-:W-:Y:S02]  /*74f0*/  IMAD.MOV.U32 R220, RZ, RZ, R159 ;  /* 0x000000ffffdc7224 */ /* 0x000fe400078e009f */
[----:B------:R3:W-:Y:S01]  /*7500*/  MUFU.EX2 R111, R3 ;  /* 0x00000003006f7308 */ /* 0x0007e20000000800 */
[----:B-1----:R-:W-:Y:S02]  /*7510*/  FFMA.FTZ R6, R197, c[0x0][0x23c], -R22 ;  /* 0x00008f00c5067a23 */ /* 0x002fe40000010816 */
[----:B------:R-:W-:Y:S02]  /*7520*/  IMAD.MOV.U32 R197, RZ, RZ, R157 ;  /* 0x000000ffffc57224 */ /* 0x000fe400078e009d */
[----:B--2---:R-:W-:-:S03]  /*7530*/  FFMA.FTZ R4, R179, c[0x0][0x23c], -R23 ;  /* 0x00008f00b3047a23 */ /* 0x004fc60000010817 */
[----:B------:R1:W-:Y:S01]  /*7540*/  MUFU.EX2 R105, R2 ;  /* 0x0000000200697308 */ /* 0x0003e20000000800 */
[----:B------:R-:W-:Y:S02]  /*7550*/  IMAD.MOV.U32 R179, RZ, RZ, R166 ;  /* 0x000000ffffb37224 */ /* 0x000fe400078e00a6 */
[----:B---3--:R-:W-:-:S05]  /*7560*/  FFMA.FTZ R3, R203, c[0x0][0x23c], -R23 ;  /* 0x00008f00cb037a23 */ /* 0x008fca0000010817 */
[----:B------:R2:W-:Y:S01]  /*7570*/  MUFU.EX2 R107, R4 ;  /* 0x00000004006b7308 */ /* 0x0005e20000000800 */
[----:B------:R-:W-:Y:S02]  /*7580*/  IMAD.MOV.U32 R203, RZ, RZ, R186 ;  /* 0x000000ffffcb7224 */ /* 0x000fe400078e00ba */
[----:B------:R-:W-:-:S05]  /*7590*/  IMAD.MOV.U32 R186, RZ, RZ, R165 ;  /* 0x000000ffffba7224 */ /* 0x000fca00078e00a5 */
[----:B------:R3:W-:Y:S01]  /*75a0*/  MUFU.EX2 R110, R3 ;  /* 0x00000003006e7308 */ /* 0x0007e20000000800 */
[----:B-1----:R-:W-:-:S04]  /*75b0*/  LOP3.LUT R2, R11, 0xffff, RZ, 0xc0, !PT ;  /* 0x0000ffff0b027812 */ /* 0x002fc800078ec0ff */
[----:B------:R-:W-:Y:S02]  /*75c0*/  SHF.R.U32.HI R2, RZ, 0x8, R2 ;  /* 0x00000008ff027819 */ /* 0x000fe40000011602 */
[----:B--2---:R-:W-:Y:S01]  /*75d0*/  LOP3.LUT R4, R25, 0xff, RZ, 0xc0, !PT ;  /* 0x000000ff19047812 */ /* 0x004fe200078ec0ff */
[----:B------:R-:W-:Y:S03]  /*75e0*/  MUFU.EX2 R104, R6 ;  /* 0x0000000600687308 */ /* 0x000fe60000000800 */
[----:B------:R-:W-:Y:S02]  /*75f0*/  PRMT R10, R4, 0x5410, R28 ;  /* 0x00005410040a7816 */ /* 0x000fe4000000001c */
[----:B------:R-:W-:Y:S01]  /*7600*/  LOP3.LUT R4, R17, 0xffff, RZ, 0xc0, !PT ;  /* 0x0000ffff11047812 */ /* 0x000fe200078ec0ff */
[----:B---3--:R-:W-:-:S03]  /*7610*/  FFMA.FTZ R3, R196, c[0x0][0x23c], -R23 ;  /* 0x00008f00c4037a23 */ /* 0x008fc60000010817 */
[----:B------:R-:W-:Y:S01]  /*7620*/  SHF.R.U32.HI R5, RZ, 0x8, R4 ;  /* 0x00000008ff057819 */ /* 0x000fe20000011604 */
[----:B------:R-:W-:Y:S01]  /*7630*/  IMAD.MOV.U32 R196, RZ, RZ, R187 ;  /* 0x000000ffffc47224 */ /* 0x000fe200078e00bb */
[----:B------:R1:W-:Y:S01]  /*7640*/  MUFU.EX2 R109, R3 ;  /* 0x00000003006d7308 */ /* 0x0003e20000000800 */
[----:B------:R-:W-:Y:S01]  /*7650*/  IMAD.MOV.U32 R187, RZ, RZ, R158 ;  /* 0x000000ffffbb7224 */ /* 0x000fe200078e009e */
[----:B-1----:R-:W-:Y:S02]  /*7660*/  SHF.R.U32.HI R3, RZ, 0x8, R24 ;  /* 0x00000008ff037819 */ /* 0x002fe40000011618 */
[----:B------:R-:W1:Y:S02]  /*7670*/  LDSM.16.MT88.4 R24, [R205+0x5400] ;  /* 0x00540000cd18783b */ /* 0x000e640000004200 */
[----:B------:R-:W-:Y:S02]  /*7680*/  PRMT R75, R29, 0x5410, R3 ;  /* 0x000054101d4b7816 */ /* 0x000fe40000000003 */
[----:B------:R-:W-:Y:S01]  /*7690*/  SHF.R.U32.HI R3, RZ, 0x8, R8 ;  /* 0x00000008ff037819 */ /* 0x000fe20000011608 */
[----:B------:R-:W2:Y:S01]  /*76a0*/  LDSM.16.MT88.4 R28, [R206+0x5400] ;  /* 0x00540000ce1c783b */ /* 0x000ea20000004200 */
[----:B------:R-:W-:-:S02]  /*76b0*/  SHF.R.U32.HI R8, RZ, 0x18, R17 ;  /* 0x00000018ff087819 */ /* 0x000fc40000011611 */
[----:B------:R-:W-:Y:S02]  /*76c0*/  PRMT R72, R18, 0x5410, R3 ;  /* 0x0000541012487816 */ /* 0x000fe40000000003 */
[----:B------:R-:W-:Y:S02]  /*76d0*/  SHF.R.U32.HI R3, RZ, 0x10, R17 ;  /* 0x00000010ff037819 */ /* 0x000fe40000011611 */
[----:B------:R-:W-:Y:S02]  /*76e0*/  PRMT R18, R9, 0x5410, R5 ;  /* 0x0000541009127816 */ /* 0x000fe40000000005 */
[----:B------:R-:W-:Y:S01]  /*76f0*/  LOP3.LUT R4, R3, 0xff, RZ, 0xc0, !PT ;  /* 0x000000ff03047812 */ /* 0x000fe200078ec0ff */
[----:B------:R-:W-:Y:S01]  /*7700*/  FFMA.FTZ R3, R183, c[0x0][0x23c], -R22 ;  /* 0x00008f00b7037a23 */ /* 0x000fe20000010816 */
[----:B------:R-:W-:Y:S01]  /*7710*/  PRMT R5, R7, 0x5410, R2 ;  /* 0x0000541007057816 */ /* 0x000fe20000000002 */
[----:B------:R-:W-:Y:S01]  /*7720*/  IMAD.MOV.U32 R183, RZ, RZ, R162 ;  /* 0x000000ffffb77224 */ /* 0x000fe200078e00a2 */
[----:B------:R-:W-:Y:S01]  /*7730*/  PRMT R17, R4, 0x5410, R8 ;  /* 0x0000541004117816 */ /* 0x000fe20000000008 */
[----:B------:R3:W4:Y:S01]  /*7740*/  MUFU.EX2 R99, R3 ;  /* 0x0000000300637308 */ /* 0x0007220000000800 */
[----:B------:R-:W-:Y:S01]  /*7750*/  FFMA.FTZ R4, R199, c[0x0][0x23c], -R0 ;  /* 0x00008f00c7047a23 */ /* 0x000fe20000010800 */
[----:B------:R-:W-:-:S02]  /*7760*/  LOP3.LUT R2, R21, 0xffff, RZ, 0xc0, !PT ;  /* 0x0000ffff15027812 */ /* 0x000fc400078ec0ff */
[----:B------:R-:W-:Y:S01]  /*7770*/  SHF.R.U32.HI R7, RZ, 0x18, R11 ;  /* 0x00000018ff077819 */ /* 0x000fe2000001160b */
[--C-:B------:R-:W-:Y:S01]  /*7780*/  HSET2.LE.AND R12, R17, R108.reuse, PT ;  /* 0x0000006c110c7233 */ /* 0x100fe20003803000 */
[----:B------:R-:W-:Y:S01]  /*7790*/  SHF.R.U32.HI R6, RZ, 0x8, R2 ;  /* 0x00000008ff067819 */ /* 0x000fe20000011602 */
[----:B------:R-:W-:Y:S01]  /*77a0*/  HSET2.LE.AND R2, R5, R108, PT ;  /* 0x0000006c05027233 */ /* 0x000fe20003803000 */
[----:B------:R1:W-:Y:S01]  /*77b0*/  MUFU.EX2 R100, R4 ;  /* 0x0000000400647308 */ /* 0x0003e20000000800 */
[----:B------:R-:W-:Y:S01]  /*77c0*/  LOP3.LUT R8, R21, 0xff, RZ, 0xc0, !PT ;  /* 0x000000ff15087812 */ /* 0x000fe200078ec0ff */
[----:B------:R-:W-:-:S03]  /*77d0*/  FFMA.FTZ R5, R224, c[0x0][0x23c], -R23 ;  /* 0x00008f00e0057a23 */ /* 0x000fc60000010817 */
[----:B------:R-:W-:Y:S01]  /*77e0*/  PRMT R37, R8, 0x5410, R6 ;  /* 0x0000541008257816 */ /* 0x000fe20000000006 */
[--C-:B------:R-:W-:Y:S01]  /*77f0*/  HSET2.LE.AND R6, R20, R108.reuse, PT ;  /* 0x0000006c14067233 */ /* 0x100fe20003803000 */
[----:B------:R-:W-:Y:S01]  /*7800*/  FFMA.FTZ R20, R235, c[0x0][0x23c], -R22 ;  /* 0x00008f00eb147a23 */ /* 0x000fe20000010816 */
[----:B---3--:R-:W-:Y:S01]  /*7810*/  SHF.R.U32.HI R3, RZ, 0x10, R11 ;  /* 0x00000010ff037819 */ /* 0x008fe2000001160b */
[----:B------:R3:W-:Y:S01]  /*7820*/  MUFU.EX2 R98, R5 ;  /* 0x0000000500627308 */ /* 0x0007e20000000800 */
[----:B------:R-:W-:Y:S01]  /*7830*/  HSET2.LE.AND R8, R10, R108, PT ;  /* 0x0000006c0a087233 */ /* 0x000fe20003803000 */
[----:B----4-:R-:W-:Y:S02]  /*7840*/  F2FP.PACK_AB R9, R99, R104 ;  /* 0x000000686309723e */ /* 0x010fe400000000ff */
[----:B------:R-:W-:Y:S02]  /*7850*/  SHF.R.U32.HI R10, RZ, 0x18, R21 ;  /* 0x00000018ff0a7819 */ /* 0x000fe40000011615 */
[----:B-1----:R-:W-:-:S02]  /*7860*/  LOP3.LUT R4, R3, 0xff, RZ, 0xc0, !PT ;  /* 0x000000ff03047812 */ /* 0x002fc400078ec0ff */
[----:B------:R-:W-:Y:S01]  /*7870*/  MUFU.EX2 R20, R20 ;  /* 0x0000001400147308 */ /* 0x000fe20000000800 */
[----:B------:R-:W-:Y:S02]  /*7880*/  F2FP.PACK_AB R3, R110, R111 ;  /* 0x0000006f6e03723e */ /* 0x000fe400000000ff */
[----:B------:R-:W-:Y:S02]  /*7890*/  PRMT R7, R4, 0x5410, R7 ;  /* 0x0000541004077816 */ /* 0x000fe40000000007 */
[----:B------:R-:W-:Y:S02]  /*78a0*/  LOP3.LUT R4, R2, R3, RZ, 0xc0, !PT ;  /* 0x0000000302047212 */ /* 0x000fe400078ec0ff */
[----:B------:R-:W-:Y:S01]  /*78b0*/  F2FP.PACK_AB R3, R105, R106 ;  /* 0x0000006a6903723e */ /* 0x000fe200000000ff */
[----:B------:R-:W-:Y:S01]  /*78c0*/  HSET2.LE.AND R2, R7, R108, PT ;  /* 0x0000006c07027233 */ /* 0x000fe20003803000 */
[----:B---3--:R-:W-:Y:S01]  /*78d0*/  FFMA.FTZ R5, R223, c[0x0][0x23c], -R23 ;  /* 0x00008f00df057a23 */ /* 0x008fe20000010817 */
[----:B------:R-:W-:-:S03]  /*78e0*/  F2FP.PACK_AB R7, R107, R109 ;  /* 0x0000006d6b07723e */ /* 0x000fc600000000ff */
[----:B------:R1:W3:Y:S01]  /*78f0*/  MUFU.EX2 R97, R5 ;  /* 0x0000000500617308 */ /* 0x0002e20000000800 */
[----:B------:R-:W-:Y:S02]  /*7900*/  LOP3.LUT R6, R6, R7, RZ, 0xc0, !PT ;  /* 0x0000000706067212 */ /* 0x000fe400078ec0ff */
[----:B------:R-:W-:Y:S02]  /*7910*/  LOP3.LUT R7, R8, R9, RZ, 0xc0, !PT ;  /* 0x0000000908077212 */ /* 0x000fe400078ec0ff */
[C---:B------:R-:W-:Y:S02]  /*7920*/  LOP3.LUT R8, R36.reuse, 0xffff, RZ, 0xc0, !PT ;  /* 0x0000ffff24087812 */ /* 0x040fe400078ec0ff */
[----:B------:R-:W-:Y:S02]  /*7930*/  LOP3.LUT R9, R36, 0xff, RZ, 0xc0, !PT ;  /* 0x000000ff24097812 */ /* 0x000fe400078ec0ff */
[----:B------:R-:W-:Y:S02]  /*7940*/  SHF.R.U32.HI R8, RZ, 0x8, R8 ;  /* 0x00000008ff087819 */ /* 0x000fe40000011608 */
[----:B-1----:R-:W-:Y:S01]  /*7950*/  LOP3.LUT R5, R2, R3, RZ, 0xc0, !PT ;  /* 0x0000000302057212 */ /* 0x002fe200078ec0ff */
[----:B------:R-:W-:Y:S01]  /*7960*/  FFMA.FTZ R3, R198, c[0x0][0x23c], -R23 ;  /* 0x00008f00c6037a23 */ /* 0x000fe20000010817 */
[----:B------:R-:W-:-:S02]  /*7970*/  SHF.R.U32.HI R2, RZ, 0x10, R21 ;  /* 0x00000010ff027819 */ /* 0x000fc40000011615 */
[----:B------:R-:W-:Y:S01]  /*7980*/  PRMT R21, R9, 0x5410, R8 ;  /* 0x0000541009157816 */ /* 0x000fe20000000008 */
[----:B------:R1:W-:Y:S01]  /*7990*/  MUFU.EX2 R96, R3 ;  /* 0x0000000300607308 */ /* 0x0003e20000000800 */
[----:B------:R-:W-:Y:S01]  /*79a0*/  LOP3.LUT R2, R2, 0xff, RZ, 0xc0, !PT ;  /* 0x000000ff02027812 */ /* 0x000fe200078ec0ff */
[----:B------:R-:W-:Y:S01]  /*79b0*/  HMMA.16816.F32 R52, R4, R24, R92 ;  /* 0x000000180434723c */ /* 0x000fe2000000185c */
[----:B------:R-:W-:Y:S01]  /*79c0*/  FFMA.FTZ R9, R228, c[0x0][0x23c], -R22 ;  /* 0x00008f00e4097a23 */ /* 0x000fe20000010816 */
[--C-:B------:R-:W-:Y:S01]  /*79d0*/  HSET2.LE.AND R8, R18, R108.reuse, PT ;  /* 0x0000006c12087233 */ /* 0x100fe20003803000 */
[----:B------:R-:W-:Y:S01]  /*79e0*/  PRMT R15, R2, 0x5410, R10 ;  /* 0x00005410020f7816 */ /* 0x000fe2000000000a */
[----:B------:R-:W-:-:S04]  /*79f0*/  HSET2.LE.AND R2, R32, R108, PT ;  /* 0x0000006c20027233 */ /* 0x000fc80003803000 */
[----:B------:R-:W-:Y:S01]  /*7a00*/  HMMA.16816.F32 R48, R4, R26, R88 ;  /* 0x0000001a0430723c */ /* 0x000fe20000001858 */
[----:B------:R4:W-:Y:S01]  /*7a10*/  MUFU.EX2 R88, R9 ;  /* 0x0000000900587308 */ /* 0x0009e20000000800 */
[----:B-1----:R-:W-:-:S06]  /*7a20*/  FFMA.FTZ R3, R221, c[0x0][0x23c], -R23 ;  /* 0x00008f00dd037a23 */ /* 0x002fcc0000010817 */
[C---:B--2---:R-:W-:Y:S01]  /*7a30*/  HMMA.16816.F32 R44, R4.reuse, R28, R84 ;  /* 0x0000001c042c723c */ /* 0x044fe20000001854 */
[----:B------:R1:W2:Y:S07]  /*7a40*/  MUFU.EX2 R84, R14 ;  /* 0x0000000e00547308 */ /* 0x0002ae0000000800 */
[----:B------:R-:W-:Y:S01]  /*7a50*/  HMMA.16816.F32 R40, R4, R30, R76 ;  /* 0x0000001e0428723c */ /* 0x000fe2000000184c */
[----:B------:R2:W-:Y:S01]  /*7a60*/  MUFU.EX2 R92, R3 ;  /* 0x00000003005c7308 */ /* 0x0005e20000000800 */
[----:B----4-:R-:W-:-:S04]  /*7a70*/  F2FP.PACK_AB R9, R133, R173 ;  /* 0x000000ad8509723e */ /* 0x010fc800000000ff */
[----:B------:R-:W-:Y:S02]  /*7a80*/  LOP3.LUT R8, R8, R9, RZ, 0xc0, !PT ;  /* 0x0000000908087212 */ /* 0x000fe400078ec0ff */
[----:B------:R-:W-:Y:S01]  /*7a90*/  LOP3.LUT R9, R12, R13, RZ, 0xc0, !PT ;  /* 0x0000000d0c097212 */ /* 0x000fe200078ec0ff */
[----:B------:R-:W-:Y:S01]  /*7aa0*/  FFMA.FTZ R13, R227, c[0x0][0x23c], -R0 ;  /* 0x00008f00e30d7a23 */ /* 0x000fe20000010800 */
[----:B------:R-:W-:Y:S01]  /*7ab0*/  SHF.R.U32.HI R4, RZ, 0x8, R34 ;  /* 0x00000008ff047819 */ /* 0x000fe20000011622 */
[----:B-1----:R-:W-:Y:S01]  /*7ac0*/  FFMA.FTZ R14, R240, c[0x0][0x23c], -R22 ;  /* 0x00008f00f00e7a23 */ /* 0x002fe20000010816 */
[----:B------:R-:W-:Y:S01]  /*7ad0*/  LOP3.LUT R5, R16, 0xff, RZ, 0xc0, !PT ;  /* 0x000000ff10057812 */ /* 0x000fe200078ec0ff */
[----:B------:R1:W-:Y:S01]  /*7ae0*/  MUFU.EX2 R237, R13 ;  /* 0x0000000d00ed7308 */ /* 0x0003e20000000800 */
[----:B------:R-:W-:Y:S02]  /*7af0*/  LOP3.LUT R6, R68, 0xff, RZ, 0xc0, !PT ;  /* 0x000000ff44067812 */ /* 0x000fe400078ec0ff */
[----:B------:R-:W-:-:S02]  /*7b00*/  PRMT R7, R70, 0x5410, R4 ;  /* 0x0000541046077816 */ /* 0x000fc40000000004 */
[----:B--2---:R-:W-:Y:S02]  /*7b10*/  F2FP.PACK_AB R3, R130, R131 ;  /* 0x000000838203723e */ /* 0x004fe400000000ff */
[----:B------:R-:W-:Y:S02]  /*7b20*/  PRMT R12, R6, 0x5410, R69 ;  /* 0x00005410060c7816 */ /* 0x000fe40000000045 */
[----:B------:R-:W-:Y:S01]  /*7b30*/  LOP3.LUT R10, R2, R3, RZ, 0xc0, !PT ;  /* 0x00000003020a7212 */ /* 0x000fe200078ec0ff */
[----:B------:R-:W-:Y:S01]  /*7b40*/  HSET2.LE.AND R2, R33, R108, PT ;  /* 0x0000006c21027233 */ /* 0x000fe20003803000 */
[----:B------:R-:W-:Y:S01]  /*7b50*/  F2FP.PACK_AB R3, R116, R117 ;  /* 0x000000757403723e */ /* 0x000fe200000000ff */
[----:B------:R-:W2:Y:S01]  /*7b60*/  LDSM.16.MT88.4 R32, [R205+0x5800] ;  /* 0x00580000cd20783b */ /* 0x000ea20000004200 */
[----:B------:R-:W-:Y:S02]  /*7b70*/  SHF.R.U32.HI R6, RZ, 0x18, R16 ;  /* 0x00000018ff067819 */ /* 0x000fe40000011610 */
[----:B------:R-:W-:Y:S01]  /*7b80*/  LOP3.LUT R11, R2, R3, RZ, 0xc0, !PT ;  /* 0x00000003020b7212 */ /* 0x000fe200078ec0ff */
[----:B------:R-:W-:Y:S01]  /*7b90*/  FFMA.FTZ R3, R225, c[0x0][0x23c], -R22 ;  /* 0x00008f00e1037a23 */ /* 0x000fe20000010816 */
[----:B------:R-:W-:-:S02]  /*7ba0*/  LOP3.LUT R2, R16, 0xffff, RZ, 0xc0, !PT ;  /* 0x0000ffff10027812 */ /* 0x000fc400078ec0ff */
[----:B-1----:R-:W-:Y:S01]  /*7bb0*/  F2FP.PACK_AB R13, R115, R114 ;  /* 0x00000072730d723e */ /* 0x002fe200000000ff */
[----:B------:R1:W-:Y:S01]  /*7bc0*/  MUFU.EX2 R79, R3 ;  /* 0x00000003004f7308 */ /* 0x0003e20000000800 */
[----:B------:R-:W-:Y:S01]  /*7bd0*/  SHF.R.U32.HI R2, RZ, 0x8, R2 ;  /* 0x00000008ff027819 */ /* 0x000fe20000011602 */
[----:B------:R-:W-:Y:S03]  /*7be0*/  HMMA.16816.F32 R144, R8, R24, R80 ;  /* 0x000000180890723c */ /* 0x000fe60000001850 */
[----:B------:R-:W-:Y:S01]  /*7bf0*/  PRMT R2, R5, 0x5410, R2 ;  /* 0x0000541005027816 */ /* 0x000fe20000000002 */
[----:B------:R-:W-:-:S04]  /*7c00*/  FFMA.FTZ R5, R231, c[0x0][0x23c], -R0 ;  /* 0x00008f00e7057a23 */ /* 0x000fc80000010800 */
[----:B------:R-:W-:Y:S01]  /*7c10*/  HMMA.16816.F32 R64, R8, R26, R64 ;  /* 0x0000001a0840723c */ /* 0x000fe20000001840 */
[----:B------:R-:W4:Y:S01]  /*7c20*/  LDSM.16.MT88.4 R24, [R206+0x5800] ;  /* 0x00580000ce18783b */ /* 0x000f220000004200 */
[----:B------:R-:W-:Y:S01]  /*7c30*/  HSET2.LE.AND R2, R2, R108, PT ;  /* 0x0000006c02027233 */ /* 0x000fe20003803000 */
[----:B------:R-:W-:Y:S01]  /*7c40*/  MUFU.EX2 R77, R5 ;  /* 0x00000005004d7308 */ /* 0x000fe20000000800 */
[----:B-1----:R-:W-:-:S04]  /*7c50*/  FFMA.FTZ R3, R226, c[0x0][0x23c], -R22 ;  /* 0x00008f00e2037a23 */ /* 0x002fc80000010816 */
[C---:B------:R-:W-:Y:S03]  /*7c60*/  HMMA.16816.F32 R60, R8.reuse, R28, R60 ;  /* 0x0000001c083c723c */ /* 0x040fe6000000183c */
[----:B------:R1:W1:Y:S05]  /*7c70*/  MUFU.EX2 R78, R3 ;  /* 0x00000003004e7308 */ /* 0x00026a0000000800 */
[----:B------:R-:W-:Y:S01]  /*7c80*/  HMMA.16816.F32 R56, R8, R30, R56 ;  /* 0x0000001e0838723c */ /* 0x000fe20000001838 */
[----:B------:R-:W2:Y:S06]  /*7c90*/  LDSM.16.MT88.4 R28, [R206+0x5c00] ;  /* 0x005c0000ce1c783b */ /* 0x000eac0000004200 */
[----:B------:R-:W-:Y:S01]  /*7ca0*/  SHF.R.U32.HI R9, RZ, 0x10, R19 ;  /* 0x00000010ff097819 */ /* 0x000fe20000011613 */
[----:B------:R-:W-:Y:S01]  /*7cb0*/  FFMA.FTZ R8, R233, c[0x0][0x23c], -R23 ;  /* 0x00008f00e9087a23 */ /* 0x000fe20000010817 */
[----:B------:R-:W-:-:S02]  /*7cc0*/  LOP3.LUT R11, R19, 0xff, RZ, 0xc0, !PT ;  /* 0x000000ff130b7812 */ /* 0x000fc400078ec0ff */
[----:B-1----:R-:W-:Y:S01]  /*7cd0*/  SHF.R.U32.HI R3, RZ, 0x10, R16 ;  /* 0x00000010ff037819 */ /* 0x002fe20000011610 */
[----:B------:R1:W-:Y:S01]  /*7ce0*/  MUFU.EX2 R69, R8 ;  /* 0x0000000800457308 */ /* 0x0003e20000000800 */
[--C-:B------:R-:W-:Y:S02]  /*7cf0*/  FFMA.FTZ R16, R239, c[0x0][0x23c], -R22.reuse ;  /* 0x00008f00ef107a23 */ /* 0x100fe40000010816 */
[----:B------:R-:W-:Y:S01]  /*7d00*/  LOP3.LUT R4, R3, 0xff, RZ, 0xc0, !PT ;  /* 0x000000ff03047812 */ /* 0x000fe200078ec0ff */
[----:B------:R-:W-:Y:S01]  /*7d10*/  FFMA.FTZ R22, R238, c[0x0][0x23c], -R22 ;  /* 0x00008f00ee167a23 */ /* 0x000fe20000010816 */
[----:B---3--:R-:W-:Y:S02]  /*7d20*/  F2FP.PACK_AB R3, R97, R98 ;  /* 0x000000626103723e */ /* 0x008fe400000000ff */
[----:B------:R-:W-:Y:S01]  /*7d30*/  PRMT R5, R4, 0x5410, R6 ;  /* 0x0000541004057816 */ /* 0x000fe20000000006 */
[----:B------:R-:W-:Y:S01]  /*7d40*/  FFMA.FTZ R6, R229, c[0x0][0x23c], -R0 ;  /* 0x00008f00e5067a23 */ /* 0x000fe20000010800 */
[----:B------:R-:W-:Y:S01]  /*7d50*/  LOP3.LUT R4, R2, R3, RZ, 0xc0, !PT ;  /* 0x0000000302047212 */ /* 0x000fe200078ec0ff */
[--C-:B------:R-:W-:Y:S01]  /*7d60*/  HSET2.LE.AND R3, R7, R108.reuse, PT ;  /* 0x0000006c07037233 */ /* 0x100fe20003803000 */
[----:B------:R-:W-:Y:S01]  /*7d70*/  F2FP.PACK_AB R2, R84, R88 ;  /* 0x000000585402723e */ /* 0x000fe200000000ff */
[----:B------:R3:W2:Y:S01]  /*7d80*/  MUFU.EX2 R76, R6 ;  /* 0x00000006004c7308 */ /* 0x0006a20000000800 */
[----:B------:R-:W-:-:S02]  /*7d90*/  HSET2.LE.AND R0, R5, R108, PT ;  /* 0x0000006c05007233 */ /* 0x000fc40003803000 */
[--C-:B------:R-:W-:Y:S01]  /*7da0*/  HSET2.LE.AND R7, R12, R108.reuse, PT ;  /* 0x0000006c0c077233 */ /* 0x100fe20003803000 */
[----:B------:R-:W-:Y:S01]  /*7db0*/  F2FP.PACK_AB R12, R78, R79 ;  /* 0x0000004f4e0c723e */ /* 0x000fe200000000ff */
[----:B-1----:R-:W-:Y:S01]  /*7dc0*/  HSET2.LE.AND R8, R37, R108, PT ;  /* 0x0000006c25087233 */ /* 0x002fe20003803000 */
[----:B------:R-:W-:Y:S02]  /*7dd0*/  LOP3.LUT R5, R0, R2, RZ, 0xc0, !PT ;  /* 0x0000000200057212 */ /* 0x000fe400078ec0ff */
[--C-:B------:R-:W-:Y:S01]  /*7de0*/  SHF.R.U32.HI R2, RZ, 0x10, R36.reuse ;  /* 0x00000010ff027819 */ /* 0x100fe20000011624 */
[----:B------:R-:W-:Y:S01]  /*7df0*/  MUFU.EX2 R22, R22 ;  /* 0x0000001600167308 */ /* 0x000fe20000000800 */
[----:B------:R-:W-:Y:S02]  /*7e00*/  LOP3.LUT R0, R19, 0xffff, RZ, 0xc0, !PT ;  /* 0x0000ffff13007812 */ /* 0x000fe400078ec0ff */
[----:B------:R-:W-:Y:S02]  /*7e10*/  LOP3.LUT R7, R7, R12, RZ, 0xc0, !PT ;  /* 0x0000000c07077212 */ /* 0x000fe400078ec0ff */
[----:B------:R-:W-:-:S02]  /*7e20*/  SHF.R.U32.HI R12, RZ, 0x18, R36 ;  /* 0x00000018ff0c7819 */ /* 0x000fc40000011624 */
[----:B---3--:R-:W-:Y:S02]  /*7e30*/  F2FP.PACK_AB R6, R92, R96 ;  /* 0x000000605c06723e */ /* 0x008fe400000000ff */
[----:B------:R-:W-:Y:S02]  /*7e40*/  LOP3.LUT R10, R2, 0xff, RZ, 0xc0, !PT ;  /* 0x000000ff020a7812 */ /* 0x000fe400078ec0ff */
[----:B------:R-:W-:Y:S01]  /*7e50*/  LOP3.LUT R6, R3, R6, RZ, 0xc0, !PT ;  /* 0x0000000603067212 */ /* 0x000fe200078ec0ff */
[----:B------:R-:W-:Y:S01]  /*7e60*/  FFMA.FTZ R3, R236, c[0x0][0x23c], -R23 ;  /* 0x00008f00ec037a23 */ /* 0x000fe20000010817 */
[----:B------:R-:W-:Y:S02]  /*7e70*/  SHF.R.U32.HI R2, RZ, 0x18, R19 ;  /* 0x00000018ff027819 */ /* 0x000fe40000011613 */
[----:B------:R-:W-:Y:S01]  /*7e80*/  PRMT R19, R10, 0x5410, R12 ;  /* 0x000054100a137816 */ /* 0x000fe2000000000c */
[----:B------:R1:W3:Y:S01]  /*7e90*/  MUFU.EX2 R70, R3 ;  /* 0x0000000300467308 */ /* 0x0002e20000000800 */
[--C-:B------:R-:W-:Y:S01]  /*7ea0*/  HSET2.LE.AND R12, R15, R108.reuse, PT ;  /* 0x0000006c0f0c7233 */ /* 0x100fe20003803000 */
[----:B--2---:R-:W-:Y:S01]  /*7eb0*/  HMMA.16816.F32 R52, R4, R32, R52 ;  /* 0x000000200434723c */ /* 0x004fe20000001834 */
[----:B------:R-:W-:-:S07]  /*7ec0*/  HSET2.LE.AND R15, R71, R108, PT ;  /* 0x0000006c470f7233 */ /* 0x000fce0003803000 */
[----:B------:R-:W-:Y:S01]  /*7ed0*/  HMMA.16816.F32 R48, R4, R34, R48 ;  /* 0x000000220430723c */ /* 0x000fe20000001830 */
[----:B-1----:R-:W-:Y:S02]  /*7ee0*/  SHF.R.U32.HI R3, RZ, 0x8, R0 ;  /* 0x00000008ff037819 */ /* 0x002fe40000011600 */
[----:B------:R-:W-:-:S05]  /*7ef0*/  LOP3.LUT R0, R9, 0xff, RZ, 0xc0, !PT ;  /* 0x000000ff09007812 */ /* 0x000fca00078ec0ff */
[C---:B----4-:R-:W-:Y:S01]  /*7f00*/  HMMA.16816.F32 R44, R4.reuse, R24, R44 ;  /* 0x00000018042c723c */ /* 0x050fe2000000182c */
[----:B------:R-:W-:Y:S01]  /*7f10*/  PRMT R18, R11, 0x5410, R3 ;  /* 0x000054100b127816 */ /* 0x000fe20000000003 */
[--C-:B------:R-:W-:Y:S01]  /*7f20*/  HSET2.LE.AND R3, R38, R108.reuse, PT ;  /* 0x0000006c26037233 */ /* 0x100fe20003803000 */
[----:B------:R-:W-:Y:S01]  /*7f30*/  PRMT R17, R0, 0x5410, R2 ;  /* 0x0000541000117816 */ /* 0x000fe20000000002 */
[--C-:B------:R-:W-:Y:S01]  /*7f40*/  FFMA.FTZ R0, R234, c[0x0][0x23c], -R23.reuse ;  /* 0x00008f00ea007a23 */ /* 0x100fe20000010817 */
[----:B------:R-:W-:Y:S01]  /*7f50*/  F2FP.PACK_AB R9, R128, R129 ;  /* 0x000000818009723e */ /* 0x000fe200000000ff */
[----:B------:R-:W-:Y:S01]  /*7f60*/  FFMA.FTZ R2, R232, c[0x0][0x23c], -R23 ;  /* 0x00008f00e8027a23 */ /* 0x000fe20000010817 */
[----:B------:R-:W-:Y:S01]  /*7f70*/  F2FP.PACK_AB R11, R112, R113 ;  /* 0x00000071700b723e */ /* 0x000fe200000000ff */
[----:B------:R-:W-:Y:S01]  /*7f80*/  HMMA.16816.F32 R36, R4, R26, R40 ;  /* 0x0000001a0424723c */ /* 0x000fe20000001828 */
[----:B------:R-:W-:Y:S01]  /*7f90*/  LOP3.LUT R8, R8, R9, RZ, 0xc0, !PT ;  /* 0x0000000908087212 */ /* 0x000fe200078ec0ff */
[----:B------:R1:W-:Y:S01]  /*7fa0*/  MUFU.EX2 R68, R0 ;  /* 0x0000000000447308 */ /* 0x0003e20000000800 */
[----:B------:R-:W-:Y:S01]  /*7fb0*/  LOP3.LUT R9, R12, R13, RZ, 0xc0, !PT ;  /* 0x0000000d0c097212 */ /* 0x000fe200078ec0ff */
[--C-:B------:R-:W-:Y:S01]  /*7fc0*/  HSET2.LE.AND R13, R17, R108.reuse, PT ;  /* 0x0000006c110d7233 */ /* 0x100fe20003803000 */
[----:B------:R-:W-:Y:S01]  /*7fd0*/  LOP3.LUT R11, R3, R11, RZ, 0xc0, !PT ;  /* 0x0000000b030b7212 */ /* 0x000fe200078ec0ff */
[----:B------:R-:W-:Y:S01]  /*7fe0*/  FADD.FTZ R17, R176, R193 ;  /* 0x000000c1b0117221 */ /* 0x000fe20000010000 */
[--C-:B------:R-:W-:Y:S01]  /*7ff0*/  HSET2.LE.AND R3, R21, R108.reuse, PT ;  /* 0x0000006c15037233 */ /* 0x100fe20003803000 */
[----:B------:R-:W-:Y:S01]  /*8000*/  FADD.FTZ R4, R132, R195 ;  /* 0x000000c384047221 */ /* 0x000fe20000010000 */
[--C-:B------:R-:W-:Y:S01]  /*8010*/  HSET2.LE.AND R12, R19, R108.reuse, PT ;  /* 0x0000006c130c7233 */ /* 0x100fe20003803000 */
[----:B------:R-:W-:Y:S01]  /*8020*/  IMAD.MOV.U32 R195, RZ, RZ, R181 ;  /* 0x000000ffffc37224 */ /* 0x000fe200078e00b5 */
[----:B------:R2:W4:Y:S01]  /*8030*/  MUFU.EX2 R236, R2 ;  /* 0x0000000200ec7308 */ /* 0x0005220000000800 */
[----:B------:R-:W-:Y:S01]  /*8040*/  IMAD.MOV.U32 R181, RZ, RZ, R149 ;  /* 0x000000ffffb57224 */ /* 0x000fe200078e0095 */
[----:B------:R-:W-:Y:S01]  /*8050*/  HSET2.LE.AND R7, R18, R108, PT ;  /* 0x0000006c12077233 */ /* 0x000fe20003803000 */
[----:B------:R-:W-:-:S02]  /*8060*/  FADD.FTZ R4, R195, R4 ;  /* 0x00000004c3047221 */ /* 0x000fc40000010000 */
[----:B------:R-:W-:Y:S01]  /*8070*/  FADD.FTZ R19, R168, R17 ;  /* 0x00000011a8137221 */ /* 0x000fe20000010000 */
[--C-:B-1----:R-:W-:Y:S02]  /*8080*/  HSET2.LE.AND R0, R73, R108.reuse, PT ;  /* 0x0000006c49007233 */ /* 0x102fe40003803000 */
[----:B------:R1:W-:Y:S01]  /*8090*/  MUFU.EX2 R23, R14 ;  /* 0x0000000e00177308 */ /* 0x0003e20000000800 */
[----:B------:R-:W-:Y:S02]  /*80a0*/  FADD.FTZ R5, R194, R192 ;  /* 0x000000c0c2057221 */ /* 0x000fe40000010000 */
[----:B------:R-:W-:Y:S01]  /*80b0*/  FADD.FTZ R17, R181, R4 ;  /* 0x00000004b5117221 */ /* 0x000fe20000010000 */
[----:B------:R-:W-:Y:S01]  /*80c0*/  F2FP.PACK_AB R4, R237, R76 ;  /* 0x0000004ced04723e */ /* 0x000fe200000000ff */
[----:B------:R-:W-:Y:S02]  /*80d0*/  IMAD.MOV.U32 R132, RZ, RZ, R153 ;  /* 0x000000ffff847224 */ /* 0x000fe400078e0099 */
[----:B------:R-:W-:Y:S01]  /*80e0*/  FADD.FTZ R6, R182, R177 ;  /* 0x000000b1b6067221 */ /* 0x000fe20000010000 */
[----:B--2---:R-:W-:Y:S01]  /*80f0*/  F2FP.PACK_AB R2, R124, R126 ;  /* 0x0000007e7c02723e */ /* 0x004fe200000000ff */
[----:B------:R2:W2:Y:S01]  /*8100*/  MUFU.EX2 R21, R16 ;  /* 0x0000001000157308 */ /* 0x0004a20000000800 */
[----:B------:R-:W-:Y:S01]  /*8110*/  FADD.FTZ R18, R171, R5 ;  /* 0x00000005ab127221 */ /* 0x000fe20000010000 */
[----:B------:R-:W-:Y:S01]  /*8120*/  F2FP.PACK_AB R5, R120, R121 ;  /* 0x000000797805723e */ /* 0x000fe200000000ff */
[----:B------:R-:W-:Y:S01]  /*8130*/  IMAD.MOV.U32 R153, RZ, RZ, R156 ;  /* 0x000000ffff997224 */ /* 0x000fe200078e009c */
[----:B------:R-:W-:Y:S01]  /*8140*/  LOP3.LUT R10, R0, R2, RZ, 0xc0, !PT ;  /* 0x00000002000a7212 */ /* 0x000fe200078ec0ff */
[--C-:B------:R-:W-:Y:S01]  /*8150*/  HSET2.LE.AND R0, R74, R108.reuse, PT ;  /* 0x0000006c4a007233 */ /* 0x100fe20003803000 */
[----:B------:R-:W-:Y:S01]  /*8160*/  IMAD.MOV.U32 R156, RZ, RZ, R151 ;  /* 0x000000ffff9c7224 */ /* 0x000fe200078e0097 */
[--C-:B-1----:R-:W-:Y:S01]  /*8170*/  HSET2.LE.AND R14, R72, R108.reuse, PT ;  /* 0x0000006c480e7233 */ /* 0x102fe20003803000 */
[----:B------:R-:W-:Y:S01]  /*8180*/  IMAD.MOV.U32 R101, RZ, RZ, R153 ;  /* 0x000000ffff657224 */ /* 0x000fe200078e0099 */
[----:B------:R-:W-:Y:S01]  /*8190*/  HSET2.LE.AND R2, R75, R108, PT ;  /* 0x0000006c4b027233 */ /* 0x000fe20003803000 */
[----:B------:R-:W-:Y:S01]  /*81a0*/  LOP3.LUT R171, R0, R4, RZ, 0xc0, !PT ;  /* 0x0000000400ab7212 */ /* 0x000fe200078ec0ff */
[----:B------:R-:W-:Y:S01]  /*81b0*/  IMAD.MOV.U32 R102, RZ, RZ, R156 ;  /* 0x000000ffff667224 */ /* 0x000fe200078e009c */
[----:B---3--:R-:W-:Y:S01]  /*81c0*/  F2FP.PACK_AB R0, R69, R70 ;  /* 0x000000464500723e */ /* 0x008fe200000000ff */
[----:B------:R-:W-:Y:S01]  /*81d0*/  IMAD.MOV.U32 R181, RZ, RZ, R170 ;  /* 0x000000ffffb57224 */ /* 0x000fe200078e00aa */
[----:B------:R-:W-:Y:S01]  /*81e0*/  LOP3.LUT R170, R2, R5, RZ, 0xc0, !PT ;  /* 0x0000000502aa7212 */ /* 0x000fe200078ec0ff */
[----:B------:R-:W-:Y:S01]  /*81f0*/  IMAD.MOV.U32 R177, RZ, RZ, R190 ;  /* 0x000000ffffb17224 */ /* 0x000fe200078e00be */
[----:B------:R-:W-:Y:S01]  /*8200*/  F2FP.PACK_AB R2, R77, R100 ;  /* 0x000000644d02723e */ /* 0x000fe200000000ff */
[----:B--2---:R-:W-:Y:S01]  /*8210*/  FADD.FTZ R16, R132, R6 ;  /* 0x0000000684107221 */ /* 0x004fe20000010000 */
[----:B------:R-:W-:Y:S01]  /*8220*/  F2FP.PACK_AB R6, R122, R123 ;  /* 0x0000007b7a06723e */ /* 0x000fe200000000ff */
[----:B------:R-:W-:Y:S01]  /*8230*/  IMAD.MOV.U32 R132, RZ, RZ, R164 ;  /* 0x000000ffff847224 */ /* 0x000fe200078e00a4 */
[----:B------:R-:W-:Y:S01]  /*8240*/  LOP3.LUT R164, R7, R0, RZ, 0xc0, !PT ;  /* 0x0000000007a47212 */ /* 0x000fe200078ec0ff */
[----:B------:R-:W-:Y:S01]  /*8250*/  IMAD.MOV.U32 R182, RZ, RZ, R202 ;  /* 0x000000ffffb67224 */ /* 0x000fe200078e00ca */
[----:B----4-:R-:W-:Y:S01]  /*8260*/  F2FP.PACK_AB R0, R236, R68 ;  /* 0x00000044ec00723e */ /* 0x010fe200000000ff */
[----:B------:R-:W-:Y:S01]  /*8270*/  IMAD.MOV.U32 R193, RZ, RZ, R201 ;  /* 0x000000ffffc17224 */ /* 0x000fe200078e00c9 */
[----:B------:R-:W-:Y:S01]  /*8280*/  LOP3.LUT R168, R3, R6, RZ, 0xc0, !PT ;  /* 0x0000000603a87212 */ /* 0x000fe200078ec0ff */
[----:B------:R-:W-:Y:S01]  /*8290*/  IMAD.MOV.U32 R176, RZ, RZ, R191 ;  /* 0x000000ffffb07224 */ /* 0x000fe200078e00bf */
[----:B------:R-:W-:Y:S01]  /*82a0*/  F2FP.PACK_AB R3, R21, R23 ;  /* 0x000000171503723e */ /* 0x000fe200000000ff */
[----:B------:R-:W-:Y:S01]  /*82b0*/  FADD.FTZ R16, R180, R16 ;  /* 0x00000010b4107221 */ /* 0x000fe20000010000 */
[----:B------:R-:W-:Y:S01]  /*82c0*/  LOP3.LUT R166, R14, R0, RZ, 0xc0, !PT ;  /* 0x000000000ea67212 */ /* 0x000fe200078ec0ff */
[----:B------:R-:W-:Y:S01]  /*82d0*/  FADD.FTZ R0, R101, R19 ;  /* 0x0000001365007221 */ /* 0x000fe20000010000 */
[----:B------:R-:W-:Y:S01]  /*82e0*/  LOP3.LUT R165, R13, R3, RZ, 0xc0, !PT ;  /* 0x000000030da57212 */ /* 0x000fe200078ec0ff */
[----:B------:R-:W-:Y:S01]  /*82f0*/  IMAD.MOV.U32 R101, RZ, RZ, R102 ;  /* 0x000000ffff657224 */ /* 0x000fe200078e0066 */
[----:B------:R-:W-:Y:S01]  /*8300*/  LOP3.LUT R169, R12, R2, RZ, 0xc0, !PT ;  /* 0x000000020ca97212 */ /* 0x000fe200078ec0ff */
[----:B------:R-:W-:Y:S01]  /*8310*/  FADD.FTZ R3, R138, R18 ;  /* 0x000000128a037221 */ /* 0x000fe20000010000 */
[----:B------:R-:W-:Y:S01]  /*8320*/  F2FP.PACK_AB R2, R22, R20 ;  /* 0x000000141602723e */ /* 0x000fe200000000ff */
[----:B------:R-:W-:Y:S01]  /*8330*/  IMAD.MOV.U32 R102, RZ, RZ, R103 ;  /* 0x000000ffff667224 */ /* 0x000fe200078e0067 */
[----:B------:R1:W5:Y:S01]  /*8340*/  LDL.LU R138, [R1+0x78] ;  /* 0x00007800018a7983 */ /* 0x0003620000300800 */
[----:B------:R-:W-:Y:S01]  /*8350*/  IMAD.MOV.U32 R103, RZ, RZ, R183 ;  /* 0x000000ffff677224 */ /* 0x000fe200078e00b7 */
[----:B------:R-:W-:Y:S01]  /*8360*/  LOP3.LUT R167, R15, R2, RZ, 0xc0, !PT ;  /* 0x000000020fa77212 */ /* 0x000fe200078ec0ff */
[----:B------:R-:W-:Y:S01]  /*8370*/  IMAD.MOV.U32 R183, RZ, RZ, R197 ;  /* 0x000000ffffb77224 */ /* 0x000fe200078e00c5 */
[----:B------:R-:W2:Y:S01]  /*8380*/  LDSM.16.MT88.4 R148, [R205+0x5c00] ;  /* 0x005c0000cd94783b */ /* 0x000ea20000004200 */
[----:B------:R-:W-:Y:S01]  /*8390*/  IMAD.MOV.U32 R197, RZ, RZ, R220 ;  /* 0x000000ffffc57224 */ /* 0x000fe200078e00dc */
[----:B------:R-:W-:Y:S01]  /*83a0*/  HMMA.16816.F32 R144, R8, R32, R144 ;  /* 0x000000200890723c */ /* 0x000fe20000001890 */
[----:B------:R-:W-:-:S02]  /*83b0*/  IMAD.MOV.U32 R220, RZ, RZ, R219 ;  /* 0x000000ffffdc7224 */ /* 0x000fc400078e00db */
[----:B------:R-:W-:Y:S02]  /*83c0*/  FADD.FTZ R3, R101, R3 ;  /* 0x0000000365037221 */ /* 0x000fe40000010000 */
[----:B------:R-:W-:Y:S02]  /*83d0*/  IMAD.MOV.U32 R219, RZ, RZ, R179 ;  /* 0x000000ffffdb7224 */ /* 0x000fe400078e00b3 */
[----:B------:R-:W-:Y:S01]  /*83e0*/  IMAD.MOV.U32 R101, RZ, RZ, R102 ;  /* 0x000000ffff657224 */ /* 0x000fe200078e0066 */
[----:B------:R-:W-:Y:S01]  /*83f0*/  HMMA.16816.F32 R32, R8, R34, R64 ;  /* 0x000000220820723c */ /* 0x000fe20000001840 */
[----:B------:R-:W-:Y:S02]  /*8400*/  IMAD.MOV.U32 R179, RZ, RZ, R196 ;  /* 0x000000ffffb37224 */ /* 0x000fe400078e00c4 */
[----:B------:R-:W-:Y:S02]  /*8410*/  IMAD.MOV.U32 R102, RZ, RZ, R103 ;  /* 0x000000ffff667224 */ /* 0x000fe400078e0067 */
[----:B------:R-:W-:-:S02]  /*8420*/  IMAD.MOV.U32 R196, RZ, RZ, R203 ;  /* 0x000000ffffc47224 */ /* 0x000fc400078e00cb */
[----:B------:R-:W-:Y:S01]  /*8430*/  IMAD.MOV.U32 R103, RZ, RZ, R183 ;  /* 0x000000ffff677224 */ /* 0x000fe200078e00b7 */
[----:B------:R-:W-:Y:S01]  /*8440*/  HMMA.16816.F32 R156, R164, R28, R44 ;  /* 0x0000001ca49c723c */ /* 0x000fe2000000182c */
        /* <DEDUP_REMOVED lines=12> */
[----:B------:R-:W-:Y:S02]  /*8510*/  FADD.FTZ R2, R222, R17 ;  /* 0x00000011de027221 */ /* 0x000fe40000010000 */
[----:B------:R-:W-:Y:S01]  /*8520*/  IMAD.MOV.U32 R193, RZ, RZ, R176 ;  /* 0x000000ffffc17224 */ /* 0x000fe200078e00b0 */
[----:B------:R1:W5:Y:S01]  /*8530*/  LDL.LU R222, [R1+0x74] ;  /* 0x0000740001de7983 */ /* 0x0003620000300800 */
[----:B------:R-:W-:Y:S02]  /*8540*/  IMAD.MOV.U32 R196, RZ, RZ, R203 ;  /* 0x000000ffffc47224 */ /* 0x000fe400078e00cb */
[----:B------:R-:W-:Y:S02]  /*8550*/  FADD.FTZ R5, R252, R16 ;  /* 0x00000010fc057221 */ /* 0x000fe40000010000 */
[----:B------:R-:W-:Y:S01]  /*8560*/  IMAD.MOV.U32 R176, RZ, RZ, R192 ;  /* 0x000000ffffb07224 */ /* 0x000fe200078e00c0 */
[----:B------:R1:W5:Y:S01]  /*8570*/  LDL.LU R252, [R1+0x70] ;  /* 0x0000700001fc7983 */ /* 0x0003620000300800 */
[----:B------:R-:W-:-:S02]  /*8580*/  IMAD.MOV.U32 R203, RZ, RZ, R218 ;  /* 0x000000ffffcb7224 */ /* 0x000fc400078e00da */
[----:B------:R-:W-:Y:S02]  /*8590*/  FADD.FTZ R4, R244, R0 ;  /* 0x00000000f4047221 */ /* 0x000fe40000010000 */
[----:B------:R-:W-:Y:S01]  /*85a0*/  IMAD.MOV.U32 R192, RZ, RZ, R194 ;  /* 0x000000ffffc07224 */ /* 0x000fe200078e00c2 */
[----:B------:R1:W5:Y:S01]  /*85b0*/  LDL.LU R244, [R1+0x6c] ;  /* 0x00006c0001f47983 */ /* 0x0003620000300800 */
[----:B------:R-:W-:Y:S02]  /*85c0*/  IMAD.MOV.U32 R218, RZ, RZ, R178 ;  /* 0x000000ffffda7224 */ /* 0x000fe400078e00b2 */
[----:B------:R-:W-:Y:S02]  /*85d0*/  IMAD.MOV.U32 R194, RZ, RZ, R241 ;  /* 0x000000ffffc27224 */ /* 0x000fe400078e00f1 */
[----:B------:R-:W-:Y:S01]  /*85e0*/  IMAD.MOV.U32 R178, RZ, RZ, R177 ;  /* 0x000000ffffb27224 */ /* 0x000fe200078e00b1 */
[----:B------:R1:W5:Y:S01]  /*85f0*/  LDL.LU R241, [R1+0x68] ;  /* 0x0000680001f17983 */ /* 0x0003620000300800 */
[----:B------:R-:W-:-:S02]  /*8600*/  FADD.FTZ R2, R217, R2 ;  /* 0x00000002d9027221 */ /* 0x000fc40000010000 */
[----:B------:R-:W-:Y:S01]  /*8610*/  IMAD.MOV.U32 R177, RZ, RZ, R182 ;  /* 0x000000ffffb17224 */ /* 0x000fe200078e00b6 */
[----:B------:R1:W5:Y:S01]  /*8620*/  LDL.LU R217, [R1+0x64] ;  /* 0x0000640001d97983 */ /* 0x0003620000300800 */
[----:B------:R-:W-:Y:S02]  /*8630*/  IMAD.MOV.U32 R195, RZ, RZ, R152 ;  /* 0x000000ffffc37224 */ /* 0x000fe400078e0098 */
[----:B------:R-:W-:Y:S02]  /*8640*/  FADD.FTZ R0, R216, R5 ;  /* 0x00000005d8007221 */ /* 0x000fe40000010000 */
[----:B------:R-:W-:Y:S01]  /*8650*/  IMAD.MOV.U32 R182, RZ, RZ, R193 ;  /* 0x000000ffffb67224 */ /* 0x000fe200078e00c1 */
[----:B------:R1:W5:Y:S01]  /*8660*/  LDL.LU R216, [R1+0x60] ;  /* 0x0000600001d87983 */ /* 0x0003620000300800 */
[----:B------:R-:W-:Y:S02]  /*8670*/  FADD.FTZ R4, R215, R4 ;  /* 0x00000004d7047221 */ /* 0x000fe40000010000 */
[----:B------:R-:W-:Y:S01]  /*8680*/  IMAD.MOV.U32 R193, RZ, RZ, R176 ;  /* 0x000000ffffc17224 */ /* 0x000fe200078e00b0 */
[----:B------:R1:W5:Y:S01]  /*8690*/  LDL.LU R215, [R1+0x5c] ;  /* 0x00005c0001d77983 */ /* 0x0003620000300800 */
[----:B------:R-:W-:-:S02]  /*86a0*/  FADD.FTZ R3, R214, R3 ;  /* 0x00000003d6037221 */ /* 0x000fc40000010000 */
[----:B------:R-:W-:Y:S01]  /*86b0*/  IMAD.MOV.U32 R176, RZ, RZ, R192 ;  /* 0x000000ffffb07224 */ /* 0x000fe200078e00c0 */
[----:B------:R1:W5:Y:S01]  /*86c0*/  LDL.LU R214, [R1+0x58] ;  /* 0x0000580001d67983 */ /* 0x0003620000300800 */
[----:B------:R-:W-:Y:S02]  /*86d0*/  FADD.FTZ R6, R213, R2 ;  /* 0x00000002d5067221 */ /* 0x000fe40000010000 */
[----:B------:R-:W-:Y:S01]  /*86e0*/  IMAD.MOV.U32 R192, RZ, RZ, R194 ;  /* 0x000000ffffc07224 */ /* 0x000fe200078e00c2 */
[----:B------:R1:W5:Y:S01]  /*86f0*/  LDL.LU R213, [R1+0x54] ;  /* 0x0000540001d57983 */ /* 0x0003620000300800 */
[----:B------:R-:W-:Y:S02]  /*8700*/  FADD.FTZ R5, R212, R0 ;  /* 0x00000000d4057221 */ /* 0x000fe40000010000 */
[----:B------:R-:W-:Y:S01]  /*8710*/  IMAD.MOV.U32 R194, RZ, RZ, R195 ;  /* 0x000000ffffc27224 */ /* 0x000fe200078e00c3 */
[----:B------:R1:W5:Y:S01]  /*8720*/  LDL.LU R212, [R1+0x50] ;  /* 0x0000500001d47983 */ /* 0x0003620000300800 */
[----:B------:R-:W-:-:S02]  /*8730*/  IMAD.MOV.U32 R195, RZ, RZ, R211 ;  /* 0x000000ffffc37224 */ /* 0x000fc400078e00d3 */
[----:B------:R-:W-:Y:S01]  /*8740*/  FADD.FTZ R2, R101, R4 ;  /* 0x0000000465027221 */ /* 0x000fe20000010000 */
[----:B------:R1:W5:Y:S01]  /*8750*/  LDL.LU R211, [R1+0x4c] ;  /* 0x00004c0001d37983 */ /* 0x0003620000300800 */
[----:B------:R-:W-:Y:S02]  /*8760*/  FADD.FTZ R0, R210, R3 ;  /* 0x00000003d2007221 */ /* 0x000fe40000010000 */
[----:B------:R-:W-:Y:S01]  /*8770*/  FADD.FTZ R3, R209, R6 ;  /* 0x00000006d1037221 */ /* 0x000fe20000010000 */
[----:B------:R1:W5:Y:S01]  /*8780*/  LDL.LU R210, [R1+0x48] ;  /* 0x0000480001d27983 */ /* 0x0003620000300800 */
[----:B------:R-:W-:Y:S02]  /*8790*/  FADD.FTZ R5, R208, R5 ;  /* 0x00000005d0057221 */ /* 0x000fe40000010000 */
[----:B------:R-:W-:Y:S01]  /*87a0*/  FADD.FTZ R2, R207, R2 ;  /* 0x00000002cf027221 */ /* 0x000fe20000010000 */
[----:B------:R1:W5:Y:S01]  /*87b0*/  LDL.LU R209, [R1+0x44] ;  /* 0x0000440001d17983 */ /* 0x0003620000300800 */
[----:B------:R-:W-:-:S02]  /*87c0*/  FADD.FTZ R0, R204, R0 ;  /* 0x00000000cc007221 */ /* 0x000fc40000010000 */
[----:B------:R-:W-:Y:S01]  /*87d0*/  IMAD.MOV.U32 R180, RZ, RZ, R161 ;  /* 0x000000ffffb47224 */ /* 0x000fe200078e00a1 */
[----:B------:R1:W5:Y:S01]  /*87e0*/  LDL.LU R208, [R1+0x40] ;  /* 0x0000400001d07983 */ /* 0x0003620000300800 */
[----:B------:R-:W-:Y:S02]  /*87f0*/  IMAD.MOV.U32 R189, RZ, RZ, R160 ;  /* 0x000000ffffbd7224 */ /* 0x000fe400078e00a0 */
[----:B------:R-:W-:Y:S01]  /*8800*/  FADD.FTZ R4, R172, R3 ;  /* 0x00000003ac047221 */ /* 0x000fe20000010000 */
[----:B------:R1:W5:Y:S01]  /*8810*/  LDL.LU R207, [R1+0x3c] ;  /* 0x00003c0001cf7983 */ /* 0x0003620000300800 */
[----:B------:R-:W-:Y:S01]  /*8820*/  FADD.FTZ R2, R103, R2 ;  /* 0x0000000267027221 */ /* 0x000fe20000010000 */
[----:B------:R-:W-:Y:S01]  /*8830*/  HMMA.16816.F32 R160, R8, R24, R60 ;  /* 0x0000001808a0723c */ /* 0x000fe2000000183c */
[----:B------:R-:W-:Y:S01]  /*8840*/  IMAD.MOV.U32 R188, RZ, RZ, R143 ;  /* 0x000000ffffbc7224 */ /* 0x000fe200078e008f */
[----:B------:R1:W5:Y:S01]  /*8850*/  LDL.LU R204, [R1+0x38] ;  /* 0x0000380001cc7983 */ /* 0x0003620000300800 */
[----:B------:R-:W-:-:S02]  /*8860*/  FADD.FTZ R3, R102, R5 ;  /* 0x0000000566037221 */ /* 0x000fc40000010000 */
[----:B------:R-:W-:Y:S02]  /*8870*/  FADD.FTZ R0, R183, R0 ;  /* 0x00000000b7007221 */ /* 0x000fe40000010000 */
[----:B------:R-:W-:Y:S01]  /*8880*/  FADD.FTZ R7, R197, R4 ;  /* 0x00000004c5077221 */ /* 0x000fe20000010000 */
[----:B------:R-:W-:Y:S01]  /*8890*/  HMMA.16816.F32 R8, R8, R26, R56 ;  /* 0x0000001a0808723c */ /* 0x000fe20000001838 */
        /* <DEDUP_REMOVED lines=16> */
[----:B------:R-:W-:Y:S02]  /*89a0*/  IMAD.MOV.U32 R201, RZ, RZ, R140 ;  /* 0x000000ffffc97224 */ /* 0x000fe400078e008c */
[----:B------:R-:W-:Y:S02]  /*89b0*/  IMAD.MOV.U32 R202, RZ, RZ, R141 ;  /* 0x000000ffffca7224 */ /* 0x000fe400078e008d */
[----:B------:R-:W-:Y:S02]  /*89c0*/  FADD.FTZ R4, R181, R4 ;  /* 0x00000004b5047221 */ /* 0x000fe40000010000 */
[----:B------:R-:W-:Y:S01]  /*89d0*/  IMAD.MOV.U32 R190, RZ, RZ, R154 ;  /* 0x000000ffffbe7224 */ /* 0x000fe200078e009a */
[----:B------:R-:W3:Y:S01]  /*89e0*/  LDC.U8 R172, c[0x0][0x2d8] ;  /* 0x0000b600ffac7b82 */ /* 0x000ee20000000000 */
[----:B------:R-:W-:Y:S01]  /*89f0*/  FADD.FTZ R3, R251, R3 ;  /* 0x00000003fb037221 */ /* 0x000fe20000010000 */
[----:B--2---:R-:W-:Y:S01]  /*8a00*/  HMMA.16816.F32 R140, R164, R148, R52 ;  /* 0x00000094a48c723c */ /* 0x004fe20000001834 */
        /* <DEDUP_REMOVED lines=80> */
[----:B------:R-:W-:Y:S05]  /*8f10*/  @!P0 BRA `(.L_x_370) ;  /* 0x0000690000008947 */ /* 0x000fea0003800000 */
[----:B-1-3--:R-:W2:Y:S01]  /*8f20*/  LDL.LU R187, [R1] ;  /* 0x0000000001bb7983 */ /* 0x00aea20000300800 */
[----:B-----5:R-:W-:Y:S01]  /*8f30*/  LEA.HI.SX32 R218, R241, 0xfffffffe, 0x19 ;  /* 0xfffffffef1da7811 */ /* 0x020fe200078fcaff */
[----:B------:R-:W-:Y:S01]  /*8f40*/  IMAD.MOV.U32 R135, RZ, RZ, R134 ;  /* 0x000000ffff877224 */ /* 0x000fe200078e0086 */
[----:B------:R-:W-:Y:S01]  /*8f50*/  MOV R132, R137 ;  /* 0x0000008900847202 */ /* 0x000fe20000000f00 */
[----:B------:R-:W3:Y:S01]  /*8f60*/  LDL.64 R200, [R1+0x10] ;  /* 0x0000100001c87983 */ /* 0x000ee20000100a00 */
[----:B------:R-:W-:Y:S01]  /*8f70*/  IMAD.MOV.U32 R0, RZ, RZ, c[0x0][0x1a4] ;  /* 0x00006900ff007624 */ /* 0x000fe200078e00ff */
[----:B------:R-:W-:Y:S01]  /*8f80*/  MOV R3, R138 ;  /* 0x0000008a00037202 */ /* 0x000fe20000000f00 */
[----:B------:R-:W-:Y:S01]  /*8f90*/  IMAD.WIDE.U32 R232, R244, -0x326172a9, RZ ;  /* 0xcd9e8d57f4e87825 */ /* 0x000fe200078e00ff */
[----:B------:R-:W-:-:S03]  /*8fa0*/  MOV R133, R136 ;  /* 0x0000008800857202 */ /* 0x000fc60000000f00 */
[----:B------:R-:W-:Y:S01]  /*8fb0*/  IMAD.WIDE.U32 R230, R252, -0x326172a9, RZ ;  /* 0xcd9e8d57fce67825 */ /* 0x000fe200078e00ff */
[----:B------:R-:W-:-:S04]  /*8fc0*/  LOP3.LUT R224, R233, R222, RZ, 0x3c, !PT ;  /* 0x000000dee9e07212 */ /* 0x000fc800078e3cff */
[----:B------:R-:W-:Y:S01]  /*8fd0*/  LOP3.LUT R222, R231, R222, RZ, 0x3c, !PT ;  /* 0x000000dee7de7212 */ /* 0x000fe200078e3cff */
[----:B------:R-:W-:Y:S01]  /*8fe0*/  IMAD.WIDE.U32 R224, R224, -0x2daee0ad, RZ ;  /* 0xd2511f53e0e07825 */ /* 0x000fe200078e00ff */
[----:B------:R-:W-:-:S03]  /*8ff0*/  PRMT R219, R172, 0x7054, R172 ;  /* 0x00007054acdb7816 */ /* 0x000fc600000000ac */
[----:B------:R-:W-:Y:S01]  /*9000*/  IMAD.WIDE.U32 R222, R222, -0x2daee0ad, RZ ;  /* 0xd2511f53dede7825 */ /* 0x000fe200078e00ff */
[----:B---3--:R-:W-:-:S13]  /*9010*/  ISETP.GE.AND P0, PT, R200, c[0x0][0x220], PT ;  /* 0x00008800c8007a0c */ /* 0x008fda0003f06270 */
[----:B------:R-:W-:-:S05]  /*9020*/  @!P0 IMAD R0, R0, 0x60, RZ ;  /* 0x0000006000008824 */ /* 0x000fca00078e02ff */
[----:B------:R1:W-:Y:S01]  /*9030*/  @!P0 STL [R1+0x8], R0 ;  /* 0x0000080001008387 */ /* 0x0003e20000100800 */
[----:B--2---:R-:W-:Y:S01]  /*9040*/  IMAD.WIDE.U32 R220, R187, -0x2daee0ad, RZ ;  /* 0xd2511f53bbdc7825 */ /* 0x004fe200078e00ff */
[----:B------:R-:W-:Y:S05]  /*9050*/  BRA `(.L_x_371) ;  /* 0x0000035000007947 */ /* 0x000fea0003800000 */
.L_x_373:
[----:B------:R-:W2:Y:S01]  /*9060*/  LDL.64 R228, [R1+0x28] ;  /* 0x0000280001e47983 */ /* 0x000ea20000100a00 */
[----:B------:R-:W-:Y:S03]  /*9070*/  IADD3 R0, R218, -0x1, RZ ;  /* 0xffffffffda007810 */ /* 0x000fe60007ffe0ff */
[----:B------:R-:W3:Y:S01]  /*9080*/  LDL.64 R226, [R1+0x18] ;  /* 0x0000180001e27983 */ /* 0x000ee20000100a00 */
[----:B------:R-:W-:Y:S01]  /*9090*/  SHF.R.S32.HI R2, RZ, 0x1f, R0 ;  /* 0x0000001fff027819 */ /* 0x000fe20000011400 */
[----:B------:R-:W-:Y:S02]  /*90a0*/  IMAD.WIDE.U32 R138, R0, c[0x0][0x198], RZ ;  /* 0x00006600008a7a25 */ /* 0x000fe400078e00ff */
[----:B------:R1:W-:Y:S02]  /*90b0*/  @P0 STS [R217+0x2000], RZ ;  /* 0x002000ffd9000388 */ /* 0x0003e40000000800 */
[----:B------:R-:W-:Y:S02]  /*90c0*/  IMAD R2, R2, c[0x0][0x198], RZ ;  /* 0x0000660002027a24 */ /* 0x000fe400078e02ff */
[----:B------:R1:W-:Y:S02]  /*90d0*/  @P0 STS [R217+0x2004], RZ ;  /* 0x002004ffd9000388 */ /* 0x0003e40000000800 */
[----:B------:R-:W-:Y:S02]  /*90e0*/  IMAD R2, R0, c[0x0][0x19c], R2 ;  /* 0x0000670000027a24 */ /* 0x000fe400078e0202 */
[----:B------:R1:W-:Y:S01]  /*90f0*/  @P0 STS.64 [R217+0x2008], RZ ;  /* 0x002008ffd9000388 */ /* 0x0003e20000000a00 */
[----:B------:R-:W-:Y:S02]  /*9100*/  @!P0 IMAD.MOV.U32 R0, RZ, RZ, c[0x0][0x198] ;  /* 0x00006600ff008624 */ /* 0x000fe400078e00ff */
[----:B------:R-:W-:Y:S02]  /*9110*/  IMAD.IADD R2, R139, 0x1, R2 ;  /* 0x000000018b027824 */ /* 0x000fe400078e0202 */
[----:B------:R-:W-:Y:S01]  /*9120*/  @!P0 IMAD.MOV.U32 R139, RZ, RZ, c[0x0][0x19c] ;  /* 0x00006700ff8b8624 */ /* 0x000fe200078e00ff */
[----:B--2---:R-:W-:Y:S04]  /*9130*/  LEA R136, P3, R138, R228, 0x7 ;  /* 0x000000e48a887211 */ /* 0x004fe800078638ff */
[----:B------:R-:W-:Y:S02]  /*9140*/  @!P0 LEA R176, P5, R136, c[0x0][0x168], 0x1 ;  /* 0x00005a0088b08a11 */ /* 0x000fe400078a08ff */
[----:B---3--:R-:W-:Y:S01]  /*9150*/  LEA.HI.X R137, R138, R227, R2, 0x7, P3 ;  /* 0x000000e38a897211 */ /* 0x008fe200018f3c02 */
[----:B------:R-:W-:Y:S01]  /*9160*/  @!P0 IMAD.MOV.U32 R138, RZ, RZ, c[0x0][0x198] ;  /* 0x00006600ff8a8624 */ /* 0x000fe200078e00ff */
[----:B------:R-:W-:Y:S02]  /*9170*/  @!P0 LEA R134, P2, R0, R136, 0x6 ;  /* 0x0000008800868211 */ /* 0x000fe400078430ff */
[C---:B------:R-:W-:Y:S02]  /*9180*/  @!P0 LEA.HI.X R177, R136.reuse, c[0x0][0x16c], R137, 0x1, P5 ;  /* 0x00005b0088b18a11 */ /* 0x040fe400028f0c89 */
[----:B------:R-:W-:Y:S02]  /*9190*/  @!P0 IADD3 R2, P4, R136, UR17, RZ ;  /* 0x0000001188028c10 */ /* 0x000fe4000ff9e0ff */
[----:B------:R-:W-:Y:S01]  /*91a0*/  @!P0 LEA.HI.X R173, R0, R137, R139, 0x6, P2 ;  /* 0x0000008900ad8211 */ /* 0x000fe200010f348b */
[----:B------:R-:W-:Y:S01]  /*91b0*/  @!PT LDS RZ, [RZ] ;  /* 0x00000000fffff984 */ /* 0x000fe20000000800 */
[----:B------:R-:W-:Y:S01]  /*91c0*/  @!PT LDS RZ, [RZ] ;  /* 0x00000000fffff984 */ /* 0x000fe20000000800 */
[----:B------:R-:W-:Y:S01]  /*91d0*/  @!PT LDS RZ, [RZ] ;  /* 0x00000000fffff984 */ /* 0x000fe20000000800 */
[----:B------:R1:W-:Y:S01]  /*91e0*/  @!P0 LDGSTS.E.BYPASS.LTC128B.128 [R217+0x2000], [R176.64] ;  /* 0x02000000b0d98fae */ /* 0x0003e2000b901d52 */
[----:B------:R-:W-:Y:S01]  /*91f0*/  @!P0 LEA R174, P3, R2, c[0x0][0x168], 0x1 ;  /* 0x00005a0002ae8a11 */ /* 0x000fe200078608ff */
[----:B------:R-:W-:Y:S01]  /*9200*/  @!P0 IMAD.MOV.U32 R0, RZ, RZ, c[0x0][0x19c] ;  /* 0x00006700ff008624 */ /* 0x000fe200078e00ff */
[----:B------:R-:W-:Y:S01]  /*9210*/  @!P0 IADD3.X R139, R137, UR16, RZ, P4, !PT ;  /* 0x00000010898b8c10 */ /* 0x000fe2000a7fe4ff */
[----:B------:R1:W-:Y:S01]  /*9220*/  @P0 STS.128 [R217+0x2800], RZ ;  /* 0x002800ffd9000388 */ /* 0x0003e20000000c00 */
[----:B------:R-:W-:Y:S01]  /*9230*/  @!P0 LEA R172, P2, R134, c[0x0][0x168], 0x1 ;  /* 0x00005a0086ac8a11 */ /* 0x000fe200078408ff */
[----:B------:R-:W-:Y:S01]  /*9240*/  @!P0 IMAD.WIDE.U32 R136, R138, 0x60, R136 ;  /* 0x000000608a888825 */ /* 0x000fe200078e0088 */
[----:B------:R-:W-:Y:S02]  /*9250*/  @!P0 LEA.HI.X R175, R2, c[0x0][0x16c], R139, 0x1, P3 ;  /* 0x00005b0002af8a11 */ /* 0x000fe400018f0c8b */
[----:B------:R-:W-:Y:S01]  /*9260*/  @!P0 LEA.HI.X R173, R134, c[0x0][0x16c], R173, 0x1, P2 ;  /* 0x00005b0086ad8a11 */ /* 0x000fe200010f0cad */
[----:B------:R-:W-:Y:S01]  /*9270*/  @!P0 IMAD R0, R0, 0x60, RZ ;  /* 0x0000006000008824 */ /* 0x000fe200078e02ff */
[----:B------:R-:W-:Y:S01]  /*9280*/  @!P0 LEA R138, P2, R136, c[0x0][0x168], 0x1 ;  /* 0x00005a00888a8a11 */ /* 0x000fe200078408ff */
[----:B------:R-:W-:Y:S01]  /*9290*/  @!PT LDS RZ, [RZ] ;  /* 0x00000000fffff984 */ /* 0x000fe20000000800 */
[----:B------:R-:W-:Y:S01]  /*92a0*/  @!PT LDS RZ, [RZ] ;  /* 0x00000000fffff984 */ /* 0x000fe20000000800 */
[----:B------:R-:W-:Y:S01]  /*92b0*/  @!PT LDS RZ, [RZ] ;  /* 0x00000000fffff984 */ /* 0x000fe20000000800 */
[----:B------:R1:W-:Y:S02]  /*92c0*/  @!P0 LDGSTS.E.BYPASS.LTC128B.128 [R217+0x2800], [R174.64] ;  /* 0x02800000aed98fae */ /* 0x0003e4000b901d52 */
[----:B------:R-:W-:Y:S02]  /*92d0*/  @!P0 IMAD.IADD R0, R0, 0x1, R137 ;  /* 0x0000000100008824 */ /* 0x000fe400078e0289 */
[----:B------:R1:W-:Y:S03]  /*92e0*/  @P0 STS.128 [R217+0x3000], RZ ;  /* 0x003000ffd9000388 */ /* 0x0003e60000000c00 */
        /* <DEDUP_REMOVED lines=10> */
[----:B------:R-:W0:Y:S01]  /*9390*/  LDGDEPBAR ;  /* 0x00000000000079af */ /* 0x000e220000000000 */
[----:B------:R-:W-:-:S05]  /*93a0*/  BRA `(.L_x_372) ;  /* 0x000008d000007947 */ /* 0x000fca0003800000 */
.L_x_371:
[----:B------:R-:W2:Y:S01]  /*93b0*/  LDL.64 R10, [R1+0x20] ;  /* 0x00002000010a7983 */ /* 0x000ea20000100a00 */
[----:B------:R-:W-:Y:S04]  /*93c0*/  DEPBAR.LE SB0, 0x0 ;  /* 0x000080000000791a */ /* 0x000fe80000000000 */
[----:B-1----:R-:W-:Y:S01]  /*93d0*/  SHF.R.S32.HI R0, RZ, 0x1f, R218 ;  /* 0x0000001fff007819 */ /* 0x002fe200000114da */
[----:B------:R-:W3:Y:S01]  /*93e0*/  LDL R9, [R1+0xc] ;  /* 0x00000c0001097983 */ /* 0x000ee20000100800 */
[----:B------:R-:W-:Y:S04]  /*93f0*/  IMAD.WIDE.U32 R6, R218, c[0x0][0x1a0], RZ ;  /* 0x00006800da067a25 */ /* 0x000fe800078e00ff */
[----:B------:R-:W-:Y:S01]  /*9400*/  IMAD R0, R0, c[0x0][0x1a0], RZ ;  /* 0x0000680000007a24 */ /* 0x000fe200078e02ff */
[----:B------:R-:W4:Y:S01]  /*9410*/  LDL R14, [R1+0x8] ;  /* 0x00000800010e7983 */ /* 0x000f220000100800 */
[----:B------:R-:W-:Y:S02]  /*9420*/  IMAD.MOV.U32 R8, RZ, RZ, c[0x0][0x1a0] ;  /* 0x00006800ff087624 */ /* 0x000fe400078e00ff */
[----:B------:R-:W-:Y:S02]  /*9430*/  IMAD R0, R218, c[0x0][0x1a4], R0 ;  /* 0x00006900da007a24 */ /* 0x000fe400078e0200 */
[----:B------:R-:W-:Y:S01]  /*9440*/  IMAD.MOV.U32 R15, RZ, RZ, c[0x0][0x1a0] ;  /* 0x00006800ff0f7624 */ /* 0x000fe200078e00ff */
[----:B------:R-:W-:Y:S01]  /*9450*/  BAR.SYNC.DEFER_BLOCKING 0x0 ;  /* 0x0000000000007b1d */ /* 0x000fe20000010000 */
[----:B------:R-:W-:Y:S02]  /*9460*/  IMAD.IADD R0, R7, 0x1, R0 ;  /* 0x0000000107007824 */ /* 0x000fe400078e0200 */
[----:B------:R-:W-:Y:S03]  /*9470*/  IMAD.MOV.U32 R16, RZ, RZ, c[0x0][0x1a4] ;  /* 0x00006900ff107624 */ /* 0x000fe600078e00ff */
[----:B------:R-:W-:Y:S06]  /*9480*/  @P0 STS [R217+0x4000], RZ ;  /* 0x004000ffd9000388 */ /* 0x000fec0000000800 */
[----:B------:R-:W-:Y:S06]  /*9490*/  @P0 STS [R217+0x4004], RZ ;  /* 0x004004ffd9000388 */ /* 0x000fec0000000800 */
[----:B------:R-:W-:Y:S01]  /*94a0*/  @P0 STS.64 [R217+0x4008], RZ ;  /* 0x004008ffd9000388 */ /* 0x000fe20000000a00 */
[----:B--2---:R-:W-:Y:S04]  /*94b0*/  LEA R4, P2, R6, R10, 0x7 ;  /* 0x0000000a06047211 */ /* 0x004fe800078438ff */
[----:B------:R-:W-:Y:S02]  /*94c0*/  @!P0 LEA R12, P4, R4, c[0x0][0x170], 0x1 ;  /* 0x00005c00040c8a11 */ /* 0x000fe400078808ff */
[----:B---3--:R-:W-:Y:S01]  /*94d0*/  LEA.HI.X R5, R6, R9, R0, 0x7, P2 ;  /* 0x0000000906057211 */ /* 0x008fe200010f3c00 */
[----:B------:R-:W-:Y:S01]  /*94e0*/  IMAD.MOV.U32 R9, RZ, RZ, c[0x0][0x1a4] ;  /* 0x00006900ff097624 */ /* 0x000fe200078e00ff */
[-C--:B------:R-:W-:Y:S02]  /*94f0*/  @!P0 LEA R2, P1, R8, R4.reuse, 0x5 ;  /* 0x0000000408028211 */ /* 0x080fe400078228ff */
[----:B------:R-:W-:Y:S02]  /*9500*/  @!P0 LEA.HI.X R13, R4, c[0x0][0x174], R5, 0x1, P4 ;  /* 0x00005d00040d8a11 */ /* 0x000fe400020f0c05 */
[----:B------:R-:W-:Y:S02]  /*9510*/  @!P0 LEA R10, P3, R2, c[0x0][0x170], 0x1 ;  /* 0x00005c00020a8a11 */ /* 0x000fe400078608ff */
[-C--:B------:R-:W-:Y:S01]  /*9520*/  @!P0 LEA.HI.X R6, R8, R5.reuse, R9, 0x5, P1 ;  /* 0x0000000508068211 */ /* 0x080fe200008f2c09 */
[----:B------:R-:W-:Y:S01]  /*9530*/  @!PT LDS RZ, [RZ] ;  /* 0x00000000fffff984 */ /* 0x000fe20000000800 */
[----:B------:R-:W-:Y:S01]  /*9540*/  @!PT LDS RZ, [RZ] ;  /* 0x00000000fffff984 */ /* 0x000fe20000000800 */
[----:B------:R-:W-:Y:S01]  /*9550*/  @!PT LDS RZ, [RZ] ;  /* 0x00000000fffff984 */ /* 0x000fe20000000800 */
[----:B------:R1:W-:Y:S01]  /*9560*/  @!P0 LDGSTS.E.BYPASS.LTC128B.128 [R217+0x4000], [R12.64] ;  /* 0x040000000cd98fae */ /* 0x0003e2000b901d52 */
[C---:B------:R-:W-:Y:S02]  /*9570*/  @!P0 LEA R0, P2, R15.reuse, R4, 0x6 ;  /* 0x000000040f008211 */ /* 0x040fe400078430ff */
[----:B------:R-:W-:Y:S02]  /*9580*/  @!P0 LEA.HI.X R11, R2, c[0x0][0x174], R6, 0x1, P3 ;  /* 0x00005d00020b8a11 */ /* 0x000fe400018f0c06 */
[C---:B------:R-:W-:Y:S01]  /*9590*/  @!P0 LEA.HI.X R7, R15.reuse, R5, R16, 0x6, P2 ;  /* 0x000000050f078211 */ /* 0x040fe200010f3410 */
[----:B------:R-:W-:Y:S01]  /*95a0*/  @P0 STS.128 [R217+0x4800], RZ ;  /* 0x004800ffd9000388 */ /* 0x000fe20000000c00 */
[C---:B------:R-:W-:Y:S01]  /*95b0*/  @!P0 LEA R8, P1, R0.reuse, c[0x0][0x170], 0x1 ;  /* 0x00005c0000088a11 */ /* 0x040fe200078208ff */
[----:B------:R-:W-:Y:S03]  /*95c0*/  @!P0 IMAD.WIDE.U32 R4, R15, 0x60, R4 ;  /* 0x000000600f048825 */ /* 0x000fe600078e0004 */
[----:B------:R-:W-:Y:S01]  /*95d0*/  @!P0 LEA.HI.X R9, R0, c[0x0][0x174], R7, 0x1, P1 ;  /* 0x00005d0000098a11 */ /* 0x000fe200008f0c07 */
[----:B------:R-:W-:Y:S01]  /*95e0*/  @!PT LDS RZ, [RZ] ;  /* 0x00000000fffff984 */ /* 0x000fe20000000800 */
[----:B------:R-:W-:Y:S01]  /*95f0*/  @!PT LDS RZ, [RZ] ;  /* 0x00000000fffff984 */ /* 0x000fe20000000800 */
[----:B------:R-:W-:Y:S01]  /*9600*/  @!PT LDS RZ, [RZ] ;  /* 0x00000000fffff984 */ /* 0x000fe20000000800 */
[----:B------:R2:W-:Y:S01]  /*9610*/  @!P0 LDGSTS.E.BYPASS.LTC128B.128 [R217+0x4800], [R10.64] ;  /* 0x048000000ad98fae */ /* 0x0005e2000b901d52 */
[----:B----4-:R-:W-:Y:S01]  /*9620*/  @!P0 IMAD.IADD R0, R14, 0x1, R5 ;  /* 0x000000010e008824 */ /* 0x010fe200078e0205 */
        /* <DEDUP_REMOVED lines=14> */
[----:B------:R-:W3:Y:S06]  /*9710*/  LDSM.16.M88.4 R16, [R204+0x2000] ;  /* 0x00200000cc10783b */ /* 0x000eec0000000200 */
[----:B------:R-:W2:Y:S06]  /*9720*/  LDSM.16.M88.4 R124, [R207+0x1000] ;  /* 0x00100000cf7c783b */ /* 0x000eac0000000200 */
[----:B------:R-:W4:Y:S06]  /*9730*/  LDSM.16.M88.4 R32, [R204+0x2400] ;  /* 0x00240000cc20783b */ /* 0x000f2c0000000200 */
[----:B------:R-:W0:Y:S06]  /*9740*/  LDGDEPBAR ;  /* 0x00000000000079af */ /* 0x000e2c0000000000 */
[----:B------:R-:W5:Y:S06]  /*9750*/  LDSM.16.M88.4 R48, [R204+0x2800] ;  /* 0x00280000cc30783b */ /* 0x000f6c0000000200 */
[----:B------:R-:W4:Y:S06]  /*9760*/  LDSM.16.M88.4 R64, [R204+0x2c00] ;  /* 0x002c0000cc40783b */ /* 0x000f2c0000000200 */
[----:B------:R-:W5:Y:S01]  /*9770*/  LDSM.16.M88.4 R80, [R204+0x3000] ;  /* 0x00300000cc50783b */ /* 0x000f620000000200 */
[-C--:B---3--:R-:W-:Y:S05]  /*9780*/  HMMA.16816.F32 R4, R128, R16.reuse, RZ ;  /* 0x000000108004723c */ /* 0x088fea00000018ff */
[----:B------:R-:W3:Y:S03]  /*9790*/  LDSM.16.M88.4 R96, [R204+0x3400] ;  /* 0x00340000cc60783b */ /* 0x000ee60000000200 */
[C---:B--2---:R-:W-:Y:S03]  /*97a0*/  HMMA.16816.F32 R8, R124.reuse, R16, RZ ;  /* 0x000000107c08723c */ /* 0x044fe600000018ff */
[----:B------:R-:W2:Y:S06]  /*97b0*/  LDSM.16.M88.4 R112, [R204+0x3800] ;  /* 0x00380000cc70783b */ /* 0x000eac0000000200 */
[----:B------:R-:W2:Y:S01]  /*97c0*/  LDSM.16.M88.4 R136, [R204+0x3c00] ;  /* 0x003c0000cc88783b */ /* 0x000ea20000000200 */
[-C--:B-1----:R-:W-:Y:S05]  /*97d0*/  HMMA.16816.F32 R12, R124, R18.reuse, RZ ;  /* 0x000000127c0c723c */ /* 0x082fea00000018ff */
[----:B------:R-:W-:Y:S03]  /*97e0*/  LDSM.16.M88.4 R172, [R208] ;  /* 0x00000000d0ac783b */ /* 0x000fe60000000200 */
[C---:B------:R-:W-:Y:S03]  /*97f0*/  HMMA.16816.F32 R16, R128.reuse, R18, RZ ;  /* 0x000000128010723c */ /* 0x040fe600000018ff */
[----:B------:R-:W1:Y:S05]  /*9800*/  LDSM.16.M88.4 R176, [R209] ;  /* 0x00000000d1b0783b */ /* 0x000e6a0000000200 */
        /* <DEDUP_REMOVED lines=33> */
[----:B------:R-:W-:Y:S01]  /*9a20*/  HMMA.16816.F32 R128, R128, R138, RZ ;  /* 0x0000008a8080723c */ /* 0x000fe200000018ff */
[----:B------:R-:W2:Y:S07]  /*9a30*/  LDSM.16.M88.4 R136, [R212] ;  /* 0x00000000d488783b */ /* 0x000eae0000000200 */
[-C--:B-1----:R-:W-:Y:S08]  /*9a40*/  HMMA.16816.F32 R4, R172, R176.reuse, R4 ;  /* 0x000000b0ac04723c */ /* 0x082ff00000001804 */
[C---:B----4-:R-:W-:Y:S08]  /*9a50*/  HMMA.16816.F32 R8, R180.reuse, R176, R8 ;  /* 0x000000b0b408723c */ /* 0x050ff00000001808 */
[-C--:B------:R-:W-:Y:S08]  /*9a60*/  HMMA.16816.F32 R12, R180, R178.reuse, R12 ;  /* 0x000000b2b40c723c */ /* 0x080ff0000000180c */
[C---:B------:R-:W-:Y:S01]  /*9a70*/  HMMA.16816.F32 R16, R172.reuse, R178, R16 ;  /* 0x000000b2ac10723c */ /* 0x040fe20000001810 */
[----:B------:R-:W1:Y:S01]  /*9a80*/  LDSM.16.M88.4 R176, [R210] ;  /* 0x00000000d2b0783b */ /* 0x000e620000000200 */
        /* <DEDUP_REMOVED lines=29> */
[----:B------:R-:W-:Y:S01]  /*9c60*/  HMMA.16816.F32 R128, R172, R178, R128 ;  /* 0x000000b2ac80723c */ /* 0x000fe20000001880 */
[----:B------:R-:W-:-:S07]  /*9c70*/  @P1 BRA `(.L_x_373) ;  /* 0xfffff3e000001947 */ /* 0x000fce000383ffff */
.L_x_372:
[----:B------:R-:W-:Y:S01]  /*9c80*/  FMNMX.FTZ R0, R4, R3, !PT ;  /* 0x0000000304007209 */ /* 0x000fe20007810000 */
[----:B------:R-:W-:Y:S01]  /*9c90*/  STL [R1+0x78], R236 ;  /* 0x000078ec01007387 */ /* 0x000fe20000100800 */
[----:B------:R-:W-:Y:S01]  /*9ca0*/  IMAD.SHL.U32 R195, R218, 0x4, RZ ;  /* 0x00000004dac37824 */ /* 0x000fe200078e00ff */
[--C-:B------:R-:W-:Y:S02]  /*9cb0*/  LOP3.LUT R192, R223, UR12, R220.reuse, 0x96, !PT ;  /* 0x0000000cdfc07c12 */ /* 0x100fe4000f8e96dc */
[----:B------:R-:W-:Y:S01]  /*9cc0*/  FMNMX.FTZ R0, R5, R0, !PT ;  /* 0x0000000005007209 */ /* 0x000fe20007810000 */
[----:B------:R-:W-:Y:S02]  /*9cd0*/  STL [R1+0x70], R238 ;  /* 0x000070ee01007387 */ /* 0x000fe40000100800 */
[----:B------:R-:W-:Y:S01]  /*9ce0*/  IMAD.WIDE.U32 R192, R192, -0x326172a9, RZ ;  /* 0xcd9e8d57c0c07825 */ /* 0x000fe200078e00ff */
        /* <DEDUP_REMOVED lines=126> */
[C---:B------:R-:W-:Y:S01]  /*a4d0*/  FSETP.NEU.FTZ.AND P2, PT, R138.reuse, -INF , PT ;  /* 0xff8000008a00780b */ /* 0x040fe20003f5d000 */
[----:B------:R-:W-:Y:S01]  /*a4e0*/  FMUL.FTZ R139, R138, c[0x0][0x23c] ;  /* 0x00008f008a8b7a20 */ /* 0x000fe20000410000 */
[----:B------:R-:W-:Y:S02]  /*a4f0*/  FMNMX.FTZ R134, R105, R134, !PT ;  /* 0x0000008669867209 */ /* 0x000fe40007810000 */
[----:B------:R-:W-:Y:S02]  /*a500*/  FMNMX.FTZ R2, R91, R2, !PT ;  /* 0x000000025b027209 */ /* 0x000fe40007810000 */
[----:B------:R-:W-:Y:S02]  /*a510*/  FSEL R139, R139, RZ, P2 ;  /* 0x000000ff8b8b7208 */ /* 0x000fe40001000000 */
[----:B------:R-:W-:Y:S02]  /*a520*/  FMNMX.FTZ R134, R108, R134, !PT ;  /* 0x000000866c867209 */ /* 0x000fe40007810000 */
[----:B--2---:R-:W-:Y:S01]  /*a530*/  FMNMX.FTZ R137, R0, R137, !PT ;  /* 0x0000008900897209 */ /* 0x004fe20007810000 */
[--C-:B------:R-:W-:Y:S01]  /*a540*/  FFMA.FTZ R4, R4, c[0x0][0x23c], -R139.reuse ;  /* 0x00008f0004047a23 */ /* 0x100fe2000001088b */
[----:B------:R-:W-:Y:S01]  /*a550*/  FMNMX.FTZ R0, R94, R2, !PT ;  /* 0x000000025e007209 */ /* 0x000fe20007810000 */
[--C-:B------:R-:W-:Y:S01]  /*a560*/  FFMA.FTZ R5, R5, c[0x0][0x23c], -R139.reuse ;  /* 0x00008f0005057a23 */ /* 0x100fe2000001088b */
[----:B------:R-:W-:Y:S01]  /*a570*/  FMNMX.FTZ R2, R109, R134, !PT ;  /* 0x000000866d027209 */ /* 0x000fe20007810000 */
[----:B------:R-:W-:Y:S01]  /*a580*/  MUFU.EX2 R196, R4 ;  /* 0x0000000400c47308 */ /* 0x000fe20000000800 */
[--C-:B------:R-:W-:Y:S01]  /*a590*/  FFMA.FTZ R234, R116, c[0x0][0x23c], -R139.reuse ;  /* 0x00008f0074ea7a23 */ /* 0x100fe2000001088b */
[----:B------:R-:W1:Y:S01]  /*a5a0*/  SHFL.BFLY PT, R172, R137, 0x1, 0x1f ;  /* 0x0c201f0089ac7f89 */ /* 0x000e6200000e0000 */
[--C-:B------:R-:W-:Y:S01]  /*a5b0*/  FFMA.FTZ R21, R21, c[0x0][0x23c], -R139.reuse ;  /* 0x00008f0015157a23 */ /* 0x100fe2000001088b */
[----:B------:R-:W-:Y:S01]  /*a5c0*/  FMNMX.FTZ R0, R95, R0, !PT ;  /* 0x000000005f007209 */ /* 0x000fe20007810000 */
[--C-:B------:R-:W-:Y:S01]  /*a5d0*/  FFMA.FTZ R32, R32, c[0x0][0x23c], -R139.reuse ;  /* 0x00008f0020207a23 */ /* 0x100fe2000001088b */
[----:B------:R-:W-:Y:S01]  /*a5e0*/  FMNMX.FTZ R2, R120, R2, !PT ;  /* 0x0000000278027209 */ /* 0x000fe20007810000 */
[--C-:B------:R-:W-:Y:S01]  /*a5f0*/  FFMA.FTZ R33, R33, c[0x0][0x23c], -R139.reuse ;  /* 0x00008f0021217a23 */ /* 0x100fe2000001088b */
[----:B------:R-:W-:Y:S01]  /*a600*/  FMNMX.FTZ R0, R106, R0, !PT ;  /* 0x000000006a007209 */ /* 0x000fe20007810000 */
[--C-:B------:R-:W-:Y:S01]  /*a610*/  FFMA.FTZ R20, R20, c[0x0][0x23c], -R139.reuse ;  /* 0x00008f0014147a23 */ /* 0x100fe2000001088b */
        /* <DEDUP_REMOVED lines=10> */
[----:B------:R3:W-:Y:S01]  /*a6c0*/  MUFU.EX2 R228, R16 ;  /* 0x0000001000e47308 */ /* 0x0007e20000000800 */
[----:B------:R-:W-:Y:S01]  /*a6d0*/  FMNMX.FTZ R0, R111, R0, !PT ;  /* 0x000000006f007209 */ /* 0x000fe20007810000 */
[--C-:B------:R-:W-:Y:S02]  /*a6e0*/  FFMA.FTZ R17, R17, c[0x0][0x23c], -R139.reuse ;  /* 0x00008f0011117a23 */ /* 0x100fe4000001088b */
[----:B------:R-:W4:Y:S01]  /*a6f0*/  SHFL.BFLY PT, R134, R136, 0x2, 0x1f ;  /* 0x0c401f0088867f89 */ /* 0x000f2200000e0000 */
[----:B------:R-:W-:Y:S01]  /*a700*/  FMNMX.FTZ R0, R122, R0, !PT ;  /* 0x000000007a007209 */ /* 0x000fe20007810000 */
[--C-:B------:R-:W-:Y:S01]  /*a710*/  FFMA.FTZ R52, R52, c[0x0][0x23c], -R139.reuse ;  /* 0x00008f0034347a23 */ /* 0x100fe2000001088b */
[----:B-1----:R-:W-:Y:S01]  /*a720*/  FMNMX.FTZ R137, R137, R172, !PT ;  /* 0x000000ac89897209 */ /* 0x002fe20007810000 */
[--C-:B------:R-:W-:Y:S01]  /*a730*/  FFMA.FTZ R53, R53, c[0x0][0x23c], -R139.reuse ;  /* 0x00008f0035357a23 */ /* 0x100fe2000001088b */
[----:B------:R-:W-:Y:S01]  /*a740*/  FMNMX.FTZ R0, R123, R0, !PT ;  /* 0x000000007b007209 */ /* 0x000fe20007810000 */
[----:B------:R-:W-:Y:S01]  /*a750*/  MUFU.EX2 R239, R17 ;  /* 0x0000001100ef7308 */ /* 0x000fe20000000800 */
[C---:B------:R-:W-:Y:S01]  /*a760*/  FSETP.NEU.FTZ.AND P2, PT, R137.reuse, -INF , PT ;  /* 0xff8000008900780b */ /* 0x040fe20003f5d000 */
[----:B------:R-:W-:Y:S01]  /*a770*/  FMUL.FTZ R189, R137, c[0x0][0x23c] ;  /* 0x00008f0089bd7a20 */ /* 0x000fe20000410000 */
[----:B------:R-:W-:Y:S01]  /*a780*/  FMNMX.FTZ R0, R126, R0, !PT ;  /* 0x000000007e007209 */ /* 0x000fe20007810000 */
[----:B--2---:R1:W-:Y:S01]  /*a790*/  STL [R1+0x4], R4 ;  /* 0x0000040401007387 */ /* 0x0043e20000100800 */
[--C-:B------:R-:W-:Y:S02]  /*a7a0*/  FFMA.FTZ R227, R113, c[0x0][0x23c], -R139.reuse ;  /* 0x00008f0071e37a23 */ /* 0x100fe4000001088b */
[----:B------:R-:W-:Y:S01]  /*a7b0*/  FMNMX.FTZ R0, R127, R0, !PT ;  /* 0x000000007f007209 */ /* 0x000fe20007810000 */
[----:B------:R-:W-:Y:S01]  /*a7c0*/  STL [R1+0x68], R218 ;  /* 0x000068da01007387 */ /* 0x000fe20000100800 */
[----:B------:R-:W-:Y:S01]  /*a7d0*/  FSEL R189, R189, RZ, P2 ;  /* 0x000000ffbdbd7208 */ /* 0x000fe20001000000 */
[----:B------:R-:W-:Y:S01]  /*a7e0*/  MUFU.EX2 R208, R32 ;  /* 0x0000002000d07308 */ /* 0x000fe20000000800 */
[--C-:B------:R-:W-:Y:S01]  /*a7f0*/  FFMA.FTZ R48, R48, c[0x0][0x23c], -R139.reuse ;  /* 0x00008f0030307a23 */ /* 0x100fe2000001088b */
[----:B------:R2:W-:Y:S01]  /*a800*/  STL [R1+0x6c], R234 ;  /* 0x00006cea01007387 */ /* 0x0005e20000100800 */
[----:B------:R-:W-:Y:S02]  /*a810*/  FFMA.FTZ R64, R64, c[0x0][0x23c], -R139 ;  /* 0x00008f0040407a23 */ /* 0x000fe4000001088b */
[--C-:B------:R-:W-:Y:S01]  /*a820*/  FFMA.FTZ R6, R6, c[0x0][0x23c], -R189.reuse ;  /* 0x00008f0006067a23 */ /* 0x100fe200000108bd */
[----:B------:R-:W2:Y:S01]  /*a830*/  SHFL.BFLY PT, R2, R0, 0x2, 0x1f ;  /* 0x0c401f0000027f89 */ /* 0x000ea200000e0000 */
[--C-:B------:R-:W-:Y:S01]  /*a840*/  FFMA.FTZ R18, R18, c[0x0][0x23c], -R189.reuse ;  /* 0x00008f0012127a23 */ /* 0x100fe200000108bd */
[----:B----4-:R-:W-:Y:S01]  /*a850*/  FMNMX.FTZ R136, R136, R134, !PT ;  /* 0x0000008688887209 */ /* 0x010fe20007810000 */
[--C-:B------:R-:W-:Y:S01]  /*a860*/  FFMA.FTZ R19, R19, c[0x0][0x23c], -R189.reuse ;  /* 0x00008f0013137a23 */ /* 0x100fe200000108bd */
[----:B------:R4:W-:Y:S01]  /*a870*/  MUFU.EX2 R203, R6 ;  /* 0x0000000600cb7308 */ /* 0x0009e20000000800 */
[--C-:B------:R-:W-:Y:S02]  /*a880*/  FFMA.FTZ R7, R7, c[0x0][0x23c], -R189.reuse ;  /* 0x00008f0007077a23 */ /* 0x100fe400000108bd */
[--C-:B------:R-:W-:Y:S01]  /*a890*/  FFMA.FTZ R22, R22, c[0x0][0x23c], -R189.reuse ;  /* 0x00008f0016167a23 */ /* 0x100fe200000108bd */
[----:B---3--:R-:W3:Y:S01]  /*a8a0*/  SHFL.BFLY PT, R16, R136, 0x1, 0x1f ;  /* 0x0c201f0088107f89 */ /* 0x008ee200000e0000 */
[--C-:B------:R-:W-:Y:S02]  /*a8b0*/  FFMA.FTZ R23, R23, c[0x0][0x23c], -R189.reuse ;  /* 0x00008f0017177a23 */ /* 0x100fe400000108bd */
[----:B------:R-:W-:Y:S01]  /*a8c0*/  FFMA.FTZ R71, R71, c[0x0][0x23c], -R189 ;  /* 0x00008f0047477a23 */ /* 0x000fe200000108bd */
[----:B-1----:R-:W-:Y:S02]  /*a8d0*/  LOP3.LUT R4, R221, UR21, R195, 0x96, !PT ;  /* 0x00000015dd047c12 */ /* 0x002fe4000f8e96c3 */
[----:B------:R1:W-:Y:S01]  /*a8e0*/  MUFU.EX2 R204, R7 ;  /* 0x0000000700cc7308 */ /* 0x0003e20000000800 */
[--C-:B------:R-:W-:Y:S02]  /*a8f0*/  FFMA.FTZ R34, R34, c[0x0][0x23c], -R189.reuse ;  /* 0x00008f0022227a23 */ /* 0x100fe400000108bd */
[--C-:B------:R-:W-:Y:S02]  /*a900*/  FFMA.FTZ R67, R67, c[0x0][0x23c], -R189.reuse ;  /* 0x00008f0043437a23 */ /* 0x100fe400000108bd */
[--C-:B------:R-:W-:Y:S01]  /*a910*/  FFMA.FTZ R38, R38, c[0x0][0x23c], -R189.reuse ;  /* 0x00008f0026267a23 */ /* 0x100fe200000108bd */
[----:B--2---:R-:W2:Y:S01]  /*a920*/  LDL.LU R234, [R1+0x4] ;  /* 0x0000040001ea7983 */ /* 0x004ea20000300800 */
[--C-:B------:R-:W-:Y:S03]  /*a930*/  FFMA.FTZ R82, R82, c[0x0][0x23c], -R189.reuse ;  /* 0x00008f0052527a23 */ /* 0x100fe600000108bd */
[----:B------:R-:W-:Y:S01]  /*a940*/  MUFU.EX2 R214, R18 ;  /* 0x0000001200d67308 */ /* 0x000fe20000000800 */
[----:B------:R-:W-:Y:S01]  /*a950*/  FMNMX.FTZ R0, R0, R2, !PT ;  /* 0x0000000200007209 */ /* 0x000fe20007810000 */
[----:B------:R-:W-:Y:S04]  /*a960*/  IMAD.WIDE.U32 R4, R4, -0x326172a9, RZ ;  /* 0xcd9e8d5704047825 */ /* 0x000fe800078e00ff */
[----:B------:R-:W1:Y:S01]  /*a970*/  SHFL.BFLY PT, R2, R0, 0x1, 0x1f ;  /* 0x0c201f0000027f89 */ /* 0x000e6200000e0000 */
[--C-:B------:R-:W-:Y:S01]  /*a980*/  FFMA.FTZ R70, R70, c[0x0][0x23c], -R189.reuse ;  /* 0x00008f0046467a23 */ /* 0x100fe200000108bd */
[----:B---3--:R-:W-:Y:S01]  /*a990*/  FMNMX.FTZ R136, R136, R16, !PT ;  /* 0x0000001088887209 */ /* 0x008fe20007810000 */
[--C-:B------:R-:W-:Y:S01]  /*a9a0*/  FFMA.FTZ R83, R83, c[0x0][0x23c], -R189.reuse ;  /* 0x00008f0053537a23 */ /* 0x100fe200000108bd */
[----:B------:R-:W-:Y:S01]  /*a9b0*/  MUFU.EX2 R210, R19 ;  /* 0x0000001300d27308 */ /* 0x000fe20000000800 */
[----:B------:R-:W-:Y:S01]  /*a9c0*/  LOP3.LUT R16, R225, UR12, R220, 0x96, !PT ;  /* 0x0000000ce1107c12 */ /* 0x000fe2000f8e96dc */
[----:B------:R-:W-:Y:S01]  /*a9d0*/  FFMA.FTZ R35, R35, c[0x0][0x23c], -R189 ;  /* 0x00008f0023237a23 */ /* 0x000fe200000108bd */
[C---:B------:R-:W-:Y:S01]  /*a9e0*/  FSETP.NEU.FTZ.AND P2, PT, R136.reuse, -INF , PT ;  /* 0xff8000008800780b */ /* 0x040fe20003f5d000 */
[----:B------:R-:W-:Y:S01]  /*a9f0*/  FMUL.FTZ R188, R136, c[0x0][0x23c] ;  /* 0x00008f0088bc7a20 */ /* 0x000fe20000410000 */
[C---:B----4-:R-:W-:Y:S01]  /*aa00*/  LOP3.LUT R6, R5.reuse, UR13, R232, 0x96, !PT ;  /* 0x0000000d05067c12 */ /* 0x050fe2000f8e96e8 */
[----:B------:R-:W-:Y:S01]  /*aa10*/  IMAD.WIDE.U32 R16, R16, -0x326172a9, RZ ;  /* 0xcd9e8d5710107825 */ /* 0x000fe200078e00ff */
[----:B------:R-:W-:Y:S02]  /*aa20*/  LOP3.LUT R5, R5, UR13, R230, 0x96, !PT ;  /* 0x0000000d05057c12 */ /* 0x000fe4000f8e96e6 */
[----:B------:R-:W-:Y:S01]  /*aa30*/  FSEL R188, R188, RZ, P2 ;  /* 0x000000ffbcbc7208 */ /* 0x000fe20001000000 */
[----:B------:R-:W-:Y:S01]  /*aa40*/  MUFU.EX2 R185, R34 ;  /* 0x0000002200b97308 */ /* 0x000fe20000000800 */
[----:B------:R-:W-:Y:S01]  /*aa50*/  LOP3.LUT R174, R17, UR11, R4, 0x96, !PT ;  /* 0x0000000b11ae7c12 */ /* 0x000fe2000f8e9604 */
[----:B-1----:R-:W-:Y:S04]  /*aa60*/  IMAD.WIDE.U32 R6, R6, -0x2daee0ad, RZ ;  /* 0xd2511f5306067825 */ /* 0x002fe800078e00ff */
[--C-:B------:R-:W-:Y:S02]  /*aa70*/  FFMA.FTZ R8, R8, c[0x0][0x23c], -R188.reuse ;  /* 0x00008f0008087a23 */ /* 0x100fe400000108bc */
[--C-:B------:R-:W-:Y:S02]  /*aa80*/  FFMA.FTZ R9, R9, c[0x0][0x23c], -R188.reuse ;  /* 0x00008f0009097a23 */ /* 0x100fe400000108bc */
[----:B------:R1:W-:Y:S01]  /*aa90*/  MUFU.EX2 R122, R8 ;  /* 0x00000008007a7308 */ /* 0x0003e20000000800 */
[----:B------:R-:W-:Y:S01]  /*aaa0*/  FMNMX.FTZ R134, R0, R2, !PT ;  /* 0x0000000200867209 */ /* 0x000fe20007810000 */
[--C-:B------:R-:W-:Y:S01]  /*aab0*/  FFMA.FTZ R12, R12, c[0x0][0x23c], -R188.reuse ;  /* 0x00008f000c0c7a23 */ /* 0x100fe200000108bc */
[----:B------:R-:W-:Y:S01]  /*aac0*/  IADD3 R2, R195, 0x1, RZ ;  /* 0x00000001c3027810 */ /* 0x000fe20007ffe0ff */
[--C-:B------:R-:W-:Y:S01]  /*aad0*/  FFMA.FTZ R29, R29, c[0x0][0x23c], -R188.reuse ;  /* 0x00008f001d1d7a23 */ /* 0x100fe200000108bc */
[----:B------:R-:W-:Y:S01]  /*aae0*/  FSETP.NEU.FTZ.AND P2, PT, R134, -INF , PT ;  /* 0xff8000008600780b */ /* 0x000fe20003f5d000 */
[----:B------:R-:W-:Y:S01]  /*aaf0*/  FFMA.FTZ R40, R40, c[0x0][0x23c], -R188 ;  /* 0x00008f0028287a23 */ /* 0x000fe200000108bc */
[----:B------:R-:W-:Y:S01]  /*ab00*/  LOP3.LUT R0, R7, UR10, R224, 0x96, !PT ;  /* 0x0000000a07007c12 */ /* 0x000fe2000f8e96e0 */
[--C-:B------:R-:W-:Y:S02]  /*ab10*/  FFMA.FTZ R41, R41, c[0x0][0x23c], -R188.reuse ;  /* 0x00008f0029297a23 */ /* 0x100fe400000108bc */
[----:B------:R3:W-:Y:S01]  /*ab20*/  MUFU.EX2 R217, R9 ;  /* 0x0000000900d97308 */ /* 0x0007e20000000800 */
[----:B------:R-:W-:Y:S02]  /*ab30*/  FMUL.FTZ R190, R134, c[0x0][0x23c] ;  /* 0x00008f0086be7a20 */ /* 0x000fe40000410000 */
[--C-:B------:R-:W-:Y:S02]  /*ab40*/  FFMA.FTZ R25, R25, c[0x0][0x23c], -R188.reuse ;  /* 0x00008f0019197a23 */ /* 0x100fe400000108bc */
[--C-:B------:R-:W-:Y:S01]  /*ab50*/  FFMA.FTZ R45, R45, c[0x0][0x23c], -R188.reuse ;  /* 0x00008f002d2d7a23 */ /* 0x100fe200000108bc */
[----:B------:R-:W-:Y:S01]  /*ab60*/  FSEL R190, R190, RZ, P2 ;  /* 0x000000ffbebe7208 */ /* 0x000fe20001000000 */
[--C-:B------:R-:W-:Y:S02]  /*ab70*/  FFMA.FTZ R60, R60, c[0x0][0x23c], -R188.reuse ;  /* 0x00008f003c3c7a23 */ /* 0x100fe400000108bc */
[----:B------:R-:W-:Y:S01]  /*ab80*/  FFMA.FTZ R57, R57, c[0x0][0x23c], -R188 ;  /* 0x00008f0039397a23 */ /* 0x000fe200000108bc */
[----:B------:R-:W-:Y:S01]  /*ab90*/  MUFU.EX2 R213, R12 ;  /* 0x0000000c00d57308 */ /* 0x000fe20000000800 */
[--C-:B------:R-:W-:Y:S02]  /*aba0*/  FFMA.FTZ R10, R10, c[0x0][0x23c], -R190.reuse ;  /* 0x00008f000a0a7a23 */ /* 0x100fe400000108be */
[----:B------:R-:W-:Y:S01]  /*abb0*/  FFMA.FTZ R14, R14, c[0x0][0x23c], -R190 ;  /* 0x00008f000e0e7a23 */ /* 0x000fe200000108be */
[----:B-1----:R-:W-:Y:S01]  /*abc0*/  LOP3.LUT R8, R193, UR11, R4, 0x96, !PT ;  /* 0x0000000bc1087c12 */ /* 0x002fe2000f8e9604 */
        /* <DEDUP_REMOVED lines=8> */
[----:B------:R-:W-:Y:S01]  /*ac50*/  FFMA.FTZ R56, R56, c[0x0][0x23c], -R188 ;  /* 0x00008f0038387a23 */ /* 0x000fe200000108bc */
[----:B------:R4:W-:Y:S01]  /*ac60*/  MUFU.EX2 R200, R11 ;  /* 0x0000000b00c87308 */ /* 0x0009e20000000800 */
[----:B------:R-:W-:Y:S04]  /*ac70*/  IMAD.WIDE.U32 R174, R174, -0x2daee0ad, RZ ;  /* 0xd2511f53aeae7825 */ /* 0x000fe800078e00ff */
[----:B------:R-:W-:Y:S01]  /*ac80*/  IMAD.WIDE.U32 R4, R5, -0x2daee0ad, RZ ;  /* 0xd2511f5305047825 */ /* 0x000fe200078e00ff */
[----:B------:R-:W-:Y:S03]  /*ac90*/  LOP3.LUT R172, R175, UR8, R6, 0x96, !PT ;  /* 0x00000008afac7c12 */ /* 0x000fe6000f8e9606 */
[----:B---3--:R-:W-:Y:S01]  /*aca0*/  IMAD.WIDE.U32 R8, R8, -0x2daee0ad, RZ ;  /* 0xd2511f5308087825 */ /* 0x008fe200078e00ff */
[----:B------:R3:W-:Y:S01]  /*acb0*/  MUFU.EX2 R212, R14 ;  /* 0x0000000e00d47308 */ /* 0x0007e20000000800 */
[----:B------:R-:W-:Y:S02]  /*acc0*/  LOP3.LUT R6, R5, UR10, R222, 0x96, !PT ;  /* 0x0000000a05067c12 */ /* 0x000fe4000f8e96de */
[----:B------:R-:W-:Y:S01]  /*acd0*/  IMAD.WIDE.U32 R172, R172, -0x326172a9, RZ ;  /* 0xcd9e8d57acac7825 */ /* 0x000fe200078e00ff */
[----:B------:R-:W-:Y:S03]  /*ace0*/  LOP3.LUT R18, R9, UR8, R4, 0x96, !PT ;  /* 0x0000000809127c12 */ /* 0x000fe6000f8e9604 */
[----:B------:R-:W-:Y:S01]  /*acf0*/  IMAD.WIDE.U32 R4, R0, -0x326172a9, RZ ;  /* 0xcd9e8d5700047825 */ /* 0x000fe200078e00ff */
[----:B------:R-:W-:Y:S02]  /*ad00*/  LOP3.LUT R0, R221, UR21, R2, 0x96, !PT ;  /* 0x00000015dd007c12 */ /* 0x000fe4000f8e9602 */
[----:B------:R-:W-:Y:S01]  /*ad10*/  MUFU.EX2 R207, R33 ;  /* 0x0000002100cf7308 */ /* 0x000fe20000000800 */
[----:B------:R-:W-:Y:S01]  /*ad20*/  IMAD.WIDE.U32 R6, R6, -0x326172a9, RZ ;  /* 0xcd9e8d5706067825 */ /* 0x000fe200078e00ff */
[----:B------:R-:W-:Y:S02]  /*ad30*/  LOP3.LUT R5, R5, UR9, R16, 0x96, !PT ;  /* 0x0000000905057c12 */ /* 0x000fe4000f8e9610 */
[----:B------:R-:W-:Y:S01]  /*ad40*/  LOP3.LUT R176, R173, UR7, R4, 0x96, !PT ;  /* 0x00000007adb07c12 */ /* 0x000fe2000f8e9604 */
[----:B------:R-:W-:Y:S01]  /*ad50*/  FFMA.FTZ R15, R15, c[0x0][0x23c], -R190 ;  /* 0x00008f000f0f7a23 */ /* 0x000fe200000108be */
[----:B-1----:R-:W-:Y:S01]  /*ad60*/  LOP3.LUT R10, R7, UR9, R192, 0x96, !PT ;  /* 0x00000009070a7c12 */ /* 0x002fe2000f8e96c0 */
[----:B------:R-:W-:Y:S03]  /*ad70*/  IMAD.WIDE.U32 R18, R18, -0x326172a9, RZ ;  /* 0xcd9e8d5712127825 */ /* 0x000fe600078e00ff */
[----:B------:R1:W-:Y:S01]  /*ad80*/  MUFU.EX2 R186, R15 ;  /* 0x0000000f00ba7308 */ /* 0x0003e20000000800 */
[----:B------:R-:W-:Y:S01]  /*ad90*/  IMAD.WIDE.U32 R4, R5, -0x2daee0ad, RZ ;  /* 0xd2511f5305047825 */ /* 0x000fe200078e00ff */
[----:B------:R-:W-:Y:S03]  /*ada0*/  LOP3.LUT R12, R19, UR7, R6, 0x96, !PT ;  /* 0x00000007130c7c12 */ /* 0x000fe6000f8e9606 */
[----:B------:R-:W-:Y:S01]  /*adb0*/  IMAD.WIDE.U32 R176, R176, -0x2daee0ad, RZ ;  /* 0xd2511f53b0b07825 */ /* 0x000fe200078e00ff */
[----:B------:R-:W-:Y:S03]  /*adc0*/  LOP3.LUT R5, R5, UR6, R174, 0x96, !PT ;  /* 0x0000000605057c12 */ /* 0x000fe6000f8e96ae */
[----:B----4-:R-:W-:Y:S01]  /*add0*/  IMAD.WIDE.U32 R10, R10, -0x2daee0ad, RZ ;  /* 0xd2511f530a0a7825 */ /* 0x010fe200078e00ff */
[----:B------:R4:W-:Y:S01]  /*ade0*/  MUFU.EX2 R226, R22 ;  /* 0x0000001600e27308 */ /* 0x0009e20000000800 */
[----:B------:R-:W-:Y:S02]  /*adf0*/  LOP3.LUT R6, R177, UR4, R4, 0x96, !PT ;  /* 0x00000004b1067c12 */ /* 0x000fe4000f8e9604 */
[----:B------:R-:W-:Y:S01]  /*ae00*/  IMAD.WIDE.U32 R178, R0, -0x326172a9, RZ ;  /* 0xcd9e8d5700b27825 */ /* 0x000fe200078e00ff */
[----:B------:R-:W-:Y:S03]  /*ae10*/  LOP3.LUT R8, R11, UR6, R8, 0x96, !PT ;  /* 0x000000060b087c12 */ /* 0x000fe6000f8e9608 */
[----:B------:R-:W-:Y:S01]  /*ae20*/  FFMA.FTZ R0, R13, c[0x0][0x23c], -R188 ;  /* 0x00008f000d007a23 */ /* 0x000fe200000108bc */
[----:B------:R-:W-:Y:S01]  /*ae30*/  LOP3.LUT R177, R193, UR11, R178, 0x96, !PT ;  /* 0x0000000bc1b17c12 */ /* 0x000fe2000f8e96b2 */
[----:B------:R-:W-:Y:S01]  /*ae40*/  FFMA.FTZ R61, R61, c[0x0][0x23c], -R188 ;  /* 0x00008f003d3d7a23 */ /* 0x000fe200000108bc */
[----:B------:R-:W1:Y:S01]  /*ae50*/  MUFU.EX2 R197, R20 ;  /* 0x0000001400c57308 */ /* 0x000e620000000800 */
[----:B------:R-:W-:Y:S01]  /*ae60*/  FFMA.FTZ R62, R62, c[0x0][0x23c], -R190 ;  /* 0x00008f003e3e7a23 */ /* 0x000fe200000108be */
[----:B------:R-:W-:Y:S01]  /*ae70*/  LOP3.LUT R191, R17, UR11, R178, 0x96, !PT ;  /* 0x0000000b11bf7c12 */ /* 0x000fe2000f8e96b2 */
[----:B------:R-:W-:Y:S01]  /*ae80*/  FFMA.FTZ R63, R63, c[0x0][0x23c], -R190 ;  /* 0x00008f003f3f7a23 */ /* 0x000fe200000108be */
[----:B------:R-:W-:Y:S01]  /*ae90*/  LOP3.LUT R180, R179, UR13, R230, 0x96, !PT ;  /* 0x0000000db3b47c12 */ /* 0x000fe2000f8e96e6 */
[----:B------:R-:W-:Y:S01]  /*aea0*/  FFMA.FTZ R73, R73, c[0x0][0x23c], -R188 ;  /* 0x00008f0049497a23 */ /* 0x000fe200000108bc */
[----:B------:R-:W-:Y:S01]  /*aeb0*/  LOP3.LUT R194, R179, UR13, R232, 0x96, !PT ;  /* 0x0000000db3c27c12 */ /* 0x000fe2000f8e96e8 */
[--C-:B------:R-:W-:Y:S02]  /*aec0*/  FFMA.FTZ R24, R24, c[0x0][0x23c], -R188.reuse ;  /* 0x00008f0018187a23 */ /* 0x100fe400000108bc */
[----:B------:R-:W-:Y:S01]  /*aed0*/  FFMA.FTZ R28, R28, c[0x0][0x23c], -R188 ;  /* 0x00008f001c1c7a23 */ /* 0x000fe200000108bc */
[----:B------:R-:W1:Y:S01]  /*aee0*/  MUFU.EX2 R229, R0 ;  /* 0x0000000000e57308 */ /* 0x000e620000000800 */
[----:B------:R-:W-:Y:S04]  /*aef0*/  IMAD.WIDE.U32 R12, R12, -0x2daee0ad, RZ ;  /* 0xd2511f530c0c7825 */ /* 0x000fe800078e00ff */
[----:B------:R-:W-:Y:S01]  /*af00*/  IMAD.WIDE.U32 R4, R5, -0x326172a9, RZ ;  /* 0xcd9e8d5705047825 */ /* 0x000fe200078e00ff */
[----:B------:R-:W-:Y:S03]  /*af10*/  LOP3.LUT R10, R13, UR4, R10, 0x96, !PT ;  /* 0x000000040d0a7c12 */ /* 0x000fe6000f8e960a */
[----:B------:R-:W-:Y:S01]  /*af20*/  IMAD.WIDE.U32 R6, R6, -0x326172a9, RZ ;  /* 0xcd9e8d5706067825 */ /* 0x000fe200078e00ff */
[----:B------:R-:W-:Y:S01]  /*af30*/  MUFU.EX2 R202, R24 ;  /* 0x0000001800ca7308 */ /* 0x000fe20000000800 */
[----:B------:R-:W-:Y:S02]  /*af40*/  LOP3.LUT R172, R5, UR5, R172, 0x96, !PT ;  /* 0x0000000505ac7c12 */ /* 0x000fe4000f8e96ac */
[----:B------:R-:W-:Y:S01]  /*af50*/  IMAD.WIDE.U32 R8, R8, -0x326172a9, RZ ;  /* 0xcd9e8d5708087825 */ /* 0x000fe200078e00ff */
[----:B------:R-:W-:Y:S02]  /*af60*/  LOP3.LUT R13, R6, 0xffff, RZ, 0xc0, !PT ;  /* 0x0000ffff060d7812 */ /* 0x000fe400078ec0ff */
[----:B------:R-:W-:Y:S01]  /*af70*/  SHF.R.U32.HI R19, RZ, 0x10, R6 ;  /* 0x00000010ff137819 */ /* 0x000fe20000011606 */
[----:B------:R-:W-:Y:S01]  /*af80*/  IMAD.WIDE.U32 R180, R180, -0x2daee0ad, RZ ;  /* 0xd2511f53b4b47825 */ /* 0x000fe200078e00ff */
[----:B------:R-:W-:Y:S02]  /*af90*/  LOP3.LUT R18, R9, UR5, R18, 0x96, !PT ;  /* 0x0000000509127c12 */ /* 0x000fe4000f8e9612 */
[----:B------:R4:W-:Y:S01]  /*afa0*/  MUFU.EX2 R24, R28 ;  /* 0x0000001c00187308 */ /* 0x0009e20000000800 */
[----:B------:R-:W-:Y:S01]  /*afb0*/  LOP3.LUT R9, R7, UR15, R4, 0x96, !PT ;  /* 0x0000000f07097c12 */ /* 0x000fe2000f8e9604 */
[----:B------:R-:W-:Y:S01]  /*afc0*/  IMAD.WIDE.U32 R4, R10, -0x326172a9, RZ ;  /* 0xcd9e8d570a047825 */ /* 0x000fe200078e00ff */
[----:B------:R-:W-:Y:S02]  /*afd0*/  LOP3.LUT R173, R6, 0xff, RZ, 0xc0, !PT ;  /* 0x000000ff06ad7812 */ /* 0x000fe400078ec0ff */
[----:B---3--:R-:W-:Y:S01]  /*afe0*/  SHF.R.U32.HI R14, RZ, 0x18, R6 ;  /* 0x00000018ff0e7819 */ /* 0x008fe20000011606 */
[----:B------:R-:W-:Y:S01]  /*aff0*/  IMAD.WIDE.U32 R6, R172, -0x2daee0ad, RZ ;  /* 0xd2511f53ac067825 */ /* 0x000fe200078e00ff */
[----:B-1----:R-:W-:Y:S02]  /*b000*/  SHF.R.U32.HI R15, RZ, 0x18, R4 ;  /* 0x00000018ff0f7819 */ /* 0x002fe40000011604 */
[----:B------:R-:W-:Y:S01]  /*b010*/  LOP3.LUT R8, R5, UR15, R8, 0x96, !PT ;  /* 0x0000000f05087c12 */ /* 0x000fe2000f8e9608 */
[----:B------:R-:W-:Y:S01]  /*b020*/  MUFU.EX2 R209, R23 ;  /* 0x0000001700d17308 */ /* 0x000fe20000000800 */
[----:B------:R-:W-:Y:S01]  /*b030*/  LOP3.LUT R10, R4, 0xffff, RZ, 0xc0, !PT ;  /* 0x0000ffff040a7812 */ /* 0x000fe200078ec0ff */
[----:B------:R-:W-:Y:S01]  /*b040*/  FFMA.FTZ R30, R30, c[0x0][0x23c], -R190 ;  /* 0x00008f001e1e7a23 */ /* 0x000fe200000108be */
[----:B------:R-:W-:Y:S01]  /*b050*/  SHF.R.U32.HI R11, RZ, 0x10, R4 ;  /* 0x00000010ff0b7819 */ /* 0x000fe20000011604 */
[----:B----4-:R-:W-:Y:S01]  /*b060*/  IMAD.MOV.U32 R22, RZ, RZ, R196 ;  /* 0x000000ffff167224 */ /* 0x010fe200078e00c4 */
[----:B------:R-:W-:Y:S01]  /*b070*/  LOP3.LUT R172, R4, 0xff, RZ, 0xc0, !PT ;  /* 0x000000ff04ac7812 */ /* 0x000fe200078ec0ff */
[----:B------:R-:W-:Y:S01]  /*b080*/  IMAD.WIDE.U32 R4, R18, -0x2daee0ad, RZ ;  /* 0xd2511f5312047825 */ /* 0x000fe200078e00ff */
[----:B------:R-:W-:Y:S02]  /*b090*/  SHF.R.U32.HI R175, RZ, 0x10, R6 ;  /* 0x00000010ffaf7819 */ /* 0x000fe40000011606 */
[C---:B------:R-:W-:Y:S01]  /*b0a0*/  LOP3.LUT R174, R6.reuse, 0xffff, RZ, 0xc0, !PT ;  /* 0x0000ffff06ae7812 */ /* 0x040fe200078ec0ff */
[----:B------:R1:W-:Y:S01]  /*b0b0*/  MUFU.EX2 R211, R29 ;  /* 0x0000001d00d37308 */ /* 0x0003e20000000800 */
[----:B------:R-:W-:Y:S01]  /*b0c0*/  LOP3.LUT R178, R6, 0xff, RZ, 0xc0, !PT ;  /* 0x000000ff06b27812 */ /* 0x000fe200078ec0ff */
[----:B------:R-:W-:Y:S01]  /*b0d0*/  FFMA.FTZ R31, R31, c[0x0][0x23c], -R190 ;  /* 0x00008f001f1f7a23 */ /* 0x000fe200000108be */
[----:B------:R-:W-:Y:S01]  /*b0e0*/  SHF.R.U32.HI R179, RZ, 0x18, R6 ;  /* 0x00000018ffb37819 */ /* 0x000fe20000011606 */
[----:B------:R-:W-:Y:S01]  /*b0f0*/  IMAD.MOV.U32 R28, RZ, RZ, R197 ;  /* 0x000000ffff1c7224 */ /* 0x000fe200078e00c5 */
[----:B------:R-:W-:Y:S01]  /*b100*/  LOP3.LUT R6, R19, 0xff, RZ, 0xc0, !PT ;  /* 0x000000ff13067812 */ /* 0x000fe200078ec0ff */
[----:B------:R-:W-:Y:S01]  /*b110*/  FFMA.FTZ R197, R69, c[0x0][0x23c], -R139 ;  /* 0x00008f0045c57a23 */ /* 0x000fe2000001088b */
[----:B------:R-:W-:Y:S01]  /*b120*/  LOP3.LUT R18, R4, 0xffff, RZ, 0xc0, !PT ;  /* 0x0000ffff04127812 */ /* 0x000fe200078ec0ff */
[----:B------:R-:W-:Y:S01]  /*b130*/  IMAD.MOV.U32 R69, RZ, RZ, R203 ;  /* 0x000000ffff457224 */ /* 0x000fe200078e00cb */
[----:B------:R-:W-:Y:S01]  /*b140*/  SHF.R.U32.HI R32, RZ, 0x10, R4 ;  /* 0x00000010ff207819 */ /* 0x000fe20000011604 */
[----:B------:R-:W3:Y:S01]  /*b150*/  MUFU.EX2 R201, R21 ;  /* 0x0000001500c97308 */ /* 0x000ee20000000800 */
[----:B------:R-:W-:Y:S01]  /*b160*/  PRMT R182, R6, 0x5410, R14 ;  /* 0x0000541006b67816 */ /* 0x000fe2000000000e */
[----:B------:R-:W-:Y:S01]  /*b170*/  FFMA.FTZ R203, R96, c[0x0][0x23c], -R139 ;  /* 0x00008f0060cb7a23 */ /* 0x000fe2000001088b */
[----:B------:R-:W-:Y:S01]  /*b180*/  SHF.R.U32.HI R6, RZ, 0x10, R9 ;  /* 0x00000010ff067819 */ /* 0x000fe20000011609 */
[----:B------:R-:W-:Y:S01]  /*b190*/  IMAD.MOV.U32 R96, RZ, RZ, R208 ;  /* 0x000000ffff607224 */ /* 0x000fe200078e00d0 */
[----:B------:R-:W-:Y:S01]  /*b1a0*/  LOP3.LUT R2, R7, UR14, R176, 0x96, !PT ;  /* 0x0000000e07027c12 */ /* 0x000fe2000f8e96b0 */
[----:B------:R-:W-:Y:S01]  /*b1b0*/  FFMA.FTZ R44, R44, c[0x0][0x23c], -R188 ;  /* 0x00008f002c2c7a23 */ /* 0x000fe200000108bc */
[----:B------:R-:W-:Y:S01]  /*b1c0*/  SHF.R.U32.HI R7, RZ, 0x8, R13 ;  /* 0x00000008ff077819 */ /* 0x000fe2000001160d */
[----:B------:R-:W-:Y:S01]  /*b1d0*/  FFMA.FTZ R47, R47, c[0x0][0x23c], -R190 ;  /* 0x00008f002f2f7a23 */ /* 0x000fe200000108be */
[----:B------:R-:W-:Y:S01]  /*b1e0*/  SHF.R.U32.HI R176, RZ, 0x18, R4 ;  /* 0x00000018ffb07819 */ /* 0x000fe20000011604 */
[----:B------:R3:W-:Y:S01]  /*b1f0*/  MUFU.EX2 R215, R26 ;  /* 0x0000001a00d77308 */ /* 0x0007e20000000800 */
[----:B------:R-:W-:Y:S01]  /*b200*/  LOP3.LUT R19, R4, 0xff, RZ, 0xc0, !PT ;  /* 0x000000ff04137812 */ /* 0x000fe200078ec0ff */
[----:B------:R-:W-:Y:S01]  /*b210*/  FFMA.FTZ R196, R81, c[0x0][0x23c], -R139 ;  /* 0x00008f0051c47a23 */ /* 0x000fe2000001088b */
[----:B------:R-:W-:Y:S01]  /*b220*/  LOP3.LUT R4, R9, 0xffff, RZ, 0xc0, !PT ;  /* 0x0000ffff09047812 */ /* 0x000fe200078ec0ff */
[----:B-1----:R-:W-:Y:S01]  /*b230*/  IMAD.MOV.U32 R29, RZ, RZ, R226 ;  /* 0x000000ffff1d7224 */ /* 0x002fe200078e00e2 */
[----:B------:R-:W-:Y:S01]  /*b240*/  LOP3.LUT R0, R5, UR14, R12, 0x96, !PT ;  /* 0x0000000e05007c12 */ /* 0x000fe2000f8e960c */
[--C-:B------:R-:W-:Y:S01]  /*b250*/  FFMA.FTZ R59, R59, c[0x0][0x23c], -R190.reuse ;  /* 0x00008f003b3b7a23 */ /* 0x100fe200000108be */
[----:B------:R-:W-:Y:S01]  /*b260*/  PRMT R184, R173, 0x5410, R7 ;  /* 0x00005410adb87816 */ /* 0x000fe20000000007 */
[----:B------:R-:W-:Y:S01]  /*b270*/  FFMA.FTZ R75, R75, c[0x0][0x23c], -R190 ;  /* 0x00008f004b4b7a23 */ /* 0x000fe200000108be */
[----:B------:R-:W-:Y:S01]  /*b280*/  SHF.R.U32.HI R7, RZ, 0x8, R4 ;  /* 0x00000008ff077819 */ /* 0x000fe20000011604 */
[----:B------:R1:W-:Y:S01]  /*b290*/  MUFU.EX2 R187, R35 ;  /* 0x0000002300bb7308 */ /* 0x0003e20000000800 */
[----:B------:R-:W-:Y:S01]  /*b2a0*/  LOP3.LUT R4, R6, 0xff, RZ, 0xc0, !PT ;  /* 0x000000ff06047812 */ /* 0x000fe200078ec0ff */
[----:B------:R-:W-:Y:S01]  /*b2b0*/  FFMA.FTZ R78, R78, c[0x0][0x23c], -R190 ;  /* 0x00008f004e4e7a23 */ /* 0x000fe200000108be */
[----:B------:R-:W-:Y:S01]  /*b2c0*/  SHF.R.U32.HI R5, RZ, 0x8, R10 ;  /* 0x00000008ff057819 */ /* 0x000fe2000001160a */
[----:B------:R-:W-:Y:S01]  /*b2d0*/  FFMA.FTZ R74, R74, c[0x0][0x23c], -R190 ;  /* 0x00008f004a4a7a23 */ /* 0x000fe200000108be */
[----:B------:R-:W-:Y:S01]  /*b2e0*/  LOP3.LUT R10, R9, 0xff, RZ, 0xc0, !PT ;  /* 0x000000ff090a7812 */ /* 0x000fe200078ec0ff */
[----:B------:R-:W-:Y:S01]  /*b2f0*/  IMAD.MOV.U32 R113, RZ, RZ, R228 ;  /* 0x000000ffff717224 */ /* 0x000fe200078e00e4 */
[----:B------:R-:W-:Y:S01]  /*b300*/  SHF.R.U32.HI R9, RZ, 0x18, R9 ;  /* 0x00000018ff097819 */ /* 0x000fe20000011609 */
[----:B------:R-:W-:Y:S01]  /*b310*/  FFMA.FTZ R228, R100, c[0x0][0x23c], -R139 ;  /* 0x00008f0064e47a23 */ /* 0x000fe2000001088b */
[----:B------:R-:W-:Y:S01]  /*b320*/  LOP3.LUT R11, R11, 0xff, RZ, 0xc0, !PT ;  /* 0x000000ff0b0b7812 */ /* 0x000fe200078ec0ff */
[----:B------:R-:W4:Y:S01]  /*b330*/  MUFU.EX2 R20, R31 ;  /* 0x0000001f00147308 */ /* 0x000f220000000800 */
[----:B------:R-:W-:Y:S01]  /*b340*/  PRMT R173, R4, 0x5410, R9 ;  /* 0x0000541004ad7816 */ /* 0x000fe20000000009 */
[----:B------:R-:W-:Y:S01]  /*b350*/  IMAD.MOV.U32 R100, RZ, RZ, R229 ;  /* 0x000000ffff647224 */ /* 0x000fe200078e00e5 */
[----:B------:R-:W-:Y:S01]  /*b360*/  LOP3.LUT R4, R8, 0xffff, RZ, 0xc0, !PT ;  /* 0x0000ffff08047812 */ /* 0x000fe200078ec0ff */
[----:B---3--:R-:W-:Y:S01]  /*b370*/  IMAD.MOV.U32 R26, RZ, RZ, R201 ;  /* 0x000000ffff1a7224 */ /* 0x008fe200078e00c9 */
[----:B------:R-:W-:Y:S01]  /*b380*/  PRMT R15, R11, 0x5410, R15 ;  /* 0x000054100b0f7816 */ /* 0x000fe2000000000f */
[----:B------:R-:W-:Y:S01]  /*b390*/  FFMA.FTZ R201, R85, c[0x0][0x23c], -R139 ;  /* 0x00008f0055c97a23 */ /* 0x000fe2000001088b */
[----:B------:R-:W-:Y:S01]  /*b3a0*/  LOP3.LUT R11, R181, UR10, R222, 0x96, !PT ;  /* 0x0000000ab50b7c12 */ /* 0x000fe2000f8e96de */
[--C-:B------:R-:W-:Y:S01]  /*b3b0*/  HSET2.LE.AND R173, R173, R219.reuse, PT ;  /* 0x000000dbadad7233 */ /* 0x100fe20003803000 */
[----:B------:R-:W-:Y:S01]  /*b3c0*/  PRMT R34, R172, 0x5410, R5 ;  /* 0x00005410ac227816 */ /* 0x000fe20000000005 */
[----:B------:R-:W-:Y:S01]  /*b3d0*/  MUFU.EX2 R31, R40 ;  /* 0x00000028001f7308 */ /* 0x000fe20000000800 */
[----:B------:R-:W-:Y:S01]  /*b3e0*/  PRMT R172, R10, 0x5410, R7 ;  /* 0x000054100aac7816 */ /* 0x000fe20000000007 */
[----:B------:R-:W-:Y:S01]  /*b3f0*/  IMAD.WIDE.U32 R6, R177, -0x2daee0ad, RZ ;  /* 0xd2511f53b1067825 */ /* 0x000fe200078e00ff */
[----:B------:R-:W-:Y:S01]  /*b400*/  LOP3.LUT R12, R8, 0xff, RZ, 0xc0, !PT ;  /* 0x000000ff080c7812 */ /* 0x000fe200078ec0ff */
[--C-:B-1----:R-:W-:Y:S01]  /*b410*/  HSET2.LE.AND R35, R15, R219.reuse, PT ;  /* 0x000000db0f237233 */ /* 0x102fe20003803000 */
[----:B------:R-:W-:Y:S01]  /*b420*/  SHF.R.U32.HI R10, RZ, 0x8, R4 ;  /* 0x00000008ff0a7819 */ /* 0x000fe20000011604 */
[--C-:B------:R-:W-:Y:S01]  /*b430*/  HSET2.LE.AND R172, R172, R219.reuse, PT ;  /* 0x000000dbacac7233 */ /* 0x100fe20003803000 */
[----:B------:R-:W-:Y:S01]  /*b440*/  SHF.R.U32.HI R9, RZ, 0x10, R8 ;  /* 0x00000010ff097819 */ /* 0x000fe20000011608 */
[--C-:B------:R-:W-:Y:S01]  /*b450*/  HSET2.LE.AND R34, R34, R219.reuse, PT ;  /* 0x000000db22227233 */ /* 0x100fe20003803000 */
[----:B------:R-:W-:Y:S01]  /*b460*/  PRMT R14, R12, 0x5410, R10 ;  /* 0x000054100c0e7816 */ /* 0x000fe2000000000a */
[----:B------:R-:W-:Y:S01]  /*b470*/  MUFU.EX2 R85, R41 ;  /* 0x0000002900557308 */ /* 0x000fe20000000800 */
[----:B------:R-:W-:Y:S01]  /*b480*/  IMAD.WIDE.U32 R10, R11, -0x326172a9, RZ ;  /* 0xcd9e8d570b0a7825 */ /* 0x000fe200078e00ff */
[----:B------:R-:W-:Y:S02]  /*b490*/  LOP3.LUT R5, R7, UR8, R180, 0x96, !PT ;  /* 0x0000000807057c12 */ /* 0x000fe4000f8e96b4 */
[----:B------:R-:W-:Y:S01]  /*b4a0*/  SHF.R.U32.HI R8, RZ, 0x18, R8 ;  /* 0x00000018ff087819 */ /* 0x000fe20000011608 */
[----:B----4-:R-:W-:Y:S01]  /*b4b0*/  IMAD.MOV.U32 R15, RZ, RZ, R20 ;  /* 0x000000ffff0f7224 */ /* 0x010fe200078e0014 */
[----:B------:R-:W-:Y:S01]  /*b4c0*/  LOP3.LUT R7, R11, UR9, R192, 0x96, !PT ;  /* 0x000000090b077c12 */ /* 0x000fe2000f8e96c0 */
[--C-:B------:R-:W-:Y:S01]  /*b4d0*/  FFMA.FTZ R51, R51, c[0x0][0x23c], -R189.reuse ;  /* 0x00008f0033337a23 */ /* 0x100fe200000108bd */
[----:B------:R-:W-:Y:S01]  /*b4e0*/  LOP3.LUT R4, R9, 0xff, RZ, 0xc0, !PT ;  /* 0x000000ff09047812 */ /* 0x000fe200078ec0ff */
[--C-:B------:R-:W-:Y:S01]  /*b4f0*/  FFMA.FTZ R66, R66, c[0x0][0x23c], -R189.reuse ;  /* 0x00008f0042427a23 */ /* 0x100fe200000108bd */
[----:B------:R1:W-:Y:S01]  /*b500*/  MUFU.EX2 R40, R42 ;  /* 0x0000002a00287308 */ /* 0x0003e20000000800 */
[----:B------:R-:W-:Y:S01]  /*b510*/  IMAD.WIDE.U32 R12, R7, -0x2daee0ad, RZ ;  /* 0xd2511f53070c7825 */ /* 0x000fe200078e00ff */
[----:B------:R-:W-:Y:S02]  /*b520*/  PRMT R33, R4, 0x5410, R8 ;  /* 0x0000541004217816 */ /* 0x000fe40000000008 */
[----:B------:R-:W-:Y:S01]  /*b530*/  SHF.R.U32.HI R7, RZ, 0x8, R174 ;  /* 0x00000008ff077819 */ /* 0x000fe200000116ae */
[----:B------:R-:W-:Y:S01]  /*b540*/  IMAD.WIDE.U32 R4, R5, -0x326172a9, RZ ;  /* 0xcd9e8d5705047825 */ /* 0x000fe200078e00ff */
[----:B------:R-:W-:Y:S01]  /*b550*/  LOP3.LUT R8, R13, UR6, R6, 0x96, !PT ;  /* 0x000000060d087c12 */ /* 0x000fe2000f8e9606 */
[--C-:B------:R-:W-:Y:S01]  /*b560*/  HSET2.LE.AND R33, R33, R219.reuse, PT ;  /* 0x000000db21217233 */ /* 0x100fe20003803000 */
[----:B------:R-:W-:Y:S01]  /*b570*/  LOP3.LUT R6, R175, 0xff, RZ, 0xc0, !PT ;  /* 0x000000ffaf067812 */ /* 0x000fe200078ec0ff */
[----:B------:R-:W-:Y:S01]  /*b580*/  FFMA.FTZ R54, R54, c[0x0][0x23c], -R189 ;  /* 0x00008f0036367a23 */ /* 0x000fe200000108bd */
[----:B------:R3:W-:Y:S01]  /*b590*/  MUFU.EX2 R218, R27 ;  /* 0x0000001b00da7308 */ /* 0x0007e20000000800 */
[----:B------:R-:W-:Y:S01]  /*b5a0*/  LOP3.LUT R10, R5, UR7, R10, 0x96, !PT ;  /* 0x00000007050a7c12 */ /* 0x000fe2000f8e960a */
[----:B------:R-:W-:Y:S01]  /*b5b0*/  IMAD.WIDE.U32 R8, R8, -0x326172a9, RZ ;  /* 0xcd9e8d5708087825 */ /* 0x000fe200078e00ff */
[----:B------:R-:W-:Y:S02]  /*b5c0*/  SHF.R.U32.HI R5, RZ, 0x8, R18 ;  /* 0x00000008ff057819 */ /* 0x000fe40000011612 */
[----:B------:R-:W-:Y:S01]  /*b5d0*/  PRMT R179, R6, 0x5410, R179 ;  /* 0x0000541006b37816 */ /* 0x000fe200000000b3 */
[----:B------:R-:W-:Y:S01]  /*b5e0*/  IMAD.WIDE.U32 R10, R10, -0x2daee0ad, RZ ;  /* 0xd2511f530a0a7825 */ /* 0x000fe200078e00ff */
[----:B------:R-:W-:Y:S02]  /*b5f0*/  SHF.R.U32.HI R6, RZ, 0x10, R2 ;  /* 0x00000010ff067819 */ /* 0x000fe40000011602 */
[----:B------:R-:W-:Y:S01]  /*b600*/  LOP3.LUT R13, R9, UR5, R4, 0x96, !PT ;  /* 0x00000005090d7c12 */ /* 0x000fe2000f8e9604 */
[----:B------:R4:W-:Y:S01]  /*b610*/  MUFU.EX2 R23, R43 ;  /* 0x0000002b00177308 */ /* 0x0009e20000000800 */
[C---:B------:R-:W-:Y:S01]  /*b620*/  LOP3.LUT R4, R2.reuse, 0xffff, RZ, 0xc0, !PT ;  /* 0x0000ffff02047812 */ /* 0x040fe200078ec0ff */
[----:B------:R-:W-:Y:S01]  /*b630*/  IMAD.MOV.U32 R18, RZ, RZ, R200 ;  /* 0x000000ffff127224 */ /* 0x000fe200078e00c8 */
[----:B------:R-:W-:Y:S01]  /*b640*/  PRMT R19, R19, 0x5410, R5 ;  /* 0x0000541013137816 */ /* 0x000fe20000000005 */
[----:B------:R-:W-:Y:S01]  /*b650*/  FFMA.FTZ R200, R97, c[0x0][0x23c], -R139 ;  /* 0x00008f0061c87a23 */ /* 0x000fe2000001088b */
[----:B------:R-:W-:Y:S01]  /*b660*/  LOP3.LUT R9, R2, 0xff, RZ, 0xc0, !PT ;  /* 0x000000ff02097812 */ /* 0x000fe200078ec0ff */
[----:B------:R-:W-:Y:S01]  /*b670*/  IMAD.MOV.U32 R97, RZ, RZ, R207 ;  /* 0x000000ffff617224 */ /* 0x000fe200078e00cf */
[----:B------:R-:W-:Y:S01]  /*b680*/  SHF.R.U32.HI R5, RZ, 0x18, R2 ;  /* 0x00000018ff057819 */ /* 0x000fe20000011602 */
[----:B-1----:R-:W-:Y:S01]  /*b690*/  IMAD.MOV.U32 R42, RZ, RZ, R187 ;  /* 0x000000ffff2a7224 */ /* 0x002fe200078e00bb */
[----:B------:R-:W-:Y:S01]  /*b6a0*/  LOP3.LUT R2, R6, 0xff, RZ, 0xc0, !PT ;  /* 0x000000ff06027812 */ /* 0x000fe200078ec0ff */
[----:B------:R-:W-:Y:S01]  /*b6b0*/  MUFU.EX2 R216, R25 ;  /* 0x0000001900d87308 */ /* 0x000fe20000000800 */
[----:B------:R-:W-:Y:S01]  /*b6c0*/  LOP3.LUT R6, R11, UR4, R12, 0x96, !PT ;  /* 0x000000040b067c12 */ /* 0x000fe2000f8e960c */
[--C-:B------:R-:W-:Y:S01]  /*b6d0*/  HSET2.LE.AND R179, R179, R219.reuse, PT ;  /* 0x000000dbb3b37233 */ /* 0x100fe20003803000 */
[----:B------:R-:W-:Y:S01]  /*b6e0*/  F2FP.PACK_AB R175, R210, R214 ;  /* 0x000000d6d2af723e */ /* 0x000fe200000000ff */
[----:B---3--:R-:W-:Y:S01]  /*b6f0*/  IMAD.MOV.U32 R27, RZ, RZ, R202 ;  /* 0x000000ffff1b7224 */ /* 0x008fe200078e00ca */
[----:B------:R-:W-:Y:S01]  /*b700*/  SHF.R.U32.HI R4, RZ, 0x8, R4 ;  /* 0x00000008ff047819 */ /* 0x000fe20000011604 */
[----:B------:R-:W-:Y:S01]  /*b710*/  FFMA.FTZ R202, R84, c[0x0][0x23c], -R139 ;  /* 0x00008f0054ca7a23 */ /* 0x000fe2000001088b */
[----:B------:R-:W-:Y:S01]  /*b720*/  F2FP.PACK_AB R174, R239, R113 ;  /* 0x00000071efae723e */ /* 0x000fe200000000ff */
[----:B------:R-:W-:Y:S01]  /*b730*/  FFMA.FTZ R55, R55, c[0x0][0x23c], -R189 ;  /* 0x00008f0037377a23 */ /* 0x000fe200000108bd */
[----:B------:R-:W-:Y:S01]  /*b740*/  PRMT R178, R178, 0x5410, R7 ;  /* 0x00005410b2b27816 */ /* 0x000fe20000000007 */
[----:B------:R1:W3:Y:S01]  /*b750*/  MUFU.EX2 R12, R30 ;  /* 0x0000001e000c7308 */ /* 0x0002e20000000800 */
[----:B------:R-:W-:Y:S01]  /*b760*/  LOP3.LUT R7, R32, 0xff, RZ, 0xc0, !PT ;  /* 0x000000ff20077812 */ /* 0x000fe200078ec0ff */
[--C-:B------:R-:W-:Y:S01]  /*b770*/  HSET2.LE.AND R32, R14, R219.reuse, PT ;  /* 0x000000db0e207233 */ /* 0x100fe20003803000 */
[----:B------:R-:W-:Y:S01]  /*b780*/  PRMT R177, R2, 0x5410, R5 ;  /* 0x0000541002b17816 */ /* 0x000fe20000000005 */
[--C-:B------:R-:W-:Y:S01]  /*b790*/  HSET2.LE.AND R178, R178, R219.reuse, PT ;  /* 0x000000dbb2b27233 */ /* 0x100fe20003803000 */
[----:B------:R-:W-:Y:S01]  /*b7a0*/  PRMT R183, R7, 0x5410, R176 ;  /* 0x0000541007b77816 */ /* 0x000fe200000000b0 */
[----:B------:R-:W-:Y:S01]  /*b7b0*/  IMAD.WIDE.U32 R6, R6, -0x326172a9, RZ ;  /* 0xcd9e8d5706067825 */ /* 0x000fe200078e00ff */
[----:B------:R-:W-:Y:S01]  /*b7c0*/  PRMT R176, R9, 0x5410, R4 ;  /* 0x0000541009b07816 */ /* 0x000fe20000000004 */
[--C-:B------:R-:W-:Y:S01]  /*b7d0*/  HSET2.LE.AND R177, R177, R219.reuse, PT ;  /* 0x000000dbb1b17233 */ /* 0x100fe20003803000 */
[----:B------:R-:W-:Y:S01]  /*b7e0*/  SHF.R.U32.HI R4, RZ, 0x10, R0 ;  /* 0x00000010ff047819 */ /* 0x000fe20000011600 */
[----:B------:R-:W-:Y:S01]  /*b7f0*/  MUFU.EX2 R25, R44 ;  /* 0x0000002c00197308 */ /* 0x000fe20000000800 */
[C---:B------:R-:W-:Y:S01]  /*b800*/  LOP3.LUT R2, R0.reuse, 0xffff, RZ, 0xc0, !PT ;  /* 0x0000ffff00027812 */ /* 0x040fe200078ec0ff */
[--C-:B------:R-:W-:Y:S01]  /*b810*/  HSET2.LE.AND R183, R183, R219.reuse, PT ;  /* 0x000000dbb7b77233 */ /* 0x100fe20003803000 */
[----:B------:R-:W-:Y:S01]  /*b820*/  LOP3.LUT R9, R0, 0xff, RZ, 0xc0, !PT ;  /* 0x000000ff00097812 */ /* 0x000fe200078ec0ff */
[----:B------:R-:W-:Y:S01]  /*b830*/  IMAD.MOV.U32 R14, RZ, RZ, R186 ;  /* 0x000000ffff0e7224 */ /* 0x000fe200078e00ba */
[----:B------:R-:W-:Y:S01]  /*b840*/  SHF.R.U32.HI R5, RZ, 0x18, R0 ;  /* 0x00000018ff057819 */ /* 0x000fe20000011600 */
[----:B----4-:R-:W-:Y:S01]  /*b850*/  IMAD.MOV.U32 R43, RZ, RZ, R185 ;  /* 0x000000ffff2b7224 */ /* 0x010fe200078e00b9 */
[----:B------:R-:W-:Y:S01]  /*b860*/  LOP3.LUT R0, R4, 0xff, RZ, 0xc0, !PT ;  /* 0x000000ff04007812 */ /* 0x000fe200078ec0ff */
[--C-:B------:R-:W-:Y:S01]  /*b870*/  HSET2.LE.AND R176, R176, R219.reuse, PT ;  /* 0x000000dbb0b07233 */ /* 0x100fe20003803000 */
[----:B------:R-:W-:Y:S01]  /*b880*/  SHF.R.U32.HI R2, RZ, 0x8, R2 ;  /* 0x00000008ff027819 */ /* 0x000fe20000011602 */
[----:B------:R-:W4:Y:S01]  /*b890*/  MUFU.EX2 R21, R45 ;  /* 0x0000002d00157308 */ /* 0x000f220000000800 */
[----:B------:R-:W-:Y:S01]  /*b8a0*/  PRMT R5, R0, 0x5410, R5 ;  /* 0x0000541000057816 */ /* 0x000fe20000000005 */
[--C-:B------:R-:W-:Y:S01]  /*b8b0*/  HSET2.LE.AND R0, R184, R219.reuse, PT ;  /* 0x000000dbb8007233 */ /* 0x100fe20003803000 */
[----:B------:R-:W-:Y:S01]  /*b8c0*/  PRMT R9, R9, 0x5410, R2 ;  /* 0x0000541009097816 */ /* 0x000fe20000000002 */
[----:B-1----:R-:W-:Y:S01]  /*b8d0*/  IMAD.MOV.U32 R30, RZ, RZ, R209 ;  /* 0x000000ffff1e7224 */ /* 0x002fe200078e00d1 */
[--C-:B------:R-:W-:Y:S01]  /*b8e0*/  HSET2.LE.AND R2, R182, R219.reuse, PT ;  /* 0x000000dbb6027233 */ /* 0x100fe20003803000 */
[----:B------:R-:W-:Y:S01]  /*b8f0*/  LOP3.LUT R8, R7, UR15, R8, 0x96, !PT ;  /* 0x0000000f07087c12 */ /* 0x000fe2000f8e9608 */
[--C-:B------:R-:W-:Y:S01]  /*b900*/  HSET2.LE.AND R182, R19, R219.reuse, PT ;  /* 0x000000db13b67233 */ /* 0x100fe20003803000 */
[----:B------:R-:W-:Y:S01]  /*b910*/  LOP3.LUT R174, R0, R174, RZ, 0xc0, !PT ;  /* 0x000000ae00ae7212 */ /* 0x000fe200078ec0ff */
[----:B---3--:R-:W-:Y:S01]  /*b920*/  IMAD.MOV.U32 R19, RZ, RZ, R12 ;  /* 0x000000ffff137224 */ /* 0x008fe200078e000c */
[----:B------:R-:W-:Y:S01]  /*b930*/  MUFU.EX2 R20, R46 ;  /* 0x0000002e00147308 */ /* 0x000fe20000000800 */
[----:B--2---:R-:W-:Y:S01]  /*b940*/  F2FP.PACK_AB R0, R234, R22 ;  /* 0x00000016ea00723e */ /* 0x004fe200000000ff */
[--C-:B------:R-:W-:Y:S01]  /*b950*/  HSET2.LE.AND R181, R5, R219.reuse, PT ;  /* 0x000000db05b57233 */ /* 0x100fe20003803000 */
[----:B------:R-:W-:Y:S01]  /*b960*/  LOP3.LUT R184, R8, 0xff, RZ, 0xc0, !PT ;  /* 0x000000ff08b87812 */ /* 0x000fe200078ec0ff */
[--C-:B------:R-:W-:Y:S01]  /*b970*/  HSET2.LE.AND R180, R9, R219.reuse, PT ;  /* 0x000000db09b47233 */ /* 0x100fe20003803000 */
[----:B------:R-:W-:Y:S01]  /*b980*/  LOP3.LUT R172, R172, R0, RZ, 0xc0, !PT ;  /* 0x00000000acac7212 */ /* 0x000fe200078ec0ff */
[----:B------:R-:W-:Y:S01]  /*b990*/  FFMA.FTZ R229, R101, c[0x0][0x23c], -R139 ;  /* 0x00008f0065e57a23 */ /* 0x000fe2000001088b */
[----:B------:R-:W-:Y:S01]  /*b9a0*/  F2FP.PACK_AB R0, R18, R238 ;  /* 0x000000ee1200723e */ /* 0x000fe200000000ff */
[----:B------:R-:W-:Y:S01]  /*b9b0*/  FFMA.FTZ R76, R76, c[0x0][0x23c], -R188 ;  /* 0x00008f004c4c7a23 */ /* 0x000fe200000108bc */
[----:B------:R-:W-:Y:S01]  /*b9c0*/  F2FP.PACK_AB R4, R217, R122 ;  /* 0x0000007ad904723e */ /* 0x000fe200000000ff */
[----:B------:R-:W1:Y:S01]  /*b9d0*/  MUFU.EX2 R12, R47 ;  /* 0x0000002f000c7308 */ /* 0x000e620000000800 */
[----:B------:R-:W-:Y:S01]  /*b9e0*/  LOP3.LUT R33, R33, R0, RZ, 0xc0, !PT ;  /* 0x0000000021217212 */ /* 0x000fe200078ec0ff */
[----:B------:R-:W-:Y:S01]  /*b9f0*/  FFMA.FTZ R79, R79, c[0x0][0x23c], -R190 ;  /* 0x00008f004f4f7a23 */ /* 0x000fe200000108be */
[----:B------:R-:W-:Y:S01]  /*ba00*/  F2FP.PACK_AB R0, R97, R96 ;  /* 0x000000606100723e */ /* 0x000fe200000000ff */
[--C-:B------:R-:W-:Y:S01]  /*ba10*/  FFMA.FTZ R72, R72, c[0x0][0x23c], -R188.reuse ;  /* 0x00008f0048487a23 */ /* 0x100fe200000108bc */
[----:B------:R-:W-:Y:S01]  /*ba20*/  LOP3.LUT R175, R2, R175, RZ, 0xc0, !PT ;  /* 0x000000af02af7212 */ /* 0x000fe200078ec0ff */
[----:B------:R-:W-:Y:S01]  /*ba30*/  FFMA.FTZ R77, R77, c[0x0][0x23c], -R188 ;  /* 0x00008f004d4d7a23 */ /* 0x000fe200000108bc */
[----:B------:R-:W-:Y:S01]  /*ba40*/  LOP3.LUT R178, R178, R0, RZ, 0xc0, !PT ;  /* 0x00000000b2b27212 */ /* 0x000fe200078ec0ff */
[--C-:B------:R-:W-:Y:S01]  /*ba50*/  FFMA.FTZ R90, R90, c[0x0][0x23c], -R190.reuse ;  /* 0x00008f005a5a7a23 */ /* 0x100fe200000108be */
[----:B------:R-:W-:Y:S01]  /*ba60*/  F2FP.PACK_AB R0, R30, R29 ;  /* 0x0000001d1e00723e */ /* 0x000fe200000000ff */
[----:B------:R2:W-:Y:S01]  /*ba70*/  MUFU.EX2 R209, R60 ;  /* 0x0000003c00d17308 */ /* 0x0005e20000000800 */
[----:B------:R-:W-:Y:S01]  /*ba80*/  F2FP.PACK_AB R2, R204, R69 ;  /* 0x00000045cc02723e */ /* 0x000fe200000000ff */
[----:B------:R-:W-:Y:S01]  /*ba90*/  FFMA.FTZ R91, R91, c[0x0][0x23c], -R190 ;  /* 0x00008f005b5b7a23 */ /* 0x000fe200000108be */
[----:B------:R-:W-:Y:S01]  /*baa0*/  LOP3.LUT R177, R177, R0, RZ, 0xc0, !PT ;  /* 0x00000000b1b17212 */ /* 0x000fe200078ec0ff */
[--C-:B------:R-:W-:Y:S01]  /*bab0*/  FFMA.FTZ R118, R118, c[0x0][0x23c], -R189.reuse ;  /* 0x00008f0076767a23 */ /* 0x100fe200000108bd */
[----:B------:R-:W-:Y:S01]  /*bac0*/  F2FP.PACK_AB R0, R211, R24 ;  /* 0x00000018d300723e */ /* 0x000fe200000000ff */
[----:B------:R-:W-:Y:S01]  /*bad0*/  FFMA.FTZ R50, R50, c[0x0][0x23c], -R189 ;  /* 0x00008f0032327a23 */ /* 0x000fe200000108bd */
[----:B------:R-:W-:Y:S01]  /*bae0*/  LOP3.LUT R173, R173, R2, RZ, 0xc0, !PT ;  /* 0x00000002adad7212 */ /* 0x000fe200078ec0ff */
[----:B------:R-:W-:Y:S01]  /*baf0*/  FFMA.FTZ R65, R65, c[0x0][0x23c], -R139 ;  /* 0x00008f0041417a23 */ /* 0x000fe2000001088b */
[----:B------:R-:W-:Y:S01]  /*bb00*/  LOP3.LUT R182, R182, R0, RZ, 0xc0, !PT ;  /* 0x00000000b6b67212 */ /* 0x000fe200078ec0ff */
[----:B------:R-:W-:Y:S01]  /*bb10*/  MUFU.EX2 R41, R57 ;  /* 0x0000003900297308 */ /* 0x000fe20000000800 */
[----:B------:R-:W-:Y:S01]  /*bb20*/  F2FP.PACK_AB R0, R15, R19 ;  /* 0x000000130f00723e */ /* 0x000fe200000000ff */
[----:B------:R-:W-:Y:S01]  /*bb30*/  FFMA.FTZ R39, R39, c[0x0][0x23c], -R189 ;  /* 0x00008f0027277a23 */ /* 0x000fe200000108bd */
[----:B------:R-:W-:Y:S01]  /*bb40*/  F2FP.PACK_AB R2, R100, R213 ;  /* 0x000000d56402723e */ /* 0x000fe200000000ff */
[--C-:B------:R-:W-:Y:S01]  /*bb50*/  FFMA.FTZ R226, R112, c[0x0][0x23c], -R139.reuse ;  /* 0x00008f0070e27a23 */ /* 0x100fe2000001088b */
[----:B------:R-:W-:Y:S01]  /*bb60*/  LOP3.LUT R183, R183, R0, RZ, 0xc0, !PT ;  /* 0x00000000b7b77212 */ /* 0x000fe200078ec0ff */
[--C-:B------:R-:W-:Y:S01]  /*bb70*/  FFMA.FTZ R198, R80, c[0x0][0x23c], -R139.reuse ;  /* 0x00008f0050c67a23 */ /* 0x100fe2000001088b */
[----:B------:R-:W-:Y:S01]  /*bb80*/  LOP3.LUT R0, R8, 0xffff, RZ, 0xc0, !PT ;  /* 0x0000ffff08007812 */ /* 0x000fe200078ec0ff */
[--C-:B------:R-:W-:Y:S01]  /*bb90*/  FFMA.FTZ R199, R68, c[0x0][0x23c], -R139.reuse ;  /* 0x00008f0044c77a23 */ /* 0x100fe2000001088b */
[----:B------:R-:W-:Y:S01]  /*bba0*/  LOP3.LUT R186, R6, 0xffff, RZ, 0xc0, !PT ;  /* 0x0000ffff06ba7812 */ /* 0x000fe200078ec0ff */
[----:B------:R-:W-:Y:S01]  /*bbb0*/  MUFU.EX2 R236, R58 ;  /* 0x0000003a00ec7308 */ /* 0x000fe20000000800 */
[----:B------:R-:W-:Y:S01]  /*bbc0*/  SHF.R.U32.HI R0, RZ, 0x8, R0 ;  /* 0x00000008ff007819 */ /* 0x000fe20000011600 */
[--C-:B------:R-:W-:Y:S01]  /*bbd0*/  FFMA.FTZ R128, R128, c[0x0][0x23c], -R139.reuse ;  /* 0x00008f0080807a23 */ /* 0x100fe2000001088b */
[----:B------:R-:W-:Y:S01]  /*bbe0*/  LOP3.LUT R32, R32, R4, RZ, 0xc0, !PT ;  /* 0x0000000420207212 */ /* 0x000fe200078ec0ff */
[----:B--2---:R-:W-:Y:S01]  /*bbf0*/  IMAD.MOV.U32 R60, RZ, RZ, R204 ;  /* 0x000000ffff3c7224 */ /* 0x004fe200078e00cc */
[----:B------:R-:W-:Y:S01]  /*bc00*/  PRMT R184, R184, 0x5410, R0 ;  /* 0x00005410b8b87816 */ /* 0x000fe20000000000 */
[--C-:B------:R-:W-:Y:S01]  /*bc10*/  FFMA.FTZ R129, R129, c[0x0][0x23c], -R139.reuse ;  /* 0x00008f0081817a23 */ /* 0x100fe2000001088b */
[----:B------:R-:W-:Y:S01]  /*bc20*/  F2FP.PACK_AB R0, R85, R31 ;  /* 0x0000001f5500723e */ /* 0x000fe200000000ff */
[----:B------:R-:W-:Y:S01]  /*bc30*/  FFMA.FTZ R139, R117, c[0x0][0x23c], -R139 ;  /* 0x00008f00758b7a23 */ /* 0x000fe2000001088b */
[----:B------:R-:W-:Y:S01]  /*bc40*/  F2FP.PACK_AB R4, R14, R212 ;  /* 0x000000d40e04723e */ /* 0x000fe200000000ff */
[----:B------:R-:W2:Y:S01]  /*bc50*/  MUFU.EX2 R81, R56 ;  /* 0x0000003800517308 */ /* 0x000ea20000000800 */
[--C-:B------:R-:W-:Y:S01]  /*bc60*/  HSET2.LE.AND R184, R184, R219.reuse, PT ;  /* 0x000000dbb8b87233 */ /* 0x100fe20003803000 */
[----:B------:R-:W-:Y:S01]  /*bc70*/  LOP3.LUT R34, R34, R2, RZ, 0xc0, !PT ;  /* 0x0000000222227212 */ /* 0x000fe200078ec0ff */
[--C-:B------:R-:W-:Y:S01]  /*bc80*/  FFMA.FTZ R98, R98, c[0x0][0x23c], -R189.reuse ;  /* 0x00008f0062627a23 */ /* 0x100fe200000108bd */
[----:B------:R-:W-:Y:S01]  /*bc90*/  F2FP.PACK_AB R2, R187, R185 ;  /* 0x000000b9bb02723e */ /* 0x000fe200000000ff */
[--C-:B------:R-:W-:Y:S01]  /*bca0*/  FFMA.FTZ R99, R99, c[0x0][0x23c], -R189.reuse ;  /* 0x00008f0063637a23 */ /* 0x100fe200000108bd */
[----:B------:R-:W-:Y:S01]  /*bcb0*/  LOP3.LUT R184, R184, R0, RZ, 0xc0, !PT ;  /* 0x00000000b8b87212 */ /* 0x000fe200078ec0ff */
[--C-:B------:R-:W-:Y:S01]  /*bcc0*/  FFMA.FTZ R86, R86, c[0x0][0x23c], -R189.reuse ;  /* 0x00008f0056567a23 */ /* 0x100fe200000108bd */
[--C-:B------:R-:W-:Y:S01]  /*bcd0*/  SHF.R.U32.HI R0, RZ, 0x10, R8.reuse ;  /* 0x00000010ff007819 */ /* 0x100fe20000011608 */
[--C-:B------:R-:W-:Y:S01]  /*bce0*/  FFMA.FTZ R87, R87, c[0x0][0x23c], -R189.reuse ;  /* 0x00008f0057577a23 */ /* 0x100fe200000108bd */
[----:B------:R-:W3:Y:S01]  /*bcf0*/  MUFU.EX2 R84, R59 ;  /* 0x0000003b00547308 */ /* 0x000ee20000000800 */
[----:B------:R-:W-:Y:S01]  /*bd00*/  SHF.R.U32.HI R8, RZ, 0x18, R8 ;  /* 0x00000018ff087819 */ /* 0x000fe20000011608 */
[--C-:B------:R-:W-:Y:S01]  /*bd10*/  FFMA.FTZ R88, R88, c[0x0][0x23c], -R188.reuse ;  /* 0x00008f0058587a23 */ /* 0x100fe200000108bc */
[----:B------:R-:W-:Y:S01]  /*bd20*/  LOP3.LUT R0, R0, 0xff, RZ, 0xc0, !PT ;  /* 0x000000ff00007812 */ /* 0x000fe200078ec0ff */
[--C-:B------:R-:W-:Y:S01]  /*bd30*/  FFMA.FTZ R89, R89, c[0x0][0x23c], -R188.reuse ;  /* 0x00008f0059597a23 */ /* 0x100fe200000108bc */
[----:B------:R-:W-:Y:S01]  /*bd40*/  LOP3.LUT R7, R6, 0xff, RZ, 0xc0, !PT ;  /* 0x000000ff06077812 */ /* 0x000fe200078ec0ff */
[----:B------:R-:W-:Y:S01]  /*bd50*/  FFMA.FTZ R92, R92, c[0x0][0x23c], -R188 ;  /* 0x00008f005c5c7a23 */ /* 0x000fe200000108bc */
[----:B------:R-:W-:Y:S01]  /*bd60*/  PRMT R0, R0, 0x5410, R8 ;  /* 0x0000541000007816 */ /* 0x000fe20000000008 */
[----:B------:R-:W-:Y:S01]  /*bd70*/  FFMA.FTZ R93, R93, c[0x0][0x23c], -R188 ;  /* 0x00008f005d5d7a23 */ /* 0x000fe200000108bc */
[----:B------:R-:W-:Y:S01]  /*bd80*/  SHF.R.U32.HI R186, RZ, 0x8, R186 ;  /* 0x00000008ffba7819 */ /* 0x000fe200000116ba */
[----:B------:R1:W1:Y:S01]  /*bd90*/  MUFU.EX2 R207, R61 ;  /* 0x0000003d00cf7308 */ /* 0x0002620000000800 */
[----:B------:R-:W-:Y:S01]  /*bda0*/  SHF.R.U32.HI R187, RZ, 0x10, R6 ;  /* 0x00000010ffbb7819 */ /* 0x000fe20000011606 */
[--C-:B------:R-:W-:Y:S01]  /*bdb0*/  HSET2.LE.AND R0, R0, R219.reuse, PT ;  /* 0x000000db00007233 */ /* 0x100fe20003803000 */
[----:B------:R-:W-:Y:S01]  /*bdc0*/  LOP3.LUT R35, R35, R4, RZ, 0xc0, !PT ;  /* 0x0000000423237212 */ /* 0x000fe200078ec0ff */
[--C-:B------:R-:W-:Y:S01]  /*bdd0*/  FFMA.FTZ R94, R94, c[0x0][0x23c], -R190.reuse ;  /* 0x00008f005e5e7a23 */ /* 0x100fe200000108be */
[----:B------:R-:W-:Y:S01]  /*bde0*/  F2FP.PACK_AB R4, R26, R28 ;  /* 0x0000001c1a04723e */ /* 0x000fe200000000ff */
[----:B------:R-:W-:Y:S01]  /*bdf0*/  FFMA.FTZ R95, R95, c[0x0][0x23c], -R190 ;  /* 0x00008f005f5f7a23 */ /* 0x000fe200000108be */
[----:B------:R-:W-:Y:S01]  /*be00*/  PRMT R186, R7, 0x5410, R186 ;  /* 0x0000541007ba7816 */ /* 0x000fe200000000ba */
[--C-:B------:R-:W-:Y:S01]  /*be10*/  FFMA.FTZ R114, R114, c[0x0][0x23c], -R189.reuse ;  /* 0x00008f0072727a23 */ /* 0x100fe200000108bd */
[----:B------:R-:W-:Y:S01]  /*be20*/  SHF.R.U32.HI R6, RZ, 0x18, R6 ;  /* 0x00000018ff067819 */ /* 0x000fe20000011606 */
[----:B------:R2:W-:Y:S01]  /*be30*/  MUFU.EX2 R208, R62 ;  /* 0x0000003e00d07308 */ /* 0x0005e20000000800 */
[----:B------:R-:W-:Y:S01]  /*be40*/  LOP3.LUT R187, R187, 0xff, RZ, 0xc0, !PT ;  /* 0x000000ffbbbb7812 */ /* 0x000fe200078ec0ff */
[--C-:B------:R-:W-:Y:S01]  /*be50*/  HSET2.LE.AND R186, R186, R219.reuse, PT ;  /* 0x000000dbbaba7233 */ /* 0x100fe20003803000 */
[----:B------:R-:W-:Y:S01]  /*be60*/  LOP3.LUT R176, R176, R4, RZ, 0xc0, !PT ;  /* 0x00000004b0b07212 */ /* 0x000fe200078ec0ff */
[--C-:B------:R-:W-:Y:S01]  /*be70*/  FFMA.FTZ R115, R115, c[0x0][0x23c], -R189.reuse ;  /* 0x00008f0073737a23 */ /* 0x100fe200000108bd */
[----:B------:R-:W-:Y:S01]  /*be80*/  F2FP.PACK_AB R4, R218, R215 ;  /* 0x000000d7da04723e */ /* 0x000fe200000000ff */
[--C-:B------:R-:W-:Y:S01]  /*be90*/  FFMA.FTZ R102, R102, c[0x0][0x23c], -R189.reuse ;  /* 0x00008f0066667a23 */ /* 0x100fe200000108bd */
[----:B------:R-:W-:Y:S01]  /*bea0*/  F2FP.PACK_AB R185, R23, R40 ;  /* 0x0000002817b9723e */ /* 0x000fe200000000ff */
[----:B------:R-:W-:Y:S01]  /*beb0*/  FFMA.FTZ R103, R103, c[0x0][0x23c], -R189 ;  /* 0x00008f0067677a23 */ /* 0x000fe200000108bd */
[----:B------:R-:W-:Y:S01]  /*bec0*/  PRMT R187, R187, 0x5410, R6 ;  /* 0x00005410bbbb7816 */ /* 0x000fe20000000006 */
[----:B------:R-:W3:Y:S01]  /*bed0*/  MUFU.EX2 R204, R63 ;  /* 0x0000003f00cc7308 */ /* 0x000ee20000000800 */
[----:B------:R-:W-:Y:S01]  /*bee0*/  LOP3.LUT R181, R181, R4, RZ, 0xc0, !PT ;  /* 0x00000004b5b57212 */ /* 0x000fe200078ec0ff */
[----:B------:R-:W-:Y:S01]  /*bef0*/  IMAD.WIDE.U32 R4, R13, -0x2daee0ad, RZ ;  /* 0xd2511f530d047825 */ /* 0x000fe200078e00ff */
[----:B------:R-:W-:Y:S01]  /*bf00*/  LOP3.LUT R179, R179, R2, RZ, 0xc0, !PT ;  /* 0x00000002b3b37212 */ /* 0x000fe200078ec0ff */
[--C-:B------:R-:W-:Y:S01]  /*bf10*/  HSET2.LE.AND R187, R187, R219.reuse, PT ;  /* 0x000000dbbbbb7233 */ /* 0x100fe20003803000 */
[----:B------:R-:W-:Y:S01]  /*bf20*/  F2FP.PACK_AB R2, R216, R27 ;  /* 0x0000001bd802723e */ /* 0x000fe200000000ff */
[----:B------:R-:W-:Y:S01]  /*bf30*/  IMAD.WIDE.U32 R6, R194, -0x2daee0ad, RZ ;  /* 0xd2511f53c2067825 */ /* 0x000fe200078e00ff */
[----:B------:R-:W-:Y:S02]  /*bf40*/  LOP3.LUT R185, R0, R185, RZ, 0xc0, !PT ;  /* 0x000000b900b97212 */ /* 0x000fe400078ec0ff */
[----:B----4-:R-:W-:Y:S01]  /*bf50*/  F2FP.PACK_AB R0, R21, R25 ;  /* 0x000000191500723e */ /* 0x010fe200000000ff */
[----:B------:R-:W-:Y:S01]  /*bf60*/  MUFU.EX2 R246, R48 ;  /* 0x0000003000f67308 */ /* 0x000fe20000000800 */
[----:B------:R-:W-:Y:S01]  /*bf70*/  LOP3.LUT R180, R180, R2, RZ, 0xc0, !PT ;  /* 0x00000002b4b47212 */ /* 0x000fe200078ec0ff */
[----:B-1----:R-:W-:Y:S01]  /*bf80*/  IMAD.MOV.U32 R61, RZ, RZ, R12 ;  /* 0x000000ffff3d7224 */ /* 0x002fe200078e000c */
[----:B------:R-:W-:Y:S01]  /*bf90*/  LOP3.LUT R186, R186, R0, RZ, 0xc0, !PT ;  /* 0x00000000baba7212 */ /* 0x000fe200078ec0ff */
[----:B--2---:R-:W-:Y:S01]  /*bfa0*/  IMAD.MOV.U32 R62, RZ, RZ, R239 ;  /* 0x000000ffff3e7224 */ /* 0x004fe200078e00ef */
[----:B------:R-:W-:Y:S01]  /*bfb0*/  F2FP.PACK_AB R0, R12, R20 ;  /* 0x000000140c00723e */ /* 0x000fe200000000ff */
[----:B------:R-:W-:Y:S01]  /*bfc0*/  FFMA.FTZ R104, R104, c[0x0][0x23c], -R188 ;  /* 0x00008f0068687a23 */ /* 0x000fe200000108bc */
[----:B------:R-:W-:Y:S01]  /*bfd0*/  LOP3.LUT R2, R5, UR14, R10, 0x96, !PT ;  /* 0x0000000e05027c12 */ /* 0x000fe2000f8e960a */
[----:B------:R-:W-:Y:S01]  /*bfe0*/  FFMA.FTZ R105, R105, c[0x0][0x23c], -R188 ;  /* 0x00008f0069697a23 */ /* 0x000fe200000108bc */
[----:B------:R-:W-:Y:S01]  /*bff0*/  LOP3.LUT R187, R187, R0, RZ, 0xc0, !PT ;  /* 0x00000000bbbb7212 */ /* 0x000fe200078ec0ff */
[----:B------:R-:W1:Y:S01]  /*c000*/  MUFU.EX2 R251, R49 ;  /* 0x0000003100fb7308 */ /* 0x000e620000000800 */
[----:B------:R-:W-:Y:S01]  /*c010*/  LOP3.LUT R0, R2, 0xffff, RZ, 0xc0, !PT ;  /* 0x0000ffff02007812 */ /* 0x000fe200078ec0ff */
[----:B------:R-:W-:Y:S01]  /*c020*/  FFMA.FTZ R106, R106, c[0x0][0x23c], -R190 ;  /* 0x00008f006a6a7a23 */ /* 0x000fe200000108be */
[----:B------:R-:W-:Y:S01]  /*c030*/  SHF.R.U32.HI R11, RZ, 0x18, R4 ;  /* 0x00000018ff0b7819 */ /* 0x000fe20000011604 */
[----:B------:R-:W-:Y:S01]  /*c040*/  FFMA.FTZ R107, R107, c[0x0][0x23c], -R190 ;  /* 0x00008f006b6b7a23 */ /* 0x000fe200000108be */
[----:B------:R-:W-:Y:S01]  /*c050*/  SHF.R.U32.HI R0, RZ, 0x8, R0 ;  /* 0x00000008ff007819 */ /* 0x000fe20000011600 */
[--C-:B------:R-:W-:Y:S01]  /*c060*/  FFMA.FTZ R108, R108, c[0x0][0x23c], -R188.reuse ;  /* 0x00008f006c6c7a23 */ /* 0x100fe200000108bc */
[C---:B------:R-:W-:Y:S01]  /*c070*/  LOP3.LUT R5, R4.reuse, 0xffff, RZ, 0xc0, !PT ;  /* 0x0000ffff04057812 */ /* 0x040fe200078ec0ff */
[----:B------:R-:W-:Y:S01]  /*c080*/  FFMA.FTZ R109, R109, c[0x0][0x23c], -R188 ;  /* 0x00008f006d6d7a23 */ /* 0x000fe200000108bc */
[----:B------:R-:W-:Y:S01]  /*c090*/  LOP3.LUT R9, R4, 0xff, RZ, 0xc0, !PT ;  /* 0x000000ff04097812 */ /* 0x000fe200078ec0ff */
[----:B------:R-:W-:Y:S01]  /*c0a0*/  MUFU.EX2 R245, R50 ;  /* 0x0000003200f57308 */ /* 0x000fe20000000800 */
[----:B------:R-:W-:Y:S01]  /*c0b0*/  SHF.R.U32.HI R10, RZ, 0x10, R4 ;  /* 0x00000010ff0a7819 */ /* 0x000fe20000011604 */
[--C-:B------:R-:W-:Y:S01]  /*c0c0*/  FFMA.FTZ R110, R110, c[0x0][0x23c], -R190.reuse ;  /* 0x00008f006e6e7a23 */ /* 0x100fe200000108be */
[----:B------:R-:W-:Y:S01]  /*c0d0*/  LOP3.LUT R4, R2, 0xff, RZ, 0xc0, !PT ;  /* 0x000000ff02047812 */ /* 0x000fe200078ec0ff */
[----:B------:R-:W-:Y:S01]  /*c0e0*/  FFMA.FTZ R111, R111, c[0x0][0x23c], -R190 ;  /* 0x00008f006f6f7a23 */ /* 0x000fe200000108be */
[----:B------:R-:W-:Y:S01]  /*c0f0*/  SHF.R.U32.HI R57, RZ, 0x10, R2 ;  /* 0x00000010ff397819 */ /* 0x000fe20000011602 */
[--C-:B------:R-:W-:Y:S01]  /*c100*/  FFMA.FTZ R130, R130, c[0x0][0x23c], -R189.reuse ;  /* 0x00008f0082827a23 */ /* 0x100fe200000108bd */
[----:B------:R-:W-:Y:S01]  /*c110*/  PRMT R0, R4, 0x5410, R0 ;  /* 0x0000541004007816 */ /* 0x000fe20000000000 */
[----:B------:R-:W-:Y:S01]  /*c120*/  FFMA.FTZ R131, R131, c[0x0][0x23c], -R189 ;  /* 0x00008f0083837a23 */ /* 0x000fe200000108bd */
[----:B------:R-:W-:Y:S01]  /*c130*/  SHF.R.U32.HI R2, RZ, 0x18, R2 ;  /* 0x00000018ff027819 */ /* 0x000fe20000011602 */
[----:B------:R-:W2:Y:S01]  /*c140*/  MUFU.EX2 R248, R51 ;  /* 0x0000003300f87308 */ /* 0x000ea20000000800 */
[----:B------:R-:W-:Y:S01]  /*c150*/  LOP3.LUT R57, R57, 0xff, RZ, 0xc0, !PT ;  /* 0x000000ff39397812 */ /* 0x000fe200078ec0ff */
[--C-:B------:R-:W-:Y:S01]  /*c160*/  HSET2.LE.AND R0, R0, R219.reuse, PT ;  /* 0x000000db00007233 */ /* 0x100fe20003803000 */
[----:B------:R-:W-:Y:S01]  /*c170*/  SHF.R.U32.HI R58, RZ, 0x8, R5 ;  /* 0x00000008ff3a7819 */ /* 0x000fe20000011605 */
[----:B------:R-:W-:Y:S01]  /*c180*/  IMAD.WIDE.U32 R4, R191, -0x2daee0ad, RZ ;  /* 0xd2511f53bf047825 */ /* 0x000fe200078e00ff */
[----:B------:R-:W-:Y:S02]  /*c190*/  PRMT R57, R57, 0x5410, R2 ;  /* 0x0000541039397816 */ /* 0x000fe40000000002 */
[----:B------:R-:W-:Y:S01]  /*c1a0*/  F2FP.PACK_AB R56, R41, R81 ;  /* 0x000000512938723e */ /* 0x000fe200000000ff */
[----:B------:R-:W-:Y:S01]  /*c1b0*/  FFMA.FTZ R189, R119, c[0x0][0x23c], -R189 ;  /* 0x00008f0077bd7a23 */ /* 0x000fe200000108bd */
[----:B------:R-:W-:Y:S01]  /*c1c0*/  PRMT R58, R9, 0x5410, R58 ;  /* 0x00005410093a7816 */ /* 0x000fe2000000003a */
[----:B------:R-:W-:Y:S01]  /*c1d0*/  MUFU.EX2 R250, R64 ;  /* 0x0000004000fa7308 */ /* 0x000fe20000000800 */
[----:B------:R-:W-:Y:S01]  /*c1e0*/  LOP3.LUT R59, R10, 0xff, RZ, 0xc0, !PT ;  /* 0x000000ff0a3b7812 */ /* 0x000fe200078ec0ff */
[--C-:B------:R-:W-:Y:S01]  /*c1f0*/  HSET2.LE.AND R57, R57, R219.reuse, PT ;  /* 0x000000db39397233 */ /* 0x100fe20003803000 */
[----:B------:R-:W-:Y:S01]  /*c200*/  LOP3.LUT R56, R0, R56, RZ, 0xc0, !PT ;  /* 0x0000003800387212 */ /* 0x000fe200078ec0ff */
[--C-:B------:R-:W-:Y:S01]  /*c210*/  HSET2.LE.AND R58, R58, R219.reuse, PT ;  /* 0x000000db3a3a7233 */ /* 0x100fe20003803000 */
[----:B---3--:R-:W-:Y:S01]  /*c220*/  F2FP.PACK_AB R0, R84, R236 ;  /* 0x000000ec5400723e */ /* 0x008fe200000000ff */
[----:B------:R-:W-:Y:S01]  /*c230*/  FFMA.FTZ R123, R123, c[0x0][0x23c], -R190 ;  /* 0x00008f007b7b7a23 */ /* 0x000fe200000108be */
[----:B------:R-:W-:Y:S01]  /*c240*/  PRMT R59, R59, 0x5410, R11 ;  /* 0x000054103b3b7816 */ /* 0x000fe2000000000b */
[----:B------:R-:W-:Y:S01]  /*c250*/  FFMA.FTZ R124, R124, c[0x0][0x23c], -R188 ;  /* 0x00008f007c7c7a23 */ /* 0x000fe200000108bc */
[----:B------:R-:W-:Y:S01]  /*c260*/  LOP3.LUT R57, R57, R0, RZ, 0xc0, !PT ;  /* 0x0000000039397212 */ /* 0x000fe200078ec0ff */
[----:B------:R-:W3:Y:S01]  /*c270*/  MUFU.EX2 R252, R65 ;  /* 0x0000004100fc7308 */ /* 0x000ee20000000800 */
[----:B------:R-:W-:Y:S01]  /*c280*/  F2FP.PACK_AB R0, R207, R209 ;  /* 0x000000d1cf00723e */ /* 0x000fe200000000ff */
[--C-:B------:R-:W-:Y:S01]  /*c290*/  HSET2.LE.AND R59, R59, R219.reuse, PT ;  /* 0x000000db3b3b7233 */ /* 0x100fe20003803000 */
[----:B------:R-:W-:Y:S01]  /*c2a0*/  LOP3.LUT R5, R5, UR8, R6, 0x96, !PT ;  /* 0x0000000805057c12 */ /* 0x000fe2000f8e9606 */
[--C-:B------:R-:W-:Y:S01]  /*c2b0*/  FFMA.FTZ R120, R120, c[0x0][0x23c], -R188.reuse ;  /* 0x00008f0078787a23 */ /* 0x100fe200000108bc */
[----:B------:R-:W-:Y:S01]  /*c2c0*/  LOP3.LUT R58, R58, R0, RZ, 0xc0, !PT ;  /* 0x000000003a3a7212 */ /* 0x000fe200078ec0ff */
[--C-:B------:R-:W-:Y:S01]  /*c2d0*/  FFMA.FTZ R121, R121, c[0x0][0x23c], -R188.reuse ;  /* 0x00008f0079797a23 */ /* 0x100fe200000108bc */
[----:B------:R-:W-:Y:S01]  /*c2e0*/  F2FP.PACK_AB R0, R204, R208 ;  /* 0x000000d0cc00723e */ /* 0x000fe200000000ff */
[----:B------:R-:W-:Y:S02]  /*c2f0*/  FFMA.FTZ R188, R125, c[0x0][0x23c], -R188 ;  /* 0x00008f007dbc7a23 */ /* 0x000fe400000108bc */
[----:B------:R-:W-:Y:S01]  /*c300*/  MUFU.EX2 R247, R66 ;  /* 0x0000004200f77308 */ /* 0x000fe20000000800 */
[----:B------:R-:W-:Y:S01]  /*c310*/  LOP3.LUT R59, R59, R0, RZ, 0xc0, !PT ;  /* 0x000000003b3b7212 */ /* 0x000fe200078ec0ff */
[----:B------:R-:W-:Y:S01]  /*c320*/  FFMA.FTZ R126, R126, c[0x0][0x23c], -R190 ;  /* 0x00008f007e7e7a23 */ /* 0x000fe200000108be */
[----:B------:R-:W-:Y:S05]  /*c330*/  LOP3.LUT R0, R7, UR10, R224, 0x96, !PT ;  /* 0x0000000a07007c12 */ /* 0x000fea000f8e96e0 */
[----:B------:R-:W-:Y:S02]  /*c340*/  IMAD.WIDE.U32 R8, R0, -0x326172a9, RZ ;  /* 0xcd9e8d5700087825 */ /* 0x000fe400078e00ff */
[----:B------:R-:W4:Y:S03]  /*c350*/  MUFU.EX2 R249, R67 ;  /* 0x0000004300f97308 */ /* 0x000f260000000800 */
[----:B------:R-:W-:Y:S05]  /*c360*/  LOP3.LUT R6, R9, UR9, R16, 0x96, !PT ;  /* 0x0000000909067c12 */ /* 0x000fea000f8e9610 */
[----:B------:R-:W-:Y:S02]  /*c370*/  IMAD.WIDE.U32 R6, R6, -0x2daee0ad, RZ ;  /* 0xd2511f5306067825 */ /* 0x000fe400078e00ff */
[----:B------:R-:W-:Y:S03]  /*c380*/  MUFU.EX2 R239, R36 ;  /* 0x0000002400ef7308 */ /* 0x000fe60000000800 */
[----:B------:R-:W-:Y:S01]  /*c390*/  LOP3.LUT R7, R7, UR6, R4, 0x96, !PT ;  /* 0x0000000607077c12 */ /* 0x000fe2000f8e9604 */
[----:B------:R-:W-:Y:S05]  /*c3a0*/  IMAD.WIDE.U32 R4, R5, -0x326172a9, RZ ;  /* 0xcd9e8d5705047825 */ /* 0x000fea00078e00ff */
[----:B------:R-:W-:Y:S01]  /*c3b0*/  LOP3.LUT R8, R5, UR7, R8, 0x96, !PT ;  /* 0x0000000705087c12 */ /* 0x000fe2000f8e9608 */
[----:B------:R1:W1:Y:S04]  /*c3c0*/  MUFU.EX2 R240, R37 ;  /* 0x0000002500f07308 */ /* 0x0002680000000800 */
[----:B------:R-:W-:Y:S05]  /*c3d0*/  IMAD.WIDE.U32 R8, R8, -0x2daee0ad, RZ ;  /* 0xd2511f5308087825 */ /* 0x000fea00078e00ff */
[----:B------:R-:W-:Y:S01]  /*c3e0*/  LOP3.LUT R5, R9, UR4, R6, 0x96, !PT ;  /* 0x0000000409057c12 */ /* 0x000fe2000f8e9606 */
[----:B------:R-:W-:Y:S01]  /*c3f0*/  IMAD.WIDE.U32 R6, R7, -0x326172a9, RZ ;  /* 0xcd9e8d5707067825 */ /* 0x000fe200078e00ff */
[----:B------:R2:W-:Y:S04]  /*c400*/  MUFU.EX2 R191, R38 ;  /* 0x0000002600bf7308 */ /* 0x0005e80000000800 */
[----:B------:R-:W-:Y:S01]  /*c410*/  LOP3.LUT R2, R7, UR5, R4, 0x96, !PT ;  /* 0x0000000507027c12 */ /* 0x000fe2000f8e9604 */
[----:B------:R-:W-:Y:S05]  /*c420*/  IMAD.WIDE.U32 R4, R5, -0x326172a9, RZ ;  /* 0xcd9e8d5705047825 */ /* 0x000fea00078e00ff */
[C---:B------:R-:W-:Y:S01]  /*c430*/  LOP3.LUT R0, R4.reuse, 0xffff, RZ, 0xc0, !PT ;  /* 0x0000ffff04007812 */ /* 0x040fe200078ec0ff */
[----:B------:R-:W3:Y:S01]  /*c440*/  MUFU.EX2 R194, R39 ;  /* 0x0000002700c27308 */ /* 0x000ee20000000800 */
[----:B------:R-:W-:Y:S01]  /*c450*/  LOP3.LUT R46, R4, 0xff, RZ, 0xc0, !PT ;  /* 0x000000ff042e7812 */ /* 0x000fe200078ec0ff */
[----:B-1----:R-:W-:Y:S01]  /*c460*/  IMAD.MOV.U32 R37, RZ, RZ, R61 ;  /* 0x000000ffff257224 */ /* 0x002fe200078e003d */
[----:B------:R-:W-:Y:S01]  /*c470*/  SHF.R.U32.HI R0, RZ, 0x8, R0 ;  /* 0x00000008ff007819 */ /* 0x000fe20000011600 */
[----:B------:R-:W-:Y:S01]  /*c480*/  IMAD.MOV.U32 R61, RZ, RZ, R97 ;  /* 0x000000ffff3d7224 */ /* 0x000fe200078e0061 */
[----:B------:R-:W-:Y:S02]  /*c490*/  LOP3.LUT R6, R5, UR15, R6, 0x96, !PT ;  /* 0x0000000f05067c12 */ /* 0x000fe4000f8e9606 */
[----:B------:R-:W-:Y:S02]  /*c4a0*/  PRMT R46, R46, 0x5410, R0 ;  /* 0x000054102e2e7816 */ /* 0x000fe40000000000 */
[----:B------:R-:W-:Y:S01]  /*c4b0*/  F2FP.PACK_AB R0, R251, R246 ;  /* 0x000000f6fb00723e */ /* 0x000fe200000000ff */
[----:B------:R-:W-:Y:S01]  /*c4c0*/  MUFU.EX2 R243, R52 ;  /* 0x0000003400f37308 */ /* 0x000fe20000000800 */
[----:B------:R-:W-:Y:S01]  /*c4d0*/  LOP3.LUT R44, R6, 0xff, RZ, 0xc0, !PT ;  /* 0x000000ff062c7812 */ /* 0x000fe200078ec0ff */
[--C-:B------:R-:W-:Y:S01]  /*c4e0*/  HSET2.LE.AND R46, R46, R219.reuse, PT ;  /* 0x000000db2e2e7233 */ /* 0x100fe20003803000 */
[----:B--2---:R-:W-:Y:S02]  /*c4f0*/  IMAD.MOV.U32 R38, RZ, RZ, R60 ;  /* 0x000000ffff267224 */ /* 0x004fe400078e003c */
[----:B------:R-:W-:Y:S02]  /*c500*/  IMAD.MOV.U32 R60, RZ, RZ, R85 ;  /* 0x000000ffff3c7224 */ /* 0x000fe400078e0055 */
[----:B------:R-:W-:Y:S02]  /*c510*/  LOP3.LUT R46, R46, R0, RZ, 0xc0, !PT ;  /* 0x000000002e2e7212 */ /* 0x000fe400078ec0ff */
[--C-:B------:R-:W-:Y:S01]  /*c520*/  SHF.R.U32.HI R0, RZ, 0x10, R4.reuse ;  /* 0x00000010ff007819 */ /* 0x100fe20000011604 */
[----:B------:R-:W1:Y:S01]  /*c530*/  MUFU.EX2 R244, R53 ;  /* 0x0000003500f47308 */ /* 0x000e620000000800 */
[----:B------:R-:W-:Y:S02]  /*c540*/  SHF.R.U32.HI R4, RZ, 0x18, R4 ;  /* 0x00000018ff047819 */ /* 0x000fe40000011604 */
[----:B------:R-:W-:Y:S04]  /*c550*/  LOP3.LUT R0, R0, 0xff, RZ, 0xc0, !PT ;  /* 0x000000ff00007812 */ /* 0x000fe800078ec0ff */
[----:B------:R-:W-:Y:S01]  /*c560*/  PRMT R0, R0, 0x5410, R4 ;  /* 0x0000541000007816 */ /* 0x000fe20000000004 */
[----:B------:R-:W-:Y:S02]  /*c570*/  IMAD.WIDE.U32 R4, R2, -0x2daee0ad, RZ ;  /* 0xd2511f5302047825 */ /* 0x000fe400078e00ff */
[----:B------:R-:W-:Y:S02]  /*c580*/  MUFU.EX2 R241, R54 ;  /* 0x0000003600f17308 */ /* 0x000fe40000000800 */
[--C-:B------:R-:W-:Y:S01]  /*c590*/  HSET2.LE.AND R47, R0, R219.reuse, PT ;  /* 0x000000db002f7233 */ /* 0x100fe20003803000 */
[----:B------:R-:W-:Y:S02]  /*c5a0*/  F2FP.PACK_AB R0, R248, R245 ;  /* 0x000000f5f800723e */ /* 0x000fe400000000ff */
[C---:B------:R-:W-:Y:S02]  /*c5b0*/  LOP3.LUT R50, R4.reuse, 0xff, RZ, 0xc0, !PT ;  /* 0x000000ff04327812 */ /* 0x040fe400078ec0ff */
[----:B------:R-:W-:Y:S02]  /*c5c0*/  LOP3.LUT R47, R47, R0, RZ, 0xc0, !PT ;  /* 0x000000002f2f7212 */ /* 0x000fe400078ec0ff */
[----:B------:R-:W-:Y:S01]  /*c5d0*/  LOP3.LUT R0, R4, 0xffff, RZ, 0xc0, !PT ;  /* 0x0000ffff04007812 */ /* 0x000fe200078ec0ff */
[----:B------:R-:W2:Y:S01]  /*c5e0*/  MUFU.EX2 R242, R55 ;  /* 0x0000003700f27308 */ /* 0x000ea20000000800 */
[----:B------:R-:W-:Y:S02]  /*c5f0*/  LOP3.LUT R2, R5, UR14, R8, 0x96, !PT ;  /* 0x0000000e05027c12 */ /* 0x000fe4000f8e9608 */
[----:B------:R-:W-:Y:S02]  /*c600*/  SHF.R.U32.HI R0, RZ, 0x8, R0 ;  /* 0x00000008ff007819 */ /* 0x000fe40000011600 */
[----:B------:R-:W-:Y:S02]  /*c610*/  LOP3.LUT R48, R2, 0xff, RZ, 0xc0, !PT ;  /* 0x000000ff02307812 */ /* 0x000fe400078ec0ff */
[----:B------:R-:W-:Y:S02]  /*c620*/  PRMT R50, R50, 0x5410, R0 ;  /* 0x0000541032327816 */ /* 0x000fe40000000000 */
[----:B---3--:R-:W-:Y:S01]  /*c630*/  F2FP.PACK_AB R0, R252, R250 ;  /* 0x000000fafc00723e */ /* 0x008fe200000000ff */
[----:B------:R-:W-:Y:S02]  /*c640*/  MUFU.EX2 R90, R90 ;  /* 0x0000005a005a7308 */ /* 0x000fe40000000800 */
[--C-:B------:R-:W-:Y:S05]  /*c650*/  HSET2.LE.AND R50, R50, R219.reuse, PT ;  /* 0x000000db32327233 */ /* 0x100fea0003803000 */
[----:B------:R-:W-:Y:S02]  /*c660*/  LOP3.LUT R50, R50, R0, RZ, 0xc0, !PT ;  /* 0x0000000032327212 */ /* 0x000fe400078ec0ff */
[--C-:B------:R-:W-:Y:S01]  /*c670*/  SHF.R.U32.HI R0, RZ, 0x10, R4.reuse ;  /* 0x00000010ff007819 */ /* 0x100fe20000011604 */
[----:B------:R-:W-:Y:S01]  /*c680*/  MUFU.EX2 R91, R91 ;  /* 0x0000005b005b7308 */ /* 0x000fe20000000800 */
[----:B------:R-:W-:Y:S02]  /*c690*/  SHF.R.U32.HI R4, RZ, 0x18, R4 ;  /* 0x00000018ff047819 */ /* 0x000fe40000011604 */
[----:B------:R-:W-:Y:S04]  /*c6a0*/  LOP3.LUT R0, R0, 0xff, RZ, 0xc0, !PT ;  /* 0x000000ff00007812 */ /* 0x000fe800078ec0ff */
[----:B------:R-:W-:Y:S03]  /*c6b0*/  PRMT R0, R0, 0x5410, R4 ;  /* 0x0000541000007816 */ /* 0x000fe60000000004 */
[----:B------:R-:W-:Y:S02]  /*c6c0*/  MUFU.EX2 R139, R139 ;  /* 0x0000008b008b7308 */ /* 0x000fe40000000800 */
[--C-:B------:R-:W-:Y:S01]  /*c6d0*/  HSET2.LE.AND R51, R0, R219.reuse, PT ;  /* 0x000000db00337233 */ /* 0x100fe20003803000 */
[----:B----4-:R-:W-:Y:S04]  /*c6e0*/  F2FP.PACK_AB R0, R249, R247 ;  /* 0x000000f7f900723e */ /* 0x010fe800000000ff */
[----:B------:R-:W-:Y:S02]  /*c6f0*/  LOP3.LUT R51, R51, R0, RZ, 0xc0, !PT ;  /* 0x0000000033337212 */ /* 0x000fe400078ec0ff */
[----:B------:R-:W-:Y:S01]  /*c700*/  LOP3.LUT R0, R6, 0xffff, RZ, 0xc0, !PT ;  /* 0x0000ffff06007812 */ /* 0x000fe200078ec0ff */
[----:B------:R-:W-:Y:S03]  /*c710*/  MUFU.EX2 R118, R118 ;  /* 0x0000007600767308 */ /* 0x000fe60000000800 */
[----:B------:R-:W-:Y:S04]  /*c720*/  SHF.R.U32.HI R0, RZ, 0x8, R0 ;  /* 0x00000008ff007819 */ /* 0x000fe80000011600 */
[----:B------:R-:W-:Y:S02]  /*c730*/  PRMT R44, R44, 0x5410, R0 ;  /* 0x000054102c2c7816 */ /* 0x000fe40000000000 */
[----:B------:R-:W-:Y:S01]  /*c740*/  F2FP.PACK_AB R0, R240, R239 ;  /* 0x000000eff000723e */ /* 0x000fe200000000ff */
        /* <DEDUP_REMOVED lines=10> */
[----:B------:R-:W-:Y:S04]  /*c7f0*/  F2FP.PACK_AB R0, R194, R191 ;  /* 0x000000bfc200723e */ /* 0x000fe800000000ff */
[----:B------:R-:W-:Y:S02]  /*c800*/  LOP3.LUT R45, R45, R0, RZ, 0xc0, !PT ;  /* 0x000000002d2d7212 */ /* 0x000fe400078ec0ff */
[----:B------:R-:W-:Y:S01]  /*c810*/  LOP3.LUT R0, R2, 0xffff, RZ, 0xc0, !PT ;  /* 0x0000ffff02007812 */ /* 0x000fe200078ec0ff */
[----:B------:R-:W-:Y:S03]  /*c820*/  MUFU.EX2 R198, R198 ;  /* 0x000000c600c67308 */ /* 0x000fe60000000800 */
[----:B------:R-:W-:Y:S04]  /*c830*/  SHF.R.U32.HI R0, RZ, 0x8, R0 ;  /* 0x00000008ff007819 */ /* 0x000fe80000011600 */
[----:B------:R-:W-:Y:S02]  /*c840*/  PRMT R48, R48, 0x5410, R0 ;  /* 0x0000541030307816 */ /* 0x000fe40000000000 */
[----:B-1----:R-:W-:Y:S01]  /*c850*/  F2FP.PACK_AB R0, R244, R243 ;  /* 0x000000f3f400723e */ /* 0x002fe200000000ff */
        /* <DEDUP_REMOVED lines=10> */
[----:B--2---:R-:W-:Y:S04]  /*c900*/  F2FP.PACK_AB R0, R242, R241 ;  /* 0x000000f1f200723e */ /* 0x004fe800000000ff */
[----:B------:R-:W-:Y:S02]  /*c910*/  LOP3.LUT R49, R49, R0, RZ, 0xc0, !PT ;  /* 0x0000000031317212 */ /* 0x000fe400078ec0ff */
[----:B------:R-:W-:Y:S01]  /*c920*/  IADD3 R0, R195, 0x2, RZ ;  /* 0x00000002c3007810 */ /* 0x000fe20007ffe0ff */
[----:B------:R-:W-:Y:S03]  /*c930*/  MUFU.EX2 R203, R203 ;  /* 0x000000cb00cb7308 */ /* 0x000fe60000000800 */
[----:B------:R-:W-:Y:S05]  /*c940*/  LOP3.LUT R0, R221, UR21, R0, 0x96, !PT ;  /* 0x00000015dd007c12 */ /* 0x000fea000f8e9600 */
[----:B------:R-:W-:Y:S02]  /*c950*/  IMAD.WIDE.U32 R12, R0, -0x326172a9, RZ ;  /* 0xcd9e8d57000c7825 */ /* 0x000fe400078e00ff */
[----:B------:R-:W-:Y:S03]  /*c960*/  MUFU.EX2 R200, R200 ;  /* 0x000000c800c87308 */ /* 0x000fe60000000800 */
[----:B------:R-:W-:Y:S02]  /*c970*/  LOP3.LUT R4, R13, UR13, R232, 0x96, !PT ;  /* 0x0000000d0d047c12 */ /* 0x000fe4000f8e96e8 */
[----:B------:R-:W-:Y:S03]  /*c980*/  LOP3.LUT R8, R17, UR11, R12, 0x96, !PT ;  /* 0x0000000b11087c12 */ /* 0x000fe6000f8e960c */
[----:B------:R-:W-:Y:S02]  /*c990*/  IMAD.WIDE.U32 R4, R4, -0x2daee0ad, RZ ;  /* 0xd2511f5304047825 */ /* 0x000fe400078e00ff */
[----:B------:R-:W-:Y:S02]  /*c9a0*/  MUFU.EX2 R202, R202 ;  /* 0x000000ca00ca7308 */ /* 0x000fe40000000800 */
[----:B------:R-:W-:Y:S01]  /*c9b0*/  IMAD.WIDE.U32 R8, R8, -0x2daee0ad, RZ ;  /* 0xd2511f5308087825 */ /* 0x000fe200078e00ff */
[----:B------:R-:W-:Y:S04]  /*c9c0*/  LOP3.LUT R6, R5, UR10, R224, 0x96, !PT ;  /* 0x0000000a05067c12 */ /* 0x000fe8000f8e96e0 */
[----:B------:R-:W-:Y:S01]  /*c9d0*/  LOP3.LUT R9, R9, UR8, R4, 0x96, !PT ;  /* 0x0000000809097c12 */ /* 0x000fe2000f8e9604 */
[----:B------:R-:W-:Y:S02]  /*c9e0*/  IMAD.WIDE.U32 R6, R6, -0x326172a9, RZ ;  /* 0xcd9e8d5706067825 */ /* 0x000fe400078e00ff */
[----:B------:R-:W-:Y:S03]  /*c9f0*/  MUFU.EX2 R201, R201 ;  /* 0x000000c900c97308 */ /* 0x000fe60000000800 */
[----:B------:R-:W-:Y:S05]  /*ca00*/  LOP3.LUT R4, R7, UR9, R16, 0x96, !PT ;  /* 0x0000000907047c12 */ /* 0x000fea000f8e9610 */
[----:B------:R-:W-:Y:S02]  /*ca10*/  IMAD.WIDE.U32 R4, R4, -0x2daee0ad, RZ ;  /* 0xd2511f5304047825 */ /* 0x000fe400078e00ff */
[----:B------:R-:W-:Y:S03]  /*ca20*/  MUFU.EX2 R86, R86 ;  /* 0x0000005600567308 */ /* 0x000fe60000000800 */
[----:B------:R-:W-:Y:S01]  /*ca30*/  LOP3.LUT R7, R5, UR6, R8, 0x96, !PT ;  /* 0x0000000605077c12 */ /* 0x000fe2000f8e9608 */
[----:B------:R-:W-:Y:S05]  /*ca40*/  IMAD.WIDE.U32 R8, R9, -0x326172a9, RZ ;  /* 0xcd9e8d5709087825 */ /* 0x000fea00078e00ff */
[----:B------:R-:W-:Y:S01]  /*ca50*/  LOP3.LUT R10, R9, UR7, R6, 0x96, !PT ;  /* 0x00000007090a7c12 */ /* 0x000fe2000f8e9606 */
[----:B------:R-:W-:Y:S01]  /*ca60*/  IMAD.WIDE.U32 R6, R7, -0x326172a9, RZ ;  /* 0xcd9e8d5707067825 */ /* 0x000fe200078e00ff */
[----:B------:R-:W-:Y:S03]  /*ca70*/  MUFU.EX2 R87, R87 ;  /* 0x0000005700577308 */ /* 0x000fe60000000800 */
[----:B------:R-:W-:Y:S01]  /*ca80*/  IMAD.WIDE.U32 R10, R10, -0x2daee0ad, RZ ;  /* 0xd2511f530a0a7825 */ /* 0x000fe200078e00ff */
[----:B------:R-:W-:Y:S04]  /*ca90*/  LOP3.LUT R8, R7, UR5, R8, 0x96, !PT ;  /* 0x0000000507087c12 */ /* 0x000fe8000f8e9608 */
[----:B------:R-:W-:Y:S01]  /*caa0*/  LOP3.LUT R4, R11, UR4, R4, 0x96, !PT ;  /* 0x000000040b047c12 */ /* 0x000fe2000f8e9604 */
[----:B------:R-:W-:Y:S01]  /*cab0*/  IMAD.MOV.U32 R11, RZ, RZ, R43 ;  /* 0x000000ffff0b7224 */ /* 0x000fe200078e002b */
[----:B------:R-:W-:Y:S01]  /*cac0*/  MUFU.EX2 R88, R88 ;  /* 0x0000005800587308 */ /* 0x000fe20000000800 */
[----:B------:R-:W-:Y:S02]  /*cad0*/  IMAD.MOV.U32 R43, RZ, RZ, R96 ;  /* 0x000000ffff2b7224 */ /* 0x000fe400078e0060 */
[----:B------:R-:W-:Y:S05]  /*cae0*/  IMAD.WIDE.U32 R4, R4, -0x326172a9, RZ ;  /* 0xcd9e8d5704047825 */ /* 0x000fea00078e00ff */
[C---:B------:R-:W-:Y:S02]  /*caf0*/  LOP3.LUT R0, R4.reuse, 0xffff, RZ, 0xc0, !PT ;  /* 0x0000ffff04007812 */ /* 0x040fe400078ec0ff */
[----:B------:R-:W-:Y:S01]  /*cb00*/  LOP3.LUT R54, R5, UR15, R6, 0x96, !PT ;  /* 0x0000000f05367c12 */ /* 0x000fe2000f8e9606 */
[----:B------:R-:W-:Y:S01]  /*cb10*/  MUFU.EX2 R89, R89 ;  /* 0x0000005900597308 */ /* 0x000fe20000000800 */
[----:B------:R-:W-:Y:S02]  /*cb20*/  SHF.R.U32.HI R2, RZ, 0x8, R0 ;  /* 0x00000008ff027819 */ /* 0x000fe40000011600 */
[----:B------:R-:W-:Y:S04]  /*cb30*/  LOP3.LUT R0, R4, 0xff, RZ, 0xc0, !PT ;  /* 0x000000ff04007812 */ /* 0x000fe800078ec0ff */
[----:B------:R-:W-:Y:S02]  /*cb40*/  PRMT R112, R0, 0x5410, R2 ;  /* 0x0000541000707816 */ /* 0x000fe40000000002 */
[--C-:B------:R-:W-:Y:S01]  /*cb50*/  SHF.R.U32.HI R0, RZ, 0x10, R4.reuse ;  /* 0x00000010ff007819 */ /* 0x100fe20000011604 */
[----:B------:R-:W-:Y:S01]  /*cb60*/  MUFU.EX2 R92, R92 ;  /* 0x0000005c005c7308 */ /* 0x000fe20000000800 */
[----:B------:R-:W-:Y:S02]  /*cb70*/  SHF.R.U32.HI R4, RZ, 0x18, R4 ;  /* 0x00000018ff047819 */ /* 0x000fe40000011604 */
[----:B------:R-:W-:Y:S04]  /*cb80*/  LOP3.LUT R0, R0, 0xff, RZ, 0xc0, !PT ;  /* 0x000000ff00007812 */ /* 0x000fe800078ec0ff */
[----:B------:R-:W-:Y:S01]  /*cb90*/  PRMT R101, R0, 0x5410, R4 ;  /* 0x0000541000657816 */ /* 0x000fe20000000004 */
[----:B------:R-:W-:Y:S01]  /*cba0*/  IMAD.WIDE.U32 R4, R8, -0x2daee0ad, RZ ;  /* 0xd2511f5308047825 */ /* 0x000fe200078e00ff */
[----:B------:R-:W-:Y:S01]  /*cbb0*/  IADD3 R0, R195, 0x3, RZ ;  /* 0x00000003c3007810 */ /* 0x000fe20007ffe0ff */
[----:B------:R-:W-:Y:S02]  /*cbc0*/  MUFU.EX2 R93, R93 ;  /* 0x0000005d005d7308 */ /* 0x000fe40000000800 */
[----:B------:R-:W-:Y:S01]  /*cbd0*/  IMAD.MOV.U32 R195, RZ, RZ, R84 ;  /* 0x000000ffffc37224 */ /* 0x000fe200078e0054 */
[----:B------:R-:W-:Y:S02]  /*cbe0*/  LOP3.LUT R0, R221, UR21, R0, 0x96, !PT ;  /* 0x00000015dd007c12 */ /* 0x000fe4000f8e9600 */
[----:B------:R-:W-:Y:S01]  /*cbf0*/  LOP3.LUT R67, R5, UR14, R10, 0x96, !PT ;  /* 0x0000000e05437c12 */ /* 0x000fe2000f8e960a */
[----:B------:R-:W-:Y:S01]  /*cc00*/  IMAD.MOV.U32 R10, RZ, RZ, R42 ;  /* 0x000000ffff0a7224 */ /* 0x000fe200078e002a */
[----:B------:R-:W-:Y:S01]  /*cc10*/  LOP3.LUT R63, R4, 0xffff, RZ, 0xc0, !PT ;  /* 0x0000ffff043f7812 */ /* 0x000fe200078ec0ff */
[----:B------:R-:W-:Y:S01]  /*cc20*/  IMAD.WIDE.U32 R116, R0, -0x326172a9, RZ ;  /* 0xcd9e8d5700747825 */ /* 0x000fe200078e00ff */
[--C-:B------:R-:W-:Y:S01]  /*cc30*/  SHF.R.U32.HI R80, RZ, 0x10, R4.reuse ;  /* 0x00000010ff507819 */ /* 0x100fe20000011604 */
[----:B------:R-:W-:Y:S01]  /*cc40*/  MUFU.EX2 R94, R94 ;  /* 0x0000005e005e7308 */ /* 0x000fe20000000800 */
[----:B------:R-:W-:Y:S01]  /*cc50*/  SHF.R.U32.HI R64, RZ, 0x18, R4 ;  /* 0x00000018ff407819 */ /* 0x000fe20000011604 */
[----:B------:R-:W-:Y:S01]  /*cc60*/  IMAD.MOV.U32 R42, RZ, RZ, R69 ;  /* 0x000000ffff2a7224 */ /* 0x000fe200078e0045 */
[----:B------:R-:W-:Y:S02]  /*cc70*/  LOP3.LUT R6, R117, UR13, R232, 0x96, !PT ;  /* 0x0000000d75067c12 */ /* 0x000fe4000f8e96e8 */
[----:B------:R-:W-:Y:S02]  /*cc80*/  LOP3.LUT R68, R4, 0xff, RZ, 0xc0, !PT ;  /* 0x000000ff04447812 */ /* 0x000fe400078ec0ff */
[----:B------:R-:W-:Y:S01]  /*cc90*/  LOP3.LUT R4, R17, UR11, R116, 0x96, !PT ;  /* 0x0000000b11047c12 */ /* 0x000fe2000f8e9674 */
[----:B------:R-:W-:Y:S02]  /*cca0*/  IMAD.WIDE.U32 R6, R6, -0x2daee0ad, RZ ;  /* 0xd2511f5306067825 */ /* 0x000fe400078e00ff */
[----:B------:R-:W-:Y:S02]  /*ccb0*/  MUFU.EX2 R95, R95 ;  /* 0x0000005f005f7308 */ /* 0x000fe40000000800 */
[----:B------:R-:W-:Y:S01]  /*ccc0*/  IMAD.WIDE.U32 R4, R4, -0x2daee0ad, RZ ;  /* 0xd2511f5304047825 */ /* 0x000fe200078e00ff */
[----:B------:R-:W-:Y:S03]  /*ccd0*/  LOP3.LUT R8, R7, UR10, R224, 0x96, !PT ;  /* 0x0000000a07087c12 */ /* 0x000fe6000f8e96e0 */
[----:B------:R-:W-:Y:S01]  /*cce0*/  IMAD.MOV.U32 R17, RZ, RZ, R62 ;  /* 0x000000ffff117224 */ /* 0x000fe200078e003e */
[----:B------:R-:W-:Y:S01]  /*ccf0*/  LOP3.LUT R5, R5, UR8, R6, 0x96, !PT ;  /* 0x0000000805057c12 */ /* 0x000fe2000f8e9606 */
[----:B------:R-:W-:Y:S02]  /*cd00*/  IMAD.WIDE.U32 R8, R8, -0x326172a9, RZ ;  /* 0xcd9e8d5708087825 */ /* 0x000fe400078e00ff */
[----:B------:R-:W-:Y:S02]  /*cd10*/  MUFU.EX2 R226, R226 ;  /* 0x000000e200e27308 */ /* 0x000fe40000000800 */
[----:B------:R-:W-:Y:S01]  /*cd20*/  IMAD.MOV.U32 R62, RZ, RZ, R113 ;  /* 0x000000ffff3e7224 */ /* 0x000fe200078e0071 */
[----:B------:R-:W-:Y:S01]  /*cd30*/  LOP3.LUT R7, R9, UR9, R16, 0x96, !PT ;  /* 0x0000000909077c12 */ /* 0x000fe2000f8e9610 */
[----:B------:R-:W-:Y:S04]  /*cd40*/  IMAD.MOV.U32 R16, RZ, RZ, R100 ;  /* 0x000000ffff107224 */ /* 0x000fe800078e0064 */
[----:B------:R-:W-:Y:S02]  /*cd50*/  IMAD.WIDE.U32 R6, R7, -0x2daee0ad, RZ ;  /* 0xd2511f5307067825 */ /* 0x000fe400078e00ff */
        /* <DEDUP_REMOVED lines=10> */
[----:B------:R-:W-:Y:S05]  /*ce00*/  IMAD.WIDE.U32 R4, R5, -0x326172a9, RZ ;  /* 0xcd9e8d5705047825 */ /* 0x000fea00078e00ff */
[C---:B------:R-:W-:Y:S01]  /*ce10*/  LOP3.LUT R0, R4.reuse, 0xffff, RZ, 0xc0, !PT ;  /* 0x0000ffff04007812 */ /* 0x040fe200078ec0ff */
[----:B------:R-:W-:Y:S01]  /*ce20*/  MUFU.EX2 R228, R228 ;  /* 0x000000e400e47308 */ /* 0x000fe20000000800 */
[----:B------:R-:W-:Y:S02]  /*ce30*/  LOP3.LUT R53, R5, UR15, R6, 0x96, !PT ;  /* 0x0000000f05357c12 */ /* 0x000fe4000f8e9606 */
[----:B------:R-:W-:Y:S02]  /*ce40*/  SHF.R.U32.HI R2, RZ, 0x8, R0 ;  /* 0x00000008ff027819 */ /* 0x000fe40000011600 */
[----:B------:R-:W-:Y:S02]  /*ce50*/  LOP3.LUT R0, R4, 0xff, RZ, 0xc0, !PT ;  /* 0x000000ff04007812 */ /* 0x000fe400078ec0ff */
[----:B------:R-:W-:Y:S02]  /*ce60*/  SHF.R.U32.HI R55, RZ, 0x18, R4 ;  /* 0x00000018ff377819 */ /* 0x000fe40000011604 */
[----:B------:R-:W-:Y:S01]  /*ce70*/  PRMT R113, R0, 0x5410, R2 ;  /* 0x0000541000717816 */ /* 0x000fe20000000002 */
[----:B------:R-:W-:Y:S01]  /*ce80*/  MUFU.EX2 R229, R229 ;  /* 0x000000e500e57308 */ /* 0x000fe20000000800 */
[----:B------:R-:W-:Y:S01]  /*ce90*/  LOP3.LUT R0, R13, UR13, R230, 0x96, !PT ;  /* 0x0000000d0d007c12 */ /* 0x000fe2000f8e96e6 */
[----:B------:R-:W-:Y:S01]  /*cea0*/  IMAD.MOV.U32 R13, RZ, RZ, R62 ;  /* 0x000000ffff0d7224 */ /* 0x000fe200078e003e */
[----:B------:R-:W-:Y:S01]  /*ceb0*/  SHF.R.U32.HI R39, RZ, 0x10, R4 ;  /* 0x00000010ff277819 */ /* 0x000fe20000011604 */
[----:B------:R-:W-:Y:S03]  /*cec0*/  IMAD.WIDE.U32 R4, R7, -0x2daee0ad, RZ ;  /* 0xd2511f5307047825 */ /* 0x000fe600078e00ff */
[----:B------:R-:W-:Y:S01]  /*ced0*/  LOP3.LUT R39, R39, 0xff, RZ, 0xc0, !PT ;  /* 0x000000ff27277812 */ /* 0x000fe200078ec0ff */
[----:B------:R-:W-:Y:S01]  /*cee0*/  IMAD.WIDE.U32 R6, R0, -0x2daee0ad, RZ ;  /* 0xd2511f5300067825 */ /* 0x000fe200078e00ff */
[C---:B------:R-:W-:Y:S01]  /*cef0*/  LOP3.LUT R85, R4.reuse, 0xffff, RZ, 0xc0, !PT ;  /* 0x0000ffff04557812 */ /* 0x040fe200078ec0ff */
[----:B------:R-:W-:Y:S01]  /*cf00*/  MUFU.EX2 R102, R102 ;  /* 0x0000006600667308 */ /* 0x000fe20000000800 */
[--C-:B------:R-:W-:Y:S02]  /*cf10*/  SHF.R.U32.HI R96, RZ, 0x10, R4.reuse ;  /* 0x00000010ff607819 */ /* 0x100fe40000011604 */
[----:B------:R-:W-:Y:S02]  /*cf20*/  LOP3.LUT R100, R4, 0xff, RZ, 0xc0, !PT ;  /* 0x000000ff04647812 */ /* 0x000fe400078ec0ff */
[----:B------:R-:W-:Y:S02]  /*cf30*/  SHF.R.U32.HI R97, RZ, 0x18, R4 ;  /* 0x00000018ff617819 */ /* 0x000fe40000011604 */
[----:B------:R-:W-:Y:S01]  /*cf40*/  LOP3.LUT R4, R193, UR11, R12, 0x96, !PT ;  /* 0x0000000bc1047c12 */ /* 0x000fe2000f8e960c */
[----:B------:R-:W-:Y:S01]  /*cf50*/  IMAD.MOV.U32 R12, RZ, RZ, R61 ;  /* 0x000000ffff0c7224 */ /* 0x000fe200078e003d */
[----:B------:R-:W-:Y:S01]  /*cf60*/  LOP3.LUT R0, R7, UR10, R222, 0x96, !PT ;  /* 0x0000000a07007c12 */ /* 0x000fe2000f8e96de */
[----:B------:R-:W-:Y:S01]  /*cf70*/  MUFU.EX2 R103, R103 ;  /* 0x0000006700677308 */ /* 0x000fe20000000800 */
[----:B------:R-:W-:Y:S01]  /*cf80*/  LOP3.LUT R69, R5, UR14, R8, 0x96, !PT ;  /* 0x0000000e05457c12 */ /* 0x000fe2000f8e9608 */
[----:B------:R-:W-:Y:S04]  /*cf90*/  IMAD.WIDE.U32 R4, R4, -0x2daee0ad, RZ ;  /* 0xd2511f5304047825 */ /* 0x000fe800078e00ff */
[----:B------:R-:W-:Y:S01]  /*cfa0*/  IMAD.WIDE.U32 R8, R0, -0x326172a9, RZ ;  /* 0xcd9e8d5700087825 */ /* 0x000fe200078e00ff */
[----:B------:R-:W-:Y:S03]  /*cfb0*/  LOP3.LUT R5, R5, UR8, R6, 0x96, !PT ;  /* 0x0000000805057c12 */ /* 0x000fe6000f8e9606 */
[----:B------:R-:W-:Y:S01]  /*cfc0*/  MUFU.EX2 R104, R104 ;  /* 0x0000006800687308 */ /* 0x000fe20000000800 */
[----:B------:R-:W-:Y:S05]  /*cfd0*/  LOP3.LUT R6, R9, UR9, R192, 0x96, !PT ;  /* 0x0000000909067c12 */ /* 0x000fea000f8e96c0 */
[----:B------:R-:W-:Y:S04]  /*cfe0*/  IMAD.WIDE.U32 R6, R6, -0x2daee0ad, RZ ;  /* 0xd2511f5306067825 */ /* 0x000fe800078e00ff */
[----:B------:R-:W-:Y:S01]  /*cff0*/  MUFU.EX2 R105, R105 ;  /* 0x0000006900697308 */ /* 0x000fe20000000800 */
[----:B------:R-:W-:Y:S01]  /*d000*/  LOP3.LUT R7, R7, UR6, R4, 0x96, !PT ;  /* 0x0000000607077c12 */ /* 0x000fe2000f8e9604 */
[----:B------:R-:W-:Y:S05]  /*d010*/  IMAD.WIDE.U32 R4, R5, -0x326172a9, RZ ;  /* 0xcd9e8d5705047825 */ /* 0x000fea00078e00ff */
[----:B------:R-:W-:Y:S03]  /*d020*/  LOP3.LUT R8, R5, UR7, R8, 0x96, !PT ;  /* 0x0000000705087c12 */ /* 0x000fe6000f8e9608 */
[----:B------:R-:W-:Y:S02]  /*d030*/  MUFU.EX2 R106, R106 ;  /* 0x0000006a006a7308 */ /* 0x000fe40000000800 */
[----:B------:R-:W-:Y:S05]  /*d040*/  IMAD.WIDE.U32 R8, R8, -0x2daee0ad, RZ ;  /* 0xd2511f5308087825 */ /* 0x000fea00078e00ff */
[----:B------:R-:W-:Y:S01]  /*d050*/  LOP3.LUT R5, R9, UR4, R6, 0x96, !PT ;  /* 0x0000000409057c12 */ /* 0x000fe2000f8e9606 */
[----:B------:R-:W-:Y:S02]  /*d060*/  IMAD.WIDE.U32 R6, R7, -0x326172a9, RZ ;  /* 0xcd9e8d5707067825 */ /* 0x000fe400078e00ff */
[----:B------:R-:W-:Y:S03]  /*d070*/  MUFU.EX2 R107, R107 ;  /* 0x0000006b006b7308 */ /* 0x000fe60000000800 */
[----:B------:R-:W-:Y:S01]  /*d080*/  LOP3.LUT R7, R7, UR5, R4, 0x96, !PT ;  /* 0x0000000507077c12 */ /* 0x000fe2000f8e9604 */
        /* <DEDUP_REMOVED lines=13> */
[----:B------:R-:W-:Y:S01]  /*d160*/  LOP3.LUT R0, R0, 0xff, RZ, 0xc0, !PT ;  /* 0x000000ff00007812 */ /* 0x000fe200078ec0ff */
[----:B------:R-:W-:Y:S03]  /*d170*/  MUFU.EX2 R109, R109 ;  /* 0x0000006d006d7308 */ /* 0x000fe60000000800 */
[----:B------:R-:W-:Y:S01]  /*d180*/  PRMT R81, R0, 0x5410, R4 ;  /* 0x0000541000517816 */ /* 0x000fe20000000004 */
[----:B------:R-:W-:Y:S04]  /*d190*/  IMAD.WIDE.U32 R4, R7, -0x2daee0ad, RZ ;  /* 0xd2511f5307047825 */ /* 0x000fe800078e00ff */
[----:B------:R-:W-:Y:S01]  /*d1a0*/  FADD.FTZ R0, -R134, R135 ;  /* 0x0000008786007221 */ /* 0x000fe20000010100 */
[----:B------:R-:W-:Y:S01]  /*d1b0*/  LOP3.LUT R61, R4, 0xffff, RZ, 0xc0, !PT ;  /* 0x0000ffff043d7812 */ /* 0x000fe200078ec0ff */
[----:B------:R-:W-:Y:S01]  /*d1c0*/  IMAD.MOV.U32 R7, RZ, RZ, R60 ;  /* 0x000000ffff077224 */ /* 0x000fe200078e003c */
[--C-:B------:R-:W-:Y:S01]  /*d1d0*/  SHF.R.U32.HI R62, RZ, 0x10, R4.reuse ;  /* 0x00000010ff3e7819 */ /* 0x100fe20000011604 */
[----:B------:R-:W-:Y:S01]  /*d1e0*/  FMUL.FTZ R0, R0, c[0x0][0x23c] ;  /* 0x00008f0000007a20 */ /* 0x000fe20000410000 */
[----:B------:R-:W-:Y:S01]  /*d1f0*/  LOP3.LUT R66, R4, 0xff, RZ, 0xc0, !PT ;  /* 0x000000ff04427812 */ /* 0x000fe200078ec0ff */
[----:B------:R-:W-:Y:S01]  /*d200*/  IMAD.MOV.U32 R135, RZ, RZ, R13 ;  /* 0x000000ffff877224 */ /* 0x000fe200078e000d */
[----:B------:R-:W-:Y:S01]  /*d210*/  SHF.R.U32.HI R65, RZ, 0x18, R4 ;  /* 0x00000018ff417819 */ /* 0x000fe20000011604 */
[----:B------:R-:W-:Y:S01]  /*d220*/  FADD.FTZ R4, -R138, R3 ;  /* 0x000000038a047221 */ /* 0x000fe20000010100 */
[----:B------:R-:W1:Y:S01]  /*d230*/  MUFU.EX2 R2, R2 ;  /* 0x0000000200027308 */ /* 0x000e620000000800 */
[----:B------:R-:W-:Y:S01]  /*d240*/  FADD.FTZ R3, -R137, R132 ;  /* 0x0000008489037221 */ /* 0x000fe20000010100 */
[----:B------:R-:W-:Y:S01]  /*d250*/  LOP3.LUT R60, R5, UR14, R8, 0x96, !PT ;  /* 0x0000000e053c7c12 */ /* 0x000fe2000f8e9608 */
[----:B------:R-:W-:Y:S02]  /*d260*/  FMUL.FTZ R4, R4, c[0x0][0x23c] ;  /* 0x00008f0004047a20 */ /* 0x000fe40000410000 */
[----:B------:R-:W-:Y:S02]  /*d270*/  FMUL.FTZ R3, R3, c[0x0][0x23c] ;  /* 0x00008f0003037a20 */ /* 0x000fe40000410000 */
[----:B------:R-:W-:Y:S02]  /*d280*/  IMAD.MOV.U32 R132, RZ, RZ, R38 ;  /* 0x000000ffff847224 */ /* 0x000fe400078e0026 */
[----:B------:R-:W-:Y:S01]  /*d290*/  IMAD.MOV.U32 R38, RZ, RZ, R23 ;  /* 0x000000ffff267224 */ /* 0x000fe200078e0017 */
[----:B------:R-:W2:Y:S10]  /*d2a0*/  MUFU.EX2 R36, R4 ;  /* 0x0000000400247308 */ /* 0x000eb40000000800 */
[----:B------:R-:W3:Y:S01]  /*d2b0*/  MUFU.EX2 R3, R3 ;  /* 0x0000000300037308 */ /* 0x000ee20000000800 */
[C---:B-1----:R-:W-:Y:S02]  /*d2c0*/  FMUL.FTZ R8, R2.reuse, R140 ;  /* 0x0000008c02087220 */ /* 0x042fe40000410000 */
[----:B------:R-:W-:Y:S02]  /*d2d0*/  IMAD.MOV.U32 R140, RZ, RZ, R10 ;  /* 0x000000ffff8c7224 */ /* 0x000fe400078e000a */
[C---:B------:R-:W-:Y:S02]  /*d2e0*/  FMUL.FTZ R9, R2.reuse, R141 ;  /* 0x0000008d02097220 */ /* 0x040fe40000410000 */
[----:B------:R-:W-:Y:S03]  /*d2f0*/  IMAD.MOV.U32 R141, RZ, RZ, R11 ;  /* 0x000000ffff8d7224 */ /* 0x000fe600078e000b */
[----:B------:R-:W1:Y:S01]  /*d300*/  MUFU.EX2 R0, R0 ;  /* 0x0000000000007308 */ /* 0x000e620000000800 */
[----:B------:R-:W-:Y:S02]  /*d310*/  FMUL.FTZ R12, R2, R152 ;  /* 0x00000098020c7220 */ /* 0x000fe40000410000 */
[C---:B--2---:R-:W-:Y:S02]  /*d320*/  FMUL.FTZ R5, R36.reuse, R145 ;  /* 0x0000009124057220 */ /* 0x044fe40000410000 */
[----:B------:R-:W-:Y:S02]  /*d330*/  IMAD.MOV.U32 R145, RZ, RZ, R6 ;  /* 0x000000ffff917224 */ /* 0x000fe400078e0006 */
[----:B------:R-:W-:Y:S02]  /*d340*/  FMUL.FTZ R4, R36, R144 ;  /* 0x0000009024047220 */ /* 0x000fe40000410000 */
[----:B------:R-:W-:Y:S01]  /*d350*/  FMUL.FTZ R13, R2, R153 ;  /* 0x00000099020d7220 */ /* 0x000fe20000410000 */
[----:B------:R-:W-:Y:S01]  /*d360*/  MUFU.EX2 R110, R110 ;  /* 0x0000006e006e7308 */ /* 0x000fe20000000800 */
[----:B------:R-:W-:Y:S02]  /*d370*/  IMAD.MOV.U32 R153, RZ, RZ, R14 ;  /* 0x000000ffff997224 */ /* 0x000fe400078e000e */
[C---:B---3--:R-:W-:Y:S02]  /*d380*/  FMUL.FTZ R6, R3.reuse, R146 ;  /* 0x0000009203067220 */ /* 0x048fe40000410000 */
[----:B------:R-:W-:Y:S02]  /*d390*/  IMAD.MOV.U32 R146, RZ, RZ, R7 ;  /* 0x000000ffff927224 */ /* 0x000fe400078e0007 */
[C---:B------:R-:W-:Y:S02]  /*d3a0*/  FMUL.FTZ R7, R3.reuse, R147 ;  /* 0x0000009303077220 */ /* 0x040fe40000410000 */
[----:B------:R-:W-:Y:S01]  /*d3b0*/  IMAD.MOV.U32 R147, RZ, RZ, R37 ;  /* 0x000000ffff937224 */ /* 0x000fe200078e0025 */
[----:B------:R-:W-:Y:S01]  /*d3c0*/  MUFU.EX2 R111, R111 ;  /* 0x0000006f006f7308 */ /* 0x000fe20000000800 */
[----:B------:R-:W-:Y:S02]  /*d3d0*/  IMAD.MOV.U32 R37, RZ, RZ, R22 ;  /* 0x000000ffff257224 */ /* 0x000fe400078e0016 */
[----:B------:R-:W-:Y:S02]  /*d3e0*/  IMAD.MOV.U32 R144, RZ, RZ, R16 ;  /* 0x000000ffff907224 */ /* 0x000fe400078e0010 */
[C---:B-1----:R-:W-:Y:S02]  /*d3f0*/  FMUL.FTZ R10, R0.reuse, R142 ;  /* 0x0000008e000a7220 */ /* 0x042fe40000410000 */
[----:B------:R-:W-:Y:S02]  /*d400*/  IMAD.MOV.U32 R142, RZ, RZ, R21 ;  /* 0x000000ffff8e7224 */ /* 0x000fe400078e0015 */
[C---:B------:R-:W-:Y:S01]  /*d410*/  FMUL.FTZ R11, R0.reuse, R143 ;  /* 0x0000008f000b7220 */ /* 0x040fe20000410000 */
[----:B------:R-:W-:Y:S01]  /*d420*/  MUFU.EX2 R130, R130 ;  /* 0x0000008200827308 */ /* 0x000fe20000000800 */
[----:B------:R-:W-:Y:S02]  /*d430*/  IMAD.MOV.U32 R143, RZ, RZ, R20 ;  /* 0x000000ffff8f7224 */ /* 0x000fe400078e0014 */
[C---:B------:R-:W-:Y:S01]  /*d440*/  FMUL.FTZ R14, R0.reuse, R154 ;  /* 0x0000009a000e7220 */ /* 0x040fe20000410000 */
[----:B------:R-:W1:Y:S01]  /*d450*/  LDSM.16.MT88.4 R20, [R205+0x4000] ;  /* 0x00400000cd14783b */ /* 0x000e620000004200 */
[----:B------:R-:W-:Y:S02]  /*d460*/  IMAD.MOV.U32 R154, RZ, RZ, R15 ;  /* 0x000000ffff9a7224 */ /* 0x000fe400078e000f */
[----:B------:R-:W-:Y:S02]  /*d470*/  FMUL.FTZ R15, R0, R155 ;  /* 0x0000009b000f7220 */ /* 0x000fe40000410000 */
[----:B------:R-:W-:Y:S01]  /*d480*/  IMAD.MOV.U32 R152, RZ, RZ, R17 ;  /* 0x000000ffff987224 */ /* 0x000fe200078e0011 */
[----:B------:R-:W-:Y:S01]  /*d490*/  MUFU.EX2 R131, R131 ;  /* 0x0000008300837308 */ /* 0x000fe20000000800 */
[C---:B------:R-:W-:Y:S02]  /*d4a0*/  FMUL.FTZ R16, R36.reuse, R148 ;  /* 0x0000009424107220 */ /* 0x040fe40000410000 */
[----:B------:R-:W-:Y:S02]  /*d4b0*/  IMAD.MOV.U32 R148, RZ, RZ, R135 ;  /* 0x000000ffff947224 */ /* 0x000fe400078e0087 */
[----:B------:R-:W-:Y:S02]  /*d4c0*/  FMUL.FTZ R17, R36, R149 ;  /* 0x0000009524117220 */ /* 0x000fe40000410000 */
[----:B------:R-:W-:Y:S02]  /*d4d0*/  IMAD.MOV.U32 R149, RZ, RZ, R18 ;  /* 0x000000ffff957224 */ /* 0x000fe400078e0012 */
[C---:B------:R-:W-:Y:S01]  /*d4e0*/  FMUL.FTZ R18, R3.reuse, R150 ;  /* 0x0000009603127220 */ /* 0x040fe20000410000 */
[----:B------:R-:W-:Y:S01]  /*d4f0*/  MUFU.EX2 R123, R123 ;  /* 0x0000007b007b7308 */ /* 0x000fe20000000800 */
[----:B------:R-:W-:Y:S02]  /*d500*/  IMAD.MOV.U32 R150, RZ, RZ, R144 ;  /* 0x000000ffff967224 */ /* 0x000fe400078e0090 */
[----:B------:R-:W-:Y:S02]  /*d510*/  IMAD.MOV.U32 R144, RZ, RZ, R41 ;  /* 0x000000ffff907224 */ /* 0x000fe400078e0029 */
[----:B------:R-:W-:Y:S02]  /*d520*/  IMAD.MOV.U32 R135, RZ, RZ, R30 ;  /* 0x000000ffff877224 */ /* 0x000fe400078e001e */
[C---:B------:R-:W-:Y:S02]  /*d530*/  FMUL.FTZ R30, R0.reuse, R166 ;  /* 0x000000a6001e7220 */ /* 0x040fe40000410000 */
[----:B------:R-:W-:Y:S01]  /*d540*/  IMAD.MOV.U32 R166, RZ, RZ, R132 ;  /* 0x000000ffffa67224 */ /* 0x000fe200078e0084 */
[----:B------:R-:W-:Y:S01]  /*d550*/  MUFU.EX2 R124, R124 ;  /* 0x0000007c007c7308 */ /* 0x000fe20000000800 */
[----:B------:R-:W-:Y:S02]  /*d560*/  IMAD.MOV.U32 R155, RZ, RZ, R19 ;  /* 0x000000ffff9b7224 */ /* 0x000fe400078e0013 */
[C---:B------:R-:W-:Y:S02]  /*d570*/  FMUL.FTZ R19, R3.reuse, R151 ;  /* 0x0000009703137220 */ /* 0x040fe40000410000 */
[----:B------:R-:W-:Y:S02]  /*d580*/  IMAD.MOV.U32 R151, RZ, RZ, R140 ;  /* 0x000000ffff977224 */ /* 0x000fe400078e008c */
[----:B------:R-:W-:Y:S02]  /*d590*/  IMAD.MOV.U32 R140, RZ, RZ, R31 ;  /* 0x000000ffff8c7224 */ /* 0x000fe400078e001f */
[----:B------:R-:W-:Y:S01]  /*d5a0*/  FMUL.FTZ R31, R0, R167 ;  /* 0x000000a7001f7220 */ /* 0x000fe20000410000 */
[----:B------:R-:W-:Y:S01]  /*d5b0*/  MUFU.EX2 R132, R70 ;  /* 0x0000004600847308 */ /* 0x000fe20000000800 */
[-C--:B-1----:R-:W-:Y:S09]  /*d5c0*/  HMMA.16816.F32 R4, R172, R20.reuse, R4 ;  /* 0x00000014ac04723c */ /* 0x082ff20000001804 */
[----:B------:R-:W-:Y:S01]  /*d5d0*/  MUFU.EX2 R188, R188 ;  /* 0x000000bc00bc7308 */ /* 0x000fe20000000800 */
[C---:B------:R-:W-:Y:S07]  /*d5e0*/  HMMA.16816.F32 R8, R32.reuse, R20, R8 ;  /* 0x000000142008723c */ /* 0x040fee0000001808 */
[----:B------:R-:W-:Y:S01]  /*d5f0*/  FMUL.FTZ R21, R36, R161 ;  /* 0x000000a124157220 */ /* 0x000fe20000410000 */
[-C--:B------:R-:W-:Y:S01]  /*d600*/  HMMA.16816.F32 R12, R32, R22.reuse, R12 ;  /* 0x00000016200c723c */ /* 0x080fe2000000180c */
[----:B------:R-:W-:Y:S01]  /*d610*/  IMAD.MOV.U32 R161, RZ, RZ, R24 ;  /* 0x000000ffffa17224 */ /* 0x000fe200078e0018 */
[----:B------:R-:W-:Y:S02]  /*d620*/  MUFU.EX2 R120, R120 ;  /* 0x0000007800787308 */ /* 0x000fe40000000800 */
[----:B------:R-:W-:Y:S02]  /*d630*/  FMUL.FTZ R24, R2, R156 ;  /* 0x0000009c02187220 */ /* 0x000fe40000410000 */
[----:B------:R-:W-:Y:S02]  /*d640*/  FMUL.FTZ R20, R36, R160 ;  /* 0x000000a024147220 */ /* 0x000fe40000410000 */
[C---:B------:R-:W-:Y:S01]  /*d650*/  HMMA.16816.F32 R16, R172.reuse, R22, R16 ;  /* 0x00000016ac10723c */ /* 0x040fe20000001810 */
[----:B------:R-:W-:Y:S03]  /*d660*/  IMAD.MOV.U32 R156, RZ, RZ, R155 ;  /* 0x000000ffff9c7224 */ /* 0x000fe600078e009b */
[----:B------:R-:W-:Y:S01]  /*d670*/  IMAD.MOV.U32 R155, RZ, RZ, R25 ;  /* 0x000000ffff9b7224 */ /* 0x000fe200078e0019 */
[----:B------:R-:W-:Y:S01]  /*d680*/  MUFU.EX2 R121, R121 ;  /* 0x0000007900797308 */ /* 0x000fe20000000800 */
[----:B------:R-:W-:Y:S02]  /*d690*/  FMUL.FTZ R25, R2, R157 ;  /* 0x0000009d02197220 */ /* 0x000fe40000410000 */
[C---:B------:R-:W-:Y:S04]  /*d6a0*/  FMUL.FTZ R22, R3.reuse, R162 ;  /* 0x000000a203167220 */ /* 0x040fe80000410000 */
[C---:B------:R-:W-:Y:S02]  /*d6b0*/  FMUL.FTZ R23, R3.reuse, R163 ;  /* 0x000000a303177220 */ /* 0x040fe40000410000 */
[----:B------:R-:W-:Y:S01]  /*d6c0*/  IMAD.MOV.U32 R157, RZ, RZ, R153 ;  /* 0x000000ffff9d7224 */ /* 0x000fe200078e0099 */
[----:B------:R-:W-:Y:S01]  /*d6d0*/  MUFU.EX2 R126, R126 ;  /* 0x0000007e007e7308 */ /* 0x000fe20000000800 */
[----:B------:R-:W-:Y:S02]  /*d6e0*/  IMAD.MOV.U32 R153, RZ, RZ, R43 ;  /* 0x000000ffff997224 */ /* 0x000fe400078e002b */
[----:B------:R-:W-:Y:S02]  /*d6f0*/  IMAD.MOV.U32 R163, RZ, RZ, R152 ;  /* 0x000000ffffa37224 */ /* 0x000fe400078e0098 */
[----:B------:R-:W-:Y:S02]  /*d700*/  IMAD.MOV.U32 R152, RZ, RZ, R42 ;  /* 0x000000ffff987224 */ /* 0x000fe400078e002a */
[----:B------:R-:W-:Y:S02]  /*d710*/  IMAD.MOV.U32 R162, RZ, RZ, R141 ;  /* 0x000000ffffa27224 */ /* 0x000fe400078e008d */
[----:B------:R-:W-:Y:S02]  /*d720*/  IMAD.MOV.U32 R141, RZ, RZ, R40 ;  /* 0x000000ffff8d7224 */ /* 0x000fe400078e0028 */
[----:B------:R-:W1:Y:S01]  /*d730*/  LDSM.16.MT88.4 R40, [R206+0x4000] ;  /* 0x00400000ce28783b */ /* 0x000e620000004200 */
[----:B------:R-:W-:Y:S02]  /*d740*/  IMAD.MOV.U32 R160, RZ, RZ, R154 ;  /* 0x000000ffffa07224 */ /* 0x000fe400078e009a */
[----:B------:R-:W-:Y:S02]  /*d750*/  IMAD.MOV.U32 R154, RZ, RZ, R133 ;  /* 0x000000ffff9a7224 */ /* 0x000fe400078e0085 */
[----:B------:R-:W-:Y:S02]  /*d760*/  IMAD.MOV.U32 R133, RZ, RZ, R26 ;  /* 0x000000ffff857224 */ /* 0x000fe400078e001a */
[C---:B------:R-:W-:Y:S02]  /*d770*/  FMUL.FTZ R26, R0.reuse, R158 ;  /* 0x0000009e001a7220 */ /* 0x040fe40000410000 */
[----:B------:R-:W-:Y:S02]  /*d780*/  IMAD.MOV.U32 R158, RZ, RZ, R27 ;  /* 0x000000ffff9e7224 */ /* 0x000fe400078e001b */
[----:B------:R-:W-:Y:S02]  /*d790*/  FMUL.FTZ R27, R0, R159 ;  /* 0x0000009f001b7220 */ /* 0x000fe40000410000 */
[----:B------:R-:W-:Y:S02]  /*d7a0*/  IMAD.MOV.U32 R159, RZ, RZ, R29 ;  /* 0x000000ffff9f7224 */ /* 0x000fe400078e001d */
[C---:B------:R-:W-:Y:S02]  /*d7b0*/  FMUL.FTZ R29, R2.reuse, R165 ;  /* 0x000000a5021d7220 */ /* 0x040fe40000410000 */
[----:B------:R-:W-:Y:S02]  /*d7c0*/  IMAD.MOV.U32 R165, RZ, RZ, R150 ;  /* 0x000000ffffa57224 */ /* 0x000fe400078e0096 */
[----:B------:R-:W-:Y:S02]  /*d7d0*/  IMAD.MOV.U32 R150, RZ, RZ, R141 ;  /* 0x000000ffff967224 */ /* 0x000fe400078e008d */
[----:B------:R-:W-:Y:S01]  /*d7e0*/  MUFU.EX2 R141, R82 ;  /* 0x00000052008d7308 */ /* 0x000fe20000000800 */
[----:B------:R-:W-:Y:S09]  /*d7f0*/  IMAD.MOV.U32 R167, RZ, RZ, R133 ;  /* 0x000000ffffa77224 */ /* 0x000ff200078e0085 */
[----:B------:R-:W-:Y:S01]  /*d800*/  MUFU.EX2 R82, R75 ;  /* 0x0000004b00527308 */ /* 0x000fe20000000800 */
[-C--:B-1----:R-:W-:Y:S09]  /*d810*/  HMMA.16816.F32 R20, R172, R40.reuse, R20 ;  /* 0x00000028ac14723c */ /* 0x082ff20000001814 */
[----:B------:R-:W-:Y:S01]  /*d820*/  MUFU.EX2 R133, R78 ;  /* 0x0000004e00857308 */ /* 0x000fe20000000800 */
[C---:B------:R-:W-:Y:S09]  /*d830*/  HMMA.16816.F32 R24, R32.reuse, R40, R24 ;  /* 0x000000282018723c */ /* 0x040ff20000001818 */
[----:B------:R-:W1:Y:S03]  /*d840*/  MUFU.EX2 R78, R74 ;  /* 0x0000004a004e7308 */ /* 0x000e660000000800 */
[----:B------:R-:W-:Y:S02]  /*d850*/  IMAD.MOV.U32 R41, RZ, RZ, R28 ;  /* 0x000000ffff297224 */ /* 0x000fe400078e001c */
[----:B------:R-:W-:Y:S02]  /*d860*/  FMUL.FTZ R28, R2, R164 ;  /* 0x000000a4021c7220 */ /* 0x000fe40000410000 */
[----:B------:R-:W-:Y:S02]  /*d870*/  IMAD.MOV.U32 R164, RZ, RZ, R148 ;  /* 0x000000ffffa47224 */ /* 0x000fe400078e0094 */
[----:B------:R-:W-:Y:S01]  /*d880*/  IMAD.MOV.U32 R148, RZ, RZ, R38 ;  /* 0x000000ffff947224 */ /* 0x000fe200078e0026 */
[----:B------:R-:W-:Y:S02]  /*d890*/  SHF.R.U32.HI R38, RZ, 0x10, R54 ;  /* 0x00000010ff267819 */ /* 0x000fe40000011636 */
[-C--:B------:R-:W-:Y:S02]  /*d8a0*/  HMMA.16816.F32 R28, R32, R42.reuse, R28 ;  /* 0x0000002a201c723c */ /* 0x080fe4000000181c */
[----:B------:R-:W-:Y:S05]  /*d8b0*/  LOP3.LUT R38, R38, 0xff, RZ, 0xc0, !PT ;  /* 0x000000ff26267812 */ /* 0x000fea00078ec0ff */
[C---:B------:R-:W-:Y:S02]  /*d8c0*/  FMUL.FTZ R32, R36.reuse, R168 ;  /* 0x000000a824207220 */ /* 0x040fe40000410000 */
[----:B------:R-:W-:Y:S03]  /*d8d0*/  FMUL.FTZ R33, R36, R169 ;  /* 0x000000a924217220 */ /* 0x000fe60000410000 */
[C---:B------:R-:W-:Y:S02]  /*d8e0*/  FMUL.FTZ R34, R3.reuse, R170 ;  /* 0x000000aa03227220 */ /* 0x040fe40000410000 */
[----:B------:R-:W-:Y:S02]  /*d8f0*/  FMUL.FTZ R35, R3, R171 ;  /* 0x000000ab03237220 */ /* 0x000fe40000410000 */
[----:B------:R-:W-:Y:S02]  /*d900*/  IMAD.MOV.U32 R168, RZ, RZ, R41 ;  /* 0x000000ffffa87224 */ /* 0x000fe400078e0029 */
[----:B------:R-:W-:Y:S02]  /*d910*/  IMAD.MOV.U32 R169, RZ, RZ, R159 ;  /* 0x000000ffffa97224 */ /* 0x000fe400078e009f */
[----:B------:R-:W-:Y:S01]  /*d920*/  IMAD.MOV.U32 R171, RZ, RZ, R158 ;  /* 0x000000ffffab7224 */ /* 0x000fe200078e009e */
[----:B------:R-:W-:Y:S01]  /*d930*/  HMMA.16816.F32 R32, R172, R42, R32 ;  /* 0x0000002aac20723c */ /* 0x000fe20000001820 */
[----:B------:R-:W2:Y:S01]  /*d940*/  LDSM.16.MT88.4 R40, [R205+0x4400] ;  /* 0x00440000cd28783b */ /* 0x000ea20000004200 */
[----:B------:R-:W-:Y:S02]  /*d950*/  IMAD.MOV.U32 R158, RZ, RZ, R162 ;  /* 0x000000ffff9e7224 */ /* 0x000fe400078e00a2 */
[----:B------:R-:W-:Y:S02]  /*d960*/  IMAD.MOV.U32 R162, RZ, RZ, R151 ;  /* 0x000000ffffa27224 */ /* 0x000fe400078e0097 */
[----:B------:R-:W-:Y:S02]  /*d970*/  IMAD.MOV.U32 R151, RZ, RZ, R140 ;  /* 0x000000ffff977224 */ /* 0x000fe400078e008c */
[----:B------:R3:W-:Y:S01]  /*d980*/  MUFU.EX2 R140, R76 ;  /* 0x0000004c008c7308 */ /* 0x0007e20000000800 */
[----:B------:R-:W-:Y:S03]  /*d990*/  IMAD.MOV.U32 R173, RZ, RZ, R37 ;  /* 0x000000ffffad7224 */ /* 0x000fe600078e0025 */
[C---:B------:R-:W-:Y:S01]  /*d9a0*/  LOP3.LUT R37, R54.reuse, 0xffff, RZ, 0xc0, !PT ;  /* 0x0000ffff36257812 */ /* 0x040fe200078ec0ff */
[----:B------:R-:W-:Y:S02]  /*d9b0*/  IMAD.MOV.U32 R170, RZ, RZ, R135 ;  /* 0x000000ffffaa7224 */ /* 0x000fe400078e0087 */
[----:B------:R-:W-:Y:S01]  /*d9c0*/  IMAD.MOV.U32 R175, RZ, RZ, R163 ;  /* 0x000000ffffaf7224 */ /* 0x000fe200078e00a3 */
[----:B------:R-:W-:Y:S01]  /*d9d0*/  SHF.R.U32.HI R37, RZ, 0x8, R37 ;  /* 0x00000008ff257819 */ /* 0x000fe20000011625 */
[----:B------:R-:W-:Y:S01]  /*d9e0*/  IMAD.MOV.U32 R174, RZ, RZ, R152 ;  /* 0x000000ffffae7224 */ /* 0x000fe200078e0098 */
[----:B------:R-:W4:Y:S01]  /*d9f0*/  MUFU.EX2 R135, R71 ;  /* 0x0000004700877308 */ /* 0x000f220000000800 */
[----:B------:R-:W-:Y:S02]  /*da00*/  IMAD.MOV.U32 R163, RZ, RZ, R154 ;  /* 0x000000ffffa37224 */ /* 0x000fe400078e009a */
[----:B------:R-:W-:Y:S07]  /*da10*/  IMAD.MOV.U32 R159, RZ, RZ, R153 ;  /* 0x000000ffff9f7224 */ /* 0x000fee00078e0099 */
[----:B------:R-:W1:Y:S01]  /*da20*/  MUFU.EX2 R154, R83 ;  /* 0x00000053009a7308 */ /* 0x000e620000000800 */
[----:B---3--:R-:W-:Y:S02]  /*da30*/  PRMT R76, R39, 0x5410, R55 ;  /* 0x00005410274c7816 */ /* 0x008fe40000000037 */
[----:B------:R-:W-:Y:S07]  /*da40*/  SHF.R.U32.HI R39, RZ, 0x18, R52 ;  /* 0x00000018ff277819 */ /* 0x000fee0000011634 */
[----:B------:R3:W-:Y:S01]  /*da50*/  MUFU.EX2 R83, R73 ;  /* 0x0000004900537308 */ /* 0x0007e20000000800 */
[-C--:B--2---:R-:W-:Y:S09]  /*da60*/  HMMA.16816.F32 R4, R176, R40.reuse, R4 ;  /* 0x00000028b004723c */ /* 0x084ff20000001804 */
[----:B------:R-:W3:Y:S01]  /*da70*/  MUFU.EX2 R152, R79 ;  /* 0x0000004f00987308 */ /* 0x000ee20000000800 */
[C---:B------:R-:W-:Y:S08]  /*da80*/  HMMA.16816.F32 R8, R180.reuse, R40, R8 ;  /* 0x00000028b408723c */ /* 0x040ff00000001808 */
[-C--:B------:R-:W-:Y:S01]  /*da90*/  HMMA.16816.F32 R12, R180, R42.reuse, R12 ;  /* 0x0000002ab40c723c */ /* 0x080fe2000000180c */
[----:B------:R1:W1:Y:S07]  /*daa0*/  MUFU.EX2 R79, R72 ;  /* 0x00000048004f7308 */ /* 0x00026e0000000800 */
[C---:B------:R-:W-:Y:S01]  /*dab0*/  HMMA.16816.F32 R16, R176.reuse, R42, R16 ;  /* 0x0000002ab010723c */ /* 0x040fe20000001810 */
[----:B------:R-:W1:Y:S02]  /*dac0*/  LDSM.16.MT88.4 R40, [R206+0x4400] ;  /* 0x00440000ce28783b */ /* 0x000e640000004200 */
[----:B------:R-:W1:Y:S10]  /*dad0*/  MUFU.EX2 R153, R77 ;  /* 0x0000004d00997308 */ /* 0x000e740000000800 */
[----:B------:R-:W-:Y:S01]  /*dae0*/  MUFU.EX2 R77, R128 ;  /* 0x00000080004d7308 */ /* 0x000fe20000000800 */
[-C--:B-1----:R-:W-:Y:S08]  /*daf0*/  HMMA.16816.F32 R20, R176, R40.reuse, R20 ;  /* 0x00000028b014723c */ /* 0x082ff00000001814 */
[C---:B------:R-:W-:Y:S08]  /*db00*/  HMMA.16816.F32 R24, R180.reuse, R40, R24 ;  /* 0x00000028b418723c */ /* 0x040ff00000001818 */
[-C--:B------:R-:W-:Y:S07]  /*db10*/  HMMA.16816.F32 R28, R180, R42.reuse, R28 ;  /* 0x0000002ab41c723c */ /* 0x080fee000000181c */
[----:B------:R-:W-:Y:S01]  /*db20*/  IMAD.MOV.U32 R181, RZ, RZ, R238 ;  /* 0x000000ffffb57224 */ /* 0x000fe200078e00ee */
[----:B------:R-:W-:Y:S01]  /*db30*/  HMMA.16816.F32 R32, R176, R42, R32 ;  /* 0x0000002ab020723c */ /* 0x000fe20000001820 */
[----:B------:R-:W-:Y:S01]  /*db40*/  IMAD.MOV.U32 R182, RZ, RZ, R166 ;  /* 0x000000ffffb67224 */ /* 0x000fe200078e00a6 */
[----:B------:R-:W1:Y:S02]  /*db50*/  LDSM.16.MT88.4 R40, [R205+0x4800] ;  /* 0x00480000cd28783b */ /* 0x000e640000004200 */
[----:B------:R-:W-:Y:S04]  /*db60*/  IMAD.MOV.U32 R180, RZ, RZ, R168 ;  /* 0x000000ffffb47224 */ /* 0x000fe800078e00a8 */
[-C--:B-1----:R-:W-:Y:S08]  /*db70*/  HMMA.16816.F32 R4, R44, R40.reuse, R4 ;  /* 0x000000282c04723c */ /* 0x082ff00000001804 */
[C---:B------:R-:W-:Y:S08]  /*db80*/  HMMA.16816.F32 R8, R184.reuse, R40, R8 ;  /* 0x00000028b808723c */ /* 0x040ff00000001808 */
[-C--:B------:R-:W-:Y:S08]  /*db90*/  HMMA.16816.F32 R12, R184, R42.reuse, R12 ;  /* 0x0000002ab80c723c */ /* 0x080ff0000000180c */
[C---:B------:R-:W-:Y:S01]  /*dba0*/  HMMA.16816.F32 R16, R44.reuse, R42, R16 ;  /* 0x0000002a2c10723c */ /* 0x040fe20000001810 */
[----:B------:R-:W1:Y:S07]  /*dbb0*/  LDSM.16.MT88.4 R40, [R206+0x4800] ;  /* 0x00480000ce28783b */ /* 0x000e6e0000004200 */
[-C--:B-1----:R-:W-:Y:S08]  /*dbc0*/  HMMA.16816.F32 R20, R44, R40.reuse, R20 ;  /* 0x000000282c14723c */ /* 0x082ff00000001814 */
[C---:B------:R-:W-:Y:S08]  /*dbd0*/  HMMA.16816.F32 R24, R184.reuse, R40, R24 ;  /* 0x00000028b818723c */ /* 0x040ff00000001818 */
[-C--:B------:R-:W-:Y:S08]  /*dbe0*/  HMMA.16816.F32 R28, R184, R42.reuse, R28 ;  /* 0x0000002ab81c723c */ /* 0x080ff0000000181c */
        /* <DEDUP_REMOVED lines=8> */
[C---:B------:R-:W-:Y:S07]  /*dc70*/  HMMA.16816.F32 R24, R56.reuse, R40, R24 ;  /* 0x000000283818723c */ /* 0x040fee0000001818 */
[----:B------:R-:W-:Y:S01]  /*dc80*/  LOP3.LUT R41, R54, 0xff, RZ, 0xc0, !PT ;  /* 0x000000ff36297812 */ /* 0x000fe200078ec0ff */
[-C--:B------:R-:W-:Y:S01]  /*dc90*/  HMMA.16816.F32 R28, R56, R42.reuse, R28 ;  /* 0x0000002a381c723c */ /* 0x080fe2000000181c */
[----:B------:R-:W-:Y:S07]  /*dca0*/  SHF.R.U32.HI R40, RZ, 0x18, R54 ;  /* 0x00000018ff287819 */ /* 0x000fee0000011636 */
[----:B------:R-:W-:Y:S07]  /*dcb0*/  HMMA.16816.F32 R32, R48, R42, R32 ;  /* 0x0000002a3020723c */ /* 0x000fee0000001820 */
[----:B------:R-:W-:Y:S02]  /*dcc0*/  PRMT R49, R41, 0x5410, R37 ;  /* 0x0000541029317816 */ /* 0x000fe40000000025 */
[----:B------:R-:W-:Y:S03]  /*dcd0*/  LOP3.LUT R37, R52, 0xffff, RZ, 0xc0, !PT ;  /* 0x0000ffff34257812 */ /* 0x000fe600078ec0ff */
[----:B------:R-:W-:Y:S02]  /*dce0*/  PRMT R48, R38, 0x5410, R40 ;  /* 0x0000541026307816 */ /* 0x000fe40000000028 */
[----:B------:R-:W-:Y:S02]  /*dcf0*/  SHF.R.U32.HI R38, RZ, 0x10, R52 ;  /* 0x00000010ff267819 */ /* 0x000fe40000011634 */
[----:B------:R-:W-:Y:S02]  /*dd00*/  LOP3.LUT R40, R52, 0xff, RZ, 0xc0, !PT ;  /* 0x000000ff34287812 */ /* 0x000fe400078ec0ff */
[----:B------:R-:W-:Y:S02]  /*dd10*/  SHF.R.U32.HI R37, RZ, 0x8, R37 ;  /* 0x00000008ff257819 */ /* 0x000fe40000011625 */
[----:B------:R-:W-:Y:S02]  /*dd20*/  LOP3.LUT R38, R38, 0xff, RZ, 0xc0, !PT ;  /* 0x000000ff26267812 */ /* 0x000fe400078ec0ff */
[----:B------:R-:W-:Y:S02]  /*dd30*/  PRMT R56, R40, 0x5410, R37 ;  /* 0x0000541028387816 */ /* 0x000fe40000000025 */
[C---:B------:R-:W-:Y:S02]  /*dd40*/  LOP3.LUT R37, R53.reuse, 0xffff, RZ, 0xc0, !PT ;  /* 0x0000ffff35257812 */ /* 0x040fe400078ec0ff */
[----:B------:R-:W-:Y:S02]  /*dd50*/  PRMT R52, R38, 0x5410, R39 ;  /* 0x0000541026347816 */ /* 0x000fe40000000027 */
[----:B------:R-:W-:Y:S02]  /*dd60*/  LOP3.LUT R38, R53, 0xff, RZ, 0xc0, !PT ;  /* 0x000000ff35267812 */ /* 0x000fe400078ec0ff */
[----:B------:R-:W-:Y:S02]  /*dd70*/  SHF.R.U32.HI R37, RZ, 0x8, R37 ;  /* 0x00000008ff257819 */ /* 0x000fe40000011625 */
[----:B------:R-:W-:Y:S02]  /*dd80*/  SHF.R.U32.HI R39, RZ, 0x18, R53 ;  /* 0x00000018ff277819 */ /* 0x000fe40000011635 */
[----:B------:R-:W-:Y:S02]  /*dd90*/  PRMT R75, R38, 0x5410, R37 ;  /* 0x00005410264b7816 */ /* 0x000fe40000000025 */
[----:B------:R-:W-:Y:S02]  /*dda0*/  SHF.R.U32.HI R38, RZ, 0x10, R53 ;  /* 0x00000010ff267819 */ /* 0x000fe40000011635 */
[----:B------:R-:W-:Y:S02]  /*ddb0*/  LOP3.LUT R37, R117, UR13, R230, 0x96, !PT ;  /* 0x0000000d75257c12 */ /* 0x000fe4000f8e96e6 */
[----:B------:R-:W-:Y:S02]  /*ddc0*/  LOP3.LUT R38, R38, 0xff, RZ, 0xc0, !PT ;  /* 0x000000ff26267812 */ /* 0x000fe400078ec0ff */
[----:B------:R-:W-:Y:S01]  /*ddd0*/  LOP3.LUT R40, R193, UR11, R116, 0x96, !PT ;  /* 0x0000000bc1287c12 */ /* 0x000fe2000f8e9674 */
[----:B------:R-:W-:Y:S01]  /*dde0*/  IMAD.WIDE.U32 R44, R37, -0x2daee0ad, RZ ;  /* 0xd2511f53252c7825 */ /* 0x000fe200078e00ff */
[----:B------:R-:W-:Y:S02]  /*ddf0*/  PRMT R74, R38, 0x5410, R39 ;  /* 0x00005410264a7816 */ /* 0x000fe40000000027 */
[----:B------:R-:W-:Y:S01]  /*de00*/  SHF.R.U32.HI R38, RZ, 0x8, R63 ;  /* 0x00000008ff267819 */ /* 0x000fe2000001163f */
[----:B------:R-:W-:Y:S01]  /*de10*/  FFMA.FTZ R63, R36, R235, R173 ;  /* 0x000000eb243f7223 */ /* 0x000fe200000100ad */
[--C-:B------:R-:W-:Y:S01]  /*de20*/  HSET2.LE.AND R36, R49, R219.reuse, PT ;  /* 0x000000db31247233 */ /* 0x100fe20003803000 */
[----:B------:R-:W-:Y:S01]  /*de30*/  IMAD.MOV.U32 R173, RZ, RZ, R174 ;  /* 0x000000ffffad7224 */ /* 0x000fe200078e00ae */
[----:B------:R-:W-:Y:S01]  /*de40*/  F2FP.PACK_AB R49, R82, R78 ;  /* 0x0000004e5231723e */ /* 0x000fe200000000ff */
[----:B------:R-:W-:Y:S01]  /*de50*/  IMAD.MOV.U32 R174, RZ, RZ, R175 ;  /* 0x000000ffffae7224 */ /* 0x000fe200078e00af */
[----:B------:R-:W-:Y:S01]  /*de60*/  SHF.R.U32.HI R53, RZ, 0x8, R85 ;  /* 0x00000008ff357819 */ /* 0x000fe20000011655 */
[----:B------:R-:W-:Y:S01]  /*de70*/  IMAD.MOV.U32 R175, RZ, RZ, R171 ;  /* 0x000000ffffaf7224 */ /* 0x000fe200078e00ab */
[----:B------:R-:W-:Y:S01]  /*de80*/  PRMT R68, R68, 0x5410, R38 ;  /* 0x0000541044447816 */ /* 0x000fe20000000026 */
[----:B------:R-:W-:Y:S01]  /*de90*/  IMAD.MOV.U32 R171, RZ, RZ, R149 ;  /* 0x000000ffffab7224 */ /* 0x000fe200078e0095 */
[----:B------:R-:W-:Y:S01]  /*dea0*/  LOP3.LUT R38, R45, UR10, R222, 0x96, !PT ;  /* 0x0000000a2d267c12 */ /* 0x000fe2000f8e96de */
[----:B------:R-:W-:Y:S02]  /*deb0*/  IMAD.MOV.U32 R149, RZ, RZ, R146 ;  /* 0x000000ffff957224 */ /* 0x000fe400078e0092 */
[----:B------:R-:W-:Y:S02]  /*dec0*/  IMAD.MOV.U32 R146, RZ, RZ, R145 ;  /* 0x000000ffff927224 */ /* 0x000fe400078e0091 */
[----:B------:R-:W-:Y:S02]  /*ded0*/  IMAD.MOV.U32 R145, RZ, RZ, R236 ;  /* 0x000000ffff917224 */ /* 0x000fe400078e00ec */
[----:B------:R-:W-:Y:S01]  /*dee0*/  IMAD.WIDE.U32 R40, R40, -0x2daee0ad, RZ ;  /* 0xd2511f5328287825 */ /* 0x000fe200078e00ff */
[----:B------:R-:W2:Y:S03]  /*def0*/  LDL.LU R236, [R1+0x78] ;  /* 0x0000780001ec7983 */ /* 0x000ea60000300800 */
[----:B------:R-:W-:Y:S01]  /*df00*/  IMAD.WIDE.U32 R38, R38, -0x326172a9, RZ ;  /* 0xcd9e8d5726267825 */ /* 0x000fe200078e00ff */
[----:B------:R-:W-:Y:S03]  /*df10*/  LOP3.LUT R44, R41, UR8, R44, 0x96, !PT ;  /* 0x00000008292c7c12 */ /* 0x000fe6000f8e962c */
[----:B------:R-:W-:Y:S01]  /*df20*/  FADD.FTZ R63, R234, R63 ;  /* 0x0000003fea3f7221 */ /* 0x000fe20000010000 */
[----:B------:R-:W-:Y:S01]  /*df30*/  LOP3.LUT R46, R39, UR9, R192, 0x96, !PT ;  /* 0x00000009272e7c12 */ /* 0x000fe2000f8e96c0 */
[----:B------:R-:W-:Y:S04]  /*df40*/  IMAD.WIDE.U32 R44, R44, -0x326172a9, RZ ;  /* 0xcd9e8d572c2c7825 */ /* 0x000fe800078e00ff */
[----:B------:R-:W-:Y:S01]  /*df50*/  IMAD.WIDE.U32 R46, R46, -0x2daee0ad, RZ ;  /* 0xd2511f532e2e7825 */ /* 0x000fe200078e00ff */
[----:B------:R-:W-:Y:S03]  /*df60*/  LOP3.LUT R42, R45, UR7, R38, 0x96, !PT ;  /* 0x000000072d2a7c12 */ /* 0x000fe6000f8e9626 */
[----:B------:R-:W-:Y:S01]  /*df70*/  IMAD.MOV.U32 R172, RZ, RZ, R175 ;  /* 0x000000ffffac7224 */ /* 0x000fe200078e00af */
[----:B------:R-:W-:Y:S01]  /*df80*/  LOP3.LUT R40, R47, UR6, R40, 0x96, !PT ;  /* 0x000000062f287c12 */ /* 0x000fe2000f8e9628 */
[----:B------:R-:W-:Y:S01]  /*df90*/  IMAD.WIDE.U32 R42, R42, -0x2daee0ad, RZ ;  /* 0xd2511f532a2a7825 */ /* 0x000fe200078e00ff */
[--C-:B------:R-:W-:Y:S03]  /*dfa0*/  HSET2.LE.AND R47, R81, R219.reuse, PT ;  /* 0x000000db512f7233 */ /* 0x100fe60003803000 */
[----:B------:R-:W-:Y:S01]  /*dfb0*/  IMAD.WIDE.U32 R40, R40, -0x326172a9, RZ ;  /* 0xcd9e8d5728287825 */ /* 0x000fe200078e00ff */
[----:B------:R-:W-:Y:S01]  /*dfc0*/  LOP3.LUT R38, R43, UR4, R46, 0x96, !PT ;  /* 0x000000042b267c12 */ /* 0x000fe2000f8e962e */
[--C-:B------:R-:W-:Y:S02]  /*dfd0*/  HSET2.LE.AND R46, R84, R219.reuse, PT ;  /* 0x000000db542e7233 */ /* 0x100fe40003803000 */
[----:B------:R-:W-:Y:S01]  /*dfe0*/  IMAD.MOV.U32 R183, RZ, RZ, R171 ;  /* 0x000000ffffb77224 */ /* 0x000fe200078e00ab */
[----:B------:R-:W-:Y:S01]  /*dff0*/  LOP3.LUT R44, R41, UR5, R44, 0x96, !PT ;  /* 0x00000005292c7c12 */ /* 0x000fe2000f8e962c */
[----:B------:R-:W-:Y:S01]  /*e000*/  IMAD.WIDE.U32 R38, R38, -0x326172a9, RZ ;  /* 0xcd9e8d5726267825 */ /* 0x000fe200078e00ff */
[----:B------:R-:W-:Y:S03]  /*e010*/  LOP3.LUT R41, R80, 0xff, RZ, 0xc0, !PT ;  /* 0x000000ff50297812 */ /* 0x000fe600078ec0ff */
[----:B------:R-:W-:Y:S01]  /*e020*/  IMAD.WIDE.U32 R44, R44, -0x2daee0ad, RZ ;  /* 0xd2511f532c2c7825 */ /* 0x000fe200078e00ff */
[----:B------:R-:W-:Y:S02]  /*e030*/  LOP3.LUT R37, R39, UR15, R40, 0x96, !PT ;  /* 0x0000000f27257c12 */ /* 0x000fe4000f8e9628 */
[----:B------:R-:W-:Y:S01]  /*e040*/  PRMT R64, R41, 0x5410, R64 ;  /* 0x0000541029407816 */ /* 0x000fe20000000040 */
[----:B------:R-:W-:Y:S01]  /*e050*/  IMAD.MOV.U32 R175, RZ, RZ, R170 ;  /* 0x000000ffffaf7224 */ /* 0x000fe200078e00aa */
[C---:B------:R-:W-:Y:S02]  /*e060*/  LOP3.LUT R40, R37.reuse, 0xffff, RZ, 0xc0, !PT ;  /* 0x0000ffff25287812 */ /* 0x040fe400078ec0ff */
[----:B------:R-:W-:Y:S02]  /*e070*/  LOP3.LUT R41, R37, 0xff, RZ, 0xc0, !PT ;  /* 0x000000ff25297812 */ /* 0x000fe400078ec0ff */
[----:B------:R-:W-:Y:S02]  /*e080*/  SHF.R.U32.HI R40, RZ, 0x8, R40 ;  /* 0x00000008ff287819 */ /* 0x000fe40000011628 */
[----:B------:R-:W-:Y:S02]  /*e090*/  LOP3.LUT R57, R45, UR14, R42, 0x96, !PT ;  /* 0x0000000e2d397c12 */ /* 0x000fe4000f8e962a */
[----:B------:R-:W-:Y:S02]  /*e0a0*/  PRMT R70, R41, 0x5410, R40 ;  /* 0x0000541029467816 */ /* 0x000fe40000000028 */
[--C-:B------:R-:W-:Y:S02]  /*e0b0*/  SHF.R.U32.HI R40, RZ, 0x10, R37.reuse ;  /* 0x00000010ff287819 */ /* 0x100fe40000011625 */
[----:B------:R-:W-:Y:S02]  /*e0c0*/  SHF.R.U32.HI R41, RZ, 0x18, R37 ;  /* 0x00000018ff297819 */ /* 0x000fe40000011625 */
[----:B------:R-:W-:Y:S02]  /*e0d0*/  LOP3.LUT R37, R40, 0xff, RZ, 0xc0, !PT ;  /* 0x000000ff28257812 */ /* 0x000fe400078ec0ff */
[----:B------:R-:W-:Y:S02]  /*e0e0*/  SHF.R.U32.HI R40, RZ, 0x18, R38 ;  /* 0x00000018ff287819 */ /* 0x000fe40000011626 */
[----:B---3--:R-:W-:Y:S02]  /*e0f0*/  PRMT R73, R37, 0x5410, R41 ;  /* 0x0000541025497816 */ /* 0x008fe40000000029 */
[C---:B------:R-:W-:Y:S02]  /*e100*/  LOP3.LUT R37, R38.reuse, 0xffff, RZ, 0xc0, !PT ;  /* 0x0000ffff26257812 */ /* 0x040fe400078ec0ff */
[----:B------:R-:W-:Y:S02]  /*e110*/  LOP3.LUT R39, R38, 0xff, RZ, 0xc0, !PT ;  /* 0x000000ff26277812 */ /* 0x000fe400078ec0ff */
[----:B------:R-:W-:Y:S02]  /*e120*/  SHF.R.U32.HI R37, RZ, 0x8, R37 ;  /* 0x00000008ff257819 */ /* 0x000fe40000011625 */
[C---:B------:R-:W-:Y:S02]  /*e130*/  LOP3.LUT R50, R44.reuse, 0xffff, RZ, 0xc0, !PT ;  /* 0x0000ffff2c327812 */ /* 0x040fe400078ec0ff */
[----:B------:R-:W-:Y:S02]  /*e140*/  PRMT R72, R39, 0x5410, R37 ;  /* 0x0000541027487816 */ /* 0x000fe40000000025 */
[----:B------:R-:W-:Y:S02]  /*e150*/  SHF.R.U32.HI R39, RZ, 0x8, R61 ;  /* 0x00000008ff277819 */ /* 0x000fe4000001163d */
[--C-:B------:R-:W-:Y:S02]  /*e160*/  SHF.R.U32.HI R51, RZ, 0x10, R44.reuse ;  /* 0x00000010ff337819 */ /* 0x100fe4000001162c */
[----:B------:R-:W-:Y:S02]  /*e170*/  LOP3.LUT R55, R44, 0xff, RZ, 0xc0, !PT ;  /* 0x000000ff2c377812 */ /* 0x000fe400078ec0ff */
[----:B------:R-:W-:Y:S01]  /*e180*/  SHF.R.U32.HI R54, RZ, 0x18, R44 ;  /* 0x00000018ff367819 */ /* 0x000fe2000001162c */
[--C-:B------:R-:W-:Y:S01]  /*e190*/  HSET2.LE.AND R44, R48, R219.reuse, PT ;  /* 0x000000db302c7233 */ /* 0x100fe20003803000 */
[----:B------:R-:W-:Y:S01]  /*e1a0*/  PRMT R170, R100, 0x5410, R53 ;  /* 0x0000541064aa7816 */ /* 0x000fe20000000035 */
[--C-:B------:R-:W-:Y:S01]  /*e1b0*/  HSET2.LE.AND R48, R52, R219.reuse, PT ;  /* 0x000000db34307233 */ /* 0x100fe20003803000 */
[----:B------:R-:W-:Y:S02]  /*e1c0*/  SHF.R.U32.HI R53, RZ, 0x18, R60 ;  /* 0x00000018ff357819 */ /* 0x000fe4000001163c */
[----:B------:R-:W-:Y:S01]  /*e1d0*/  LOP3.LUT R52, R96, 0xff, RZ, 0xc0, !PT ;  /* 0x000000ff60347812 */ /* 0x000fe200078ec0ff */
[--C-:B------:R-:W-:Y:S01]  /*e1e0*/  HSET2.LE.AND R170, R170, R219.reuse, PT ;  /* 0x000000dbaaaa7233 */ /* 0x100fe20003803000 */
[----:B------:R-:W-:Y:S02]  /*e1f0*/  SHF.R.U32.HI R37, RZ, 0x10, R38 ;  /* 0x00000010ff257819 */ /* 0x000fe40000011626 */
[----:B------:R-:W-:Y:S02]  /*e200*/  PRMT R171, R52, 0x5410, R97 ;  /* 0x0000541034ab7816 */ /* 0x000fe40000000061 */
[----:B------:R-:W-:Y:S02]  /*e210*/  LOP3.LUT R38, R37, 0xff, RZ, 0xc0, !PT ;  /* 0x000000ff25267812 */ /* 0x000fe400078ec0ff */
[----:B------:R-:W-:Y:S01]  /*e220*/  PRMT R66, R66, 0x5410, R39 ;  /* 0x0000541042427816 */ /* 0x000fe20000000027 */
[--C-:B------:R-:W-:Y:S01]  /*e230*/  HSET2.LE.AND R39, R101, R219.reuse, PT ;  /* 0x000000db65277233 */ /* 0x100fe20003803000 */
[----:B------:R-:W-:Y:S01]  /*e240*/  PRMT R71, R38, 0x5410, R40 ;  /* 0x0000541026477816 */ /* 0x000fe20000000028 */
[--C-:B------:R-:W-:Y:S01]  /*e250*/  HSET2.LE.AND R38, R112, R219.reuse, PT ;  /* 0x000000db70267233 */ /* 0x100fe20003803000 */
[----:B------:R-:W1:Y:S01]  /*e260*/  LDSM.16.MT88.4 R40, [R205+0x5000] ;  /* 0x00500000cd28783b */ /* 0x000e620000004200 */
[----:B----4-:R-:W-:Y:S01]  /*e270*/  F2FP.PACK_AB R45, R135, R132 ;  /* 0x00000084872d723e */ /* 0x010fe200000000ff */
[--C-:B------:R-:W-:Y:S01]  /*e280*/  HSET2.LE.AND R171, R171, R219.reuse, PT ;  /* 0x000000dbabab7233 */ /* 0x100fe20003803000 */
[----:B------:R-:W-:Y:S01]  /*e290*/  LOP3.LUT R37, R62, 0xff, RZ, 0xc0, !PT ;  /* 0x000000ff3e257812 */ /* 0x000fe200078ec0ff */
[----:B------:R-:W-:Y:S01]  /*e2a0*/  FFMA.FTZ R62, R3, R237, R173 ;  /* 0x000000ed033e7223 */ /* 0x000fe200000100ad */
[----:B------:R-:W-:Y:S01]  /*e2b0*/  F2FP.PACK_AB R3, R154, R141 ;  /* 0x0000008d9a03723e */ /* 0x000fe200000000ff */
[----:B------:R-:W-:Y:S01]  /*e2c0*/  IMAD.MOV.U32 R173, RZ, RZ, R174 ;  /* 0x000000ffffad7224 */ /* 0x000fe200078e00ae */
[----:B------:R-:W-:Y:S01]  /*e2d0*/  PRMT R65, R37, 0x5410, R65 ;  /* 0x0000541025417816 */ /* 0x000fe20000000041 */
[----:B------:R-:W-:Y:S01]  /*e2e0*/  IMAD.MOV.U32 R174, RZ, RZ, R167 ;  /* 0x000000ffffae7224 */ /* 0x000fe200078e00a7 */
[----:B------:R-:W-:Y:S02]  /*e2f0*/  LOP3.LUT R39, R39, R3, RZ, 0xc0, !PT ;  /* 0x0000000327277212 */ /* 0x000fe400078ec0ff */
[----:B------:R-:W-:Y:S02]  /*e300*/  F2FP.PACK_AB R3, R152, R133 ;  /* 0x000000859803723e */ /* 0x000fe400000000ff */
[----:B------:R-:W-:Y:S02]  /*e310*/  F2FP.PACK_AB R37, R197, R199 ;  /* 0x000000c7c525723e */ /* 0x000fe400000000ff */
[----:B------:R-:W-:Y:S02]  /*e320*/  LOP3.LUT R47, R47, R3, RZ, 0xc0, !PT ;  /* 0x000000032f2f7212 */ /* 0x000fe400078ec0ff */
[----:B------:R-:W-:Y:S02]  /*e330*/  SHF.R.U32.HI R3, RZ, 0x8, R50 ;  /* 0x00000008ff037819 */ /* 0x000fe40000011632 */
[----:B------:R-:W-:Y:S02]  /*e340*/  LOP3.LUT R36, R36, R37, RZ, 0xc0, !PT ;  /* 0x0000002524247212 */ /* 0x000fe400078ec0ff */
[----:B------:R-:W-:Y:S01]  /*e350*/  LOP3.LUT R37, R44, R45, RZ, 0xc0, !PT ;  /* 0x0000002d2c257212 */ /* 0x000fe200078ec0ff */
[--C-:B------:R-:W-:Y:S01]  /*e360*/  HSET2.LE.AND R44, R56, R219.reuse, PT ;  /* 0x000000db382c7233 */ /* 0x100fe20003803000 */
[----:B------:R-:W-:Y:S02]  /*e370*/  F2FP.PACK_AB R45, R83, R79 ;  /* 0x0000004f532d723e */ /* 0x000fe400000000ff */
[----:B------:R-:W-:Y:S02]  /*e380*/  PRMT R166, R55, 0x5410, R3 ;  /* 0x0000541037a67816 */ /* 0x000fe40000000003 */
[----:B------:R-:W-:Y:S02]  /*e390*/  SHF.R.U32.HI R55, RZ, 0x18, R67 ;  /* 0x00000018ff377819 */ /* 0x000fe40000011643 */
[----:B------:R-:W-:Y:S01]  /*e3a0*/  LOP3.LUT R44, R44, R45, RZ, 0xc0, !PT ;  /* 0x0000002d2c2c7212 */ /* 0x000fe200078ec0ff */
[--C-:B------:R-:W-:Y:S01]  /*e3b0*/  HSET2.LE.AND R166, R166, R219.reuse, PT ;  /* 0x000000dba6a67233 */ /* 0x100fe20003803000 */
[----:B------:R-:W-:Y:S02]  /*e3c0*/  LOP3.LUT R45, R48, R49, RZ, 0xc0, !PT ;  /* 0x00000031302d7212 */ /* 0x000fe400078ec0ff */
[C---:B------:R-:W-:Y:S02]  /*e3d0*/  LOP3.LUT R3, R67.reuse, 0xffff, RZ, 0xc0, !PT ;  /* 0x0000ffff43037812 */ /* 0x040fe400078ec0ff */
[----:B------:R-:W-:Y:S02]  /*e3e0*/  LOP3.LUT R56, R67, 0xff, RZ, 0xc0, !PT ;  /* 0x000000ff43387812 */ /* 0x000fe400078ec0ff */
[----:B------:R-:W-:Y:S04]  /*e3f0*/  SHF.R.U32.HI R52, RZ, 0x8, R3 ;  /* 0x00000008ff347819 */ /* 0x000fe80000011603 */
[----:B------:R-:W-:Y:S01]  /*e400*/  PRMT R56, R56, 0x5410, R52 ;  /* 0x0000541038387816 */ /* 0x000fe20000000034 */
[----:B--2---:R-:W-:Y:S01]  /*e410*/  FFMA.FTZ R61, R2, R236, R122 ;  /* 0x000000ec023d7223 */ /* 0x004fe2000001007a */
[----:B------:R-:W-:Y:S01]  /*e420*/  F2FP.PACK_AB R2, R196, R198 ;  /* 0x000000c6c402723e */ /* 0x000fe200000000ff */
[----:B------:R-:W2:Y:S02]  /*e430*/  LDL.LU R122, [R1+0x74] ;  /* 0x00007400017a7983 */ /* 0x000ea40000300800 */
[----:B------:R-:W-:Y:S01]  /*e440*/  FADD.FTZ R61, R217, R61 ;  /* 0x0000003dd93d7221 */ /* 0x000fe20000010000 */
[----:B------:R-:W-:Y:S01]  /*e450*/  LOP3.LUT R38, R38, R2, RZ, 0xc0, !PT ;  /* 0x0000000226267212 */ /* 0x000fe200078ec0ff */
[----:B------:R-:W3:Y:S01]  /*e460*/  LDL.LU R238, [R1+0x70] ;  /* 0x0000700001ee7983 */ /* 0x000ee20000300800 */
[----:B------:R-:W-:Y:S03]  /*e470*/  F2FP.PACK_AB R2, R153, R140 ;  /* 0x0000008c9902723e */ /* 0x000fe600000000ff */
[----:B------:R-:W4:Y:S01]  /*e480*/  LDL.LU R234, [R1+0x6c] ;  /* 0x00006c0001ea7983 */ /* 0x000f220000300800 */
[----:B------:R-:W-:Y:S01]  /*e490*/  LOP3.LUT R46, R46, R2, RZ, 0xc0, !PT ;  /* 0x000000022e2e7212 */ /* 0x000fe200078ec0ff */
[-C--:B-1----:R-:W-:Y:S01]  /*e4a0*/  HMMA.16816.F32 R4, R36, R40.reuse, R4 ;  /* 0x000000282404723c */ /* 0x082fe20000001804 */
[----:B------:R-:W-:Y:S02]  /*e4b0*/  LOP3.LUT R2, R51, 0xff, RZ, 0xc0, !PT ;  /* 0x000000ff33027812 */ /* 0x000fe400078ec0ff */
[----:B------:R-:W1:Y:S02]  /*e4c0*/  LDSM.16.MT88.4 R48, [R206+0x5000] ;  /* 0x00500000ce30783b */ /* 0x000e640000004200 */
[----:B------:R-:W-:Y:S02]  /*e4d0*/  PRMT R167, R2, 0x5410, R54 ;  /* 0x0000541002a77816 */ /* 0x000fe40000000036 */
[C---:B------:R-:W-:Y:S01]  /*e4e0*/  LOP3.LUT R2, R60.reuse, 0xffff, RZ, 0xc0, !PT ;  /* 0x0000ffff3c027812 */ /* 0x040fe200078ec0ff */
[C---:B------:R-:W-:Y:S01]  /*e4f0*/  HMMA.16816.F32 R8, R44.reuse, R40, R8 ;  /* 0x000000282c08723c */ /* 0x040fe20000001808 */
[----:B------:R-:W-:Y:S03]  /*e500*/  LOP3.LUT R54, R60, 0xff, RZ, 0xc0, !PT ;  /* 0x000000ff3c367812 */ /* 0x000fe600078ec0ff */
[----:B------:R-:W-:Y:S01]  /*e510*/  SHF.R.U32.HI R3, RZ, 0x8, R2 ;  /* 0x00000008ff037819 */ /* 0x000fe20000011602 */
[--C-:B------:R-:W-:Y:S02]  /*e520*/  HSET2.LE.AND R167, R167, R219.reuse, PT ;  /* 0x000000dba7a77233 */ /* 0x100fe40003803000 */
[----:B------:R-:W-:Y:S01]  /*e530*/  SHF.R.U32.HI R41, RZ, 0x10, R60 ;  /* 0x00000010ff297819 */ /* 0x000fe2000001163c */
[-C--:B------:R-:W-:Y:S01]  /*e540*/  HMMA.16816.F32 R12, R44, R42.reuse, R12 ;  /* 0x0000002a2c0c723c */ /* 0x080fe2000000180c */
[----:B------:R-:W-:Y:S02]  /*e550*/  SHF.R.U32.HI R40, RZ, 0x10, R67 ;  /* 0x00000010ff287819 */ /* 0x000fe40000011643 */
[----:B------:R-:W1:Y:S01]  /*e560*/  MUFU.EX2 R67, R129 ;  /* 0x0000008100437308 */ /* 0x000e620000000800 */
[----:B------:R-:W-:Y:S02]  /*e570*/  LOP3.LUT R2, R41, 0xff, RZ, 0xc0, !PT ;  /* 0x000000ff29027812 */ /* 0x000fe400078ec0ff */
[----:B------:R-:W-:Y:S02]  /*e580*/  LOP3.LUT R40, R40, 0xff, RZ, 0xc0, !PT ;  /* 0x000000ff28287812 */ /* 0x000fe400078ec0ff */
[C---:B------:R-:W-:Y:S01]  /*e590*/  HMMA.16816.F32 R16, R36.reuse, R42, R16 ;  /* 0x0000002a2410723c */ /* 0x040fe20000001810 */
[----:B------:R-:W-:Y:S03]  /*e5a0*/  PRMT R59, R54, 0x5410, R3 ;  /* 0x00005410363b7816 */ /* 0x000fe60000000003 */
[----:B------:R-:W-:Y:S01]  /*e5b0*/  PRMT R60, R40, 0x5410, R55 ;  /* 0x00005410283c7816 */ /* 0x000fe20000000037 */
[--C-:B------:R-:W-:Y:S01]  /*e5c0*/  HSET2.LE.AND R3, R56, R219.reuse, PT ;  /* 0x000000db38037233 */ /* 0x100fe20003803000 */
[----:B------:R-:W-:Y:S01]  /*e5d0*/  PRMT R58, R2, 0x5410, R53 ;  /* 0x00005410023a7816 */ /* 0x000fe20000000035 */
[--C-:B------:R-:W-:Y:S01]  /*e5e0*/  HSET2.LE.AND R2, R64, R219.reuse, PT ;  /* 0x000000db40027233 */ /* 0x100fe20003803000 */
[----:B------:R-:W2:Y:S01]  /*e5f0*/  LDSM.16.MT88.4 R52, [R205+0x5400] ;  /* 0x00540000cd34783b */ /* 0x000ea20000004200 */
[----:B------:R-:W-:Y:S03]  /*e600*/  F2FP.PACK_AB R43, R99, R98 ;  /* 0x00000062632b723e */ /* 0x000fe600000000ff */
[----:B------:R-:W-:Y:S02]  /*e610*/  F2FP.PACK_AB R42, R200, R203 ;  /* 0x000000cbc82a723e */ /* 0x000fe400000000ff */
[----:B------:R-:W-:Y:S01]  /*e620*/  LOP3.LUT R43, R2, R43, RZ, 0xc0, !PT ;  /* 0x0000002b022b7212 */ /* 0x000fe200078ec0ff */
[--C-:B------:R-:W-:Y:S01]  /*e630*/  HSET2.LE.AND R2, R59, R219.reuse, PT ;  /* 0x000000db3b027233 */ /* 0x100fe20003803000 */
[----:B------:R-:W-:Y:S01]  /*e640*/  FADD.FTZ R59, R213, R61 ;  /* 0x0000003dd53b7221 */ /* 0x000fe20000010000 */
[----:B------:R-:W-:Y:S01]  /*e650*/  F2FP.PACK_AB R40, R201, R202 ;  /* 0x000000cac928723e */ /* 0x000fe200000000ff */
[-C--:B-1----:R-:W-:Y:S03]  /*e660*/  HMMA.16816.F32 R20, R36, R48.reuse, R20 ;  /* 0x000000302414723c */ /* 0x082fe60000001814 */
[----:B------:R-:W-:Y:S02]  /*e670*/  LOP3.LUT R40, R3, R40, RZ, 0xc0, !PT ;  /* 0x0000002803287212 */ /* 0x000fe400078ec0ff */
[----:B------:R-:W-:Y:S03]  /*e680*/  F2FP.PACK_AB R3, R89, R88 ;  /* 0x000000585903723e */ /* 0x000fe600000000ff */
[C---:B------:R-:W-:Y:S07]  /*e690*/  HMMA.16816.F32 R24, R44.reuse, R48, R24 ;  /* 0x000000302c18723c */ /* 0x040fee0000001818 */
[--C-:B------:R-:W-:Y:S01]  /*e6a0*/  HSET2.LE.AND R48, R58, R219.reuse, PT ;  /* 0x000000db3a307233 */ /* 0x100fe20003803000 */
[-C--:B------:R-:W-:Y:S01]  /*e6b0*/  HMMA.16816.F32 R28, R44, R50.reuse, R28 ;  /* 0x000000322c1c723c */ /* 0x080fe2000000181c */
[----:B------:R-:W-:Y:S06]  /*e6c0*/  F2FP.PACK_AB R49, R91, R90 ;  /* 0x0000005a5b31723e */ /* 0x000fec00000000ff */
[----:B------:R-:W-:Y:S01]  /*e6d0*/  LOP3.LUT R44, R2, R3, RZ, 0xc0, !PT ;  /* 0x00000003022c7212 */ /* 0x000fe200078ec0ff */
[----:B------:R-:W-:Y:S01]  /*e6e0*/  HMMA.16816.F32 R32, R36, R50, R32 ;  /* 0x000000322420723c */ /* 0x000fe20000001820 */
[----:B------:R-:W-:Y:S03]  /*e6f0*/  LOP3.LUT R45, R48, R49, RZ, 0xc0, !PT ;  /* 0x00000031302d7212 */ /* 0x000fe600078ec0ff */
[--C-:B------:R-:W-:Y:S01]  /*e700*/  SHF.R.U32.HI R3, RZ, 0x10, R69.reuse ;  /* 0x00000010ff037819 */ /* 0x100fe20000011645 */
[--C-:B------:R-:W-:Y:S01]  /*e710*/  HSET2.LE.AND R46, R66, R219.reuse, PT ;  /* 0x000000db422e7233 */ /* 0x100fe20003803000 */
[----:B------:R-:W-:Y:S01]  /*e720*/  F2FP.PACK_AB R2, R95, R94 ;  /* 0x0000005e5f02723e */ /* 0x000fe200000000ff */
[--C-:B------:R-:W-:Y:S01]  /*e730*/  HSET2.LE.AND R47, R65, R219.reuse, PT ;  /* 0x000000db412f7233 */ /* 0x100fe20003803000 */
[----:B------:R-:W-:Y:S01]  /*e740*/  LOP3.LUT R38, R69, 0xff, RZ, 0xc0, !PT ;  /* 0x000000ff45267812 */ /* 0x000fe200078ec0ff */
[--C-:B------:R-:W-:Y:S03]  /*e750*/  HSET2.LE.AND R50, R113, R219.reuse, PT ;  /* 0x000000db71327233 */ /* 0x100fe60003803000 */
[----:B------:R-:W-:Y:S02]  /*e760*/  SHF.R.U32.HI R37, RZ, 0x18, R69 ;  /* 0x00000018ff257819 */ /* 0x000fe40000011645 */
[----:B------:R-:W-:Y:S02]  /*e770*/  LOP3.LUT R3, R3, 0xff, RZ, 0xc0, !PT ;  /* 0x000000ff03037812 */ /* 0x000fe400078ec0ff */
[----:B------:R-:W-:Y:S02]  /*e780*/  LOP3.LUT R47, R47, R2, RZ, 0xc0, !PT ;  /* 0x000000022f2f7212 */ /* 0x000fe400078ec0ff */
[----:B------:R-:W-:Y:S04]  /*e790*/  SHF.R.U32.HI R2, RZ, 0x10, R57 ;  /* 0x00000010ff027819 */ /* 0x000fe80000011639 */
[----:B------:R-:W-:Y:S01]  /*e7a0*/  LOP3.LUT R2, R2, 0xff, RZ, 0xc0, !PT ;  /* 0x000000ff02027812 */ /* 0x000fe200078ec0ff */
[--C-:B--2---:R-:W-:Y:S02]  /*e7b0*/  FFMA.FTZ R122, R122, c[0x0][0x23c], -R190.reuse ;  /* 0x00008f007a7a7a23 */ /* 0x104fe400000108be */
[----:B------:R-:W-:Y:S02]  /*e7c0*/  FFMA.FTZ R190, R127, c[0x0][0x23c], -R190 ;  /* 0x00008f007fbe7a23 */ /* 0x000fe400000108be */
[----:B---3--:R-:W-:Y:S01]  /*e7d0*/  FFMA.FTZ R41, R0, R238, R181 ;  /* 0x000000ee00297223 */ /* 0x008fe200000100b5 */
[--C-:B------:R-:W-:Y:S01]  /*e7e0*/  HSET2.LE.AND R0, R68, R219.reuse, PT ;  /* 0x000000db44007233 */ /* 0x100fe20003803000 */
[----:B------:R-:W-:Y:S01]  /*e7f0*/  IMAD.MOV.U32 R181, RZ, RZ, R182 ;  /* 0x000000ffffb57224 */ /* 0x000fe200078e00b6 */
[----:B------:R-:W-:Y:S01]  /*e800*/  MUFU.EX2 R122, R122 ;  /* 0x0000007a007a7308 */ /* 0x000fe20000000800 */
[----:B------:R-:W-:Y:S02]  /*e810*/  IMAD.MOV.U32 R182, RZ, RZ, R183 ;  /* 0x000000ffffb67224 */ /* 0x000fe400078e00b7 */
[----:B------:R-:W-:Y:S01]  /*e820*/  FADD.FTZ R62, R181, R62 ;  /* 0x0000003eb53e7221 */ /* 0x000fe20000010000 */
[----:B------:R-:W-:Y:S01]  /*e830*/  LOP3.LUT R42, R0, R42, RZ, 0xc0, !PT ;  /* 0x0000002a002a7212 */ /* 0x000fe200078ec0ff */
[----:B------:R-:W-:Y:S01]  /*e840*/  IMAD.MOV.U32 R181, RZ, RZ, R182 ;  /* 0x000000ffffb57224 */ /* 0x000fe200078e00b6 */
[----:B------:R-:W-:Y:S01]  /*e850*/  F2FP.PACK_AB R0, R87, R86 ;  /* 0x000000565700723e */ /* 0x000fe200000000ff */
[----:B------:R-:W-:Y:S02]  /*e860*/  IMAD.MOV.U32 R183, RZ, RZ, R172 ;  /* 0x000000ffffb77224 */ /* 0x000fe400078e00ac */
[----:B------:R-:W-:Y:S01]  /*e870*/  FADD.FTZ R56, R181, R41 ;  /* 0x00000029b5387221 */ /* 0x000fe20000010000 */
[--C-:B------:R-:W-:Y:S01]  /*e880*/  HSET2.LE.AND R41, R60, R219.reuse, PT ;  /* 0x000000db3c297233 */ /* 0x100fe20003803000 */
[----:B------:R-:W-:Y:S01]  /*e890*/  IMAD.MOV.U32 R172, RZ, RZ, R173 ;  /* 0x000000ffffac7224 */ /* 0x000fe200078e00ad */
[----:B----4-:R-:W1:Y:S01]  /*e8a0*/  MUFU.EX2 R64, R234 ;  /* 0x000000ea00407308 */ /* 0x010e620000000800 */
[----:B------:R-:W-:Y:S02]  /*e8b0*/  IMAD.MOV.U32 R173, RZ, RZ, R165 ;  /* 0x000000ffffad7224 */ /* 0x000fe400078e00a5 */
[----:B------:R-:W-:Y:S01]  /*e8c0*/  IMAD.MOV.U32 R165, RZ, RZ, R164 ;  /* 0x000000ffffa57224 */ /* 0x000fe200078e00a4 */
[----:B------:R-:W-:Y:S01]  /*e8d0*/  LOP3.LUT R41, R41, R0, RZ, 0xc0, !PT ;  /* 0x0000000029297212 */ /* 0x000fe200078ec0ff */
[----:B------:R-:W-:Y:S01]  /*e8e0*/  IMAD.MOV.U32 R182, RZ, RZ, R172 ;  /* 0x000000ffffb67224 */ /* 0x000fe200078e00ac */
[----:B------:R-:W-:Y:S01]  /*e8f0*/  LOP3.LUT R0, R69, 0xffff, RZ, 0xc0, !PT ;  /* 0x0000ffff45007812 */ /* 0x000fe200078ec0ff */
[----:B------:R-:W-:Y:S02]  /*e900*/  IMAD.MOV.U32 R172, RZ, RZ, R173 ;  /* 0x000000ffffac7224 */ /* 0x000fe400078e00ad */
[----:B------:R-:W-:Y:S01]  /*e910*/  IMAD.MOV.U32 R173, RZ, RZ, R165 ;  /* 0x000000ffffad7224 */ /* 0x000fe200078e00a5 */
[----:B------:R-:W-:Y:S01]  /*e920*/  SHF.R.U32.HI R36, RZ, 0x8, R0 ;  /* 0x00000008ff247819 */ /* 0x000fe20000011600 */
[----:B------:R-:W-:Y:S01]  /*e930*/  IMAD.MOV.U32 R179, RZ, RZ, R182 ;  /* 0x000000ffffb37224 */ /* 0x000fe200078e00b6 */
[-C--:B------:R-:W-:Y:S01]  /*e940*/  HMMA.16816.F32 R4, R40, R52.reuse, R4 ;  /* 0x000000342804723c */ /* 0x080fe20000001804 */
[----:B------:R-:W-:Y:S01]  /*e950*/  IMAD.MOV.U32 R181, RZ, RZ, R173 ;  /* 0x000000ffffb57224 */ /* 0x000fe200078e00ad */
[----:B------:R-:W-:Y:S01]  /*e960*/  PRMT R168, R38, 0x5410, R36 ;  /* 0x0000541026a87816 */ /* 0x000fe20000000024 */
[----:B------:R-:W-:Y:S01]  /*e970*/  FADD.FTZ R49, R214, R62 ;  /* 0x0000003ed6317221 */ /* 0x000fe20000010000 */
[----:B------:R-:W-:Y:S01]  /*e980*/  F2FP.PACK_AB R0, R93, R92 ;  /* 0x0000005c5d00723e */ /* 0x000fe200000000ff */
[----:B------:R-:W-:Y:S01]  /*e990*/  FADD.FTZ R48, R181, R63 ;  /* 0x0000003fb5307221 */ /* 0x000fe20000010000 */
[----:B------:R-:W2:Y:S01]  /*e9a0*/  MUFU.EX2 R190, R190 ;  /* 0x000000be00be7308 */ /* 0x000ea20000000800 */
[----:B------:R-:W-:Y:S01]  /*e9b0*/  IMAD.MOV.U32 R181, RZ, RZ, R169 ;  /* 0x000000ffffb57224 */ /* 0x000fe200078e00a9 */
[----:B------:R-:W-:Y:S01]  /*e9c0*/  PRMT R169, R3, 0x5410, R37 ;  /* 0x0000541003a97816 */ /* 0x000fe20000000025 */
[----:B------:R-:W-:Y:S01]  /*e9d0*/  IMAD.MOV.U32 R182, RZ, RZ, R183 ;  /* 0x000000ffffb67224 */ /* 0x000fe200078e00b7 */
[----:B------:R-:W3:Y:S02]  /*e9e0*/  LDSM.16.MT88.4 R36, [R206+0x5400] ;  /* 0x00540000ce24783b */ /* 0x000ee40000004200 */
[----:B------:R-:W-:Y:S01]  /*e9f0*/  IMAD.MOV.U32 R183, RZ, RZ, R157 ;  /* 0x000000ffffb77224 */ /* 0x000fe200078e009d */
[----:B------:R-:W-:Y:S01]  /*ea00*/  LOP3.LUT R46, R46, R0, RZ, 0xc0, !PT ;  /* 0x000000002e2e7212 */ /* 0x000fe200078ec0ff */
[----:B------:R-:W-:Y:S01]  /*ea10*/  IMAD.MOV.U32 R165, RZ, RZ, R216 ;  /* 0x000000ffffa57224 */ /* 0x000fe200078e00d8 */
[----:B------:R-:W-:Y:S01]  /*ea20*/  LOP3.LUT R0, R57, 0xffff, RZ, 0xc0, !PT ;  /* 0x0000ffff39007812 */ /* 0x000fe200078ec0ff */
[----:B------:R-:W-:Y:S01]  /*ea30*/  FADD.FTZ R51, R179, R48 ;  /* 0x00000030b3337221 */ /* 0x000fe20000010000 */
[--C-:B------:R-:W-:Y:S01]  /*ea40*/  HSET2.LE.AND R168, R168, R219.reuse, PT ;  /* 0x000000dba8a87233 */ /* 0x100fe20003803000 */
[----:B------:R-:W-:Y:S01]  /*ea50*/  IMAD.MOV.U32 R178, RZ, RZ, R172 ;  /* 0x000000ffffb27224 */ /* 0x000fe200078e00ac */
[----:B------:R-:W-:Y:S01]  /*ea60*/  SHF.R.U32.HI R48, RZ, 0x18, R57 ;  /* 0x00000018ff307819 */ /* 0x000fe20000011639 */
[----:B------:R-:W-:Y:S01]  /*ea70*/  IMAD.MOV.U32 R164, RZ, RZ, R218 ;  /* 0x000000ffffa47224 */ /* 0x000fe200078e00da */
[C---:B------:R-:W-:Y:S01]  /*ea80*/  HMMA.16816.F32 R8, R44.reuse, R52, R8 ;  /* 0x000000342c08723c */ /* 0x040fe20000001808 */
[----:B------:R-:W-:Y:S01]  /*ea90*/  IMAD.MOV.U32 R173, RZ, RZ, R215 ;  /* 0x000000ffffad7224 */ /* 0x000fe200078e00d7 */
[----:B------:R-:W4:Y:S01]  /*eaa0*/  LDL.LU R218, [R1+0x68] ;  /* 0x0000680001da7983 */ /* 0x000f220000300800 */
[----:B------:R-:W-:Y:S01]  /*eab0*/  FADD.FTZ R58, R212, R56 ;  /* 0x00000038d43a7221 */ /* 0x000fe20000010000 */
[--C-:B------:R-:W-:Y:S01]  /*eac0*/  HSET2.LE.AND R169, R169, R219.reuse, PT ;  /* 0x000000dba9a97233 */ /* 0x100fe20003803000 */
[----:B------:R-:W-:Y:S01]  /*ead0*/  FADD.FTZ R56, R210, R49 ;  /* 0x00000031d2387221 */ /* 0x000fe20000010000 */
[----:B------:R1:W5:Y:S01]  /*eae0*/  LDL.LU R217, [R1+0x64] ;  /* 0x0000640001d97983 */ /* 0x0003620000300800 */
[----:B------:R-:W-:Y:S01]  /*eaf0*/  IMAD.MOV.U32 R179, RZ, RZ, R183 ;  /* 0x000000ffffb37224 */ /* 0x000fe200078e00b7 */
[-C--:B------:R-:W-:Y:S01]  /*eb00*/  HMMA.16816.F32 R12, R44, R54.reuse, R12 ;  /* 0x000000362c0c723c */ /* 0x080fe2000000180c */
[----:B------:R-:W-:Y:S01]  /*eb10*/  IMAD.MOV.U32 R172, RZ, RZ, R174 ;  /* 0x000000ffffac7224 */ /* 0x000fe200078e00ae */
[----:B------:R1:W5:Y:S02]  /*eb20*/  LDL.LU R216, [R1+0x60] ;  /* 0x0000600001d87983 */ /* 0x0003640000300800 */
[----:B------:R-:W-:Y:S01]  /*eb30*/  IMAD.MOV.U32 R174, RZ, RZ, R165 ;  /* 0x000000ffffae7224 */ /* 0x000fe200078e00a5 */
[----:B------:R-:W-:Y:S01]  /*eb40*/  LOP3.LUT R49, R57, 0xff, RZ, 0xc0, !PT ;  /* 0x000000ff39317812 */ /* 0x000fe200078ec0ff */
[----:B------:R-:W-:Y:S01]  /*eb50*/  IMAD.MOV.U32 R183, RZ, RZ, R173 ;  /* 0x000000ffffb77224 */ /* 0x000fe200078e00ad */
[----:B------:R-:W-:Y:S01]  /*eb60*/  SHF.R.U32.HI R3, RZ, 0x8, R0 ;  /* 0x00000008ff037819 */ /* 0x000fe20000011600 */
[----:B------:R-:W-:Y:S01]  /*eb70*/  IMAD.MOV.U32 R173, RZ, RZ, R175 ;  /* 0x000000ffffad7224 */ /* 0x000fe200078e00af */
[C---:B------:R-:W-:Y:S01]  /*eb80*/  HMMA.16816.F32 R16, R40.reuse, R54, R16 ;  /* 0x000000362810723c */ /* 0x040fe20000001810 */
[----:B------:R-:W1:Y:S02]  /*eb90*/  LDSM.16.MT88.4 R52, [R205+0x5800] ;  /* 0x00580000cd34783b */ /* 0x000e640000004200 */
[----:B------:R-:W-:Y:S01]  /*eba0*/  IMAD.MOV.U32 R175, RZ, RZ, R164 ;  /* 0x000000ffffaf7224 */ /* 0x000fe200078e00a4 */
[----:B------:R-:W-:Y:S01]  /*ebb0*/  F2FP.PACK_AB R0, R227, R226 ;  /* 0x000000e2e300723e */ /* 0x000fe200000000ff */
[----:B------:R-:W-:Y:S01]  /*ebc0*/  IMAD.MOV.U32 R157, RZ, RZ, R161 ;  /* 0x000000ffff9d7224 */ /* 0x000fe200078e00a1 */
[----:B------:R-:W-:Y:S01]  /*ebd0*/  PRMT R165, R2, 0x5410, R48 ;  /* 0x0000541002a57816 */ /* 0x000fe20000000030 */
[----:B------:R-:W-:Y:S01]  /*ebe0*/  FADD.FTZ R48, R178, R59 ;  /* 0x0000003bb2307221 */ /* 0x000fe20000010000 */
[----:B------:R-:W-:Y:S01]  /*ebf0*/  LOP3.LUT R50, R50, R0, RZ, 0xc0, !PT ;  /* 0x0000000032327212 */ /* 0x000fe200078ec0ff */
[----:B------:R-:W-:Y:S01]  /*ec00*/  FADD.FTZ R2, R180, R51 ;  /* 0x00000033b4027221 */ /* 0x000fe20000010000 */
[----:B------:R1:W5:Y:S02]  /*ec10*/  LDL.LU R215, [R1+0x5c] ;  /* 0x00005c0001d77983 */ /* 0x0003640000300800 */
[----:B------:R-:W-:Y:S01]  /*ec20*/  FADD.FTZ R0, R181, R56 ;  /* 0x00000038b5007221 */ /* 0x000fe20000010000 */
[-C--:B---3--:R-:W-:Y:S01]  /*ec30*/  HMMA.16816.F32 R20, R40, R36.reuse, R20 ;  /* 0x000000242814723c */ /* 0x088fe20000001814 */
[----:B------:R-:W-:Y:S01]  /*ec40*/  FADD.FTZ R59, R182, R48 ;  /* 0x00000030b63b7221 */ /* 0x000fe20000010000 */
[----:B------:R-:W-:Y:S01]  /*ec50*/  PRMT R164, R49, 0x5410, R3 ;  /* 0x0000541031a47816 */ /* 0x000fe20000000003 */
[----:B------:R-:W-:Y:S01]  /*ec60*/  FADD.FTZ R3, R179, R58 ;  /* 0x0000003ab3037221 */ /* 0x000fe20000010000 */
[--C-:B------:R-:W-:Y:S01]  /*ec70*/  HSET2.LE.AND R51, R76, R219.reuse, PT ;  /* 0x000000db4c337233 */ /* 0x100fe20003803000 */
[----:B------:R-:W-:Y:S01]  /*ec80*/  FADD.FTZ R60, R172, R2 ;  /* 0x00000002ac3c7221 */ /* 0x000fe20000010000 */
[--C-:B------:R-:W-:Y:S01]  /*ec90*/  HSET2.LE.AND R48, R75, R219.reuse, PT ;  /* 0x000000db4b307233 */ /* 0x100fe20003803000 */
[----:B------:R-:W-:Y:S01]  /*eca0*/  FADD.FTZ R58, R183, R3 ;  /* 0x00000003b73a7221 */ /* 0x000fe20000010000 */
[C---:B------:R-:W-:Y:S01]  /*ecb0*/  HMMA.16816.F32 R24, R44.reuse, R36, R24 ;  /* 0x000000242c18723c */ /* 0x040fe20000001818 */
[----:B------:R-:W-:Y:S01]  /*ecc0*/  FADD.FTZ R62, R173, R0 ;  /* 0x00000000ad3e7221 */ /* 0x000fe20000010000 */
[----:B------:R3:W5:Y:S02]  /*ecd0*/  LDL.LU R214, [R1+0x58] ;  /* 0x0000580001d67983 */ /* 0x0007640000300800 */
[----:B------:R-:W-:Y:S01]  /*ece0*/  FADD.FTZ R60, R159, R60 ;  /* 0x0000003c9f3c7221 */ /* 0x000fe20000010000 */
[--C-:B------:R-:W-:Y:S01]  /*ecf0*/  HSET2.LE.AND R49, R74, R219.reuse, PT ;  /* 0x000000db4a317233 */ /* 0x100fe20003803000 */
[----:B------:R-:W-:Y:S01]  /*ed00*/  FADD.FTZ R62, R158, R62 ;  /* 0x0000003e9e3e7221 */ /* 0x000fe20000010000 */
[----:B------:R-:W-:Y:S01]  /*ed10*/  F2FP.PACK_AB R0, R115, R114 ;  /* 0x000000727300723e */ /* 0x000fe200000000ff */
[----:B------:R-:W-:Y:S01]  /*ed20*/  IMAD.MOV.U32 R161, RZ, RZ, R211 ;  /* 0x000000ffffa17224 */ /* 0x000fe200078e00d3 */
[-C--:B------:R-:W-:Y:S01]  /*ed30*/  HMMA.16816.F32 R28, R44, R38.reuse, R28 ;  /* 0x000000262c1c723c */ /* 0x080fe2000000181c */
[----:B------:R3:W5:Y:S02]  /*ed40*/  LDL.LU R213, [R1+0x54] ;  /* 0x0000540001d57983 */ /* 0x0007640000300800 */
[----:B------:R-:W-:Y:S01]  /*ed50*/  F2FP.PACK_AB R2, R229, R228 ;  /* 0x000000e4e502723e */ /* 0x000fe200000000ff */
[--C-:B------:R-:W-:Y:S01]  /*ed60*/  HSET2.LE.AND R56, R70, R219.reuse, PT ;  /* 0x000000db46387233 */ /* 0x100fe20003803000 */
[----:B------:R-:W-:Y:S01]  /*ed70*/  F2FP.PACK_AB R3, R103, R102 ;  /* 0x000000666703723e */ /* 0x000fe200000000ff */
[----:B------:R3:W5:Y:S01]  /*ed80*/  LDL.LU R212, [R1+0x50] ;  /* 0x0000500001d47983 */ /* 0x0007620000300800 */
[----:B------:R-:W-:Y:S01]  /*ed90*/  FADD.FTZ R44, R163, R60 ;  /* 0x0000003ca32c7221 */ /* 0x000fe20000010000 */
[----:B------:R-:W-:Y:S01]  /*eda0*/  HMMA.16816.F32 R32, R40, R38, R32 ;  /* 0x000000262820723c */ /* 0x000fe20000001820 */
[----:B------:R-:W-:Y:S01]  /*edb0*/  FADD.FTZ R45, R162, R62 ;  /* 0x0000003ea22d7221 */ /* 0x000fe20000010000 */
[----:B------:R-:W2:Y:S02]  /*edc0*/  LDSM.16.MT88.4 R36, [R206+0x5800] ;  /* 0x00580000ce24783b */ /* 0x000ea40000004200 */
[----:B------:R-:W-:Y:S01]  /*edd0*/  F2FP.PACK_AB R57, R105, R104 ;  /* 0x000000686939723e */ /* 0x000fe200000000ff */
[--C-:B------:R-:W-:Y:S01]  /*ede0*/  HSET2.LE.AND R165, R165, R219.reuse, PT ;  /* 0x000000dba5a57233 */ /* 0x100fe20003803000 */
[----:B------:R-:W-:Y:S01]  /*edf0*/  LOP3.LUT R51, R51, R0, RZ, 0xc0, !PT ;  /* 0x0000000033337212 */ /* 0x000fe200078ec0ff */
[----:B------:R-:W-:Y:S01]  /*ee00*/  FADD.FTZ R0, R175, R58 ;  /* 0x0000003aaf007221 */ /* 0x000fe20000010000 */
[----:B------:R-:W-:Y:S01]  /*ee10*/  LOP3.LUT R48, R48, R2, RZ, 0xc0, !PT ;  /* 0x0000000230307212 */ /* 0x000fe200078ec0ff */
[----:B------:R-:W-:Y:S01]  /*ee20*/  FADD.FTZ R2, R174, R59 ;  /* 0x0000003bae027221 */ /* 0x000fe20000010000 */
[----:B------:R3:W5:Y:S02]  /*ee30*/  LDL.LU R211, [R1+0x4c] ;  /* 0x00004c0001d37983 */ /* 0x0007640000300800 */
[----:B------:R-:W-:Y:S01]  /*ee40*/  FADD.FTZ R63, R156, R0 ;  /* 0x000000009c3f7221 */ /* 0x000fe20000010000 */
[----:B------:R-:W-:Y:S01]  /*ee50*/  LOP3.LUT R49, R49, R3, RZ, 0xc0, !PT ;  /* 0x0000000331317212 */ /* 0x000fe200078ec0ff */
[----:B------:R-:W-:Y:S01]  /*ee60*/  FADD.FTZ R61, R157, R2 ;  /* 0x000000029d3d7221 */ /* 0x000fe20000010000 */
[----:B------:R-:W-:Y:S01]  /*ee70*/  LOP3.LUT R56, R56, R57, RZ, 0xc0, !PT ;  /* 0x0000003938387212 */ /* 0x000fe200078ec0ff */
[--C-:B------:R-:W-:Y:S01]  /*ee80*/  HSET2.LE.AND R58, R72, R219.reuse, PT ;  /* 0x000000db483a7233 */ /* 0x100fe20003803000 */
[----:B------:R-:W-:Y:S01]  /*ee90*/  F2FP.PACK_AB R0, R107, R106 ;  /* 0x0000006a6b00723e */ /* 0x000fe200000000ff */
[----:B------:R-:W-:Y:S01]  /*eea0*/  FADD.FTZ R46, R161, R61 ;  /* 0x0000003da12e7221 */ /* 0x000fe20000010000 */
[--C-:B------:R-:W-:Y:S01]  /*eeb0*/  HSET2.LE.AND R59, R71, R219.reuse, PT ;  /* 0x000000db473b7233 */ /* 0x100fe20003803000 */
[----:B------:R-:W-:Y:S01]  /*eec0*/  F2FP.PACK_AB R2, R109, R108 ;  /* 0x0000006c6d02723e */ /* 0x000fe200000000ff */
[--C-:B------:R-:W-:Y:S01]  /*eed0*/  HSET2.LE.AND R57, R73, R219.reuse, PT ;  /* 0x000000db49397233 */ /* 0x100fe20003803000 */
[----:B------:R-:W-:Y:S01]  /*eee0*/  FADD.FTZ R42, R151, R46 ;  /* 0x0000002e972a7221 */ /* 0x000fe20000010000 */
[----:B------:R-:W-:Y:S01]  /*eef0*/  F2FP.PACK_AB R3, R111, R110 ;  /* 0x0000006e6f03723e */ /* 0x000fe200000000ff */
[-C--:B-1----:R-:W-:Y:S01]  /*ef00*/  HMMA.16816.F32 R4, R48, R52.reuse, R4 ;  /* 0x000000343004723c */ /* 0x082fe20000001804 */
[----:B------:R-:W-:Y:S01]  /*ef10*/  LOP3.LUT R58, R58, R2, RZ, 0xc0, !PT ;  /* 0x000000023a3a7212 */ /* 0x000fe200078ec0ff */
[----:B------:R3:W5:Y:S01]  /*ef20*/  LDL.LU R210, [R1+0x48] ;  /* 0x0000480001d27983 */ /* 0x0007620000300800 */
[----:B------:R-:W-:Y:S01]  /*ef30*/  LOP3.LUT R57, R57, R0, RZ, 0xc0, !PT ;  /* 0x0000000039397212 */ /* 0x000fe200078ec0ff */
[----:B------:R-:W-:Y:S01]  /*ef40*/  HSET2.LE.AND R164, R164, R219, PT ;  /* 0x000000dba4a47233 */ /* 0x000fe20003803000 */
[----:B------:R-:W-:Y:S01]  /*ef50*/  LOP3.LUT R59, R59, R3, RZ, 0xc0, !PT ;  /* 0x000000033b3b7212 */ /* 0x000fe200078ec0ff */
[----:B------:R-:W-:Y:S01]  /*ef60*/  FADD.FTZ R3, R160, R63 ;  /* 0x0000003fa0037221 */ /* 0x000fe20000010000 */
[----:B------:R-:W-:Y:S02]  /*ef70*/  F2FP.PACK_AB R0, R67, R77 ;  /* 0x0000004d4300723e */ /* 0x000fe400000000ff */
[----:B------:R-:W-:Y:S03]  /*ef80*/  F2FP.PACK_AB R2, R131, R130 ;  /* 0x000000828302723e */ /* 0x000fe600000000ff */
[----:B------:R-:W-:Y:S01]  /*ef90*/  FADD.FTZ R41, R150, R3 ;  /* 0x0000000396297221 */ /* 0x000fe20000010000 */
[C---:B------:R-:W-:Y:S01]  /*efa0*/  HMMA.16816.F32 R8, R56.reuse, R52, R8 ;  /* 0x000000343808723c */ /* 0x040fe20000001808 */
[----:B------:R-:W-:Y:S01]  /*efb0*/  LOP3.LUT R170, R170, R0, RZ, 0xc0, !PT ;  /* 0x00000000aaaa7212 */ /* 0x000fe200078ec0ff */
[----:B------:R-:W-:Y:S01]  /*efc0*/  FADD.FTZ R0, R191, R45 ;  /* 0x0000002dbf007221 */ /* 0x000fe20000010000 */
[----:B------:R-:W-:Y:S01]  /*efd0*/  LOP3.LUT R171, R171, R2, RZ, 0xc0, !PT ;  /* 0x00000002abab7212 */ /* 0x000fe200078ec0ff */
[----:B------:R-:W-:Y:S01]  /*efe0*/  FADD.FTZ R2, R239, R44 ;  /* 0x0000002cef027221 */ /* 0x000fe20000010000 */
[----:B------:R-:W-:Y:S01]  /*eff0*/  F2FP.PACK_AB R3, R121, R120 ;  /* 0x000000787903723e */ /* 0x000fe200000000ff */
[----:B------:R-:W-:Y:S01]  /*f000*/  FADD.FTZ R40, R194, R0 ;  /* 0x00000000c2287221 */ /* 0x000fe20000010000 */
[----:B------:R-:W-:Y:S01]  /*f010*/  F2FP.PACK_AB R0, R139, R64 ;  /* 0x000000408b00723e */ /* 0x000fe200000000ff */
[----:B------:R-:W-:Y:S01]  /*f020*/  FADD.FTZ R43, R240, R2 ;  /* 0x00000002f02b7221 */ /* 0x000fe20000010000 */
[-C--:B------:R-:W-:Y:S03]  /*f030*/  HMMA.16816.F32 R12, R56, R54.reuse, R12 ;  /* 0x00000036380c723c */ /* 0x080fe6000000180c */
[----:B------:R-:W-:Y:S01]  /*f040*/  FADD.FTZ R43, R246, R43 ;  /* 0x0000002bf62b7221 */ /* 0x000fe20000010000 */
[----:B------:R-:W-:Y:S02]  /*f050*/  F2FP.PACK_AB R2, R189, R118 ;  /* 0x00000076bd02723e */ /* 0x000fe400000000ff */
[----:B------:R-:W-:Y:S01]  /*f060*/  LOP3.LUT R168, R168, R0, RZ, 0xc0, !PT ;  /* 0x00000000a8a87212 */ /* 0x000fe200078ec0ff */
[----:B------:R-:W-:Y:S01]  /*f070*/  FADD.FTZ R0, R148, R41 ;  /* 0x0000002994007221 */ /* 0x000fe20000010000 */
[C---:B------:R-:W-:Y:S01]  /*f080*/  HMMA.16816.F32 R16, R48.reuse, R54, R16 ;  /* 0x000000363010723c */ /* 0x040fe20000001810 */
[----:B------:R-:W-:Y:S03]  /*f090*/  LOP3.LUT R169, R169, R2, RZ, 0xc0, !PT ;  /* 0x00000002a9a97212 */ /* 0x000fe600078ec0ff */
[----:B------:R-:W-:Y:S01]  /*f0a0*/  FADD.FTZ R2, R149, R42 ;  /* 0x0000002a95027221 */ /* 0x000fe20000010000 */
[----:B------:R-:W-:Y:S01]  /*f0b0*/  LOP3.LUT R164, R164, R3, RZ, 0xc0, !PT ;  /* 0x00000003a4a47212 */ /* 0x000fe200078ec0ff */
[----:B------:R-:W-:Y:S01]  /*f0c0*/  FADD.FTZ R42, R245, R40 ;  /* 0x00000028f52a7221 */ /* 0x000fe20000010000 */
[----:B------:R-:W1:Y:S01]  /*f0d0*/  LDSM.16.MT88.4 R148, [R205+0x5c00] ;  /* 0x005c0000cd94783b */ /* 0x000e620000004200 */
[----:B------:R-:W-:Y:S01]  /*f0e0*/  FADD.FTZ R41, R155, R2 ;  /* 0x000000029b297221 */ /* 0x000fe20000010000 */
[-C--:B--2---:R-:W-:Y:S03]  /*f0f0*/  HMMA.16816.F32 R20, R48, R36.reuse, R20 ;  /* 0x000000243014723c */ /* 0x084fe60000001814 */
[----:B------:R-:W-:Y:S01]  /*f100*/  FADD.FTZ R40, R143, R0 ;  /* 0x000000008f287221 */ /* 0x000fe20000010000 */
[----:B------:R-:W-:Y:S02]  /*f110*/  F2FP.PACK_AB R0, R123, R122 ;  /* 0x0000007a7b00723e */ /* 0x000fe400000000ff */
[----:B------:R-:W-:Y:S01]  /*f120*/  F2FP.PACK_AB R2, R188, R124 ;  /* 0x0000007cbc02723e */ /* 0x000fe200000000ff */
[----:B------:R-:W-:Y:S01]  /*f130*/  FADD.FTZ R40, R147, R40 ;  /* 0x0000002893287221 */ /* 0x000fe20000010000 */
[----:B------:R-:W-:Y:S01]  /*f140*/  LOP3.LUT R165, R165, R0, RZ, 0xc0, !PT ;  /* 0x00000000a5a57212 */ /* 0x000fe200078ec0ff */
[----:B------:R-:W-:Y:S01]  /*f150*/  FADD.FTZ R0, R142, R41 ;  /* 0x000000298e007221 */ /* 0x000fe20000010000 */
[C---:B------:R-:W-:Y:S02]  /*f160*/  HMMA.16816.F32 R24, R56.reuse, R36, R24 ;  /* 0x000000243818723c */ /* 0x040fe40000001818 */
[----:B------:R-:W-:Y:S01]  /*f170*/  LOP3.LUT R166, R166, R2, RZ, 0xc0, !PT ;  /* 0x00000002a6a67212 */ /* 0x000fe200078ec0ff */
[----:B------:R-:W-:Y:S01]  /*f180*/  FADD.FTZ R0, R146, R0 ;  /* 0x0000000092007221 */ /* 0x000fe20000010000 */
[----:B------:R-:W-:Y:S01]  /*f190*/  F2FP.PACK_AB R3, R190, R126 ;  /* 0x0000007ebe03723e */ /* 0x000fe200000000ff */
[----:B------:R-:W-:Y:S02]  /*f1a0*/  FADD.FTZ R2, R248, R42 ;  /* 0x0000002af8027221 */ /* 0x000fe40000010000 */
[----:B------:R-:W-:Y:S01]  /*f1b0*/  FADD.FTZ R36, R145, R40 ;  /* 0x0000002891247221 */ /* 0x000fe20000010000 */
[-C--:B------:R-:W-:Y:S01]  /*f1c0*/  HMMA.16816.F32 R28, R56, R38.reuse, R28 ;  /* 0x00000026381c723c */ /* 0x080fe2000000181c */
[----:B------:R-:W-:Y:S03]  /*f1d0*/  FADD.FTZ R40, R144, R0 ;  /* 0x0000000090287221 */ /* 0x000fe60000010000 */
[----:B------:R-:W-:Y:S01]  /*f1e0*/  FADD.FTZ R0, R195, R36 ;  /* 0x00000024c3007221 */ /* 0x000fe20000010000 */
[----:B------:R-:W-:Y:S01]  /*f1f0*/  LOP3.LUT R167, R167, R3, RZ, 0xc0, !PT ;  /* 0x00000003a7a77212 */ /* 0x000fe200078ec0ff */
[----:B------:R-:W-:Y:S02]  /*f200*/  FADD.FTZ R2, R241, R2 ;  /* 0x00000002f1027221 */ /* 0x000fe40000010000 */
[----:B------:R-:W-:Y:S01]  /*f210*/  FADD.FTZ R40, R209, R40 ;  /* 0x00000028d1287221 */ /* 0x000fe20000010000 */
[----:B------:R-:W-:Y:S01]  /*f220*/  HMMA.16816.F32 R32, R48, R38, R32 ;  /* 0x000000263020723c */ /* 0x000fe20000001820 */
[----:B------:R-:W2:Y:S02]  /*f230*/  LDSM.16.MT88.4 R36, [R206+0x5c00] ;  /* 0x005c0000ce24783b */ /* 0x000ea40000004200 */
[----:B------:R-:W-:Y:S02]  /*f240*/  FADD.FTZ R2, R242, R2 ;  /* 0x00000002f2027221 */ /* 0x000fe40000010000 */
[----:B------:R-:W-:Y:S02]  /*f250*/  FADD.FTZ R0, R208, R0 ;  /* 0x00000000d0007221 */ /* 0x000fe40000010000 */
[----:B------:R-:W-:Y:S02]  /*f260*/  FADD.FTZ R2, R247, R2 ;  /* 0x00000002f7027221 */ /* 0x000fe40000010000 */
[----:B------:R-:W-:Y:S01]  /*f270*/  FADD.FTZ R0, R204, R0 ;  /* 0x00000000cc007221 */ /* 0x000fe20000010000 */
[----:B------:R3:W5:Y:S01]  /*f280*/  LDL.LU R209, [R1+0x44] ;  /* 0x0000440001d17983 */ /* 0x0007620000300800 */
[-C--:B-1----:R-:W-:Y:S01]  /*f290*/  HMMA.16816.F32 R144, R168, R148.reuse, R4 ;  /* 0x00000094a890723c */ /* 0x082fe20000001804 */
[----:B------:R-:W-:Y:S02]  /*f2a0*/  FADD.FTZ R41, R249, R2 ;  /* 0x00000002f9297221 */ /* 0x000fe40000010000 */
[----:B------:R-:W-:Y:S01]  /*f2b0*/  FADD.FTZ R2, R207, R40 ;  /* 0x00000028cf027221 */ /* 0x000fe20000010000 */
[----:B------:R3:W5:Y:S01]  /*f2c0*/  LDL.LU R208, [R1+0x40] ;  /* 0x0000400001d07983 */ /* 0x0007620000300800 */
[----:B------:R-:W-:Y:S02]  /*f2d0*/  FADD.FTZ R3, R251, R43 ;  /* 0x0000002bfb037221 */ /* 0x000fe40000010000 */
[----:B------:R-:W-:Y:S01]  /*f2e0*/  FADD.FTZ R40, R132, R41 ;  /* 0x0000002984287221 */ /* 0x000fe20000010000 */
[----:B------:R3:W5:Y:S01]  /*f2f0*/  LDL.LU R207, [R1+0x3c] ;  /* 0x00003c0001cf7983 */ /* 0x0007620000300800 */
[----:B------:R-:W-:Y:S03]  /*f300*/  FADD.FTZ R3, R243, R3 ;  /* 0x00000003f3037221 */ /* 0x000fe60000010000 */
[----:B------:R-:W-:Y:S01]  /*f310*/  FADD.FTZ R2, R79, R2 ;  /* 0x000000024f027221 */ /* 0x000fe20000010000 */
[----:B------:R3:W5:Y:S01]  /*f320*/  LDL.LU R204, [R1+0x38] ;  /* 0x0000380001cc7983 */ /* 0x0007620000300800 */
        /* <DEDUP_REMOVED lines=13> */
[C---:B------:R-:W-:Y:S01]  /*f400*/  HMMA.16816.F32 R140, R164.reuse, R148, R8 ;  /* 0x00000094a48c723c */ /* 0x040fe20000001808 */
[----:B------:R-:W-:Y:S02]  /*f410*/  FADD.FTZ R2, R154, R6 ;  /* 0x000000069a027221 */ /* 0x000fe40000010000 */
[----:B------:R-:W-:Y:S02]  /*f420*/  FADD.FTZ R4, R152, R4 ;  /* 0x0000000498047221 */ /* 0x000fe40000010000 */
[----:B------:R-:W-:Y:S02]  /*f430*/  FADD.FTZ R7, R198, R41 ;  /* 0x00000029c6077221 */ /* 0x000fe40000010000 */
[----:B------:R-:W-:Y:S01]  /*f440*/  FADD.FTZ R2, R86, R2 ;  /* 0x0000000256027221 */ /* 0x000fe20000010000 */
[-C--:B------:R-:W-:Y:S01]  /*f450*/  HMMA.16816.F32 R152, R164, R150.reuse, R12 ;  /* 0x00000096a498723c */ /* 0x080fe2000000180c */
[----:B------:R-:W-:Y:S03]  /*f460*/  FADD.FTZ R3, R196, R7 ;  /* 0x00000007c4037221 */ /* 0x000fe60000010000 */
[----:B------:R-:W-:Y:S02]  /*f470*/  FADD.FTZ R5, R88, R0 ;  /* 0x0000000058057221 */ /* 0x000fe40000010000 */
[----:B------:R-:W-:Y:S02]  /*f480*/  FADD.FTZ R3, R202, R3 ;  /* 0x00000003ca037221 */ /* 0x000fe40000010000 */
[----:B------:R-:W-:Y:S01]  /*f490*/  FADD.FTZ R0, R90, R4 ;  /* 0x000000045a007221 */ /* 0x000fe20000010000 */
[C---:B------:R-:W-:Y:S03]  /*f4a0*/  HMMA.16816.F32 R148, R168.reuse, R150, R16 ;  /* 0x00000096a894723c */ /* 0x040fe60000001810 */
[----:B------:R-:W-:Y:S02]  /*f4b0*/  FADD.FTZ R3, R201, R3 ;  /* 0x00000003c9037221 */ /* 0x000fe40000010000 */
[----:B------:R-:W-:Y:S02]  /*f4c0*/  FADD.FTZ R2, R87, R2 ;  /* 0x0000000257027221 */ /* 0x000fe40000010000 */
[----:B------:R-:W-:Y:S01]  /*f4d0*/  FADD.FTZ R4, R89, R5 ;  /* 0x0000000559047221 */ /* 0x000fe20000010000 */
[-C--:B--2---:R-:W-:Y:S01]  /*f4e0*/  HMMA.16816.F32 R160, R168, R36.reuse, R20 ;  /* 0x00000024a8a0723c */ /* 0x084fe20000001814 */
        /* <DEDUP_REMOVED lines=13> */
[----:B------:R-:W-:Y:S03]  /*f5c0*/  HMMA.16816.F32 R168, R168, R38, R32 ;  /* 0x00000026a8a8723c */ /* 0x000fe60000001820 */
[----:B------:R-:W-:Y:S02]  /*f5d0*/  FADD.FTZ R2, R104, R2 ;  /* 0x0000000268027221 */ /* 0x000fe40000010000 */
[----:B------:R-:W-:Y:S02]  /*f5e0*/  FADD.FTZ R0, R106, R0 ;  /* 0x000000006a007221 */ /* 0x000fe40000010000 */
[----:B------:R-:W-:Y:S02]  /*f5f0*/  FADD.FTZ R7, R229, R7 ;  /* 0x00000007e5077221 */ /* 0x000fe40000010000 */
[----:B------:R-:W-:Y:S03]  /*f600*/  FADD.FTZ R6, R103, R3 ;  /* 0x0000000367067221 */ /* 0x000fe60000010000 */
        /* <DEDUP_REMOVED lines=23> */
[----:B----4-:R-:W-:Y:S01]  /*f780*/  IADD3 R0, R218, -0x1, RZ ;  /* 0xffffffffda007810 */ /* 0x010fe20007ffe0ff */
        /* <DEDUP_REMOVED lines=8> */
[----:B---3-5:R-:W-:-:S05]  /*f810*/  @P1 BRA `(.L_x_371) ;  /* 0xffff9b9000001947 */ /* 0x028fca000383ffff */
.L_x_370:
[----:B-1-3--:R-:W2:Y:S01]  /*f820*/  LDL.LU R45, [R1+0x30] ;  /* 0x00003000012d7983 */ /* 0x00aea20000300800 */
[----:B------:R-:W1:Y:S03]  /*f830*/  LDC.U8 R28, c[0x0][0x329] ;  /* 0x0000ca40ff1c7b82 */ /* 0x000e660000000000 */
[----:B------:R-:W3:Y:S04]  /*f840*/  SHFL.BFLY PT, R3, R235, 0x2, 0x1f ;  /* 0x0c401f00eb037f89 */ /* 0x000ee800000e0000 */
[----:B------:R-:W4:Y:S01]  /*f850*/  SHFL.BFLY PT, R0, R236, 0x2, 0x1f ;  /* 0x0c401f00ec007f89 */ /* 0x000f2200000e0000 */
[----:B------:R-:W2:Y:S03]  /*f860*/  LDC.U8 R27, c[0x0][0x328] ;  /* 0x0000ca00ff1b7b82 */ /* 0x000ea60000000000 */
[----:B------:R-:W4:Y:S04]  /*f870*/  SHFL.BFLY PT, R2, R237, 0x2, 0x1f ;  /* 0x0c401f00ed027f89 */ /* 0x000f2800000e0000 */
[----:B------:R-:W4:Y:S04]  /*f880*/  SHFL.BFLY PT, R4, R238, 0x2, 0x1f ;  /* 0x0c401f00ee047f89 */ /* 0x000f2800000e0000 */
[----:B------:R-:W4:Y:S04]  /*f890*/  S2R R10, SR_TID.X ;  /* 0x00000000000a7919 */ /* 0x000f280000002100 */
[----:B------:R-:W2:Y:S01]  /*f8a0*/  S2R R44, SR_CTAID.Y ;  /* 0x00000000002c7919 */ /* 0x000ea20000002600 */
[----:B-1----:R-:W-:Y:S01]  /*f8b0*/  ISETP.NE.AND P2, PT, R28, RZ, PT ;  /* 0x000000ff1c00720c */ /* 0x002fe20003f45270 */
[----:B---3--:R-:W-:-:S02]  /*f8c0*/  FADD.FTZ R3, R3, R235 ;  /* 0x000000eb03037221 */ /* 0x008fc40000010000 */
[----:B----4-:R-:W-:-:S03]  /*f8d0*/  FADD.FTZ R0, R0, R236 ;  /* 0x000000ec00007221 */ /* 0x010fc60000010000 */
[----:B------:R-:W1:Y:S01]  /*f8e0*/  SHFL.BFLY PT, R7, R3, 0x1, 0x1f ;  /* 0x0c201f0003077f89 */ /* 0x000e6200000e0000 */
[----:B------:R-:W-:-:S03]  /*f8f0*/  FADD.FTZ R2, R2, R237 ;  /* 0x000000ed02027221 */ /* 0x000fc60000010000 */
[----:B------:R-:W3:Y:S01]  /*f900*/  SHFL.BFLY PT, R6, R0, 0x1, 0x1f ;  /* 0x0c201f0000067f89 */ /* 0x000ee200000e0000 */
[----:B------:R-:W-:-:S03]  /*f910*/  FADD.FTZ R4, R4, R238 ;  /* 0x000000ee04047221 */ /* 0x000fc60000010000 */
[----:B------:R-:W4:Y:S01]  /*f920*/  SHFL.BFLY PT, R5, R2, 0x1, 0x1f ;  /* 0x0c201f0002057f89 */ /* 0x000f2200000e0000 */
[----:B------:R-:W-:Y:S01]  /*f930*/  SHF.R.S32.HI R16, RZ, 0x1f, R10 ;  /* 0x0000001fff107819 */ /* 0x000fe2000001140a */
[----:B-1----:R-:W-:Y:S02]  /*f940*/  FADD.FTZ R21, R3, R7 ;  /* 0x0000000703157221 */ /* 0x002fe40000010000 */
[----:B------:R-:W1:Y:S01]  /*f950*/  SHFL.BFLY PT, R7, R4, 0x1, 0x1f ;  /* 0x0c201f0004077f89 */ /* 0x000e6200000e0000 */
[----:B---3--:R-:W-:Y:S02]  /*f960*/  FADD.FTZ R22, R0, R6 ;  /* 0x0000000600167221 */ /* 0x008fe40000010000 */
[----:B------:R-:W-:Y:S01]  /*f970*/  FSETP.NE.FTZ.AND P6, PT, R21, RZ, PT ;  /* 0x000000ff1500720b */ /* 0x000fe20003fd5000 */
[----:B------:R-:W-:Y:S02]  /*f980*/  IMAD.MOV.U32 R6, RZ, RZ, 0x3f800000 ;  /* 0x3f800000ff067424 */ /* 0x000fe400078e00ff */
[----:B----4-:R-:W-:Y:S01]  /*f990*/  FADD.FTZ R20, R2, R5 ;  /* 0x0000000502147221 */ /* 0x010fe20000010000 */
[----:B------:R-:W-:-:S02]  /*f9a0*/  FSETP.NE.FTZ.AND P4, PT, R22, RZ, PT ;  /* 0x000000ff1600720b */ /* 0x000fc40003f95000 */
[----:B------:R-:W-:Y:S02]  /*f9b0*/  MOV R5, 0x3f800000 ;  /* 0x3f80000000057802 */ /* 0x000fe40000000f00 */
[----:B------:R-:W-:-:S05]  /*f9c0*/  FSETP.NE.FTZ.AND P5, PT, R20, RZ, PT ;  /* 0x000000ff1400720b */ /* 0x000fca0003fb5000 */
[----:B------:R-:W3:Y:S01]  /*f9d0*/  @P6 MUFU.RCP R5, R21 ;  /* 0x0000001500056308 */ /* 0x000ee20000001000 */
[----:B-1----:R-:W-:Y:S01]  /*f9e0*/  FADD.FTZ R24, R4, R7 ;  /* 0x0000000704187221 */ /* 0x002fe20000010000 */
[----:B------:R-:W-:-:S06]  /*f9f0*/  MOV R4, 0x3f800000 ;  /* 0x3f80000000047802 */ /* 0x000fcc0000000f00 */
[----:B------:R-:W-:Y:S01]  /*fa00*/  @P5 MUFU.RCP R6, R20 ;  /* 0x0000001400065308 */ /* 0x000fe20000001000 */
[-C--:B------:R-:W-:Y:S02]  /*fa10*/  LEA.HI R7, R16, R10.reuse, RZ, 0x2 ;  /* 0x0000000a10077211 */ /* 0x080fe400078f10ff */
[----:B------:R-:W-:Y:S02]  /*fa20*/  FSETP.NE.FTZ.AND P3, PT, R24, RZ, PT ;  /* 0x000000ff1800720b */ /* 0x000fe40003f75000 */
[----:B------:R-:W-:Y:S02]  /*fa30*/  SHF.R.S32.HI R23, RZ, 0x2, R7 ;  /* 0x00000002ff177819 */ /* 0x000fe40000011407 */
[----:B------:R-:W-:-:S04]  /*fa40*/  LEA.HI R16, R16, R10, RZ, 0x5 ;  /* 0x0000000a10107211 */ /* 0x000fc800078f28ff */
[----:B------:R-:W-:-:S05]  /*fa50*/  SHF.R.S32.HI R16, RZ, 0x5, R16 ;  /* 0x00000005ff107819 */ /* 0x000fca0000011410 */
[----:B------:R-:W-:Y:S01]  /*fa60*/  @P3 MUFU.RCP R4, R24 ;  /* 0x0000001800043308 */ /* 0x000fe20000001000 */
[----:B--2---:R-:W-:-:S13]  /*fa70*/  ISETP.NE.AND P0, PT, R45, -0x1, PT ;  /* 0xffffffff2d00780c */ /* 0x004fda0003f05270 */
[----:B------:R-:W-:Y:S01]  /*fa80*/  @P0 IMAD.WIDE.U32 R2, R45, c[0x0][0x1e8], RZ ;  /* 0x00007a002d020a25 */ /* 0x000fe200078e00ff */
[----:B------:R-:W-:-:S03]  /*fa90*/  @!P0 SHF.R.S32.HI R0, RZ, 0x1f, R44 ;  /* 0x0000001fff008819 */ /* 0x000fc6000001142c */
[----:B------:R-:W-:Y:S01]  /*faa0*/  @!P0 IMAD.WIDE.U32 R8, R44, c[0x0][0x1e0], RZ ;  /* 0x000078002c088a25 */ /* 0x000fe200078e00ff */
[----:B------:R-:W-:-:S03]  /*fab0*/  @P0 MOV R25, R2 ;  /* 0x0000000200190202 */ /* 0x000fc60000000f00 */
[----:B------:R-:W-:Y:S01]  /*fac0*/  IMAD.MOV.U32 R2, RZ, RZ, 0x3f800000 ;  /* 0x3f800000ff027424 */ /* 0x000fe200078e00ff */
[----:B------:R-:W-:Y:S01]  /*fad0*/  @!P0 MOV R25, R8 ;  /* 0x0000000800198202 */ /* 0x000fe20000000f00 */
[----:B------:R-:W-:Y:S02]  /*fae0*/  @!P0 IMAD R0, R0, c[0x0][0x1e0], RZ ;  /* 0x0000780000008a24 */ /* 0x000fe400078e02ff */
[----:B------:R-:W-:Y:S01]  /*faf0*/  @P0 IMAD R26, R45, c[0x0][0x1ec], R3 ;  /* 0x00007b002d1a0a24 */ /* 0x000fe200078e0203 */
[----:B------:R-:W-:Y:S01]  /*fb00*/  LOP3.LUT R3, R7, 0xfffffffc, RZ, 0xc0, !PT ;  /* 0xfffffffc07037812 */ /* 0x000fe200078ec0ff */
[----:B------:R-:W1:Y:S01]  /*fb10*/  @P4 MUFU.RCP R2, R22 ;  /* 0x0000001600024308 */ /* 0x000e620000001000 */
[----:B------:R-:W-:Y:S02]  /*fb20*/  @!P0 IMAD R0, R44, c[0x0][0x1e4], R0 ;  /* 0x000079002c008a24 */ /* 0x000fe400078e0200 */
[----:B------:R-:W-:Y:S02]  /*fb30*/  IMAD.MOV.U32 R7, RZ, RZ, -0x10 ;  /* 0xfffffff0ff077424 */ /* 0x000fe400078e00ff */
[----:B------:R-:W-:-:S02]  /*fb40*/  @!P0 IMAD.IADD R26, R9, 0x1, R0 ;  /* 0x00000001091a8824 */ /* 0x000fc400078e0200 */
[----:B---3--:R-:W-:Y:S02]  /*fb50*/  FMUL.FTZ R0, R5, c[0x0][0x2dc] ;  /* 0x0000b70005007a20 */ /* 0x008fe40000410000 */
[----:B------:R-:W-:Y:S02]  /*fb60*/  IMAD.IADD R5, R10, 0x1, -R3 ;  /* 0x000000010a057824 */ /* 0x000fe400078e0a03 */
[C---:B------:R-:W-:Y:S02]  /*fb70*/  FMUL.FTZ R144, R0.reuse, R144 ;  /* 0x0000009000907220 */ /* 0x040fe40000410000 */
[C---:B------:R-:W-:Y:S02]  /*fb80*/  FMUL.FTZ R18, R0.reuse, R145 ;  /* 0x0000009100127220 */ /* 0x040fe40000410000 */
[----:B------:R-:W-:Y:S02]  /*fb90*/  FMUL.FTZ R148, R0, R148 ;  /* 0x0000009400947220 */ /* 0x000fe40000410000 */
[----:B-1----:R-:W-:Y:S01]  /*fba0*/  FMUL.FTZ R2, R2, c[0x0][0x2dc] ;  /* 0x0000b70002027a20 */ /* 0x002fe20000410000 */
[----:B------:R-:W-:Y:S01]  /*fbb0*/  F2FP.PACK_AB R18, R18, R144 ;  /* 0x000000901212723e */ /* 0x000fe200000000ff */
[----:B------:R-:W-:-:S02]  /*fbc0*/  FMUL.FTZ R14, R0, R149 ;  /* 0x00000095000e7220 */ /* 0x000fc40000410000 */
[C---:B------:R-:W-:Y:S02]  /*fbd0*/  FMUL.FTZ R140, R2.reuse, R140 ;  /* 0x0000008c028c7220 */ /* 0x040fe40000410000 */
[----:B------:R-:W-:Y:S01]  /*fbe0*/  FMUL.FTZ R19, R2, R141 ;  /* 0x0000008d02137220 */ /* 0x000fe20000410000 */
[----:B------:R-:W-:Y:S01]  /*fbf0*/  F2FP.PACK_AB R14, R14, R148 ;  /* 0x000000940e0e723e */ /* 0x000fe200000000ff */
[C---:B------:R-:W-:Y:S02]  /*fc00*/  FMUL.FTZ R152, R2.reuse, R152 ;  /* 0x0000009802987220 */ /* 0x040fe40000410000 */
[C---:B------:R-:W-:Y:S01]  /*fc10*/  FMUL.FTZ R15, R2.reuse, R153 ;  /* 0x00000099020f7220 */ /* 0x040fe20000410000 */
[----:B------:R-:W-:Y:S01]  /*fc20*/  F2FP.PACK_AB R19, R19, R140 ;  /* 0x0000008c1313723e */ /* 0x000fe200000000ff */
[C---:B------:R-:W-:Y:S02]  /*fc30*/  FMUL.FTZ R156, R2.reuse, R156 ;  /* 0x0000009c029c7220 */ /* 0x040fe40000410000 */
[C---:B------:R-:W-:Y:S01]  /*fc40*/  FMUL.FTZ R11, R2.reuse, R157 ;  /* 0x0000009d020b7220 */ /* 0x040fe20000410000 */
[----:B------:R-:W-:Y:S01]  /*fc50*/  F2FP.PACK_AB R15, R15, R152 ;  /* 0x000000980f0f723e */ /* 0x000fe200000000ff */
[----:B------:R-:W-:-:S02]  /*fc60*/  FMUL.FTZ R164, R2, R164 ;  /* 0x000000a402a47220 */ /* 0x000fc40000410000 */
[----:B------:R-:W-:Y:S01]  /*fc70*/  FMUL.FTZ R165, R2, R165 ;  /* 0x000000a502a57220 */ /* 0x000fe20000410000 */
[----:B------:R-:W-:Y:S01]  /*fc80*/  SHF.R.S32.HI R2, RZ, 0x1f, R23 ;  /* 0x0000001fff027819 */ /* 0x000fe20000011417 */
[C---:B------:R-:W-:Y:S01]  /*fc90*/  FMUL.FTZ R160, R0.reuse, R160 ;  /* 0x000000a000a07220 */ /* 0x040fe20000410000 */
[----:B------:R-:W-:Y:S01]  /*fca0*/  F2FP.PACK_AB R11, R11, R156 ;  /* 0x0000009c0b0b723e */ /* 0x000fe200000000ff */
[----:B------:R-:W-:Y:S01]  /*fcb0*/  FMUL.FTZ R13, R0, R161 ;  /* 0x000000a1000d7220 */ /* 0x000fe20000410000 */
[----:B------:R-:W-:Y:S01]  /*fcc0*/  LEA.HI R2, R2, R23, RZ, 0x3 ;  /* 0x0000001702027211 */ /* 0x000fe200078f18ff */
[C---:B------:R-:W-:Y:S02]  /*fcd0*/  FMUL.FTZ R168, R0.reuse, R168 ;  /* 0x000000a800a87220 */ /* 0x040fe40000410000 */
[----:B------:R-:W-:Y:S01]  /*fce0*/  FMUL.FTZ R8, R0, R169 ;  /* 0x000000a900087220 */ /* 0x000fe20000410000 */
[----:B------:R-:W-:Y:S01]  /*fcf0*/  LOP3.LUT R2, R2, 0xfffffff8, RZ, 0xc0, !PT ;  /* 0xfffffff802027812 */ /* 0x000fe200078ec0ff */
[----:B------:R-:W-:Y:S01]  /*fd00*/  FMUL.FTZ R0, R4, c[0x0][0x2dc] ;  /* 0x0000b70004007a20 */ /* 0x000fe20000410000 */
[----:B------:R-:W-:Y:S01]  /*fd10*/  F2FP.PACK_AB R13, R13, R160 ;  /* 0x000000a00d0d723e */ /* 0x000fe200000000ff */
[----:B------:R-:W-:Y:S01]  /*fd20*/  FMUL.FTZ R3, R6, c[0x0][0x2dc] ;  /* 0x0000b70006037a20 */ /* 0x000fe20000410000 */
[----:B------:R-:W-:Y:S01]  /*fd30*/  IADD3 R2, R23, -R2, RZ ;  /* 0x8000000217027210 */ /* 0x000fe20007ffe0ff */
[----:B------:R-:W-:Y:S01]  /*fd40*/  FMUL.FTZ R142, R0, R142 ;  /* 0x0000008e008e7220 */ /* 0x000fe20000410000 */
[----:B------:R-:W-:Y:S01]  /*fd50*/  F2FP.PACK_AB R8, R8, R168 ;  /* 0x000000a80808723e */ /* 0x000fe200000000ff */
[----:B------:R-:W-:-:S02]  /*fd60*/  FMUL.FTZ R143, R0, R143 ;  /* 0x0000008f008f7220 */ /* 0x000fc40000410000 */
[C---:B------:R-:W-:Y:S02]  /*fd70*/  FMUL.FTZ R154, R0.reuse, R154 ;  /* 0x0000009a009a7220 */ /* 0x040fe40000410000 */
[C---:B------:R-:W-:Y:S01]  /*fd80*/  FMUL.FTZ R155, R0.reuse, R155 ;  /* 0x0000009b009b7220 */ /* 0x040fe20000410000 */
[----:B------:R-:W-:Y:S01]  /*fd90*/  F2FP.PACK_AB R142, R143, R142 ;  /* 0x0000008e8f8e723e */ /* 0x000fe200000000ff */
[C---:B------:R-:W-:Y:S02]  /*fda0*/  FMUL.FTZ R158, R0.reuse, R158 ;  /* 0x0000009e009e7220 */ /* 0x040fe40000410000 */
[C---:B------:R-:W-:Y:S01]  /*fdb0*/  FMUL.FTZ R10, R0.reuse, R159 ;  /* 0x0000009f000a7220 */ /* 0x040fe20000410000 */
[----:B------:R-:W-:Y:S01]  /*fdc0*/  F2FP.PACK_AB R154, R155, R154 ;  /* 0x0000009a9b9a723e */ /* 0x000fe200000000ff */
[C---:B------:R-:W-:Y:S02]  /*fdd0*/  FMUL.FTZ R166, R0.reuse, R166 ;  /* 0x000000a600a67220 */ /* 0x040fe40000410000 */
[----:B------:R-:W-:Y:S01]  /*fde0*/  FMUL.FTZ R167, R0, R167 ;  /* 0x000000a700a77220 */ /* 0x000fe20000410000 */
[----:B------:R-:W-:Y:S01]  /*fdf0*/  LEA.HI R0, R2, R2, RZ, 0x1 ;  /* 0x0000000202007211 */ /* 0x000fe200078f08ff */
[C---:B------:R-:W-:Y:S01]  /*fe00*/  FMUL.FTZ R146, R3.reuse, R146 ;  /* 0x0000009203927220 */ /* 0x040fe20000410000 */
        /* <DEDUP_REMOVED lines=10> */
[----:B------:R-:W-:-:S02]  /*feb0*/  LOP3.LUT R3, R0, 0x3fffffe, RZ, 0xc0, !PT ;  /* 0x03fffffe00037812 */ /* 0x000fc400078ec0ff */
[----:B------:R-:W-:Y:S02]  /*fec0*/  SHF.R.S32.HI R0, RZ, 0x1, R0 ;  /* 0x00000001ff007819 */ /* 0x000fe40000011400 */
[----:B------:R-:W-:Y:S01]  /*fed0*/  F2FP.PACK_AB R12, R12, R162 ;  /* 0x000000a20c0c723e */ /* 0x000fe200000000ff */
[----:B------:R-:W-:Y:S01]  /*fee0*/  IMAD.IADD R3, R2, 0x1, -R3 ;  /* 0x0000000102037824 */ /* 0x000fe200078e0a03 */
[----:B------:R-:W-:Y:S01]  /*fef0*/  SHF.L.U32 R4, R0, 0x6, RZ ;  /* 0x0000000600047819 */ /* 0x000fe200000006ff */
[----:B------:R-:W-:Y:S01]  /*ff00*/  IMAD R2, R16, 0x100, R5 ;  /* 0x0000010010027824 */ /* 0x000fe200078e0205 */
[----:B------:R-:W-:Y:S02]  /*ff10*/  LOP3.LUT R5, R0, 0x1, RZ, 0xc0, !PT ;  /* 0x0000000100057812 */ /* 0x000fe400078ec0ff */
[----:B------:R-:W-:Y:S02]  /*ff20*/  LOP3.LUT R4, R4, 0xc0, RZ, 0xc0, !PT ;  /* 0x000000c004047812 */ /* 0x000fe400078ec0ff */
[----:B------:R-:W-:-:S02]  /*ff30*/  LEA R2, R3, R2, 0x4 ;  /* 0x0000000203027211 */ /* 0x000fc400078e20ff */
[----:B------:R-:W-:Y:S02]  /*ff40*/  LEA.HI R3, R4, R4, RZ, 0x1d ;  /* 0x0000000404037211 */ /* 0x000fe400078fe8ff */
[----:B------:R-:W-:Y:S02]  /*ff50*/  ISETP.NE.U32.AND P1, PT, R5, 0x1, PT ;  /* 0x000000010500780c */ /* 0x000fe40003f25070 */
[----:B------:R-:W-:Y:S02]  /*ff60*/  LEA R2, R2, R3, 0x1 ;  /* 0x0000000302027211 */ /* 0x000fe400078e08ff */
[----:B------:R-:W-:Y:S02]  /*ff70*/  SEL R7, R7, 0x10, !P1 ;  /* 0x0000001007077807 */ /* 0x000fe40004800000 */
[----:B------:R-:W-:Y:S01]  /*ff80*/  LOP3.LUT P1, RZ, R0, 0x2, RZ, 0xc0, !PT ;  /* 0x0000000200ff7812 */ /* 0x000fe2000782c0ff */
[----:B------:R-:W-:Y:S01]  /*ff90*/  IMAD.SHL.U32 R0, R2, 0x2, RZ ;  /* 0x0000000202007824 */ /* 0x000fe200078e00ff */
[----:B------:R-:W-:-:S02]  /*ffa0*/  F2FP.PACK_AB R6, R6, R170 ;  /* 0x000000aa0606723e */ /* 0x000fc400000000ff */
[----:B------:R-:W-:Y:S02]  /*ffb0*/  F2FP.PACK_AB R5, R165, R164 ;  /* 0x000000a4a505723e */ /* 0x000fe400000000ff */
[C---:B------:R-:W-:Y:S01]  /*ffc0*/  IADD3 R3, R0.reuse, R7, RZ ;  /* 0x0000000700037210 */ /* 0x040fe20007ffe0ff */
[----:B------:R-:W-:Y:S01]  /*ffd0*/  STS [R0], R18 ;  /* 0x0000001200007388 */ /* 0x000fe20000000800 */
[C---:B------:R-:W-:Y:S02]  /*ffe0*/  IADD3 R2, R0.reuse, 0x20, RZ ;  /* 0x0000002000027810 */ /* 0x040fe40007ffe0ff */
[----:B------:R-:W-:Y:S01]  /*fff0*/  F2FP.PACK_AB R4, R167, R166 ;  /* 0x000000a6a704723e */ /* 0x000fe200000000ff */
[----:B------:R1:W-:Y:S02]  /*10000*/  STS [R0+0x200], R17 ;  /* 0x0002001100007388 */ /* 0x0003e40000000800 */
[----:B------:R-:W-:Y:S02]  /*10010*/  @P1 IADD3 R2, R0, -0x20, RZ ;  /* 0xffffffe000021810 */ /* 0x000fe40007ffe0ff */
[----:B------:R2:W-:Y:S01]  /*10020*/  STS [R3], R14 ;  /* 0x0000000e03007388 */ /* 0x0005e20000000800 */
[----:B------:R-:W-:-:S03]  /*10030*/  @!P2 ISETP.NE.AND P1, PT, R27, RZ, PT ;  /* 0x000000ff1b00a20c */ /* 0x000fc60003f25270 */
[----:B------:R3:W-:Y:S04]  /*10040*/  STS [R3+0x200], R9 ;  /* 0x0002000903007388 */ /* 0x0007e80000000800 */
[----:B------:R-:W-:Y:S04]  /*10050*/  STS [R0+0x1000], R19 ;  /* 0x0010001300007388 */ /* 0x000fe80000000800 */
[----:B------:R4:W-:Y:S04]  /*10060*/  STS [R0+0x1200], R142 ;  /* 0x0012008e00007388 */ /* 0x0009e80000000800 */
[----:B------:R-:W-:Y:S04]  /*10070*/  STS [R3+0x1000], R15 ;  /* 0x0010000f03007388 */ /* 0x000fe80000000800 */
[----:B------:R-:W-:Y:S01]  /*10080*/  STS [R3+0x1200], R154 ;  /* 0x0012009a03007388 */ /* 0x000fe20000000800 */
[----:B-1----:R-:W-:-:S03]  /*10090*/  @P2 MOV R17, c[0x0][0x210] ;  /* 0x0000840000112a02 */ /* 0x002fc60000000f00 */
[----:B------:R-:W-:Y:S01]  /*100a0*/  STS [R2], R13 ;  /* 0x0000000d02007388 */ /* 0x000fe20000000800 */
[----:B--2---:R-:W-:-:S03]  /*100b0*/  @!P2 IMAD.MOV.U32 R14, RZ, RZ, c[0x0][0x214] ;  /* 0x00008500ff0ea624 */ /* 0x004fc600078e00ff */
[----:B------:R-:W-:Y:S01]  /*100c0*/  STS [R2+0x200], R12 ;  /* 0x0002000c02007388 */ /* 0x000fe20000000800 */
[----:B---3--:R-:W-:Y:S01]  /*100d0*/  @P2 IMAD R9, R17, c[0x0][0x214], RZ ;  /* 0x0000850011092a24 */ /* 0x008fe200078e02ff */
[----:B------:R-:W-:Y:S02]  /*100e0*/  @!P2 SEL R9, R14, c[0x0][0x234], !P1 ;  /* 0x00008d000e09aa07 */ /* 0x000fe40004800000 */
[----:B------:R1:W2:Y:S01]  /*100f0*/  @P6 MUFU.LG2 R14, R21 ;  /* 0x00000015000e6308 */ /* 0x0002a20000000c00 */
[----:B------:R-:W3:Y:S01]  /*10100*/  S2R R18, SR_TID.X ;  /* 0x0000000000127919 */ /* 0x000ee20000002100 */
[----:B------:R-:W-:Y:S02]  /*10110*/  ISETP.NE.AND P1, PT, R27, RZ, PT ;  /* 0x000000ff1b00720c */ /* 0x000fe40003f25270 */
[----:B----4-:R-:W-:Y:S02]  /*10120*/  IADD3 R0, R7, R2, RZ ;  /* 0x0000000207007210 */ /* 0x010fe40007ffe0ff */
[----:B------:R-:W-:-:S03]  /*10130*/  ISETP.EQ.AND P1, PT, R28, RZ, P1 ;  /* 0x000000ff1c00720c */ /* 0x000fc60000f22270 */
[----:B------:R4:W-:Y:S04]  /*10140*/  STS [R0], R8 ;  /* 0x0000000800007388 */ /* 0x0009e80000000800 */
[----:B------:R2:W-:Y:S04]  /*10150*/  STS [R0+0x200], R6 ;  /* 0x0002000600007388 */ /* 0x0005e80000000800 */
[----:B-1----:R1:W5:Y:S04]  /*10160*/  LDL R21, [R1+0x34] ;  /* 0x0000340001157983 */ /* 0x0023680000100800 */
[----:B------:R1:W-:Y:S01]  /*10170*/  STS [R2+0x1000], R11 ;  /* 0x0010000b02007388 */ /* 0x0003e20000000800 */
[----:B---3--:R-:W-:-:S03]  /*10180*/  SHF.R.S32.HI R19, RZ, 0x1f, R18 ;  /* 0x0000001fff137819 */ /* 0x008fc60000011412 */
[----:B------:R3:W-:Y:S04]  /*10190*/  STS [R2+0x1200], R10 ;  /* 0x0012000a02007388 */ /* 0x0007e80000000800 */
[----:B------:R-:W-:Y:S04]  /*101a0*/  STS [R0+0x1000], R5 ;  /* 0x0010000500007388 */ /* 0x000fe80000000800 */
[----:B------:R3:W-:Y:S01]  /*101b0*/  STS [R0+0x1200], R4 ;  /* 0x0012000400007388 */ /* 0x0007e20000000800 */
[----:B----4-:R4:W-:Y:S03]  /*101c0*/  @P5 MUFU.LG2 R8, R20 ;  /* 0x0000001400085308 */ /* 0x0109e60000000c00 */
[----:B------:R-:W-:Y:S06]  /*101d0*/  BAR.SYNC.DEFER_BLOCKING 0x0 ;  /* 0x0000000000007b1d */ /* 0x000fec0000010000 */
[----:B------:R-:W3:Y:S01]  /*101e0*/  S2R R13, SR_CTAID.X ;  /* 0x00000000000d7919 */ /* 0x000ee20000002500 */
[----:B--2---:R-:W-:Y:S01]  /*101f0*/  @P6 FMUL.FTZ R6, R14, 0.69314718246459960938 ;  /* 0x3f3172180e066820 */ /* 0x004fe20000410000 */
[----:B-1----:R-:W-:Y:S02]  /*10200*/  @P4 MUFU.LG2 R11, R22 ;  /* 0x00000016000b4308 */ /* 0x002fe40000000c00 */
[----:B----4-:R-:W1:Y:S01]  /*10210*/  S2R R20, SR_CTAID.Z ;  /* 0x0000000000147919 */ /* 0x010e620000002700 */
[----:B------:R-:W-:Y:S01]  /*10220*/  LEA.HI R12, R19, R18, RZ, 0x5 ;  /* 0x00000012130c7211 */ /* 0x000fe200078f28ff */
[----:B---3--:R-:W-:Y:S01]  /*10230*/  @P1 IMAD R2, R44, c[0x0][0x214], RZ ;  /* 0x000085002c021a24 */ /* 0x008fe200078e02ff */
[----:B------:R-:W-:Y:S01]  /*10240*/  @P2 MOV R0, 0x1 ;  /* 0x0000000100002802 */ /* 0x000fe20000000f00 */
[----:B------:R-:W-:-:S02]  /*10250*/  @!P2 IMAD R0, R9, c[0x0][0x1c0], RZ ;  /* 0x000070000900aa24 */ /* 0x000fc400078e02ff */
[----:B------:R-:W2:Y:S01]  /*10260*/  @P3 MUFU.LG2 R10, R24 ;  /* 0x00000018000a3308 */ /* 0x000ea20000000c00 */
[----:B-----5:R3:W4:Y:S01]  /*10270*/  LDS.128 R28, [R217] ;  /* 0x00000000d91c7984 */ /* 0x0207220000000c00 */
[----:B------:R-:W-:-:S03]  /*10280*/  @P2 MOV R5, c[0x0][0x210] ;  /* 0x0000840000052a02 */ /* 0x000fc60000000f00 */
[----:B------:R3:W3:Y:S04]  /*10290*/  LDS.128 R32, [R217+0x800] ;  /* 0x00080000d9207984 */ /* 0x0006e80000000c00 */
[----:B------:R1:W3:Y:S04]  /*102a0*/  LDS.128 R36, [R217+0x1000] ;  /* 0x00100000d9247984 */ /* 0x0002e80000000c00 */
[----:B------:R1:W3:Y:S01]  /*102b0*/  LDS.128 R40, [R217+0x1800] ;  /* 0x00180000d9287984 */ /* 0x0002e20000000c00 */
[----:B------:R-:W-:Y:S01]  /*102c0*/  IMAD R0, R44, R0, RZ ;  /* 0x000000002c007224 */ /* 0x000fe200078e02ff */
[----:B------:R-:W-:-:S04]  /*102d0*/  @P1 SEL R4, R2, R45, !P0 ;  /* 0x0000002d02041207 */ /* 0x000fc80004000000 */
[----:B------:R-:W-:Y:S02]  /*102e0*/  SEL R7, R0, RZ, !P1 ;  /* 0x000000ff00077207 */ /* 0x000fe40004800000 */
[----:B------:R-:W-:Y:S02]  /*102f0*/  LOP3.LUT R0, R12, 0xffffffe0, RZ, 0xc0, !PT ;  /* 0xffffffe00c007812 */ /* 0x000fe400078ec0ff */
[----:B------:R-:W-:Y:S02]  /*10300*/  @!P2 MOV R5, 0x1 ;  /* 0x000000010005a802 */ /* 0x000fe40000000f00 */
[----:B------:R-:W-:Y:S01]  /*10310*/  IADD3 R0, -R0, R18, RZ ;  /* 0x0000001200007210 */ /* 0x000fe20007ffe1ff */
[----:B------:R-:W-:Y:S02]  /*10320*/  IMAD.MOV.U32 R17, RZ, RZ, 0x7f800000 ;  /* 0x7f800000ff117424 */ /* 0x000fe400078e00ff */
[----:B------:R-:W-:Y:S01]  /*10330*/  @P6 FFMA.FTZ R17, R138, c[0x0][0x238], R6 ;  /* 0x00008e008a116a23 */ /* 0x000fe20000010006 */
[----:B------:R-:W-:Y:S01]  /*10340*/  LOP3.LUT P2, RZ, R0, 0x3, RZ, 0xc0, !PT ;  /* 0x0000000300ff7812 */ /* 0x000fe2000784c0ff */
[----:B------:R-:W-:Y:S01]  /*10350*/  IMAD R6, R13, R5, RZ ;  /* 0x000000050d067224 */ /* 0x000fe200078e02ff */
[----:B------:R-:W-:-:S02]  /*10360*/  @!P1 CS2R R2, SRZ ;  /* 0x0000000000029805 */ /* 0x000fc4000001ff00 */
[--C-:B------:R-:W-:Y:S01]  /*10370*/  @P1 SHF.R.S32.HI R3, RZ, 0x1f, R4.reuse ;  /* 0x0000001fff031819 */ /* 0x100fe20000011404 */
[----:B------:R-:W-:Y:S02]  /*10380*/  @P1 IMAD.MOV.U32 R2, RZ, RZ, R4 ;  /* 0x000000ffff021224 */ /* 0x000fe400078e0004 */
[----:B-1----:R-:W-:Y:S01]  /*10390*/  IMAD R4, R20, R9, R7 ;  /* 0x0000000914047224 */ /* 0x002fe200078e0207 */
[----:B------:R-:W-:Y:S01]  /*103a0*/  SHF.L.U32 R9, R6, 0x7, RZ ;  /* 0x0000000706097819 */ /* 0x000fe200000006ff */
[----:B--2---:R-:W-:Y:S02]  /*103b0*/  @P3 FMUL.FTZ R6, R10, 0.69314718246459960938 ;  /* 0x3f3172180a063820 */ /* 0x004fe40000410000 */
[----:B------:R-:W-:Y:S01]  /*103c0*/  @P4 FMUL.FTZ R7, R11, 0.69314718246459960938 ;  /* 0x3f3172180b074820 */ /* 0x000fe20000410000 */
[--C-:B------:R-:W-:Y:S01]  /*103d0*/  IADD3 R10, P1, P0, R9, R2, R4.reuse ;  /* 0x00000002090a7210 */ /* 0x100fe2000783e004 */
[----:B------:R-:W-:Y:S01]  /*103e0*/  @P5 FMUL.FTZ R8, R8, 0.69314718246459960938 ;  /* 0x3f31721808085820 */ /* 0x000fe20000410000 */
[----:B------:R-:W-:Y:S01]  /*103f0*/  SHF.R.S32.HI R11, RZ, 0x1f, R9 ;  /* 0x0000001fff0b7819 */ /* 0x000fe20000011409 */
[----:B------:R-:W-:Y:S01]  /*10400*/  BSSY B0, `(.L_x_374) ;  /* 0x0000031000007945 */ /* 0x000fe20003800000 */
[----:B------:R-:W-:Y:S01]  /*10410*/  SHF.R.S32.HI R2, RZ, 0x1f, R4 ;  /* 0x0000001fff027819 */ /* 0x000fe20000011404 */
[----:B------:R-:W-:Y:S01]  /*10420*/  IMAD.MOV.U32 R13, RZ, RZ, 0x7f800000 ;  /* 0x7f800000ff0d7424 */ /* 0x000fe200078e00ff */
[----:B------:R-:W-:Y:S01]  /*10430*/  MOV R15, 0x7f800000 ;  /* 0x7f800000000f7802 */ /* 0x000fe20000000f00 */
[----:B------:R-:W-:Y:S01]  /*10440*/  @P5 FFMA.FTZ R15, R137, c[0x0][0x238], R8 ;  /* 0x00008e00890f5a23 */ /* 0x000fe20000010008 */
[----:B------:R-:W-:Y:S01]  /*10450*/  MOV R14, 0x7f800000 ;  /* 0x7f800000000e7802 */ /* 0x000fe20000000f00 */
[----:B------:R-:W-:Y:S01]  /*10460*/  @P4 FFMA.FTZ R13, R136, c[0x0][0x238], R7 ;  /* 0x00008e00880d4a23 */ /* 0x000fe20000010007 */
[----:B------:R-:W-:Y:S01]  /*10470*/  IADD3.X R11, R11, R3, R2, P1, P0 ;  /* 0x000000030b0b7210 */ /* 0x000fe20000fe0402 */
[----:B------:R-:W-:Y:S01]  /*10480*/  @P3 FFMA.FTZ R14, R134, c[0x0][0x238], R6 ;  /* 0x00008e00860e3a23 */ /* 0x000fe20000010006 */
[----:B------:R-:W-:Y:S05]  /*10490*/  @P2 BRA `(.L_x_375) ;  /* 0x0000027000002947 */ /* 0x000fea0003800000 */
[----:B---34-:R-:W-:Y:S02]  /*104a0*/  SHF.R.S32.HI R2, RZ, 0x1f, R16 ;  /* 0x0000001fff027819 */ /* 0x018fe40000011410 */
[----:B------:R-:W-:-:S02]  /*104b0*/  SHF.R.S32.HI R3, RZ, 0x1f, R0 ;  /* 0x0000001fff037819 */ /* 0x000fc40000011400 */
[----:B------:R-:W-:Y:S02]  /*104c0*/  LEA.HI R2, R2, R16, RZ, 0x2 ;  /* 0x0000001002027211 */ /* 0x000fe400078f10ff */
        /* <DEDUP_REMOVED lines=19> */
[CC--:B------:R-:W-:Y:S02]  /*10600*/  @!P5 IADD3 R0, P2, R3.reuse, R10.reuse, RZ ;  /* 0x0000000a0300d210 */ /* 0x0c0fe40007f5e0ff */
        /* <DEDUP_REMOVED lines=16> */
.L_x_375:
[----:B---34-:R-:W-:Y:S05]  /*10710*/  BSYNC B0 ;  /* 0x0000000000007941 */ /* 0x018fea0003800000 */
.L_x_374:
[----:B-1----:R-:W2:Y:S01]  /*10720*/  LDL.LU.64 R6, [R1+0x10] ;  /* 0x0000100001067983 */ /* 0x002ea20000300a00 */
[----:B------:R-:W-:Y:S01]  /*10730*/  LEA.HI R4, R19, R18, RZ, 0x2 ;  /* 0x0000001213047211 */ /* 0x000fe200078f10ff */
[----:B------:R-:W-:Y:S01]  /*10740*/  BSSY B0, `(.L_x_376) ;  /* 0x000001b000007945 */ /* 0x000fe20003800000 */
[----:B------:R-:W-:Y:S01]  /*10750*/  SHF.R.S32.HI R5, RZ, 0x1f, R20 ;  /* 0x0000001fff057819 */ /* 0x000fe20000011414 */
[----:B------:R-:W1:Y:S01]  /*10760*/  S2R R10, SR_CTAID.X ;  /* 0x00000000000a7919 */ /* 0x000e620000002500 */
[----:B------:R-:W-:-:S02]  /*10770*/  LOP3.LUT R0, R4, 0xfffffffc, RZ, 0xc0, !PT ;  /* 0xfffffffc04007812 */ /* 0x000fc400078ec0ff */
[----:B------:R-:W-:Y:S01]  /*10780*/  SHF.R.S32.HI R8, RZ, 0x2, R4 ;  /* 0x00000002ff087819 */ /* 0x000fe20000011404 */
[----:B------:R-:W-:Y:S02]  /*10790*/  IMAD R5, R5, c[0x0][0x1f0], RZ ;  /* 0x00007c0005057a24 */ /* 0x000fe400078e02ff */
[----:B------:R-:W-:Y:S01]  /*107a0*/  IMAD.IADD R0, R18, 0x1, -R0 ;  /* 0x0000000112007824 */ /* 0x000fe200078e0a00 */
[----:B------:R-:W-:-:S03]  /*107b0*/  SHF.R.S32.HI R9, RZ, 0x1f, R8 ;  /* 0x0000001fff097819 */ /* 0x000fc60000011408 */
[----:B------:R-:W-:-:S05]  /*107c0*/  IMAD.SHL.U32 R0, R0, 0x8, RZ ;  /* 0x0000000800007824 */ /* 0x000fca00078e00ff */
[----:B------:R-:W-:Y:S02]  /*107d0*/  SHF.R.S32.HI R0, RZ, 0x1f, R0 ;  /* 0x0000001fff007819 */ /* 0x000fe40000011400 */
[C---:B--2---:R-:W-:Y:S02]  /*107e0*/  IADD3 R2, P0, R6.reuse, R25, RZ ;  /* 0x0000001906027210 */ /* 0x044fe40007f1e0ff */
[----:B------:R-:W-:-:S03]  /*107f0*/  ISETP.GE.AND P1, PT, R6, c[0x0][0x220], PT ;  /* 0x0000880006007a0c */ /* 0x000fc60003f26270 */
[----:B------:R-:W-:Y:S01]  /*10800*/  IMAD.X R3, R0, 0x1, R26, P0 ;  /* 0x0000000100037824 */ /* 0x000fe200000e061a */
[----:B------:R-:W-:Y:S01]  /*10810*/  ISETP.GE.OR P0, PT, R23, R21, P1 ;  /* 0x000000151700720c */ /* 0x000fe20000f06670 */
[C---:B------:R-:W-:Y:S02]  /*10820*/  IMAD R0, R20.reuse, c[0x0][0x1f4], R5 ;  /* 0x00007d0014007a24 */ /* 0x040fe400078e0205 */
[----:B------:R-:W-:-:S04]  /*10830*/  IMAD.WIDE.U32 R6, R20, c[0x0][0x1f0], R2 ;  /* 0x00007c0014067a25 */ /* 0x000fc800078e0002 */
[----:B-1----:R-:W-:-:S04]  /*10840*/  IMAD.WIDE R2, R10, 0x80, R8 ;  /* 0x000000800a027825 */ /* 0x002fc800078e0208 */
[----:B------:R-:W-:Y:S02]  /*10850*/  IMAD.IADD R5, R7, 0x1, R0 ;  /* 0x0000000107057824 */ /* 0x000fe400078e0200 */
        /* <DEDUP_REMOVED lines=9> */
.L_x_377:
[----:B------:R-:W-:Y:S05]  /*108f0*/  BSYNC B0 ;  /* 0x0000000000007941 */ /* 0x000fea0003800000 */
.L_x_376:
[----:B------:R-:W-:Y:S01]  /*10900*/  IADD3 R0, R8, 0x20, RZ ;  /* 0x0000002008007810 */ /* 0x000fe20007ffe0ff */
[----:B------:R-:W-:Y:S03]  /*10910*/  BSSY B0, `(.L_x_378) ;  /* 0x000000e000007945 */ /* 0x000fe60003800000 */
[----:B------:R-:W-:-:S13]  /*10920*/  ISETP.GE.OR P0, PT, R0, R21, P1 ;  /* 0x000000150000720c */ /* 0x000fda0000f06670 */
        /* <DEDUP_REMOVED lines=11> */
[----:B------:R1:W-:Y:S02]  /*109e0*/  STG.E.128 [R12.64], R32 ;  /* 0x000000200c007986 */ /* 0x0003e4000c101d12 */
.L_x_379:
[----:B------:R-:W-:Y:S05]  /*109f0*/  BSYNC B0 ;  /* 0x0000000000007941 */ /* 0x000fea0003800000 */
.L_x_378:
        /* <DEDUP_REMOVED lines=15> */
.L_x_381:
[----:B------:R-:W-:Y:S05]  /*10af0*/  BSYNC B0 ;  /* 0x0000000000007941 */ /* 0x000fea0003800000 */
.L_x_380:
[----:B------:R-:W-:-:S04]  /*10b00*/  IADD3 R0, R8, 0x60, RZ ;  /* 0x0000006008007810 */ /* 0x000fc80007ffe0ff */
[----:B------:R-:W-:-:S13]  /*10b10*/  ISETP.GE.OR P1, PT, R0, R21, P1 ;  /* 0x000000150000720c */ /* 0x000fda0000f26670 */
[----:B------:R-:W-:Y:S05]  /*10b20*/  @P1 EXIT ;  /* 0x000000000000194d */ /* 0x000fea0003800000 */
[----:B------:R-:W-:-:S05]  /*10b30*/  IADD3 R0, P0, R2, 0x60, RZ ;  /* 0x0000006002007810 */ /* 0x000fca0007f1e0ff */
[----:B------:R-:W-:Y:S01]  /*10b40*/  IMAD.X R2, RZ, RZ, R3, P0 ;  /* 0x000000ffff027224 */ /* 0x000fe200000e0603 */
[----:B------:R-:W-:-:S03]  /*10b50*/  MOV R3, R5 ;  /* 0x0000000500037202 */ /* 0x000fc60000000f00 */
[----:B------:R-:W-:Y:S02]  /*10b60*/  IMAD R7, R2, c[0x0][0x1e8], RZ ;  /* 0x00007a0002077a24 */ /* 0x000fe400078e02ff */
[----:B------:R-:W-:-:S04]  /*10b70*/  IMAD.MOV.U32 R2, RZ, RZ, R6 ;  /* 0x000000ffff027224 */ /* 0x000fc800078e0006 */
[----:B------:R-:W-:-:S04]  /*10b80*/  IMAD.WIDE.U32 R4, R0, c[0x0][0x1e8], R2 ;  /* 0x00007a0000047a25 */ /* 0x000fc800078e0002 */
[----:B------:R-:W-:Y:S01]  /*10b90*/  IMAD R0, R0, c[0x0][0x1ec], R7 ;  /* 0x00007b0000007a24 */ /* 0x000fe200078e0207 */
[----:B------:R-:W-:-:S04]  /*10ba0*/  LEA R2, P0, R4, c[0x0][0x1d0], 0x1 ;  /* 0x0000740004027a11 */ /* 0x000fc800078008ff */
[----:B------:R-:W-:-:S04]  /*10bb0*/  IADD3 R0, R5, R0, RZ ;  /* 0x0000000005007210 */ /* 0x000fc80007ffe0ff */
[----:B------:R-:W-:-:S05]  /*10bc0*/  LEA.HI.X R3, R4, c[0x0][0x1d4], R0, 0x1, P0 ;  /* 0x0000750004037a11 */ /* 0x000fca00000f0c00 */
[----:B------:R-:W-:Y:S01]  /*10bd0*/  STG.E.128 [R2.64], R40 ;  /* 0x0000002802007986 */ /* 0x000fe2000c101d12 */
[----:B------:R-:W-:Y:S05]  /*10be0*/  EXIT ;  /* 0x000000000000794d */ /* 0x000fea0003800000 */
.L_x_340:
[----:B----4-:R-:W2:Y:S01]  /*10bf0*/  LDL.LU R14, [R1+0x30] ;  /* 0x00003000010e7983 */ /* 0x010ea20000300800 */
[----:B------:R-:W3:Y:S01]  /*10c00*/  LDC.U8 R4, c[0x0][0x329] ;  /* 0x0000ca40ff047b82 */ /* 0x000ee20000000000 */
[----:B------:R-:W-:Y:S01]  /*10c10*/  LEA.HI R8, R24, R134, RZ, 0x2 ;  /* 0x0000008618087211 */ /* 0x000fe200078f10ff */
[----:B------:R-:W-:Y:S01]  /*10c20*/  BSSY B0, `(.L_x_382) ;  /* 0x0000041000007945 */ /* 0x000fe20003800000 */
[----:B------:R-:W4:Y:S01]  /*10c30*/  S2R R15, SR_CTAID.X ;  /* 0x00000000000f7919 */ /* 0x000f220000002500 */
[----:B------:R-:W-:Y:S02]  /*10c40*/  SHF.R.S32.HI R9, RZ, 0x1f, R21 ;  /* 0x0000001fff097819 */ /* 0x000fe40000011415 */
[----:B------:R-:W-:Y:S02]  /*10c50*/  LOP3.LUT R7, R8, 0xfffffffc, RZ, 0xc0, !PT ;  /* 0xfffffffc08077812 */ /* 0x000fe400078ec0ff */
[----:B------:R-:W5:Y:S01]  /*10c60*/  LDC.U8 R6, c[0x0][0x328] ;  /* 0x0000ca00ff067b82 */ /* 0x000f620000000000 */
[----:B------:R-:W-:-:S02]  /*10c70*/  IMAD R9, R9, c[0x0][0x1f0], RZ ;  /* 0x00007c0009097a24 */ /* 0x000fc400078e02ff */
[----:B------:R-:W-:Y:S02]  /*10c80*/  IMAD.IADD R19, R134, 0x1, -R7 ;  /* 0x0000000186137824 */ /* 0x000fe400078e0a07 */
[----:B------:R-:W-:Y:S01]  /*10c90*/  IMAD R9, R21, c[0x0][0x1f4], R9 ;  /* 0x00007d0015097a24 */ /* 0x000fe200078e0209 */
[----:B---3--:R-:W-:Y:S02]  /*10ca0*/  ISETP.NE.AND P2, PT, R4, RZ, PT ;  /* 0x000000ff0400720c */ /* 0x008fe40003f45270 */
[----:B-----5:R-:W-:-:S04]  /*10cb0*/  ISETP.NE.AND P0, PT, R6, RZ, PT ;  /* 0x000000ff0600720c */ /* 0x020fc80003f05270 */
[----:B------:R-:W-:-:S07]  /*10cc0*/  ISETP.EQ.AND P0, PT, R4, RZ, P0 ;  /* 0x000000ff0400720c */ /* 0x000fce0000702270 */
[----:B------:R-:W-:Y:S01]  /*10cd0*/  @P2 IMAD.MOV.U32 R5, RZ, RZ, c[0x0][0x210] ;  /* 0x00008400ff052624 */ /* 0x000fe200078e00ff */
[----:B------:R-:W-:Y:S01]  /*10ce0*/  @!P2 ISETP.NE.AND P3, PT, R6, RZ, PT ;  /* 0x000000ff0600a20c */ /* 0x000fe20003f65270 */
[----:B------:R-:W-:Y:S01]  /*10cf0*/  @!P2 IMAD.MOV.U32 R6, RZ, RZ, c[0x0][0x214] ;  /* 0x00008500ff06a624 */ /* 0x000fe200078e00ff */
[----:B------:R-:W-:Y:S01]  /*10d00*/  @P2 MOV R17, c[0x0][0x210] ;  /* 0x0000840000112a02 */ /* 0x000fe20000000f00 */
[----:B------:R-:W-:Y:S02]  /*10d10*/  @P2 IMAD R5, R5, c[0x0][0x214], RZ ;  /* 0x0000850005052a24 */ /* 0x000fe400078e02ff */
[----:B------:R-:W-:Y:S01]  /*10d20*/  @!P2 IMAD.MOV.U32 R17, RZ, RZ, 0x1 ;  /* 0x00000001ff11a424 */ /* 0x000fe200078e00ff */
[----:B------:R-:W-:Y:S02]  /*10d30*/  @!P2 SEL R5, R6, c[0x0][0x234], !P3 ;  /* 0x00008d000605aa07 */ /* 0x000fe40005800000 */
[----:B------:R-:W-:Y:S01]  /*10d40*/  @!P0 CS2R R6, SRZ ;  /* 0x0000000000068805 */ /* 0x000fe2000001ff00 */
[----:B--2---:R-:W-:-:S02]  /*10d50*/  ISETP.NE.AND P4, PT, R14, -0x1, PT ;  /* 0xffffffff0e00780c */ /* 0x004fc40003f85270 */
[----:B------:R-:W-:-:S11]  /*10d60*/  ISETP.NE.OR P1, PT, R14, -0x1, !P0 ;  /* 0xffffffff0e00780c */ /* 0x000fd60004725670 */
[----:B------:R-:W-:Y:S01]  /*10d70*/  @!P4 SHF.R.S32.HI R0, RZ, 0x1f, R18 ;  /* 0x0000001fff00c819 */ /* 0x000fe20000011412 */
[----:B------:R-:W-:-:S04]  /*10d80*/  @P4 IMAD.WIDE.U32 R2, R14, c[0x0][0x1e8], RZ ;  /* 0x00007a000e024a25 */ /* 0x000fc800078e00ff */
[----:B------:R-:W-:Y:S02]  /*10d90*/  @!P4 IMAD R0, R0, c[0x0][0x1e0], RZ ;  /* 0x000078000000ca24 */ /* 0x000fe400078e02ff */
[----:B------:R-:W-:Y:S02]  /*10da0*/  @P4 IMAD R4, R14, c[0x0][0x1ec], R3 ;  /* 0x00007b000e044a24 */ /* 0x000fe400078e0203 */
[----:B-1----:R-:W-:Y:S02]  /*10db0*/  @P4 IMAD.MOV.U32 R10, RZ, RZ, R2 ;  /* 0x000000ffff0a4224 */ /* 0x002fe400078e0002 */
[----:B------:R-:W-:-:S04]  /*10dc0*/  @!P4 IMAD.WIDE.U32 R2, R18, c[0x0][0x1e0], RZ ;  /* 0x000078001202ca25 */ /* 0x000fc800078e00ff */
[----:B------:R-:W-:Y:S01]  /*10dd0*/  @!P4 IMAD R0, R18, c[0x0][0x1e4], R0 ;  /* 0x000079001200ca24 */ /* 0x000fe200078e0200 */
[----:B------:R-:W-:Y:S01]  /*10de0*/  @!P4 MOV R10, R2 ;  /* 0x00000002000ac202 */ /* 0x000fe20000000f00 */
[----:B------:R-:W-:Y:S02]  /*10df0*/  @P2 IMAD.MOV.U32 R2, RZ, RZ, 0x1 ;  /* 0x00000001ff022424 */ /* 0x000fe400078e00ff */
[----:B------:R-:W-:Y:S02]  /*10e00*/  @!P4 IMAD.IADD R4, R3, 0x1, R0 ;  /* 0x000000010304c824 */ /* 0x000fe400078e0200 */
[----:B------:R-:W-:Y:S02]  /*10e10*/  IMAD.SHL.U32 R0, R19, 0x8, RZ ;  /* 0x0000000813007824 */ /* 0x000fe400078e00ff */
[----:B------:R-:W-:Y:S02]  /*10e20*/  @!P1 IMAD R14, R18, c[0x0][0x214], RZ ;  /* 0x00008500120e9a24 */ /* 0x000fe400078e02ff */
[----:B------:R-:W-:Y:S01]  /*10e30*/  @!P2 IMAD R2, R5, c[0x0][0x1c0], RZ ;  /* 0x000070000502aa24 */ /* 0x000fe200078e02ff */
[----:B------:R-:W-:Y:S01]  /*10e40*/  IADD3 R10, P3, R0, R10, RZ ;  /* 0x0000000a000a7210 */ /* 0x000fe20007f7e0ff */
[--C-:B------:R-:W-:Y:S01]  /*10e50*/  @P0 IMAD.MOV.U32 R6, RZ, RZ, R14.reuse ;  /* 0x000000ffff060224 */ /* 0x100fe200078e000e */
[----:B------:R1:W-:Y:S01]  /*10e60*/  @!P1 STL [R1+0x30], R14 ;  /* 0x0000300e01009387 */ /* 0x0003e20000100800 */
[----:B------:R-:W-:Y:S01]  /*10e70*/  IMAD R2, R18, R2, RZ ;  /* 0x0000000212027224 */ /* 0x000fe200078e02ff */
[----:B------:R-:W-:-:S02]  /*10e80*/  @P0 SHF.R.S32.HI R7, RZ, 0x1f, R14 ;  /* 0x0000001fff070819 */ /* 0x000fc4000001140e */
[C---:B------:R-:W-:Y:S02]  /*10e90*/  LEA.HI.X.SX32 R11, R0.reuse, R4, 0x1, P3 ;  /* 0x00000004000b7211 */ /* 0x040fe400018f0eff */
[----:B------:R-:W-:Y:S02]  /*10ea0*/  ISETP.GE.AND P1, PT, R0, c[0x0][0x220], PT ;  /* 0x0000880000007a0c */ /* 0x000fe40003f26270 */
[----:B------:R-:W-:Y:S01]  /*10eb0*/  SHF.R.S32.HI R4, RZ, 0x2, R8 ;  /* 0x00000002ff047819 */ /* 0x000fe20000011408 */
[----:B------:R-:W-:Y:S01]  /*10ec0*/  IMAD.WIDE.U32 R10, R21, c[0x0][0x1f0], R10 ;  /* 0x00007c00150a7a25 */ /* 0x000fe200078e000a */
[----:B------:R-:W-:-:S03]  /*10ed0*/  SEL R0, R2, RZ, !P0 ;  /* 0x000000ff02007207 */ /* 0x000fc60004000000 */
[----:B------:R-:W-:Y:S02]  /*10ee0*/  IMAD R2, R13, R17, RZ ;  /* 0x000000110d027224 */ /* 0x000fe400078e02ff */
[----:B------:R-:W-:Y:S01]  /*10ef0*/  IMAD R0, R21, R5, R0 ;  /* 0x0000000515007224 */ /* 0x000fe200078e0200 */
[----:B------:R-:W-:Y:S02]  /*10f00*/  SHF.R.S32.HI R5, RZ, 0x1f, R4 ;  /* 0x0000001fff057819 */ /* 0x000fe40000011404 */
[----:B------:R-:W-:Y:S02]  /*10f10*/  SHF.R.S32.HI R8, RZ, 0x1f, R2 ;  /* 0x0000001fff087819 */ /* 0x000fe40000011402 */
[----:B------:R-:W-:Y:S01]  /*10f20*/  IADD3 R20, P2, P0, R2, R6, R0 ;  /* 0x0000000602147210 */ /* 0x000fe2000785e000 */
[----:B----4-:R-:W-:Y:S01]  /*10f30*/  IMAD.WIDE R2, R15, 0x80, R4 ;  /* 0x000000800f027825 */ /* 0x010fe200078e0204 */
[----:B------:R-:W-:Y:S02]  /*10f40*/  SHF.R.S32.HI R0, RZ, 0x1f, R0 ;  /* 0x0000001fff007819 */ /* 0x000fe40000011400 */
[----:B-1----:R-:W-:-:S02]  /*10f50*/  IADD3 R14, -R13, R12, RZ ;  /* 0x0000000c0d0e7210 */ /* 0x002fc40007ffe1ff */
[----:B------:R-:W-:Y:S01]  /*10f60*/  IADD3.X R18, R8, R7, R0, P2, P0 ;  /* 0x0000000708127210 */ /* 0x000fe200017e0400 */
[----:B------:R-:W-:Y:S01]  /*10f70*/  IMAD.IADD R7, R9, 0x1, R11 ;  /* 0x0000000109077824 */ /* 0x000fe200078e020b */
[CC--:B------:R-:W-:Y:S02]  /*10f80*/  ISETP.GE.OR P3, PT, R4.reuse, R14.reuse, P1 ;  /* 0x0000000e0400720c */ /* 0x0c0fe40000f66670 */
[----:B------:R-:W-:-:S11]  /*10f90*/  ISETP.GE.AND P6, PT, R4, R14, PT ;  /* 0x0000000e0400720c */ /* 0x000fd60003fc6270 */
        /* <DEDUP_REMOVED lines=9> */
.L_x_383:
[----:B------:R-:W-:Y:S05]  /*11030*/  BSYNC B0 ;  /* 0x0000000000007941 */ /* 0x000fea0003800000 */
.L_x_382:
        /* <DEDUP_REMOVED lines=16> */
.L_x_385:
[----:B------:R-:W-:Y:S05]  /*11140*/  BSYNC B0 ;  /* 0x0000000000007941 */ /* 0x000fea0003800000 */
.L_x_384:
        /* <DEDUP_REMOVED lines=16> */
.L_x_387:
[----:B------:R-:W-:Y:S05]  /*11250*/  BSYNC B0 ;  /* 0x0000000000007941 */ /* 0x000fea0003800000 */
.L_x_386:
        /* <DEDUP_REMOVED lines=15> */
.L_x_389:
[----:B------:R-:W-:Y:S05]  /*11350*/  BSYNC B0 ;  /* 0x0000000000007941 */ /* 0x000fea0003800000 */
.L_x_388:
        /* <DEDUP_REMOVED lines=34> */
.L_x_390:
        /* <DEDUP_REMOVED lines=16> */
.L_x_1133:


//--------------------- .text._ZN5flash16flash_fwd_kernelI23Flash_fwd_kernel_traitsILi32ELi128ELi128ELi4ELb0ELb0EN7cutlass6half_tE19Flash_kernel_traitsILi32ELi128ELi128ELi4ES3_EELb1ELb0ELb1ELb0ELb0ELb0ELb0ELb0EEEvNS_16Flash_fwd_paramsE --------------------------
	.section	.text._ZN5flash16flash_fwd_kernelI23Flash_fwd_kernel_traitsILi32ELi128ELi128ELi4ELb0ELb0EN7cutlass6half_tE19Flash_kernel_traitsILi32ELi128ELi128ELi4ES3_EELb1ELb0ELb1ELb0ELb0ELb0ELb0ELb0EEEvNS_16Flash_fwd_paramsE,"ax",@progbits
	.sectioninfo	@"SHI_REGISTERS=255"
	.align	128
        .global         _ZN5flash16flash_fwd_kernelI23Flash_fwd_kernel_traitsILi32ELi128ELi128ELi4ELb0ELb0EN7cutlass6half_tE19Flash_kernel_traitsILi32ELi128ELi128ELi4ES3_EELb1ELb0ELb1ELb0ELb0ELb0ELb0ELb0EEEvNS_16Flash_fwd_paramsE
        .type           _ZN5flash16flash_fwd_kernelI23Flash_fwd_kernel_traitsILi32ELi128ELi128ELi4ELb0ELb0EN7cutlass6half_tE19Flash_kernel_traitsILi32ELi128ELi128ELi4ES3_EELb1ELb0ELb1ELb0ELb0ELb0ELb0ELb0EEEvNS_16Flash_fwd_paramsE,@function
        .size           _ZN5flash16flash_fwd_kernelI23Flash_fwd_kernel_traitsILi32ELi128ELi128ELi4ELb0ELb0EN7cutlass6half_tE19Flash_kernel_traitsILi32ELi128ELi128ELi4ES3_EELb1ELb0ELb1ELb0ELb0ELb0ELb0ELb0EEEvNS_16Flash_fwd_paramsE,(.L_x_1134 - _ZN5flash16flash_fwd_kernelI23Flash_fwd_kernel_traitsILi32ELi128ELi128ELi4ELb0ELb0EN7cutlass6half_tE19Flash_kernel_traitsILi32ELi128ELi128ELi4ES3_EELb1ELb0ELb1ELb0ELb0ELb0ELb0ELb0EEEvNS_16Flash_fwd_paramsE)
        .other          _ZN5flash16flash_fwd_kernelI23Flash_fwd_kernel_traitsILi32ELi128ELi128ELi4ELb0ELb0EN7cutlass6half_tE19Flash_kernel_traitsILi32ELi128ELi128ELi4ES3_EELb1ELb0ELb1ELb0ELb0ELb0ELb0ELb0EEEvNS_16Flash_fwd_paramsE,@"STO_CUDA_ENTRY STV_DEFAULT"
_ZN5flash16flash_fwd_kernelI23Flash_fwd_kernel_traitsILi32ELi128ELi128ELi4ELb0ELb0EN7cutlass6half_tE19Flash_kernel_traitsILi32ELi128ELi128ELi4ES3_EELb1ELb0ELb1ELb0ELb0ELb0ELb0ELb0EEEvNS_16Flash_fwd_paramsE:
.text._ZN5flash16flash_fwd_kernelI23Flash_fwd_kernel_traitsILi32ELi128ELi128ELi4ELb0ELb0EN7cutlass6half_tE19Flash_kernel_traitsILi32ELi128ELi128ELi4ES3_EELb1ELb0ELb1ELb0ELb0ELb0ELb0ELb0EEEvNS_16Flash_fwd_paramsE:
        /* <DEDUP_REMOVED lines=10> */
[----:B------:R-:W1:Y:S01]  /*00a0*/  S2UR UR23, SR_CTAID.X ;  /* 0x00000000001779c3 */ /* 0x000e620000002500 */
[----:B------:R-:W2:Y:S01]  /*00b0*/  S2R R22, SR_TID.X ;  /* 0x0000000000167919 */ /* 0x000ea20000002100 */
[----:B------:R-:W-:-:S02]  /*00c0*/  ULDC.64 UR4, c[0x0][0x250] ;  /* 0x0000940000047ab9 */ /* 0x000fc40000000a00 */
[----:B------:R-:W-:Y:S01]  /*00d0*/  ULDC.64 UR6, c[0x0][0x240] ;  /* 0x0000900000067ab9 */ /* 0x000fe20000000a00 */
[----:B------:R3:W4:Y:S02]  /*00e0*/  @P2 LDG.E.64 R4, [R2.64] ;  /* 0x0000001c02042981 */ /* 0x000724000c1e1b00 */
[----:B---3--:R-:W-:Y:S01]  /*00f0*/  @P2 IMAD.MOV.U32 R2, RZ, RZ, R7 ;  /* 0x000000ffff022224 */ /* 0x008fe200078e0007 */
[----:B------:R-:W-:-:S06]  /*0100*/  @P2 MOV R3, R8 ;  /* 0x0000000800032202 */ /* 0x000fcc0000000f00 */
[----:B------:R-:W3:Y:S01]  /*0110*/  @P2 LDG.E.64 R2, [R2.64] ;  /* 0x0000001c02022981 */ /* 0x000ee2000c1e1b00 */
[----:B------:R-:W5:Y:S01]  /*0120*/  S2UR UR13, SR_CTAID.Y ;  /* 0x00000000000d79c3 */ /* 0x000f620000002600 */
[----:B------:R-:W-:Y:S02]  /*0130*/  UISETP.NE.U32.AND UP1, UPT, URZ, UR4, UPT ;  /* 0x000000043f00728c */ /* 0x000fe4000bf25070 */
[----:B------:R-:W-:Y:S02]  /*0140*/  UISETP.NE.U32.AND UP2, UPT, URZ, UR6, UPT ;  /* 0x000000063f00728c */ /* 0x000fe4000bf45070 */
[----:B------:R-:W-:Y:S02]  /*0150*/  UISETP.NE.AND.EX UP1, UPT, URZ, UR5, UPT, UP1 ;  /* 0x000000053f00728c */ /* 0x000fe4000bf25310 */
[----:B------:R-:W-:Y:S01]  /*0160*/  UISETP.NE.AND.EX UP2, UPT, URZ, UR7, UPT, UP2 ;  /* 0x000000073f00728c */ /* 0x000fe2000bf45320 */
[----:B------:R-:W1:Y:S01]  /*0170*/  S2UR UR9, SR_CTAID.Z ;  /* 0x00000000000979c3 */ /* 0x000e620000002700 */
[----:B------:R-:W-:-:S02]  /*0180*/  ULDC.U8 UR6, c[0x0][0x312] ;  /* 0x0000c48000067ab9 */ /* 0x000fc40000000000 */
[----:B------:R-:W-:Y:S02]  /*0190*/  ULDC.64 UR4, c[0x0][0x248] ;  /* 0x0000920000047ab9 */ /* 0x000fe40000000a00 */
[----:B------:R-:W-:Y:S01]  /*01a0*/  UISETP.NE.AND UP3, UPT, UR6, URZ, UPT ;  /* 0x0000003f0600728c */ /* 0x000fe2000bf65270 */
[----:B------:R-:W-:Y:S01]  /*01b0*/  PLOP3.LUT P0, PT, PT, PT, UP2, 0x80, 0x0 ;  /* 0x000000000000781c */ /* 0x000fe20003f0f028 */
[----:B------:R-:W-:Y:S02]  /*01c0*/  UISETP.EQ.U32.AND UP0, UPT, URZ, UR4, UPT ;  /* 0x000000043f00728c */ /* 0x000fe4000bf02070 */
[----:B------:R-:W-:Y:S02]  /*01d0*/  UMOV UR7, 0x4 ;  /* 0x0000000400077882 */ /* 0x000fe40000000000 */
[----:B------:R-:W-:Y:S02]  /*01e0*/  ULDC.64 UR10, c[0x0][0x240] ;  /* 0x00009000000a7ab9 */ /* 0x000fe40000000a00 */
[----:B------:R-:W-:-:S02]  /*01f0*/  UISETP.EQ.OR.EX UP0, UPT, URZ, UR5, !UP3, UP0 ;  /* 0x000000053f00728c */ /* 0x000fc4000df02700 */
[----:B-----5:R-:W-:Y:S02]  /*0200*/  UIMAD.WIDE UR10, UR13, UR7, UR10 ;  /* 0x000000070d0a72a5 */ /* 0x020fe4000f8e020a */
[----:B-1----:R-:W-:-:S06]  /*0210*/  ULOP3.LUT UR8, UR9, UR23, UR13, 0xfe, !UPT ;  /* 0x0000001709087292 */ /* 0x002fcc000f8efe0d */
[----:B--2---:R-:W-:Y:S01]  /*0220*/  LOP3.LUT P3, RZ, R22, UR8, RZ, 0xfc, !PT ;  /* 0x0000000816ff7c12 */ /* 0x004fe2000f86fcff */
[----:B------:R-:W-:Y:S02]  /*0230*/  ULDC.64 UR4, c[0x0][0x248] ;  /* 0x0000920000047ab9 */ /* 0x000fe40000000a00 */
[----:B------:R-:W-:-:S10]  /*0240*/  UIMAD.WIDE UR4, UR13, UR7, UR4 ;  /* 0x000000070d0472a5 */ /* 0x000fd4000f8e0204 */
[----:B------:R-:W-:Y:S02]  /*0250*/  @!P3 IMAD.MOV.U32 R10, RZ, RZ, c[0x0][0x308] ;  /* 0x0000c200ff0ab624 */ /* 0x000fe400078e00ff */
[----:B------:R-:W-:Y:S01]  /*0260*/  @!P3 IMAD.MOV.U32 R11, RZ, RZ, c[0x0][0x30c] ;  /* 0x0000c300ff0bb624 */ /* 0x000fe200078e00ff */
[----:B----4-:R-:W1:Y:S08]  /*0270*/  @P2 R2UR UR30, R4 ;  /* 0x00000000041e23c2 */ /* 0x010e7000000e0000 */
[----:B------:R-:W2:Y:S01]  /*0280*/  @P2 R2UR UR31, R5 ;  /* 0x00000000051f23c2 */ /* 0x000ea200000e0000 */
[----:B-1----:R-:W-:Y:S01]  /*0290*/  IMAD.U32 R4, RZ, RZ, UR30 ;  /* 0x0000001eff047e24 */ /* 0x002fe2000f8e00ff */
[----:B---3--:R-:W-:Y:S01]  /*02a0*/  @P2 IADD3 R7, P1, R2, c[0x0][0x300], RZ ;  /* 0x0000c00002072a10 */ /* 0x008fe20007f3e0ff */
[----:B------:R-:W-:Y:S01]  /*02b0*/  IMAD.U32 R2, RZ, RZ, UR10 ;  /* 0x0000000aff027e24 */ /* 0x000fe2000f8e00ff */
[----:B--2---:R-:W-:-:S03]  /*02c0*/  MOV R5, UR31 ;  /* 0x0000001f00057c02 */ /* 0x004fc60008000f00 */
[----:B------:R-:W-:Y:S01]  /*02d0*/  @P2 IMAD.X R8, RZ, RZ, R3, P1 ;  /* 0x000000ffff082224 */ /* 0x000fe200008e0603 */
[----:B------:R-:W-:Y:S01]  /*02e0*/  PLOP3.LUT P2, PT, PT, PT, UP0, 0x80, 0x0 ;  /* 0x000000000000781c */ /* 0x000fe20003f4f008 */
[----:B------:R1:W-:Y:S01]  /*02f0*/  @!P3 STG.E.64 [R10.64], R4 ;  /* 0x000000040a00b986 */ /* 0x0003e2000c101b1c */
[----:B------:R-:W-:Y:S01]  /*0300*/  IMAD.U32 R3, RZ, RZ, UR11 ;  /* 0x0000000bff037e24 */ /* 0x000fe2000f8e00ff */
[----:B------:R-:W-:Y:S01]  /*0310*/  ULDC.64 UR10, c[0x0][0x250] ;  /* 0x00009400000a7ab9 */ /* 0x000fe20000000a00 */
[----:B------:R-:W-:Y:S01]  /*0320*/  PLOP3.LUT P1, PT, PT, PT, UP1, 0x80, 0x0 ;  /* 0x000000000000781c */ /* 0x000fe20003f2f018 */
[----:B------:R-:W-:Y:S01]  /*0330*/  @UP1 UIMAD.WIDE UR10, UR13, UR7, UR10 ;  /* 0x000000070d0a12a5 */ /* 0x000fe2000f8e020a */
[----:B-1----:R-:W-:Y:S01]  /*0340*/  @!P3 MOV R4, R7 ;  /* 0x000000070004b202 */ /* 0x002fe20000000f00 */
[----:B------:R-:W-:-:S05]  /*0350*/  @!P3 IMAD.MOV.U32 R5, RZ, RZ, R8 ;  /* 0x000000ffff05b224 */ /* 0x000fca00078e0008 */
[----:B------:R1:W-:Y:S04]  /*0360*/  @!P3 STG.E.64 [R10.64+0x8], R4 ;  /* 0x000008040a00b986 */ /* 0x0003e8000c101b1c */
[----:B------:R2:W3:Y:S04]  /*0370*/  @P0 LDG.E R9, [R2.64] ;  /* 0x0000001c02090981 */ /* 0x0004e8000c1e1900 */
[----:B------:R2:W4:Y:S01]  /*0380*/  @P0 LDG.E R6, [R2.64+0x4] ;  /* 0x0000041c02060981 */ /* 0x000522000c1e1900 */
[----:B-1----:R-:W-:Y:S02]  /*0390*/  IMAD.U32 R4, RZ, RZ, UR10 ;  /* 0x0000000aff047e24 */ /* 0x002fe4000f8e00ff */
[----:B------:R-:W-:Y:S01]  /*03a0*/  IMAD.U32 R5, RZ, RZ, UR11 ;  /* 0x0000000bff057e24 */ /* 0x000fe2000f8e00ff */
[----:B--2---:R-:W-:Y:S01]  /*03b0*/  MOV R2, UR4 ;  /* 0x0000000400027c02 */ /* 0x004fe20008000f00 */
[----:B------:R-:W-:-:S03]  /*03c0*/  IMAD.U32 R3, RZ, RZ, UR5 ;  /* 0x00000005ff037e24 */ /* 0x000fc6000f8e00ff */
[----:B------:R1:W2:Y:S04]  /*03d0*/  @P1 LDG.E R4, [R4.64] ;  /* 0x0000001c04041981 */ /* 0x0002a8000c1e1900 */
[----:B------:R-:W5:Y:S01]  /*03e0*/  @!P2 LDG.E R0, [R2.64] ;  /* 0x0000001c0200a981 */ /* 0x000f62000c1e1900 */
[----:B------:R-:W-:Y:S01]  /*03f0*/  SHF.R.S32.HI R20, RZ, 0x1f, R22 ;  /* 0x0000001fff147819 */ /* 0x000fe20000011416 */
[----:B------:R-:W-:Y:S02]  /*0400*/  UMOV UR15, 0xffffffff ;  /* 0xffffffff000f7882 */ /* 0x000fe40000000000 */
[----:B------:R-:W-:Y:S02]  /*0410*/  UMOV UR22, 0xffffffff ;  /* 0xffffffff00167882 */ /* 0x000fe40000000000 */
[----:B------:R-:W-:-:S02]  /*0420*/  ULDC UR4, c[0x0][0x1c0] ;  /* 0x0000700000047ab9 */ /* 0x000fc40000000800 */
[----:B------:R-:W-:Y:S02]  /*0430*/  UIMAD UR4, UR13, UR4, UR9 ;  /* 0x000000040d0472a4 */ /* 0x000fe4000f8e0209 */
[----:B------:R-:W-:Y:S02]  /*0440*/  UMOV UR14, URZ ;  /* 0x0000003f000e7c82 */ /* 0x000fe40008000000 */
[----:B------:R-:W-:-:S04]  /*0450*/  USHF.L.U32 UR5, UR4, 0x5, URZ ;  /* 0x0000000504057899 */ /* 0x000fc8000800063f */
[----:B------:R-:W-:Y:S01]  /*0460*/  USHF.R.S32.HI UR4, URZ, 0x1f, UR5 ;  /* 0x0000001f3f047899 */ /* 0x000fe20008011405 */
[----:B-1----:R-:W-:Y:S01]  /*0470*/  LEA.HI R5, R20, R22, RZ, 0x5 ;  /* 0x0000001614057211 */ /* 0x002fe200078f28ff */
[----:B---3--:R-:W1:Y:S08]  /*0480*/  @P0 R2UR UR22, R9 ;  /* 0x00000000091603c2 */ /* 0x008e7000000e0000 */
[----:B----4-:R-:W1:Y:S08]  /*0490*/  @P0 R2UR UR12, R6 ;  /* 0x00000000060c03c2 */ /* 0x010e7000000e0000 */
[----:B--2---:R2:W3:Y:S01]  /*04a0*/  @P1 R2UR UR14, R4 ;  /* 0x00000000040e13c2 */ /* 0x0044e200000e0000 */
[----:B-1----:R-:W-:-:S07]  /*04b0*/  @UP2 UIADD3 UR12, UR12, -UR22, URZ ;  /* 0x800000160c0c2290 */ /* 0x002fce000fffe03f */
[----:B-----5:R1:W4:Y:S01]  /*04c0*/  @!P2 R2UR UR15, R0 ;  /* 0x00000000000fa3c2 */ /* 0x02032200000e0000 */
[----:B------:R-:W-:Y:S01]  /*04d0*/  ISETP.NE.U32.AND P2, PT, RZ, c[0x0][0x248], PT ;  /* 0x00009200ff007a0c */ /* 0x000fe20003f45070 */
[----:B------:R-:W-:-:S03]  /*04e0*/  @!UP2 ULDC UR12, c[0x0][0x214] ;  /* 0x00008500000caab9 */ /* 0x000fc60000000800 */
[----:B------:R-:W-:Y:S02]  /*04f0*/  ISETP.NE.AND.EX P2, PT, RZ, c[0x0][0x24c], PT, P2 ;  /* 0x00009300ff007a0c */ /* 0x000fe40003f45320 */
[----:B-1----:R-:W-:-:S05]  /*0500*/  LOP3.LUT R0, R5, 0xffffffe0, RZ, 0xc0, !PT ;  /* 0xffffffe005007812 */ /* 0x002fca00078ec0ff */
[----:B------:R-:W-:-:S05]  /*0510*/  IMAD.IADD R19, R22, 0x1, -R0 ;  /* 0x0000000116137824 */ /* 0x000fca00078e0a00 */
[--C-:B------:R-:W-:Y:S02]  /*0520*/  IADD3 R203, P1, P0, R7, UR5, R19.reuse ;  /* 0x0000000507cb7c10 */ /* 0x100fe4000f83e013 */
[----:B------:R-:W-:-:S03]  /*0530*/  SHF.R.S32.HI R0, RZ, 0x1f, R19 ;  /* 0x0000001fff007819 */ /* 0x000fc60000011413 */
[----:B------:R2:W-:Y:S01]  /*0540*/  STL [R1+0x78], R203 ;  /* 0x000078cb01007387 */ /* 0x0005e20000100800 */
[----:B------:R-:W-:Y:S01]  /*0550*/  IADD3.X R196, R8, UR4, R0, P1, P0 ;  /* 0x0000000408c47c10 */ /* 0x000fe20008fe0400 */
[----:B--234-:R-:W-:Y:S05]  /*0560*/  @!P2 BRA `(.L_x_391) ;  /* 0x000000700000a947 */ /* 0x01cfea0003800000 */
[----:B------:R-:W-:-:S13]  /*0570*/  PLOP3.LUT P0, PT, PT, PT, UP3, 0x80, 0x0 ;  /* 0x000000000000781c */ /* 0x000fda0003f0f038 */
[----:B------:R-:W2:Y:S04]  /*0580*/  @P0 LDG.E R0, [R2.64+0x4] ;  /* 0x0000041c02000981 */ /* 0x000ea8000c1e1900 */
[----:B------:R-:W3:Y:S01]  /*0590*/  @!P0 LDG.E R2, [R2.64] ;  /* 0x0000001c02028981 */ /* 0x000ee2000c1e1900 */
[----:B--2---:R-:W1:Y:S02]  /*05a0*/  @P0 R2UR UR6, R0 ;  /* 0x00000000000603c2 */ /* 0x004e6400000e0000 */
[----:B-1----:R-:W-:-:S11]  /*05b0*/  @UP3 UIADD3 UR6, UR6, -UR15, URZ ;  /* 0x8000000f06063290 */ /* 0x002fd6000fffe03f */
[----:B---3--:R1:W2:Y:S02]  /*05c0*/  @!P0 R2UR UR6, R2 ;  /* 0x00000000020683c2 */ /* 0x0082a400000e0000 */
[----:B-12---:R-:W-:Y:S05]  /*05d0*/  BRA `(.L_x_392) ;  /* 0x0000001000007947 */ /* 0x006fea0003800000 */
.L_x_391:
[----:B------:R-:W-:Y:S02]  /*05e0*/  ULDC UR6, c[0x0][0x218] ;  /* 0x0000860000067ab9 */ /* 0x000fe40000000800 */
.L_x_392:
        /* <DEDUP_REMOVED lines=25> */
[----:B------:R-:W-:Y:S02]  /*0780*/  UIADD3 UR7, UR11, 0x7f, URZ ;  /* 0x0000007f0b077890 */ /* 0x000fe4000fffe03f */
[----:B------:R-:W-:-:S02]  /*0790*/  UIADD3 UR16, UR6, -UR16, URZ ;  /* 0x8000001006107290 */ /* 0x000fc4000fffe03f */
        /* <DEDUP_REMOVED lines=18> */
[----:B------:R-:W-:Y:S01]  /*08c0*/  LEA.HI R4, R20, R22, RZ, 0x2 ;  /* 0x0000001614047211 */ /* 0x000fe200078f10ff */
[----:B------:R-:W-:Y:S01]  /*08d0*/  ULDC.64 UR4, c[0x0][0x1e8] ;  /* 0x00007a0000047ab9 */ /* 0x000fe20000000a00 */
[----:B------:R-:W1:Y:S01]  /*08e0*/  S2R R8, SR_CTAID.Z ;  /* 0x0000000000087919 */ /* 0x000e620000002700 */
[----:B------:R-:W-:Y:S01]  /*08f0*/  USHF.R.S32.HI UR11, URZ, 0x1f, UR9 ;  /* 0x0000001f3f0b7899 */ /* 0x000fe20008011409 */
[----:B------:R-:W-:Y:S01]  /*0900*/  LOP3.LUT R0, R4, 0xfffffffc, RZ, 0xc0, !PT ;  /* 0xfffffffc04007812 */ /* 0x000fe200078ec0ff */
[----:B------:R-:W-:Y:S01]  /*0910*/  ULDC.64 UR6, c[0x0][0x1e0] ;  /* 0x0000780000067ab9 */ /* 0x000fe20000000a00 */
[----:B------:R-:W-:Y:S01]  /*0920*/  SHF.R.S32.HI R4, RZ, 0x2, R4 ;  /* 0x00000002ff047819 */ /* 0x000fe20000011404 */
[----:B------:R-:W-:Y:S01]  /*0930*/  UIADD3 UR12, -UR10, UR12, URZ ;  /* 0x0000000c0a0c7290 */ /* 0x000fe2000fffe13f */
[----:B------:R-:W-:Y:S01]  /*0940*/  BSSY B0, `(.L_x_394) ;  /* 0x000003f000007945 */ /* 0x000fe20003800000 */
[----:B------:R-:W-:Y:S01]  /*0950*/  IMAD.IADD R16, R22, 0x1, -R0 ;  /* 0x0000000116107824 */ /* 0x000fe200078e0a00 */
[----:B------:R-:W-:Y:S01]  /*0960*/  @UP0 UIMAD.WIDE.U32 UR14, UR22, UR4, URZ ;  /* 0x00000004160e02a5 */ /* 0x000fe2000f8e003f */
[----:B------:R-:W-:Y:S01]  /*0970*/  SHF.R.S32.HI R5, RZ, 0x1f, R4 ;  /* 0x0000001fff057819 */ /* 0x000fe20000011404 */
[----:B------:R-:W-:Y:S01]  /*0980*/  @!UP0 USHF.R.S32.HI UR16, URZ, 0x1f, UR13 ;  /* 0x0000001f3f108899 */ /* 0x000fe2000801140d */
[----:B------:R-:W-:Y:S01]  /*0990*/  IMAD.SHL.U32 R0, R16, 0x8, RZ ;  /* 0x0000000810007824 */ /* 0x000fe200078e00ff */
[----:B------:R-:W-:Y:S01]  /*09a0*/  @UP0 UIMAD UR8, UR22, UR5, UR15 ;  /* 0x00000005160802a4 */ /* 0x000fe2000f8e020f */
[----:B------:R-:W-:Y:S01]  /*09b0*/  ISETP.GE.AND P6, PT, R4, UR12, PT ;  /* 0x0000000c04007c0c */ /* 0x000fe2000bfc6270 */
[----:B------:R-:W-:-:S02]  /*09c0*/  @!UP0 UIMAD UR16, UR16, UR6, URZ ;  /* 0x00000006101082a4 */ /* 0x000fc4000f8e023f */
[----:B------:R-:W-:Y:S01]  /*09d0*/  ULDC.64 UR4, c[0x0][0x1f0] ;  /* 0x00007c0000047ab9 */ /* 0x000fe20000000a00 */
[----:B------:R-:W-:Y:S01]  /*09e0*/  ISETP.GE.AND P1, PT, R0, c[0x0][0x220], PT ;  /* 0x0000880000007a0c */ /* 0x000fe20003f26270 */
[----:B------:R-:W-:Y:S02]  /*09f0*/  UIMAD UR4, UR11, UR4, URZ ;  /* 0x000000040b0472a4 */ /* 0x000fe4000f8e023f */
[----:B------:R-:W-:Y:S02]  /*0a00*/  ULDC.U8 UR15, c[0x0][0x328] ;  /* 0x0000ca00000f7ab9 */ /* 0x000fe40000000000 */
[----:B------:R-:W-:Y:S02]  /*0a10*/  ULDC.U8 UR11, c[0x0][0x329] ;  /* 0x0000ca40000b7ab9 */ /* 0x000fe40000000000 */
[----:B------:R-:W-:Y:S02]  /*0a20*/  UISETP.NE.AND UP2, UPT, UR11, URZ, UPT ;  /* 0x0000003f0b00728c */ /* 0x000fe4000bf45270 */
[----:B------:R-:W-:-:S02]  /*0a30*/  UISETP.NE.AND UP3, UPT, UR15, URZ, UPT ;  /* 0x0000003f0f00728c */ /* 0x000fc4000bf65270 */
[----:B------:R-:W-:Y:S02]  /*0a40*/  @!UP0 UIMAD UR16, UR13, UR7, UR16 ;  /* 0x000000070d1082a4 */ /* 0x000fe4000f8e0210 */
[----:B------:R-:W-:Y:S02]  /*0a50*/  UISETP.EQ.AND UP3, UPT, UR11, URZ, UP3 ;  /* 0x0000003f0b00728c */ /* 0x000fe40009f62270 */
[----:B------:R-:W-:Y:S02]  /*0a60*/  @!UP0 UIMAD.WIDE.U32 UR18, UR13, UR6, URZ ;  /* 0x000000060d1282a5 */ /* 0x000fe4000f8e003f */
[----:B------:R-:W-:Y:S02]  /*0a70*/  ULDC UR7, c[0x0][0x214] ;  /* 0x0000850000077ab9 */ /* 0x000fe40000000800 */
[----:B------:R-:W-:Y:S02]  /*0a80*/  @!UP2 UISETP.NE.AND UP1, UPT, UR15, URZ, UPT ;  /* 0x0000003f0f00a28c */ /* 0x000fe4000bf25270 */
[----:B------:R-:W-:-:S02]  /*0a90*/  @UP2 ULDC UR11, c[0x0][0x210] ;  /* 0x00008400000b2ab9 */ /* 0x000fc40000000800 */
[----:B------:R-:W-:Y:S02]  /*0aa0*/  ULDC UR6, c[0x0][0x234] ;  /* 0x00008d0000067ab9 */ /* 0x000fe40000000800 */
[----:B------:R-:W-:Y:S02]  /*0ab0*/  @UP2 UIMAD UR11, UR11, UR7, URZ ;  /* 0x000000070b0b22a4 */ /* 0x000fe4000f8e023f */
[----:B------:R-:W-:Y:S02]  /*0ac0*/  @!UP2 USEL UR11, UR7, UR6, !UP1 ;  /* 0x00000006070ba287 */ /* 0x000fe4000c800000 */
[----:B------:R-:W-:Y:S02]  /*0ad0*/  UIMAD UR5, UR9, UR5, UR4 ;  /* 0x00000005090572a4 */ /* 0x000fe4000f8e0204 */
[----:B------:R-:W-:Y:S02]  /*0ae0*/  @UP2 UMOV UR17, 0x1 ;  /* 0x0000000100112882 */ /* 0x000fe40000000000 */
[----:B------:R-:W-:-:S02]  /*0af0*/  ULDC UR4, c[0x0][0x1c0] ;  /* 0x0000700000047ab9 */ /* 0x000fc40000000800 */
[----:B------:R-:W-:Y:S02]  /*0b00*/  @!UP2 UIMAD UR17, UR11, UR4, URZ ;  /* 0x000000040b11a2a4 */ /* 0x000fe4000f8e023f */
[----:B------:R-:W-:Y:S02]  /*0b10*/  @!UP0 UMOV UR14, UR18 ;  /* 0x00000012000e8c82 */ /* 0x000fe40008000000 */
[----:B------:R-:W-:Y:S01]  /*0b20*/  @!UP0 UIADD3 UR8, UR19, UR16, URZ ;  /* 0x0000001013088290 */ /* 0x000fe2000fffe03f */
[C---:B------:R-:W-:Y:S01]  /*0b30*/  IADD3 R2, P0, R0.reuse, UR14, RZ ;  /* 0x0000000e00027c10 */ /* 0x040fe2000ff1e0ff */
[----:B------:R-:W-:Y:S02]  /*0b40*/  @UP3 UIMAD UR15, UR13, UR7, URZ ;  /* 0x000000070d0f32a4 */ /* 0x000fe4000f8e023f */
[----:B------:R-:W-:Y:S02]  /*0b50*/  UIMAD UR17, UR13, UR17, URZ ;  /* 0x000000110d1172a4 */ /* 0x000fe4000f8e023f */
[----:B------:R-:W-:Y:S01]  /*0b60*/  @UP3 USEL UR15, UR15, UR22, !UP0 ;  /* 0x000000160f0f3287 */ /* 0x000fe2000c000000 */
[----:B------:R-:W-:Y:S01]  /*0b70*/  LEA.HI.X.SX32 R3, R0, UR8, 0x1, P0 ;  /* 0x0000000800037c11 */ /* 0x000fe200080f0eff */
[----:B------:R-:W-:Y:S01]  /*0b80*/  @UP2 ULDC UR20, c[0x0][0x210] ;  /* 0x0000840000142ab9 */ /* 0x000fe20000000800 */
[----:B------:R-:W-:Y:S01]  /*0b90*/  ISETP.GE.OR P0, PT, R4, UR12, P1 ;  /* 0x0000000c04007c0c */ /* 0x000fe20008f06670 */
[----:B------:R-:W-:-:S02]  /*0ba0*/  USEL UR17, UR17, URZ, !UP3 ;  /* 0x0000003f11117287 */ /* 0x000fc4000d800000 */
[----:B------:R-:W-:Y:S01]  /*0bb0*/  @!UP2 UMOV UR20, 0x1 ;  /* 0x000000010014a882 */ /* 0x000fe20000000000 */
[----:B-1----:R-:W-:Y:S01]  /*0bc0*/  IMAD.WIDE.U32 R8, R8, c[0x0][0x1f0], R2 ;  /* 0x00007c0008087a25 */ /* 0x002fe200078e0002 */
[----:B------:R-:W-:Y:S02]  /*0bd0*/  UIMAD UR10, UR10, UR20, URZ ;  /* 0x000000140a0a72a4 */ /* 0x000fe4000f8e023f */
[----:B------:R-:W-:Y:S01]  /*0be0*/  UIMAD UR17, UR9, UR11, UR17 ;  /* 0x0000000b091172a4 */ /* 0x000fe2000f8e0211 */
[----:B------:R-:W-:Y:S01]  /*0bf0*/  IMAD.U32 R2, RZ, RZ, UR23 ;  /* 0x00000017ff027e24 */ /* 0x000fe2000f8e00ff */
[----:B------:R-:W-:Y:S01]  /*0c00*/  @!UP3 UMOV UR24, URZ ;  /* 0x0000003f0018bc82 */ /* 0x000fe20008000000 */
[----:B------:R-:W-:Y:S01]  /*0c10*/  IADD3 R7, R9, UR5, RZ ;  /* 0x0000000509077c10 */ /* 0x000fe2000fffe0ff */
[----:B------:R-:W-:Y:S01]  /*0c20*/  @UP3 UMOV UR24, UR15 ;  /* 0x0000000f00183c82 */ /* 0x000fe20008000000 */
[----:B------:R-:W-:Y:S01]  /*0c30*/  IMAD.WIDE R2, R2, 0x80, R4 ;  /* 0x0000008002027825 */ /* 0x000fe200078e0204 */
[----:B------:R-:W-:-:S02]  /*0c40*/  @!UP3 UMOV UR25, URZ ;  /* 0x0000003f0019bc82 */ /* 0x000fc40008000000 */
[----:B------:R-:W-:Y:S02]  /*0c50*/  USHF.R.S32.HI UR4, URZ, 0x1f, UR10 ;  /* 0x0000001f3f047899 */ /* 0x000fe4000801140a */
[----:B------:R-:W-:Y:S02]  /*0c60*/  @UP3 USHF.R.S32.HI UR25, URZ, 0x1f, UR15 ;  /* 0x0000001f3f193899 */ /* 0x000fe4000801140f */
        /* <DEDUP_REMOVED lines=12> */
.L_x_395:
[----:B------:R-:W-:Y:S05]  /*0d30*/  BSYNC B0 ;  /* 0x0000000000007941 */ /* 0x000fea0003800000 */
.L_x_394:
[----:B------:R-:W-:Y:S01]  /*0d40*/  IADD3 R15, R4, 0x20, RZ ;  /* 0x00000020040f7810 */ /* 0x000fe20007ffe0ff */
[----:B------:R-:W-:Y:S03]  /*0d50*/  BSSY B0, `(.L_x_396) ;  /* 0x000000f000007945 */ /* 0x000fe60003800000 */
[C---:B------:R-:W-:Y:S02]  /*0d60*/  ISETP.GE.OR P0, PT, R15.reuse, UR12, P1 ;  /* 0x0000000c0f007c0c */ /* 0x040fe40008f06670 */
[----:B------:R-:W-:-:S11]  /*0d70*/  ISETP.GE.AND P5, PT, R15, UR12, PT ;  /* 0x0000000c0f007c0c */ /* 0x000fd6000bfa6270 */
        /* <DEDUP_REMOVED lines=12> */
.L_x_397:
[----:B------:R-:W-:Y:S05]  /*0e40*/  BSYNC B0 ;  /* 0x0000000000007941 */ /* 0x000fea0003800000 */
.L_x_396:
        /* <DEDUP_REMOVED lines=16> */
.L_x_399:
[----:B------:R-:W-:Y:S05]  /*0f50*/  BSYNC B0 ;  /* 0x0000000000007941 */ /* 0x000fea0003800000 */
.L_x_398:
[----:B------:R-:W-:Y:S01]  /*0f60*/  IADD3 R10, R4, 0x60, RZ ;  /* 0x00000060040a7810 */ /* 0x000fe20007ffe0ff */
        /* <DEDUP_REMOVED lines=14> */
.L_x_401:
[----:B------:R-:W-:Y:S05]  /*1050*/  BSYNC B0 ;  /* 0x0000000000007941 */ /* 0x000fea0003800000 */
.L_x_400:
[C---:B------:R-:W-:Y:S02]  /*1060*/  ISETP.NE.OR P6, PT, R16.reuse, RZ, P6 ;  /* 0x000000ff1000720c */ /* 0x040fe400037c5670 */
[C---:B------:R-:W-:Y:S02]  /*1070*/  ISETP.NE.OR P5, PT, R16.reuse, RZ, P5 ;  /* 0x000000ff1000720c */ /* 0x040fe40002fa5670 */
[C---:B------:R-:W-:Y:S02]  /*1080*/  ISETP.NE.OR P4, PT, R16.reuse, RZ, P4 ;  /* 0x000000ff1000720c */ /* 0x040fe40002785670 */
[----:B------:R-:W-:-:S07]  /*1090*/  ISETP.NE.OR P0, PT, R16, RZ, P0 ;  /* 0x000000ff1000720c */ /* 0x000fce0000705670 */
        /* <DEDUP_REMOVED lines=30> */
.L_x_393:
[----:B------:R-:W-:Y:S01]  /*1280*/  UISETP.NE.AND UP0, UPT, UR22, -0x1, UPT ;  /* 0xffffffff1600788c */ /* 0x000fe2000bf05270 */
[----:B------:R-:W1:Y:S01]  /*1290*/  LDC.U8 R72, c[0x0][0x2d8] ;  /* 0x0000b600ff487b82 */ /* 0x000e620000000000 */
[----:B------:R-:W-:Y:S02]  /*12a0*/  UISETP.NE.AND UP1, UPT, UR15, -0x1, UPT ;  /* 0xffffffff0f00788c */ /* 0x000fe4000bf25270 */
[----:B------:R-:W-:Y:S02]  /*12b0*/  ULDC.64 UR4, c[0x0][0x190] ;  /* 0x0000640000047ab9 */ /* 0x000fe40000000a00 */
[----:B------:R-:W-:Y:S02]  /*12c0*/  ULDC.64 UR6, c[0x0][0x178] ;  /* 0x00005e0000067ab9 */ /* 0x000fe40000000a00 */
[----:B------:R-:W-:-:S03]  /*12d0*/  PLOP3.LUT P0, PT, PT, PT, UP1, 0x80, 0x0 ;  /* 0x000000000000781c */ /* 0x000fc60003f0f018 */
[----:B------:R-:W-:Y:S02]  /*12e0*/  @!UP0 USHF.R.S32.HI UR16, URZ, 0x1f, UR13 ;  /* 0x0000001f3f108899 */ /* 0x000fe4000801140d */
[----:B------:R-:W-:Y:S02]  /*12f0*/  @UP0 UIMAD.WIDE.U32 UR24, UR22, UR4, URZ ;  /* 0x00000004161802a5 */ /* 0x000fe4000f8e003f */
[----:B------:R-:W-:Y:S02]  /*1300*/  @UP1 UIADD3 UR17, UR14, UR15, URZ ;  /* 0x0000000f0e111290 */ /* 0x000fe4000fffe03f */
[----:B------:R-:W-:Y:S02]  /*1310*/  @!UP0 UIMAD UR16, UR16, UR6, URZ ;  /* 0x00000006101082a4 */ /* 0x000fe4000f8e023f */
[----:B------:R-:W-:Y:S02]  /*1320*/  @UP0 UIMAD UR8, UR22, UR5, UR25 ;  /* 0x00000005160802a4 */ /* 0x000fe4000f8e0219 */
[----:B------:R-:W-:-:S02]  /*1330*/  @!UP0 UIMAD.WIDE.U32 UR20, UR13, UR6, URZ ;  /* 0x000000060d1482a5 */ /* 0x000fc4000f8e003f */
[----:B------:R-:W-:Y:S02]  /*1340*/  ULDC.64 UR4, c[0x0][0x198] ;  /* 0x0000660000047ab9 */ /* 0x000fe40000000a00 */
[----:B------:R-:W-:Y:S02]  /*1350*/  @UP1 UIMAD.WIDE.U32 UR26, UR17, UR4, URZ ;  /* 0x00000004111a12a5 */ /* 0x000fe4000f8e003f */
[----:B------:R-:W-:Y:S02]  /*1360*/  @!UP0 UIMAD UR16, UR13, UR7, UR16 ;  /* 0x000000070d1082a4 */ /* 0x000fe4000f8e0210 */
[----:B------:R-:W-:Y:S02]  /*1370*/  @UP0 UMOV UR6, UR24 ;  /* 0x0000001800060c82 */ /* 0x000fe40008000000 */
[----:B------:R-:W-:Y:S02]  /*1380*/  @!UP0 UIADD3 UR8, UR21, UR16, URZ ;  /* 0x0000001015088290 */ /* 0x000fe4000fffe03f */
[----:B------:R-:W-:-:S02]  /*1390*/  @UP1 UIMAD UR7, UR17, UR5, UR27 ;  /* 0x00000005110712a4 */ /* 0x000fc4000f8e021b */
[----:B------:R-:W-:Y:S02]  /*13a0*/  @!UP0 UMOV UR6, UR20 ;  /* 0x0000001400068c82 */ /* 0x000fe40008000000 */
[----:B------:R-:W-:Y:S01]  /*13b0*/  @UP1 UMOV UR16, UR26 ;  /* 0x0000001a00101c82 */ /* 0x000fe20008000000 */
[----:B------:R-:W-:Y:S05]  /*13c0*/  @P0 BRA `(.L_x_402) ;  /* 0x000000d000000947 */ /* 0x000fea0003800000 */
[----:B-1----:R-:W-:Y:S02]  /*13d0*/  USHF.R.S32.HI UR16, URZ, 0x1f, UR14 ;  /* 0x0000001f3f107899 */ /* 0x002fe4000801140e */
        /* <DEDUP_REMOVED lines=8> */
[----:B------:R-:W-:Y:S02]  /*1460*/  UMOV UR16, UR20 ;  /* 0x0000001400107c82 */ /* 0x000fe40008000000 */
[----:B------:R-:W-:-:S02]  /*1470*/  UIMAD UR7, UR13, UR5, UR7 ;  /* 0x000000050d0772a4 */ /* 0x000fc4000f8e0207 */
[----:B------:R-:W-:-:S04]  /*1480*/  UIMAD.WIDE.U32 UR16, UR13, UR4, UR16 ;  /* 0x000000040d1072a5 */ /* 0x000fc8000f8e0010 */
[----:B------:R-:W-:Y:S02]  /*1490*/  UIADD3 UR7, UR17, UR7, URZ ;  /* 0x0000000711077290 */ /* 0x000fe4000fffe03f */
.L_x_402:
[----:B-1----:R-:W-:Y:S01]  /*14a0*/  IABS R4, c[0x0][0x1c8] ;  /* 0x0000720000047a13 */ /* 0x002fe20000000000 */
[----:B------:R-:W1:Y:S01]  /*14b0*/  S2R R6, SR_CTAID.Z ;  /* 0x0000000000067919 */ /* 0x000e620000002700 */
[----:B------:R-:W-:Y:S02]  /*14c0*/  ULDC UR4, c[0x0][0x1c8] ;  /* 0x0000720000047ab9 */ /* 0x000fe40000000800 */
[----:B------:R-:W2:Y:S01]  /*14d0*/  I2F.RP R2, R4 ;  /* 0x0000000400027306 */ /* 0x000ea20000209400 */
[----:B------:R-:W-:Y:S02]  /*14e0*/  ULOP3.LUT UR4, UR9, UR4, URZ, 0x3c, !UPT ;  /* 0x0000000409047292 */ /* 0x000fe4000f8e3c3f */
[----:B------:R-:W-:Y:S02]  /*14f0*/  @UP1 UIADD3 UR15, UR14, UR15, URZ ;  /* 0x0000000f0e0f1290 */ /* 0x000fe4000fffe03f */
[----:B------:R-:W-:Y:S02]  /*1500*/  USHF.R.S32.HI UR17, URZ, 0x1f, UR9 ;  /* 0x0000001f3f117899 */ /* 0x000fe40008011409 */
[----:B------:R-:W-:Y:S01]  /*1510*/  ISETP.LE.AND P1, PT, RZ, UR4, PT ;  /* 0x00000004ff007c0c */ /* 0x000fe2000bf23270 */
[----:B------:R-:W-:-:S02]  /*1520*/  ULDC.64 UR4, c[0x0][0x1a0] ;  /* 0x0000680000047ab9 */ /* 0x000fc40000000a00 */
[----:B------:R-:W-:-:S04]  /*1530*/  @UP1 UIMAD.WIDE.U32 UR20, UR15, UR4, URZ ;  /* 0x000000040f1412a5 */ /* 0x000fc8000f8e003f */
[----:B------:R-:W-:Y:S01]  /*1540*/  @UP1 UIMAD UR15, UR15, UR5, UR21 ;  /* 0x000000050f0f12a4 */ /* 0x000fe2000f8e0215 */
[----:B--2---:R-:W2:Y:S02]  /*1550*/  MUFU.RCP R2, R2 ;  /* 0x0000000200027308 */ /* 0x004ea40000001000 */
[----:B------:R-:W-:Y:S01]  /*1560*/  @UP1 UMOV UR18, UR20 ;  /* 0x0000001400121c82 */ /* 0x000fe20008000000 */
[----:B-1----:R-:W-:Y:S02]  /*1570*/  IABS R6, R6 ;  /* 0x0000000600067213 */ /* 0x002fe40000000000 */
[----:B--2---:R-:W-:-:S04]  /*1580*/  IADD3 R2, R2, 0xffffffe, RZ ;  /* 0x0ffffffe02027810 */ /* 0x004fc80007ffe0ff */
        /* <DEDUP_REMOVED lines=13> */
[----:B------:R-:W-:-:S13]  /*1660*/  ISETP.GE.U32.AND P3, PT, R2, R4, PT ;  /* 0x000000040200720c */ /* 0x000fda0003f66070 */
[----:B------:R-:W-:-:S05]  /*1670*/  @P3 IADD3 R0, R0, 0x1, RZ ;  /* 0x0000000100003810 */ /* 0x000fca0007ffe0ff */
[----:B------:R-:W-:-:S05]  /*1680*/  IMAD.MOV.U32 R14, RZ, RZ, R0 ;  /* 0x000000ffff0e7224 */ /* 0x000fca00078e0000 */
[----:B------:R-:W-:Y:S02]  /*1690*/  @!P1 IADD3 R14, -R14, RZ, RZ ;  /* 0x000000ff0e0e9210 */ /* 0x000fe40007ffe1ff */
        /* <DEDUP_REMOVED lines=15> */
.L_x_403:
[CC--:B------:R-:W-:Y:S01]  /*1790*/  LEA.HI R3, R20.reuse, R22.reuse, RZ, 0x2 ;  /* 0x0000001614037211 */ /* 0x0c0fe200078f10ff */
[----:B------:R-:W1:Y:S01]  /*17a0*/  S2R R6, SR_CTAID.Z ;  /* 0x0000000000067919 */ /* 0x000e620000002700 */
[----:B------:R-:W-:Y:S01]  /*17b0*/  LEA.HI R23, R20, R22, RZ, 0x3 ;  /* 0x0000001614177211 */ /* 0x000fe200078f18ff */
[----:B------:R-:W-:Y:S01]  /*17c0*/  ULDC.64 UR4, c[0x0][0x1a8] ;  /* 0x00006a0000047ab9 */ /* 0x000fe20000000a00 */
[----:B------:R-:W-:Y:S01]  /*17d0*/  LOP3.LUT R0, R3, 0xfffffffc, RZ, 0xc0, !PT ;  /* 0xfffffffc03007812 */ /* 0x000fe200078ec0ff */
[----:B------:R-:W-:Y:S01]  /*17e0*/  UIMAD UR4, UR17, UR4, URZ ;  /* 0x00000004110472a4 */ /* 0x000fe2000f8e023f */
[----:B------:R-:W-:Y:S01]  /*17f0*/  SHF.R.S32.HI R21, RZ, 0x3, R23 ;  /* 0x00000003ff157819 */ /* 0x000fe20000011417 */
[----:B------:R-:W-:Y:S01]  /*1800*/  BSSY B0, `(.L_x_404) ;  /* 0x000002e000007945 */ /* 0x000fe20003800000 */
[----:B------:R-:W-:Y:S01]  /*1810*/  SHF.R.S32.HI R4, RZ, 0x2, R3 ;  /* 0x00000002ff047819 */ /* 0x000fe20000011403 */
[----:B------:R-:W-:Y:S01]  /*1820*/  IMAD.IADD R0, R22, 0x1, -R0 ;  /* 0x0000000116007824 */ /* 0x000fe200078e0a00 */
[----:B------:R-:W-:Y:S01]  /*1830*/  SHF.R.S32.HI R54, RZ, 0x5, R5 ;  /* 0x00000005ff367819 */ /* 0x000fe20000011405 */
[----:B------:R-:W-:Y:S01]  /*1840*/  IMAD.SHL.U32 R2, R21, 0x40, RZ ;  /* 0x0000004015027824 */ /* 0x000fe200078e00ff */
[----:B------:R-:W-:Y:S01]  /*1850*/  LEA.HI R3, R3, R4, RZ, 0x1 ;  /* 0x0000000403037211 */ /* 0x000fe200078f08ff */
[----:B------:R-:W-:Y:S01]  /*1860*/  IMAD.SHL.U32 R226, R0, 0x8, RZ ;  /* 0x0000000800e27824 */ /* 0x000fe200078e00ff */
[----:B------:R-:W-:Y:S01]  /*1870*/  UIMAD UR4, UR9, UR5, UR4 ;  /* 0x00000005090472a4 */ /* 0x000fe2000f8e0204 */
[----:B------:R-:W-:-:S02]  /*1880*/  SHF.R.S32.HI R5, RZ, 0x1f, R4 ;  /* 0x0000001fff057819 */ /* 0x000fc40000011404 */
[----:B------:R-:W-:Y:S02]  /*1890*/  LOP3.LUT R0, R2, 0xc0, RZ, 0xc0, !PT ;  /* 0x000000c002007812 */ /* 0x000fe400078ec0ff */
[--C-:B------:R-:W-:Y:S02]  /*18a0*/  SHF.R.S32.HI R227, RZ, 0x1f, R226.reuse ;  /* 0x0000001fffe37819 */ /* 0x100fe400000114e2 */
[----:B------:R-:W-:Y:S01]  /*18b0*/  IADD3 R8, P0, R226, UR6, RZ ;  /* 0x00000006e2087c10 */ /* 0x000fe2000ff1e0ff */
[----:B------:R-:W-:Y:S01]  /*18c0*/  UIADD3 UR6, -UR10, UR12, URZ ;  /* 0x0000000c0a067290 */ /* 0x000fe2000fffe13f */
[----:B------:R-:W-:Y:S01]  /*18d0*/  LOP3.LUT R2, R3, 0x7fffffe, RZ, 0xc0, !PT ;  /* 0x07fffffe03027812 */ /* 0x000fe200078ec0ff */
[----:B------:R2:W-:Y:S01]  /*18e0*/  STL.64 [R1+0x58], R226 ;  /* 0x000058e201007387 */ /* 0x0005e20000100a00 */
[----:B------:R-:W-:Y:S02]  /*18f0*/  IADD3.X R9, R227, UR8, RZ, P0, !PT ;  /* 0x00000008e3097c10 */ /* 0x000fe400087fe4ff */
[----:B------:R-:W-:Y:S01]  /*1900*/  LOP3.LUT R3, R0, 0x18, R226, 0xf8, !PT ;  /* 0x0000001800037812 */ /* 0x000fe200078ef8e2 */
[C---:B------:R-:W-:Y:S01]  /*1910*/  IMAD.IADD R2, R4.reuse, 0x1, -R2 ;  /* 0x0000000104027824 */ /* 0x040fe200078e0a02 */
[----:B------:R-:W-:Y:S01]  /*1920*/  ISETP.GE.AND P0, PT, R4, UR6, PT ;  /* 0x0000000604007c0c */ /* 0x000fe2000bf06270 */
[----:B-1----:R-:W-:Y:S01]  /*1930*/  IMAD.WIDE.U32 R8, R6, c[0x0][0x1a8], R8 ;  /* 0x00006a0006087a25 */ /* 0x002fe200078e0008 */
[----:B------:R-:W-:-:S02]  /*1940*/  SHF.R.U32.HI R0, RZ, 0x3, R0 ;  /* 0x00000003ff007819 */ /* 0x000fc40000011600 */
[----:B------:R-:W-:Y:S01]  /*1950*/  SHF.R.S32.HI R17, RZ, 0x1f, R14 ;  /* 0x0000001fff117819 */ /* 0x000fe2000001140e */
[----:B------:R-:W-:Y:S01]  /*1960*/  IMAD R2, R54, 0x8, R2 ;  /* 0x0000000836027824 */ /* 0x000fe200078e0202 */
[----:B------:R-:W-:Y:S02]  /*1970*/  LOP3.LUT R0, R3, R0, RZ, 0x3c, !PT ;  /* 0x0000000003007212 */ /* 0x000fe400078e3cff */
[----:B------:R-:W-:-:S03]  /*1980*/  IADD3 R7, R9, UR4, RZ ;  /* 0x0000000409077c10 */ /* 0x000fc6000fffe0ff */
[----:B------:R-:W-:Y:S02]  /*1990*/  IMAD.U32 R0, R2, 0x20, R0 ;  /* 0x0000002002007824 */ /* 0x000fe400078e0000 */
[----:B------:R-:W-:Y:S02]  /*19a0*/  IMAD.U32 R2, RZ, RZ, UR23 ;  /* 0x00000017ff027e24 */ /* 0x000fe4000f8e00ff */
[----:B------:R-:W-:Y:S02]  /*19b0*/  IMAD.SHL.U32 R224, R0, 0x2, RZ ;  /* 0x0000000200e07824 */ /* 0x000fe400078e00ff */
[----:B------:R-:W-:Y:S01]  /*19c0*/  IMAD.WIDE R2, R2, 0x80, R4 ;  /* 0x0000008002027825 */ /* 0x000fe200078e0204 */
        /* <DEDUP_REMOVED lines=17> */
.L_x_405:
[----:B------:R-:W-:Y:S05]  /*1ae0*/  BSYNC B0 ;  /* 0x0000000000007941 */ /* 0x000fea0003800000 */
.L_x_404:
[----:B------:R-:W-:Y:S01]  /*1af0*/  IADD3 R18, R4, 0x20, RZ ;  /* 0x0000002004127810 */ /* 0x000fe20007ffe0ff */
[----:B------:R-:W-:Y:S03]  /*1b00*/  BSSY B0, `(.L_x_406) ;  /* 0x0000014000007945 */ /* 0x000fe60003800000 */
[----:B------:R-:W-:-:S13]  /*1b10*/  ISETP.GE.AND P0, PT, R18, UR6, PT ;  /* 0x0000000612007c0c */ /* 0x000fda000bf06270 */
        /* <DEDUP_REMOVED lines=18> */
.L_x_407:
[----:B------:R-:W-:Y:S05]  /*1c40*/  BSYNC B0 ;  /* 0x0000000000007941 */ /* 0x000fea0003800000 */
.L_x_406:
        /* <DEDUP_REMOVED lines=21> */
.L_x_409:
[----:B------:R-:W-:Y:S05]  /*1da0*/  BSYNC B0 ;  /* 0x0000000000007941 */ /* 0x000fea0003800000 */
.L_x_408:
        /* <DEDUP_REMOVED lines=24> */
.L_x_411:
[----:B------:R-:W-:Y:S05]  /*1f30*/  BSYNC B0 ;  /* 0x0000000000007941 */ /* 0x000fea0003800000 */
.L_x_410:
[C---:B------:R-:W-:Y:S01]  /*1f40*/  IMAD R8, R5.reuse, c[0x0][0x198], RZ ;  /* 0x0000660005087a24 */ /* 0x040fe200078e02ff */
[----:B------:R-:W-:Y:S01]  /*1f50*/  LEA.HI R20, R20, R22, RZ, 0x4 ;  /* 0x0000001614147211 */ /* 0x000fe200078f20ff */
[--C-:B------:R-:W-:Y:S01]  /*1f60*/  IMAD.WIDE.U32 R6, R4, c[0x0][0x198], R226.reuse ;  /* 0x0000660004067a25 */ /* 0x100fe200078e00e2 */
[----:B------:R-:W-:Y:S01]  /*1f70*/  UIADD3 UR34, UR32, -0x1, URZ ;  /* 0xffffffff20227890 */ /* 0x000fe2000fffe03f */
[----:B------:R-:W-:Y:S01]  /*1f80*/  BSSY B0, `(.L_x_412) ;  /* 0x0000035000007945 */ /* 0x000fe20003800000 */
[----:B------:R-:W-:Y:S01]  /*1f90*/  LOP3.LUT R9, R20, 0xfffffff0, RZ, 0xc0, !PT ;  /* 0xfffffff014097812 */ /* 0x000fe200078ec0ff */
[----:B------:R-:W-:Y:S01]  /*1fa0*/  IMAD R0, R5, c[0x0][0x1a0], RZ ;  /* 0x0000680005007a24 */ /* 0x000fe200078e02ff */
[----:B------:R-:W-:Y:S01]  /*1fb0*/  IADD3 R6, P1, R6, UR16, RZ ;  /* 0x0000001006067c10 */ /* 0x000fe2000ff3e0ff */
[C---:B-1----:R-:W-:Y:S01]  /*1fc0*/  IMAD.WIDE.U32 R2, R4.reuse, c[0x0][0x1a0], R226 ;  /* 0x0000680004027a25 */ /* 0x042fe200078e00e2 */
[----:B------:R-:W-:Y:S02]  /*1fd0*/  USHF.R.S32.HI UR14, URZ, 0x1f, UR34 ;  /* 0x0000001f3f0e7899 */ /* 0x000fe40008011422 */
[----:B------:R-:W-:Y:S01]  /*1fe0*/  UIMAD UR4, UR9, UR34, URZ ;  /* 0x00000022090472a4 */ /* 0x000fe2000f8e023f */
[----:B------:R-:W-:Y:S01]  /*1ff0*/  IMAD R8, R4, c[0x0][0x19c], R8 ;  /* 0x0000670004087a24 */ /* 0x000fe200078e0208 */
[----:B------:R-:W-:Y:S01]  /*2000*/  IADD3 R2, P0, R2, UR18, RZ ;  /* 0x0000001202027c10 */ /* 0x000fe2000ff1e0ff */
[----:B------:R-:W-:Y:S01]  /*2010*/  IMAD R0, R4, c[0x0][0x1a4], R0 ;  /* 0x0000690004007a24 */ /* 0x000fe200078e0200 */
[----:B------:R-:W-:Y:S01]  /*2020*/  UIMAD UR4, UR14, UR13, UR4 ;  /* 0x0000000d0e0472a4 */ /* 0x000fe2000f8e0204 */
[----:B------:R-:W-:Y:S01]  /*2030*/  IMAD R10, R17, c[0x0][0x1b8], RZ ;  /* 0x00006e00110a7a24 */ /* 0x000fe200078e02ff */
[----:B------:R-:W-:Y:S01]  /*2040*/  IADD3.X R7, R7, UR7, R8, P1, !PT ;  /* 0x0000000707077c10 */ /* 0x000fe20008ffe408 */
[----:B------:R-:W-:Y:S01]  /*2050*/  IMAD R8, R17, c[0x0][0x1b0], RZ ;  /* 0x00006c0011087a24 */ /* 0x000fe200078e02ff */
[----:B------:R-:W-:Y:S01]  /*2060*/  IADD3.X R3, R3, UR15, R0, P0, !PT ;  /* 0x0000000f03037c10 */ /* 0x000fe200087fe400 */
[----:B---3--:R-:W-:Y:S01]  /*2070*/  IMAD.IADD R12, R22, 0x1, -R9 ;  /* 0x00000001160c7824 */ /* 0x008fe200078e0a09 */
[----:B------:R-:W-:Y:S01]  /*2080*/  UIMAD UR7, UR34, -0x80, UR11 ;  /* 0xffffff80220778a4 */ /* 0x000fe2000f8e020b */
[----:B------:R-:W-:-:S03]  /*2090*/  IMAD.WIDE.U32 R28, R14, c[0x0][0x1b0], R6 ;  /* 0x00006c000e1c7a25 */ /* 0x000fc600078e0006 */
[----:B------:R-:W-:Y:S01]  /*20a0*/  LEA.HI R13, R12, R12, RZ, 0x1 ;  /* 0x0000000c0c0d7211 */ /* 0x000fe200078f08ff */
[C---:B------:R-:W-:Y:S01]  /*20b0*/  IMAD R11, R14.reuse, c[0x0][0x1b4], R8 ;  /* 0x00006d000e0b7a24 */ /* 0x040fe200078e0208 */
[----:B------:R-:W-:Y:S01]  /*20c0*/  MOV R204, R28 ;  /* 0x0000001c00cc7202 */ /* 0x000fe20000000f00 */
[C---:B------:R-:W-:Y:S01]  /*20d0*/  IMAD R10, R14.reuse, c[0x0][0x1bc], R10 ;  /* 0x00006f000e0a7a24 */ /* 0x040fe200078e020a */
[----:B------:R1:W-:Y:S01]  /*20e0*/  STL.64 [R1+0x68], R28 ;  /* 0x0000681c01007387 */ /* 0x0003e20000100a00 */
[----:B------:R-:W-:Y:S01]  /*20f0*/  IMAD.WIDE.U32 R24, R14, c[0x0][0x1b8], R2 ;  /* 0x00006e000e187a25 */ /* 0x000fe200078e0002 */
[--C-:B------:R-:W-:Y:S02]  /*2100*/  SHF.R.S32.HI R0, RZ, 0x1, R13.reuse ;  /* 0x00000001ff007819 */ /* 0x100fe4000001140d */
[----:B------:R-:W-:Y:S01]  /*2110*/  SHF.R.S32.HI R9, RZ, 0x1f, R13 ;  /* 0x0000001fff097819 */ /* 0x000fe2000001140d */
[----:B------:R-:W-:Y:S01]  /*2120*/  IMAD.IADD R205, R29, 0x1, R11 ;  /* 0x000000011dcd7824 */ /* 0x000fe200078e020b */
[----:B------:R1:W-:Y:S01]  /*2130*/  STL.64 [R1+0x70], R24 ;  /* 0x0000701801007387 */ /* 0x0003e20000100a00 */
[----:B------:R-:W-:Y:S01]  /*2140*/  IMAD.IADD R27, R25, 0x1, R10 ;  /* 0x00000001191b7824 */ /* 0x000fe200078e020a */
[----:B------:R-:W-:Y:S01]  /*2150*/  LEA.HI R8, R9, R0, RZ, 0x2 ;  /* 0x0000000009087211 */ /* 0x000fe200078f10ff */
[----:B------:R-:W-:Y:S01]  /*2160*/  IMAD.U32 R6, RZ, RZ, UR34 ;  /* 0x00000022ff067e24 */ /* 0x000fe2000f8e00ff */
[----:B------:R1:W-:Y:S01]  /*2170*/  STL.64 [R1+0x60], R204 ;  /* 0x000060cc01007387 */ /* 0x0003e20000100a00 */
[----:B------:R-:W-:-:S02]  /*2180*/  ISETP.GE.AND P0, PT, R4, UR7, PT ;  /* 0x0000000704007c0c */ /* 0x000fc4000bf06270 */
[----:B------:R-:W-:Y:S01]  /*2190*/  LOP3.LUT R8, R8, 0xfffffffc, RZ, 0xc0, !PT ;  /* 0xfffffffc08087812 */ /* 0x000fe200078ec0ff */
[----:B------:R1:W-:Y:S01]  /*21a0*/  STL [R1+0x2c], R27 ;  /* 0x00002c1b01007387 */ /* 0x0003e20000100800 */
[----:B------:R-:W-:Y:S01]  /*21b0*/  IMAD.WIDE.U32 R6, R6, UR13, R204 ;  /* 0x0000000d06067c25 */ /* 0x000fe2000f8e00cc */
[----:B------:R-:W-:Y:S02]  /*21c0*/  MOV R3, 0x10 ;  /* 0x0000001000037802 */ /* 0x000fe40000000f00 */
[----:B------:R-:W-:Y:S02]  /*21d0*/  IADD3 R14, R0, -R8, RZ ;  /* 0x80000008000e7210 */ /* 0x000fe40007ffe0ff */
[----:B------:R-:W-:Y:S02]  /*21e0*/  IADD3 R9, R7, UR4, RZ ;  /* 0x0000000407097c10 */ /* 0x000fe4000fffe0ff */
[----:B------:R-:W-:-:S04]  /*21f0*/  LOP3.LUT P1, RZ, R14, 0x2, RZ, 0xc0, !PT ;  /* 0x000000020eff7812 */ /* 0x000fc8000782c0ff */
        /* <DEDUP_REMOVED lines=13> */
.L_x_413:
[----:B------:R-:W-:Y:S05]  /*22d0*/  BSYNC B0 ;  /* 0x0000000000007941 */ /* 0x000fea0003800000 */
.L_x_412:
        /* <DEDUP_REMOVED lines=18> */
.L_x_415:
[----:B------:R-:W-:Y:S05]  /*2400*/  BSYNC B0 ;  /* 0x0000000000007941 */ /* 0x000fea0003800000 */
.L_x_414:
[----:B------:R-:W-:Y:S01]  /*2410*/  ISETP.GE.AND P0, PT, R16, UR7, PT ;  /* 0x0000000710007c0c */ /* 0x000fe2000bf06270 */
        /* <DEDUP_REMOVED lines=16> */
.L_x_417:
[----:B------:R-:W-:Y:S05]  /*2520*/  BSYNC B0 ;  /* 0x0000000000007941 */ /* 0x000fea0003800000 */
.L_x_416:
        /* <DEDUP_REMOVED lines=21> */
.L_x_419:
[----:B------:R-:W-:Y:S05]  /*2680*/  BSYNC B0 ;  /* 0x0000000000007941 */ /* 0x000fea0003800000 */
.L_x_418:
[----:B------:R-:W0:Y:S01]  /*2690*/  LDGDEPBAR ;  /* 0x00000000000079af */ /* 0x000e220000000000 */
[----:B------:R-:W-:Y:S01]  /*26a0*/  ISETP.GE.AND P0, PT, R4, UR7, PT ;  /* 0x0000000704007c0c */ /* 0x000fe2000bf06270 */
[----:B------:R-:W-:Y:S01]  /*26b0*/  IMAD.MOV.U32 R8, RZ, RZ, R26 ;  /* 0x000000ffff087224 */ /* 0x000fe200078e001a */
[----:B------:R-:W-:Y:S01]  /*26c0*/  SHF.R.S32.HI R0, RZ, 0x1f, R19 ;  /* 0x0000001fff007819 */ /* 0x000fe20000011413 */
[----:B------:R-:W-:Y:S01]  /*26d0*/  IMAD.MOV.U32 R9, RZ, RZ, R27 ;  /* 0x000000ffff097224 */ /* 0x000fe200078e001b */
[----:B------:R-:W-:Y:S01]  /*26e0*/  UIMAD UR5, UR24, UR34, URZ ;  /* 0x00000022180572a4 */ /* 0x000fe2000f8e023f */
[----:B------:R-:W-:Y:S01]  /*26f0*/  IMAD.MOV.U32 R8, RZ, RZ, R24 ;  /* 0x000000ffff087224 */ /* 0x000fe200078e0018 */
[----:B------:R-:W-:Y:S01]  /*2700*/  LEA.HI R0, R0, R19, RZ, 0x2 ;  /* 0x0000001300007211 */ /* 0x000fe200078f10ff */
[----:B------:R-:W-:Y:S01]  /*2710*/  IMAD.U32 R4, RZ, RZ, UR34 ;  /* 0x00000022ff047e24 */ /* 0x000fe2000f8e00ff */
[----:B------:R-:W-:Y:S01]  /*2720*/  UIMAD UR5, UR14, UR25, UR5 ;  /* 0x000000190e0572a4 */ /* 0x000fe2000f8e0205 */
[----:B------:R-:W-:Y:S01]  /*2730*/  IMAD.U32 R2, RZ, RZ, UR23 ;  /* 0x00000017ff027e24 */ /* 0x000fe2000f8e00ff */
[----:B------:R-:W-:Y:S01]  /*2740*/  SHF.R.S32.HI R74, RZ, 0x2, R0 ;  /* 0x00000002ff4a7819 */ /* 0x000fe20000011400 */
[----:B------:R1:W-:Y:S01]  /*2750*/  STL.64 [R1+0x28], R8 ;  /* 0x0000280801007387 */ /* 0x0003e20000100a00 */
[----:B------:R-:W-:Y:S01]  /*2760*/  IMAD.WIDE.U32 R4, R4, UR25, R8 ;  /* 0x0000001904047c25 */ /* 0x000fe2000f8e0008 */
[----:B-1----:R-:W-:Y:S01]  /*2770*/  SHF.L.U32 R6, R22, 0x1, RZ ;  /* 0x0000000116067819 */ /* 0x002fe200000006ff */
[----:B------:R-:W-:Y:S01]  /*2780*/  BSSY B0, `(.L_x_420) ;  /* 0x0000016000007945 */ /* 0x000fe20003800000 */
[----:B------:R1:W-:Y:S01]  /*2790*/  STL [R1+0x7c], R74 ;  /* 0x00007c4a01007387 */ /* 0x0003e20000100800 */
[----:B------:R-:W-:-:S02]  /*27a0*/  LEA R232, R2, R54, 0x3 ;  /* 0x0000003602e87211 */ /* 0x000fc400078e18ff */
[----:B------:R-:W-:Y:S02]  /*27b0*/  IADD3 R7, R5, UR5, RZ ;  /* 0x0000000505077c10 */ /* 0x000fe4000fffe0ff */
[----:B------:R-:W-:Y:S01]  /*27c0*/  LOP3.LUT R55, R6, 0x6, RZ, 0xc0, !PT ;  /* 0x0000000606377812 */ /* 0x000fe200078ec0ff */
        /* <DEDUP_REMOVED lines=17> */
.L_x_421:
[----:B------:R-:W-:Y:S05]  /*28e0*/  BSYNC B0 ;  /* 0x0000000000007941 */ /* 0x000fea0003800000 */
.L_x_420:
        /* <DEDUP_REMOVED lines=18> */
.L_x_423:
[----:B------:R-:W-:Y:S05]  /*2a10*/  BSYNC B0 ;  /* 0x0000000000007941 */ /* 0x000fea0003800000 */
.L_x_422:
        /* <DEDUP_REMOVED lines=18> */
.L_x_425:
[----:B------:R-:W-:Y:S05]  /*2b40*/  BSYNC B0 ;  /* 0x0000000000007941 */ /* 0x000fea0003800000 */
.L_x_424:
        /* <DEDUP_REMOVED lines=19> */
.L_x_427:
[----:B------:R-:W-:Y:S05]  /*2c80*/  BSYNC B0 ;  /* 0x0000000000007941 */ /* 0x000fea0003800000 */
.L_x_426:
[----:B------:R-:W-:Y:S01]  /*2c90*/  LOP3.LUT R2, R23, 0xfffffff8, RZ, 0xc0, !PT ;  /* 0xfffffff817027812 */ /* 0x000fe200078ec0ff */
[----:B-1----:R-:W-:Y:S01]  /*2ca0*/  IMAD.SHL.U32 R5, R14, 0x40, RZ ;  /* 0x000000400e057824 */ /* 0x002fe200078e00ff */
[----:B------:R-:W-:Y:S01]  /*2cb0*/  SHF.R.S32.HI R8, RZ, 0x4, R20 ;  /* 0x00000004ff087819 */ /* 0x000fe20000011414 */
[----:B------:R-:W-:Y:S01]  /*2cc0*/  UIADD3 UR14, UR11, 0x1, -UR12 ;  /* 0x000000010b0e7890 */ /* 0x000fe2000fffe80c */
[----:B------:R-:W-:Y:S01]  /*2cd0*/  LOP3.LUT R4, R13, 0x7fffffe, RZ, 0xc0, !PT ;  /* 0x07fffffe0d047812 */ /* 0x000fe200078ec0ff */
[----:B------:R-:W-:Y:S01]  /*2ce0*/  IMAD.IADD R2, R22, 0x1, -R2 ;  /* 0x0000000116027824 */ /* 0x000fe200078e0a02 */
[----:B------:R-:W-:Y:S01]  /*2cf0*/  LEA.HI R6, R20, R8, RZ, 0x1 ;  /* 0x0000000814067211 */ /* 0x000fe200078f08ff */
[----:B------:R-:W-:Y:S01]  /*2d00*/  ULDC UR5, c[0x0][0x2e8] ;  /* 0x0000ba0000057ab9 */ /* 0x000fe20000000800 */
[----:B------:R-:W-:Y:S01]  /*2d10*/  SHF.R.S32.HI R7, RZ, 0x1f, R12 ;  /* 0x0000001fff077819 */ /* 0x000fe2000001140c */
[----:B------:R-:W-:Y:S01]  /*2d20*/  IMAD.IADD R53, R12, 0x1, -R4 ;  /* 0x000000010c357824 */ /* 0x000fe200078e0a04 */
[----:B------:R-:W-:Y:S01]  /*2d30*/  LEA.HI R0, R2, R2, RZ, 0x1 ;  /* 0x0000000202007211 */ /* 0x000fe200078f08ff */
[----:B------:R-:W-:Y:S01]  /*2d40*/  ULDC UR7, c[0x0][0x2e4] ;  /* 0x0000b90000077ab9 */ /* 0x000fe20000000800 */
[----:B------:R-:W-:Y:S01]  /*2d50*/  LOP3.LUT R6, R6, 0xfffffffe, RZ, 0xc0, !PT ;  /* 0xfffffffe06067812 */ /* 0x000fe200078ec0ff */
[----:B------:R-:W-:Y:S01]  /*2d60*/  UIADD3 UR5, UR14, UR5, URZ ;  /* 0x000000050e057290 */ /* 0x000fe2000fffe03f */
[----:B------:R-:W-:Y:S01]  /*2d70*/  LOP3.LUT R4, R0, 0x3fffffe, RZ, 0xc0, !PT ;  /* 0x03fffffe00047812 */ /* 0x000fe200078ec0ff */
[----:B------:R-:W-:Y:S01]  /*2d80*/  UIADD3 UR7, UR11, -UR7, -UR12 ;  /* 0x800000070b077290 */ /* 0x000fe2000fffe80c */
[----:B------:R-:W-:Y:S01]  /*2d90*/  SHF.R.S32.HI R16, RZ, 0x1, R0 ;  /* 0x00000001ff107819 */ /* 0x000fe20000011400 */
[----:B------:R-:W-:Y:S01]  /*2da0*/  IMAD.IADD R8, R8, 0x1, -R6 ;  /* 0x0000000108087824 */ /* 0x000fe200078e0a06 */
[----:B------:R-:W-:Y:S01]  /*2db0*/  LEA.HI R7, R7, R12, RZ, 0x3 ;  /* 0x0000000c07077211 */ /* 0x000fe200078f18ff */
[----:B------:R-:W-:Y:S01]  /*2dc0*/  IMAD.IADD R9, R2, 0x1, -R4 ;  /* 0x0000000102097824 */ /* 0x000fe200078e0a04 */
[----:B------:R-:W-:Y:S01]  /*2dd0*/  LOP3.LUT R2, R5, 0xc0, RZ, 0xc0, !PT ;  /* 0x000000c005027812 */ /* 0x000fe200078ec0ff */
[C---:B------:R-:W-:Y:S01]  /*2de0*/  IMAD.SHL.U32 R0, R16.reuse, 0x40, RZ ;  /* 0x0000004010007824 */ /* 0x040fe200078e00ff */
[----:B------:R-:W-:Y:S01]  /*2df0*/  LOP3.LUT P0, RZ, R16, 0x2, RZ, 0xc0, !PT ;  /* 0x0000000210ff7812 */ /* 0x000fe2000780c0ff */
[----:B------:R-:W-:Y:S01]  /*2e00*/  IMAD.SHL.U32 R4, R7, 0x20, RZ ;  /* 0x0000002007047824 */ /* 0x000fe200078e00ff */
[----:B------:R-:W0:Y:S01]  /*2e10*/  LDGDEPBAR ;  /* 0x00000000000079af */ /* 0x000e220000000000 */
[----:B------:R-:W-:Y:S01]  /*2e20*/  IMAD.SHL.U32 R5, R8, 0x8, RZ ;  /* 0x0000000808057824 */ /* 0x000fe200078e00ff */
[----:B------:R-:W-:Y:S01]  /*2e30*/  LOP3.LUT R0, R0, 0xc0, RZ, 0xc0, !PT ;  /* 0x000000c000007812 */ /* 0x000fe200078ec0ff */
[----:B------:R-:W-:Y:S01]  /*2e40*/  IMAD.SHL.U32 R7, R21, 0x8, RZ ;  /* 0x0000000815077824 */ /* 0x000fe200078e00ff */
[----:B------:R-:W-:Y:S01]  /*2e50*/  LOP3.LUT R52, R4, 0xffffff00, RZ, 0xc0, !PT ;  /* 0xffffff0004347812 */ /* 0x000fe200078ec0ff */
[----:B------:R-:W-:Y:S01]  /*2e60*/  UISETP.GT.AND UP0, UPT, UR34, UR19, UPT ;  /* 0x000000132200728c */ /* 0x000fe2000bf04270 */
[----:B------:R-:W-:-:S02]  /*2e70*/  LOP3.LUT R6, R2, 0x8, R5, 0xf8, !PT ;  /* 0x0000000802067812 */ /* 0x000fc400078ef805 */
[----:B------:R-:W-:Y:S01]  /*2e80*/  LOP3.LUT R5, R0, 0x8, R7, 0xf8, !PT ;  /* 0x0000000800057812 */ /* 0x000fe200078ef807 */
[----:B------:R-:W-:Y:S01]  /*2e90*/  IMAD R7, R8, 0x8, R9 ;  /* 0x0000000808077824 */ /* 0x000fe200078e0209 */
[----:B------:R-:W-:Y:S01]  /*2ea0*/  SHF.R.U32.HI R4, RZ, 0x3, R2 ;  /* 0x00000003ff047819 */ /* 0x000fe20000011602 */
[----:B------:R-:W-:Y:S01]  /*2eb0*/  IMAD R2, R54, 0x200, R52 ;  /* 0x0000020036027824 */ /* 0x000fe200078e0234 */
[----:B------:R-:W-:Y:S02]  /*2ec0*/  SHF.R.U32.HI R0, RZ, 0x3, R0 ;  /* 0x00000003ff007819 */ /* 0x000fe40000011600 */
[----:B------:R-:W-:Y:S01]  /*2ed0*/  LOP3.LUT R73, R6, R4, RZ, 0x3c, !PT ;  /* 0x0000000406497212 */ /* 0x000fe200078e3cff */
[----:B------:R-:W-:Y:S01]  /*2ee0*/  IMAD R2, R53, 0x20, R2 ;  /* 0x0000002035027824 */ /* 0x000fe200078e0202 */
[----:B------:R-:W-:-:S03]  /*2ef0*/  LOP3.LUT R0, R5, R0, RZ, 0x3c, !PT ;  /* 0x0000000005007212 */ /* 0x000fc600078e3cff */
[----:B------:R-:W-:Y:S02]  /*2f00*/  IMAD.IADD R2, R73, 0x1, R2 ;  /* 0x0000000149027824 */ /* 0x000fe400078e0202 */
[----:B------:R-:W-:Y:S02]  /*2f10*/  IMAD.U32 R0, R7, 0x20, R0 ;  /* 0x0000002007007824 */ /* 0x000fe400078e0000 */
[----:B------:R-:W-:Y:S01]  /*2f20*/  IMAD.SHL.U32 R206, R2, 0x2, RZ ;  /* 0x0000000202ce7824 */ /* 0x000fe200078e00ff */
[----:B------:R-:W-:Y:S01]  /*2f30*/  LEA R2, R54, UR10, 0x4 ;  /* 0x0000000a36027c11 */ /* 0x000fe2000f8e20ff */
[----:B------:R-:W-:Y:S02]  /*2f40*/  IMAD.SHL.U32 R135, R0, 0x2, RZ ;  /* 0x0000000200877824 */ /* 0x000fe400078e00ff */
[----:B------:R-:W-:Y:S01]  /*2f50*/  IMAD R207, R3, 0x2, R206 ;  /* 0x0000000203cf7824 */ /* 0x000fe200078e02ce */
[----:B------:R-:W-:Y:S01]  /*2f60*/  LDSM.16.M88.4 R8, [R206] ;  /* 0x00000000ce08783b */ /* 0x000fe20000000200 */
[----:B------:R-:W-:Y:S01]  /*2f70*/  IMAD.IADD R2, R74, 0x1, R2 ;  /* 0x000000014a027824 */ /* 0x000fe200078e0202 */
[----:B------:R-:W-:Y:S01]  /*2f80*/  IADD3 R0, R135, 0x2000, RZ ;  /* 0x0000200087007810 */ /* 0x000fe20007ffe0ff */
[----:B------:R-:W-:Y:S01]  /*2f90*/  IMAD R74, R53, 0x20, R52 ;  /* 0x00000020354a7824 */ /* 0x000fe200078e0234 */
[----:B------:R-:W1:Y:S01]  /*2fa0*/  LDSM.16.M88.4 R12, [R135+0x2000] ;  /* 0x00200000870c783b */ /* 0x000e620000000200 */
[----:B------:R-:W-:-:S02]  /*2fb0*/  IADD3 R208, R135, 0x2020, RZ ;  /* 0x0000202087d07810 */ /* 0x000fc40007ffe0ff */
[----:B------:R-:W-:Y:S01]  /*2fc0*/  @P0 IADD3 R208, R0, -0x20, RZ ;  /* 0xffffffe000d00810 */ /* 0x000fe20007ffe0ff */
[----:B------:R-:W5:Y:S01]  /*2fd0*/  LDSM.16.M88.4 R4, [R206+0x1000] ;  /* 0x00100000ce04783b */ /* 0x000f620000000200 */
[----:B------:R-:W-:Y:S02]  /*2fe0*/  IMAD.U32 R0, RZ, RZ, UR34 ;  /* 0x00000022ff007e24 */ /* 0x000fe4000f8e00ff */
[----:B------:R-:W-:Y:S01]  /*2ff0*/  IADD3 R215, R208, 0x400, RZ ;  /* 0x00000400d0d77810 */ /* 0x000fe20007ffe0ff */
[----:B------:R-:W2:Y:S01]  /*3000*/  LDSM.16.M88.4 R44, [R135+0x2400] ;  /* 0x00240000872c783b */ /* 0x000ea20000000200 */
[----:B------:R-:W-:Y:S01]  /*3010*/  IMAD R0, R0, 0x80, R55 ;  /* 0x0000008000007824 */ /* 0x000fe200078e0237 */
[C---:B------:R-:W-:Y:S02]  /*3020*/  IADD3 R214, R208.reuse, 0x800, RZ ;  /* 0x00000800d0d67810 */ /* 0x040fe40007ffe0ff */
[----:B------:R-:W3:Y:S01]  /*3030*/  LDSM.16.M88.4 R40, [R135+0x2800] ;  /* 0x002800008728783b */ /* 0x000ee20000000200 */
[----:B------:R-:W-:-:S02]  /*3040*/  IADD3 R213, R208, 0xc00, RZ ;  /* 0x00000c00d0d57810 */ /* 0x000fc40007ffe0ff */
[C---:B------:R-:W-:Y:S01]  /*3050*/  IADD3 R212, R208.reuse, 0x1000, RZ ;  /* 0x00001000d0d47810 */ /* 0x040fe20007ffe0ff */
[----:B------:R-:W4:Y:S01]  /*3060*/  LDSM.16.M88.4 R36, [R135+0x2c00] ;  /* 0x002c00008724783b */ /* 0x000f220000000200 */
[C---:B------:R-:W-:Y:S02]  /*3070*/  IADD3 R211, R208.reuse, 0x1400, RZ ;  /* 0x00001400d0d37810 */ /* 0x040fe40007ffe0ff */
[C---:B------:R-:W-:Y:S01]  /*3080*/  IADD3 R210, R208.reuse, 0x1800, RZ ;  /* 0x00001800d0d27810 */ /* 0x040fe20007ffe0ff */
[----:B------:R-:W2:Y:S01]  /*3090*/  LDSM.16.M88.4 R32, [R135+0x3000] ;  /* 0x003000008720783b */ /* 0x000ea20000000200 */
[----:B------:R-:W-:-:S03]  /*30a0*/  IADD3 R209, R208, 0x1c00, RZ ;  /* 0x00001c00d0d17810 */ /* 0x000fc60007ffe0ff */
[----:B------:R-:W2:Y:S04]  /*30b0*/  LDSM.16.M88.4 R28, [R135+0x3400] ;  /* 0x00340000871c783b */ /* 0x000ea80000000200 */
[----:B------:R-:W2:Y:S04]  /*30c0*/  LDSM.16.M88.4 R24, [R135+0x3800] ;  /* 0x003800008718783b */ /* 0x000ea80000000200 */
[----:B------:R-:W2:Y:S04]  /*30d0*/  LDSM.16.M88.4 R20, [R135+0x3c00] ;  /* 0x003c00008714783b */ /* 0x000ea80000000200 */
[----:B------:R-:W-:Y:S04]  /*30e0*/  LDSM.16.M88.4 R16, [R207] ;  /* 0x00000000cf10783b */ /* 0x000fe80000000200 */
[----:B------:R-:W3:Y:S01]  /*30f0*/  LDSM.16.M88.4 R48, [R208] ;  /* 0x00000000d030783b */ /* 0x000ee20000000200 */
[-C--:B-1----:R-:W-:Y:S08]  /*3100*/  HMMA.16816.F32 R56, R8, R12.reuse, RZ ;  /* 0x0000000c0838723c */ /* 0x082ff000000018ff */
[----:B-----5:R-:W-:Y:S08]  /*3110*/  HMMA.16816.F32 R60, R4, R12, RZ ;  /* 0x0000000c043c723c */ /* 0x020ff000000018ff */
[-C--:B------:R-:W-:Y:S08]  /*3120*/  HMMA.16816.F32 R68, R8, R14.reuse, RZ ;  /* 0x0000000e0844723c */ /* 0x080ff000000018ff */
[----:B------:R-:W-:Y:S01]  /*3130*/  HMMA.16816.F32 R76, R4, R14, RZ ;  /* 0x0000000e044c723c */ /* 0x000fe200000018ff */
[----:B------:R-:W1:Y:S07]  /*3140*/  LDSM.16.M88.4 R12, [R207+0x1000] ;  /* 0x00100000cf0c783b */ /* 0x000e6e0000000200 */
[C---:B--2---:R-:W-:Y:S08]  /*3150*/  HMMA.16816.F32 R64, R8.reuse, R44, RZ ;  /* 0x0000002c0840723c */ /* 0x044ff000000018ff */
[C---:B------:R-:W-:Y:S08]  /*3160*/  HMMA.16816.F32 R84, R8.reuse, R46, RZ ;  /* 0x0000002e0854723c */ /* 0x040ff000000018ff */
[C---:B---3--:R-:W-:Y:S08]  /*3170*/  HMMA.16816.F32 R88, R8.reuse, R40, RZ ;  /* 0x000000280858723c */ /* 0x048ff000000018ff */
[C---:B------:R-:W-:Y:S08]  /*3180*/  HMMA.16816.F32 R100, R8.reuse, R42, RZ ;  /* 0x0000002a0864723c */ /* 0x040ff000000018ff */
        /* <DEDUP_REMOVED lines=9> */
[----:B------:R-:W-:Y:S01]  /*3220*/  HMMA.16816.F32 R172, R8, R22, RZ ;  /* 0x0000001608ac723c */ /* 0x000fe200000018ff */
[----:B------:R-:W2:Y:S07]  /*3230*/  LDSM.16.M88.4 R8, [R208+0x400] ;  /* 0x00040000d008783b */ /* 0x000eae0000000200 */
[----:B------:R-:W-:Y:S08]  /*3240*/  HMMA.16816.F32 R56, R16, R48, R56 ;  /* 0x000000301038723c */ /* 0x000ff00000001838 */
[C---:B------:R-:W-:Y:S07]  /*3250*/  HMMA.16816.F32 R180, R4.reuse, R20, RZ ;  /* 0x0000001404b4723c */ /* 0x040fee00000018ff */
[----:B------:R-:W-:Y:S01]  /*3260*/  IADD3 R20, R2, UR5, RZ ;  /* 0x0000000502147c10 */ /* 0x000fe2000fffe0ff */
[----:B------:R-:W-:Y:S03]  /*3270*/  HMMA.16816.F32 R116, R4, R36, RZ ;  /* 0x000000240474723c */ /* 0x000fe600000018ff */
[----:B------:R-:W-:-:S04]  /*3280*/  IMNMX R223, R20, UR11, PT ;  /* 0x0000000b14df7c17 */ /* 0x000fc8000b800200 */
[----:B------:R-:W-:Y:S01]  /*3290*/  ISETP.GE.AND P1, PT, R0, R223, PT ;  /* 0x000000df0000720c */ /* 0x000fe20003f26270 */
        /* <DEDUP_REMOVED lines=11> */
[----:B------:R-:W-:Y:S07]  /*3350*/  HMMA.16816.F32 R188, R4, R22, RZ ;  /* 0x0000001604bc723c */ /* 0x000fee00000018ff */
[C---:B------:R-:W-:Y:S01]  /*3360*/  IADD3 R7, R2.reuse, UR7, RZ ;  /* 0x0000000702077c10 */ /* 0x040fe2000fffe0ff */
[----:B-1----:R-:W-:Y:S01]  /*3370*/  HMMA.16816.F32 R36, R12, R48, R60 ;  /* 0x000000300c24723c */ /* 0x002fe2000000183c */
[----:B------:R-:W-:-:S02]  /*3380*/  IADD3 R6, R2, 0x8, RZ ;  /* 0x0000000802067810 */ /* 0x000fc40007ffe0ff */
[C---:B------:R-:W-:Y:S02]  /*3390*/  IADD3 R5, R2.reuse, 0x40, RZ ;  /* 0x0000004002057810 */ /* 0x040fe40007ffe0ff */
[----:B------:R-:W-:Y:S02]  /*33a0*/  IADD3 R4, R2, 0x48, RZ ;  /* 0x0000004802047810 */ /* 0x000fe40007ffe0ff */
[----:B------:R-:W-:Y:S01]  /*33b0*/  IMNMX R219, RZ, R7, !PT ;  /* 0x00000007ffdb7217 */ /* 0x000fe20007800200 */
[----:B------:R-:W-:Y:S01]  /*33c0*/  HMMA.16816.F32 R32, R16, R50, R68 ;  /* 0x000000321020723c */ /* 0x000fe20000001844 */
[----:B------:R-:W-:Y:S02]  /*33d0*/  IADD3 R7, R6, UR7, RZ ;  /* 0x0000000706077c10 */ /* 0x000fe4000fffe0ff */
[----:B------:R-:W-:Y:S02]  /*33e0*/  IADD3 R20, R5, UR7, RZ ;  /* 0x0000000705147c10 */ /* 0x000fe4000fffe0ff */
[----:B------:R-:W-:-:S02]  /*33f0*/  IADD3 R21, R4, UR7, RZ ;  /* 0x0000000704157c10 */ /* 0x000fc4000fffe0ff */
[----:B------:R-:W-:Y:S01]  /*3400*/  IADD3 R6, R6, UR5, RZ ;  /* 0x0000000506067c10 */ /* 0x000fe2000fffe0ff */
[----:B------:R-:W-:Y:S01]  /*3410*/  HMMA.16816.F32 R24, R12, R50, R76 ;  /* 0x000000320c18723c */ /* 0x000fe2000000184c */
[----:B------:R-:W-:Y:S02]  /*3420*/  IADD3 R5, R5, UR5, RZ ;  /* 0x0000000505057c10 */ /* 0x000fe4000fffe0ff */
[----:B------:R-:W-:Y:S02]  /*3430*/  IADD3 R4, R4, UR5, RZ ;  /* 0x0000000504047c10 */ /* 0x000fe4000fffe0ff */
[----:B------:R-:W-:Y:S02]  /*3440*/  IADD3 R2, R0, 0x1, RZ ;  /* 0x0000000100027810 */ /* 0x000fe40007ffe0ff */
[----:B------:R-:W-:Y:S01]  /*3450*/  IMNMX R222, R6, UR11, PT ;  /* 0x0000000b06de7c17 */ /* 0x000fe2000b800200 */
[----:B--2---:R-:W-:Y:S01]  /*3460*/  HMMA.16816.F32 R28, R16, R8, R64 ;  /* 0x00000008101c723c */ /* 0x004fe20000001840 */
[----:B------:R-:W-:-:S02]  /*3470*/  IMNMX R217, RZ, R20, !PT ;  /* 0x00000014ffd97217 */ /* 0x000fc40007800200 */
[----:B------:R-:W-:Y:S02]  /*3480*/  IMNMX R216, RZ, R21, !PT ;  /* 0x00000015ffd87217 */ /* 0x000fe40007800200 */
[----:B------:R-:W-:Y:S01]  /*3490*/  ISETP.LT.OR P1, PT, R0, R219, P1 ;  /* 0x000000db0000720c */ /* 0x000fe20000f21670 */
[----:B------:R-:W1:Y:S01]  /*34a0*/  LDSM.16.M88.4 R20, [R208+0x800] ;  /* 0x00080000d014783b */ /* 0x000e620000000200 */
[----:B------:R-:W-:Y:S01]  /*34b0*/  IMNMX R221, R5, UR11, PT ;  /* 0x0000000b05dd7c17 */ /* 0x000fe2000b800200 */
[----:B------:R-:W-:Y:S01]  /*34c0*/  HMMA.16816.F32 R40, R12, R8, R80 ;  /* 0x000000080c28723c */ /* 0x000fe20000001850 */
[----:B------:R-:W-:Y:S02]  /*34d0*/  IMNMX R220, R4, UR11, PT ;  /* 0x0000000b04dc7c17 */ /* 0x000fe4000b800200 */
[----:B------:R-:W-:Y:S02]  /*34e0*/  IMNMX R218, RZ, R7, !PT ;  /* 0x00000007ffda7217 */ /* 0x000fe40007800200 */
[----:B------:R-:W-:-:S02]  /*34f0*/  ISETP.GE.AND P6, PT, R2, R222, PT ;  /* 0x000000de0200720c */ /* 0x000fc40003fc6270 */
[----:B------:R-:W-:Y:S01]  /*3500*/  FSEL R56, R56, -INF , !P1 ;  /* 0xff80000038387808 */ /* 0x000fe20004800000 */
[----:B------:R-:W-:Y:S01]  /*3510*/  HMMA.16816.F32 R44, R12, R10, R92 ;  /* 0x0000000a0c2c723c */ /* 0x000fe2000000185c */
[C---:B------:R-:W-:Y:S02]  /*3520*/  ISETP.GE.AND P2, PT, R2.reuse, R223, PT ;  /* 0x000000df0200720c */ /* 0x040fe40003f46270 */
[CC--:B------:R-:W-:Y:S02]  /*3530*/  ISETP.GE.AND P5, PT, R2.reuse, R221.reuse, PT ;  /* 0x000000dd0200720c */ /* 0x0c0fe40003fa6270 */
[----:B------:R-:W-:Y:S02]  /*3540*/  ISETP.GE.AND P3, PT, R2, R220, PT ;  /* 0x000000dc0200720c */ /* 0x000fe40003f66270 */
[C---:B------:R-:W-:Y:S02]  /*3550*/  ISETP.GE.AND P0, PT, R0.reuse, R222, PT ;  /* 0x000000de0000720c */ /* 0x040fe40003f06270 */
[----:B------:R-:W-:-:S02]  /*3560*/  ISETP.GE.AND P4, PT, R0, R221, PT ;  /* 0x000000dd0000720c */ /* 0x000fc40003f86270 */
[----:B------:R-:W-:Y:S02]  /*3570*/  ISETP.GE.AND P1, PT, R0, R220, PT ;  /* 0x000000dc0000720c */ /* 0x000fe40003f26270 */
[C---:B------:R-:W-:Y:S02]  /*3580*/  ISETP.LT.OR P6, PT, R2.reuse, R218, P6 ;  /* 0x000000da0200720c */ /* 0x040fe400037c1670 */
[C---:B------:R-:W-:Y:S02]  /*3590*/  ISETP.LT.OR P2, PT, R2.reuse, R219, P2 ;  /* 0x000000db0200720c */ /* 0x040fe40001741670 */
[C---:B------:R-:W-:Y:S02]  /*35a0*/  ISETP.LT.OR P5, PT, R2.reuse, R217, P5 ;  /* 0x000000d90200720c */ /* 0x040fe40002fa1670 */
[----:B------:R-:W-:Y:S02]  /*35b0*/  ISETP.LT.OR P3, PT, R2, R216, P3 ;  /* 0x000000d80200720c */ /* 0x000fe40001f61670 */
[----:B------:R-:W-:-:S02]  /*35c0*/  ISETP.LT.OR P0, PT, R0, R218, P0 ;  /* 0x000000da0000720c */ /* 0x000fc40000701670 */
[C---:B------:R-:W-:Y:S02]  /*35d0*/  ISETP.LT.OR P4, PT, R0.reuse, R217, P4 ;  /* 0x000000d90000720c */ /* 0x040fe40002781670 */
[C---:B------:R-:W-:Y:S02]  /*35e0*/  ISETP.LT.OR P1, PT, R0.reuse, R216, P1 ;  /* 0x000000d80000720c */ /* 0x040fe40000f21670 */
[C---:B------:R-:W-:Y:S02]  /*35f0*/  IADD3 R2, R0.reuse, 0x8, RZ ;  /* 0x0000000800027810 */ /* 0x040fe40007ffe0ff */
[----:B------:R-:W-:Y:S01]  /*3600*/  IADD3 R4, R0, 0x9, RZ ;  /* 0x0000000900047810 */ /* 0x000fe20007ffe0ff */
[----:B-1----:R-:W-:Y:S01]  /*3610*/  HMMA.16816.F32 R48, R12, R22, R108 ;  /* 0x000000160c30723c */ /* 0x002fe2000000186c */
[----:B------:R-:W-:Y:S02]  /*3620*/  FSEL R132, R59, -INF , !P6 ;  /* 0xff8000003b847808 */ /* 0x000fe40007000000 */
        /* <DEDUP_REMOVED lines=17> */
[----:B------:R-:W-:Y:S01]  /*3740*/  FSEL R58, R32, -INF , !P0 ;  /* 0xff800000203a7808 */ /* 0x000fe20004000000 */
[----:B------:R-:W-:Y:S01]  /*3750*/  HMMA.16816.F32 R36, R16, R10, R84 ;  /* 0x0000000a1024723c */ /* 0x000fe20000001854 */
[----:B------:R-:W-:Y:S01]  /*3760*/  FSEL R82, R34, -INF , !P4 ;  /* 0xff80000022527808 */ /* 0x000fe20006000000 */
[----:B------:R-:W1:Y:S01]  /*3770*/  LDSM.16.M88.4 R8, [R208+0xc00] ;  /* 0x000c0000d008783b */ /* 0x000e620000000200 */
[----:B------:R-:W-:-:S02]  /*3780*/  FSEL R65, R24, -INF , !P1 ;  /* 0xff80000018417808 */ /* 0x000fc40004800000 */
[----:B------:R-:W-:Y:S02]  /*3790*/  FSEL R79, R26, -INF , !P2 ;  /* 0xff8000001a4f7808 */ /* 0x000fe40005000000 */
[----:B------:R-:W-:Y:S02]  /*37a0*/  FSEL R80, R33, -INF , !P5 ;  /* 0xff80000021507808 */ /* 0x000fe40006800000 */
[C---:B------:R-:W-:Y:S02]  /*37b0*/  ISETP.GE.AND P6, PT, R4.reuse, R222, PT ;  /* 0x000000de0400720c */ /* 0x040fe40003fc6270 */
[C---:B------:R-:W-:Y:S02]  /*37c0*/  ISETP.GE.AND P3, PT, R4.reuse, R221, PT ;  /* 0x000000dd0400720c */ /* 0x040fe40003f66270 */
[----:B------:R-:W-:Y:S02]  /*37d0*/  ISETP.GE.AND P0, PT, R4, R220, PT ;  /* 0x000000dc0400720c */ /* 0x000fe40003f06270 */
[----:B------:R-:W-:-:S02]  /*37e0*/  ISETP.GE.AND P4, PT, R2, R223, PT ;  /* 0x000000df0200720c */ /* 0x000fc40003f86270 */
[C---:B------:R-:W-:Y:S02]  /*37f0*/  ISETP.GE.AND P1, PT, R2.reuse, R222, PT ;  /* 0x000000de0200720c */ /* 0x040fe40003f26270 */
[C---:B------:R-:W-:Y:S02]  /*3800*/  ISETP.GE.AND P2, PT, R2.reuse, R221, PT ;  /* 0x000000dd0200720c */ /* 0x040fe40003f46270 */
[----:B------:R-:W-:Y:S02]  /*3810*/  ISETP.GE.AND P5, PT, R2, R220, PT ;  /* 0x000000dc0200720c */ /* 0x000fe40003fa6270 */
[C---:B------:R-:W-:Y:S02]  /*3820*/  ISETP.LT.OR P6, PT, R4.reuse, R218, P6 ;  /* 0x000000da0400720c */ /* 0x040fe400037c1670 */
[C---:B------:R-:W-:Y:S02]  /*3830*/  ISETP.LT.OR P3, PT, R4.reuse, R217, P3 ;  /* 0x000000d90400720c */ /* 0x040fe40001f61670 */
[----:B------:R-:W-:-:S02]  /*3840*/  ISETP.LT.OR P0, PT, R4, R216, P0 ;  /* 0x000000d80400720c */ /* 0x000fc40000701670 */
[C---:B------:R-:W-:Y:S02]  /*3850*/  ISETP.LT.OR P4, PT, R2.reuse, R219, P4 ;  /* 0x000000db0200720c */ /* 0x040fe40002781670 */
[C---:B------:R-:W-:Y:S02]  /*3860*/  ISETP.LT.OR P1, PT, R2.reuse, R218, P1 ;  /* 0x000000da0200720c */ /* 0x040fe40000f21670 */
[C---:B------:R-:W-:Y:S02]  /*3870*/  ISETP.LT.OR P2, PT, R2.reuse, R217, P2 ;  /* 0x000000d90200720c */ /* 0x040fe40001741670 */
        /* <DEDUP_REMOVED lines=13> */
[C---:B------:R-:W-:Y:S01]  /*3950*/  ISETP.LT.OR P0, PT, R2.reuse, R218, P0 ;  /* 0x000000da0200720c */ /* 0x040fe20000701670 */
[----:B-1----:R-:W-:Y:S01]  /*3960*/  HMMA.16816.F32 R52, R12, R10, R124 ;  /* 0x0000000a0c34723c */ /* 0x002fe2000000187c */
[C---:B------:R-:W-:Y:S02]  /*3970*/  ISETP.LT.OR P6, PT, R2.reuse, R217, P6 ;  /* 0x000000d90200720c */ /* 0x040fe400037c1670 */
[----:B------:R-:W-:Y:S02]  /*3980*/  ISETP.LT.OR P4, PT, R2, R216, P4 ;  /* 0x000000d80200720c */ /* 0x000fe40002781670 */
[----:B------:R-:W-:-:S02]  /*3990*/  IADD3 R2, R0, 0x18, RZ ;  /* 0x0000001800027810 */ /* 0x000fc40007ffe0ff */
[----:B------:R-:W-:Y:S02]  /*39a0*/  IADD3 R4, R0, 0x19, RZ ;  /* 0x0000001900047810 */ /* 0x000fe40007ffe0ff */
[----:B------:R-:W-:Y:S02]  /*39b0*/  FSEL R94, R29, -INF , !P3 ;  /* 0xff8000001d5e7808 */ /* 0x000fe40005800000 */
[----:B------:R-:W-:Y:S02]  /*39c0*/  FSEL R95, R30, -INF , !P1 ;  /* 0xff8000001e5f7808 */ /* 0x000fe40004800000 */
[----:B------:R-:W-:Y:S02]  /*39d0*/  FSEL R134, R31, -INF , !P0 ;  /* 0xff8000001f867808 */ /* 0x000fe40004000000 */
[----:B------:R-:W-:Y:S01]  /*39e0*/  FSEL R62, R40, -INF , !P2 ;  /* 0xff800000283e7808 */ /* 0x000fe20005000000 */
[----:B------:R-:W-:Y:S01]  /*39f0*/  HMMA.16816.F32 R28, R12, R8, R116 ;  /* 0x000000080c1c723c */ /* 0x000fe20000001874 */
[----:B------:R-:W-:-:S02]  /*3a00*/  FSEL R66, R42, -INF , !P5 ;  /* 0xff8000002a427808 */ /* 0x000fc40006800000 */
[C---:B------:R-:W-:Y:S02]  /*3a10*/  ISETP.GE.AND P1, PT, R2.reuse, R223, PT ;  /* 0x000000df0200720c */ /* 0x040fe40003f26270 */
[C---:B------:R-:W-:Y:S02]  /*3a20*/  ISETP.GE.AND P3, PT, R2.reuse, R222, PT ;  /* 0x000000de0200720c */ /* 0x040fe40003f66270 */
[CC--:B------:R-:W-:Y:S02]  /*3a30*/  ISETP.GE.AND P0, PT, R2.reuse, R221.reuse, PT ;  /* 0x000000dd0200720c */ /* 0x0c0fe40003f06270 */
[----:B------:R-:W-:Y:S02]  /*3a40*/  ISETP.GE.AND P2, PT, R2, R220, PT ;  /* 0x000000dc0200720c */ /* 0x000fe40003f46270 */
[----:B------:R-:W-:Y:S02]  /*3a50*/  ISETP.GE.AND P5, PT, R4, R221, PT ;  /* 0x000000dd0400720c */ /* 0x000fe40003fa6270 */
[----:B------:R-:W-:-:S02]  /*3a60*/  ISETP.LT.OR P1, PT, R2, R219, P1 ;  /* 0x000000db0200720c */ /* 0x000fc40000f21670 */
[C---:B------:R-:W-:Y:S02]  /*3a70*/  ISETP.LT.OR P3, PT, R2.reuse, R218, P3 ;  /* 0x000000da0200720c */ /* 0x040fe40001f61670 */
[CC--:B------:R-:W-:Y:S02]  /*3a80*/  ISETP.LT.OR P0, PT, R2.reuse, R217.reuse, P0 ;  /* 0x000000d90200720c */ /* 0x0c0fe40000701670 */
[----:B------:R-:W-:Y:S02]  /*3a90*/  ISETP.LT.OR P2, PT, R2, R216, P2 ;  /* 0x000000d80200720c */ /* 0x000fe40001741670 */
[----:B------:R-:W-:Y:S02]  /*3aa0*/  ISETP.LT.OR P5, PT, R4, R217, P5 ;  /* 0x000000d90400720c */ /* 0x000fe40002fa1670 */
[----:B------:R-:W-:Y:S02]  /*3ab0*/  IADD3 R2, R0, 0x20, RZ ;  /* 0x0000002000027810 */ /* 0x000fe40007ffe0ff */
[----:B------:R-:W-:-:S02]  /*3ac0*/  FSEL R76, R43, -INF , !P4 ;  /* 0xff8000002b4c7808 */ /* 0x000fc40006000000 */
[----:B------:R-:W-:Y:S02]  /*3ad0*/  FSEL R63, R44, -INF , !P0 ;  /* 0xff8000002c3f7808 */ /* 0x000fe40004000000 */
[----:B------:R-:W-:Y:S02]  /*3ae0*/  FSEL R78, R46, -INF , !P2 ;  /* 0xff8000002e4e7808 */ /* 0x000fe40005000000 */
[----:B------:R-:W-:Y:S02]  /*3af0*/  FSEL R90, R36, -INF , !P1 ;  /* 0xff800000245a7808 */ /* 0x000fe40004800000 */
[----:B------:R-:W-:Y:S02]  /*3b00*/  FSEL R93, R38, -INF , !P3 ;  /* 0xff800000265d7808 */ /* 0x000fe40005800000 */
[----:B------:R-:W-:Y:S02]  /*3b10*/  FSEL R61, R45, -INF , !P5 ;  /* 0xff8000002d3d7808 */ /* 0x000fe40006800000 */
[----:B------:R-:W-:-:S02]  /*3b20*/  ISETP.GE.AND P4, PT, R4, R222, PT ;  /* 0x000000de0400720c */ /* 0x000fc40003f86270 */
[----:B------:R-:W-:Y:S02]  /*3b30*/  ISETP.GE.AND P0, PT, R4, R220, PT ;  /* 0x000000dc0400720c */ /* 0x000fe40003f06270 */
[C---:B------:R-:W-:Y:S02]  /*3b40*/  ISETP.GE.AND P2, PT, R2.reuse, R223, PT ;  /* 0x000000df0200720c */ /* 0x040fe40003f46270 */
[C---:B------:R-:W-:Y:S02]  /*3b50*/  ISETP.GE.AND P1, PT, R2.reuse, R222, PT ;  /* 0x000000de0200720c */ /* 0x040fe40003f26270 */
[C---:B------:R-:W-:Y:S02]  /*3b60*/  ISETP.GE.AND P3, PT, R2.reuse, R221, PT ;  /* 0x000000dd0200720c */ /* 0x040fe40003f66270 */
[----:B------:R-:W-:Y:S02]  /*3b70*/  ISETP.GE.AND P5, PT, R2, R220, PT ;  /* 0x000000dc0200720c */ /* 0x000fe40003fa6270 */
[----:B------:R-:W-:-:S02]  /*3b80*/  ISETP.LT.OR P4, PT, R4, R218, P4 ;  /* 0x000000da0400720c */ /* 0x000fc40002781670 */
[----:B------:R-:W-:Y:S02]  /*3b90*/  ISETP.LT.OR P0, PT, R4, R216, P0 ;  /* 0x000000d80400720c */ /* 0x000fe40000701670 */
[C---:B------:R-:W-:Y:S02]  /*3ba0*/  ISETP.LT.OR P2, PT, R2.reuse, R219, P2 ;  /* 0x000000db0200720c */ /* 0x040fe40001741670 */
[C---:B------:R-:W-:Y:S02]  /*3bb0*/  ISETP.LT.OR P1, PT, R2.reuse, R218, P1 ;  /* 0x000000da0200720c */ /* 0x040fe40000f21670 */
[C---:B------:R-:W-:Y:S02]  /*3bc0*/  ISETP.LT.OR P3, PT, R2.reuse, R217, P3 ;  /* 0x000000d90200720c */ /* 0x040fe40001f61670 */
[----:B------:R-:W-:Y:S02]  /*3bd0*/  ISETP.LT.OR P5, PT, R2, R216, P5 ;  /* 0x000000d80200720c */ /* 0x000fe40002fa1670 */
[----:B------:R-:W-:-:S02]  /*3be0*/  IADD3 R2, R0, 0x21, RZ ;  /* 0x0000002100027810 */ /* 0x000fc40007ffe0ff */
[----:B------:R-:W-:Y:S02]  /*3bf0*/  FSEL R60, R41, -INF , !P6 ;  /* 0xff800000293c7808 */ /* 0x000fe40007000000 */
[-C--:B------:R-:W-:Y:S01]  /*3c00*/  ISETP.GE.AND P6, PT, R4, R223.reuse, PT ;  /* 0x000000df0400720c */ /* 0x080fe20003fc6270 */
[C---:B------:R-:W-:Y:S01]  /*3c10*/  HMMA.16816.F32 R40, R16.reuse, R22, R100 ;  /* 0x000000161028723c */ /* 0x040fe20000001864 */
[----:B------:R-:W-:Y:S01]  /*3c20*/  FSEL R75, R47, -INF , !P0 ;  /* 0xff8000002f4b7808 */ /* 0x000fe20004000000 */
[----:B------:R-:W1:Y:S01]  /*3c30*/  LDSM.16.M88.4 R20, [R208+0x1000] ;  /* 0x00100000d014783b */ /* 0x000e620000000200 */
[----:B------:R-:W-:Y:S02]  /*3c40*/  FSEL R91, R39, -INF , !P4 ;  /* 0xff800000275b7808 */ /* 0x000fe40006000000 */
[C---:B------:R-:W-:Y:S02]  /*3c50*/  ISETP.GE.AND P4, PT, R2.reuse, R223, PT ;  /* 0x000000df0200720c */ /* 0x040fe40003f86270 */
[----:B------:R-:W-:Y:S01]  /*3c60*/  ISETP.GE.AND P0, PT, R2, R222, PT ;  /* 0x000000de0200720c */ /* 0x000fe20003f06270 */
[----:B------:R-:W-:Y:S01]  /*3c70*/  HMMA.16816.F32 R44, R16, R10, R112 ;  /* 0x0000000a102c723c */ /* 0x000fe20000001870 */
[----:B------:R-:W-:-:S02]  /*3c80*/  ISETP.LT.OR P6, PT, R4, R219, P6 ;  /* 0x000000db0400720c */ /* 0x000fc400037c1670 */
[C---:B------:R-:W-:Y:S02]  /*3c90*/  ISETP.LT.OR P4, PT, R2.reuse, R219, P4 ;  /* 0x000000db0200720c */ /* 0x040fe40002781670 */
[----:B------:R-:W-:Y:S02]  /*3ca0*/  ISETP.LT.OR P0, PT, R2, R218, P0 ;  /* 0x000000da0200720c */ /* 0x000fe40000701670 */
[----:B------:R-:W-:Y:S02]  /*3cb0*/  FSEL R83, R37, -INF , !P6 ;  /* 0xff80000025537808 */ /* 0x000fe40007000000 */
[----:B------:R-:W-:Y:S02]  /*3cc0*/  FSEL R109, R24, -INF , !P2 ;  /* 0xff800000186d7808 */ /* 0x000fe40005000000 */
[C---:B------:R-:W-:Y:S02]  /*3cd0*/  ISETP.GE.AND P6, PT, R2.reuse, R221, PT ;  /* 0x000000dd0200720c */ /* 0x040fe40003fc6270 */
[----:B------:R-:W-:-:S02]  /*3ce0*/  ISETP.GE.AND P2, PT, R2, R220, PT ;  /* 0x000000dc0200720c */ /* 0x000fc40003f46270 */
[----:B------:R-:W-:Y:S02]  /*3cf0*/  FSEL R110, R25, -INF , !P4 ;  /* 0xff800000196e7808 */ /* 0x000fe40006000000 */
[----:B------:R-:W-:Y:S02]  /*3d00*/  FSEL R192, R26, -INF , !P1 ;  /* 0xff8000001ac07808 */ /* 0x000fe40004800000 */
[----:B------:R-:W-:Y:S02]  /*3d10*/  FSEL R193, R27, -INF , !P0 ;  /* 0xff8000001bc17808 */ /* 0x000fe40004000000 */
[----:B------:R-:W-:Y:S01]  /*3d20*/  HMMA.16816.F32 R24, R16, R8, R104 ;  /* 0x000000081018723c */ /* 0x000fe20000001868 */
[C---:B------:R-:W-:Y:S01]  /*3d30*/  ISETP.LT.OR P6, PT, R2.reuse, R217, P6 ;  /* 0x000000d90200720c */ /* 0x040fe200037c1670 */
[----:B------:R-:W2:Y:S01]  /*3d40*/  LDSM.16.M88.4 R8, [R208+0x1400] ;  /* 0x00140000d008783b */ /* 0x000ea20000000200 */
[----:B------:R-:W-:Y:S02]  /*3d50*/  ISETP.LT.OR P2, PT, R2, R216, P2 ;  /* 0x000000d80200720c */ /* 0x000fe40001741670 */
[----:B------:R-:W-:-:S02]  /*3d60*/  IADD3 R2, R0, 0x28, RZ ;  /* 0x0000002800027810 */ /* 0x000fc40007ffe0ff */
[----:B------:R-:W-:Y:S02]  /*3d70*/  IADD3 R4, R0, 0x29, RZ ;  /* 0x0000002900047810 */ /* 0x000fe40007ffe0ff */
[----:B------:R-:W-:Y:S02]  /*3d80*/  FSEL R98, R32, -INF , !P3 ;  /* 0xff80000020627808 */ /* 0x000fe40005800000 */
[----:B------:R-:W-:Y:S02]  /*3d90*/  FSEL R101, R34, -INF , !P5 ;  /* 0xff80000022657808 */ /* 0x000fe40006800000 */
[C---:B------:R-:W-:Y:S01]  /*3da0*/  ISETP.GE.AND P1, PT, R2.reuse, R223, PT ;  /* 0x000000df0200720c */ /* 0x040fe20003f26270 */
[----:B-1----:R-:W-:Y:S01]  /*3db0*/  HMMA.16816.F32 R36, R16, R20, R120 ;  /* 0x000000141024723c */ /* 0x002fe20000001878 */
[C---:B------:R-:W-:Y:S02]  /*3dc0*/  ISETP.GE.AND P4, PT, R2.reuse, R222, PT ;  /* 0x000000de0200720c */ /* 0x040fe40003f86270 */
[----:B------:R-:W-:-:S02]  /*3dd0*/  ISETP.GE.AND P0, PT, R2, R221, PT ;  /* 0x000000dd0200720c */ /* 0x000fc40003f06270 */
[----:B------:R-:W-:Y:S02]  /*3de0*/  ISETP.GE.AND P3, PT, R2, R220, PT ;  /* 0x000000dc0200720c */ /* 0x000fe40003f66270 */
[----:B------:R-:W-:Y:S02]  /*3df0*/  ISETP.GE.AND P5, PT, R4, R221, PT ;  /* 0x000000dd0400720c */ /* 0x000fe40003fa6270 */
[C---:B------:R-:W-:Y:S02]  /*3e00*/  ISETP.LT.OR P1, PT, R2.reuse, R219, P1 ;  /* 0x000000db0200720c */ /* 0x040fe40000f21670 */
[C---:B------:R-:W-:Y:S02]  /*3e10*/  ISETP.LT.OR P4, PT, R2.reuse, R218, P4 ;  /* 0x000000da0200720c */ /* 0x040fe40002781670 */
[C---:B------:R-:W-:Y:S02]  /*3e20*/  ISETP.LT.OR P0, PT, R2.reuse, R217, P0 ;  /* 0x000000d90200720c */ /* 0x040fe40000701670 */
[----:B------:R-:W-:-:S02]  /*3e30*/  ISETP.LT.OR P3, PT, R2, R216, P3 ;  /* 0x000000d80200720c */ /* 0x000fc40001f61670 */
[----:B------:R-:W-:Y:S02]  /*3e40*/  ISETP.LT.OR P5, PT, R4, R217, P5 ;  /* 0x000000d90400720c */ /* 0x000fe40002fa1670 */
[----:B------:R-:W-:Y:S02]  /*3e50*/  IADD3 R2, R0, 0x30, RZ ;  /* 0x0000003000027810 */ /* 0x000fe40007ffe0ff */
[----:B------:R-:W-:Y:S02]  /*3e60*/  FSEL R99, R33, -INF , !P6 ;  /* 0xff80000021637808 */ /* 0x000fe40007000000 */
[----:B------:R-:W-:Y:S02]  /*3e70*/  FSEL R103, R35, -INF , !P2 ;  /* 0xff80000023677808 */ /* 0x000fe40005000000 */
[----:B------:R-:W-:Y:S01]  /*3e80*/  FSEL R97, R48, -INF , !P0 ;  /* 0xff80000030617808 */ /* 0x000fe20004000000 */
[----:B------:R-:W-:Y:S01]  /*3e90*/  HMMA.16816.F32 R32, R12, R22, R144 ;  /* 0x000000160c20723c */ /* 0x000fe20000001890 */
        /* <DEDUP_REMOVED lines=22> */
[----:B------:R-:W-:Y:S01]  /*4000*/  FSEL R127, R24, -INF , !P3 ;  /* 0xff800000187f7808 */ /* 0x000fe20005800000 */
[----:B--2---:R-:W-:Y:S01]  /*4010*/  HMMA.16816.F32 R40, R12, R8, R156 ;  /* 0x000000080c28723c */ /* 0x004fe2000000189c */
        /* <DEDUP_REMOVED lines=48> */
[----:B------:R-:W-:Y:S01]  /*4320*/  HMMA.16816.F32 R28, R16, R22, R128 ;  /* 0x00000016101c723c */ /* 0x000fe20000001880 */
[----:B------:R-:W-:Y:S01]  /*4330*/  FSEL R117, R55, -INF , !P0 ;  /* 0xff80000037757808 */ /* 0x000fe20004000000 */
[----:B------:R-:W1:Y:S01]  /*4340*/  LDSM.16.M88.4 R20, [R208+0x1800] ;  /* 0x00180000d014783b */ /* 0x000e620000000200 */
[----:B------:R-:W-:Y:S02]  /*4350*/  FSEL R123, R47, -INF , !P3 ;  /* 0xff8000002f7b7808 */ /* 0x000fe40005800000 */
[C---:B------:R-:W-:Y:S02]  /*4360*/  ISETP.GE.AND P3, PT, R2.reuse, R223, PT ;  /* 0x000000df0200720c */ /* 0x040fe40003f66270 */
[----:B------:R-:W-:-:S02]  /*4370*/  ISETP.GE.AND P0, PT, R2, R222, PT ;  /* 0x000000de0200720c */ /* 0x000fc40003f06270 */
[-C--:B------:R-:W-:Y:S02]  /*4380*/  ISETP.LT.OR P6, PT, R4, R219.reuse, P6 ;  /* 0x000000db0400720c */ /* 0x080fe400037c1670 */
[C---:B------:R-:W-:Y:S02]  /*4390*/  ISETP.LT.OR P3, PT, R2.reuse, R219, P3 ;  /* 0x000000db0200720c */ /* 0x040fe40001f61670 */
[----:B------:R-:W-:Y:S02]  /*43a0*/  ISETP.LT.OR P0, PT, R2, R218, P0 ;  /* 0x000000da0200720c */ /* 0x000fe40000701670 */
[----:B------:R-:W-:Y:S02]  /*43b0*/  FSEL R122, R45, -INF , !P6 ;  /* 0xff8000002d7a7808 */ /* 0x000fe40007000000 */
[----:B------:R-:W-:Y:S01]  /*43c0*/  FSEL R146, R36, -INF , !P4 ;  /* 0xff80000024927808 */ /* 0x000fe20006000000 */
[----:B------:R-:W-:Y:S01]  /*43d0*/  HMMA.16816.F32 R44, R12, R10, R164 ;  /* 0x0000000a0c2c723c */ /* 0x000fe200000018a4 */
[----:B------:R-:W-:-:S02]  /*43e0*/  ISETP.GE.AND P6, PT, R2, R221, PT ;  /* 0x000000dd0200720c */ /* 0x000fc40003fc6270 */
[----:B------:R-:W-:Y:S02]  /*43f0*/  ISETP.GE.AND P4, PT, R2, R220, PT ;  /* 0x000000dc0200720c */ /* 0x000fe40003f86270 */
[----:B------:R-:W-:Y:S02]  /*4400*/  FSEL R147, R37, -INF , !P3 ;  /* 0xff80000025937808 */ /* 0x000fe40005800000 */
[----:B------:R-:W-:Y:S02]  /*4410*/  FSEL R197, R38, -INF , !P1 ;  /* 0xff80000026c57808 */ /* 0x000fe40004800000 */
[----:B------:R-:W-:Y:S02]  /*4420*/  FSEL R198, R39, -INF , !P0 ;  /* 0xff80000027c67808 */ /* 0x000fe40004000000 */
[----:B------:R-:W-:Y:S01]  /*4430*/  HMMA.16816.F32 R36, R16, R8, R136 ;  /* 0x000000081024723c */ /* 0x000fe20000001888 */
[C---:B------:R-:W-:Y:S02]  /*4440*/  ISETP.LT.OR P6, PT, R2.reuse, R217, P6 ;  /* 0x000000d90200720c */ /* 0x040fe400037c1670 */
[----:B------:R-:W-:-:S02]  /*4450*/  ISETP.LT.OR P4, PT, R2, R216, P4 ;  /* 0x000000d80200720c */ /* 0x000fc40002781670 */
[C---:B------:R-:W-:Y:S02]  /*4460*/  IADD3 R2, R0.reuse, 0x48, RZ ;  /* 0x0000004800027810 */ /* 0x040fe40007ffe0ff */
[----:B------:R-:W-:Y:S02]  /*4470*/  IADD3 R4, R0, 0x49, RZ ;  /* 0x0000004900047810 */ /* 0x000fe40007ffe0ff */
[----:B------:R-:W-:Y:S02]  /*4480*/  FSEL R129, R24, -INF , !P2 ;  /* 0xff80000018817808 */ /* 0x000fe40005000000 */
[----:B------:R-:W-:Y:S02]  /*4490*/  FSEL R139, R27, -INF , !P4 ;  /* 0xff8000001b8b7808 */ /* 0x000fe40006000000 */
[C---:B------:R-:W-:Y:S02]  /*44a0*/  ISETP.GE.AND P3, PT, R2.reuse, R223, PT ;  /* 0x000000df0200720c */ /* 0x040fe40003f66270 */
[----:B------:R-:W-:-:S02]  /*44b0*/  ISETP.GE.AND P0, PT, R2, R222, PT ;  /* 0x000000de0200720c */ /* 0x000fc40003f06270 */
[CC--:B------:R-:W-:Y:S02]  /*44c0*/  ISETP.GE.AND P1, PT, R2.reuse, R221.reuse, PT ;  /* 0x000000dd0200720c */ /* 0x0c0fe40003f26270 */
[----:B------:R-:W-:Y:S02]  /*44d0*/  ISETP.GE.AND P2, PT, R2, R220, PT ;  /* 0x000000dc0200720c */ /* 0x000fe40003f46270 */
[----:B------:R-:W-:Y:S02]  /*44e0*/  ISETP.GE.AND P4, PT, R4, R221, PT ;  /* 0x000000dd0400720c */ /* 0x000fe40003f86270 */
[C---:B------:R-:W-:Y:S02]  /*44f0*/  ISETP.LT.OR P3, PT, R2.reuse, R219, P3 ;  /* 0x000000db0200720c */ /* 0x040fe40001f61670 */
[C---:B------:R-:W-:Y:S02]  /*4500*/  ISETP.LT.OR P0, PT, R2.reuse, R218, P0 ;  /* 0x000000da0200720c */ /* 0x040fe40000701670 */
[----:B------:R-:W-:-:S02]  /*4510*/  ISETP.LT.OR P1, PT, R2, R217, P1 ;  /* 0x000000d90200720c */ /* 0x000fc40000f21670 */
[----:B------:R-:W-:Y:S02]  /*4520*/  ISETP.LT.OR P2, PT, R2, R216, P2 ;  /* 0x000000d80200720c */ /* 0x000fe40001741670 */
[----:B------:R-:W-:Y:S02]  /*4530*/  ISETP.LT.OR P4, PT, R4, R217, P4 ;  /* 0x000000d90400720c */ /* 0x000fe40002781670 */
[----:B------:R-:W-:Y:S02]  /*4540*/  FSEL R131, R25, -INF , !P6 ;  /* 0xff80000019837808 */ /* 0x000fe40007000000 */
[----:B------:R-:W-:Y:S02]  /*4550*/  FSEL R137, R26, -INF , !P5 ;  /* 0xff8000001a897808 */ /* 0x000fe40006800000 */
[----:B------:R-:W-:Y:S01]  /*4560*/  IADD3 R2, R0, 0x50, RZ ;  /* 0x0000005000027810 */ /* 0x000fe20007ffe0ff */
[----:B------:R-:W-:Y:S01]  /*4570*/  HMMA.16816.F32 R24, R16, R10, R148 ;  /* 0x0000000a1018723c */ /* 0x000fe20000001894 */
[----:B------:R-:W2:Y:S01]  /*4580*/  LDSM.16.M88.4 R8, [R208+0x1c00] ;  /* 0x001c0000d008783b */ /* 0x000ea20000000200 */
[----:B------:R-:W-:Y:S01]  /*4590*/  FSEL R130, R32, -INF , !P1 ;  /* 0xff80000020827808 */ /* 0x000fe20004800000 */
[----:B------:R-:W-:-:S04]  /*45a0*/  DEPBAR.LE SB0, 0x0 ;  /* 0x000080000000791a */ /* 0x000fc80000000000 */
[----:B------:R-:W-:Y:S02]  /*45b0*/  FSEL R138, R34, -INF , !P2 ;  /* 0xff800000228a7808 */ /* 0x000fe40005000000 */
[----:B------:R-:W-:Y:S02]  /*45c0*/  FSEL R142, R28, -INF , !P3 ;  /* 0xff8000001c8e7808 */ /* 0x000fe40005800000 */
[----:B------:R-:W-:Y:S02]  /*45d0*/  FSEL R143, R30, -INF , !P0 ;  /* 0xff8000001e8f7808 */ /* 0x000fe40004000000 */
[----:B------:R-:W-:Y:S01]  /*45e0*/  FSEL R128, R33, -INF , !P4 ;  /* 0xff80000021807808 */ /* 0x000fe20006000000 */
[----:B------:R-:W-:Y:S01]  /*45f0*/  BAR.SYNC.DEFER_BLOCKING 0x0 ;  /* 0x0000000000007b1d */ /* 0x000fe20000010000 */
[C---:B------:R-:W-:Y:S02]  /*4600*/  ISETP.GE.AND P6, PT, R4.reuse, R223, PT ;  /* 0x000000df0400720c */ /* 0x040fe40003fc6270 */
[----:B------:R-:W-:-:S02]  /*4610*/  ISETP.GE.AND P5, PT, R4, R222, PT ;  /* 0x000000de0400720c */ /* 0x000fc40003fa6270 */
[----:B------:R-:W-:Y:S02]  /*4620*/  ISETP.GE.AND P1, PT, R4, R220, PT ;  /* 0x000000dc0400720c */ /* 0x000fe40003f26270 */
[C---:B------:R-:W-:Y:S02]  /*4630*/  ISETP.GE.AND P2, PT, R2.reuse, R223, PT ;  /* 0x000000df0200720c */ /* 0x040fe40003f46270 */
[C---:B------:R-:W-:Y:S02]  /*4640*/  ISETP.GE.AND P3, PT, R2.reuse, R222, PT ;  /* 0x000000de0200720c */ /* 0x040fe40003f66270 */
[C---:B------:R-:W-:Y:S02]  /*4650*/  ISETP.GE.AND P0, PT, R2.reuse, R221, PT ;  /* 0x000000dd0200720c */ /* 0x040fe40003f06270 */
[----:B------:R-:W-:Y:S02]  /*4660*/  ISETP.GE.AND P4, PT, R2, R220, PT ;  /* 0x000000dc0200720c */ /* 0x000fe40003f86270 */
[----:B------:R-:W-:-:S02]  /*4670*/  ISETP.LT.OR P6, PT, R4, R219, P6 ;  /* 0x000000db0400720c */ /* 0x000fc400037c1670 */
[C---:B------:R-:W-:Y:S02]  /*4680*/  ISETP.LT.OR P5, PT, R4.reuse, R218, P5 ;  /* 0x000000da0400720c */ /* 0x040fe40002fa1670 */
[----:B------:R-:W-:Y:S02]  /*4690*/  ISETP.LT.OR P1, PT, R4, R216, P1 ;  /* 0x000000d80400720c */ /* 0x000fe40000f21670 */
[C---:B------:R-:W-:Y:S02]  /*46a0*/  ISETP.LT.OR P2, PT, R2.reuse, R219, P2 ;  /* 0x000000db0200720c */ /* 0x040fe40001741670 */
[C---:B------:R-:W-:Y:S02]  /*46b0*/  ISETP.LT.OR P3, PT, R2.reuse, R218, P3 ;  /* 0x000000da0200720c */ /* 0x040fe40001f61670 */
[C---:B------:R-:W-:Y:S02]  /*46c0*/  ISETP.LT.OR P0, PT, R2.reuse, R217, P0 ;  /* 0x000000d90200720c */ /* 0x040fe40000701670 */
[----:B------:R-:W-:-:S02]  /*46d0*/  ISETP.LT.OR P4, PT, R2, R216, P4 ;  /* 0x000000d80200720c */ /* 0x000fc40002781670 */
[----:B------:R-:W-:Y:S02]  /*46e0*/  IADD3 R2, R0, 0x51, RZ ;  /* 0x0000005100027810 */ /* 0x000fe40007ffe0ff */
[----:B------:R-:W-:Y:S02]  /*46f0*/  FSEL R136, R35, -INF , !P1 ;  /* 0xff80000023887808 */ /* 0x000fe40004800000 */
[----:B------:R-:W-:Y:S01]  /*4700*/  FSEL R140, R29, -INF , !P6 ;  /* 0xff8000001d8c7808 */ /* 0x000fe20007000000 */
[----:B-1----:R-:W-:Y:S01]  /*4710*/  HMMA.16816.F32 R32, R16, R20, R152 ;  /* 0x000000141020723c */ /* 0x002fe20000001898 */
        /* <DEDUP_REMOVED lines=14> */
[----:B------:R-:W-:Y:S02]  /*4800*/  IADD3 R4, R0, 0x59, RZ ;  /* 0x0000005900047810 */ /* 0x000fe40007ffe0ff */
[----:B------:R-:W-:-:S02]  /*4810*/  ISETP.LT.OR P1, PT, R2, R217, P1 ;  /* 0x000000d90200720c */ /* 0x000fc40000f21670 */
[----:B------:R-:W-:Y:S02]  /*4820*/  FSEL R165, R37, -INF , !P5 ;  /* 0xff80000025a57808 */ /* 0x000fe40006800000 */
[----:B------:R-:W-:Y:S02]  /*4830*/  FSEL R166, R38, -INF , !P3 ;  /* 0xff80000026a67808 */ /* 0x000fe40005800000 */
[----:B------:R-:W-:Y:S01]  /*4840*/  FSEL R151, R40, -INF , !P0 ;  /* 0xff80000028977808 */ /* 0x000fe20004000000 */
[----:B--2---:R-:W-:Y:S01]  /*4850*/  HMMA.16816.F32 R36, R12, R8, R180 ;  /* 0x000000080c24723c */ /* 0x004fe200000018b4 */
[----:B------:R-:W-:Y:S02]  /*4860*/  FSEL R149, R41, -INF , !P6 ;  /* 0xff80000029957808 */ /* 0x000fe40007000000 */
[----:B------:R-:W-:Y:S02]  /*4870*/  FSEL R152, R42, -INF , !P4 ;  /* 0xff8000002a987808 */ /* 0x000fe40006000000 */
[----:B------:R-:W-:-:S02]  /*4880*/  FSEL R154, R43, -INF , !P2 ;  /* 0xff8000002b9a7808 */ /* 0x000fc40005000000 */
[----:B------:R-:W-:Y:S01]  /*4890*/  FSEL R148, R44, -INF , !P1 ;  /* 0xff8000002c947808 */ /* 0x000fe20004800000 */
[----:B------:R-:W-:Y:S01]  /*48a0*/  HMMA.16816.F32 R40, R16, R8, R160 ;  /* 0x000000081028723c */ /* 0x000fe200000018a0 */
[CC--:B------:R-:W-:Y:S02]  /*48b0*/  ISETP.GE.AND P5, PT, R2.reuse, R223.reuse, PT ;  /* 0x000000df0200720c */ /* 0x0c0fe40003fa6270 */
[C---:B------:R-:W-:Y:S02]  /*48c0*/  ISETP.GE.AND P3, PT, R2.reuse, R222, PT ;  /* 0x000000de0200720c */ /* 0x040fe40003f66270 */
[----:B------:R-:W-:Y:S02]  /*48d0*/  ISETP.GE.AND P0, PT, R2, R220, PT ;  /* 0x000000dc0200720c */ /* 0x000fe40003f06270 */
[C---:B------:R-:W-:Y:S02]  /*48e0*/  ISETP.GE.AND P4, PT, R4.reuse, R223, PT ;  /* 0x000000df0400720c */ /* 0x040fe40003f86270 */
[----:B------:R-:W-:-:S02]  /*48f0*/  ISETP.GE.AND P2, PT, R4, R222, PT ;  /* 0x000000de0400720c */ /* 0x000fc40003f46270 */
[C---:B------:R-:W-:Y:S02]  /*4900*/  ISETP.GE.AND P6, PT, R4.reuse, R221, PT ;  /* 0x000000dd0400720c */ /* 0x040fe40003fc6270 */
[----:B------:R-:W-:Y:S02]  /*4910*/  ISETP.GE.AND P1, PT, R4, R220, PT ;  /* 0x000000dc0400720c */ /* 0x000fe40003f26270 */
[CC--:B------:R-:W-:Y:S02]  /*4920*/  ISETP.LT.OR P5, PT, R2.reuse, R219.reuse, P5 ;  /* 0x000000db0200720c */ /* 0x0c0fe40002fa1670 */
        /* <DEDUP_REMOVED lines=27> */
[----:B------:R-:W-:-:S02]  /*4ae0*/  FSEL R199, R28, -INF , !P3 ;  /* 0xff8000001cc77808 */ /* 0x000fc40005800000 */
[----:B------:R-:W-:Y:S02]  /*4af0*/  FSEL R200, R30, -INF , !P6 ;  /* 0xff8000001ec87808 */ /* 0x000fe40007000000 */
[----:B------:R-:W-:Y:S02]  /*4b00*/  FSEL R176, R33, -INF , !P4 ;  /* 0xff80000021b07808 */ /* 0x000fe40006000000 */
[----:B------:R-:W-:Y:S01]  /*4b10*/  ISETP.GE.AND P2, PT, R4, R221, PT ;  /* 0x000000dd0400720c */ /* 0x000fe20003f46270 */
[----:B------:R-:W-:Y:S01]  /*4b20*/  HMMA.16816.F32 R20, R16, R22, R168 ;  /* 0x000000161014723c */ /* 0x000fe200000018a8 */
[C---:B------:R-:W-:Y:S02]  /*4b30*/  ISETP.GE.AND P5, PT, R2.reuse, R223, PT ;  /* 0x000000df0200720c */ /* 0x040fe40003fa6270 */
[C---:B------:R-:W-:Y:S02]  /*4b40*/  ISETP.GE.AND P3, PT, R2.reuse, R222, PT ;  /* 0x000000de0200720c */ /* 0x040fe40003f66270 */
[----:B------:R-:W-:-:S02]  /*4b50*/  ISETP.GE.AND P6, PT, R2, R221, PT ;  /* 0x000000dd0200720c */ /* 0x000fc40003fc6270 */
[----:B------:R-:W-:Y:S01]  /*4b60*/  ISETP.GE.AND P4, PT, R2, R220, PT ;  /* 0x000000dc0200720c */ /* 0x000fe20003f86270 */
[-C--:B------:R-:W-:Y:S01]  /*4b70*/  HMMA.16816.F32 R12, R12, R10.reuse, R188 ;  /* 0x0000000a0c0c723c */ /* 0x080fe200000018bc */
[----:B------:R-:W-:Y:S02]  /*4b80*/  ISETP.LT.OR P2, PT, R4, R217, P2 ;  /* 0x000000d90400720c */ /* 0x000fe40001741670 */
[C---:B------:R-:W-:Y:S02]  /*4b90*/  ISETP.LT.OR P5, PT, R2.reuse, R219, P5 ;  /* 0x000000db0200720c */ /* 0x040fe40002fa1670 */
[C---:B------:R-:W-:Y:S02]  /*4ba0*/  ISETP.LT.OR P3, PT, R2.reuse, R218, P3 ;  /* 0x000000da0200720c */ /* 0x040fe40001f61670 */
[C---:B------:R-:W-:Y:S01]  /*4bb0*/  ISETP.LT.OR P6, PT, R2.reuse, R217, P6 ;  /* 0x000000d90200720c */ /* 0x040fe200037c1670 */
[----:B------:R-:W-:Y:S01]  /*4bc0*/  HMMA.16816.F32 R16, R16, R10, R172 ;  /* 0x0000000a1010723c */ /* 0x000fe200000018ac */
[----:B------:R-:W-:-:S02]  /*4bd0*/  ISETP.LT.OR P4, PT, R2, R216, P4 ;  /* 0x000000d80200720c */ /* 0x000fc40002781670 */
[----:B------:R-:W-:Y:S02]  /*4be0*/  IADD3 R2, R0, 0x71, RZ ;  /* 0x0000007100027810 */ /* 0x000fe40007ffe0ff */
[----:B------:R-:W-:Y:S02]  /*4bf0*/  FSEL R150, R47, -INF , !P1 ;  /* 0xff8000002f967808 */ /* 0x000fe40004800000 */
[----:B------:R-:W-:Y:S02]  /*4c00*/  FSEL R177, R32, -INF , !P0 ;  /* 0xff80000020b17808 */ /* 0x000fe40004000000 */
[----:B------:R-:W-:Y:S02]  /*4c10*/  FSEL R183, R29, -INF , !P2 ;  /* 0xff8000001db77808 */ /* 0x000fe40005000000 */
[C---:B------:R-:W-:Y:S02]  /*4c20*/  ISETP.GE.AND P1, PT, R4.reuse, R222, PT ;  /* 0x000000de0400720c */ /* 0x040fe40003f26270 */
[----:B------:R-:W-:-:S02]  /*4c30*/  ISETP.GE.AND P0, PT, R4, R220, PT ;  /* 0x000000dc0400720c */ /* 0x000fc40003f06270 */
[----:B------:R-:W-:Y:S02]  /*4c40*/  ISETP.GE.AND P2, PT, R2, R223, PT ;  /* 0x000000df0200720c */ /* 0x000fe40003f46270 */
[C---:B------:R-:W-:Y:S02]  /*4c50*/  ISETP.LT.OR P1, PT, R4.reuse, R218, P1 ;  /* 0x000000da0400720c */ /* 0x040fe40000f21670 */
        /* <DEDUP_REMOVED lines=34> */
[C---:B------:R-:W-:Y:S02]  /*4e80*/  IADD3 R2, R0.reuse, 0x78, RZ ;  /* 0x0000007800027810 */ /* 0x040fe40007ffe0ff */
[----:B------:R-:W-:Y:S02]  /*4e90*/  IADD3 R0, R0, 0x79, RZ ;  /* 0x0000007900007810 */ /* 0x000fe40007ffe0ff */
[----:B------:R-:W-:Y:S02]  /*4ea0*/  FSEL R170, R22, -INF , !P0 ;  /* 0xff80000016aa7808 */ /* 0x000fe40004000000 */
[C---:B------:R-:W-:Y:S02]  /*4eb0*/  ISETP.GE.AND P0, PT, R0.reuse, R221, PT ;  /* 0x000000dd0000720c */ /* 0x040fe40003f06270 */
[----:B------:R-:W-:Y:S02]  /*4ec0*/  FSEL R178, R35, -INF , !P1 ;  /* 0xff80000023b27808 */ /* 0x000fe40004800000 */
[----:B------:R-:W-:-:S02]  /*4ed0*/  ISETP.LT.OR P0, PT, R0, R217, P0 ;  /* 0x000000d90000720c */ /* 0x000fc40000701670 */
[----:B------:R-:W-:Y:S02]  /*4ee0*/  ISETP.GE.AND P1, PT, R4, R223, PT ;  /* 0x000000df0400720c */ /* 0x000fe40003f26270 */
[----:B------:R-:W-:Y:S02]  /*4ef0*/  FSEL R185, R13, -INF , !P0 ;  /* 0xff8000000db97808 */ /* 0x000fe40004000000 */
[----:B------:R-:W-:Y:S02]  /*4f00*/  ISETP.GE.AND P0, PT, R0, R220, PT ;  /* 0x000000dc0000720c */ /* 0x000fe40003f06270 */
[----:B------:R-:W-:Y:S02]  /*4f10*/  ISETP.LT.OR P1, PT, R4, R219, P1 ;  /* 0x000000db0400720c */ /* 0x000fe40000f21670 */
[----:B------:R-:W-:Y:S02]  /*4f20*/  ISETP.LT.OR P0, PT, R0, R216, P0 ;  /* 0x000000d80000720c */ /* 0x000fe40000701670 */
[----:B------:R-:W-:-:S02]  /*4f30*/  FSEL R191, R39, -INF , !P2 ;  /* 0xff80000027bf7808 */ /* 0x000fc40005000000 */
[----:B------:R-:W-:Y:S02]  /*4f40*/  FSEL R161, R20, -INF , !P1 ;  /* 0xff80000014a17808 */ /* 0x000fe40004800000 */
[C---:B------:R-:W-:Y:S02]  /*4f50*/  ISETP.GE.AND P2, PT, R2.reuse, R221, PT ;  /* 0x000000dd0200720c */ /* 0x040fe40003f46270 */
[C---:B------:R-:W-:Y:S02]  /*4f60*/  ISETP.GE.AND P1, PT, R2.reuse, R220, PT ;  /* 0x000000dc0200720c */ /* 0x040fe40003f26270 */
[----:B------:R-:W-:Y:S02]  /*4f70*/  FSEL R188, R15, -INF , !P0 ;  /* 0xff8000000fbc7808 */ /* 0x000fe40004000000 */
[----:B------:R-:W-:Y:S02]  /*4f80*/  PLOP3.LUT P0, PT, PT, PT, UP0, 0x80, 0x0 ;  /* 0x000000000000781c */ /* 0x000fe40003f0f008 */
[----:B------:R-:W-:-:S02]  /*4f90*/  ISETP.LT.OR P2, PT, R2, R217, P2 ;  /* 0x000000d90200720c */ /* 0x000fc40001741670 */
[----:B------:R-:W-:Y:S02]  /*4fa0*/  ISETP.LT.OR P1, PT, R2, R216, P1 ;  /* 0x000000d80200720c */ /* 0x000fe40000f21670 */
[----:B------:R-:W-:Y:S02]  /*4fb0*/  FSEL R172, R25, -INF , !P5 ;  /* 0xff80000019ac7808 */ /* 0x000fe40006800000 */
[----:B------:R-:W-:Y:S02]  /*4fc0*/  FSEL R175, R27, -INF , !P4 ;  /* 0xff8000001baf7808 */ /* 0x000fe40006000000 */
[----:B------:R-:W-:Y:S02]  /*4fd0*/  FSEL R187, R12, -INF , !P2 ;  /* 0xff8000000cbb7808 */ /* 0x000fe40005000000 */
[----:B------:R-:W-:Y:S02]  /*4fe0*/  FSEL R189, R14, -INF , !P1 ;  /* 0xff8000000ebd7808 */ /* 0x000fe40004800000 */
[----:B------:R-:W-:-:S02]  /*4ff0*/  ISETP.GE.AND P5, PT, R2, R223, PT ;  /* 0x000000df0200720c */ /* 0x000fc40003fa6270 */
[----:B------:R-:W-:Y:S02]  /*5000*/  ISETP.GE.AND P4, PT, R0, R223, PT ;  /* 0x000000df0000720c */ /* 0x000fe40003f86270 */
[-C--:B------:R-:W-:Y:S02]  /*5010*/  ISETP.GE.AND P2, PT, R2, R222.reuse, PT ;  /* 0x000000de0200720c */ /* 0x080fe40003f46270 */
[----:B------:R-:W-:Y:S02]  /*5020*/  ISETP.GE.AND P1, PT, R0, R222, PT ;  /* 0x000000de0000720c */ /* 0x000fe40003f26270 */
[CC--:B------:R-:W-:Y:S02]  /*5030*/  ISETP.LT.OR P5, PT, R2.reuse, R219.reuse, P5 ;  /* 0x000000db0200720c */ /* 0x0c0fe40002fa1670 */
[----:B------:R-:W-:Y:S02]  /*5040*/  ISETP.LT.OR P2, PT, R2, R218, P2 ;  /* 0x000000da0200720c */ /* 0x000fe40001741670 */
[----:B------:R-:W-:-:S02]  /*5050*/  ISETP.LT.OR P4, PT, R0, R219, P4 ;  /* 0x000000db0000720c */ /* 0x000fc40002781670 */
[----:B------:R-:W-:Y:S01]  /*5060*/  ISETP.LT.OR P1, PT, R0, R218, P1 ;  /* 0x000000da0000720c */ /* 0x000fe20000f21670 */
[----:B------:R-:W-:Y:S01]  /*5070*/  IMAD.IADD R0, R73, 0x1, R74 ;  /* 0x0000000149007824 */ /* 0x000fe200078e024a */
[----:B------:R-:W-:Y:S02]  /*5080*/  FSEL R160, R21, -INF , !P6 ;  /* 0xff80000015a07808 */ /* 0x000fe40007000000 */
[----:B------:R-:W-:Y:S02]  /*5090*/  FSEL R168, R23, -INF , !P3 ;  /* 0xff80000017a87808 */ /* 0x000fe40005800000 */
[----:B------:R-:W-:Y:S02]  /*50a0*/  FSEL R162, R16, -INF , !P5 ;  /* 0xff80000010a27808 */ /* 0x000fe40006800000 */
[----:B------:R-:W-:Y:S02]  /*50b0*/  FSEL R174, R18, -INF , !P2 ;  /* 0xff80000012ae7808 */ /* 0x000fe40005000000 */
[----:B------:R-:W-:-:S02]  /*50c0*/  FSEL R163, R17, -INF , !P4 ;  /* 0xff80000011a37808 */ /* 0x000fc40006000000 */
[----:B------:R-:W-:Y:S01]  /*50d0*/  FSEL R173, R19, -INF , !P1 ;  /* 0xff80000013ad7808 */ /* 0x000fe20004800000 */
[----:B------:R-:W-:Y:S05]  /*50e0*/  @!P0 BRA `(.L_x_428) ;  /* 0x0000037000008947 */ /* 0x000fea0003800000 */
[----:B------:R-:W-:Y:S01]  /*50f0*/  UIADD3 UR7, UR32, -0x2, URZ ;  /* 0xfffffffe20077890 */ /* 0x000fe2000fffe03f */
[----:B------:R-:W-:Y:S01]  /*5100*/  ISETP.GE.AND P1, PT, R226, c[0x0][0x220], PT ;  /* 0x00008800e2007a0c */ /* 0x000fe20003f26270 */
[----:B------:R-:W-:Y:S01]  /*5110*/  IMAD.U32 R6, RZ, RZ, UR8 ;  /* 0x00000008ff067e24 */ /* 0x000fe2000f8e00ff */
[----:B------:R-:W-:Y:S01]  /*5120*/  BSSY B0, `(.L_x_429) ;  /* 0x0000032000007945 */ /* 0x000fe20003800000 */
[----:B------:R-:W-:Y:S01]  /*5130*/  USHF.R.S32.HI UR5, URZ, 0x1f, UR7 ;  /* 0x0000001f3f057899 */ /* 0x000fe20008011407 */
[----:B------:R-:W-:Y:S02]  /*5140*/  IMAD.U32 R8, RZ, RZ, UR8 ;  /* 0x00000008ff087e24 */ /* 0x000fe4000f8e00ff */
[----:B------:R-:W-:Y:S01]  /*5150*/  IMAD.U32 R4, RZ, RZ, UR7 ;  /* 0x00000007ff047e24 */ /* 0x000fe2000f8e00ff */
[----:B------:R-:W-:-:S03]  /*5160*/  UIMAD UR7, UR9, UR7, URZ ;  /* 0x00000007090772a4 */ /* 0x000fc6000f8e023f */
[----:B------:R-:W-:Y:S01]  /*5170*/  IMAD.WIDE.U32 R4, R4, UR13, R204 ;  /* 0x0000000d04047c25 */ /* 0x000fe2000f8e00cc */
[----:B------:R-:W-:Y:S02]  /*5180*/  UIMAD UR5, UR5, UR13, UR7 ;  /* 0x0000000d050572a4 */ /* 0x000fe4000f8e0207 */
[----:B------:R1:W-:Y:S01]  /*5190*/  @P1 STS [R224+0x2000], RZ ;  /* 0x002000ffe0001388 */ /* 0x0003e20000000800 */
[----:B------:R-:W-:Y:S01]  /*51a0*/  @!P1 IMAD.MOV.U32 R14, RZ, RZ, c[0x0][0x19c] ;  /* 0x00006700ff0e9624 */ /* 0x000fe200078e00ff */
[----:B------:R-:W-:Y:S02]  /*51b0*/  @!P1 IADD3 R2, P3, R4, UR21, RZ ;  /* 0x0000001504029c10 */ /* 0x000fe4000ff7e0ff */
[----:B------:R-:W-:Y:S01]  /*51c0*/  IADD3 R7, R5, UR5, RZ ;  /* 0x0000000505077c10 */ /* 0x000fe2000fffe0ff */
[----:B------:R1:W-:Y:S01]  /*51d0*/  @P1 STS [R224+0x2004], RZ ;  /* 0x002004ffe0001388 */ /* 0x0003e20000000800 */
[----:B------:R-:W-:Y:S02]  /*51e0*/  @!P1 LEA R6, P2, R6, R4, 0x6 ;  /* 0x0000000406069211 */ /* 0x000fe400078430ff */
[----:B------:R-:W-:Y:S01]  /*51f0*/  @!P1 LEA R12, P4, R4, c[0x0][0x168], 0x1 ;  /* 0x00005a00040c9a11 */ /* 0x000fe200078808ff */
[----:B------:R1:W-:Y:S01]  /*5200*/  @P1 STS.64 [R224+0x2008], RZ ;  /* 0x002008ffe0001388 */ /* 0x0003e20000000a00 */
[----:B------:R-:W-:-:S02]  /*5210*/  @!P1 IADD3.X R9, R7, UR20, RZ, P3, !PT ;  /* 0x0000001407099c10 */ /* 0x000fc40009ffe4ff */
[----:B------:R-:W-:Y:S02]  /*5220*/  @!P1 LEA R10, P3, R2, c[0x0][0x168], 0x1 ;  /* 0x00005a00020a9a11 */ /* 0x000fe400078608ff */
[----:B------:R-:W-:Y:S02]  /*5230*/  @!P1 LEA.HI.X R14, R8, R7, R14, 0x6, P2 ;  /* 0x00000007080e9211 */ /* 0x000fe400010f340e */
        /* <DEDUP_REMOVED lines=32> */
.L_x_430:
[----:B------:R-:W-:Y:S05]  /*5440*/  BSYNC B0 ;  /* 0x0000000000007941 */ /* 0x000fea0003800000 */
.L_x_429:
[----:B------:R-:W0:Y:S02]  /*5450*/  LDGDEPBAR ;  /* 0x00000000000079af */ /* 0x000e240000000000 */
.L_x_428:
[----:B------:R-:W-:Y:S01]  /*5460*/  FMNMX.FTZ R2, R56, R57, !PT ;  /* 0x0000003938027209 */ /* 0x000fe20007810000 */
[----:B------:R-:W-:Y:S01]  /*5470*/  IMAD.WIDE.U32 R236, R232, -0x326172a9, RZ ;  /* 0xcd9e8d57e8ec7825 */ /* 0x000fe200078e00ff */
[----:B-1----:R-:W-:Y:S01]  /*5480*/  LOP3.LUT R8, R196, UR30, RZ, 0x3c, !PT ;  /* 0x0000001ec4087c12 */ /* 0x002fe2000f8e3cff */
[----:B------:R-:W-:Y:S01]  /*5490*/  STL [R1+0x80], R135 ;  /* 0x0000808701007387 */ /* 0x000fe20000100800 */
[----:B------:R-:W-:Y:S01]  /*54a0*/  FMNMX.FTZ R2, R58, R2, !PT ;  /* 0x000000023a027209 */ /* 0x000fe20007810000 */
[----:B------:R-:W-:Y:S01]  /*54b0*/  UIADD3 UR15, UR31, -0x4498517b, URZ ;  /* 0xbb67ae851f0f7890 */ /* 0x000fe2000fffe03f */
[----:B------:R-:W-:Y:S01]  /*54c0*/  FMNMX.FTZ R6, R71, R67, !PT ;  /* 0x0000004347067209 */ /* 0x000fe20007810000 */
[----:B------:R1:W-:Y:S01]  /*54d0*/  STL [R1+0x20], R8 ;  /* 0x0000200801007387 */ /* 0x0003e20000100800 */
[----:B------:R-:W-:Y:S01]  /*54e0*/  FMNMX.FTZ R2, R80, R2, !PT ;  /* 0x0000000250027209 */ /* 0x000fe20007810000 */
[----:B------:R-:W-:Y:S01]  /*54f0*/  IMAD.WIDE.U32 R114, R203, -0x2daee0ad, RZ ;  /* 0xd2511f53cb727825 */ /* 0x000fe200078e00ff */
[----:B------:R-:W-:Y:S01]  /*5500*/  FMNMX.FTZ R6, R79, R6, !PT ;  /* 0x000000064f067209 */ /* 0x000fe20007810000 */
[----:B------:R-:W-:Y:S01]  /*5510*/  USHF.L.U32 UR33, UR34, 0x2, URZ ;  /* 0x0000000222217899 */ /* 0x000fe2000800063f */
[----:B------:R-:W-:Y:S01]  /*5520*/  FMNMX.FTZ R2, R92, R2, !PT ;  /* 0x000000025c027209 */ /* 0x000fe20007810000 */
[----:B------:R-:W-:Y:S01]  /*5530*/  UIADD3 UR16, UR30, -0x61c88647, URZ ;  /* 0x9e3779b91e107890 */ /* 0x000fe2000fffe03f */
[----:B------:R-:W-:Y:S01]  /*5540*/  FMNMX.FTZ R6, R77, R6, !PT ;  /* 0x000000064d067209 */ /* 0x000fe20007810000 */
[----:B------:R-:W-:Y:S01]  /*5550*/  UIADD3 UR14, UR30, 0x3c6ef372, URZ ;  /* 0x3c6ef3721e0e7890 */ /* 0x000fe2000fffe03f */
[----:B--2---:R-:W-:Y:S01]  /*5560*/  FMNMX.FTZ R4, R94, R2, !PT ;  /* 0x000000025e047209 */ /* 0x004fe20007810000 */
[----:B------:R-:W-:Y:S01]  /*5570*/  IMAD.U32 R7, RZ, RZ, UR33 ;  /* 0x00000021ff077e24 */ /* 0x000fe2000f8e00ff */
        /* <DEDUP_REMOVED lines=11> */
[----:B------:R-:W-:Y:S01]  /*5630*/  UIADD3 UR7, UR31, -0x56f99767, URZ ;  /* 0xa90668991f077890 */ /* 0x000fe2000fffe03f */
[----:B------:R-:W-:Y:S01]  /*5640*/  FMNMX.FTZ R2, R62, R2, !PT ;  /* 0x000000023e027209 */ /* 0x000fe20007810000 */
[----:B------:R-:W-:Y:S01]  /*5650*/  UIADD3 UR8, UR30, 0x1715609d, URZ ;  /* 0x1715609d1e087890 */ /* 0x000fe2000fffe03f */
[----:B------:R-:W-:Y:S01]  /*5660*/  FMNMX.FTZ R5, R110, R5, !PT ;  /* 0x000000056e057209 */ /* 0x000fe20007810000 */
[----:B------:R-:W-:Y:S01]  /*5670*/  UIADD3 UR17, UR30, -0x4ab325aa, URZ ;  /* 0xb54cda561e117890 */ /* 0x000fe2000fffe03f */
[----:B------:R-:W-:Y:S01]  /*5680*/  FMNMX.FTZ R2, R60, R2, !PT ;  /* 0x000000023c027209 */ /* 0x000fe20007810000 */
[----:B------:R-:W-:Y:S01]  /*5690*/  UIADD3 UR18, UR31, 0x646e171e, URZ ;  /* 0x646e171e1f127890 */ /* 0x000fe2000fffe03f */
[----:B------:R-:W-:Y:S01]  /*56a0*/  FMNMX.FTZ R5, R106, R5, !PT ;  /* 0x000000056a057209 */ /* 0x000fe20007810000 */
[----:B------:R-:W-:Y:S01]  /*56b0*/  IMAD.SHL.U32 R204, R0, 0x2, RZ ;  /* 0x0000000200cc7824 */ /* 0x000fe200078e00ff */
[----:B------:R-:W-:Y:S01]  /*56c0*/  FMNMX.FTZ R2, R63, R2, !PT ;  /* 0x000000023f027209 */ /* 0x000fe20007810000 */
[----:B------:R-:W-:Y:S01]  /*56d0*/  IMAD R144, R72, 0x10000, R72 ;  /* 0x0001000048907824 */ /* 0x000fe200078e0248 */
[----:B------:R-:W-:Y:S01]  /*56e0*/  FMNMX.FTZ R5, R104, R5, !PT ;  /* 0x0000000568057209 */ /* 0x000fe20007810000 */
[----:B------:R-:W-:Y:S01]  /*56f0*/  IMAD R205, R3, 0x2, R204 ;  /* 0x0000000203cd7824 */ /* 0x000fe200078e02cc */
[----:B------:R-:W-:Y:S01]  /*5700*/  FMNMX.FTZ R2, R61, R2, !PT ;  /* 0x000000023d027209 */ /* 0x000fe20007810000 */
[----:B------:R-:W-:Y:S01]  /*5710*/  LDSM.16.MT88.4 R48, [R204+0x4000] ;  /* 0x00400000cc30783b */ /* 0x000fe20000004200 */
[----:B------:R-:W-:Y:S01]  /*5720*/  FMNMX.FTZ R5, R127, R5, !PT ;  /* 0x000000057f057209 */ /* 0x000fe20007810000 */
[----:B------:R-:W-:Y:S01]  /*5730*/  UIADD3 UR5, UR33, 0x1, URZ ;  /* 0x0000000121057890 */ /* 0x000fe2000fffe03f */
[----:B------:R-:W-:Y:S01]  /*5740*/  FMNMX.FTZ R2, R98, R2, !PT ;  /* 0x0000000262027209 */ /* 0x000fe20007810000 */
[----:B------:R-:W-:Y:S01]  /*5750*/  LDSM.16.MT88.4 R52, [R205+0x4000] ;  /* 0x00400000cd34783b */ /* 0x000fe20000004200 */
        /* <DEDUP_REMOVED lines=16> */
[----:B------:R-:W-:Y:S02]  /*5860*/  LOP3.LUT R4, R237, R8, RZ, 0x3c, !PT ;  /* 0x00000008ed047212 */ /* 0x000fe400078e3cff */
[----:B------:R-:W-:Y:S02]  /*5870*/  FMNMX.FTZ R2, R131, R2, !PT ;  /* 0x0000000283027209 */ /* 0x000fe40007810000 */
[----:B------:R-:W-:Y:S01]  /*5880*/  FMNMX.FTZ R5, R165, R5, !PT ;  /* 0x00000005a5057209 */ /* 0x000fe20007810000 */
[----:B------:R-:W-:Y:S01]  /*5890*/  IMAD.WIDE.U32 R84, R4, -0x2daee0ad, RZ ;  /* 0xd2511f5304547825 */ /* 0x000fe200078e00ff */
[----:B------:R-:W-:-:S02]  /*58a0*/  FMNMX.FTZ R2, R130, R2, !PT ;  /* 0x0000000282027209 */ /* 0x000fc40007810000 */
[----:B------:R-:W-:Y:S02]  /*58b0*/  FMNMX.FTZ R5, R158, R5, !PT ;  /* 0x000000059e057209 */ /* 0x000fe40007810000 */
[----:B------:R-:W-:Y:S02]  /*58c0*/  FMNMX.FTZ R2, R128, R2, !PT ;  /* 0x0000000280027209 */ /* 0x000fe40007810000 */
[----:B------:R-:W-:Y:S02]  /*58d0*/  IADD3 R9, R232, 0x4, RZ ;  /* 0x00000004e8097810 */ /* 0x000fe40007ffe0ff */
[----:B------:R-:W-:Y:S02]  /*58e0*/  FMNMX.FTZ R4, R151, R2, !PT ;  /* 0x0000000297047209 */ /* 0x000fe40007810000 */
[----:B------:R-:W-:Y:S01]  /*58f0*/  FMNMX.FTZ R2, R66, R6, !PT ;  /* 0x0000000642027209 */ /* 0x000fe20007810000 */
[----:B------:R-:W-:Y:S01]  /*5900*/  IMAD.WIDE.U32 R88, R9, -0x326172a9, RZ ;  /* 0xcd9e8d5709587825 */ /* 0x000fe200078e00ff */
[----:B------:R-:W-:-:S02]  /*5910*/  FMNMX.FTZ R4, R149, R4, !PT ;  /* 0x0000000495047209 */ /* 0x000fc40007810000 */
[----:B------:R-:W-:Y:S02]  /*5920*/  FMNMX.FTZ R5, R156, R5, !PT ;  /* 0x000000059c057209 */ /* 0x000fe40007810000 */
[----:B------:R-:W-:Y:S02]  /*5930*/  FMNMX.FTZ R2, R76, R2, !PT ;  /* 0x000000024c027209 */ /* 0x000fe40007810000 */
[----:B------:R-:W-:Y:S02]  /*5940*/  FMNMX.FTZ R4, R148, R4, !PT ;  /* 0x0000000494047209 */ /* 0x000fe40007810000 */
[----:B------:R-:W-:Y:S02]  /*5950*/  FMNMX.FTZ R5, R177, R5, !PT ;  /* 0x00000005b1057209 */ /* 0x000fe40007810000 */
[----:B------:R-:W-:Y:S02]  /*5960*/  FMNMX.FTZ R2, R78, R2, !PT ;  /* 0x000000024e027209 */ /* 0x000fe40007810000 */
[----:B-1----:R-:W-:-:S02]  /*5970*/  LOP3.LUT R8, R89, R8, RZ, 0x3c, !PT ;  /* 0x0000000859087212 */ /* 0x002fc400078e3cff */
[----:B------:R-:W-:Y:S02]  /*5980*/  FMNMX.FTZ R4, R145, R4, !PT ;  /* 0x0000000491047209 */ /* 0x000fe40007810000 */
[----:B------:R-:W-:Y:S01]  /*5990*/  FMNMX.FTZ R5, R176, R5, !PT ;  /* 0x00000005b0057209 */ /* 0x000fe20007810000 */
[----:B------:R-:W-:Y:S01]  /*59a0*/  IMAD.WIDE.U32 R86, R8, -0x2daee0ad, RZ ;  /* 0xd2511f5308567825 */ /* 0x000fe200078e00ff */
[----:B------:R-:W-:Y:S02]  /*59b0*/  FMNMX.FTZ R2, R75, R2, !PT ;  /* 0x000000024b027209 */ /* 0x000fe40007810000 */
[----:B------:R-:W-:Y:S02]  /*59c0*/  FMNMX.FTZ R4, R199, R4, !PT ;  /* 0x00000004c7047209 */ /* 0x000fe40007810000 */
[----:B------:R-:W-:Y:S02]  /*59d0*/  FMNMX.FTZ R5, R161, R5, !PT ;  /* 0x00000005a1057209 */ /* 0x000fe40007810000 */
[----:B------:R-:W-:-:S02]  /*59e0*/  FMNMX.FTZ R2, R101, R2, !PT ;  /* 0x0000000265027209 */ /* 0x000fc40007810000 */
[----:B------:R-:W-:Y:S02]  /*59f0*/  FMNMX.FTZ R4, R183, R4, !PT ;  /* 0x00000004b7047209 */ /* 0x000fe40007810000 */
[----:B------:R-:W-:Y:S02]  /*5a00*/  FMNMX.FTZ R40, R160, R5, !PT ;  /* 0x00000005a0287209 */ /* 0x000fe40007810000 */
[----:B------:R-:W-:Y:S02]  /*5a10*/  LOP3.LUT R5, R87, UR15, R114, 0x96, !PT ;  /* 0x0000000f57057c12 */ /* 0x000fe4000f8e9672 */
        /* <DEDUP_REMOVED lines=11> */
[----:B------:R-:W-:Y:S02]  /*5ad0*/  LOP3.LUT R6, R85, UR15, R114, 0x96, !PT ;  /* 0x0000000f55067c12 */ /* 0x000fe4000f8e9672 */
[----:B------:R-:W-:Y:S02]  /*5ae0*/  FMNMX.FTZ R5, R190, R5, !PT ;  /* 0x00000005be057209 */ /* 0x000fe40007810000 */
[----:B------:R-:W-:Y:S01]  /*5af0*/  FMNMX.FTZ R40, R163, R40, !PT ;  /* 0x00000028a3287209 */ /* 0x000fe20007810000 */
[----:B------:R-:W-:Y:S01]  /*5b00*/  IMAD.WIDE.U32 R112, R6, -0x326172a9, RZ ;  /* 0xcd9e8d5706707825 */ /* 0x000fe200078e00ff */
[----:B------:R-:W-:Y:S02]  /*5b10*/  FMNMX.FTZ R4, R133, R132, !PT ;  /* 0x0000008485047209 */ /* 0x000fe40007810000 */
[----:B------:R-:W-:Y:S01]  /*5b20*/  FMNMX.FTZ R2, R121, R2, !PT ;  /* 0x0000000279027209 */ /* 0x000fe20007810000 */
[----:B------:R-:W1:Y:S01]  /*5b30*/  SHFL.BFLY PT, R10, R40, 0x2, 0x1f ;  /* 0x0c401f00280a7f89 */ /* 0x000e6200000e0000 */
[----:B------:R-:W-:-:S02]  /*5b40*/  FMNMX.FTZ R5, R187, R5, !PT ;  /* 0x00000005bb057209 */ /* 0x000fc40007810000 */
[----:B------:R-:W-:Y:S02]  /*5b50*/  FMNMX.FTZ R6, R82, R4, !PT ;  /* 0x0000000452067209 */ /* 0x000fe40007810000 */
[----:B------:R-:W-:Y:S02]  /*5b60*/  FMNMX.FTZ R4, R120, R2, !PT ;  /* 0x0000000278047209 */ /* 0x000fe40007810000 */
[----:B------:R-:W-:Y:S02]  /*5b70*/  FMNMX.FTZ R2, R185, R5, !PT ;  /* 0x00000005b9027209 */ /* 0x000fe40007810000 */
[----:B------:R-:W-:Y:S02]  /*5b80*/  LOP3.LUT R7, R115, UR31, R7, 0x96, !PT ;  /* 0x0000001f73077c12 */ /* 0x000fe4000f8e9607 */
[----:B------:R-:W-:Y:S01]  /*5b90*/  FMNMX.FTZ R5, R81, R6, !PT ;  /* 0x0000000651057209 */ /* 0x000fe20007810000 */
[----:B------:R-:W2:Y:S01]  /*5ba0*/  SHFL.BFLY PT, R14, R2, 0x2, 0x1f ;  /* 0x0c401f00020e7f89 */ /* 0x000ea200000e0000 */
[----:B------:R-:W-:Y:S01]  /*5bb0*/  FMNMX.FTZ R4, R117, R4, !PT ;  /* 0x0000000475047209 */ /* 0x000fe20007810000 */
[----:B------:R-:W-:Y:S01]  /*5bc0*/  IMAD.WIDE.U32 R16, R7, -0x326172a9, RZ ;  /* 0xcd9e8d5707107825 */ /* 0x000fe200078e00ff */
[----:B------:R-:W-:-:S02]  /*5bd0*/  FMNMX.FTZ R5, R95, R5, !PT ;  /* 0x000000055f057209 */ /* 0x000fc40007810000 */
[----:B------:R-:W-:Y:S02]  /*5be0*/  FMNMX.FTZ R4, R137, R4, !PT ;  /* 0x0000000489047209 */ /* 0x000fe40007810000 */
[----:B------:R-:W-:Y:S02]  /*5bf0*/  LOP3.LUT R8, R17, UR16, R236, 0x96, !PT ;  /* 0x0000001011087c12 */ /* 0x000fe4000f8e96ec */
[----:B------:R-:W-:Y:S02]  /*5c00*/  LOP3.LUT R7, R113, UR14, R16, 0x96, !PT ;  /* 0x0000000e71077c12 */ /* 0x000fe4000f8e9610 */
[----:B------:R-:W-:Y:S01]  /*5c10*/  FMNMX.FTZ R4, R139, R4, !PT ;  /* 0x000000048b047209 */ /* 0x000fe20007810000 */
[----:B------:R-:W-:Y:S01]  /*5c20*/  IMAD.WIDE.U32 R8, R8, -0x2daee0ad, RZ ;  /* 0xd2511f5308087825 */ /* 0x000fe200078e00ff */
[----:B------:R-:W-:Y:S02]  /*5c30*/  FMNMX.FTZ R5, R134, R5, !PT ;  /* 0x0000000586057209 */ /* 0x000fe40007810000 */
[----:B------:R-:W-:Y:S01]  /*5c40*/  LOP3.LUT R12, R17, UR16, R88, 0x96, !PT ;  /* 0x00000010110c7c12 */ /* 0x000fe2000f8e9658 */
[----:B------:R-:W-:Y:S01]  /*5c50*/  IMAD.WIDE.U32 R20, R7, -0x2daee0ad, RZ ;  /* 0xd2511f5307147825 */ /* 0x000fe200078e00ff */
[----:B------:R-:W-:-:S02]  /*5c60*/  FMNMX.FTZ R4, R138, R4, !PT ;  /* 0x000000048a047209 */ /* 0x000fc40007810000 */
[----:B------:R-:W-:Y:S01]  /*5c70*/  FMNMX.FTZ R5, R93, R5, !PT ;  /* 0x000000055d057209 */ /* 0x000fe20007810000 */
[----:B------:R-:W-:Y:S01]  /*5c80*/  IMAD.WIDE.U32 R12, R12, -0x2daee0ad, RZ ;  /* 0xd2511f530c0c7825 */ /* 0x000fe200078e00ff */
[----:B------:R-:W-:Y:S02]  /*5c90*/  LOP3.LUT R16, R43, UR14, R16, 0x96, !PT ;  /* 0x0000000e2b107c12 */ /* 0x000fe4000f8e9610 */
[----:B------:R-:W-:Y:S02]  /*5ca0*/  FMNMX.FTZ R4, R136, R4, !PT ;  /* 0x0000000488047209 */ /* 0x000fe40007810000 */
[----:B------:R-:W-:Y:S02]  /*5cb0*/  FMNMX.FTZ R5, R91, R5, !PT ;  /* 0x000000055b057209 */ /* 0x000fe40007810000 */
[----:B------:R-:W-:Y:S02]  /*5cc0*/  LOP3.LUT R6, R9, UR13, R84, 0x96, !PT ;  /* 0x0000000d09067c12 */ /* 0x000fe4000f8e9654 */
[----:B------:R-:W-:Y:S01]  /*5cd0*/  LOP3.LUT R11, R21, UR11, R8, 0x96, !PT ;  /* 0x0000000b150b7c12 */ /* 0x000fe2000f8e9608 */
[----:B------:R-:W-:Y:S01]  /*5ce0*/  IMAD.WIDE.U32 R8, R16, -0x2daee0ad, RZ ;  /* 0xd2511f5310087825 */ /* 0x000fe200078e00ff */
[----:B-1----:R-:W-:-:S02]  /*5cf0*/  FMNMX.FTZ R40, R40, R10, !PT ;  /* 0x0000000a28287209 */ /* 0x002fc40007810000 */
[----:B------:R-:W-:Y:S01]  /*5d00*/  LOP3.LUT R10, R13, UR13, R86, 0x96, !PT ;  /* 0x0000000d0d0a7c12 */ /* 0x000fe2000f8e9656 */
[----:B------:R-:W-:Y:S01]  /*5d10*/  IMAD.WIDE.U32 R6, R6, -0x326172a9, RZ ;  /* 0xcd9e8d5706067825 */ /* 0x000fe200078e00ff */
[----:B------:R-:W-:Y:S01]  /*5d20*/  FMNMX.FTZ R4, R152, R4, !PT ;  /* 0x0000000498047209 */ /* 0x000fe20007810000 */
[----:B------:R-:W1:Y:S01]  /*5d30*/  SHFL.BFLY PT, R15, R40, 0x1, 0x1f ;  /* 0x0c201f00280f7f89 */ /* 0x000e6200000e0000 */
[----:B------:R-:W-:Y:S01]  /*5d40*/  FMNMX.FTZ R5, R192, R5, !PT ;  /* 0x00000005c0057209 */ /* 0x000fe20007810000 */
[----:B------:R-:W-:Y:S01]  /*5d50*/  IMAD.WIDE.U32 R22, R11, -0x326172a9, RZ ;  /* 0xcd9e8d570b167825 */ /* 0x000fe200078e00ff */
[----:B------:R-:W-:Y:S02]  /*5d60*/  LOP3.LUT R9, R9, UR11, R12, 0x96, !PT ;  /* 0x0000000b09097c12 */ /* 0x000fe4000f8e960c */
        /* <DEDUP_REMOVED lines=16> */
[----:B------:R-:W-:Y:S02]  /*5e70*/  FMNMX.FTZ R6, R195, R6, !PT ;  /* 0x00000006c3067209 */ /* 0x000fe40007810000 */
[----:B------:R-:W-:Y:S02]  /*5e80*/  FMNMX.FTZ R4, R184, R4, !PT ;  /* 0x00000004b8047209 */ /* 0x000fe40007810000 */
[----:B------:R-:W-:-:S02]  /*5e90*/  FMNMX.FTZ R6, R124, R6, !PT ;  /* 0x000000067c067209 */ /* 0x000fc40007810000 */
[----:B-1----:R-:W-:Y:S01]  /*5ea0*/  FMNMX.FTZ R40, R40, R15, !PT ;  /* 0x0000000f28287209 */ /* 0x002fe20007810000 */
[----:B------:R-:W-:Y:S01]  /*5eb0*/  IMAD.WIDE.U32 R14, R9, -0x326172a9, RZ ;  /* 0xcd9e8d57090e7825 */ /* 0x000fe200078e00ff */
[----:B------:R-:W-:Y:S02]  /*5ec0*/  FMNMX.FTZ R4, R175, R4, !PT ;  /* 0x00000004af047209 */ /* 0x000fe40007810000 */
[----:B------:R-:W-:Y:S01]  /*5ed0*/  FMNMX.FTZ R6, R123, R6, !PT ;  /* 0x000000067b067209 */ /* 0x000fe20007810000 */
[----:B------:R-:W-:Y:S01]  /*5ee0*/  FMUL.FTZ R5, R40, c[0x0][0x23c] ;  /* 0x00008f0028057a20 */ /* 0x000fe20000410000 */
[----:B------:R-:W-:Y:S02]  /*5ef0*/  FMNMX.FTZ R4, R202, R4, !PT ;  /* 0x00000004ca047209 */ /* 0x000fe40007810000 */
[----:B------:R-:W-:Y:S02]  /*5f00*/  FMNMX.FTZ R6, R197, R6, !PT ;  /* 0x00000006c5067209 */ /* 0x000fe40007810000 */
[----:B------:R-:W-:-:S02]  /*5f10*/  FSETP.NEU.FTZ.AND P1, PT, R40, -INF , PT ;  /* 0xff8000002800780b */ /* 0x000fc40003f3d000 */
[----:B--2---:R-:W-:Y:S02]  /*5f20*/  FMNMX.FTZ R38, R2, R38, !PT ;  /* 0x0000002602267209 */ /* 0x004fe40007810000 */
[----:B------:R-:W-:Y:S02]  /*5f30*/  FMNMX.FTZ R2, R191, R4, !PT ;  /* 0x00000004bf027209 */ /* 0x000fe40007810000 */
[----:B------:R-:W-:Y:S02]  /*5f40*/  FMNMX.FTZ R6, R198, R6, !PT ;  /* 0x00000006c6067209 */ /* 0x000fe40007810000 */
[----:B------:R-:W-:Y:S02]  /*5f50*/  LOP3.LUT R7, R7, UR12, R112, 0x96, !PT ;  /* 0x0000000c07077c12 */ /* 0x000fe4000f8e9670 */
[----:B------:R-:W-:Y:S02]  /*5f60*/  FSEL R5, R5, RZ, P1 ;  /* 0x000000ff05057208 */ /* 0x000fe40000800000 */
[----:B------:R-:W-:Y:S01]  /*5f70*/  FMNMX.FTZ R2, R189, R2, !PT ;  /* 0x00000002bd027209 */ /* 0x000fe20007810000 */
[----:B------:R-:W-:Y:S01]  /*5f80*/  IMAD.WIDE.U32 R16, R7, -0x2daee0ad, RZ ;  /* 0xd2511f5307107825 */ /* 0x000fe200078e00ff */
[----:B------:R-:W-:-:S02]  /*5f90*/  FMNMX.FTZ R6, R143, R6, !PT ;  /* 0x000000068f067209 */ /* 0x000fc40007810000 */
[----:B------:R-:W-:Y:S01]  /*5fa0*/  FMNMX.FTZ R2, R188, R2, !PT ;  /* 0x00000002bc027209 */ /* 0x000fe20007810000 */
[--C-:B------:R-:W-:Y:S01]  /*5fb0*/  FFMA.FTZ R7, R56, c[0x0][0x23c], -R5.reuse ;  /* 0x00008f0038077a23 */ /* 0x100fe20000010805 */
[----:B------:R-:W-:Y:S01]  /*5fc0*/  FMNMX.FTZ R6, R141, R6, !PT ;  /* 0x000000068d067209 */ /* 0x000fe20007810000 */
[----:B------:R-:W-:Y:S01]  /*5fd0*/  FFMA.FTZ R4, R57, c[0x0][0x23c], -R5 ;  /* 0x00008f0039047a23 */ /* 0x000fe20000010805 */
[----:B------:R-:W-:Y:S01]  /*5fe0*/  LOP3.LUT R11, R11, UR9, R8, 0x96, !PT ;  /* 0x000000090b0b7c12 */ /* 0x000fe2000f8e9608 */
[----:B------:R1:W-:Y:S01]  /*5ff0*/  MUFU.EX2 R228, R7 ;  /* 0x0000000700e47308 */ /* 0x0003e20000000800 */
[----:B------:R-:W-:Y:S02]  /*6000*/  LOP3.LUT R13, R17, UR9, R20, 0x96, !PT ;  /* 0x00000009110d7c12 */ /* 0x000fe4000f8e9614 */
[----:B------:R-:W-:Y:S01]  /*6010*/  FMNMX.FTZ R8, R166, R6, !PT ;  /* 0x00000006a6087209 */ /* 0x000fe20007810000 */
[----:B------:R-:W2:Y:S01]  /*6020*/  SHFL.BFLY PT, R17, R2, 0x2, 0x1f ;  /* 0x0c401f0002117f89 */ /* 0x000ea200000e0000 */
[----:B------:R-:W-:-:S02]  /*6030*/  LOP3.LUT R12, R15, UR10, R12, 0x96, !PT ;  /* 0x0000000a0f0c7c12 */ /* 0x000fc4000f8e960c */
[----:B------:R-:W-:Y:S01]  /*6040*/  FMNMX.FTZ R8, R167, R8, !PT ;  /* 0x00000008a7087209 */ /* 0x000fe20007810000 */
[----:B------:R3:W-:Y:S01]  /*6050*/  MUFU.EX2 R74, R4 ;  /* 0x00000004004a7308 */ /* 0x0007e20000000800 */
[----:B------:R-:W-:Y:S02]  /*6060*/  LOP3.LUT R15, R69, UR7, R16, 0x96, !PT ;  /* 0x00000007450f7c12 */ /* 0x000fe4000f8e9610 */
[----:B------:R-:W-:Y:S02]  /*6070*/  FMNMX.FTZ R8, R159, R8, !PT ;  /* 0x000000089f087209 */ /* 0x000fe40007810000 */
[----:B------:R-:W-:Y:S01]  /*6080*/  FSETP.NEU.FTZ.AND P1, PT, R38, -INF , PT ;  /* 0xff8000002600780b */ /* 0x000fe20003f3d000 */
[----:B-1----:R-:W-:-:S04]  /*6090*/  FFMA.FTZ R7, R58, c[0x0][0x23c], -R5 ;  /* 0x00008f003a077a23 */ /* 0x002fc80000010805 */
[----:B------:R1:W-:Y:S01]  /*60a0*/  MUFU.EX2 R246, R7 ;  /* 0x0000000700f67308 */ /* 0x0003e20000000800 */
[----:B---3--:R-:W-:Y:S01]  /*60b0*/  FMUL.FTZ R4, R38, c[0x0][0x23c] ;  /* 0x00008f0026047a20 */ /* 0x008fe20000410000 */
[----:B--2---:R-:W-:-:S04]  /*60c0*/  FMNMX.FTZ R2, R2, R17, !PT ;  /* 0x0000001102027209 */ /* 0x004fc80007810000 */
[----:B------:R-:W-:Y:S01]  /*60d0*/  FSEL R4, R4, RZ, P1 ;  /* 0x000000ff04047208 */ /* 0x000fe20000800000 */
[----:B------:R-:W2:Y:S04]  /*60e0*/  SHFL.BFLY PT, R37, R2, 0x1, 0x1f ;  /* 0x0c201f0002257f89 */ /* 0x000ea800000e0000 */
[----:B------:R-:W-:Y:S02]  /*60f0*/  FFMA.FTZ R9, R70, c[0x0][0x23c], -R4 ;  /* 0x00008f0046097a23 */ /* 0x000fe40000010804 */
[----:B-1----:R-:W-:Y:S02]  /*6100*/  IMAD.WIDE.U32 R6, R13, -0x326172a9, RZ ;  /* 0xcd9e8d570d067825 */ /* 0x002fe400078e00ff */
[----:B------:R1:W-:Y:S02]  /*6110*/  MUFU.EX2 R229, R9 ;  /* 0x0000000900e57308 */ /* 0x0003e40000000800 */
[----:B------:R-:W-:Y:S01]  /*6120*/  IMAD.WIDE.U32 R12, R12, -0x2daee0ad, RZ ;  /* 0xd2511f530c0c7825 */ /* 0x000fe200078e00ff */
[----:B------:R-:W-:-:S03]  /*6130*/  LOP3.LUT R41, R7, UR8, R22, 0x96, !PT ;  /* 0x0000000807297c12 */ /* 0x000fc6000f8e9616 */
[----:B------:R-:W-:Y:S01]  /*6140*/  FFMA.FTZ R7, R59, c[0x0][0x23c], -R4 ;  /* 0x00008f003b077a23 */ /* 0x000fe20000010804 */
[----:B------:R-:W-:Y:S01]  /*6150*/  LOP3.LUT R16, R13, UR7, R10, 0x96, !PT ;  /* 0x000000070d107c12 */ /* 0x000fe2000f8e960a */
[----:B------:R-:W-:Y:S01]  /*6160*/  IMAD.WIDE.U32 R10, R11, -0x326172a9, RZ ;  /* 0xcd9e8d570b0a7825 */ /* 0x000fe200078e00ff */
[----:B------:R-:W-:Y:S01]  /*6170*/  FMNMX.FTZ R13, R157, R8, !PT ;  /* 0x000000089d0d7209 */ /* 0x000fe20007810000 */
[----:B------:R3:W-:Y:S01]  /*6180*/  MUFU.EX2 R225, R7 ;  /* 0x0000000700e17308 */ /* 0x0007e20000000800 */
[----:B------:R-:W-:Y:S02]  /*6190*/  LDSM.16.MT88.4 R56, [R204+0x4400] ;  /* 0x00440000cc38783b */ /* 0x000fe40000004200 */
[----:B------:R-:W-:Y:S02]  /*61a0*/  FMNMX.FTZ R13, R180, R13, !PT ;  /* 0x0000000db40d7209 */ /* 0x000fe40007810000 */
[----:B------:R-:W-:Y:S01]  /*61b0*/  LOP3.LUT R14, R11, UR8, R14, 0x96, !PT ;  /* 0x000000080b0e7c12 */ /* 0x000fe2000f8e960e */
[----:B-1----:R-:W-:Y:S01]  /*61c0*/  IMAD.WIDE.U32 R8, R15, -0x326172a9, RZ ;  /* 0xcd9e8d570f087825 */ /* 0x002fe200078e00ff */
[----:B------:R-:W-:-:S02]  /*61d0*/  FMNMX.FTZ R11, R178, R13, !PT ;  /* 0x0000000db20b7209 */ /* 0x000fc40007810000 */
[----:B--2---:R-:W-:Y:S01]  /*61e0*/  FMNMX.FTZ R37, R2, R37, !PT ;  /* 0x0000002502257209 */ /* 0x004fe20007810000 */
[----:B------:R-:W-:Y:S01]  /*61f0*/  FFMA.FTZ R2, R63, c[0x0][0x23c], -R4 ;  /* 0x00008f003f027a23 */ /* 0x000fe20000010804 */
[----:B------:R-:W-:Y:S02]  /*6200*/  FMNMX.FTZ R11, R170, R11, !PT ;  /* 0x0000000baa0b7209 */ /* 0x000fe40007810000 */
[----:B------:R-:W-:Y:S01]  /*6210*/  LOP3.LUT R20, R9, UR17, R6, 0x96, !PT ;  /* 0x0000001109147c12 */ /* 0x000fe2000f8e9606 */
[----:B------:R1:W-:Y:S01]  /*6220*/  MUFU.EX2 R227, R2 ;  /* 0x0000000200e37308 */ /* 0x0003e20000000800 */
[----:B------:R-:W-:Y:S01]  /*6230*/  FMNMX.FTZ R11, R168, R11, !PT ;  /* 0x0000000ba80b7209 */ /* 0x000fe20007810000 */
[--C-:B---3--:R-:W-:Y:S01]  /*6240*/  FFMA.FTZ R7, R65, c[0x0][0x23c], -R4.reuse ;  /* 0x00008f0041077a23 */ /* 0x108fe20000010804 */
[----:B------:R-:W-:Y:S01]  /*6250*/  LOP3.LUT R13, R8, 0xffff, RZ, 0xc0, !PT ;  /* 0x0000ffff080d7812 */ /* 0x000fe200078ec0ff */
[----:B------:R-:W-:Y:S01]  /*6260*/  FFMA.FTZ R9, R64, c[0x0][0x23c], -R4 ;  /* 0x00008f0040097a23 */ /* 0x000fe20000010804 */
[----:B------:R-:W-:-:S02]  /*6270*/  FMNMX.FTZ R11, R181, R11, !PT ;  /* 0x0000000bb50b7209 */ /* 0x000fc40007810000 */
[----:B------:R-:W-:Y:S01]  /*6280*/  LOP3.LUT R25, R8, 0xff, RZ, 0xc0, !PT ;  /* 0x000000ff08197812 */ /* 0x000fe200078ec0ff */
[----:B------:R2:W-:Y:S01]  /*6290*/  MUFU.EX2 R243, R7 ;  /* 0x0000000700f37308 */ /* 0x0005e20000000800 */
[----:B------:R-:W-:Y:S02]  /*62a0*/  FMNMX.FTZ R11, R179, R11, !PT ;  /* 0x0000000bb30b7209 */ /* 0x000fe40007810000 */
[--C-:B------:R-:W-:Y:S02]  /*62b0*/  SHF.R.U32.HI R18, RZ, 0x10, R8.reuse ;  /* 0x00000010ff127819 */ /* 0x100fe40000011608 */
[----:B------:R-:W-:Y:S01]  /*62c0*/  SHF.R.U32.HI R24, RZ, 0x18, R8 ;  /* 0x00000018ff187819 */ /* 0x000fe20000011608 */
[----:B------:R-:W-:Y:S01]  /*62d0*/  FFMA.FTZ R8, R62, c[0x0][0x23c], -R4 ;  /* 0x00008f003e087a23 */ /* 0x000fe20000010804 */
[C---:B------:R-:W-:Y:S01]  /*62e0*/  FSETP.NEU.FTZ.AND P1, PT, R37.reuse, -INF , PT ;  /* 0xff8000002500780b */ /* 0x040fe20003f3d000 */
[----:B------:R-:W3:Y:S01]  /*62f0*/  MUFU.EX2 R247, R9 ;  /* 0x0000000900f77308 */ /* 0x000ee20000000800 */
[----:B-1----:R-:W-:Y:S01]  /*6300*/  FMUL.FTZ R2, R37, c[0x0][0x23c] ;  /* 0x00008f0025027a20 */ /* 0x002fe20000410000 */
[----:B------:R-:W-:-:S04]  /*6310*/  LOP3.LUT R18, R18, 0xff, RZ, 0xc0, !PT ;  /* 0x000000ff12127812 */ /* 0x000fc800078ec0ff */
[----:B------:R-:W-:Y:S01]  /*6320*/  FSEL R2, R2, RZ, P1 ;  /* 0x000000ff02027208 */ /* 0x000fe20000800000 */
[----:B--2---:R-:W-:Y:S01]  /*6330*/  IMAD.WIDE.U32 R6, R16, -0x326172a9, RZ ;  /* 0xcd9e8d5710067825 */ /* 0x004fe200078e00ff */
[----:B------:R1:W-:Y:S04]  /*6340*/  MUFU.EX2 R196, R8 ;  /* 0x0000000800c47308 */ /* 0x0003e80000000800 */
[----:B------:R-:W-:Y:S02]  /*6350*/  LOP3.LUT R10, R7, UR17, R10, 0x96, !PT ;  /* 0x00000011070a7c12 */ /* 0x000fe4000f8e960a */
[----:B------:R-:W-:Y:S02]  /*6360*/  LOP3.LUT R19, R6, 0xffff, RZ, 0xc0, !PT ;  /* 0x0000ffff06137812 */ /* 0x000fe400078ec0ff */
[----:B------:R-:W-:Y:S01]  /*6370*/  FMNMX.FTZ R7, R174, R11, !PT ;  /* 0x0000000bae077209 */ /* 0x000fe20007810000 */
[----:B------:R-:W-:Y:S01]  /*6380*/  FFMA.FTZ R11, R60, c[0x0][0x23c], -R4 ;  /* 0x00008f003c0b7a23 */ /* 0x000fe20000010804 */
[----:B------:R-:W-:-:S02]  /*6390*/  LOP3.LUT R23, R6, 0xff, RZ, 0xc0, !PT ;  /* 0x000000ff06177812 */ /* 0x000fc400078ec0ff */
[----:B------:R-:W-:Y:S01]  /*63a0*/  FMNMX.FTZ R7, R173, R7, !PT ;  /* 0x00000007ad077209 */ /* 0x000fe20007810000 */
[----:B------:R2:W-:Y:S01]  /*63b0*/  MUFU.EX2 R135, R11 ;  /* 0x0000000b00877308 */ /* 0x0005e20000000800 */
[--C-:B------:R-:W-:Y:S01]  /*63c0*/  SHF.R.U32.HI R22, RZ, 0x10, R6.reuse ;  /* 0x00000010ff167819 */ /* 0x100fe20000011606 */
[----:B-1----:R-:W-:Y:S02]  /*63d0*/  IMAD.WIDE.U32 R8, R14, -0x2daee0ad, RZ ;  /* 0xd2511f530e087825 */ /* 0x002fe400078e00ff */
[----:B------:R-:W1:Y:S01]  /*63e0*/  SHFL.BFLY PT, R15, R7, 0x2, 0x1f ;  /* 0x0c401f00070f7f89 */ /* 0x000e6200000e0000 */
[----:B------:R-:W-:Y:S02]  /*63f0*/  SHF.R.U32.HI R17, RZ, 0x18, R6 ;  /* 0x00000018ff117819 */ /* 0x000fe40000011606 */
[----:B------:R-:W-:Y:S02]  /*6400*/  SHF.R.U32.HI R3, RZ, 0x10, R10 ;  /* 0x00000010ff037819 */ /* 0x000fe4000001160a */
[----:B------:R-:W-:Y:S01]  /*6410*/  LOP3.LUT R6, R9, UR18, R12, 0x96, !PT ;  /* 0x0000001209067c12 */ /* 0x000fe2000f8e960c */
[----:B------:R-:W-:Y:S01]  /*6420*/  FFMA.FTZ R12, R71, c[0x0][0x23c], -R2 ;  /* 0x00008f00470c7a23 */ /* 0x000fe20000010802 */
[----:B------:R-:W-:-:S02]  /*6430*/  LOP3.LUT R14, R8, 0xff, RZ, 0xc0, !PT ;  /* 0x000000ff080e7812 */ /* 0x000fc400078ec0ff */
[--C-:B------:R-:W-:Y:S01]  /*6440*/  SHF.R.U32.HI R16, RZ, 0x10, R8.reuse ;  /* 0x00000010ff107819 */ /* 0x100fe20000011608 */
[----:B------:R4:W-:Y:S01]  /*6450*/  MUFU.EX2 R155, R12 ;  /* 0x0000000c009b7308 */ /* 0x0009e20000000800 */
[----:B------:R-:W-:Y:S02]  /*6460*/  SHF.R.U32.HI R21, RZ, 0x18, R8 ;  /* 0x00000018ff157819 */ /* 0x000fe40000011608 */
[----:B--2---:R-:W-:Y:S02]  /*6470*/  SHF.R.U32.HI R11, RZ, 0x8, R13 ;  /* 0x00000008ff0b7819 */ /* 0x004fe4000001160d */
[----:B------:R-:W-:Y:S01]  /*6480*/  LOP3.LUT R13, R8, 0xffff, RZ, 0xc0, !PT ;  /* 0x0000ffff080d7812 */ /* 0x000fe200078ec0ff */
[----:B------:R-:W-:Y:S01]  /*6490*/  FFMA.FTZ R9, R61, c[0x0][0x23c], -R4 ;  /* 0x00008f003d097a23 */ /* 0x000fe20000010804 */
[----:B------:R-:W-:Y:S01]  /*64a0*/  PRMT R36, R25, 0x5410, R11 ;  /* 0x0000541019247816 */ /* 0x000fe2000000000b */
[----:B------:R-:W-:Y:S01]  /*64b0*/  LDSM.16.MT88.4 R60, [R205+0x4400] ;  /* 0x00440000cd3c783b */ /* 0x000fe20000004200 */
[----:B------:R-:W-:Y:S01]  /*64c0*/  SHF.R.U32.HI R8, RZ, 0x8, R13 ;  /* 0x00000008ff087819 */ /* 0x000fe2000001160d */
[----:B------:R2:W-:Y:S01]  /*64d0*/  MUFU.EX2 R230, R9 ;  /* 0x0000000900e67308 */ /* 0x0005e20000000800 */
[----:B------:R-:W-:-:S02]  /*64e0*/  SHF.R.U32.HI R11, RZ, 0x8, R19 ;  /* 0x00000008ff0b7819 */ /* 0x000fc40000011613 */
[----:B------:R-:W-:Y:S02]  /*64f0*/  PRMT R14, R14, 0x5410, R8 ;  /* 0x000054100e0e7816 */ /* 0x000fe40000000008 */
[C---:B------:R-:W-:Y:S02]  /*6500*/  LOP3.LUT R8, R10.reuse, 0xffff, RZ, 0xc0, !PT ;  /* 0x0000ffff0a087812 */ /* 0x040fe400078ec0ff */
[----:B-1----:R-:W-:Y:S02]  /*6510*/  FMNMX.FTZ R7, R7, R15, !PT ;  /* 0x0000000f07077209 */ /* 0x002fe40007810000 */
[----:B----4-:R-:W-:Y:S02]  /*6520*/  LOP3.LUT R12, R10, 0xff, RZ, 0xc0, !PT ;  /* 0x000000ff0a0c7812 */ /* 0x010fe400078ec0ff */
[----:B------:R-:W-:Y:S01]  /*6530*/  SHF.R.U32.HI R8, RZ, 0x8, R8 ;  /* 0x00000008ff087819 */ /* 0x000fe20000011608 */
[----:B------:R-:W1:Y:S01]  /*6540*/  SHFL.BFLY PT, R13, R7, 0x1, 0x1f ;  /* 0x0c201f00070d7f89 */ /* 0x000e6200000e0000 */
[----:B------:R-:W-:-:S02]  /*6550*/  PRMT R19, R18, 0x5410, R24 ;  /* 0x0000541012137816 */ /* 0x000fc40000000018 */
[----:B------:R-:W-:Y:S01]  /*6560*/  PRMT R12, R12, 0x5410, R8 ;  /* 0x000054100c0c7816 */ /* 0x000fe20000000008 */
[--C-:B------:R-:W-:Y:S01]  /*6570*/  FFMA.FTZ R8, R77, c[0x0][0x23c], -R2.reuse ;  /* 0x00008f004d087a23 */ /* 0x100fe20000010802 */
[----:B--2---:R-:W-:Y:S02]  /*6580*/  LOP3.LUT R9, R22, 0xff, RZ, 0xc0, !PT ;  /* 0x000000ff16097812 */ /* 0x004fe400078ec0ff */
[----:B------:R-:W-:Y:S01]  /*6590*/  PRMT R18, R23, 0x5410, R11 ;  /* 0x0000541017127816 */ /* 0x000fe2000000000b */
[----:B------:R2:W-:Y:S01]  /*65a0*/  MUFU.EX2 R239, R8 ;  /* 0x0000000800ef7308 */ /* 0x0005e20000000800 */
[----:B------:R-:W-:Y:S01]  /*65b0*/  PRMT R17, R9, 0x5410, R17 ;  /* 0x0000541009117816 */ /* 0x000fe20000000011 */
[----:B------:R-:W-:Y:S01]  /*65c0*/  FFMA.FTZ R9, R67, c[0x0][0x23c], -R2 ;  /* 0x00008f0043097a23 */ /* 0x000fe20000010802 */
[----:B------:R-:W-:Y:S02]  /*65d0*/  LOP3.LUT R11, R16, 0xff, RZ, 0xc0, !PT ;  /* 0x000000ff100b7812 */ /* 0x000fe400078ec0ff */
[----:B------:R-:W-:-:S02]  /*65e0*/  LOP3.LUT R0, R6, 0xffff, RZ, 0xc0, !PT ;  /* 0x0000ffff06007812 */ /* 0x000fc400078ec0ff */
[----:B------:R-:W-:Y:S01]  /*65f0*/  PRMT R16, R11, 0x5410, R21 ;  /* 0x000054100b107816 */ /* 0x000fe20000000015 */
[----:B------:R4:W1:Y:S01]  /*6600*/  MUFU.EX2 R226, R9 ;  /* 0x0000000900e27308 */ /* 0x0008620000000800 */
[----:B------:R-:W-:Y:S02]  /*6610*/  SHF.R.U32.HI R11, RZ, 0x18, R10 ;  /* 0x00000018ff0b7819 */ /* 0x000fe4000001160a */
[----:B------:R-:W-:Y:S02]  /*6620*/  LOP3.LUT R3, R3, 0xff, RZ, 0xc0, !PT ;  /* 0x000000ff03037812 */ /* 0x000fe400078ec0ff */
[----:B------:R-:W-:Y:S02]  /*6630*/  LOP3.LUT R10, R6, 0xff, RZ, 0xc0, !PT ;  /* 0x000000ff060a7812 */ /* 0x000fe400078ec0ff */
[----:B------:R-:W-:Y:S02]  /*6640*/  PRMT R11, R3, 0x5410, R11 ;  /* 0x00005410030b7816 */ /* 0x000fe4000000000b */
[----:B--2---:R-:W-:Y:S01]  /*6650*/  SHF.R.U32.HI R8, RZ, 0x8, R0 ;  /* 0x00000008ff087819 */ /* 0x004fe20000011600 */
[----:B------:R-:W-:Y:S01]  /*6660*/  HSET2.LE.AND R0, R18, R144, PT ;  /* 0x0000009012007233 */ /* 0x000fe20003803000 */
[----:B---3--:R-:W-:-:S02]  /*6670*/  F2FP.PACK_AB R3, R247, R243 ;  /* 0x000000f3f703723e */ /* 0x008fc400000000ff */
[----:B------:R-:W-:Y:S01]  /*6680*/  PRMT R15, R10, 0x5410, R8 ;  /* 0x000054100a0f7816 */ /* 0x000fe20000000008 */
[--C-:B------:R-:W-:Y:S01]  /*6690*/  FFMA.FTZ R8, R76, c[0x0][0x23c], -R2.reuse ;  /* 0x00008f004c087a23 */ /* 0x100fe20000010802 */
[----:B------:R-:W-:Y:S01]  /*66a0*/  LOP3.LUT R10, R0, R3, RZ, 0xc0, !PT ;  /* 0x00000003000a7212 */ /* 0x000fe200078ec0ff */
[--C-:B----4-:R-:W-:Y:S01]  /*66b0*/  FFMA.FTZ R9, R79, c[0x0][0x23c], -R2.reuse ;  /* 0x00008f004f097a23 */ /* 0x110fe20000010802 */
[--C-:B------:R-:W-:Y:S01]  /*66c0*/  HSET2.LE.AND R0, R17, R144.reuse, PT ;  /* 0x0000009011007233 */ /* 0x100fe20003803000 */
[----:B-1----:R-:W-:Y:S01]  /*66d0*/  FMNMX.FTZ R39, R7, R13, !PT ;  /* 0x0000000d07277209 */ /* 0x002fe20007810000 */
[----:B------:R-:W-:Y:S01]  /*66e0*/  HSET2.LE.AND R7, R12, R144, PT ;  /* 0x000000900c077233 */ /* 0x000fe20003803000 */
[----:B------:R1:W2:Y:S01]  /*66f0*/  MUFU.EX2 R242, R9 ;  /* 0x0000000900f27308 */ /* 0x0002a20000000800 */
[----:B------:R-:W-:Y:S01]  /*6700*/  F2FP.PACK_AB R12, R226, R155 ;  /* 0x0000009be20c723e */ /* 0x000fe200000000ff */
[----:B------:R-:W-:Y:S01]  /*6710*/  FFMA.FTZ R13, R78, c[0x0][0x23c], -R2 ;  /* 0x00008f004e0d7a23 */ /* 0x000fe20000010802 */
[----:B------:R-:W-:-:S05]  /*6720*/  FSETP.NEU.FTZ.AND P1, PT, R39, -INF , PT ;  /* 0xff8000002700780b */ /* 0x000fca0003f3d000 */
[----:B------:R3:W-:Y:S01]  /*6730*/  MUFU.EX2 R233, R13 ;  /* 0x0000000d00e97308 */ /* 0x0007e20000000800 */
[----:B-1----:R-:W-:Y:S01]  /*6740*/  FFMA.FTZ R9, R66, c[0x0][0x23c], -R2 ;  /* 0x00008f0042097a23 */ /* 0x002fe20000010802 */
[----:B--2---:R-:W-:-:S06]  /*6750*/  F2FP.PACK_AB R3, R239, R242 ;  /* 0x000000f2ef03723e */ /* 0x004fcc00000000ff */
[----:B------:R1:W-:Y:S01]  /*6760*/  MUFU.EX2 R238, R8 ;  /* 0x0000000800ee7308 */ /* 0x0003e20000000800 */
[----:B---3--:R-:W-:-:S07]  /*6770*/  SHF.R.U32.HI R13, RZ, 0x18, R6 ;  /* 0x00000018ff0d7819 */ /* 0x008fce0000011606 */
[----:B------:R2:W3:Y:S01]  /*6780*/  MUFU.EX2 R203, R9 ;  /* 0x0000000900cb7308 */ /* 0x0004e20000000800 */
[----:B-1----:R-:W-:-:S04]  /*6790*/  F2FP.PACK_AB R8, R225, R229 ;  /* 0x000000e5e108723e */ /* 0x002fc800000000ff */
[----:B------:R-:W-:Y:S01]  /*67a0*/  LOP3.LUT R8, R7, R8, RZ, 0xc0, !PT ;  /* 0x0000000807087212 */ /* 0x000fe200078ec0ff */
[----:B------:R-:W-:Y:S01]  /*67b0*/  FFMA.FTZ R7, R80, c[0x0][0x23c], -R5 ;  /* 0x00008f0050077a23 */ /* 0x000fe20000010805 */
[----:B--2---:R-:W-:Y:S01]  /*67c0*/  HSET2.LE.AND R9, R11, R144, PT ;  /* 0x000000900b097233 */ /* 0x004fe20003803000 */
[----:B------:R-:W-:Y:S01]  /*67d0*/  LOP3.LUT R11, R0, R3, RZ, 0xc0, !PT ;  /* 0x00000003000b7212 */ /* 0x000fe200078ec0ff */
[----:B------:R-:W-:Y:S01]  /*67e0*/  FFMA.FTZ R3, R75, c[0x0][0x23c], -R2 ;  /* 0x00008f004b037a23 */ /* 0x000fe20000010802 */
[----:B------:R-:W-:Y:S01]  /*67f0*/  SHF.R.U32.HI R0, RZ, 0x10, R6 ;  /* 0x00000010ff007819 */ /* 0x000fe20000011606 */
[----:B------:R1:W-:Y:S01]  /*6800*/  MUFU.EX2 R241, R7 ;  /* 0x0000000700f17308 */ /* 0x0003e20000000800 */
[----:B------:R-:W-:Y:S02]  /*6810*/  LOP3.LUT R9, R9, R12, RZ, 0xc0, !PT ;  /* 0x0000000c09097212 */ /* 0x000fe400078ec0ff */
[----:B------:R-:W-:Y:S01]  /*6820*/  LOP3.LUT R12, R0, 0xff, RZ, 0xc0, !PT ;  /* 0x000000ff000c7812 */ /* 0x000fe200078ec0ff */
[----:B------:R-:W-:Y:S01]  /*6830*/  FMUL.FTZ R0, R39, c[0x0][0x23c] ;  /* 0x00008f0027007a20 */ /* 0x000fe20000410000 */
[----:B------:R-:W-:-:S02]  /*6840*/  F2FP.PACK_AB R6, R230, R227 ;  /* 0x000000e3e606723e */ /* 0x000fc400000000ff */
[----:B------:R-:W-:Y:S01]  /*6850*/  PRMT R12, R12, 0x5410, R13 ;  /* 0x000054100c0c7816 */ /* 0x000fe2000000000d */
[----:B------:R2:W4:Y:S01]  /*6860*/  MUFU.EX2 R231, R3 ;  /* 0x0000000300e77308 */ /* 0x0005220000000800 */
[----:B------:R-:W-:Y:S01]  /*6870*/  FSEL R0, R0, RZ, P1 ;  /* 0x000000ff00007208 */ /* 0x000fe20000800000 */
[----:B------:R-:W-:Y:S02]  /*6880*/  HMMA.16816.F32 R32, R8, R48, RZ ;  /* 0x000000300820723c */ /* 0x000fe400000018ff */
[--C-:B------:R-:W-:Y:S01]  /*6890*/  HSET2.LE.AND R13, R12, R144.reuse, PT ;  /* 0x000000900c0d7233 */ /* 0x100fe20003803000 */
[----:B------:R-:W-:Y:S01]  /*68a0*/  F2FP.PACK_AB R12, R135, R196 ;  /* 0x000000c4870c723e */ /* 0x000fe200000000ff */
[----:B------:R-:W-:Y:S01]  /*68b0*/  FFMA.FTZ R17, R81, c[0x0][0x23c], -R0 ;  /* 0x00008f0051117a23 */ /* 0x000fe20000010800 */
[----:B-1----:R-:W-:-:S03]  /*68c0*/  HSET2.LE.AND R7, R15, R144, PT ;  /* 0x000000900f077233 */ /* 0x002fc60003803000 */
[----:B------:R1:W1:Y:S01]  /*68d0*/  MUFU.EX2 R73, R17 ;  /* 0x0000001100497308 */ /* 0x0002620000000800 */
[----:B------:R-:W-:Y:S01]  /*68e0*/  HMMA.16816.F32 R28, R8, R52, RZ ;  /* 0x00000034081c723c */ /* 0x000fe200000018ff */
[----:B------:R-:W-:Y:S02]  /*68f0*/  LOP3.LUT R12, R7, R12, RZ, 0xc0, !PT ;  /* 0x0000000c070c7212 */ /* 0x000fe400078ec0ff */
[----:B------:R-:W-:Y:S01]  /*6900*/  SHF.R.U32.HI R7, RZ, 0x18, R20 ;  /* 0x00000018ff077819 */ /* 0x000fe20000011614 */
[----:B--2---:R-:W-:-:S04]  /*6910*/  HSET2.LE.AND R3, R14, R144, PT ;  /* 0x000000900e037233 */ /* 0x004fc80003803000 */
[C---:B------:R-:W-:Y:S01]  /*6920*/  HMMA.16816.F32 R44, R8.reuse, R50, RZ ;  /* 0x00000032082c723c */ /* 0x040fe200000018ff */
[----:B------:R-:W-:Y:S01]  /*6930*/  LOP3.LUT R14, R3, R6, RZ, 0xc0, !PT ;  /* 0x00000006030e7212 */ /* 0x000fe200078ec0ff */
[--C-:B------:R-:W-:Y:S01]  /*6940*/  FFMA.FTZ R6, R82, c[0x0][0x23c], -R0.reuse ;  /* 0x00008f0052067a23 */ /* 0x100fe20000010800 */
[----:B------:R-:W-:Y:S01]  /*6950*/  HSET2.LE.AND R3, R16, R144, PT ;  /* 0x0000009010037233 */ /* 0x000fe20003803000 */
[----:B---3--:R-:W-:Y:S02]  /*6960*/  F2FP.PACK_AB R16, R238, R203 ;  /* 0x000000cbee10723e */ /* 0x008fe400000000ff */
[----:B------:R4:W2:Y:S02]  /*6970*/  MUFU.EX2 R244, R6 ;  /* 0x0000000600f47308 */ /* 0x0008a40000000800 */
[----:B------:R-:W-:Y:S01]  /*6980*/  HMMA.16816.F32 R24, R8, R54, RZ ;  /* 0x000000360818723c */ /* 0x000fe200000018ff */
[----:B-1----:R-:W-:Y:S02]  /*6990*/  LOP3.LUT R17, R20, 0xff, RZ, 0xc0, !PT ;  /* 0x000000ff14117812 */ /* 0x002fe400078ec0ff */
[----:B------:R-:W-:Y:S01]  /*69a0*/  LOP3.LUT R13, R13, R16, RZ, 0xc0, !PT ;  /* 0x000000100d0d7212 */ /* 0x000fe200078ec0ff */
[----:B------:R-:W-:-:S04]  /*69b0*/  FFMA.FTZ R16, R133, c[0x0][0x23c], -R0 ;  /* 0x00008f0085107a23 */ /* 0x000fc80000010800 */
[----:B------:R-:W-:Y:S01]  /*69c0*/  MUFU.EX2 R245, R16 ;  /* 0x0000001000f57308 */ /* 0x000fe20000000800 */
[----:B----4-:R-:W-:-:S04]  /*69d0*/  F2FP.PACK_AB R6, R231, R233 ;  /* 0x000000e9e706723e */ /* 0x010fc800000000ff */
[----:B------:R-:W-:Y:S02]  /*69e0*/  LOP3.LUT R15, R3, R6, RZ, 0xc0, !PT ;  /* 0x00000006030f7212 */ /* 0x000fe400078ec0ff */
[----:B------:R-:W-:Y:S02]  /*69f0*/  LOP3.LUT R6, R20, 0xffff, RZ, 0xc0, !PT ;  /* 0x0000ffff14067812 */ /* 0x000fe400078ec0ff */
[----:B------:R-:W-:Y:S02]  /*6a00*/  SHF.R.U32.HI R3, RZ, 0x10, R20 ;  /* 0x00000010ff037819 */ /* 0x000fe40000011614 */
[----:B------:R-:W-:Y:S01]  /*6a10*/  SHF.R.U32.HI R8, RZ, 0x8, R6 ;  /* 0x00000008ff087819 */ /* 0x000fe20000011606 */
[----:B------:R-:W-:Y:S01]  /*6a20*/  FFMA.FTZ R6, R132, c[0x0][0x23c], -R0 ;  /* 0x00008f0084067a23 */ /* 0x000fe20000010800 */
[----:B------:R-:W-:Y:S01]  /*6a30*/  LOP3.LUT R3, R3, 0xff, RZ, 0xc0, !PT ;  /* 0x000000ff03037812 */ /* 0x000fe200078ec0ff */
[C---:B------:R-:W-:Y:S01]  /*6a40*/  HMMA.16816.F32 R76, R12.reuse, R60, R28 ;  /* 0x0000003c0c4c723c */ /* 0x040fe2000000181c */
[----:B------:R-:W-:Y:S01]  /*6a50*/  PRMT R17, R17, 0x5410, R8 ;  /* 0x0000541011117816 */ /* 0x000fe20000000008 */
[----:B------:R-:W-:Y:S01]  /*6a60*/  FFMA.FTZ R8, R92, c[0x0][0x23c], -R5 ;  /* 0x00008f005c087a23 */ /* 0x000fe20000010805 */
[----:B------:R1:W3:Y:S01]  /*6a70*/  MUFU.EX2 R240, R6 ;  /* 0x0000000600f07308 */ /* 0x0002e20000000800 */
[----:B------:R-:W-:Y:S01]  /*6a80*/  IMAD.MOV.U32 R92, RZ, RZ, R73 ;  /* 0x000000ffff5c7224 */ /* 0x000fe200078e0049 */
[----:B------:R-:W-:Y:S01]  /*6a90*/  PRMT R9, R3, 0x5410, R7 ;  /* 0x0000541003097816 */ /* 0x000fe20000000007 */
[--C-:B------:R-:W-:Y:S01]  /*6aa0*/  HSET2.LE.AND R3, R36, R144.reuse, PT ;  /* 0x0000009024037233 */ /* 0x100fe20003803000 */
[----:B------:R-:W-:Y:S01]  /*6ab0*/  IMAD.MOV.U32 R36, RZ, RZ, R74 ;  /* 0x000000ffff247224 */ /* 0x000fe200078e004a */
[----:B------:R-:W-:Y:S01]  /*6ac0*/  HSET2.LE.AND R7, R19, R144, PT ;  /* 0x0000009013077233 */ /* 0x000fe20003803000 */
[----:B--2---:R-:W-:Y:S01]  /*6ad0*/  F2FP.PACK_AB R11, R92, R244 ;  /* 0x000000f45c0b723e */ /* 0x004fe200000000ff */
[----:B------:R-:W-:Y:S01]  /*6ae0*/  HMMA.16816.F32 R64, R12, R56, R32 ;  /* 0x000000380c40723c */ /* 0x000fe20000001820 */
[----:B------:R2:W-:Y:S02]  /*6af0*/  MUFU.EX2 R81, R8 ;  /* 0x0000000800517308 */ /* 0x0005e40000000800 */
[----:B------:R-:W-:Y:S01]  /*6b00*/  LOP3.LUT R11, R7, R11, RZ, 0xc0, !PT ;  /* 0x0000000b070b7212 */ /* 0x000fe200078ec0ff */
[----:B------:R-:W-:-:S02]  /*6b10*/  FFMA.FTZ R7, R94, c[0x0][0x23c], -R5 ;  /* 0x00008f005e077a23 */ /* 0x000fc40000010805 */
[----:B------:R-:W-:Y:S02]  /*6b20*/  IMAD.MOV.U32 R94, RZ, RZ, R247 ;  /* 0x000000ffff5e7224 */ /* 0x000fe400078e00f7 */
[C---:B------:R-:W-:Y:S01]  /*6b30*/  HMMA.16816.F32 R72, R12.reuse, R58, R44 ;  /* 0x0000003a0c48723c */ /* 0x040fe2000000182c */
[----:B-1----:R-:W-:Y:S01]  /*6b40*/  F2FP.PACK_AB R6, R241, R246 ;  /* 0x000000f6f106723e */ /* 0x002fe200000000ff */
[----:B------:R1:W-:Y:S03]  /*6b50*/  MUFU.EX2 R80, R7 ;  /* 0x0000000700507308 */ /* 0x0003e60000000800 */
[----:B------:R-:W-:Y:S01]  /*6b60*/  LOP3.LUT R10, R3, R6, RZ, 0xc0, !PT ;  /* 0x00000006030a7212 */ /* 0x000fe200078ec0ff */
[----:B------:R-:W-:Y:S01]  /*6b70*/  HSET2.LE.AND R3, R17, R144, PT ;  /* 0x0000009011037233 */ /* 0x000fe20003803000 */
[----:B------:R-:W-:Y:S01]  /*6b80*/  F2FP.PACK_AB R6, R36, R228 ;  /* 0x000000e42406723e */ /* 0x000fe200000000ff */
[----:B------:R-:W-:Y:S03]  /*6b90*/  HMMA.16816.F32 R28, R12, R62, R24 ;  /* 0x0000003e0c1c723c */ /* 0x000fe60000001818 */
[----:B--2---:R-:W-:Y:S01]  /*6ba0*/  LOP3.LUT R8, R3, R6, RZ, 0xc0, !PT ;  /* 0x0000000603087212 */ /* 0x004fe200078ec0ff */
[----:B------:R-:W-:-:S02]  /*6bb0*/  FFMA.FTZ R3, R90, c[0x0][0x23c], -R5 ;  /* 0x00008f005a037a23 */ /* 0x000fc40000010805 */
[----:B------:R-:W-:Y:S02]  /*6bc0*/  IMAD.MOV.U32 R90, RZ, RZ, R225 ;  /* 0x000000ffff5a7224 */ /* 0x000fe400078e00e1 */
[----:B------:R2:W-:Y:S01]  /*6bd0*/  MUFU.EX2 R235, R3 ;  /* 0x0000000300eb7308 */ /* 0x0005e20000000800 */
[----:B-1----:R-:W-:Y:S01]  /*6be0*/  HSET2.LE.AND R7, R9, R144, PT ;  /* 0x0000009009077233 */ /* 0x002fe20003803000 */
[----:B---3--:R-:W-:-:S04]  /*6bf0*/  F2FP.PACK_AB R9, R240, R245 ;  /* 0x000000f5f009723e */ /* 0x008fc800000000ff */
[----:B------:R-:W-:Y:S01]  /*6c00*/  LOP3.LUT R9, R7, R9, RZ, 0xc0, !PT ;  /* 0x0000000907097212 */ /* 0x000fe200078ec0ff */
[----:B------:R-:W-:-:S05]  /*6c10*/  IMAD.WIDE.U32 R6, R41, -0x2daee0ad, RZ ;  /* 0xd2511f5329067825 */ /* 0x000fca00078e00ff */
[C---:B------:R-:W-:Y:S01]  /*6c20*/  LOP3.LUT R12, R6.reuse, 0xffff, RZ, 0xc0, !PT ;  /* 0x0000ffff060c7812 */ /* 0x040fe200078ec0ff */
[C---:B------:R-:W-:Y:S01]  /*6c30*/  HMMA.16816.F32 R24, R8.reuse, R48, RZ ;  /* 0x000000300818723c */ /* 0x040fe200000018ff */
[--C-:B------:R-:W-:Y:S01]  /*6c40*/  SHF.R.U32.HI R14, RZ, 0x10, R6.reuse ;  /* 0x00000010ff0e7819 */ /* 0x100fe20000011606 */
[----:B--2---:R-:W-:Y:S01]  /*6c50*/  FFMA.FTZ R3, R83, c[0x0][0x23c], -R5 ;  /* 0x00008f0053037a23 */ /* 0x004fe20000010805 */
[----:B------:R-:W-:Y:S02]  /*6c60*/  LOP3.LUT R15, R6, 0xff, RZ, 0xc0, !PT ;  /* 0x000000ff060f7812 */ /* 0x000fe400078ec0ff */
[----:B------:R-:W-:Y:S01]  /*6c70*/  SHF.R.U32.HI R13, RZ, 0x18, R6 ;  /* 0x00000018ff0d7819 */ /* 0x000fe20000011606 */
[----:B------:R1:W-:Y:S01]  /*6c80*/  MUFU.EX2 R234, R3 ;  /* 0x0000000300ea7308 */ /* 0x0003e20000000800 */
[----:B------:R-:W-:Y:S01]  /*6c90*/  FFMA.FTZ R6, R91, c[0x0][0x23c], -R0 ;  /* 0x00008f005b067a23 */ /* 0x000fe20000010800 */
[----:B------:R-:W-:Y:S01]  /*6ca0*/  HMMA.16816.F32 R48, R8, R50, RZ ;  /* 0x000000320830723c */ /* 0x000fe200000018ff */
[----:B------:R-:W-:Y:S01]  /*6cb0*/  SHF.R.U32.HI R12, RZ, 0x8, R12 ;  /* 0x00000008ff0c7819 */ /* 0x000fe2000001160c */
[----:B------:R-:W-:-:S03]  /*6cc0*/  IMAD.MOV.U32 R91, RZ, RZ, R246 ;  /* 0x000000ffff5b7224 */ /* 0x000fc600078e00f6 */
[----:B------:R-:W-:Y:S01]  /*6cd0*/  PRMT R12, R15, 0x5410, R12 ;  /* 0x000054100f0c7816 */ /* 0x000fe2000000000c */
[----:B------:R2:W-:Y:S02]  /*6ce0*/  MUFU.EX2 R132, R6 ;  /* 0x0000000600847308 */ /* 0x0005e40000000800 */
[----:B------:R-:W-:Y:S01]  /*6cf0*/  HMMA.16816.F32 R16, R8, R52, RZ ;  /* 0x000000340810723c */ /* 0x000fe200000018ff */
[----:B-1----:R-:W-:Y:S01]  /*6d00*/  LOP3.LUT R3, R7, UR18, R68, 0x96, !PT ;  /* 0x0000001207037c12 */ /* 0x002fe2000f8e9644 */
[----:B------:R-:W-:-:S06]  /*6d10*/  FFMA.FTZ R7, R93, c[0x0][0x23c], -R0 ;  /* 0x00008f005d077a23 */ /* 0x000fcc0000010800 */
[----:B------:R-:W-:Y:S01]  /*6d20*/  HMMA.16816.F32 R20, R8, R54, RZ ;  /* 0x000000360814723c */ /* 0x000fe200000018ff */
[----:B------:R-:W-:Y:S01]  /*6d30*/  IMAD.MOV.U32 R93, RZ, RZ, R245 ;  /* 0x000000ffff5d7224 */ /* 0x000fe200078e00f5 */
[----:B------:R1:W3:Y:S01]  /*6d40*/  MUFU.EX2 R133, R7 ;  /* 0x0000000700857308 */ /* 0x0002e20000000800 */
[----:B--2---:R-:W-:-:S04]  /*6d50*/  LOP3.LUT R6, R3, 0xffff, RZ, 0xc0, !PT ;  /* 0x0000ffff03067812 */ /* 0x004fc800078ec0ff */
[----:B------:R-:W-:Y:S01]  /*6d60*/  FFMA.FTZ R9, R134, c[0x0][0x23c], -R0 ;  /* 0x00008f0086097a23 */ /* 0x000fe20000010800 */
[----:B------:R-:W-:Y:S02]  /*6d70*/  SHF.R.U32.HI R8, RZ, 0x10, R3 ;  /* 0x00000010ff087819 */ /* 0x000fe40000011603 */
[----:B------:R-:W-:Y:S01]  /*6d80*/  LOP3.LUT R10, R3, 0xff, RZ, 0xc0, !PT ;  /* 0x000000ff030a7812 */ /* 0x000fe200078ec0ff */
[----:B------:R2:W-:Y:S01]  /*6d90*/  MUFU.EX2 R252, R9 ;  /* 0x0000000900fc7308 */ /* 0x0005e20000000800 */
[----:B------:R-:W-:Y:S02]  /*6da0*/  SHF.R.U32.HI R6, RZ, 0x8, R6 ;  /* 0x00000008ff067819 */ /* 0x000fe40000011606 */
[----:B-1----:R-:W-:Y:S02]  /*6db0*/  LOP3.LUT R7, R14, 0xff, RZ, 0xc0, !PT ;  /* 0x000000ff0e077812 */ /* 0x002fe400078ec0ff */
[----:B---3--:R-:W-:Y:S02]  /*6dc0*/  F2FP.PACK_AB R11, R132, R133 ;  /* 0x00000085840b723e */ /* 0x008fe400000000ff */
[----:B------:R-:W-:Y:S01]  /*6dd0*/  PRMT R13, R7, 0x5410, R13 ;  /* 0x00005410070d7816 */ /* 0x000fe2000000000d */
[----:B------:R-:W-:-:S02]  /*6de0*/  FFMA.FTZ R7, R95, c[0x0][0x23c], -R0 ;  /* 0x00008f005f077a23 */ /* 0x000fc40000010800 */
[----:B------:R-:W-:Y:S01]  /*6df0*/  IMAD.MOV.U32 R95, RZ, RZ, R244 ;  /* 0x000000ffff5f7224 */ /* 0x000fe200078e00f4 */
[----:B--2---:R-:W-:Y:S01]  /*6e00*/  PRMT R9, R10, 0x5410, R6 ;  /* 0x000054100a097816 */ /* 0x004fe20000000006 */
[----:B------:R1:W2:Y:S01]  /*6e10*/  MUFU.EX2 R250, R7 ;  /* 0x0000000700fa7308 */ /* 0x0002a20000000800 */
[----:B------:R-:W-:Y:S02]  /*6e20*/  F2FP.PACK_AB R6, R234, R235 ;  /* 0x000000ebea06723e */ /* 0x000fe400000000ff */
[----:B-1----:R-:W-:Y:S02]  /*6e30*/  SHF.R.U32.HI R7, RZ, 0x18, R3 ;  /* 0x00000018ff077819 */ /* 0x002fe40000011603 */
[----:B------:R-:W-:-:S04]  /*6e40*/  LOP3.LUT R3, R8, 0xff, RZ, 0xc0, !PT ;  /* 0x000000ff08037812 */ /* 0x000fc800078ec0ff */
[----:B------:R-:W-:Y:S01]  /*6e50*/  PRMT R8, R3, 0x5410, R7 ;  /* 0x0000541003087816 */ /* 0x000fe20000000007 */
[--C-:B------:R-:W-:Y:S02]  /*6e60*/  HSET2.LE.AND R3, R12, R144.reuse, PT ;  /* 0x000000900c037233 */ /* 0x100fe40003803000 */
[----:B------:R-:W-:-:S03]  /*6e70*/  HSET2.LE.AND R7, R13, R144, PT ;  /* 0x000000900d077233 */ /* 0x000fc60003803000 */
[----:B------:R-:W-:Y:S01]  /*6e80*/  LOP3.LUT R10, R3, R6, RZ, 0xc0, !PT ;  /* 0x00000006030a7212 */ /* 0x000fe200078ec0ff */
[--C-:B------:R-:W-:Y:S01]  /*6e90*/  HSET2.LE.AND R3, R9, R144.reuse, PT ;  /* 0x0000009009037233 */ /* 0x100fe20003803000 */
[----:B------:R-:W-:Y:S02]  /*6ea0*/  F2FP.PACK_AB R6, R80, R81 ;  /* 0x000000515006723e */ /* 0x000fe400000000ff */
[----:B------:R-:W-:Y:S01]  /*6eb0*/  LOP3.LUT R11, R7, R11, RZ, 0xc0, !PT ;  /* 0x0000000b070b7212 */ /* 0x000fe200078ec0ff */
[----:B------:R-:W-:Y:S01]  /*6ec0*/  HSET2.LE.AND R7, R8, R144, PT ;  /* 0x0000009008077233 */ /* 0x000fe20003803000 */
[----:B--2---:R-:W-:Y:S02]  /*6ed0*/  F2FP.PACK_AB R9, R252, R250 ;  /* 0x000000fafc09723e */ /* 0x004fe400000000ff */
[----:B------:R-:W-:Y:S01]  /*6ee0*/  LOP3.LUT R8, R3, R6, RZ, 0xc0, !PT ;  /* 0x0000000603087212 */ /* 0x000fe200078ec0ff */
[----:B------:R-:W-:Y:S01]  /*6ef0*/  IMAD.U32 R3, RZ, RZ, UR5 ;  /* 0x00000005ff037e24 */ /* 0x000fe2000f8e00ff */
[----:B------:R-:W-:Y:S01]  /*6f00*/  LOP3.LUT R9, R7, R9, RZ, 0xc0, !PT ;  /* 0x0000000907097212 */ /* 0x000fe200078ec0ff */
[----:B------:R-:W-:-:S02]  /*6f10*/  UIADD3 UR5, UR33, 0x2, URZ ;  /* 0x0000000221057890 */ /* 0x000fc4000fffe03f */
[----:B------:R-:W-:Y:S01]  /*6f20*/  UIADD3 UR33, UR33, 0x3, URZ ;  /* 0x0000000321217890 */ /* 0x000fe2000fffe03f */
[----:B------:R-:W-:-:S03]  /*6f30*/  LOP3.LUT R3, R115, UR31, R3, 0x96, !PT ;  /* 0x0000001f73037c12 */ /* 0x000fc6000f8e9603 */
[C---:B------:R-:W-:Y:S07]  /*6f40*/  HMMA.16816.F32 R44, R8.reuse, R56, R24 ;  /* 0x00000038082c723c */ /* 0x040fee0000001818 */
[----:B------:R-:W-:Y:S01]  /*6f50*/  IMAD.WIDE.U32 R26, R3, -0x326172a9, RZ ;  /* 0xcd9e8d57031a7825 */ /* 0x000fe200078e00ff */
[----:B------:R-:W-:Y:S04]  /*6f60*/  HMMA.16816.F32 R32, R8, R58, R48 ;  /* 0x0000003a0820723c */ /* 0x000fe80000001830 */
[----:B------:R-:W-:-:S02]  /*6f70*/  LOP3.LUT R3, R27, UR16, R88, 0x96, !PT ;  /* 0x000000101b037c12 */ /* 0x000fc4000f8e9658 */
[----:B------:R-:W-:Y:S02]  /*6f80*/  LOP3.LUT R12, R43, UR14, R26, 0x96, !PT ;  /* 0x0000000e2b0c7c12 */ /* 0x000fe4000f8e961a */
[C---:B------:R-:W-:Y:S01]  /*6f90*/  HMMA.16816.F32 R68, R8.reuse, R60, R16 ;  /* 0x0000003c0844723c */ /* 0x040fe20000001810 */
[----:B------:R-:W-:Y:S01]  /*6fa0*/  IMAD.WIDE.U32 R6, R3, -0x2daee0ad, RZ ;  /* 0xd2511f5303067825 */ /* 0x000fe200078e00ff */
[----:B------:R-:W-:Y:S03]  /*6fb0*/  LDSM.16.MT88.4 R16, [R205+0x4800] ;  /* 0x00480000cd10783b */ /* 0x000fe60000004200 */
[----:B------:R-:W-:Y:S01]  /*6fc0*/  IMAD.WIDE.U32 R12, R12, -0x2daee0ad, RZ ;  /* 0xd2511f530c0c7825 */ /* 0x000fe200078e00ff */
[----:B------:R-:W-:Y:S02]  /*6fd0*/  LOP3.LUT R7, R7, UR13, R86, 0x96, !PT ;  /* 0x0000000d07077c12 */ /* 0x000fe4000f8e9656 */
[----:B------:R-:W-:Y:S01]  /*6fe0*/  HMMA.16816.F32 R48, R8, R62, R20 ;  /* 0x0000003e0830723c */ /* 0x000fe20000001814 */
[----:B------:R-:W1:Y:S01]  /*6ff0*/  LDSM.16.MT88.4 R20, [R204+0x4800] ;  /* 0x00480000cc14783b */ /* 0x000e620000004200 */
[----:B------:R-:W-:Y:S01]  /*7000*/  LOP3.LUT R3, R13, UR11, R6, 0x96, !PT ;  /* 0x0000000b0d037c12 */ /* 0x000fe2000f8e9606 */
[----:B------:R-:W-:-:S04]  /*7010*/  IMAD.WIDE.U32 R6, R7, -0x326172a9, RZ ;  /* 0xcd9e8d5707067825 */ /* 0x000fc800078e00ff */
[----:B------:R-:W-:Y:S01]  /*7020*/  IMAD.WIDE.U32 R24, R3, -0x326172a9, RZ ;  /* 0xcd9e8d5703187825 */ /* 0x000fe200078e00ff */
[----:B------:R-:W-:-:S03]  /*7030*/  LOP3.LUT R7, R7, UR12, R42, 0x96, !PT ;  /* 0x0000000c07077c12 */ /* 0x000fc6000f8e962a */
[----:B------:R-:W-:Y:S01]  /*7040*/  FFMA.FTZ R3, R98, c[0x0][0x23c], -R4 ;  /* 0x00008f0062037a23 */ /* 0x000fe20000010804 */
[----:B------:R-:W-:Y:S01]  /*7050*/  LOP3.LUT R13, R25, UR10, R6, 0x96, !PT ;  /* 0x0000000a190d7c12 */ /* 0x000fe2000f8e9606 */
[----:B------:R-:W-:Y:S02]  /*7060*/  IMAD.WIDE.U32 R6, R7, -0x2daee0ad, RZ ;  /* 0xd2511f5307067825 */ /* 0x000fe400078e00ff */
[----:B------:R2:W3:Y:S02]  /*7070*/  MUFU.EX2 R248, R3 ;  /* 0x0000000300f87308 */ /* 0x0004e40000000800 */
[----:B------:R-:W-:-:S04]  /*7080*/  IMAD.WIDE.U32 R14, R13, -0x2daee0ad, RZ ;  /* 0xd2511f530d0e7825 */ /* 0x000fc800078e00ff */
[----:B------:R-:W-:Y:S01]  /*7090*/  FFMA.FTZ R8, R97, c[0x0][0x23c], -R4 ;  /* 0x00008f0061087a23 */ /* 0x000fe20000010804 */
[----:B------:R-:W-:Y:S01]  /*70a0*/  LOP3.LUT R6, R15, UR7, R6, 0x96, !PT ;  /* 0x000000070f067c12 */ /* 0x000fe2000f8e9606 */
[--C-:B------:R-:W-:Y:S02]  /*70b0*/  FFMA.FTZ R9, R96, c[0x0][0x23c], -R4.reuse ;  /* 0x00008f0060097a23 */ /* 0x100fe40000010804 */
[----:B------:R-:W-:Y:S01]  /*70c0*/  MUFU.EX2 R83, R8 ;  /* 0x0000000800537308 */ /* 0x000fe20000000800 */
[----:B------:R-:W-:Y:S02]  /*70d0*/  IMAD.MOV.U32 R98, RZ, RZ, R243 ;  /* 0x000000ffff627224 */ /* 0x000fe400078e00f3 */
[----:B------:R-:W-:Y:S02]  /*70e0*/  IMAD.MOV.U32 R96, RZ, RZ, R241 ;  /* 0x000000ffff607224 */ /* 0x000fe400078e00f1 */
[----:B--2---:R-:W-:-:S03]  /*70f0*/  FFMA.FTZ R3, R99, c[0x0][0x23c], -R4 ;  /* 0x00008f0063037a23 */ /* 0x004fc60000010804 */
[----:B------:R2:W4:Y:S01]  /*7100*/  MUFU.EX2 R41, R9 ;  /* 0x0000000900297308 */ /* 0x0005220000000800 */
[----:B---3--:R-:W-:Y:S02]  /*7110*/  IMAD.MOV.U32 R97, RZ, RZ, R248 ;  /* 0x000000ffff617224 */ /* 0x008fe400078e00f8 */
[----:B------:R-:W-:-:S05]  /*7120*/  IMAD.MOV.U32 R99, RZ, RZ, R242 ;  /* 0x000000ffff637224 */ /* 0x000fca00078e00f2 */
[----:B------:R3:W-:Y:S01]  /*7130*/  MUFU.EX2 R82, R3 ;  /* 0x0000000300527308 */ /* 0x0007e20000000800 */
[----:B--2---:R-:W-:Y:S02]  /*7140*/  FFMA.FTZ R9, R101, c[0x0][0x23c], -R2 ;  /* 0x00008f0065097a23 */ /* 0x004fe40000010802 */
[----:B------:R-:W-:-:S05]  /*7150*/  IMAD.MOV.U32 R101, RZ, RZ, R240 ;  /* 0x000000ffff657224 */ /* 0x000fca00078e00f0 */
[----:B------:R2:W-:Y:S01]  /*7160*/  MUFU.EX2 R248, R9 ;  /* 0x0000000900f87308 */ /* 0x0005e20000000800 */
[----:B---3--:R-:W-:Y:S01]  /*7170*/  LOP3.LUT R3, R7, UR9, R12, 0x96, !PT ;  /* 0x0000000907037c12 */ /* 0x008fe2000f8e960c */
[----:B------:R-:W-:-:S04]  /*7180*/  IMAD.WIDE.U32 R6, R6, -0x326172a9, RZ ;  /* 0xcd9e8d5706067825 */ /* 0x000fc800078e00ff */
[----:B------:R-:W-:Y:S01]  /*7190*/  IMAD.WIDE.U32 R12, R3, -0x326172a9, RZ ;  /* 0xcd9e8d57030c7825 */ /* 0x000fe200078e00ff */
[----:B------:R-:W-:Y:S02]  /*71a0*/  LOP3.LUT R3, R6, 0xffff, RZ, 0xc0, !PT ;  /* 0x0000ffff06037812 */ /* 0x000fe400078ec0ff */
[----:B------:R-:W-:Y:S02]  /*71b0*/  SHF.R.U32.HI R8, RZ, 0x10, R6 ;  /* 0x00000010ff087819 */ /* 0x000fe40000011606 */
[----:B------:R-:W-:Y:S02]  /*71c0*/  SHF.R.U32.HI R10, RZ, 0x8, R3 ;  /* 0x00000008ff0a7819 */ /* 0x000fe40000011603 */
[----:B------:R-:W-:Y:S01]  /*71d0*/  LOP3.LUT R3, R7, UR17, R12, 0x96, !PT ;  /* 0x0000001107037c12 */ /* 0x000fe2000f8e960c */
[----:B------:R-:W-:Y:S01]  /*71e0*/  FFMA.FTZ R7, R102, c[0x0][0x23c], -R2 ;  /* 0x00008f0066077a23 */ /* 0x000fe20000010802 */
[----:B------:R-:W-:Y:S01]  /*71f0*/  LOP3.LUT R11, R6, 0xff, RZ, 0xc0, !PT ;  /* 0x000000ff060b7812 */ /* 0x000fe200078ec0ff */
[----:B------:R-:W-:Y:S01]  /*7200*/  IMAD.MOV.U32 R102, RZ, RZ, R239 ;  /* 0x000000ffff667224 */ /* 0x000fe200078e00ef */
[----:B------:R-:W-:Y:S01]  /*7210*/  LOP3.LUT R8, R8, 0xff, RZ, 0xc0, !PT ;  /* 0x000000ff08087812 */ /* 0x000fe200078ec0ff */
[----:B------:R3:W-:Y:S01]  /*7220*/  MUFU.EX2 R251, R7 ;  /* 0x0000000700fb7308 */ /* 0x0007e20000000800 */
[----:B------:R-:W-:-:S02]  /*7230*/  SHF.R.U32.HI R6, RZ, 0x18, R6 ;  /* 0x00000018ff067819 */ /* 0x000fc40000011606 */
[----:B------:R-:W-:Y:S02]  /*7240*/  PRMT R11, R11, 0x5410, R10 ;  /* 0x000054100b0b7816 */ /* 0x000fe4000000000a */
[----:B------:R-:W-:Y:S02]  /*7250*/  PRMT R12, R8, 0x5410, R6 ;  /* 0x00005410080c7816 */ /* 0x000fe40000000006 */
[--C-:B------:R-:W-:Y:S02]  /*7260*/  SHF.R.U32.HI R8, RZ, 0x10, R3.reuse ;  /* 0x00000010ff087819 */ /* 0x100fe40000011603 */
[C---:B------:R-:W-:Y:S02]  /*7270*/  LOP3.LUT R6, R3.reuse, 0xffff, RZ, 0xc0, !PT ;  /* 0x0000ffff03067812 */ /* 0x040fe400078ec0ff */
[----:B------:R-:W-:Y:S02]  /*7280*/  LOP3.LUT R10, R3, 0xff, RZ, 0xc0, !PT ;  /* 0x000000ff030a7812 */ /* 0x000fe400078ec0ff */
[----:B--2---:R-:W-:-:S02]  /*7290*/  SHF.R.U32.HI R9, RZ, 0x18, R3 ;  /* 0x00000018ff097819 */ /* 0x004fc40000011603 */
[----:B------:R-:W-:Y:S01]  /*72a0*/  LOP3.LUT R3, R8, 0xff, RZ, 0xc0, !PT ;  /* 0x000000ff08037812 */ /* 0x000fe200078ec0ff */
[----:B---3--:R-:W-:Y:S01]  /*72b0*/  FFMA.FTZ R7, R100, c[0x0][0x23c], -R2 ;  /* 0x00008f0064077a23 */ /* 0x008fe20000010802 */
[----:B------:R-:W-:Y:S01]  /*72c0*/  SHF.R.U32.HI R6, RZ, 0x8, R6 ;  /* 0x00000008ff067819 */ /* 0x000fe20000011606 */
[----:B------:R-:W-:Y:S01]  /*72d0*/  IMAD.MOV.U32 R100, RZ, RZ, R238 ;  /* 0x000000ffff647224 */ /* 0x000fe200078e00ee */
[----:B------:R-:W-:Y:S01]  /*72e0*/  PRMT R9, R3, 0x5410, R9 ;  /* 0x0000541003097816 */ /* 0x000fe20000000009 */
[----:B------:R2:W3:Y:S01]  /*72f0*/  MUFU.EX2 R249, R7 ;  /* 0x0000000700f97308 */ /* 0x0004e20000000800 */
[----:B------:R-:W-:Y:S01]  /*7300*/  PRMT R8, R10, 0x5410, R6 ;  /* 0x000054100a087816 */ /* 0x000fe20000000006 */
[----:B------:R-:W-:Y:S01]  /*7310*/  HSET2.LE.AND R3, R11, R144, PT ;  /* 0x000000900b037233 */ /* 0x000fe20003803000 */
[----:B----4-:R-:W-:-:S04]  /*7320*/  F2FP.PACK_AB R6, R41, R83 ;  /* 0x000000532906723e */ /* 0x010fc800000000ff */
[----:B------:R-:W-:Y:S01]  /*7330*/  LOP3.LUT R10, R3, R6, RZ, 0xc0, !PT ;  /* 0x00000006030a7212 */ /* 0x000fe200078ec0ff */
[--C-:B------:R-:W-:Y:S01]  /*7340*/  HSET2.LE.AND R3, R12, R144.reuse, PT ;  /* 0x000000900c037233 */ /* 0x100fe20003803000 */
[----:B--2---:R-:W-:Y:S01]  /*7350*/  FFMA.FTZ R7, R103, c[0x0][0x23c], -R2 ;  /* 0x00008f0067077a23 */ /* 0x004fe20000010802 */
[----:B---3--:R-:W-:Y:S01]  /*7360*/  F2FP.PACK_AB R6, R249, R251 ;  /* 0x000000fbf906723e */ /* 0x008fe200000000ff */
[----:B------:R-:W-:Y:S02]  /*7370*/  IMAD.MOV.U32 R103, RZ, RZ, R235 ;  /* 0x000000ffff677224 */ /* 0x000fe400078e00eb */
[----:B------:R-:W2:Y:S01]  /*7380*/  MUFU.EX2 R247, R7 ;  /* 0x0000000700f77308 */ /* 0x000ea20000000800 */
[----:B------:R-:W-:Y:S01]  /*7390*/  LOP3.LUT R11, R3, R6, RZ, 0xc0, !PT ;  /* 0x00000006030b7212 */ /* 0x000fe200078ec0ff */
[----:B------:R-:W-:Y:S01]  /*73a0*/  HSET2.LE.AND R3, R8, R144, PT ;  /* 0x0000009008037233 */ /* 0x000fe20003803000 */
[----:B------:R-:W-:-:S04]  /*73b0*/  F2FP.PACK_AB R6, R82, R97 ;  /* 0x000000615206723e */ /* 0x000fc800000000ff */
[----:B------:R-:W-:Y:S01]  /*73c0*/  LOP3.LUT R8, R3, R6, RZ, 0xc0, !PT ;  /* 0x0000000603087212 */ /* 0x000fe200078ec0ff */
[----:B------:R-:W-:Y:S01]  /*73d0*/  HSET2.LE.AND R3, R9, R144, PT ;  /* 0x0000009009037233 */ /* 0x000fe20003803000 */
[----:B--2---:R-:W-:-:S04]  /*73e0*/  F2FP.PACK_AB R6, R247, R248 ;  /* 0x000000f8f706723e */ /* 0x004fc800000000ff */
[----:B------:R-:W-:Y:S02]  /*73f0*/  LOP3.LUT R9, R3, R6, RZ, 0xc0, !PT ;  /* 0x0000000603097212 */ /* 0x000fe400078ec0ff */
[----:B------:R-:W-:Y:S02]  /*7400*/  LOP3.LUT R6, R27, UR16, R236, 0x96, !PT ;  /* 0x000000101b067c12 */ /* 0x000fe4000f8e96ec */
[----:B------:R-:W-:-:S03]  /*7410*/  LOP3.LUT R3, R113, UR14, R26, 0x96, !PT ;  /* 0x0000000e71037c12 */ /* 0x000fc6000f8e961a */
[C---:B-1----:R-:W-:Y:S08]  /*7420*/  HMMA.16816.F32 R64, R8.reuse, R20, R64 ;  /* 0x000000140840723c */ /* 0x042ff00000001840 */
        /* <DEDUP_REMOVED lines=9> */
[----:B------:R-:W-:Y:S02]  /*74c0*/  MUFU.EX2 R243, R9 ;  /* 0x0000000900f37308 */ /* 0x000fe40000000800 */
[----:B------:R-:W-:Y:S01]  /*74d0*/  IMAD.WIDE.U32 R74, R3, -0x326172a9, RZ ;  /* 0xcd9e8d57034a7825 */ /* 0x000fe200078e00ff */
[----:B------:R-:W-:-:S03]  /*74e0*/  LOP3.LUT R3, R7, UR12, R112, 0x96, !PT ;  /* 0x0000000c07037c12 */ /* 0x000fc6000f8e9670 */
[----:B------:R-:W-:Y:S01]  /*74f0*/  IMAD.MOV.U32 R109, RZ, RZ, R226 ;  /* 0x000000ffff6d7224 */ /* 0x000fe200078e00e2 */
[----:B------:R-:W-:Y:S01]  /*7500*/  LOP3.LUT R8, R75, UR10, R6, 0x96, !PT ;  /* 0x0000000a4b087c12 */ /* 0x000fe2000f8e9606 */
[----:B------:R-:W-:-:S04]  /*7510*/  IMAD.WIDE.U32 R6, R3, -0x2daee0ad, RZ ;  /* 0xd2511f5303067825 */ /* 0x000fc800078e00ff */
[----:B------:R-:W-:Y:S01]  /*7520*/  IMAD.WIDE.U32 R72, R8, -0x2daee0ad, RZ ;  /* 0xd2511f5308487825 */ /* 0x000fe200078e00ff */
[----:B------:R-:W-:-:S04]  /*7530*/  LOP3.LUT R8, R7, UR9, R10, 0x96, !PT ;  /* 0x0000000907087c12 */ /* 0x000fc8000f8e960a */
[----:B------:R-:W-:Y:S01]  /*7540*/  LOP3.LUT R3, R73, UR7, R6, 0x96, !PT ;  /* 0x0000000749037c12 */ /* 0x000fe2000f8e9606 */
[----:B------:R-:W-:Y:S02]  /*7550*/  FFMA.FTZ R6, R110, c[0x0][0x23c], -R5 ;  /* 0x00008f006e067a23 */ /* 0x000fe40000010805 */
[----:B------:R-:W-:Y:S02]  /*7560*/  IMAD.WIDE.U32 R26, R8, -0x326172a9, RZ ;  /* 0xcd9e8d57081a7825 */ /* 0x000fe400078e00ff */
[----:B------:R1:W-:Y:S02]  /*7570*/  MUFU.EX2 R244, R6 ;  /* 0x0000000600f47308 */ /* 0x0003e40000000800 */
[----:B------:R-:W-:Y:S02]  /*7580*/  FFMA.FTZ R8, R107, c[0x0][0x23c], -R0 ;  /* 0x00008f006b087a23 */ /* 0x000fe40000010800 */
[----:B------:R-:W-:Y:S02]  /*7590*/  IMAD.MOV.U32 R110, RZ, RZ, R196 ;  /* 0x000000ffff6e7224 */ /* 0x000fe400078e00c4 */
[----:B------:R-:W-:-:S02]  /*75a0*/  IMAD.MOV.U32 R107, RZ, RZ, R81 ;  /* 0x000000ffff6b7224 */ /* 0x000fc400078e0051 */
[----:B------:R-:W-:Y:S01]  /*75b0*/  MUFU.EX2 R242, R8 ;  /* 0x0000000800f27308 */ /* 0x000fe20000000800 */
[----:B-1----:R-:W-:-:S04]  /*75c0*/  IMAD.WIDE.U32 R6, R3, -0x326172a9, RZ ;  /* 0xcd9e8d5703067825 */ /* 0x002fc800078e00ff */
[----:B------:R-:W-:Y:S01]  /*75d0*/  FFMA.FTZ R3, R106, c[0x0][0x23c], -R5 ;  /* 0x00008f006a037a23 */ /* 0x000fe20000010805 */
[C---:B------:R-:W-:Y:S01]  /*75e0*/  LOP3.LUT R9, R6.reuse, 0xffff, RZ, 0xc0, !PT ;  /* 0x0000ffff06097812 */ /* 0x040fe200078ec0ff */
[----:B------:R-:W-:Y:S01]  /*75f0*/  IMAD.MOV.U32 R106, RZ, RZ, R203 ;  /* 0x000000ffff6a7224 */ /* 0x000fe200078e00cb */
[----:B------:R-:W-:Y:S01]  /*7600*/  LOP3.LUT R10, R6, 0xff, RZ, 0xc0, !PT ;  /* 0x000000ff060a7812 */ /* 0x000fe200078ec0ff */
[----:B------:R1:W-:Y:S01]  /*7610*/  MUFU.EX2 R246, R3 ;  /* 0x0000000300f67308 */ /* 0x0003e20000000800 */
[----:B------:R-:W-:Y:S02]  /*7620*/  SHF.R.U32.HI R9, RZ, 0x8, R9 ;  /* 0x00000008ff097819 */ /* 0x000fe40000011609 */
[--C-:B------:R-:W-:Y:S02]  /*7630*/  SHF.R.U32.HI R11, RZ, 0x18, R6.reuse ;  /* 0x00000018ff0b7819 */ /* 0x100fe40000011606 */
[----:B------:R-:W-:Y:S02]  /*7640*/  PRMT R12, R10, 0x5410, R9 ;  /* 0x000054100a0c7816 */ /* 0x000fe40000000009 */
[----:B------:R-:W-:Y:S01]  /*7650*/  SHF.R.U32.HI R9, RZ, 0x10, R6 ;  /* 0x00000010ff097819 */ /* 0x000fe20000011606 */
[----:B------:R-:W-:-:S02]  /*7660*/  FFMA.FTZ R6, R105, c[0x0][0x23c], -R0 ;  /* 0x00008f0069067a23 */ /* 0x000fc40000010800 */
[----:B------:R-:W-:Y:S02]  /*7670*/  IMAD.MOV.U32 R105, RZ, RZ, R133 ;  /* 0x000000ffff697224 */ /* 0x000fe400078e0085 */
[----:B------:R-:W-:Y:S01]  /*7680*/  MUFU.EX2 R241, R6 ;  /* 0x0000000600f17308 */ /* 0x000fe20000000800 */
[----:B------:R-:W-:Y:S02]  /*7690*/  IMAD.MOV.U32 R133, RZ, RZ, R233 ;  /* 0x000000ffff857224 */ /* 0x000fe400078e00e9 */
[----:B-1----:R-:W-:Y:S02]  /*76a0*/  FFMA.FTZ R3, R104, c[0x0][0x23c], -R5 ;  /* 0x00008f0068037a23 */ /* 0x002fe40000010805 */
[----:B------:R-:W-:-:S03]  /*76b0*/  IMAD.MOV.U32 R104, RZ, RZ, R80 ;  /* 0x000000ffff687224 */ /* 0x000fc600078e0050 */
[----:B------:R1:W2:Y:S02]  /*76c0*/  MUFU.EX2 R245, R3 ;  /* 0x0000000300f57308 */ /* 0x0002a40000000800 */
[----:B-1----:R-:W-:Y:S02]  /*76d0*/  LOP3.LUT R3, R7, UR17, R26, 0x96, !PT ;  /* 0x0000001107037c12 */ /* 0x002fe4000f8e961a */
[----:B------:R-:W-:Y:S02]  /*76e0*/  LOP3.LUT R7, R9, 0xff, RZ, 0xc0, !PT ;  /* 0x000000ff09077812 */ /* 0x000fe400078ec0ff */
[----:B------:R-:W-:Y:S02]  /*76f0*/  LOP3.LUT R6, R3, 0xffff, RZ, 0xc0, !PT ;  /* 0x0000ffff03067812 */ /* 0x000fe400078ec0ff */
[----:B------:R-:W-:Y:S02]  /*7700*/  PRMT R11, R7, 0x5410, R11 ;  /* 0x00005410070b7816 */ /* 0x000fe4000000000b */
[----:B------:R-:W-:-:S02]  /*7710*/  SHF.R.U32.HI R7, RZ, 0x10, R3 ;  /* 0x00000010ff077819 */ /* 0x000fc40000011603 */
[----:B------:R-:W-:Y:S02]  /*7720*/  LOP3.LUT R10, R3, 0xff, RZ, 0xc0, !PT ;  /* 0x000000ff030a7812 */ /* 0x000fe400078ec0ff */
[----:B------:R-:W-:Y:S02]  /*7730*/  SHF.R.U32.HI R9, RZ, 0x18, R3 ;  /* 0x00000018ff097819 */ /* 0x000fe40000011603 */
        /* <DEDUP_REMOVED lines=8> */
[----:B------:R-:W1:Y:S01]  /*77c0*/  MUFU.EX2 R239, R7 ;  /* 0x0000000700ef7308 */ /* 0x000e620000000800 */
[----:B--2---:R-:W-:-:S04]  /*77d0*/  F2FP.PACK_AB R6, R245, R246 ;  /* 0x000000f6f506723e */ /* 0x004fc800000000ff */
[----:B------:R-:W-:Y:S01]  /*77e0*/  LOP3.LUT R10, R3, R6, RZ, 0xc0, !PT ;  /* 0x00000006030a7212 */ /* 0x000fe200078ec0ff */
[----:B------:R-:W-:Y:S01]  /*77f0*/  HSET2.LE.AND R3, R11, R144, PT ;  /* 0x000000900b037233 */ /* 0x000fe20003803000 */
[----:B------:R-:W-:-:S04]  /*7800*/  F2FP.PACK_AB R6, R241, R242 ;  /* 0x000000f2f106723e */ /* 0x000fc800000000ff */
[----:B------:R-:W-:Y:S01]  /*7810*/  LOP3.LUT R11, R3, R6, RZ, 0xc0, !PT ;  /* 0x00000006030b7212 */ /* 0x000fe200078ec0ff */
[----:B------:R-:W-:Y:S01]  /*7820*/  HSET2.LE.AND R3, R8, R144, PT ;  /* 0x0000009008037233 */ /* 0x000fe20003803000 */
[----:B------:R-:W-:-:S04]  /*7830*/  F2FP.PACK_AB R6, R244, R243 ;  /* 0x000000f3f406723e */ /* 0x000fc800000000ff */
[----:B------:R-:W-:Y:S01]  /*7840*/  LOP3.LUT R8, R3, R6, RZ, 0xc0, !PT ;  /* 0x0000000603087212 */ /* 0x000fe200078ec0ff */
[----:B------:R-:W-:Y:S01]  /*7850*/  HSET2.LE.AND R3, R9, R144, PT ;  /* 0x0000009009037233 */ /* 0x000fe20003803000 */
[----:B-1----:R-:W-:-:S04]  /*7860*/  F2FP.PACK_AB R6, R239, R240 ;  /* 0x000000f0ef06723e */ /* 0x002fc800000000ff */
[----:B------:R-:W-:Y:S01]  /*7870*/  LOP3.LUT R9, R3, R6, RZ, 0xc0, !PT ;  /* 0x0000000603097212 */ /* 0x000fe200078ec0ff */
[--C-:B------:R-:W-:Y:S02]  /*7880*/  FFMA.FTZ R3, R118, c[0x0][0x23c], -R4.reuse ;  /* 0x00008f0076037a23 */ /* 0x100fe40000010804 */
[----:B------:R-:W-:Y:S02]  /*7890*/  FFMA.FTZ R6, R116, c[0x0][0x23c], -R4 ;  /* 0x00008f0074067a23 */ /* 0x000fe40000010804 */
[----:B------:R1:W-:Y:S01]  /*78a0*/  MUFU.EX2 R237, R3 ;  /* 0x0000000300ed7308 */ /* 0x0003e20000000800 */
[----:B------:R-:W-:Y:S01]  /*78b0*/  IMAD.MOV.U32 R116, RZ, RZ, R83 ;  /* 0x000000ffff747224 */ /* 0x000fe200078e0053 */
[----:B------:R-:W-:Y:S01]  /*78c0*/  HMMA.16816.F32 R28, R8, R20, R44 ;  /* 0x00000014081c723c */ /* 0x000fe2000000182c */
[----:B------:R-:W-:-:S05]  /*78d0*/  IMAD.MOV.U32 R118, RZ, RZ, R82 ;  /* 0x000000ffff767224 */ /* 0x000fca00078e0052 */
[----:B------:R2:W-:Y:S02]  /*78e0*/  MUFU.EX2 R235, R6 ;  /* 0x0000000600eb7308 */ /* 0x0005e40000000800 */
[----:B------:R-:W-:Y:S01]  /*78f0*/  HMMA.16816.F32 R32, R8, R22, R32 ;  /* 0x000000160820723c */ /* 0x000fe20000001820 */
[----:B------:R-:W-:Y:S01]  /*7900*/  LDSM.16.MT88.4 R20, [R205+0x4c00] ;  /* 0x004c0000cd14783b */ /* 0x000fe20000004200 */
[----:B-1----:R-:W-:-:S06]  /*7910*/  LOP3.LUT R3, R13, UR8, R24, 0x96, !PT ;  /* 0x000000080d037c12 */ /* 0x002fcc000f8e9618 */
[----:B------:R-:W-:Y:S01]  /*7920*/  HMMA.16816.F32 R44, R8, R16, R68 ;  /* 0x00000010082c723c */ /* 0x000fe20000001844 */
[----:B--2---:R-:W-:-:S07]  /*7930*/  IMAD.WIDE.U32 R6, R3, -0x2daee0ad, RZ ;  /* 0xd2511f5303067825 */ /* 0x004fce00078e00ff */
[----:B------:R-:W-:Y:S01]  /*7940*/  HMMA.16816.F32 R48, R8, R18, R48 ;  /* 0x000000120830723c */ /* 0x000fe20000001830 */
[----:B------:R-:W1:Y:S01]  /*7950*/  LDSM.16.MT88.4 R16, [R204+0x4c00] ;  /* 0x004c0000cc10783b */ /* 0x000e620000004200 */
[----:B------:R-:W-:Y:S02]  /*7960*/  LOP3.LUT R3, R6, 0xffff, RZ, 0xc0, !PT ;  /* 0x0000ffff06037812 */ /* 0x000fe400078ec0ff */
[----:B------:R-:W-:-:S03]  /*7970*/  SHF.R.U32.HI R12, RZ, 0x18, R6 ;  /* 0x00000018ff0c7819 */ /* 0x000fc60000011606 */
[----:B------:R-:W-:Y:S01]  /*7980*/  FFMA.FTZ R8, R111, c[0x0][0x23c], -R4 ;  /* 0x00008f006f087a23 */ /* 0x000fe20000010804 */
[----:B------:R-:W-:Y:S01]  /*7990*/  LOP3.LUT R10, R6, 0xff, RZ, 0xc0, !PT ;  /* 0x000000ff060a7812 */ /* 0x000fe200078ec0ff */
[----:B------:R-:W-:Y:S02]  /*79a0*/  FFMA.FTZ R9, R119, c[0x0][0x23c], -R2 ;  /* 0x00008f0077097a23 */ /* 0x000fe40000010802 */
[----:B------:R2:W-:Y:S01]  /*79b0*/  MUFU.EX2 R236, R8 ;  /* 0x0000000800ec7308 */ /* 0x0005e20000000800 */
[----:B------:R-:W-:Y:S02]  /*79c0*/  IMAD.MOV.U32 R111, RZ, RZ, R231 ;  /* 0x000000ffff6f7224 */ /* 0x000fe400078e00e7 */
[----:B------:R-:W-:-:S05]  /*79d0*/  IMAD.MOV.U32 R119, RZ, RZ, R132 ;  /* 0x000000ffff777224 */ /* 0x000fca00078e0084 */
[----:B------:R3:W-:Y:S01]  /*79e0*/  MUFU.EX2 R233, R9 ;  /* 0x0000000900e97308 */ /* 0x0007e20000000800 */
[----:B--2---:R-:W-:Y:S02]  /*79f0*/  FFMA.FTZ R8, R108, c[0x0][0x23c], -R4 ;  /* 0x00008f006c087a23 */ /* 0x004fe40000010804 */
[----:B------:R-:W-:-:S05]  /*7a00*/  IMAD.MOV.U32 R108, RZ, RZ, R230 ;  /* 0x000000ffff6c7224 */ /* 0x000fca00078e00e6 */
[----:B------:R2:W4:Y:S01]  /*7a10*/  MUFU.EX2 R238, R8 ;  /* 0x0000000800ee7308 */ /* 0x0005220000000800 */
[----:B---3--:R-:W-:Y:S02]  /*7a20*/  FFMA.FTZ R9, R120, c[0x0][0x23c], -R2 ;  /* 0x00008f0078097a23 */ /* 0x008fe40000010802 */
[----:B------:R-:W-:-:S05]  /*7a30*/  IMAD.MOV.U32 R120, RZ, RZ, R234 ;  /* 0x000000ffff787224 */ /* 0x000fca00078e00ea */
[----:B------:R3:W-:Y:S01]  /*7a40*/  MUFU.EX2 R234, R9 ;  /* 0x0000000900ea7308 */ /* 0x0007e20000000800 */
[----:B--2---:R-:W-:Y:S02]  /*7a50*/  SHF.R.U32.HI R8, RZ, 0x8, R3 ;  /* 0x00000008ff087819 */ /* 0x004fe40000011603 */
[----:B------:R-:W-:Y:S02]  /*7a60*/  LOP3.LUT R3, R7, UR18, R14, 0x96, !PT ;  /* 0x0000001207037c12 */ /* 0x000fe4000f8e960e */
[----:B------:R-:W-:Y:S02]  /*7a70*/  SHF.R.U32.HI R7, RZ, 0x10, R6 ;  /* 0x00000010ff077819 */ /* 0x000fe40000011606 */
[----:B------:R-:W-:Y:S02]  /*7a80*/  PRMT R14, R10, 0x5410, R8 ;  /* 0x000054100a0e7816 */ /* 0x000fe40000000008 */
[----:B------:R-:W-:Y:S02]  /*7a90*/  LOP3.LUT R6, R3, 0xffff, RZ, 0xc0, !PT ;  /* 0x0000ffff03067812 */ /* 0x000fe400078ec0ff */
[----:B------:R-:W-:-:S02]  /*7aa0*/  LOP3.LUT R10, R7, 0xff, RZ, 0xc0, !PT ;  /* 0x000000ff070a7812 */ /* 0x000fc400078ec0ff */
[--C-:B------:R-:W-:Y:S02]  /*7ab0*/  SHF.R.U32.HI R7, RZ, 0x10, R3.reuse ;  /* 0x00000010ff077819 */ /* 0x100fe40000011603 */
[----:B------:R-:W-:Y:S02]  /*7ac0*/  SHF.R.U32.HI R8, RZ, 0x8, R6 ;  /* 0x00000008ff087819 */ /* 0x000fe40000011606 */
[----:B------:R-:W-:Y:S02]  /*7ad0*/  LOP3.LUT R11, R3, 0xff, RZ, 0xc0, !PT ;  /* 0x000000ff030b7812 */ /* 0x000fe400078ec0ff */
[----:B------:R-:W-:Y:S02]  /*7ae0*/  SHF.R.U32.HI R6, RZ, 0x18, R3 ;  /* 0x00000018ff067819 */ /* 0x000fe40000011603 */
[----:B------:R-:W-:Y:S01]  /*7af0*/  LOP3.LUT R3, R7, 0xff, RZ, 0xc0, !PT ;  /* 0x000000ff07037812 */ /* 0x000fe200078ec0ff */
[----:B------:R-:W-:Y:S01]  /*7b00*/  FFMA.FTZ R7, R117, c[0x0][0x23c], -R2 ;  /* 0x00008f0075077a23 */ /* 0x000fe20000010802 */
[----:B---3--:R-:W-:Y:S01]  /*7b10*/  PRMT R9, R10, 0x5410, R12 ;  /* 0x000054100a097816 */ /* 0x008fe2000000000c */
[----:B------:R-:W-:Y:S01]  /*7b20*/  IMAD.MOV.U32 R117, RZ, RZ, R133 ;  /* 0x000000ffff757224 */ /* 0x000fe200078e0085 */
[----:B------:R-:W-:Y:S01]  /*7b30*/  PRMT R12, R11, 0x5410, R8 ;  /* 0x000054100b0c7816 */ /* 0x000fe20000000008 */
[----:B------:R-:W2:Y:S01]  /*7b40*/  MUFU.EX2 R231, R7 ;  /* 0x0000000700e77308 */ /* 0x000ea20000000800 */
[----:B------:R-:W-:Y:S01]  /*7b50*/  PRMT R13, R3, 0x5410, R6 ;  /* 0x00005410030d7816 */ /* 0x000fe20000000006 */
[----:B------:R-:W-:Y:S01]  /*7b60*/  FFMA.FTZ R8, R121, c[0x0][0x23c], -R2 ;  /* 0x00008f0079087a23 */ /* 0x000fe20000010802 */
[----:B------:R-:W-:Y:S01]  /*7b70*/  HSET2.LE.AND R3, R14, R144, PT ;  /* 0x000000900e037233 */ /* 0x000fe20003803000 */
[----:B----4-:R-:W-:Y:S01]  /*7b80*/  F2FP.PACK_AB R6, R238, R236 ;  /* 0x000000ecee06723e */ /* 0x010fe200000000ff */
[----:B------:R-:W-:-:S03]  /*7b90*/  IMAD.MOV.U32 R121, RZ, RZ, R229 ;  /* 0x000000ffff797224 */ /* 0x000fc600078e00e5 */
[----:B------:R3:W4:Y:S01]  /*7ba0*/  MUFU.EX2 R230, R8 ;  /* 0x0000000800e67308 */ /* 0x0007220000000800 */
[----:B------:R-:W-:Y:S01]  /*7bb0*/  LOP3.LUT R10, R3, R6, RZ, 0xc0, !PT ;  /* 0x00000006030a7212 */ /* 0x000fe200078ec0ff */
[----:B------:R-:W-:Y:S01]  /*7bc0*/  HSET2.LE.AND R3, R9, R144, PT ;  /* 0x0000009009037233 */ /* 0x000fe20003803000 */
[----:B--2---:R-:W-:-:S04]  /*7bd0*/  F2FP.PACK_AB R6, R231, R234 ;  /* 0x000000eae706723e */ /* 0x004fc800000000ff */
[----:B------:R-:W-:Y:S01]  /*7be0*/  LOP3.LUT R11, R3, R6, RZ, 0xc0, !PT ;  /* 0x00000006030b7212 */ /* 0x000fe200078ec0ff */
[----:B------:R-:W-:Y:S01]  /*7bf0*/  HSET2.LE.AND R3, R12, R144, PT ;  /* 0x000000900c037233 */ /* 0x000fe20003803000 */
[----:B------:R-:W-:-:S04]  /*7c00*/  F2FP.PACK_AB R6, R235, R237 ;  /* 0x000000edeb06723e */ /* 0x000fc800000000ff */
[----:B---3--:R-:W-:Y:S01]  /*7c10*/  LOP3.LUT R8, R3, R6, RZ, 0xc0, !PT ;  /* 0x0000000603087212 */ /* 0x008fe200078ec0ff */
[----:B------:R-:W-:Y:S01]  /*7c20*/  HSET2.LE.AND R3, R13, R144, PT ;  /* 0x000000900d037233 */ /* 0x000fe20003803000 */
[----:B----4-:R-:W-:-:S04]  /*7c30*/  F2FP.PACK_AB R6, R230, R233 ;  /* 0x000000e9e606723e */ /* 0x010fc800000000ff */
[----:B------:R-:W-:Y:S01]  /*7c40*/  LOP3.LUT R9, R3, R6, RZ, 0xc0, !PT ;  /* 0x0000000603097212 */ /* 0x000fe200078ec0ff */
[----:B------:R-:W-:Y:S02]  /*7c50*/  FFMA.FTZ R3, R127, c[0x0][0x23c], -R5 ;  /* 0x00008f007f037a23 */ /* 0x000fe40000010805 */
[----:B------:R-:W-:Y:S02]  /*7c60*/  IMAD.MOV.U32 R127, RZ, RZ, R41 ;  /* 0x000000ffff7f7224 */ /* 0x000fe400078e0029 */
[----:B------:R2:W-:Y:S01]  /*7c70*/  MUFU.EX2 R226, R3 ;  /* 0x0000000300e27308 */ /* 0x0005e20000000800 */
[----:B------:R-:W-:Y:S01]  /*7c80*/  IMAD.MOV.U32 R41, RZ, RZ, R228 ;  /* 0x000000ffff297224 */ /* 0x000fe200078e00e4 */
[----:B-1----:R-:W-:Y:S01]  /*7c90*/  HMMA.16816.F32 R64, R8, R16, R64 ;  /* 0x000000100840723c */ /* 0x002fe20000001840 */
[----:B------:R-:W-:-:S07]  /*7ca0*/  FFMA.FTZ R6, R122, c[0x0][0x23c], -R5 ;  /* 0x00008f007a067a23 */ /* 0x000fce0000010805 */
[----:B------:R-:W-:Y:S01]  /*7cb0*/  HMMA.16816.F32 R60, R8, R18, R60 ;  /* 0x00000012083c723c */ /* 0x000fe2000000183c */
[----:B--2---:R-:W-:Y:S02]  /*7cc0*/  FFMA.FTZ R3, R126, c[0x0][0x23c], -R5 ;  /* 0x00008f007e037a23 */ /* 0x004fe40000010805 */
[----:B------:R-:W-:-:S05]  /*7cd0*/  IMAD.MOV.U32 R126, RZ, RZ, R227 ;  /* 0x000000ffff7e7224 */ /* 0x000fca00078e00e3 */
[C---:B------:R-:W-:Y:S01]  /*7ce0*/  HMMA.16816.F32 R56, R8.reuse, R20, R56 ;  /* 0x000000140838723c */ /* 0x040fe20000001838 */
[----:B------:R1:W-:Y:S07]  /*7cf0*/  MUFU.EX2 R228, R3 ;  /* 0x0000000300e47308 */ /* 0x0003ee0000000800 */
[----:B------:R-:W-:Y:S01]  /*7d00*/  HMMA.16816.F32 R52, R8, R22, R52 ;  /* 0x000000160834723c */ /* 0x000fe20000001834 */
[----:B------:R-:W-:Y:S01]  /*7d10*/  MUFU.EX2 R227, R6 ;  /* 0x0000000600e37308 */ /* 0x000fe20000000800 */
[----:B-1----:R-:W-:-:S07]  /*7d20*/  FFMA.FTZ R3, R125, c[0x0][0x23c], -R5 ;  /* 0x00008f007d037a23 */ /* 0x002fce0000010805 */
[----:B------:R1:W2:Y:S02]  /*7d30*/  MUFU.EX2 R229, R3 ;  /* 0x0000000300e57308 */ /* 0x0002a40000000800 */
[----:B-1----:R-:W-:Y:S01]  /*7d40*/  LOP3.LUT R3, R27, UR8, R74, 0x96, !PT ;  /* 0x000000081b037c12 */ /* 0x002fe2000f8e964a */
[----:B------:R-:W-:-:S04]  /*7d50*/  IMAD.WIDE.U32 R74, R232, -0x326172a9, RZ ;  /* 0xcd9e8d57e84a7825 */ /* 0x000fc800078e00ff */
[----:B------:R-:W-:-:S04]  /*7d60*/  IMAD.WIDE.U32 R6, R3, -0x2daee0ad, RZ ;  /* 0xd2511f5303067825 */ /* 0x000fc800078e00ff */
[----:B------:R-:W-:Y:S01]  /*7d70*/  FFMA.FTZ R3, R124, c[0x0][0x23c], -R0 ;  /* 0x00008f007c037a23 */ /* 0x000fe20000010800 */
[C---:B------:R-:W-:Y:S02]  /*7d80*/  LOP3.LUT R8, R6.reuse, 0xffff, RZ, 0xc0, !PT ;  /* 0x0000ffff06087812 */ /* 0x040fe400078ec0ff */
[--C-:B------:R-:W-:Y:S01]  /*7d90*/  SHF.R.U32.HI R10, RZ, 0x10, R6.reuse ;  /* 0x00000010ff0a7819 */ /* 0x100fe20000011606 */
[----:B------:R1:W-:Y:S01]  /*7da0*/  MUFU.EX2 R225, R3 ;  /* 0x0000000300e17308 */ /* 0x0003e20000000800 */
[----:B------:R-:W-:Y:S02]  /*7db0*/  LOP3.LUT R11, R6, 0xff, RZ, 0xc0, !PT ;  /* 0x000000ff060b7812 */ /* 0x000fe400078ec0ff */
[----:B------:R-:W-:Y:S02]  /*7dc0*/  SHF.R.U32.HI R9, RZ, 0x18, R6 ;  /* 0x00000018ff097819 */ /* 0x000fe40000011606 */
[----:B------:R-:W-:Y:S02]  /*7dd0*/  SHF.R.U32.HI R8, RZ, 0x8, R8 ;  /* 0x00000008ff087819 */ /* 0x000fe40000011608 */
[----:B------:R-:W-:-:S02]  /*7de0*/  LOP3.LUT R6, R10, 0xff, RZ, 0xc0, !PT ;  /* 0x000000ff0a067812 */ /* 0x000fc400078ec0ff */
[----:B------:R-:W-:Y:S02]  /*7df0*/  PRMT R12, R11, 0x5410, R8 ;  /* 0x000054100b0c7816 */ /* 0x000fe40000000008 */
[----:B------:R-:W-:Y:S01]  /*7e00*/  PRMT R11, R6, 0x5410, R9 ;  /* 0x00005410060b7816 */ /* 0x000fe20000000009 */
[----:B------:R-:W-:Y:S01]  /*7e10*/  FFMA.FTZ R9, R195, c[0x0][0x23c], -R0 ;  /* 0x00008f00c3097a23 */ /* 0x000fe20000010800 */
[----:B-1----:R-:W-:Y:S01]  /*7e20*/  LOP3.LUT R3, R7, UR18, R72, 0x96, !PT ;  /* 0x0000001207037c12 */ /* 0x002fe2000f8e9648 */
[----:B------:R-:W-:Y:S02]  /*7e30*/  FFMA.FTZ R7, R123, c[0x0][0x23c], -R0 ;  /* 0x00008f007b077a23 */ /* 0x000fe40000010800 */
[----:B------:R1:W-:Y:S01]  /*7e40*/  MUFU.EX2 R195, R9 ;  /* 0x0000000900c37308 */ /* 0x0003e20000000800 */
[----:B------:R-:W-:Y:S02]  /*7e50*/  SHF.R.U32.HI R8, RZ, 0x10, R3 ;  /* 0x00000010ff087819 */ /* 0x000fe40000011603 */
[----:B------:R-:W-:-:S02]  /*7e60*/  LOP3.LUT R6, R3, 0xffff, RZ, 0xc0, !PT ;  /* 0x0000ffff03067812 */ /* 0x000fc400078ec0ff */
[----:B------:R-:W-:-:S03]  /*7e70*/  LOP3.LUT R10, R3, 0xff, RZ, 0xc0, !PT ;  /* 0x000000ff030a7812 */ /* 0x000fc600078ec0ff */
[----:B------:R3:W4:Y:S01]  /*7e80*/  MUFU.EX2 R203, R7 ;  /* 0x0000000700cb7308 */ /* 0x0007220000000800 */
[----:B------:R-:W-:-:S04]  /*7e90*/  SHF.R.U32.HI R6, RZ, 0x8, R6 ;  /* 0x00000008ff067819 */ /* 0x000fc80000011606 */
[----:B-1----:R-:W-:Y:S02]  /*7ea0*/  PRMT R9, R10, 0x5410, R6 ;  /* 0x000054100a097816 */ /* 0x002fe40000000006 */
[----:B--2---:R-:W-:Y:S01]  /*7eb0*/  F2FP.PACK_AB R6, R227, R229 ;  /* 0x000000e5e306723e */ /* 0x004fe200000000ff */
[----:B---3--:R-:W-:-:S04]  /*7ec0*/  FFMA.FTZ R7, R194, c[0x0][0x23c], -R0 ;  /* 0x00008f00c2077a23 */ /* 0x008fc80000010800 */
[----:B------:R1:W2:Y:S02]  /*7ed0*/  MUFU.EX2 R196, R7 ;  /* 0x0000000700c47308 */ /* 0x0002a40000000800 */
[----:B-1----:R-:W-:Y:S02]  /*7ee0*/  SHF.R.U32.HI R7, RZ, 0x18, R3 ;  /* 0x00000018ff077819 */ /* 0x002fe40000011603 */
[----:B------:R-:W-:-:S04]  /*7ef0*/  LOP3.LUT R3, R8, 0xff, RZ, 0xc0, !PT ;  /* 0x000000ff08037812 */ /* 0x000fc800078ec0ff */
[----:B------:R-:W-:Y:S01]  /*7f00*/  PRMT R8, R3, 0x5410, R7 ;  /* 0x0000541003087816 */ /* 0x000fe20000000007 */
[--C-:B------:R-:W-:Y:S02]  /*7f10*/  HSET2.LE.AND R3, R12, R144.reuse, PT ;  /* 0x000000900c037233 */ /* 0x100fe40003803000 */
[--C-:B------:R-:W-:Y:S01]  /*7f20*/  HSET2.LE.AND R7, R11, R144.reuse, PT ;  /* 0x000000900b077233 */ /* 0x100fe20003803000 */
[----:B----4-:R-:W-:Y:S02]  /*7f30*/  F2FP.PACK_AB R11, R203, R225 ;  /* 0x000000e1cb0b723e */ /* 0x010fe400000000ff */
[----:B------:R-:W-:Y:S01]  /*7f40*/  LOP3.LUT R10, R3, R6, RZ, 0xc0, !PT ;  /* 0x00000006030a7212 */ /* 0x000fe200078ec0ff */
[--C-:B------:R-:W-:Y:S01]  /*7f50*/  HSET2.LE.AND R3, R9, R144.reuse, PT ;  /* 0x0000009009037233 */ /* 0x100fe20003803000 */
[----:B------:R-:W-:Y:S02]  /*7f60*/  F2FP.PACK_AB R6, R228, R226 ;  /* 0x000000e2e406723e */ /* 0x000fe400000000ff */
[----:B------:R-:W-:Y:S01]  /*7f70*/  LOP3.LUT R11, R7, R11, RZ, 0xc0, !PT ;  /* 0x0000000b070b7212 */ /* 0x000fe200078ec0ff */
[----:B------:R-:W-:Y:S01]  /*7f80*/  HSET2.LE.AND R7, R8, R144, PT ;  /* 0x0000009008077233 */ /* 0x000fe20003803000 */
[----:B--2---:R-:W-:-:S02]  /*7f90*/  F2FP.PACK_AB R9, R195, R196 ;  /* 0x000000c4c309723e */ /* 0x004fc400000000ff */
[----:B------:R-:W-:Y:S01]  /*7fa0*/  LOP3.LUT R8, R3, R6, RZ, 0xc0, !PT ;  /* 0x0000000603087212 */ /* 0x000fe200078ec0ff */
[----:B------:R-:W-:Y:S01]  /*7fb0*/  IMAD.U32 R3, RZ, RZ, UR5 ;  /* 0x00000005ff037e24 */ /* 0x000fe2000f8e00ff */
[----:B------:R-:W-:-:S04]  /*7fc0*/  LOP3.LUT R9, R7, R9, RZ, 0xc0, !PT ;  /* 0x0000000907097212 */ /* 0x000fc800078ec0ff */
        /* <DEDUP_REMOVED lines=22> */
[----:B------:R-:W-:Y:S01]  /*8130*/  FFMA.FTZ R8, R130, c[0x0][0x23c], -R4 ;  /* 0x00008f0082087a23 */ /* 0x000fe20000010804 */
[----:B------:R-:W-:-:S03]  /*8140*/  LOP3.LUT R6, R25, UR7, R6, 0x96, !PT ;  /* 0x0000000719067c12 */ /* 0x000fc6000f8e9606 */
[----:B------:R3:W-:Y:S01]  /*8150*/  MUFU.EX2 R134, R8 ;  /* 0x0000000800867308 */ /* 0x0007e20000000800 */
[----:B--2---:R-:W-:-:S07]  /*8160*/  FFMA.FTZ R3, R131, c[0x0][0x23c], -R4 ;  /* 0x00008f0083037a23 */ /* 0x004fce0000010804 */
[----:B------:R2:W-:Y:S01]  /*8170*/  MUFU.EX2 R193, R3 ;  /* 0x0000000300c17308 */ /* 0x0005e20000000800 */
[----:B---3--:R-:W-:-:S07]  /*8180*/  FFMA.FTZ R8, R128, c[0x0][0x23c], -R4 ;  /* 0x00008f0080087a23 */ /* 0x008fce0000010804 */
[----:B------:R3:W4:Y:S01]  /*8190*/  MUFU.EX2 R192, R8 ;  /* 0x0000000800c07308 */ /* 0x0007220000000800 */
[----:B--2---:R-:W-:Y:S01]  /*81a0*/  LOP3.LUT R3, R7, UR9, R12, 0x96, !PT ;  /* 0x0000000907037c12 */ /* 0x004fe2000f8e960c */
[----:B------:R-:W-:-:S04]  /*81b0*/  IMAD.WIDE.U32 R6, R6, -0x326172a9, RZ ;  /* 0xcd9e8d5706067825 */ /* 0x000fc800078e00ff */
[----:B------:R-:W-:Y:S01]  /*81c0*/  IMAD.WIDE.U32 R14, R3, -0x326172a9, RZ ;  /* 0xcd9e8d57030e7825 */ /* 0x000fe200078e00ff */
[C---:B------:R-:W-:Y:S02]  /*81d0*/  LOP3.LUT R3, R6.reuse, 0xffff, RZ, 0xc0, !PT ;  /* 0x0000ffff06037812 */ /* 0x040fe400078ec0ff */
[--C-:B------:R-:W-:Y:S02]  /*81e0*/  SHF.R.U32.HI R10, RZ, 0x10, R6.reuse ;  /* 0x00000010ff0a7819 */ /* 0x100fe40000011606 */
[----:B------:R-:W-:Y:S02]  /*81f0*/  LOP3.LUT R11, R6, 0xff, RZ, 0xc0, !PT ;  /* 0x000000ff060b7812 */ /* 0x000fe400078ec0ff */
[----:B------:R-:W-:Y:S01]  /*8200*/  SHF.R.U32.HI R9, RZ, 0x18, R6 ;  /* 0x00000018ff097819 */ /* 0x000fe20000011606 */
[----:B------:R-:W-:Y:S01]  /*8210*/  FFMA.FTZ R6, R137, c[0x0][0x23c], -R2 ;  /* 0x00008f0089067a23 */ /* 0x000fe20000010802 */
[----:B---3--:R-:W-:Y:S01]  /*8220*/  SHF.R.U32.HI R8, RZ, 0x8, R3 ;  /* 0x00000008ff087819 */ /* 0x008fe20000011603 */
[----:B------:R-:W-:Y:S01]  /*8230*/  IMAD.MOV.U32 R137, RZ, RZ, R155 ;  /* 0x000000ffff897224 */ /* 0x000fe200078e009b */
[----:B------:R-:W-:Y:S01]  /*8240*/  LOP3.LUT R3, R7, UR17, R14, 0x96, !PT ;  /* 0x0000001107037c12 */ /* 0x000fe2000f8e960e */
[----:B------:R2:W-:Y:S01]  /*8250*/  MUFU.EX2 R132, R6 ;  /* 0x0000000600847308 */ /* 0x0005e20000000800 */
[----:B------:R-:W-:Y:S01]  /*8260*/  LOP3.LUT R7, R10, 0xff, RZ, 0xc0, !PT ;  /* 0x000000ff0a077812 */ /* 0x000fe200078ec0ff */
[----:B------:R-:W-:Y:S01]  /*8270*/  FFMA.FTZ R10, R138, c[0x0][0x23c], -R2 ;  /* 0x00008f008a0a7a23 */ /* 0x000fe20000010802 */
[----:B------:R-:W-:Y:S01]  /*8280*/  PRMT R13, R11, 0x5410, R8 ;  /* 0x000054100b0d7816 */ /* 0x000fe20000000008 */
[----:B------:R-:W-:Y:S01]  /*8290*/  IMAD.MOV.U32 R138, RZ, RZ, R109 ;  /* 0x000000ffff8a7224 */ /* 0x000fe200078e006d */
[----:B------:R-:W-:-:S02]  /*82a0*/  PRMT R11, R7, 0x5410, R9 ;  /* 0x00005410070b7816 */ /* 0x000fc40000000009 */
[----:B------:R-:W-:Y:S01]  /*82b0*/  SHF.R.U32.HI R7, RZ, 0x10, R3 ;  /* 0x00000010ff077819 */ /* 0x000fe20000011603 */
[----:B------:R3:W-:Y:S01]  /*82c0*/  MUFU.EX2 R133, R10 ;  /* 0x0000000a00857308 */ /* 0x0007e20000000800 */
[C---:B------:R-:W-:Y:S02]  /*82d0*/  LOP3.LUT R8, R3.reuse, 0xff, RZ, 0xc0, !PT ;  /* 0x000000ff03087812 */ /* 0x040fe400078ec0ff */
[----:B--2---:R-:W-:-:S04]  /*82e0*/  LOP3.LUT R6, R3, 0xffff, RZ, 0xc0, !PT ;  /* 0x0000ffff03067812 */ /* 0x004fc800078ec0ff */
[----:B------:R-:W-:Y:S02]  /*82f0*/  SHF.R.U32.HI R9, RZ, 0x8, R6 ;  /* 0x00000008ff097819 */ /* 0x000fe40000011606 */
[----:B------:R-:W-:Y:S02]  /*8300*/  SHF.R.U32.HI R6, RZ, 0x18, R3 ;  /* 0x00000018ff067819 */ /* 0x000fe40000011603 */
[----:B------:R-:W-:Y:S01]  /*8310*/  LOP3.LUT R3, R7, 0xff, RZ, 0xc0, !PT ;  /* 0x000000ff07037812 */ /* 0x000fe200078ec0ff */
[--C-:B------:R-:W-:Y:S01]  /*8320*/  FFMA.FTZ R7, R136, c[0x0][0x23c], -R2.reuse ;  /* 0x00008f0088077a23 */ /* 0x100fe20000010802 */
[----:B------:R-:W-:Y:S01]  /*8330*/  PRMT R9, R8, 0x5410, R9 ;  /* 0x0000541008097816 */ /* 0x000fe20000000009 */
[----:B------:R-:W-:Y:S01]  /*8340*/  FFMA.FTZ R8, R139, c[0x0][0x23c], -R2 ;  /* 0x00008f008b087a23 */ /* 0x000fe20000010802 */
[----:B------:R-:W-:Y:S01]  /*8350*/  PRMT R12, R3, 0x5410, R6 ;  /* 0x00005410030c7816 */ /* 0x000fe20000000006 */
[----:B------:R-:W2:Y:S01]  /*8360*/  MUFU.EX2 R131, R7 ;  /* 0x0000000700837308 */ /* 0x000ea20000000800 */
[----:B------:R-:W-:Y:S01]  /*8370*/  HSET2.LE.AND R3, R13, R144, PT ;  /* 0x000000900d037233 */ /* 0x000fe20003803000 */
[----:B----4-:R-:W-:Y:S01]  /*8380*/  F2FP.PACK_AB R6, R192, R134 ;  /* 0x00000086c006723e */ /* 0x010fe200000000ff */
[----:B------:R-:W-:-:S02]  /*8390*/  IMAD.MOV.U32 R136, RZ, RZ, R110 ;  /* 0x000000ffff887224 */ /* 0x000fc400078e006e */
[----:B------:R-:W-:Y:S01]  /*83a0*/  IMAD.MOV.U32 R139, RZ, RZ, R106 ;  /* 0x000000ffff8b7224 */ /* 0x000fe200078e006a */
[----:B---3--:R-:W-:Y:S01]  /*83b0*/  LOP3.LUT R10, R3, R6, RZ, 0xc0, !PT ;  /* 0x00000006030a7212 */ /* 0x008fe200078ec0ff */
[----:B------:R-:W-:Y:S01]  /*83c0*/  HSET2.LE.AND R3, R11, R144, PT ;  /* 0x000000900b037233 */ /* 0x000fe20003803000 */
[----:B------:R3:W4:Y:S01]  /*83d0*/  MUFU.EX2 R130, R8 ;  /* 0x0000000800827308 */ /* 0x0007220000000800 */
[----:B--2---:R-:W-:-:S04]  /*83e0*/  F2FP.PACK_AB R6, R131, R133 ;  /* 0x000000858306723e */ /* 0x004fc800000000ff */
[----:B------:R-:W-:Y:S01]  /*83f0*/  LOP3.LUT R11, R3, R6, RZ, 0xc0, !PT ;  /* 0x00000006030b7212 */ /* 0x000fe200078ec0ff */
[----:B------:R-:W-:Y:S01]  /*8400*/  HSET2.LE.AND R3, R9, R144, PT ;  /* 0x0000009009037233 */ /* 0x000fe20003803000 */
[----:B------:R-:W-:-:S04]  /*8410*/  F2FP.PACK_AB R6, R193, R194 ;  /* 0x000000c2c106723e */ /* 0x000fc800000000ff */
[----:B---3--:R-:W-:Y:S01]  /*8420*/  LOP3.LUT R8, R3, R6, RZ, 0xc0, !PT ;  /* 0x0000000603087212 */ /* 0x008fe200078ec0ff */
[----:B------:R-:W-:Y:S01]  /*8430*/  HSET2.LE.AND R3, R12, R144, PT ;  /* 0x000000900c037233 */ /* 0x000fe20003803000 */
[----:B----4-:R-:W-:-:S04]  /*8440*/  F2FP.PACK_AB R6, R130, R132 ;  /* 0x000000848206723e */ /* 0x010fc800000000ff */
[----:B------:R-:W-:Y:S02]  /*8450*/  LOP3.LUT R9, R3, R6, RZ, 0xc0, !PT ;  /* 0x0000000603097212 */ /* 0x000fe400078ec0ff */
[----:B------:R-:W-:Y:S02]  /*8460*/  LOP3.LUT R6, R29, UR16, R74, 0x96, !PT ;  /* 0x000000101d067c12 */ /* 0x000fe4000f8e964a */
[----:B------:R-:W-:Y:S02]  /*8470*/  LOP3.LUT R3, R113, UR14, R28, 0x96, !PT ;  /* 0x0000000e71037c12 */ /* 0x000fe4000f8e961c */
[----:B------:R-:W2:Y:S01]  /*8480*/  LDSM.16.MT88.4 R28, [R204+0x5400] ;  /* 0x00540000cc1c783b */ /* 0x000ea20000004200 */
        /* <DEDUP_REMOVED lines=32> */
[----:B------:R-:W-:Y:S01]  /*8690*/  SHF.R.U32.HI R9, RZ, 0x8, R9 ;  /* 0x00000008ff097819 */ /* 0x000fe20000011609 */
[----:B------:R-:W-:Y:S01]  /*86a0*/  IMAD.MOV.U32 R35, RZ, RZ, R142 ;  /* 0x000000ffff237224 */ /* 0x000fe200078e008e */
[--C-:B------:R-:W-:Y:S02]  /*86b0*/  SHF.R.U32.HI R11, RZ, 0x18, R6.reuse ;  /* 0x00000018ff0b7819 */ /* 0x100fe40000011606 */
[----:B------:R-:W-:Y:S02]  /*86c0*/  PRMT R12, R10, 0x5410, R9 ;  /* 0x000054100a0c7816 */ /* 0x000fe40000000009 */
[----:B------:R-:W-:Y:S01]  /*86d0*/  SHF.R.U32.HI R9, RZ, 0x10, R6 ;  /* 0x00000010ff097819 */ /* 0x000fe20000011606 */
[----:B------:R-:W-:-:S02]  /*86e0*/  FFMA.FTZ R6, R141, c[0x0][0x23c], -R0 ;  /* 0x00008f008d067a23 */ /* 0x000fc40000010800 */
[----:B------:R-:W-:Y:S02]  /*86f0*/  IMAD.MOV.U32 R141, RZ, RZ, R120 ;  /* 0x000000ffff8d7224 */ /* 0x000fe400078e0078 */
[----:B------:R-:W-:Y:S01]  /*8700*/  MUFU.EX2 R124, R6 ;  /* 0x00000006007c7308 */ /* 0x000fe20000000800 */
[----:B-1----:R-:W-:Y:S02]  /*8710*/  FFMA.FTZ R3, R140, c[0x0][0x23c], -R5 ;  /* 0x00008f008c037a23 */ /* 0x002fe40000010805 */
[----:B------:R-:W-:-:S05]  /*8720*/  IMAD.MOV.U32 R140, RZ, RZ, R121 ;  /* 0x000000ffff8c7224 */ /* 0x000fca00078e0079 */
[----:B------:R1:W3:Y:S02]  /*8730*/  MUFU.EX2 R126, R3 ;  /* 0x00000003007e7308 */ /* 0x0002e40000000800 */
[----:B-1----:R-:W-:Y:S01]  /*8740*/  LOP3.LUT R3, R7, UR17, R32, 0x96, !PT ;  /* 0x0000001107037c12 */ /* 0x002fe2000f8e9620 */
[----:B------:R-:W-:Y:S01]  /*8750*/  IMAD.MOV.U32 R32, RZ, RZ, R101 ;  /* 0x000000ffff207224 */ /* 0x000fe200078e0065 */
        /* <DEDUP_REMOVED lines=13> */
[----:B------:R-:W-:Y:S01]  /*8830*/  HSET2.LE.AND R3, R12, R144, PT ;  /* 0x000000900c037233 */ /* 0x000fe20003803000 */
[----:B------:R-:W-:-:S02]  /*8840*/  IMAD.MOV.U32 R197, RZ, RZ, R119 ;  /* 0x000000ffffc57224 */ /* 0x000fc400078e0077 */
[----:B------:R-:W-:-:S03]  /*8850*/  IMAD.MOV.U32 R198, RZ, RZ, R116 ;  /* 0x000000ffffc67224 */ /* 0x000fc600078e0074 */
[----:B------:R-:W1:Y:S01]  /*8860*/  MUFU.EX2 R122, R7 ;  /* 0x00000007007a7308 */ /* 0x000e620000000800 */
[----:B---3--:R-:W-:-:S04]  /*8870*/  F2FP.PACK_AB R6, R126, R128 ;  /* 0x000000807e06723e */ /* 0x008fc800000000ff */
        /* <DEDUP_REMOVED lines=15> */
[----:B------:R-:W-:-:S07]  /*8970*/  IMAD.MOV.U32 R149, RZ, RZ, R96 ;  /* 0x000000ffff957224 */ /* 0x000fce00078e0060 */
[----:B------:R-:W-:Y:S01]  /*8980*/  HMMA.16816.F32 R80, R8, R18, R44 ;  /* 0x000000120850723c */ /* 0x000fe2000000182c */
[----:B------:R-:W3:Y:S01]  /*8990*/  LDSM.16.MT88.4 R44, [R205+0x5400] ;  /* 0x00540000cd2c783b */ /* 0x000ee20000004200 */
[----:B-1----:R-:W-:-:S05]  /*89a0*/  LOP3.LUT R3, R15, UR8, R26, 0x96, !PT ;  /* 0x000000080f037c12 */ /* 0x002fca000f8e961a */
[----:B------:R-:W-:Y:S01]  /*89b0*/  IMAD.MOV.U32 R19, RZ, RZ, R118 ;  /* 0x000000ffff137224 */ /* 0x000fe200078e0076 */
[----:B------:R-:W-:Y:S01]  /*89c0*/  HMMA.16816.F32 R76, R8, R22, R76 ;  /* 0x00000016084c723c */ /* 0x000fe2000000184c */
[----:B------:R1:W-:Y:S01]  /*89d0*/  MUFU.EX2 R118, R6 ;  /* 0x0000000600767308 */ /* 0x0003e20000000800 */
[----:B------:R-:W-:Y:S02]  /*89e0*/  IMAD.MOV.U32 R18, RZ, RZ, R107 ;  /* 0x000000ffff127224 */ /* 0x000fe400078e006b */
[----:B------:R-:W-:-:S04]  /*89f0*/  IMAD.WIDE.U32 R26, R232, -0x326172a9, RZ ;  /* 0xcd9e8d57e81a7825 */ /* 0x000fc800078e00ff */
[----:B------:R-:W-:Y:S01]  /*8a00*/  HMMA.16816.F32 R68, R8, R16, R68 ;  /* 0x000000100844723c */ /* 0x000fe20000001844 */
[----:B------:R-:W-:Y:S02]  /*8a10*/  IMAD.MOV.U32 R22, RZ, RZ, R111 ;  /* 0x000000ffff167224 */ /* 0x000fe400078e006f */
[----:B------:R-:W-:-:S04]  /*8a20*/  IMAD.MOV.U32 R23, RZ, RZ, R108 ;  /* 0x000000ffff177224 */ /* 0x000fc800078e006c */
[----:B------:R-:W-:Y:S02]  /*8a30*/  FFMA.FTZ R8, R148, c[0x0][0x23c], -R4 ;  /* 0x00008f0094087a23 */ /* 0x000fe40000010804 */
[----:B-1----:R-:W-:Y:S02]  /*8a40*/  IMAD.WIDE.U32 R6, R3, -0x2daee0ad, RZ ;  /* 0xd2511f5303067825 */ /* 0x002fe400078e00ff */
[----:B------:R1:W-:Y:S02]  /*8a50*/  MUFU.EX2 R119, R8 ;  /* 0x0000000800777308 */ /* 0x0003e40000000800 */
[----:B------:R-:W-:Y:S01]  /*8a60*/  FFMA.FTZ R9, R152, c[0x0][0x23c], -R2 ;  /* 0x00008f0098097a23 */ /* 0x000fe20000010802 */
[C---:B------:R-:W-:Y:S01]  /*8a70*/  LOP3.LUT R3, R6.reuse, 0xffff, RZ, 0xc0, !PT ;  /* 0x0000ffff06037812 */ /* 0x040fe200078ec0ff */
[----:B------:R-:W-:Y:S01]  /*8a80*/  IMAD.MOV.U32 R148, RZ, RZ, R99 ;  /* 0x000000ffff947224 */ /* 0x000fe200078e0063 */
[----:B------:R-:W-:Y:S02]  /*8a90*/  LOP3.LUT R10, R6, 0xff, RZ, 0xc0, !PT ;  /* 0x000000ff060a7812 */ /* 0x000fe400078ec0ff */
[----:B------:R-:W-:Y:S01]  /*8aa0*/  SHF.R.U32.HI R12, RZ, 0x18, R6 ;  /* 0x00000018ff0c7819 */ /* 0x000fe20000011606 */
[----:B------:R4:W-:Y:S01]  /*8ab0*/  MUFU.EX2 R116, R9 ;  /* 0x0000000900747308 */ /* 0x0009e20000000800 */
[----:B-1----:R-:W-:-:S02]  /*8ac0*/  FFMA.FTZ R8, R145, c[0x0][0x23c], -R4 ;  /* 0x00008f0091087a23 */ /* 0x002fc40000010804 */
[----:B------:R-:W-:-:S05]  /*8ad0*/  IMAD.MOV.U32 R145, RZ, RZ, R18 ;  /* 0x000000ffff917224 */ /* 0x000fca00078e0012 */
[----:B------:R1:W1:Y:S01]  /*8ae0*/  MUFU.EX2 R121, R8 ;  /* 0x0000000800797308 */ /* 0x0002620000000800 */
[----:B----4-:R-:W-:-:S07]  /*8af0*/  FFMA.FTZ R9, R153, c[0x0][0x23c], -R2 ;  /* 0x00008f0099097a23 */ /* 0x010fce0000010802 */
[----:B------:R4:W-:Y:S01]  /*8b00*/  MUFU.EX2 R117, R9 ;  /* 0x0000000900757308 */ /* 0x0009e20000000800 */
[----:B-1----:R-:W-:Y:S02]  /*8b10*/  SHF.R.U32.HI R8, RZ, 0x8, R3 ;  /* 0x00000008ff087819 */ /* 0x002fe40000011603 */
        /* <DEDUP_REMOVED lines=11> */
[----:B----4-:R-:W-:Y:S01]  /*8bd0*/  PRMT R9, R10, 0x5410, R12 ;  /* 0x000054100a097816 */ /* 0x010fe2000000000c */
[----:B------:R-:W-:Y:S01]  /*8be0*/  IMAD.MOV.U32 R150, RZ, RZ, R98 ;  /* 0x000000ffff967224 */ /* 0x000fe200078e0062 */
[----:B------:R-:W-:Y:S01]  /*8bf0*/  PRMT R12, R11, 0x5410, R8 ;  /* 0x000054100b0c7816 */ /* 0x000fe20000000008 */
[----:B------:R-:W1:Y:S01]  /*8c00*/  MUFU.EX2 R111, R7 ;  /* 0x00000007006f7308 */ /* 0x000e620000000800 */
[----:B------:R-:W-:Y:S01]  /*8c10*/  PRMT R13, R3, 0x5410, R6 ;  /* 0x00005410030d7816 */ /* 0x000fe20000000006 */
[----:B------:R-:W-:Y:S01]  /*8c20*/  FFMA.FTZ R8, R154, c[0x0][0x23c], -R2 ;  /* 0x00008f009a087a23 */ /* 0x000fe20000010802 */
[----:B------:R-:W-:Y:S01]  /*8c30*/  HSET2.LE.AND R3, R14, R144, PT ;  /* 0x000000900e037233 */ /* 0x000fe20003803000 */
[----:B------:R-:W-:-:S04]  /*8c40*/  F2FP.PACK_AB R6, R121, R119 ;  /* 0x000000777906723e */ /* 0x000fc800000000ff */
[----:B------:R4:W2:Y:S01]  /*8c50*/  MUFU.EX2 R110, R8 ;  /* 0x00000008006e7308 */ /* 0x0008a20000000800 */
[----:B------:R-:W-:Y:S01]  /*8c60*/  LOP3.LUT R10, R3, R6, RZ, 0xc0, !PT ;  /* 0x00000006030a7212 */ /* 0x000fe200078ec0ff */
[----:B------:R-:W-:Y:S01]  /*8c70*/  HSET2.LE.AND R3, R9, R144, PT ;  /* 0x0000009009037233 */ /* 0x000fe20003803000 */
[----:B-1----:R-:W-:-:S04]  /*8c80*/  F2FP.PACK_AB R6, R111, R117 ;  /* 0x000000756f06723e */ /* 0x002fc800000000ff */
[----:B------:R-:W-:Y:S01]  /*8c90*/  LOP3.LUT R11, R3, R6, RZ, 0xc0, !PT ;  /* 0x00000006030b7212 */ /* 0x000fe200078ec0ff */
[----:B------:R-:W-:Y:S01]  /*8ca0*/  HSET2.LE.AND R3, R12, R144, PT ;  /* 0x000000900c037233 */ /* 0x000fe20003803000 */
[----:B------:R-:W-:-:S04]  /*8cb0*/  F2FP.PACK_AB R6, R118, R120 ;  /* 0x000000787606723e */ /* 0x000fc800000000ff */
[----:B----4-:R-:W-:Y:S01]  /*8cc0*/  LOP3.LUT R8, R3, R6, RZ, 0xc0, !PT ;  /* 0x0000000603087212 */ /* 0x010fe200078ec0ff */
[----:B------:R-:W-:Y:S01]  /*8cd0*/  HSET2.LE.AND R3, R13, R144, PT ;  /* 0x000000900d037233 */ /* 0x000fe20003803000 */
[----:B--2---:R-:W-:-:S04]  /*8ce0*/  F2FP.PACK_AB R6, R110, R116 ;  /* 0x000000746e06723e */ /* 0x004fc800000000ff */
[----:B------:R-:W-:Y:S02]  /*8cf0*/  LOP3.LUT R9, R3, R6, RZ, 0xc0, !PT ;  /* 0x0000000603097212 */ /* 0x000fe400078ec0ff */
[----:B------:R-:W-:Y:S01]  /*8d00*/  LOP3.LUT R3, R33, UR8, R72, 0x96, !PT ;  /* 0x0000000821037c12 */ /* 0x000fe2000f8e9648 */
[----:B------:R-:W-:-:S04]  /*8d10*/  IMAD.MOV.U32 R33, RZ, RZ, R95 ;  /* 0x000000ffff217224 */ /* 0x000fc800078e005f */
[----:B------:R-:W-:Y:S01]  /*8d20*/  IMAD.WIDE.U32 R6, R3, -0x2daee0ad, RZ ;  /* 0xd2511f5303067825 */ /* 0x000fe200078e00ff */
[C---:B------:R-:W-:Y:S03]  /*8d30*/  HMMA.16816.F32 R64, R8.reuse, R28, R64 ;  /* 0x0000001c0840723c */ /* 0x040fe60000001840 */
[----:B------:R-:W-:Y:S02]  /*8d40*/  FFMA.FTZ R3, R164, c[0x0][0x23c], -R5 ;  /* 0x00008f00a4037a23 */ /* 0x000fe40000010805 */
[----:B------:R-:W-:Y:S02]  /*8d50*/  IMAD.MOV.U32 R164, RZ, RZ, R143 ;  /* 0x000000ffffa47224 */ /* 0x000fe400078e008f */
[----:B------:R1:W-:Y:S01]  /*8d60*/  MUFU.EX2 R109, R3 ;  /* 0x00000003006d7308 */ /* 0x0003e20000000800 */
[C---:B------:R-:W-:Y:S08]  /*8d70*/  HMMA.16816.F32 R60, R8.reuse, R30, R60 ;  /* 0x0000001e083c723c */ /* 0x040ff0000000183c */
[----:B---3--:R-:W-:Y:S01]  /*8d80*/  HMMA.16816.F32 R152, R8, R44, R56 ;  /* 0x0000002c0898723c */ /* 0x008fe20000001838 */
[----:B-1----:R-:W-:-:S07]  /*8d90*/  LOP3.LUT R3, R7, UR18, R34, 0x96, !PT ;  /* 0x0000001207037c12 */ /* 0x002fce000f8e9622 */
[----:B------:R-:W-:Y:S01]  /*8da0*/  HMMA.16816.F32 R72, R8, R46, R48 ;  /* 0x0000002e0848723c */ /* 0x000fe20000001830 */
[----:B------:R-:W-:Y:S02]  /*8db0*/  IMAD.MOV.U32 R34, RZ, RZ, R105 ;  /* 0x000000ffff227224 */ /* 0x000fe400078e0069 */
[----:B------:R-:W-:Y:S02]  /*8dc0*/  IMAD.MOV.U32 R56, RZ, RZ, R197 ;  /* 0x000000ffff387224 */ /* 0x000fe400078e00c5 */
[----:B------:R-:W-:Y:S02]  /*8dd0*/  IMAD.MOV.U32 R197, RZ, RZ, R146 ;  /* 0x000000ffffc57224 */ /* 0x000fe400078e0092 */
[C---:B------:R-:W-:Y:S01]  /*8de0*/  LOP3.LUT R8, R6.reuse, 0xffff, RZ, 0xc0, !PT ;  /* 0x0000ffff06087812 */ /* 0x040fe200078ec0ff */
[----:B------:R-:W-:Y:S01]  /*8df0*/  FFMA.FTZ R7, R165, c[0x0][0x23c], -R5 ;  /* 0x00008f00a5077a23 */ /* 0x000fe20000010805 */
[----:B------:R-:W-:Y:S01]  /*8e00*/  LOP3.LUT R9, R6, 0xff, RZ, 0xc0, !PT ;  /* 0x000000ff06097812 */ /* 0x000fe200078ec0ff */
[----:B------:R-:W-:Y:S01]  /*8e10*/  IMAD.MOV.U32 R165, RZ, RZ, R103 ;  /* 0x000000ffffa57224 */ /* 0x000fe200078e0067 */
[----:B------:R-:W-:Y:S01]  /*8e20*/  SHF.R.U32.HI R8, RZ, 0x8, R8 ;  /* 0x00000008ff087819 */ /* 0x000fe20000011608 */
[----:B------:R1:W-:Y:S01]  /*8e30*/  MUFU.EX2 R108, R7 ;  /* 0x00000007006c7308 */ /* 0x0003e20000000800 */
[----:B------:R-:W-:Y:S01]  /*8e40*/  SHF.R.U32.HI R10, RZ, 0x10, R6 ;  /* 0x00000010ff0a7819 */ /* 0x000fe20000011606 */
[----:B------:R-:W-:Y:S01]  /*8e50*/  IMAD.MOV.U32 R146, RZ, RZ, R102 ;  /* 0x000000ffff927224 */ /* 0x000fe200078e0066 */
[----:B------:R-:W-:Y:S01]  /*8e60*/  SHF.R.U32.HI R11, RZ, 0x18, R6 ;  /* 0x00000018ff0b7819 */ /* 0x000fe20000011606 */
[----:B------:R-:W-:Y:S01]  /*8e70*/  IMAD.MOV.U32 R59, RZ, RZ, R19 ;  /* 0x000000ffff3b7224 */ /* 0x000fe200078e0013 */
[----:B------:R-:W-:Y:S01]  /*8e80*/  LOP3.LUT R6, R3, 0xffff, RZ, 0xc0, !PT ;  /* 0x0000ffff03067812 */ /* 0x000fe200078ec0ff */
[----:B------:R-:W-:Y:S01]  /*8e90*/  IMAD.MOV.U32 R48, RZ, RZ, R141 ;  /* 0x000000ffff307224 */ /* 0x000fe200078e008d */
[----:B------:R-:W-:Y:S01]  /*8ea0*/  PRMT R17, R9, 0x5410, R8 ;  /* 0x0000541009117816 */ /* 0x000fe20000000008 */
[----:B------:R-:W-:Y:S01]  /*8eb0*/  FFMA.FTZ R8, R158, c[0x0][0x23c], -R5 ;  /* 0x00008f009e087a23 */ /* 0x000fe20000010805 */
[----:B------:R-:W-:Y:S01]  /*8ec0*/  LOP3.LUT R9, R10, 0xff, RZ, 0xc0, !PT ;  /* 0x000000ff0a097812 */ /* 0x000fe200078ec0ff */
[----:B------:R-:W-:-:S02]  /*8ed0*/  IMAD.MOV.U32 R58, RZ, RZ, R22 ;  /* 0x000000ffff3a7224 */ /* 0x000fc400078e0016 */
[----:B------:R2:W-:Y:S01]  /*8ee0*/  MUFU.EX2 R107, R8 ;  /* 0x00000008006b7308 */ /* 0x0005e20000000800 */
[----:B------:R-:W-:Y:S01]  /*8ef0*/  PRMT R15, R9, 0x5410, R11 ;  /* 0x00005410090f7816 */ /* 0x000fe2000000000b */
[----:B------:R-:W-:Y:S01]  /*8f00*/  IMAD.MOV.U32 R57, RZ, RZ, R23 ;  /* 0x000000ffff397224 */ /* 0x000fe200078e0017 */
[----:B-1----:R-:W-:Y:S01]  /*8f10*/  SHF.R.U32.HI R7, RZ, 0x8, R6 ;  /* 0x00000008ff077819 */ /* 0x002fe20000011606 */
[----:B------:R-:W-:Y:S01]  /*8f20*/  IMAD.MOV.U32 R158, RZ, RZ, R100 ;  /* 0x000000ffff9e7224 */ /* 0x000fe200078e0064 */
[----:B------:R-:W-:Y:S01]  /*8f30*/  LOP3.LUT R6, R3, 0xff, RZ, 0xc0, !PT ;  /* 0x000000ff03067812 */ /* 0x000fe200078ec0ff */
[----:B------:R-:W-:-:S03]  /*8f40*/  IMAD.MOV.U32 R49, RZ, RZ, R94 ;  /* 0x000000ffff317224 */ /* 0x000fc600078e005e */
[----:B------:R-:W-:Y:S01]  /*8f50*/  PRMT R16, R6, 0x5410, R7 ;  /* 0x0000541006107816 */ /* 0x000fe20000000007 */
[----:B------:R-:W-:Y:S01]  /*8f60*/  IMAD.U32 R7, RZ, RZ, UR33 ;  /* 0x00000021ff077e24 */ /* 0x000fe2000f8e00ff */
[----:B------:R-:W-:Y:S01]  /*8f70*/  SHF.R.U32.HI R6, RZ, 0x10, R3 ;  /* 0x00000010ff067819 */ /* 0x000fe20000011603 */
[----:B--2---:R-:W-:-:S03]  /*8f80*/  FFMA.FTZ R8, R156, c[0x0][0x23c], -R5 ;  /* 0x00008f009c087a23 */ /* 0x004fc60000010805 */
[----:B------:R-:W-:Y:S01]  /*8f90*/  LOP3.LUT R6, R6, 0xff, RZ, 0xc0, !PT ;  /* 0x000000ff06067812 */ /* 0x000fe200078ec0ff */
[----:B------:R-:W-:Y:S01]  /*8fa0*/  IMAD.MOV.U32 R156, RZ, RZ, R135 ;  /* 0x000000ffff9c7224 */ /* 0x000fe200078e0087 */
[----:B------:R1:W2:Y:S01]  /*8fb0*/  MUFU.EX2 R106, R8 ;  /* 0x00000008006a7308 */ /* 0x0002a20000000800 */
[----:B------:R3:W5:Y:S01]  /*8fc0*/  LDL.LU R135, [R1+0x80] ;  /* 0x0000800001877983 */ /* 0x0007620000300800 */
[----:B-1----:R-:W-:Y:S02]  /*8fd0*/  SHF.R.U32.HI R8, RZ, 0x18, R3 ;  /* 0x00000018ff087819 */ /* 0x002fe40000011603 */
[----:B------:R-:W-:Y:S01]  /*8fe0*/  LOP3.LUT R3, R115, UR31, R7, 0x96, !PT ;  /* 0x0000001f73037c12 */ /* 0x000fe2000f8e9607 */
[----:B------:R-:W-:Y:S01]  /*8ff0*/  FFMA.FTZ R7, R159, c[0x0][0x23c], -R0 ;  /* 0x00008f009f077a23 */ /* 0x000fe20000010800 */
[----:B------:R-:W-:-:S03]  /*9000*/  PRMT R14, R6, 0x5410, R8 ;  /* 0x00005410060e7816 */ /* 0x000fc60000000008 */
[----:B------:R-:W-:Y:S01]  /*9010*/  IMAD.WIDE.U32 R20, R3, -0x326172a9, RZ ;  /* 0xcd9e8d5703147825 */ /* 0x000fe200078e00ff */
[----:B------:R1:W-:Y:S03]  /*9020*/  MUFU.EX2 R104, R7 ;  /* 0x0000000700687308 */ /* 0x0003e60000000800 */
[----:B------:R-:W-:Y:S01]  /*9030*/  FFMA.FTZ R3, R157, c[0x0][0x23c], -R0 ;  /* 0x00008f009d037a23 */ /* 0x000fe20000010800 */
[----:B------:R-:W-:-:S04]  /*9040*/  LOP3.LUT R6, R21, UR16, R26, 0x96, !PT ;  /* 0x0000001015067c12 */ /* 0x000fc8000f8e961a */
[----:B------:R4:W3:Y:S01]  /*9050*/  MUFU.EX2 R105, R3 ;  /* 0x0000000300697308 */ /* 0x0008e20000000800 */
[----:B------:R-:W-:-:S04]  /*9060*/  IMAD.WIDE.U32 R12, R6, -0x2daee0ad, RZ ;  /* 0xd2511f53060c7825 */ /* 0x000fc800078e00ff */
[----:B-1----:R-:W-:Y:S01]  /*9070*/  FFMA.FTZ R7, R166, c[0x0][0x23c], -R0 ;  /* 0x00008f00a6077a23 */ /* 0x002fe20000010800 */
[----:B--2---:R-:W-:-:S03]  /*9080*/  F2FP.PACK_AB R6, R106, R107 ;  /* 0x0000006b6a06723e */ /* 0x004fc600000000ff */
[----:B------:R1:W-:Y:S01]  /*9090*/  MUFU.EX2 R103, R7 ;  /* 0x0000000700677308 */ /* 0x0003e20000000800 */
[----:B----4-:R-:W-:-:S05]  /*90a0*/  LOP3.LUT R3, R113, UR14, R20, 0x96, !PT ;  /* 0x0000000e71037c12 */ /* 0x010fca000f8e9614 */
[----:B------:R-:W-:Y:S01]  /*90b0*/  IMAD.WIDE.U32 R10, R3, -0x2daee0ad, RZ ;  /* 0xd2511f53030a7825 */ /* 0x000fe200078e00ff */
[----:B------:R-:W-:-:S03]  /*90c0*/  HSET2.LE.AND R3, R17, R144, PT ;  /* 0x0000009011037233 */ /* 0x000fc60003803000 */
[----:B-1----:R-:W-:Y:S02]  /*90d0*/  FFMA.FTZ R7, R167, c[0x0][0x23c], -R0 ;  /* 0x00008f00a7077a23 */ /* 0x002fe40000010800 */
[----:B------:R-:W-:Y:S02]  /*90e0*/  LOP3.LUT R18, R3, R6, RZ, 0xc0, !PT ;  /* 0x0000000603127212 */ /* 0x000fe400078ec0ff */
[----:B------:R-:W1:Y:S01]  /*90f0*/  MUFU.EX2 R102, R7 ;  /* 0x0000000700667308 */ /* 0x000e620000000800 */
[----:B------:R-:W-:Y:S01]  /*9100*/  HSET2.LE.AND R3, R15, R144, PT ;  /* 0x000000900f037233 */ /* 0x000fe20003803000 */
[----:B---3--:R-:W-:-:S04]  /*9110*/  F2FP.PACK_AB R6, R105, R104 ;  /* 0x000000686906723e */ /* 0x008fc800000000ff */
[----:B------:R-:W-:Y:S01]  /*9120*/  LOP3.LUT R19, R3, R6, RZ, 0xc0, !PT ;  /* 0x0000000603137212 */ /* 0x000fe200078ec0ff */
[--C-:B------:R-:W-:Y:S01]  /*9130*/  HSET2.LE.AND R3, R16, R144.reuse, PT ;  /* 0x0000009010037233 */ /* 0x100fe20003803000 */
[----:B------:R-:W-:Y:S02]  /*9140*/  F2FP.PACK_AB R6, R108, R109 ;  /* 0x0000006d6c06723e */ /* 0x000fe400000000ff */
[----:B------:R-:W-:Y:S02]  /*9150*/  LOP3.LUT R8, R13, UR13, R84, 0x96, !PT ;  /* 0x0000000d0d087c12 */ /* 0x000fe4000f8e9654 */
[----:B------:R-:W-:Y:S01]  /*9160*/  LOP3.LUT R16, R3, R6, RZ, 0xc0, !PT ;  /* 0x0000000603107212 */ /* 0x000fe200078ec0ff */
[----:B------:R-:W-:Y:S01]  /*9170*/  HSET2.LE.AND R3, R14, R144, PT ;  /* 0x000000900e037233 */ /* 0x000fe20003803000 */
[----:B------:R-:W-:Y:S02]  /*9180*/  LOP3.LUT R9, R11, UR11, R12, 0x96, !PT ;  /* 0x0000000b0b097c12 */ /* 0x000fe4000f8e960c */
[----:B-1----:R-:W-:-:S04]  /*9190*/  F2FP.PACK_AB R6, R102, R103 ;  /* 0x000000676606723e */ /* 0x002fc800000000ff */
[----:B------:R-:W-:Y:S01]  /*91a0*/  LOP3.LUT R17, R3, R6, RZ, 0xc0, !PT ;  /* 0x0000000603117212 */ /* 0x000fe200078ec0ff */
[----:B------:R-:W-:-:S04]  /*91b0*/  IMAD.WIDE.U32 R6, R8, -0x326172a9, RZ ;  /* 0xcd9e8d5708067825 */ /* 0x000fc800078e00ff */
[----:B------:R-:W-:Y:S01]  /*91c0*/  IMAD.WIDE.U32 R8, R9, -0x326172a9, RZ ;  /* 0xcd9e8d5709087825 */ /* 0x000fe200078e00ff */
[----:B------:R-:W-:-:S04]  /*91d0*/  LOP3.LUT R7, R7, UR12, R112, 0x96, !PT ;  /* 0x0000000c07077c12 */ /* 0x000fc8000f8e9670 */
[----:B------:R-:W-:Y:S01]  /*91e0*/  LOP3.LUT R3, R9, UR10, R6, 0x96, !PT ;  /* 0x0000000a09037c12 */ /* 0x000fe2000f8e9606 */
[----:B------:R-:W-:-:S04]  /*91f0*/  IMAD.WIDE.U32 R6, R7, -0x2daee0ad, RZ ;  /* 0xd2511f5307067825 */ /* 0x000fc800078e00ff */
[----:B------:R-:W-:Y:S01]  /*9200*/  IMAD.WIDE.U32 R14, R3, -0x2daee0ad, RZ ;  /* 0xd2511f53030e7825 */ /* 0x000fe200078e00ff */
[----:B------:R-:W-:Y:S02]  /*9210*/  LOP3.LUT R7, R7, UR9, R10, 0x96, !PT ;  /* 0x0000000907077c12 */ /* 0x000fe4000f8e960a */
[----:B------:R-:W-:Y:S02]  /*9220*/  LOP3.LUT R12, R21, UR16, R88, 0x96, !PT ;  /* 0x00000010150c7c12 */ /* 0x000fe4000f8e9658 */
[----:B------:R-:W-:Y:S01]  /*9230*/  LOP3.LUT R3, R15, UR7, R6, 0x96, !PT ;  /* 0x000000070f037c12 */ /* 0x000fe2000f8e9606 */
[----:B------:R-:W-:Y:S01]  /*9240*/  IMAD.WIDE.U32 R10, R7, -0x326172a9, RZ ;  /* 0xcd9e8d57070a7825 */ /* 0x000fe200078e00ff */
[----:B------:R-:W-:-:S03]  /*9250*/  LOP3.LUT R13, R43, UR14, R20, 0x96, !PT ;  /* 0x0000000e2b0d7c12 */ /* 0x000fc6000f8e9614 */
[----:B------:R-:W-:Y:S01]  /*9260*/  IMAD.WIDE.U32 R6, R3, -0x326172a9, RZ ;  /* 0xcd9e8d5703067825 */ /* 0x000fe200078e00ff */
[----:B------:R-:W-:Y:S03]  /*9270*/  HMMA.16816.F32 R140, R16, R28, R52 ;  /* 0x0000001c108c723c */ /* 0x000fe60000001834 */
[----:B------:R-:W-:Y:S01]  /*9280*/  IMAD.WIDE.U32 R20, R12, -0x2daee0ad, RZ ;  /* 0xd2511f530c147825 */ /* 0x000fe200078e00ff */
[----:B------:R-:W-:Y:S02]  /*9290*/  LOP3.LUT R9, R7, UR17, R10, 0x96, !PT ;  /* 0x0000001107097c12 */ /* 0x000fe4000f8e960a */
[C---:B------:R-:W-:Y:S02]  /*92a0*/  LOP3.LUT R15, R6.reuse, 0xffff, RZ, 0xc0, !PT ;  /* 0x0000ffff060f7812 */ /* 0x040fe400078ec0ff */
[----:B------:R-:W-:Y:S01]  /*92b0*/  LOP3.LUT R29, R11, UR8, R8, 0x96, !PT ;  /* 0x000000080b1d7c12 */ /* 0x000fe2000f8e9608 */
[----:B------:R-:W-:Y:S01]  /*92c0*/  IMAD.WIDE.U32 R10, R13, -0x2daee0ad, RZ ;  /* 0xd2511f530d0a7825 */ /* 0x000fe200078e00ff */
[----:B------:R-:W-:-:S02]  /*92d0*/  LOP3.LUT R24, R6, 0xff, RZ, 0xc0, !PT ;  /* 0x000000ff06187812 */ /* 0x000fc400078ec0ff */
[--C-:B------:R-:W-:Y:S02]  /*92e0*/  SHF.R.U32.HI R23, RZ, 0x10, R6.reuse ;  /* 0x00000010ff177819 */ /* 0x100fe40000011606 */
[----:B------:R-:W-:Y:S02]  /*92f0*/  SHF.R.U32.HI R22, RZ, 0x18, R6 ;  /* 0x00000018ff167819 */ /* 0x000fe40000011606 */
[----:B------:R-:W-:Y:S02]  /*9300*/  LOP3.LUT R6, R21, UR13, R86, 0x96, !PT ;  /* 0x0000000d15067c12 */ /* 0x000fe4000f8e9656 */
[----:B------:R-:W-:-:S03]  /*9310*/  LOP3.LUT R3, R11, UR11, R20, 0x96, !PT ;  /* 0x0000000b0b037c12 */ /* 0x000fc6000f8e9614 */
[----:B------:R-:W-:-:S04]  /*9320*/  IMAD.WIDE.U32 R12, R6, -0x326172a9, RZ ;  /* 0xcd9e8d57060c7825 */ /* 0x000fc800078e00ff */
[----:B------:R-:W-:Y:S01]  /*9330*/  IMAD.WIDE.U32 R6, R3, -0x326172a9, RZ ;  /* 0xcd9e8d5703067825 */ /* 0x000fe200078e00ff */
[----:B------:R-:W-:-:S04]  /*9340*/  LOP3.LUT R8, R13, UR12, R42, 0x96, !PT ;  /* 0x0000000c0d087c12 */ /* 0x000fc8000f8e962a */
[----:B------:R-:W-:Y:S01]  /*9350*/  LOP3.LUT R7, R7, UR10, R12, 0x96, !PT ;  /* 0x0000000a07077c12 */ /* 0x000fe2000f8e960c */
[----:B------:R-:W-:-:S04]  /*9360*/  IMAD.WIDE.U32 R12, R8, -0x2daee0ad, RZ ;  /* 0xd2511f53080c7825 */ /* 0x000fc800078e00ff */
[----:B------:R-:W-:Y:S01]  /*9370*/  FFMA.FTZ R3, R177, c[0x0][0x23c], -R5 ;  /* 0x00008f00b1037a23 */ /* 0x000fe20000010805 */
[----:B------:R-:W-:Y:S01]  /*9380*/  LOP3.LUT R8, R13, UR9, R10, 0x96, !PT ;  /* 0x000000090d087c12 */ /* 0x000fe2000f8e960a */
[----:B------:R-:W-:Y:S02]  /*9390*/  IMAD.WIDE.U32 R10, R7, -0x2daee0ad, RZ ;  /* 0xd2511f53070a7825 */ /* 0x000fe400078e00ff */
[----:B------:R1:W-:Y:S03]  /*93a0*/  MUFU.EX2 R101, R3 ;  /* 0x0000000300657308 */ /* 0x0003e60000000800 */
[----:B------:R-:W-:Y:S01]  /*93b0*/  LOP3.LUT R7, R11, UR7, R12, 0x96, !PT ;  /* 0x000000070b077c12 */ /* 0x000fe2000f8e960c */
[----:B------:R-:W-:-:S04]  /*93c0*/  IMAD.WIDE.U32 R12, R8, -0x326172a9, RZ ;  /* 0xcd9e8d57080c7825 */ /* 0x000fc800078e00ff */
[----:B-1----:R-:W-:-:S04]  /*93d0*/  FFMA.FTZ R3, R176, c[0x0][0x23c], -R5 ;  /* 0x00008f00b0037a23 */ /* 0x002fc80000010805 */
[----:B------:R1:W-:Y:S01]  /*93e0*/  MUFU.EX2 R100, R3 ;  /* 0x0000000300647308 */ /* 0x0003e20000000800 */
[----:B------:R-:W-:Y:S01]  /*93f0*/  LOP3.LUT R11, R13, UR8, R6, 0x96, !PT ;  /* 0x000000080d0b7c12 */ /* 0x000fe2000f8e9606 */
[----:B------:R-:W-:-:S04]  /*9400*/  IMAD.WIDE.U32 R6, R7, -0x326172a9, RZ ;  /* 0xcd9e8d5707067825 */ /* 0x000fc800078e00ff */
[----:B-1----:R-:W-:-:S04]  /*9410*/  FFMA.FTZ R3, R161, c[0x0][0x23c], -R5 ;  /* 0x00008f00a1037a23 */ /* 0x002fc80000010805 */
[----:B------:R1:W-:Y:S01]  /*9420*/  MUFU.EX2 R99, R3 ;  /* 0x0000000300637308 */ /* 0x0003e20000000800 */
[C---:B------:R-:W-:Y:S02]  /*9430*/  LOP3.LUT R25, R6.reuse, 0xffff, RZ, 0xc0, !PT ;  /* 0x0000ffff06197812 */ /* 0x040fe400078ec0ff */
[----:B------:R-:W-:Y:S02]  /*9440*/  LOP3.LUT R28, R6, 0xff, RZ, 0xc0, !PT ;  /* 0x000000ff061c7812 */ /* 0x000fe400078ec0ff */
[--C-:B------:R-:W-:Y:S02]  /*9450*/  SHF.R.U32.HI R27, RZ, 0x10, R6.reuse ;  /* 0x00000010ff1b7819 */ /* 0x100fe40000011606 */
[----:B------:R-:W-:Y:S01]  /*9460*/  SHF.R.U32.HI R26, RZ, 0x18, R6 ;  /* 0x00000018ff1a7819 */ /* 0x000fe20000011606 */
[--C-:B------:R-:W-:Y:S02]  /*9470*/  FFMA.FTZ R6, R171, c[0x0][0x23c], -R5.reuse ;  /* 0x00008f00ab067a23 */ /* 0x100fe40000010805 */
[----:B-1----:R-:W-:-:S04]  /*9480*/  FFMA.FTZ R3, R160, c[0x0][0x23c], -R5 ;  /* 0x00008f00a0037a23 */ /* 0x002fc80000010805 */
[----:B------:R1:W-:Y:S01]  /*9490*/  MUFU.EX2 R98, R3 ;  /* 0x0000000300627308 */ /* 0x0003e20000000800 */
[----:B------:R-:W-:-:S07]  /*94a0*/  LOP3.LUT R8, R7, UR17, R12, 0x96, !PT ;  /* 0x0000001107087c12 */ /* 0x000fce000f8e960c */
[----:B------:R2:W-:Y:S01]  /*94b0*/  MUFU.EX2 R95, R6 ;  /* 0x00000006005f7308 */ /* 0x0005e20000000800 */
[----:B-1----:R-:W-:-:S07]  /*94c0*/  FFMA.FTZ R3, R169, c[0x0][0x23c], -R5 ;  /* 0x00008f00a9037a23 */ /* 0x002fce0000010805 */
[----:B------:R1:W-:Y:S01]  /*94d0*/  MUFU.EX2 R96, R3 ;  /* 0x0000000300607308 */ /* 0x0003e20000000800 */
[----:B--2---:R-:W-:-:S07]  /*94e0*/  FFMA.FTZ R6, R162, c[0x0][0x23c], -R5 ;  /* 0x00008f00a2067a23 */ /* 0x004fce0000010805 */
[----:B------:R2:W-:Y:S01]  /*94f0*/  MUFU.EX2 R94, R6 ;  /* 0x00000006005e7308 */ /* 0x0005e20000000800 */
[----:B-1----:R-:W-:-:S04]  /*9500*/  SHF.R.U32.HI R3, RZ, 0x8, R15 ;  /* 0x00000008ff037819 */ /* 0x002fc8000001160f */
[----:B------:R-:W-:Y:S02]  /*9510*/  PRMT R51, R24, 0x5410, R3 ;  /* 0x0000541018337816 */ /* 0x000fe40000000003 */
[----:B------:R-:W-:Y:S01]  /*9520*/  LOP3.LUT R3, R23, 0xff, RZ, 0xc0, !PT ;  /* 0x000000ff17037812 */ /* 0x000fe200078ec0ff */
[----:B--2---:R-:W-:-:S03]  /*9530*/  IMAD.WIDE.U32 R6, R29, -0x2daee0ad, RZ ;  /* 0xd2511f531d067825 */ /* 0x004fc600078e00ff */
[----:B------:R-:W-:Y:S01]  /*9540*/  PRMT R50, R3, 0x5410, R22 ;  /* 0x0000541003327816 */ /* 0x000fe20000000016 */
[----:B------:R-:W-:Y:S01]  /*9550*/  FFMA.FTZ R3, R163, c[0x0][0x23c], -R5 ;  /* 0x00008f00a3037a23 */ /* 0x000fe20000010805 */
[----:B------:R-:W-:Y:S01]  /*9560*/  LOP3.LUT R5, R7, UR18, R14, 0x96, !PT ;  /* 0x0000001207057c12 */ /* 0x000fe2000f8e960e */
[----:B------:R-:W-:Y:S01]  /*9570*/  IMAD.MOV.U32 R161, RZ, RZ, R164 ;  /* 0x000000ffffa17224 */ /* 0x000fe200078e00a4 */
[C---:B------:R-:W-:Y:S01]  /*9580*/  LOP3.LUT R12, R6.reuse, 0xffff, RZ, 0xc0, !PT ;  /* 0x0000ffff060c7812 */ /* 0x040fe200078ec0ff */
[----:B------:R-:W-:Y:S01]  /*9590*/  IMAD.MOV.U32 R164, RZ, RZ, R97 ;  /* 0x000000ffffa47224 */ /* 0x000fe200078e0061 */
[----:B------:R-:W-:Y:S01]  /*95a0*/  LOP3.LUT R20, R6, 0xff, RZ, 0xc0, !PT ;  /* 0x000000ff06147812 */ /* 0x000fe200078ec0ff */
[----:B------:R1:W-:Y:S01]  /*95b0*/  MUFU.EX2 R97, R3 ;  /* 0x0000000300617308 */ /* 0x0003e20000000800 */
[--C-:B------:R-:W-:Y:S02]  /*95c0*/  SHF.R.U32.HI R14, RZ, 0x10, R6.reuse ;  /* 0x00000010ff0e7819 */ /* 0x100fe40000011606 */
[----:B------:R-:W-:Y:S01]  /*95d0*/  SHF.R.U32.HI R13, RZ, 0x18, R6 ;  /* 0x00000018ff0d7819 */ /* 0x000fe20000011606 */
[----:B------:R-:W-:-:S05]  /*95e0*/  IMAD.WIDE.U32 R6, R11, -0x2daee0ad, RZ ;  /* 0xd2511f530b067825 */ /* 0x000fca00078e00ff */
[----:B------:R-:W-:Y:S01]  /*95f0*/  LOP3.LUT R15, R6, 0xffff, RZ, 0xc0, !PT ;  /* 0x0000ffff060f7812 */ /* 0x000fe200078ec0ff */
[----:B-1----:R-:W-:Y:S01]  /*9600*/  FFMA.FTZ R3, R180, c[0x0][0x23c], -R0 ;  /* 0x00008f00b4037a23 */ /* 0x002fe20000010800 */
[----:B------:R-:W-:-:S03]  /*9610*/  LOP3.LUT R23, R6, 0xff, RZ, 0xc0, !PT ;  /* 0x000000ff06177812 */ /* 0x000fc600078ec0ff */
[----:B------:R1:W-:Y:S01]  /*9620*/  MUFU.EX2 R89, R3 ;  /* 0x0000000300597308 */ /* 0x0003e20000000800 */
[--C-:B------:R-:W-:Y:S02]  /*9630*/  SHF.R.U32.HI R21, RZ, 0x10, R6.reuse ;  /* 0x00000010ff157819 */ /* 0x100fe40000011606 */
[----:B------:R-:W-:Y:S02]  /*9640*/  SHF.R.U32.HI R22, RZ, 0x18, R6 ;  /* 0x00000018ff167819 */ /* 0x000fe40000011606 */
[----:B------:R-:W-:Y:S01]  /*9650*/  LOP3.LUT R6, R9, 0xffff, RZ, 0xc0, !PT ;  /* 0x0000ffff09067812 */ /* 0x000fe200078ec0ff */
[----:B------:R-:W-:Y:S01]  /*9660*/  FFMA.FTZ R11, R178, c[0x0][0x23c], -R0 ;  /* 0x00008f00b20b7a23 */ /* 0x000fe20000010800 */
[----:B-1----:R-:W-:Y:S01]  /*9670*/  LOP3.LUT R3, R7, UR18, R10, 0x96, !PT ;  /* 0x0000001207037c12 */ /* 0x002fe2000f8e960a */
[----:B------:R-:W-:Y:S02]  /*9680*/  FFMA.FTZ R7, R170, c[0x0][0x23c], -R0 ;  /* 0x00008f00aa077a23 */ /* 0x000fe40000010800 */
[----:B------:R-:W-:-:S02]  /*9690*/  IMAD.MOV.U32 R170, RZ, RZ, R90 ;  /* 0x000000ffffaa7224 */ /* 0x000fc400078e005a */
[----:B------:R1:W-:Y:S01]  /*96a0*/  MUFU.EX2 R90, R7 ;  /* 0x00000007005a7308 */ /* 0x0003e20000000800 */
[----:B------:R-:W-:Y:S02]  /*96b0*/  FFMA.FTZ R10, R168, c[0x0][0x23c], -R0 ;  /* 0x00008f00a80a7a23 */ /* 0x000fe40000010800 */
[----:B------:R-:W-:Y:S02]  /*96c0*/  IMAD.MOV.U32 R180, RZ, RZ, R49 ;  /* 0x000000ffffb47224 */ /* 0x000fe400078e0031 */
[----:B------:R-:W-:Y:S02]  /*96d0*/  IMAD.MOV.U32 R178, RZ, RZ, R151 ;  /* 0x000000ffffb27224 */ /* 0x000fe400078e0097 */
[----:B------:R-:W-:Y:S02]  /*96e0*/  IMAD.MOV.U32 R151, RZ, RZ, R92 ;  /* 0x000000ffff977224 */ /* 0x000fe400078e005c */
[----:B------:R2:W-:Y:S01]  /*96f0*/  MUFU.EX2 R92, R10 ;  /* 0x0000000a005c7308 */ /* 0x0005e20000000800 */
[----:B-1----:R-:W-:-:S02]  /*9700*/  SHF.R.U32.HI R7, RZ, 0x8, R6 ;  /* 0x00000008ff077819 */ /* 0x002fc40000011606 */
[----:B------:R-:W-:-:S04]  /*9710*/  LOP3.LUT R6, R9, 0xff, RZ, 0xc0, !PT ;  /* 0x000000ff09067812 */ /* 0x000fc800078ec0ff */
[----:B------:R-:W-:Y:S01]  /*9720*/  PRMT R49, R6, 0x5410, R7 ;  /* 0x0000541006317816 */ /* 0x000fe20000000007 */
[--C-:B------:R-:W-:Y:S01]  /*9730*/  FFMA.FTZ R6, R181, c[0x0][0x23c], -R0.reuse ;  /* 0x00008f00b5067a23 */ /* 0x100fe20000010800 */
[----:B--2---:R-:W-:Y:S01]  /*9740*/  SHF.R.U32.HI R10, RZ, 0x10, R9 ;  /* 0x00000010ff0a7819 */ /* 0x004fe20000011609 */
[----:B------:R-:W-:Y:S01]  /*9750*/  IMAD.MOV.U32 R181, RZ, RZ, R93 ;  /* 0x000000ffffb57224 */ /* 0x000fe200078e005d */
[----:B------:R-:W-:Y:S01]  /*9760*/  SHF.R.U32.HI R7, RZ, 0x18, R9 ;  /* 0x00000018ff077819 */ /* 0x000fe20000011609 */
[----:B------:R1:W-:Y:S01]  /*9770*/  MUFU.EX2 R93, R6 ;  /* 0x00000006005d7308 */ /* 0x0003e20000000800 */
[----:B------:R-:W-:Y:S02]  /*9780*/  FFMA.FTZ R9, R179, c[0x0][0x23c], -R0 ;  /* 0x00008f00b3097a23 */ /* 0x000fe40000010800 */
[----:B------:R-:W-:Y:S01]  /*9790*/  IMAD.MOV.U32 R179, RZ, RZ, R32 ;  /* 0x000000ffffb37224 */ /* 0x000fe200078e0020 */
[----:B-1----:R-:W-:-:S04]  /*97a0*/  LOP3.LUT R6, R10, 0xff, RZ, 0xc0, !PT ;  /* 0x000000ff0a067812 */ /* 0x002fc800078ec0ff */
[----:B------:R-:W-:Y:S01]  /*97b0*/  PRMT R42, R6, 0x5410, R7 ;  /* 0x00005410062a7816 */ /* 0x000fe20000000007 */
[----:B------:R-:W-:Y:S01]  /*97c0*/  FFMA.FTZ R7, R199, c[0x0][0x23c], -R4 ;  /* 0x00008f00c7077a23 */ /* 0x000fe20000010804 */
[----:B------:R-:W-:-:S03]  /*97d0*/  SHF.R.U32.HI R6, RZ, 0x8, R25 ;  /* 0x00000008ff067819 */ /* 0x000fc60000011619 */
[----:B------:R1:W-:Y:S01]  /*97e0*/  MUFU.EX2 R87, R7 ;  /* 0x0000000700577308 */ /* 0x0003e20000000800 */
[----:B------:R-:W-:Y:S02]  /*97f0*/  PRMT R32, R28, 0x5410, R6 ;  /* 0x000054101c207816 */ /* 0x000fe40000000006 */
[----:B------:R-:W-:Y:S01]  /*9800*/  LOP3.LUT R6, R27, 0xff, RZ, 0xc0, !PT ;  /* 0x000000ff1b067812 */ /* 0x000fe200078ec0ff */
[----:B------:R-:W-:-:S03]  /*9810*/  IMAD.MOV.U32 R168, RZ, RZ, R91 ;  /* 0x000000ffffa87224 */ /* 0x000fc600078e005b */
[----:B------:R-:W-:Y:S01]  /*9820*/  PRMT R26, R6, 0x5410, R26 ;  /* 0x00005410061a7816 */ /* 0x000fe2000000001a */
[----:B------:R2:W-:Y:S01]  /*9830*/  MUFU.EX2 R91, R9 ;  /* 0x00000009005b7308 */ /* 0x0005e20000000800 */
[--C-:B------:R-:W-:Y:S02]  /*9840*/  FFMA.FTZ R6, R182, c[0x0][0x23c], -R4.reuse ;  /* 0x00008f00b6067a23 */ /* 0x100fe40000010804 */
[----:B-1----:R-:W-:-:S05]  /*9850*/  FFMA.FTZ R7, R183, c[0x0][0x23c], -R4 ;  /* 0x00008f00b7077a23 */ /* 0x002fca0000010804 */
[----:B------:R1:W3:Y:S01]  /*9860*/  MUFU.EX2 R86, R7 ;  /* 0x0000000700567308 */ /* 0x0002e20000000800 */
[----:B------:R-:W-:Y:S01]  /*9870*/  IMAD.MOV.U32 R176, RZ, RZ, R48 ;  /* 0x000000ffffb07224 */ /* 0x000fe200078e0030 */
[----:B--2---:R-:W-:-:S06]  /*9880*/  SHF.R.U32.HI R9, RZ, 0x8, R12 ;  /* 0x00000008ff097819 */ /* 0x004fcc000001160c */
[----:B------:R2:W-:Y:S01]  /*9890*/  MUFU.EX2 R85, R6 ;  /* 0x0000000600557308 */ /* 0x0005e20000000800 */
[----:B------:R-:W-:Y:S02]  /*98a0*/  PRMT R48, R20, 0x5410, R9 ;  /* 0x0000541014307816 */ /* 0x000fe40000000009 */
[----:B-1----:R-:W-:-:S04]  /*98b0*/  LOP3.LUT R7, R14, 0xff, RZ, 0xc0, !PT ;  /* 0x000000ff0e077812 */ /* 0x002fc800078ec0ff */
[----:B------:R-:W-:Y:S01]  /*98c0*/  PRMT R43, R7, 0x5410, R13 ;  /* 0x00005410072b7816 */ /* 0x000fe2000000000d */
[----:B------:R-:W-:Y:S01]  /*98d0*/  FFMA.FTZ R7, R172, c[0x0][0x23c], -R4 ;  /* 0x00008f00ac077a23 */ /* 0x000fe20000010804 */
[----:B------:R-:W-:Y:S02]  /*98e0*/  SHF.R.U32.HI R9, RZ, 0x10, R8 ;  /* 0x00000010ff097819 */ /* 0x000fe40000011608 */
[----:B--2---:R-:W-:Y:S01]  /*98f0*/  LOP3.LUT R6, R8, 0xffff, RZ, 0xc0, !PT ;  /* 0x0000ffff08067812 */ /* 0x004fe200078ec0ff */
[----:B------:R1:W-:Y:S01]  /*9900*/  MUFU.EX2 R84, R7 ;  /* 0x0000000700547308 */ /* 0x0003e20000000800 */
[----:B------:R-:W-:Y:S01]  /*9910*/  SHF.R.U32.HI R10, RZ, 0x8, R15 ;  /* 0x00000008ff0a7819 */ /* 0x000fe2000001160f */
[----:B------:R-:W-:-:S06]  /*9920*/  IMAD.MOV.U32 R171, RZ, RZ, R165 ;  /* 0x000000ffffab7224 */ /* 0x000fcc00078e00a5 */
[----:B------:R2:W-:Y:S01]  /*9930*/  MUFU.EX2 R88, R11 ;  /* 0x0000000b00587308 */ /* 0x0005e20000000800 */
[----:B------:R-:W-:Y:S02]  /*9940*/  IMAD.MOV.U32 R177, RZ, RZ, R56 ;  /* 0x000000ffffb17224 */ /* 0x000fe400078e0038 */
[----:B------:R-:W-:Y:S01]  /*9950*/  IMAD.MOV.U32 R167, RZ, RZ, R57 ;  /* 0x000000ffffa77224 */ /* 0x000fe200078e0039 */
[----:B-1----:R-:W-:Y:S02]  /*9960*/  SHF.R.U32.HI R7, RZ, 0x8, R6 ;  /* 0x00000008ff077819 */ /* 0x002fe40000011606 */
[----:B------:R-:W-:Y:S02]  /*9970*/  LOP3.LUT R6, R9, 0xff, RZ, 0xc0, !PT ;  /* 0x000000ff09067812 */ /* 0x000fe400078ec0ff */
[----:B------:R-:W-:Y:S02]  /*9980*/  LOP3.LUT R9, R21, 0xff, RZ, 0xc0, !PT ;  /* 0x000000ff15097812 */ /* 0x000fe400078ec0ff */
[----:B--2---:R-:W-:Y:S01]  /*9990*/  SHF.R.U32.HI R11, RZ, 0x18, R8 ;  /* 0x00000018ff0b7819 */ /* 0x004fe20000011608 */
[----:B------:R-:W-:-:S02]  /*99a0*/  IMAD.MOV.U32 R166, RZ, RZ, R58 ;  /* 0x000000ffffa67224 */ /* 0x000fc400078e003a */
[----:B------:R-:W-:Y:S01]  /*99b0*/  IMAD.MOV.U32 R165, RZ, RZ, R59 ;  /* 0x000000ffffa57224 */ /* 0x000fe200078e003b */
[----:B------:R-:W-:Y:S01]  /*99c0*/  PRMT R15, R6, 0x5410, R11 ;  /* 0x00005410060f7816 */ /* 0x000fe2000000000b */
[----:B------:R-:W-:Y:S01]  /*99d0*/  IMAD.MOV.U32 R199, RZ, RZ, R41 ;  /* 0x000000ffffc77224 */ /* 0x000fe200078e0029 */
[----:B------:R-:W-:Y:S01]  /*99e0*/  HMMA.16816.F32 R56, R16, R30, R76 ;  /* 0x0000001e1038723c */ /* 0x000fe2000000184c */
[----:B------:R-:W-:Y:S01]  /*99f0*/  IMAD.MOV.U32 R183, RZ, RZ, R36 ;  /* 0x000000ffffb77224 */ /* 0x000fe200078e0024 */
[----:B------:R-:W-:Y:S01]  /*9a00*/  PRMT R41, R23, 0x5410, R10 ;  /* 0x0000541017297816 */ /* 0x000fe2000000000a */
[----:B------:R-:W-:Y:S01]  /*9a10*/  FFMA.FTZ R6, R186, c[0x0][0x23c], -R2 ;  /* 0x00008f00ba067a23 */ /* 0x000fe20000010802 */
[----:B------:R-:W-:Y:S01]  /*9a20*/  PRMT R36, R9, 0x5410, R22 ;  /* 0x0000541009247816 */ /* 0x000fe20000000016 */
[----:B------:R-:W1:Y:S01]  /*9a30*/  LDSM.16.MT88.4 R28, [R204+0x5800] ;  /* 0x00580000cc1c783b */ /* 0x000e620000004200 */
[----:B------:R-:W-:Y:S01]  /*9a40*/  LOP3.LUT R12, R8, 0xff, RZ, 0xc0, !PT ;  /* 0x000000ff080c7812 */ /* 0x000fe200078ec0ff */
[----:B------:R-:W-:-:S02]  /*9a50*/  FFMA.FTZ R8, R200, c[0x0][0x23c], -R2 ;  /* 0x00008f00c8087a23 */ /* 0x000fc40000010802 */
[----:B------:R-:W2:Y:S01]  /*9a60*/  LDSM.16.MT88.4 R20, [R205+0x5800] ;  /* 0x00580000cd14783b */ /* 0x000ea20000004200 */
[----:B------:R4:W-:Y:S01]  /*9a70*/  MUFU.EX2 R77, R6 ;  /* 0x00000006004d7308 */ /* 0x0009e20000000800 */
[----:B------:R-:W-:Y:S02]  /*9a80*/  SHF.R.U32.HI R10, RZ, 0x10, R3 ;  /* 0x00000010ff0a7819 */ /* 0x000fe40000011603 */
[----:B------:R-:W-:Y:S02]  /*9a90*/  PRMT R14, R12, 0x5410, R7 ;  /* 0x000054100c0e7816 */ /* 0x000fe40000000007 */
[----:B------:R-:W-:Y:S02]  /*9aa0*/  LOP3.LUT R13, R5, 0xff, RZ, 0xc0, !PT ;  /* 0x000000ff050d7812 */ /* 0x000fe400078ec0ff */
[--C-:B------:R-:W-:Y:S01]  /*9ab0*/  SHF.R.U32.HI R7, RZ, 0x10, R5.reuse ;  /* 0x00000010ff077819 */ /* 0x100fe20000011605 */
[----:B------:R3:W1:Y:S01]  /*9ac0*/  MUFU.EX2 R79, R8 ;  /* 0x00000008004f7308 */ /* 0x0006620000000800 */
[----:B------:R-:W-:-:S02]  /*9ad0*/  SHF.R.U32.HI R12, RZ, 0x18, R5 ;  /* 0x00000018ff0c7819 */ /* 0x000fc40000011605 */
[----:B------:R-:W-:Y:S02]  /*9ae0*/  LOP3.LUT R11, R3, 0xff, RZ, 0xc0, !PT ;  /* 0x000000ff030b7812 */ /* 0x000fe400078ec0ff */
[----:B------:R-:W-:Y:S01]  /*9af0*/  SHF.R.U32.HI R9, RZ, 0x18, R3 ;  /* 0x00000018ff097819 */ /* 0x000fe20000011603 */
[----:B----4-:R-:W-:-:S04]  /*9b00*/  FFMA.FTZ R6, R184, c[0x0][0x23c], -R2 ;  /* 0x00008f00b8067a23 */ /* 0x010fc80000010802 */
[----:B------:R4:W-:Y:S01]  /*9b10*/  MUFU.EX2 R78, R6 ;  /* 0x00000006004e7308 */ /* 0x0009e20000000800 */
[----:B---3--:R-:W-:Y:S02]  /*9b20*/  LOP3.LUT R8, R5, 0xffff, RZ, 0xc0, !PT ;  /* 0x0000ffff05087812 */ /* 0x008fe400078ec0ff */
[----:B------:R-:W-:Y:S02]  /*9b30*/  LOP3.LUT R5, R3, 0xffff, RZ, 0xc0, !PT ;  /* 0x0000ffff03057812 */ /* 0x000fe400078ec0ff */
[----:B------:R-:W-:Y:S01]  /*9b40*/  LOP3.LUT R3, R10, 0xff, RZ, 0xc0, !PT ;  /* 0x000000ff0a037812 */ /* 0x000fe200078ec0ff */
[----:B------:R-:W-:Y:S01]  /*9b50*/  IMAD.MOV.U32 R163, RZ, RZ, R156 ;  /* 0x000000ffffa37224 */ /* 0x000fe200078e009c */
[----:B------:R-:W-:Y:S01]  /*9b60*/  SHF.R.U32.HI R5, RZ, 0x8, R5 ;  /* 0x00000008ff057819 */ /* 0x000fe20000011605 */
[----:B------:R-:W-:Y:S01]  /*9b70*/  IMAD.MOV.U32 R162, RZ, RZ, R158 ;  /* 0x000000ffffa27224 */ /* 0x000fe200078e009e */
[----:B------:R-:W-:Y:S01]  /*9b80*/  PRMT R24, R3, 0x5410, R9 ;  /* 0x0000541003187816 */ /* 0x000fe20000000009 */
[----:B------:R-:W-:Y:S01]  /*9b90*/  HMMA.16816.F32 R156, R16, R44, R68 ;  /* 0x0000002c109c723c */ /* 0x000fe20000001844 */
[----:B----4-:R-:W-:-:S02]  /*9ba0*/  FFMA.FTZ R6, R175, c[0x0][0x23c], -R2 ;  /* 0x00008f00af067a23 */ /* 0x010fc40000010802 */
[--C-:B------:R-:W-:Y:S02]  /*9bb0*/  FFMA.FTZ R3, R174, c[0x0][0x23c], -R0.reuse ;  /* 0x00008f00ae037a23 */ /* 0x100fe40000010800 */
[----:B------:R-:W3:Y:S01]  /*9bc0*/  MUFU.EX2 R70, R6 ;  /* 0x0000000600467308 */ /* 0x000ee20000000800 */
[----:B------:R-:W-:Y:S01]  /*9bd0*/  PRMT R25, R11, 0x5410, R5 ;  /* 0x000054100b197816 */ /* 0x000fe20000000005 */
[----:B------:R-:W-:Y:S01]  /*9be0*/  FFMA.FTZ R5, R173, c[0x0][0x23c], -R0 ;  /* 0x00008f00ad057a23 */ /* 0x000fe20000010800 */
[----:B------:R-:W-:Y:S01]  /*9bf0*/  SHF.R.U32.HI R8, RZ, 0x8, R8 ;  /* 0x00000008ff087819 */ /* 0x000fe20000011608 */
[----:B------:R-:W-:Y:S01]  /*9c00*/  HSET2.LE.AND R0, R14, R144, PT ;  /* 0x000000900e007233 */ /* 0x000fe20003803000 */
[----:B------:R-:W-:-:S03]  /*9c10*/  IMAD.MOV.U32 R160, RZ, RZ, R35 ;  /* 0x000000ffffa07224 */ /* 0x000fc600078e0023 */
[----:B------:R4:W-:Y:S01]  /*9c20*/  MUFU.EX2 R76, R3 ;  /* 0x00000003004c7308 */ /* 0x0009e20000000800 */
[----:B------:R-:W-:Y:S02]  /*9c30*/  LOP3.LUT R7, R7, 0xff, RZ, 0xc0, !PT ;  /* 0x000000ff07077812 */ /* 0x000fe400078ec0ff */
[----:B------:R-:W-:Y:S01]  /*9c40*/  PRMT R35, R13, 0x5410, R8 ;  /* 0x000054100d237816 */ /* 0x000fe20000000008 */
[----:B------:R-:W-:Y:S01]  /*9c50*/  HMMA.16816.F32 R52, R16, R46, R80 ;  /* 0x0000002e1034723c */ /* 0x000fe20000001850 */
[----:B------:R-:W-:Y:S01]  /*9c60*/  PRMT R27, R7, 0x5410, R12 ;  /* 0x00005410071b7816 */ /* 0x000fe2000000000c */
[--C-:B------:R-:W-:Y:S02]  /*9c70*/  FFMA.FTZ R13, R201, c[0x0][0x23c], -R4.reuse ;  /* 0x00008f00c90d7a23 */ /* 0x100fe40000010804 */
[----:B------:R-:W-:Y:S01]  /*9c80*/  FFMA.FTZ R12, R190, c[0x0][0x23c], -R4 ;  /* 0x00008f00be0c7a23 */ /* 0x000fe20000010804 */
[----:B----4-:R-:W-:-:S04]  /*9c90*/  F2FP.PACK_AB R3, R86, R87 ;  /* 0x000000575603723e */ /* 0x010fc800000000ff */
[----:B------:R-:W-:Y:S01]  /*9ca0*/  LOP3.LUT R8, R0, R3, RZ, 0xc0, !PT ;  /* 0x0000000300087212 */ /* 0x000fe200078ec0ff */
[--C-:B------:R-:W-:Y:S01]  /*9cb0*/  HSET2.LE.AND R0, R15, R144.reuse, PT ;  /* 0x000000900f007233 */ /* 0x100fe20003803000 */
[----:B-1----:R-:W-:Y:S01]  /*9cc0*/  F2FP.PACK_AB R3, R77, R79 ;  /* 0x0000004f4d03723e */ /* 0x002fe200000000ff */
[--C-:B------:R-:W-:Y:S01]  /*9cd0*/  FFMA.FTZ R14, R187, c[0x0][0x23c], -R4.reuse ;  /* 0x00008f00bb0e7a23 */ /* 0x100fe20000010804 */
[----:B------:R1:W4:Y:S01]  /*9ce0*/  MUFU.EX2 R71, R5 ;  /* 0x0000000500477308 */ /* 0x0003220000000800 */
[----:B------:R-:W-:Y:S01]  /*9cf0*/  FFMA.FTZ R16, R185, c[0x0][0x23c], -R4 ;  /* 0x00008f00b9107a23 */ /* 0x000fe20000010804 */
[--C-:B------:R-:W-:Y:S01]  /*9d00*/  HSET2.LE.AND R4, R32, R144.reuse, PT ;  /* 0x0000009020047233 */ /* 0x100fe20003803000 */
[----:B------:R-:W-:Y:S01]  /*9d10*/  IMAD.MOV.U32 R169, RZ, RZ, R34 ;  /* 0x000000ffffa97224 */ /* 0x000fe200078e0022 */
[----:B------:R-:W-:Y:S01]  /*9d20*/  HSET2.LE.AND R6, R26, R144, PT ;  /* 0x000000901a067233 */ /* 0x000fe20003803000 */
[----:B------:R-:W-:Y:S01]  /*9d30*/  LOP3.LUT R9, R0, R3, RZ, 0xc0, !PT ;  /* 0x0000000300097212 */ /* 0x000fe200078ec0ff */
[--C-:B------:R-:W-:Y:S01]  /*9d40*/  FFMA.FTZ R15, R202, c[0x0][0x23c], -R2.reuse ;  /* 0x00008f00ca0f7a23 */ /* 0x100fe20000010802 */
[----:B---3--:R-:W-:Y:S01]  /*9d50*/  F2FP.PACK_AB R7, R70, R78 ;  /* 0x0000004e4607723e */ /* 0x008fe200000000ff */
[----:B------:R-:W-:-:S02]  /*9d60*/  FFMA.FTZ R17, R191, c[0x0][0x23c], -R2 ;  /* 0x00008f00bf117a23 */ /* 0x000fc40000010802 */
[--C-:B------:R-:W-:Y:S02]  /*9d70*/  FFMA.FTZ R19, R189, c[0x0][0x23c], -R2.reuse ;  /* 0x00008f00bd137a23 */ /* 0x100fe40000010802 */
[----:B------:R-:W-:Y:S02]  /*9d80*/  FFMA.FTZ R34, R188, c[0x0][0x23c], -R2 ;  /* 0x00008f00bc227a23 */ /* 0x000fe40000010802 */
[----:B------:R-:W-:Y:S01]  /*9d90*/  FADD.FTZ R3, R199, R183 ;  /* 0x000000b7c7037221 */ /* 0x000fe20000010000 */
[----:B-1----:R-:W-:Y:S01]  /*9da0*/  F2FP.PACK_AB R5, R84, R85 ;  /* 0x000000555405723e */ /* 0x002fe200000000ff */
[----:B------:R-:W-:Y:S02]  /*9db0*/  FADD.FTZ R2, R181, R179 ;  /* 0x000000b3b5027221 */ /* 0x000fe40000010000 */
[----:B------:R-:W-:Y:S01]  /*9dc0*/  FADD.FTZ R0, R178, R170 ;  /* 0x000000aab2007221 */ /* 0x000fe20000010000 */
[----:B------:R-:W-:Y:S01]  /*9dd0*/  LOP3.LUT R10, R4, R5, RZ, 0xc0, !PT ;  /* 0x00000005040a7212 */ /* 0x000fe200078ec0ff */
[----:B------:R-:W-:Y:S01]  /*9de0*/  FADD.FTZ R4, R137, R138 ;  /* 0x0000008a89047221 */ /* 0x000fe20000010000 */
[----:B------:R-:W-:Y:S01]  /*9df0*/  LOP3.LUT R11, R6, R7, RZ, 0xc0, !PT ;  /* 0x00000007060b7212 */ /* 0x000fe200078ec0ff */
[----:B------:R-:W-:-:S02]  /*9e00*/  FADD.FTZ R3, R168, R3 ;  /* 0x00000003a8037221 */ /* 0x000fc40000010000 */
[----:B------:R-:W-:Y:S02]  /*9e10*/  FADD.FTZ R2, R33, R2 ;  /* 0x0000000221027221 */ /* 0x000fe40000010000 */
[----:B------:R-:W-:Y:S02]  /*9e20*/  IMAD.MOV.U32 R170, RZ, RZ, R180 ;  /* 0x000000ffffaa7224 */ /* 0x000fe400078e00b4 */
[----:B------:R-:W-:Y:S02]  /*9e30*/  IMAD.MOV.U32 R180, RZ, RZ, R147 ;  /* 0x000000ffffb47224 */ /* 0x000fe400078e0093 */
[----:B------:R-:W-:Y:S02]  /*9e40*/  FADD.FTZ R0, R150, R0 ;  /* 0x0000000096007221 */ /* 0x000fe40000010000 */
[----:B------:R-:W-:Y:S02]  /*9e50*/  IMAD.MOV.U32 R178, RZ, RZ, R145 ;  /* 0x000000ffffb27224 */ /* 0x000fe400078e0091 */
[----:B------:R-:W-:-:S02]  /*9e60*/  IMAD.MOV.U32 R147, RZ, RZ, R136 ;  /* 0x000000ffff937224 */ /* 0x000fc400078e0088 */
[----:B------:R-:W-:Y:S02]  /*9e70*/  IMAD.MOV.U32 R145, RZ, RZ, R139 ;  /* 0x000000ffff917224 */ /* 0x000fe400078e008b */
[----:B------:R-:W-:Y:S02]  /*9e80*/  FADD.FTZ R26, R148, R4 ;  /* 0x00000004941a7221 */ /* 0x000fe40000010000 */
[----:B------:R-:W-:Y:S01]  /*9e90*/  FADD.FTZ R18, R149, R3 ;  /* 0x0000000395127221 */ /* 0x000fe20000010000 */
[----:B------:R-:W-:Y:S01]  /*9ea0*/  HSET2.LE.AND R3, R50, R144, PT ;  /* 0x0000009032037233 */ /* 0x000fe20003803000 */
[----:B------:R-:W-:Y:S01]  /*9eb0*/  FADD.FTZ R33, R151, R2 ;  /* 0x0000000297217221 */ /* 0x000fe20000010000 */
[----:B------:R-:W-:Y:S01]  /*9ec0*/  MUFU.EX2 R68, R13 ;  /* 0x0000000d00447308 */ /* 0x000fe20000000800 */
[----:B------:R-:W-:Y:S01]  /*9ed0*/  FADD.FTZ R32, R170, R0 ;  /* 0x00000000aa207221 */ /* 0x000fe20000010000 */
[----:B------:R-:W-:Y:S01]  /*9ee0*/  F2FP.PACK_AB R7, R92, R90 ;  /* 0x0000005a5c07723e */ /* 0x000fe200000000ff */
[----:B------:R-:W-:Y:S01]  /*9ef0*/  HMMA.16816.F32 R136, R8, R28, R64 ;  /* 0x0000001c0888723c */ /* 0x000fe20000001840 */
[----:B------:R-:W-:-:S02]  /*9f00*/  IMAD.MOV.U32 R168, RZ, RZ, R178 ;  /* 0x000000ffffa87224 */ /* 0x000fc400078e00b2 */
[----:B------:R-:W-:Y:S02]  /*9f10*/  IMAD.MOV.U32 R170, RZ, RZ, R147 ;  /* 0x000000ffffaa7224 */ /* 0x000fe400078e0093 */
[----:B------:R1:W3:Y:S01]  /*9f20*/  MUFU.EX2 R69, R12 ;  /* 0x0000000c00457308 */ /* 0x0002e20000000800 */
[----:B------:R-:W-:Y:S02]  /*9f30*/  IMAD.MOV.U32 R178, RZ, RZ, R145 ;  /* 0x000000ffffb27224 */ /* 0x000fe400078e0091 */
[C---:B------:R-:W-:Y:S01]  /*9f40*/  HMMA.16816.F32 R148, R8.reuse, R30, R60 ;  /* 0x0000001e0894723c */ /* 0x040fe2000000183c */
[--C-:B------:R-:W-:Y:S01]  /*9f50*/  HSET2.LE.AND R0, R51, R144.reuse, PT ;  /* 0x0000009033007233 */ /* 0x100fe20003803000 */
[----:B------:R-:W-:Y:S01]  /*9f60*/  F2FP.PACK_AB R2, R98, R99 ;  /* 0x000000636202723e */ /* 0x000fe200000000ff */
[--C-:B------:R-:W-:Y:S01]  /*9f70*/  HSET2.LE.AND R4, R49, R144.reuse, PT ;  /* 0x0000009031047233 */ /* 0x100fe20003803000 */
[----:B------:R-:W-:Y:S01]  /*9f80*/  LOP3.LUT R7, R3, R7, RZ, 0xc0, !PT ;  /* 0x0000000703077212 */ /* 0x000fe200078ec0ff */
[----:B------:R3:W-:Y:S03]  /*9f90*/  MUFU.EX2 R49, R16 ;  /* 0x0000001000317308 */ /* 0x0007e60000000800 */
[----:B--2---:R-:W-:Y:S01]  /*9fa0*/  HMMA.16816.F32 R152, R8, R20, R152 ;  /* 0x000000140898723c */ /* 0x004fe20000001898 */
[----:B------:R-:W-:-:S04]  /*9fb0*/  HSET2.LE.AND R3, R35, R144, PT ;  /* 0x0000009023037233 */ /* 0x000fc80003803000 */
[----:B------:R-:W-:Y:S03]  /*9fc0*/  MUFU.EX2 R34, R34 ;  /* 0x0000002200227308 */ /* 0x000fe60000000800 */
[----:B------:R-:W-:Y:S01]  /*9fd0*/  HMMA.16816.F32 R44, R8, R22, R72 ;  /* 0x00000016082c723c */ /* 0x000fe20000001848 */
[----:B-1----:R-:W-:-:S06]  /*9fe0*/  HSET2.LE.AND R12, R42, R144, PT ;  /* 0x000000902a0c7233 */ /* 0x002fcc0003803000 */
[----:B------:R-:W-:Y:S02]  /*9ff0*/  FADD.FTZ R8, R146, R26 ;  /* 0x0000001a92087221 */ /* 0x000fe40000010000 */
[----:B------:R-:W-:Y:S01]  /*a000*/  FADD.FTZ R10, R250, R33 ;  /* 0x00000021fa0a7221 */ /* 0x000fe20000010000 */
[----:B------:R-:W-:Y:S01]  /*a010*/  MUFU.EX2 R64, R14 ;  /* 0x0000000e00407308 */ /* 0x000fe20000000800 */
[----:B---3--:R-:W-:Y:S02]  /*a020*/  FADD.FTZ R16, R168, R18 ;  /* 0x00000012a8107221 */ /* 0x008fe40000010000 */
[----:B------:R-:W-:Y:S02]  /*a030*/  FADD.FTZ R9, R170, R32 ;  /* 0x00000020aa097221 */ /* 0x000fe40000010000 */
[----:B------:R-:W-:-:S03]  /*a040*/  FADD.FTZ R8, R178, R8 ;  /* 0x00000008b2087221 */ /* 0x000fc60000010000 */
[----:B------:R1:W2:Y:S01]  /*a050*/  MUFU.EX2 R33, R19 ;  /* 0x0000001300217308 */ /* 0x0002a20000000800 */
[----:B------:R-:W-:Y:S01]  /*a060*/  LOP3.LUT R6, R0, R2, RZ, 0xc0, !PT ;  /* 0x0000000200067212 */ /* 0x000fe200078ec0ff */
[----:B------:R-:W-:Y:S01]  /*a070*/  HSET2.LE.AND R2, R48, R144, PT ;  /* 0x0000009030027233 */ /* 0x000fe20003803000 */
[----:B------:R-:W-:Y:S01]  /*a080*/  F2FP.PACK_AB R5, R100, R101 ;  /* 0x000000656405723e */ /* 0x000fe200000000ff */
[----:B------:R-:W-:-:S04]  /*a090*/  FADD.FTZ R16, R180, R16 ;  /* 0x00000010b4107221 */ /* 0x000fc80000010000 */
[----:B------:R-:W-:Y:S01]  /*a0a0*/  MUFU.EX2 R42, R15 ;  /* 0x0000000f002a7308 */ /* 0x000fe20000000800 */
[----:B------:R-:W-:Y:S01]  /*a0b0*/  F2FP.PACK_AB R13, R88, R89 ;  /* 0x00000059580d723e */ /* 0x000fe200000000ff */
[----:B------:R-:W-:Y:S01]  /*a0c0*/  HSET2.LE.AND R0, R43, R144, PT ;  /* 0x000000902b007233 */ /* 0x000fe20003803000 */
[----:B------:R-:W-:-:S05]  /*a0d0*/  FADD.FTZ R18, R162, R8 ;  /* 0x00000008a2127221 */ /* 0x000fca0000010000 */
[----:B------:R3:W2:Y:S01]  /*a0e0*/  MUFU.EX2 R35, R17 ;  /* 0x0000001100237308 */ /* 0x0006a20000000800 */
[----:B-1----:R-:W-:Y:S01]  /*a0f0*/  FADD.FTZ R19, R163, R9 ;  /* 0x00000009a3137221 */ /* 0x002fe20000010000 */
[----:B------:R-:W-:Y:S01]  /*a100*/  F2FP.PACK_AB R9, R97, R94 ;  /* 0x0000005e6109723e */ /* 0x000fe200000000ff */
[----:B------:R-:W-:Y:S01]  /*a110*/  IMAD.MOV.U32 R181, RZ, RZ, R169 ;  /* 0x000000ffffb57224 */ /* 0x000fe200078e00a9 */
[----:B----4-:R-:W-:Y:S01]  /*a120*/  F2FP.PACK_AB R8, R71, R76 ;  /* 0x0000004c4708723e */ /* 0x010fe200000000ff */
[----:B------:R-:W-:Y:S01]  /*a130*/  FADD.FTZ R16, R171, R16 ;  /* 0x00000010ab107221 */ /* 0x000fe20000010000 */
[----:B------:R-:W-:Y:S01]  /*a140*/  LOP3.LUT R4, R4, R5, RZ, 0xc0, !PT ;  /* 0x0000000504047212 */ /* 0x000fe200078ec0ff */
[----:B------:R-:W-:Y:S01]  /*a150*/  IMAD.MOV.U32 R169, RZ, RZ, R166 ;  /* 0x000000ffffa97224 */ /* 0x000fe200078e00a6 */
[----:B------:R-:W-:Y:S01]  /*a160*/  LOP3.LUT R5, R12, R13, RZ, 0xc0, !PT ;  /* 0x0000000d0c057212 */ /* 0x000fe200078ec0ff */
[--C-:B------:R-:W-:Y:S01]  /*a170*/  HSET2.LE.AND R11, R27, R144.reuse, PT ;  /* 0x000000901b0b7233 */ /* 0x100fe20003803000 */
[----:B------:R-:W-:Y:S01]  /*a180*/  IMAD.MOV.U32 R171, RZ, RZ, R167 ;  /* 0x000000ffffab7224 */ /* 0x000fe200078e00a7 */
[----:B------:R-:W-:Y:S01]  /*a190*/  LOP3.LUT R166, R2, R9, RZ, 0xc0, !PT ;  /* 0x0000000902a67212 */ /* 0x000fe200078ec0ff */
[----:B------:R-:W-:Y:S01]  /*a1a0*/  HSET2.LE.AND R12, R25, R144, PT ;  /* 0x00000090190c7233 */ /* 0x000fe20003803000 */
[----:B------:R-:W-:-:S02]  /*a1b0*/  LOP3.LUT R167, R0, R8, RZ, 0xc0, !PT ;  /* 0x0000000800a77212 */ /* 0x000fc400078ec0ff */
[----:B------:R-:W-:Y:S01]  /*a1c0*/  F2FP.PACK_AB R2, R91, R93 ;  /* 0x0000005d5b02723e */ /* 0x000fe200000000ff */
[----:B---3--:R-:W-:Y:S01]  /*a1d0*/  FADD.FTZ R17, R252, R10 ;  /* 0x0000000afc117221 */ /* 0x008fe20000010000 */
[----:B------:R-:W-:Y:S01]  /*a1e0*/  F2FP.PACK_AB R0, R69, R68 ;  /* 0x000000444500723e */ /* 0x000fe200000000ff */
[----:B------:R-:W-:Y:S01]  /*a1f0*/  IMAD.MOV.U32 R180, RZ, RZ, R177 ;  /* 0x000000ffffb47224 */ /* 0x000fe200078e00b1 */
[----:B------:R-:W-:Y:S01]  /*a200*/  F2FP.PACK_AB R10, R95, R96 ;  /* 0x000000605f0a723e */ /* 0x000fe200000000ff */
[----:B------:R-:W-:Y:S01]  /*a210*/  IMAD.MOV.U32 R177, RZ, RZ, R165 ;  /* 0x000000ffffb17224 */ /* 0x000fe200078e00a5 */
[--C-:B------:R-:W-:Y:S01]  /*a220*/  HSET2.LE.AND R15, R36, R144.reuse, PT ;  /* 0x00000090240f7233 */ /* 0x100fe20003803000 */
[----:B------:R-:W-:Y:S01]  /*a230*/  IMAD.MOV.U32 R168, RZ, RZ, R160 ;  /* 0x000000ffffa87224 */ /* 0x000fe200078e00a0 */
[----:B------:R-:W-:Y:S01]  /*a240*/  LOP3.LUT R165, R11, R2, RZ, 0xc0, !PT ;  /* 0x000000020ba57212 */ /* 0x000fe200078ec0ff */
[----:B------:R-:W-:Y:S01]  /*a250*/  IMAD.MOV.U32 R178, RZ, RZ, R176 ;  /* 0x000000ffffb27224 */ /* 0x000fe200078e00b0 */
[--C-:B------:R-:W-:Y:S01]  /*a260*/  HSET2.LE.AND R14, R41, R144.reuse, PT ;  /* 0x00000090290e7233 */ /* 0x100fe20003803000 */
[----:B------:R-:W-:Y:S01]  /*a270*/  IMAD.MOV.U32 R176, RZ, RZ, R164 ;  /* 0x000000ffffb07224 */ /* 0x000fe200078e00a4 */
[----:B------:R-:W-:Y:S01]  /*a280*/  LOP3.LUT R160, R12, R0, RZ, 0xc0, !PT ;  /* 0x000000000ca07212 */ /* 0x000fe200078ec0ff */
[----:B------:R-:W-:Y:S01]  /*a290*/  HSET2.LE.AND R13, R24, R144, PT ;  /* 0x00000090180d7233 */ /* 0x000fe20003803000 */
[----:B--2---:R-:W-:Y:S01]  /*a2a0*/  F2FP.PACK_AB R2, R34, R33 ;  /* 0x000000212202723e */ /* 0x004fe200000000ff */
[----:B------:R-:W-:Y:S01]  /*a2b0*/  HMMA.16816.F32 R140, R4, R28, R140 ;  /* 0x0000001c048c723c */ /* 0x000fe2000000188c */
[----:B------:R-:W-:Y:S01]  /*a2c0*/  LOP3.LUT R164, R3, R10, RZ, 0xc0, !PT ;  /* 0x0000000a03a47212 */ /* 0x000fe200078ec0ff */
[----:B------:R-:W-:Y:S01]  /*a2d0*/  IMAD.MOV.U32 R170, RZ, RZ, R161 ;  /* 0x000000ffffaa7224 */ /* 0x000fe200078e00a1 */
[----:B------:R-:W-:Y:S01]  /*a2e0*/  F2FP.PACK_AB R0, R49, R64 ;  /* 0x000000403100723e */ /* 0x000fe200000000ff */
[----:B------:R-:W1:Y:S01]  /*a2f0*/  LDSM.16.MT88.4 R144, [R204+0x5c00] ;  /* 0x005c0000cc90783b */ /* 0x000e620000004200 */
[----:B------:R-:W-:-:S03]  /*a300*/  F2FP.PACK_AB R3, R35, R42 ;  /* 0x0000002a2303723e */ /* 0x000fc600000000ff */
[C---:B------:R-:W-:Y:S01]  /*a310*/  HMMA.16816.F32 R156, R4.reuse, R20, R156 ;  /* 0x00000014049c723c */ /* 0x040fe2000000189c */
[----:B------:R-:W-:Y:S01]  /*a320*/  LOP3.LUT R163, R15, R2, RZ, 0xc0, !PT ;  /* 0x000000020fa37212 */ /* 0x000fe200078ec0ff */
[----:B------:R-:W-:Y:S01]  /*a330*/  FADD.FTZ R2, R168, R19 ;  /* 0x00000013a8027221 */ /* 0x000fe20000010000 */
[----:B------:R-:W-:Y:S01]  /*a340*/  LOP3.LUT R162, R14, R0, RZ, 0xc0, !PT ;  /* 0x000000000ea27212 */ /* 0x000fe200078ec0ff */
[----:B------:R-:W-:Y:S01]  /*a350*/  FADD.FTZ R0, R170, R18 ;  /* 0x00000012aa007221 */ /* 0x000fe20000010000 */
[----:B------:R-:W-:Y:S01]  /*a360*/  LOP3.LUT R161, R13, R3, RZ, 0xc0, !PT ;  /* 0x000000030da17212 */ /* 0x000fe200078ec0ff */
[----:B------:R-:W2:Y:S02]  /*a370*/  LDSM.16.MT88.4 R24, [R205+0x5c00] ;  /* 0x005c0000cd18783b */ /* 0x000ea40000004200 */
[----:B------:R-:W-:Y:S01]  /*a380*/  HMMA.16816.F32 R28, R4, R30, R56 ;  /* 0x0000001e041c723c */ /* 0x000fe20000001838 */
[----:B------:R-:W-:-:S07]  /*a390*/  FADD.FTZ R3, R178, R16 ;  /* 0x00000010b2037221 */ /* 0x000fce0000010000 */
[----:B------:R-:W-:Y:S01]  /*a3a0*/  HMMA.16816.F32 R20, R4, R22, R52 ;  /* 0x000000160414723c */ /* 0x000fe20000001834 */
[----:B------:R-:W-:-:S06]  /*a3b0*/  FADD.FTZ R2, R171, R2 ;  /* 0x00000002ab027221 */ /* 0x000fcc0000010000 */
        /* <DEDUP_REMOVED lines=99> */
[----:B------:R3:W-:Y:S04]  /*a9f0*/  STL [R1+0x44], R3 ;  /* 0x0000440301007387 */ /* 0x0007e80000100800 */
[----:B------:R3:W-:Y:S04]  /*aa00*/  STL [R1+0x40], R133 ;  /* 0x0000408501007387 */ /* 0x0007e80000100800 */
[----:B------:R3:W-:Y:S04]  /*aa10*/  STL [R1+0x4c], R169 ;  /* 0x00004ca901007387 */ /* 0x0007e80000100800 */
[----:B------:R3:W-:Y:S01]  /*aa20*/  STL [R1+0x48], R132 ;  /* 0x0000488401007387 */ /* 0x0007e20000100800 */
[C---:B-1----:R-:W-:Y:S08]  /*aa30*/  HMMA.16816.F32 R136, R160.reuse, R144, R136 ;  /* 0x00000090a088723c */ /* 0x042ff00000001888 */
[----:B------:R-:W-:Y:S08]  /*aa40*/  HMMA.16816.F32 R148, R160, R146, R148 ;  /* 0x00000092a094723c */ /* 0x000ff00000001894 */
[----:B------:R-:W-:Y:S08]  /*aa50*/  HMMA.16816.F32 R140, R164, R144, R140 ;  /* 0x00000090a48c723c */ /* 0x000ff0000000188c */
[----:B--2---:R-:W-:Y:S08]  /*aa60*/  HMMA.16816.F32 R152, R160, R24, R152 ;  /* 0x00000018a098723c */ /* 0x004ff00000001898 */
[C---:B------:R-:W-:Y:S08]  /*aa70*/  HMMA.16816.F32 R144, R164.reuse, R146, R28 ;  /* 0x00000092a490723c */ /* 0x040ff0000000181c */
[----:B------:R-:W-:Y:S08]  /*aa80*/  HMMA.16816.F32 R156, R164, R24, R156 ;  /* 0x00000018a49c723c */ /* 0x000ff0000000189c */
[-C--:B------:R-:W-:Y:S08]  /*aa90*/  HMMA.16816.F32 R160, R160, R26.reuse, R44 ;  /* 0x0000001aa0a0723c */ /* 0x080ff0000000182c */
[----:B------:R-:W-:Y:S01]  /*aaa0*/  HMMA.16816.F32 R164, R164, R26, R20 ;  /* 0x0000001aa4a4723c */ /* 0x000fe20000001814 */
[----:B------:R-:W-:Y:S07]  /*aab0*/  @!P0 BRA `(.L_x_431) ;  /* 0x0000903000008947 */ /* 0x000fee0003800000 */
[----:B---3--:R-:W2:Y:S04]  /*aac0*/  LDL.64 R170, [R1+0x58] ;  /* 0x0000580001aa7983 */ /* 0x008ea80000100a00 */
[----:B------:R-:W3:Y:S01]  /*aad0*/  LDL.64 R176, [R1+0x28] ;  /* 0x0000280001b07983 */ /* 0x000ee20000100a00 */
[----:B------:R-:W-:Y:S01]  /*aae0*/  UIADD3 UR34, UR32, -0x2, URZ ;  /* 0xfffffffe20227890 */ /* 0x000fe2000fffe03f */
[----:B------:R-:W-:-:S04]  /*aaf0*/  DEPBAR.LE SB0, 0x0 ;  /* 0x000080000000791a */ /* 0x000fc80000000000 */
[----:B------:R-:W-:Y:S01]  /*ab00*/  USHF.R.S32.HI UR33, URZ, 0x1f, UR34 ;  /* 0x0000001f3f217899 */ /* 0x000fe20008011422 */
[----:B------:R-:W-:Y:S01]  /*ab10*/  IMAD.U32 R2, RZ, RZ, UR34 ;  /* 0x00000022ff027e24 */ /* 0x000fe2000f8e00ff */
[----:B------:R-:W-:Y:S01]  /*ab20*/  UIMAD UR5, UR24, UR34, URZ ;  /* 0x00000022180572a4 */ /* 0x000fe2000f8e023f */
[----:B------:R-:W-:Y:S01]  /*ab30*/  IMAD.U32 R4, RZ, RZ, UR4 ;  /* 0x00000004ff047e24 */ /* 0x000fe2000f8e00ff */
[----:B------:R-:W1:Y:S01]  /*ab40*/  S2R R197, SR_TID.X ;  /* 0x0000000000c57919 */ /* 0x000e620000002100 */
[----:B------:R-:W-:Y:S01]  /*ab50*/  IMAD.U32 R5, RZ, RZ, UR4 ;  /* 0x00000004ff057e24 */ /* 0x000fe2000f8e00ff */
[----:B------:R-:W-:Y:S01]  /*ab60*/  UIMAD UR5, UR33, UR25, UR5 ;  /* 0x00000019210572a4 */ /* 0x000fe2000f8e0205 */
[----:B------:R-:W-:Y:S01]  /*ab70*/  IMAD.U32 R13, RZ, RZ, UR4 ;  /* 0x00000004ff0d7e24 */ /* 0x000fe2000f8e00ff */
[----:B------:R-:W-:Y:S01]  /*ab80*/  UISETP.GT.AND UP0, UPT, UR34, UR19, UPT ;  /* 0x000000132200728c */ /* 0x000fe2000bf04270 */
[----:B-1----:R-:W-:-:S05]  /*ab90*/  IMAD.SHL.U32 R197, R197, 0x2, RZ ;  /* 0x00000002c5c57824 */ /* 0x002fca00078e00ff */
[----:B------:R-:W-:Y:S01]  /*aba0*/  LOP3.LUT R197, R197, 0x6, RZ, 0xc0, !PT ;  /* 0x00000006c5c57812 */ /* 0x000fe200078ec0ff */
[----:B------:R-:W-:Y:S01]  /*abb0*/  BAR.SYNC.DEFER_BLOCKING 0x0 ;  /* 0x0000000000007b1d */ /* 0x000fe20000010000 */
[----:B--2---:R-:W-:Y:S01]  /*abc0*/  ISETP.GE.AND P1, PT, R170, c[0x0][0x220], PT ;  /* 0x00008800aa007a0c */ /* 0x004fe20003f26270 */
[----:B---3--:R-:W-:-:S05]  /*abd0*/  IMAD.WIDE.U32 R2, R2, UR25, R176 ;  /* 0x0000001902027c25 */ /* 0x008fca000f8e00b0 */
[----:B------:R-:W-:-:S07]  /*abe0*/  IADD3 R3, R3, UR5, RZ ;  /* 0x0000000503037c10 */ /* 0x000fce000fffe0ff */
[----:B------:R-:W-:Y:S01]  /*abf0*/  @!P1 IMAD.MOV.U32 R7, RZ, RZ, c[0x0][0x1a4] ;  /* 0x00006900ff079624 */ /* 0x000fe200078e00ff */
[----:B------:R-:W-:Y:S01]  /*ac00*/  @!P1 LEA R4, P2, R4, R2, 0x6 ;  /* 0x0000000204049211 */ /* 0x000fe200078430ff */
[----:B------:R-:W-:Y:S01]  /*ac10*/  @!P1 IMAD.MOV.U32 R12, RZ, RZ, c[0x0][0x1a4] ;  /* 0x00006900ff0c9624 */ /* 0x000fe200078e00ff */
[C---:B------:R-:W-:Y:S01]  /*ac20*/  @!P1 IADD3 R0, P0, R2.reuse, UR27, RZ ;  /* 0x0000001b02009c10 */ /* 0x040fe2000ff1e0ff */
[----:B------:R-:W-:Y:S01]  /*ac30*/  @P1 STS [R224+0x4000], RZ ;  /* 0x004000ffe0001388 */ /* 0x000fe20000000800 */
[----:B------:R-:W-:Y:S02]  /*ac40*/  @!P1 LEA.HI.X R7, R5, R3, R7, 0x6, P2 ;  /* 0x0000000305079211 */ /* 0x000fe400010f3407 */
[----:B------:R-:W-:Y:S01]  /*ac50*/  @!P1 LEA R10, P3, R2, c[0x0][0x170], 0x1 ;  /* 0x00005c00020a9a11 */ /* 0x000fe200078608ff */
[----:B------:R-:W-:Y:S01]  /*ac60*/  @P1 STS [R224+0x4004], RZ ;  /* 0x004004ffe0001388 */ /* 0x000fe20000000800 */
[----:B------:R-:W-:Y:S02]  /*ac70*/  @!P1 IADD3.X R5, R3, UR26, RZ, P0, !PT ;  /* 0x0000001a03059c10 */ /* 0x000fe400087fe4ff */
[----:B------:R-:W-:Y:S01]  /*ac80*/  @!P1 LEA R8, P2, R0, c[0x0][0x170], 0x1 ;  /* 0x00005c0000089a11 */ /* 0x000fe200078408ff */
[----:B------:R-:W-:Y:S01]  /*ac90*/  @P1 STS.64 [R224+0x4008], RZ ;  /* 0x004008ffe0001388 */ /* 0x000fe20000000a00 */
[--C-:B------:R-:W-:Y:S01]  /*aca0*/  @!P1 LEA.HI.X R11, R2, c[0x0][0x174], R3.reuse, 0x1, P3 ;  /* 0x00005d00020b9a11 */ /* 0x100fe200018f0c03 */
[----:B------:R-:W-:Y:S01]  /*acb0*/  @!P1 IMAD.WIDE.U32 R2, R13, 0x60, R2 ;  /* 0x000000600d029825 */ /* 0x000fe200078e0002 */
[----:B------:R-:W-:-:S02]  /*acc0*/  @!P1 LEA.HI.X R9, R0, c[0x0][0x174], R5, 0x1, P2 ;  /* 0x00005d0000099a11 */ /* 0x000fc400010f0c05 */
[----:B------:R-:W-:Y:S01]  /*acd0*/  @!P1 LEA R6, P0, R4, c[0x0][0x170], 0x1 ;  /* 0x00005c0004069a11 */ /* 0x000fe200078008ff */
[----:B------:R-:W-:Y:S01]  /*ace0*/  @!P1 IMAD R0, R12, 0x60, RZ ;  /* 0x000000600c009824 */ /* 0x000fe200078e02ff */
[----:B------:R-:W-:Y:S01]  /*acf0*/  @!PT LDS RZ, [RZ] ;  /* 0x00000000fffff984 */ /* 0x000fe20000000800 */
[----:B------:R-:W-:Y:S01]  /*ad00*/  @!PT LDS RZ, [RZ] ;  /* 0x00000000fffff984 */ /* 0x000fe20000000800 */
[----:B------:R-:W-:Y:S01]  /*ad10*/  @!PT LDS RZ, [RZ] ;  /* 0x00000000fffff984 */ /* 0x000fe20000000800 */
[----:B------:R1:W-:Y:S02]  /*ad20*/  @!P1 LDGSTS.E.BYPASS.LTC128B.128 [R224+0x4000], [R10.64] ;  /* 0x040000000ae09fae */ /* 0x0003e4000b901d5c */
[----:B------:R-:W-:Y:S01]  /*ad30*/  @!P1 LEA.HI.X R7, R4, c[0x0][0x174], R7, 0x1, P0 ;  /* 0x00005d0004079a11 */ /* 0x000fe200000f0c07 */
[----:B------:R-:W-:Y:S01]  /*ad40*/  @!P1 IMAD.IADD R0, R0, 0x1, R3 ;  /* 0x0000000100009824 */ /* 0x000fe200078e0203 */
[C---:B------:R-:W-:Y:S01]  /*ad50*/  @!P1 LEA R4, P0, R2.reuse, c[0x0][0x170], 0x1 ;  /* 0x00005c0002049a11 */ /* 0x040fe200078008ff */
[----:B------:R-:W-:Y:S03]  /*ad60*/  @P1 STS.128 [R224+0x4800], RZ ;  /* 0x004800ffe0001388 */ /* 0x000fe60000000c00 */
[----:B------:R-:W-:Y:S01]  /*ad70*/  @!P1 LEA.HI.X R5, R2, c[0x0][0x174], R0, 0x1, P0 ;  /* 0x00005d0002059a11 */ /* 0x000fe200000f0c00 */
[----:B------:R-:W-:Y:S01]  /*ad80*/  @!PT LDS RZ, [RZ] ;  /* 0x00000000fffff984 */ /* 0x000fe20000000800 */
[----:B------:R-:W-:Y:S01]  /*ad90*/  @!PT LDS RZ, [RZ] ;  /* 0x00000000fffff984 */ /* 0x000fe20000000800 */
[----:B------:R-:W-:Y:S01]  /*ada0*/  @!PT LDS RZ, [RZ] ;  /* 0x00000000fffff984 */ /* 0x000fe20000000800 */
[----:B------:R1:W-:Y:S01]  /*adb0*/  @!P1 LDGSTS.E.BYPASS.LTC128B.128 [R224+0x4800], [R8.64] ;  /* 0x0480000008e09fae */ /* 0x0003e2000b901d5c */
[----:B------:R-:W-:-:S03]  /*adc0*/  IMAD.U32 R0, RZ, RZ, UR34 ;  /* 0x00000022ff007e24 */ /* 0x000fc6000f8e00ff */
[----:B------:R-:W-:Y:S01]  /*add0*/  @P1 STS.128 [R224+0x5000], RZ ;  /* 0x005000ffe0001388 */ /* 0x000fe20000000c00 */
[----:B------:R-:W-:-:S03]  /*ade0*/  IMAD R0, R0, 0x80, R197 ;  /* 0x0000008000007824 */ /* 0x000fc600078e02c5 */
[----:B------:R-:W-:Y:S01]  /*adf0*/  @!PT LDS RZ, [RZ] ;  /* 0x00000000fffff984 */ /* 0x000fe20000000800 */
[----:B------:R-:W-:Y:S01]  /*ae00*/  @!PT LDS RZ, [RZ] ;  /* 0x00000000fffff984 */ /* 0x000fe20000000800 */
[----:B------:R-:W-:Y:S01]  /*ae10*/  @!PT LDS RZ, [RZ] ;  /* 0x00000000fffff984 */ /* 0x000fe20000000800 */
[----:B------:R2:W-:Y:S02]  /*ae20*/  @!P1 LDGSTS.E.BYPASS.LTC128B.128 [R224+0x5000], [R6.64] ;  /* 0x0500000006e09fae */ /* 0x0005e4000b901d5c */
[C---:B------:R-:W-:Y:S02]  /*ae30*/  IADD3 R2, R0.reuse, 0x1, RZ ;  /* 0x0000000100027810 */ /* 0x040fe40007ffe0ff */
[----:B------:R-:W-:Y:S01]  /*ae40*/  @P1 STS.128 [R224+0x5800], RZ ;  /* 0x005800ffe0001388 */ /* 0x000fe20000000c00 */
[CC--:B------:R-:W-:Y:S02]  /*ae50*/  ISETP.GE.AND P6, PT, R0.reuse, R223.reuse, PT ;  /* 0x000000df0000720c */ /* 0x0c0fe40003fc6270 */
[----:B------:R-:W-:Y:S01]  /*ae60*/  ISETP.GE.AND P4, PT, R0, R222, PT ;  /* 0x000000de0000720c */ /* 0x000fe20003f86270 */
[----:B------:R-:W-:Y:S01]  /*ae70*/  @!PT LDS RZ, [RZ] ;  /* 0x00000000fffff984 */ /* 0x000fe20000000800 */
[----:B------:R-:W-:Y:S01]  /*ae80*/  @!PT LDS RZ, [RZ] ;  /* 0x00000000fffff984 */ /* 0x000fe20000000800 */
[----:B------:R-:W-:Y:S01]  /*ae90*/  @!PT LDS RZ, [RZ] ;  /* 0x00000000fffff984 */ /* 0x000fe20000000800 */
[----:B------:R2:W-:Y:S01]  /*aea0*/  @!P1 LDGSTS.E.BYPASS.LTC128B.128 [R224+0x5800], [R4.64] ;  /* 0x0580000004e09fae */ /* 0x0005e2000b901d5c */
[----:B------:R-:W-:Y:S02]  /*aeb0*/  ISETP.GE.AND P5, PT, R2, R223, PT ;  /* 0x000000df0200720c */ /* 0x000fe40003fa6270 */
[-C--:B------:R-:W-:Y:S01]  /*aec0*/  ISETP.LT.OR P6, PT, R0, R219.reuse, P6 ;  /* 0x000000db0000720c */ /* 0x080fe200037c1670 */
[----:B------:R-:W-:Y:S01]  /*aed0*/  LDSM.16.M88.4 R16, [R206] ;  /* 0x00000000ce10783b */ /* 0x000fe20000000200 */
[----:B------:R-:W-:-:S02]  /*aee0*/  ISETP.LT.OR P5, PT, R2, R219, P5 ;  /* 0x000000db0200720c */ /* 0x000fc40002fa1670 */
[C---:B------:R-:W-:Y:S01]  /*aef0*/  ISETP.LT.OR P4, PT, R0.reuse, R218, P4 ;  /* 0x000000da0000720c */ /* 0x040fe20002781670 */
[----:B-----5:R-:W3:Y:S01]  /*af00*/  LDSM.16.M88.4 R20, [R135+0x2000] ;  /* 0x002000008714783b */ /* 0x020ee20000000200 */
[----:B------:R-:W-:Y:S02]  /*af10*/  IADD3 R3, R0, 0x8, RZ ;  /* 0x0000000800037810 */ /* 0x000fe40007ffe0ff */
[C---:B------:R-:W-:Y:S01]  /*af20*/  ISETP.GE.AND P2, PT, R2.reuse, R222, PT ;  /* 0x000000de0200720c */ /* 0x040fe20003f46270 */
[----:B------:R-:W4:Y:S01]  /*af30*/  LDSM.16.M88.4 R12, [R206+0x1000] ;  /* 0x00100000ce0c783b */ /* 0x000f220000000200 */
[C---:B------:R-:W-:Y:S02]  /*af40*/  ISETP.GE.AND P0, PT, R2.reuse, R221, PT ;  /* 0x000000dd0200720c */ /* 0x040fe40003f06270 */
[C---:B------:R-:W-:Y:S01]  /*af50*/  ISETP.GE.AND P3, PT, R2.reuse, R220, PT ;  /* 0x000000dc0200720c */ /* 0x040fe20003f66270 */
[----:B-1----:R-:W-:Y:S01]  /*af60*/  LDSM.16.M88.4 R8, [R207] ;  /* 0x00000000cf08783b */ /* 0x002fe20000000200 */
[----:B------:R-:W-:-:S02]  /*af70*/  ISETP.LT.OR P2, PT, R2, R218, P2 ;  /* 0x000000da0200720c */ /* 0x000fc40001741670 */
[C---:B------:R-:W-:Y:S01]  /*af80*/  ISETP.LT.OR P0, PT, R2.reuse, R217, P0 ;  /* 0x000000d90200720c */ /* 0x040fe20000701670 */
[----:B------:R-:W1:Y:S01]  /*af90*/  LDSM.16.M88.4 R24, [R208] ;  /* 0x00000000d018783b */ /* 0x000e620000000200 */
[----:B------:R-:W-:Y:S02]  /*afa0*/  ISETP.LT.OR P3, PT, R2, R216, P3 ;  /* 0x000000d80200720c */ /* 0x000fe40001f61670 */
[----:B------:R-:W-:Y:S01]  /*afb0*/  IADD3 R2, R0, 0x9, RZ ;  /* 0x0000000900027810 */ /* 0x000fe20007ffe0ff */
[----:B------:R-:W-:Y:S04]  /*afc0*/  LDSM.16.M88.4 R28, [R135+0x2400] ;  /* 0x00240000871c783b */ /* 0x000fe80000000200 */
[----:B--2---:R-:W2:Y:S04]  /*afd0*/  LDSM.16.M88.4 R4, [R207+0x1000] ;  /* 0x00100000cf04783b */ /* 0x004ea80000000200 */
[----:B------:R-:W1:Y:S04]  /*afe0*/  LDSM.16.M88.4 R32, [R135+0x2800] ;  /* 0x002800008720783b */ /* 0x000e680000000200 */
[----:B------:R-:W-:Y:S04]  /*aff0*/  LDSM.16.M88.4 R44, [R214] ;  /* 0x00000000d62c783b */ /* 0x000fe80000000200 */
[----:B------:R-:W0:Y:S01]  /*b000*/  LDGDEPBAR ;  /* 0x00000000000079af */ /* 0x000e220000000000 */
[-C--:B---3--:R-:W-:Y:S08]  /*b010*/  HMMA.16816.F32 R60, R16, R20.reuse, RZ ;  /* 0x00000014103c723c */ /* 0x088ff000000018ff */
[C---:B----4-:R-:W-:Y:S08]  /*b020*/  HMMA.16816.F32 R56, R12.reuse, R20, RZ ;  /* 0x000000140c38723c */ /* 0x050ff000000018ff */
[-C--:B------:R-:W-:Y:S08]  /*b030*/  HMMA.16816.F32 R52, R12, R22.reuse, RZ ;  /* 0x000000160c34723c */ /* 0x080ff000000018ff */
[----:B------:R-:W-:Y:S01]  /*b040*/  HMMA.16816.F32 R48, R16, R22, RZ ;  /* 0x000000161030723c */ /* 0x000fe200000018ff */
[----:B------:R-:W3:Y:S07]  /*b050*/  LDSM.16.M88.4 R20, [R215] ;  /* 0x00000000d714783b */ /* 0x000eee0000000200 */
[-C--:B-1----:R-:W-:Y:S08]  /*b060*/  HMMA.16816.F32 R80, R8, R24.reuse, R60 ;  /* 0x000000180850723c */ /* 0x082ff0000000183c */
[C---:B--2---:R-:W-:Y:S08]  /*b070*/  HMMA.16816.F32 R76, R4.reuse, R24, R56 ;  /* 0x00000018044c723c */ /* 0x044ff00000001838 */
[-C--:B------:R-:W-:Y:S08]  /*b080*/  HMMA.16816.F32 R92, R4, R26.reuse, R52 ;  /* 0x0000001a045c723c */ /* 0x080ff00000001834 */
[----:B------:R-:W-:Y:S01]  /*b090*/  HMMA.16816.F32 R72, R8, R26, R48 ;  /* 0x0000001a0848723c */ /* 0x000fe20000001830 */
[----:B------:R-:W1:Y:S01]  /*b0a0*/  LDSM.16.M88.4 R24, [R135+0x2c00] ;  /* 0x002c00008718783b */ /* 0x000e620000000200 */
[----:B------:R-:W-:-:S02]  /*b0b0*/  FSEL R36, R80, -INF , !P6 ;  /* 0xff80000050247808 */ /* 0x000fc40007000000 */
[----:B------:R-:W-:Y:S02]  /*b0c0*/  FSEL R117, R81, -INF , !P5 ;  /* 0xff80000051757808 */ /* 0x000fe40006800000 */
[----:B------:R-:W-:Y:S02]  /*b0d0*/  FSEL R116, R82, -INF , !P4 ;  /* 0xff80000052747808 */ /* 0x000fe40006000000 */
[-C--:B------:R-:W-:Y:S01]  /*b0e0*/  HMMA.16816.F32 R68, R16, R28.reuse, RZ ;  /* 0x0000001c1044723c */ /* 0x080fe200000018ff */
[C---:B------:R-:W-:Y:S02]  /*b0f0*/  ISETP.GE.AND P6, PT, R0.reuse, R220, PT ;  /* 0x000000dc0000720c */ /* 0x040fe40003fc6270 */
[C---:B------:R-:W-:Y:S02]  /*b100*/  ISETP.GE.AND P5, PT, R3.reuse, R223, PT ;  /* 0x000000df0300720c */ /* 0x040fe40003fa6270 */
[C---:B------:R-:W-:Y:S02]  /*b110*/  ISETP.GE.AND P4, PT, R3.reuse, R222, PT ;  /* 0x000000de0300720c */ /* 0x040fe40003f86270 */
[----:B------:R-:W-:Y:S01]  /*b120*/  ISETP.LT.OR P6, PT, R0, R216, P6 ;  /* 0x000000d80000720c */ /* 0x000fe200037c1670 */
[----:B------:R-:W-:Y:S01]  /*b130*/  HMMA.16816.F32 R64, R12, R28, RZ ;  /* 0x0000001c0c40723c */ /* 0x000fe200000018ff */
[----:B------:R-:W-:-:S02]  /*b140*/  ISETP.LT.OR P5, PT, R3, R219, P5 ;  /* 0x000000db0300720c */ /* 0x000fc40002fa1670 */
[----:B------:R-:W-:Y:S02]  /*b150*/  ISETP.LT.OR P4, PT, R3, R218, P4 ;  /* 0x000000da0300720c */ /* 0x000fe40002781670 */
[----:B------:R-:W-:Y:S02]  /*b160*/  FSEL R120, R83, -INF , !P2 ;  /* 0xff80000053787808 */ /* 0x000fe40005000000 */
[----:B------:R-:W-:Y:S01]  /*b170*/  FSEL R122, R78, -INF , !P6 ;  /* 0xff8000004e7a7808 */ /* 0x000fe20007000000 */
[----:B------:R-:W-:Y:S01]  /*b180*/  HMMA.16816.F32 R60, R12, R30, RZ ;  /* 0x0000001e0c3c723c */ /* 0x000fe200000018ff */
[----:B------:R-:W-:Y:S02]  /*b190*/  FSEL R123, R79, -INF , !P3 ;  /* 0xff8000004f7b7808 */ /* 0x000fe40005800000 */
[----:B------:R-:W-:Y:S02]  /*b1a0*/  FSEL R42, R72, -INF , !P5 ;  /* 0xff800000482a7808 */ /* 0x000fe40006800000 */
[----:B------:R-:W-:-:S02]  /*b1b0*/  FSEL R118, R74, -INF , !P4 ;  /* 0xff8000004a767808 */ /* 0x000fc40006000000 */
[----:B------:R-:W-:Y:S01]  /*b1c0*/  ISETP.GE.AND P2, PT, R0, R221, PT ;  /* 0x000000dd0000720c */ /* 0x000fe20003f46270 */
[C---:B------:R-:W-:Y:S01]  /*b1d0*/  HMMA.16816.F32 R56, R16.reuse, R30, RZ ;  /* 0x0000001e1038723c */ /* 0x040fe200000018ff */
[C---:B------:R-:W-:Y:S02]  /*b1e0*/  ISETP.GE.AND P6, PT, R2.reuse, R223, PT ;  /* 0x000000df0200720c */ /* 0x040fe40003fc6270 */
[C---:B------:R-:W-:Y:S02]  /*b1f0*/  ISETP.GE.AND P3, PT, R2.reuse, R222, PT ;  /* 0x000000de0200720c */ /* 0x040fe40003f66270 */
[C---:B------:R-:W-:Y:S02]  /*b200*/  ISETP.GE.AND P5, PT, R2.reuse, R221, PT ;  /* 0x000000dd0200720c */ /* 0x040fe40003fa6270 */
[----:B------:R-:W-:Y:S01]  /*b210*/  ISETP.GE.AND P4, PT, R2, R220, PT ;  /* 0x000000dc0200720c */ /* 0x000fe20003f86270 */
[----:B------:R-:W-:Y:S01]  /*b220*/  HMMA.16816.F32 R52, R16, R32, RZ ;  /* 0x000000201034723c */ /* 0x000fe200000018ff */
[----:B------:R-:W-:-:S02]  /*b230*/  ISETP.LT.OR P2, PT, R0, R217, P2 ;  /* 0x000000d90000720c */ /* 0x000fc40001741670 */
[C---:B------:R-:W-:Y:S02]  /*b240*/  ISETP.LT.OR P6, PT, R2.reuse, R219, P6 ;  /* 0x000000db0200720c */ /* 0x040fe400037c1670 */
[C---:B------:R-:W-:Y:S02]  /*b250*/  ISETP.LT.OR P3, PT, R2.reuse, R218, P3 ;  /* 0x000000da0200720c */ /* 0x040fe40001f61670 */
[C---:B------:R-:W-:Y:S01]  /*b260*/  ISETP.LT.OR P5, PT, R2.reuse, R217, P5 ;  /* 0x000000d90200720c */ /* 0x040fe20002fa1670 */
[----:B------:R-:W-:Y:S01]  /*b270*/  HMMA.16816.F32 R28, R12, R32, RZ ;  /* 0x000000200c1c723c */ /* 0x000fe200000018ff */
[----:B------:R-:W-:Y:S02]  /*b280*/  ISETP.LT.OR P4, PT, R2, R216, P4 ;  /* 0x000000d80200720c */ /* 0x000fe40002781670 */
[----:B------:R-:W-:Y:S02]  /*b290*/  IADD3 R2, R0, 0x10, RZ ;  /* 0x0000001000027810 */ /* 0x000fe40007ffe0ff */
[----:B------:R-:W-:-:S02]  /*b2a0*/  FSEL R119, R76, -INF , !P2 ;  /* 0xff8000004c777808 */ /* 0x000fc40005000000 */
[----:B------:R-:W-:Y:S01]  /*b2b0*/  FSEL R121, R77, -INF , !P0 ;  /* 0xff8000004d797808 */ /* 0x000fe20004000000 */
[-C--:B------:R-:W-:Y:S01]  /*b2c0*/  HMMA.16816.F32 R48, R12, R34.reuse, RZ ;  /* 0x000000220c30723c */ /* 0x080fe200000018ff */
[----:B------:R-:W-:Y:S02]  /*b2d0*/  FSEL R43, R75, -INF , !P3 ;  /* 0xff8000004b2b7808 */ /* 0x000fe40005800000 */
[C---:B------:R-:W-:Y:S02]  /*b2e0*/  ISETP.GE.AND P2, PT, R3.reuse, R221, PT ;  /* 0x000000dd0300720c */ /* 0x040fe40003f46270 */
[C---:B------:R-:W-:Y:S02]  /*b2f0*/  ISETP.GE.AND P0, PT, R3.reuse, R220, PT ;  /* 0x000000dc0300720c */ /* 0x040fe40003f06270 */
[----:B------:R-:W-:Y:S01]  /*b300*/  ISETP.GE.AND P3, PT, R2, R223, PT ;  /* 0x000000df0200720c */ /* 0x000fe20003f66270 */
[----:B------:R-:W-:Y:S01]  /*b310*/  HMMA.16816.F32 R32, R16, R34, RZ ;  /* 0x000000221020723c */ /* 0x000fe200000018ff */
[----:B------:R-:W-:-:S02]  /*b320*/  ISETP.LT.OR P2, PT, R3, R217, P2 ;  /* 0x000000d90300720c */ /* 0x000fc40001741670 */
[----:B------:R-:W-:Y:S02]  /*b330*/  ISETP.LT.OR P0, PT, R3, R216, P0 ;  /* 0x000000d80300720c */ /* 0x000fe40000701670 */
[----:B------:R-:W-:Y:S02]  /*b340*/  ISETP.LT.OR P3, PT, R2, R219, P3 ;  /* 0x000000db0200720c */ /* 0x000fe40001f61670 */
[----:B------:R-:W-:Y:S01]  /*b350*/  IADD3 R3, R0, 0x11, RZ ;  /* 0x0000001100037810 */ /* 0x000fe20007ffe0ff */
[----:B---3--:R-:W-:Y:S01]  /*b360*/  HMMA.16816.F32 R68, R8, R20, R68 ;  /* 0x000000140844723c */ /* 0x008fe20000001844 */
[----:B------:R-:W-:Y:S02]  /*b370*/  FSEL R41, R73, -INF , !P6 ;  /* 0xff80000049297808 */ /* 0x000fe40007000000 */
[----:B------:R-:W-:Y:S02]  /*b380*/  FSEL R92, R92, -INF , !P2 ;  /* 0xff8000005c5c7808 */ /* 0x000fe40005000000 */
[----:B------:R-:W-:-:S02]  /*b390*/  FSEL R94, R94, -INF , !P0 ;  /* 0xff8000005e5e7808 */ /* 0x000fc40004000000 */
[----:B------:R-:W-:Y:S01]  /*b3a0*/  FSEL R93, R93, -INF , !P5 ;  /* 0xff8000005d5d7808 */ /* 0x000fe20006800000 */
[C---:B------:R-:W-:Y:S01]  /*b3b0*/  HMMA.16816.F32 R64, R4.reuse, R20, R64 ;  /* 0x000000140440723c */ /* 0x040fe20000001840 */
[----:B------:R-:W-:Y:S02]  /*b3c0*/  FSEL R95, R95, -INF , !P4 ;  /* 0xff8000005f5f7808 */ /* 0x000fe40006000000 */
[----:B------:R-:W-:Y:S02]  /*b3d0*/  ISETP.GE.AND P2, PT, R3, R223, PT ;  /* 0x000000df0300720c */ /* 0x000fe40003f46270 */
[C---:B------:R-:W-:Y:S02]  /*b3e0*/  ISETP.GE.AND P6, PT, R2.reuse, R222, PT ;  /* 0x000000de0200720c */ /* 0x040fe40003fc6270 */
[C---:B------:R-:W-:Y:S01]  /*b3f0*/  ISETP.GE.AND P0, PT, R2.reuse, R221, PT ;  /* 0x000000dd0200720c */ /* 0x040fe20003f06270 */
[----:B------:R-:W-:Y:S01]  /*b400*/  HMMA.16816.F32 R60, R4, R22, R60 ;  /* 0x00000016043c723c */ /* 0x000fe2000000183c */
[----:B------:R-:W-:-:S02]  /*b410*/  ISETP.GE.AND P5, PT, R2, R220, PT ;  /* 0x000000dc0200720c */ /* 0x000fc40003fa6270 */
[C---:B------:R-:W-:Y:S02]  /*b420*/  ISETP.GE.AND P4, PT, R3.reuse, R222, PT ;  /* 0x000000de0300720c */ /* 0x040fe40003f86270 */
[C---:B------:R-:W-:Y:S02]  /*b430*/  ISETP.LT.OR P6, PT, R2.reuse, R218, P6 ;  /* 0x000000da0200720c */ /* 0x040fe400037c1670 */
[----:B------:R-:W-:Y:S01]  /*b440*/  ISETP.LT.OR P0, PT, R2, R217, P0 ;  /* 0x000000d90200720c */ /* 0x000fe20000701670 */
[----:B------:R-:W-:Y:S01]  /*b450*/  HMMA.16816.F32 R88, R8, R22, R56 ;  /* 0x000000160858723c */ /* 0x000fe20000001838 */
[----:B------:R-:W2:Y:S01]  /*b460*/  LDSM.16.M88.4 R20, [R213] ;  /* 0x00000000d514783b */ /* 0x000ea20000000200 */
[----:B------:R-:W-:Y:S02]  /*b470*/  FSEL R168, R68, -INF , !P3 ;  /* 0xff80000044a87808 */ /* 0x000fe40005800000 */
[----:B------:R-:W-:Y:S02]  /*b480*/  ISETP.GE.AND P3, PT, R3, R221, PT ;  /* 0x000000dd0300720c */ /* 0x000fe40003f66270 */
[----:B------:R-:W-:-:S02]  /*b490*/  ISETP.LT.OR P5, PT, R2, R216, P5 ;  /* 0x000000d80200720c */ /* 0x000fc40002fa1670 */
[C---:B------:R-:W-:Y:S01]  /*b4a0*/  HMMA.16816.F32 R104, R4.reuse, R44, R28 ;  /* 0x0000002c0468723c */ /* 0x040fe2000000181c */
[C---:B------:R-:W-:Y:S02]  /*b4b0*/  ISETP.LT.OR P2, PT, R3.reuse, R219, P2 ;  /* 0x000000db0300720c */ /* 0x040fe40001741670 */
[C---:B------:R-:W-:Y:S02]  /*b4c0*/  ISETP.LT.OR P4, PT, R3.reuse, R218, P4 ;  /* 0x000000da0300720c */ /* 0x040fe40002781670 */
[----:B------:R-:W-:Y:S02]  /*b4d0*/  ISETP.LT.OR P3, PT, R3, R217, P3 ;  /* 0x000000d90300720c */ /* 0x000fe40001f61670 */
[----:B------:R-:W-:Y:S01]  /*b4e0*/  IADD3 R2, R0, 0x18, RZ ;  /* 0x0000001800027810 */ /* 0x000fe20007ffe0ff */
[----:B------:R-:W-:Y:S01]  /*b4f0*/  HMMA.16816.F32 R108, R4, R46, R48 ;  /* 0x0000002e046c723c */ /* 0x000fe20000001830 */
[----:B------:R-:W-:Y:S02]  /*b500*/  FSEL R134, R69, -INF , !P2 ;  /* 0xff80000045867808 */ /* 0x000fe40005000000 */
[----:B------:R-:W-:-:S02]  /*b510*/  FSEL R170, R70, -INF , !P6 ;  /* 0xff80000046aa7808 */ /* 0x000fc40007000000 */
[----:B------:R-:W-:Y:S02]  /*b520*/  FSEL R171, R71, -INF , !P4 ;  /* 0xff80000047ab7808 */ /* 0x000fe40006000000 */
[----:B------:R-:W-:Y:S01]  /*b530*/  FSEL R127, R64, -INF , !P0 ;  /* 0xff800000407f7808 */ /* 0x000fe20004000000 */
[----:B------:R-:W-:Y:S01]  /*b540*/  HMMA.16816.F32 R48, R8, R46, R32 ;  /* 0x0000002e0830723c */ /* 0x000fe20000001820 */
[----:B------:R-:W-:Y:S02]  /*b550*/  FSEL R126, R65, -INF , !P3 ;  /* 0xff800000417e7808 */ /* 0x000fe40005800000 */
[----:B------:R-:W-:Y:S02]  /*b560*/  ISETP.GE.AND P2, PT, R3, R220, PT ;  /* 0x000000dc0300720c */ /* 0x000fe40003f46270 */
[C---:B------:R-:W-:Y:S02]  /*b570*/  ISETP.GE.AND P6, PT, R2.reuse, R223, PT ;  /* 0x000000df0200720c */ /* 0x040fe40003fc6270 */
[C---:B------:R-:W-:Y:S01]  /*b580*/  ISETP.GE.AND P4, PT, R2.reuse, R222, PT ;  /* 0x000000de0200720c */ /* 0x040fe20003f86270 */
[----:B-1----:R-:W-:Y:S01]  /*b590*/  HMMA.16816.F32 R28, R12, R24, RZ ;  /* 0x000000180c1c723c */ /* 0x002fe200000018ff */
[----:B------:R-:W-:-:S02]  /*b5a0*/  ISETP.GE.AND P0, PT, R2, R221, PT ;  /* 0x000000dd0200720c */ /* 0x000fc40003f06270 */
[C---:B------:R-:W-:Y:S02]  /*b5b0*/  ISETP.GE.AND P3, PT, R2.reuse, R220, PT ;  /* 0x000000dc0200720c */ /* 0x040fe40003f66270 */
[----:B------:R-:W-:Y:S02]  /*b5c0*/  ISETP.LT.OR P2, PT, R3, R216, P2 ;  /* 0x000000d80300720c */ /* 0x000fe40001741670 */
[C---:B------:R-:W-:Y:S01]  /*b5d0*/  ISETP.LT.OR P6, PT, R2.reuse, R219, P6 ;  /* 0x000000db0200720c */ /* 0x040fe200037c1670 */
[----:B------:R-:W-:Y:S01]  /*b5e0*/  HMMA.16816.F32 R32, R16, R24, RZ ;  /* 0x000000181020723c */ /* 0x000fe200000018ff */
[C---:B------:R-:W-:Y:S02]  /*b5f0*/  ISETP.LT.OR P4, PT, R2.reuse, R218, P4 ;  /* 0x000000da0200720c */ /* 0x040fe40002781670 */
[C---:B------:R-:W-:Y:S02]  /*b600*/  ISETP.LT.OR P0, PT, R2.reuse, R217, P0 ;  /* 0x000000d90200720c */ /* 0x040fe40000701670 */
[----:B------:R-:W-:-:S02]  /*b610*/  ISETP.LT.OR P3, PT, R2, R216, P3 ;  /* 0x000000d80200720c */ /* 0x000fc40001f61670 */
[----:B------:R-:W-:Y:S01]  /*b620*/  IADD3 R2, R0, 0x19, RZ ;  /* 0x0000001900027810 */ /* 0x000fe20007ffe0ff */
[----:B------:R-:W-:Y:S01]  /*b630*/  HMMA.16816.F32 R100, R8, R44, R52 ;  /* 0x0000002c0864723c */ /* 0x000fe20000001834 */
[----:B------:R-:W-:Y:S01]  /*b640*/  FSEL R128, R66, -INF , !P5 ;  /* 0xff80000042807808 */ /* 0x000fe20006800000 */
[----:B------:R-:W-:Y:S01]  /*b650*/  LDSM.16.M88.4 R44, [R135+0x3400] ;  /* 0x00340000872c783b */ /* 0x000fe20000000200 */
[----:B------:R-:W-:Y:S02]  /*b660*/  FSEL R131, R67, -INF , !P2 ;  /* 0xff80000043837808 */ /* 0x000fe40005000000 */
[----:B------:R-:W-:Y:S02]  /*b670*/  FSEL R124, R60, -INF , !P0 ;  /* 0xff8000003c7c7808 */ /* 0x000fe40004000000 */
[----:B------:R-:W-:Y:S01]  /*b680*/  FSEL R130, R62, -INF , !P3 ;  /* 0xff8000003e827808 */ /* 0x000fe20005800000 */
[----:B--2---:R-:W-:Y:S01]  /*b690*/  HMMA.16816.F32 R84, R4, R20, R28 ;  /* 0x000000140454723c */ /* 0x004fe2000000181c */
[----:B------:R-:W-:-:S02]  /*b6a0*/  ISETP.GE.AND P5, PT, R2, R223, PT ;  /* 0x000000df0200720c */ /* 0x000fc40003fa6270 */
[C---:B------:R-:W-:Y:S02]  /*b6b0*/  ISETP.GE.AND P2, PT, R2.reuse, R221, PT ;  /* 0x000000dd0200720c */ /* 0x040fe40003f46270 */
[C---:B------:R-:W-:Y:S02]  /*b6c0*/  ISETP.GE.AND P0, PT, R2.reuse, R220, PT ;  /* 0x000000dc0200720c */ /* 0x040fe40003f06270 */
[C---:B------:R-:W-:Y:S01]  /*b6d0*/  ISETP.GE.AND P3, PT, R2.reuse, R222, PT ;  /* 0x000000de0200720c */ /* 0x040fe20003f66270 */
[----:B------:R-:W-:Y:S01]  /*b6e0*/  HMMA.16816.F32 R96, R8, R20, R32 ;  /* 0x000000140860723c */ /* 0x000fe20000001820 */
[----:B------:R-:W1:Y:S01]  /*b6f0*/  LDSM.16.M88.4 R32, [R135+0x3000] ;  /* 0x003000008720783b */ /* 0x000e620000000200 */
[C---:B------:R-:W-:Y:S02]  /*b700*/  ISETP.LT.OR P2, PT, R2.reuse, R217, P2 ;  /* 0x000000d90200720c */ /* 0x040fe40001741670 */
[C---:B------:R-:W-:Y:S02]  /*b710*/  ISETP.LT.OR P0, PT, R2.reuse, R216, P0 ;  /* 0x000000d80200720c */ /* 0x040fe40000701670 */
[----:B------:R-:W-:-:S02]  /*b720*/  ISETP.LT.OR P5, PT, R2, R219, P5 ;  /* 0x000000db0200720c */ /* 0x000fc40002fa1670 */
[-C--:B------:R-:W-:Y:S01]  /*b730*/  HMMA.16816.F32 R28, R12, R26.reuse, RZ ;  /* 0x0000001a0c1c723c */ /* 0x080fe200000018ff */
[----:B------:R-:W-:Y:S02]  /*b740*/  ISETP.LT.OR P3, PT, R2, R218, P3 ;  /* 0x000000da0200720c */ /* 0x000fe40001f61670 */
[C---:B------:R-:W-:Y:S02]  /*b750*/  IADD3 R3, R0.reuse, 0x20, RZ ;  /* 0x0000002000037810 */ /* 0x040fe40007ffe0ff */
[----:B------:R-:W-:Y:S02]  /*b760*/  IADD3 R2, R0, 0x21, RZ ;  /* 0x0000002100027810 */ /* 0x000fe40007ffe0ff */
[----:B------:R-:W-:Y:S01]  /*b770*/  FSEL R125, R61, -INF , !P2 ;  /* 0xff8000003d7d7808 */ /* 0x000fe20005000000 */
[----:B------:R-:W-:Y:S01]  /*b780*/  HMMA.16816.F32 R24, R16, R26, RZ ;  /* 0x0000001a1018723c */ /* 0x000fe200000018ff */
[----:B------:R-:W-:Y:S02]  /*b790*/  FSEL R129, R63, -INF , !P0 ;  /* 0xff8000003f817808 */ /* 0x000fe40004000000 */
[----:B------:R-:W-:-:S02]  /*b7a0*/  FSEL R88, R88, -INF , !P6 ;  /* 0xff80000058587808 */ /* 0x000fc40007000000 */
[----:B------:R-:W-:Y:S02]  /*b7b0*/  FSEL R90, R90, -INF , !P4 ;  /* 0xff8000005a5a7808 */ /* 0x000fe40006000000 */
[----:B------:R-:W-:Y:S02]  /*b7c0*/  FSEL R89, R89, -INF , !P5 ;  /* 0xff80000059597808 */ /* 0x000fe40006800000 */
[----:B------:R-:W-:Y:S02]  /*b7d0*/  FSEL R91, R91, -INF , !P3 ;  /* 0xff8000005b5b7808 */ /* 0x000fe40005800000 */
[CC--:B------:R-:W-:Y:S02]  /*b7e0*/  ISETP.GE.AND P3, PT, R3.reuse, R223.reuse, PT ;  /* 0x000000df0300720c */ /* 0x0c0fe40003f66270 */
[C---:B------:R-:W-:Y:S02]  /*b7f0*/  ISETP.GE.AND P4, PT, R2.reuse, R223, PT ;  /* 0x000000df0200720c */ /* 0x040fe40003f86270 */
[-C--:B------:R-:W-:Y:S01]  /*b800*/  ISETP.GE.AND P6, PT, R3, R222.reuse, PT ;  /* 0x000000de0300720c */ /* 0x080fe20003fc6270 */
[----:B------:R-:W-:Y:S01]  /*b810*/  HMMA.16816.F32 R80, R4, R22, R28 ;  /* 0x000000160450723c */ /* 0x000fe2000000181c */
[----:B------:R-:W2:Y:S01]  /*b820*/  LDSM.16.M88.4 R28, [R212] ;  /* 0x00000000d41c783b */ /* 0x000ea20000000200 */
[----:B------:R-:W-:-:S02]  /*b830*/  ISETP.GE.AND P0, PT, R2, R222, PT ;  /* 0x000000de0200720c */ /* 0x000fc40003f06270 */
[C---:B------:R-:W-:Y:S02]  /*b840*/  ISETP.GE.AND P2, PT, R3.reuse, R221, PT ;  /* 0x000000dd0300720c */ /* 0x040fe40003f46270 */
[C---:B------:R-:W-:Y:S02]  /*b850*/  ISETP.GE.AND P5, PT, R3.reuse, R220, PT ;  /* 0x000000dc0300720c */ /* 0x040fe40003fa6270 */
[----:B------:R-:W-:Y:S01]  /*b860*/  HMMA.16816.F32 R56, R8, R22, R24 ;  /* 0x000000160838723c */ /* 0x000fe20000001818 */
[CC--:B------:R-:W-:Y:S02]  /*b870*/  ISETP.LT.OR P3, PT, R3.reuse, R219.reuse, P3 ;  /* 0x000000db0300720c */ /* 0x0c0fe40001f61670 */
[----:B------:R-:W-:Y:S02]  /*b880*/  ISETP.LT.OR P4, PT, R2, R219, P4 ;  /* 0x000000db0200720c */ /* 0x000fe40002781670 */
[C---:B------:R-:W-:Y:S02]  /*b890*/  ISETP.LT.OR P6, PT, R3.reuse, R218, P6 ;  /* 0x000000da0300720c */ /* 0x040fe400037c1670 */
[C---:B------:R-:W-:Y:S01]  /*b8a0*/  ISETP.LT.OR P2, PT, R3.reuse, R217, P2 ;  /* 0x000000d90300720c */ /* 0x040fe20001741670 */
[----:B-1----:R-:W-:Y:S01]  /*b8b0*/  HMMA.16816.F32 R20, R16, R32, RZ ;  /* 0x000000201014723c */ /* 0x002fe200000018ff */
[----:B------:R-:W-:-:S02]  /*b8c0*/  ISETP.LT.OR P5, PT, R3, R216, P5 ;  /* 0x000000d80300720c */ /* 0x000fc40002fa1670 */
[----:B------:R-:W-:Y:S02]  /*b8d0*/  ISETP.LT.OR P0, PT, R2, R218, P0 ;  /* 0x000000da0200720c */ /* 0x000fe40000701670 */
[----:B------:R-:W-:Y:S02]  /*b8e0*/  IADD3 R3, R0, 0x28, RZ ;  /* 0x0000002800037810 */ /* 0x000fe40007ffe0ff */
[----:B------:R-:W-:Y:S01]  /*b8f0*/  FSEL R172, R100, -INF , !P3 ;  /* 0xff80000064ac7808 */ /* 0x000fe20005800000 */
[----:B------:R-:W-:Y:S01]  /*b900*/  HMMA.16816.F32 R24, R12, R32, RZ ;  /* 0x000000200c18723c */ /* 0x000fe200000018ff */
[----:B------:R-:W-:Y:S02]  /*b910*/  FSEL R173, R101, -INF , !P4 ;  /* 0xff80000065ad7808 */ /* 0x000fe40006000000 */
[----:B------:R-:W-:Y:S02]  /*b920*/  FSEL R102, R102, -INF , !P6 ;  /* 0xff80000066667808 */ /* 0x000fe40007000000 */
[----:B------:R-:W-:-:S02]  /*b930*/  FSEL R174, R103, -INF , !P0 ;  /* 0xff80000067ae7808 */ /* 0x000fc40004000000 */
[C---:B------:R-:W-:Y:S02]  /*b940*/  ISETP.GE.AND P3, PT, R2.reuse, R221, PT ;  /* 0x000000dd0200720c */ /* 0x040fe40003f66270 */
[C---:B------:R-:W-:Y:S02]  /*b950*/  ISETP.GE.AND P4, PT, R2.reuse, R220, PT ;  /* 0x000000dc0200720c */ /* 0x040fe40003f86270 */
[C---:B------:R-:W-:Y:S02]  /*b960*/  ISETP.GE.AND P6, PT, R3.reuse, R223, PT ;  /* 0x000000df0300720c */ /* 0x040fe40003fc6270 */
[----:B------:R-:W-:Y:S02]  /*b970*/  ISETP.GE.AND P0, PT, R3, R222, PT ;  /* 0x000000de0300720c */ /* 0x000fe40003f06270 */
[C---:B------:R-:W-:Y:S01]  /*b980*/  ISETP.LT.OR P3, PT, R2.reuse, R217, P3 ;  /* 0x000000d90200720c */ /* 0x040fe20001f61670 */
[----:B--2---:R-:W-:Y:S01]  /*b990*/  HMMA.16816.F32 R60, R8, R28, R20 ;  /* 0x0000001c083c723c */ /* 0x004fe20000001814 */
[----:B------:R-:W-:-:S02]  /*b9a0*/  ISETP.LT.OR P4, PT, R2, R216, P4 ;  /* 0x000000d80200720c */ /* 0x000fc40002781670 */
[C---:B------:R-:W-:Y:S02]  /*b9b0*/  ISETP.LT.OR P6, PT, R3.reuse, R219, P6 ;  /* 0x000000db0300720c */ /* 0x040fe400037c1670 */
[----:B------:R-:W-:Y:S02]  /*b9c0*/  ISETP.LT.OR P0, PT, R3, R218, P0 ;  /* 0x000000da0300720c */ /* 0x000fe40000701670 */
[----:B------:R-:W-:Y:S01]  /*b9d0*/  IADD3 R2, R0, 0x29, RZ ;  /* 0x0000002900027810 */ /* 0x000fe20007ffe0ff */
[----:B------:R-:W-:Y:S01]  /*b9e0*/  HMMA.16816.F32 R20, R12, R34, RZ ;  /* 0x000000220c14723c */ /* 0x000fe200000018ff */
[----:B------:R-:W-:Y:S02]  /*b9f0*/  FSEL R175, R104, -INF , !P2 ;  /* 0xff80000068af7808 */ /* 0x000fe40005000000 */
[----:B------:R-:W-:Y:S02]  /*ba00*/  FSEL R105, R105, -INF , !P3 ;  /* 0xff80000069697808 */ /* 0x000fe40005800000 */
[----:B------:R-:W-:-:S02]  /*ba10*/  FSEL R106, R106, -INF , !P5 ;  /* 0xff8000006a6a7808 */ /* 0x000fc40006800000 */
[----:B------:R-:W-:Y:S01]  /*ba20*/  FSEL R107, R107, -INF , !P4 ;  /* 0xff8000006b6b7808 */ /* 0x000fe20006000000 */
[----:B------:R-:W-:Y:S01]  /*ba30*/  HMMA.16816.F32 R52, R4, R28, R24 ;  /* 0x0000001c0434723c */ /* 0x000fe20000001818 */
[----:B------:R-:W-:Y:S01]  /*ba40*/  FSEL R100, R48, -INF , !P6 ;  /* 0xff80000030647808 */ /* 0x000fe20007000000 */
[----:B------:R-:W1:Y:S01]  /*ba50*/  LDSM.16.M88.4 R24, [R211] ;  /* 0x00000000d318783b */ /* 0x000e620000000200 */
[----:B------:R-:W-:Y:S02]  /*ba60*/  FSEL R103, R50, -INF , !P0 ;  /* 0xff80000032677808 */ /* 0x000fe40004000000 */
[C---:B------:R-:W-:Y:S02]  /*ba70*/  ISETP.GE.AND P2, PT, R3.reuse, R221, PT ;  /* 0x000000dd0300720c */ /* 0x040fe40003f46270 */
[----:B------:R-:W-:Y:S01]  /*ba80*/  ISETP.GE.AND P3, PT, R3, R220, PT ;  /* 0x000000dc0300720c */ /* 0x000fe20003f66270 */
[----:B------:R-:W-:Y:S01]  /*ba90*/  HMMA.16816.F32 R32, R16, R34, RZ ;  /* 0x000000221020723c */ /* 0x000fe200000018ff */
        /* <DEDUP_REMOVED lines=8> */
[C---:B------:R-:W-:Y:S01]  /*bb20*/  ISETP.LT.OR P4, PT, R2.reuse, R218, P4 ;  /* 0x000000da0200720c */ /* 0x040fe20002781670 */
[----:B------:R-:W-:Y:S01]  /*bb30*/  HMMA.16816.F32 R20, R12, R44, RZ ;  /* 0x0000002c0c14723c */ /* 0x000fe200000018ff */
[C---:B------:R-:W-:Y:S02]  /*bb40*/  ISETP.LT.OR P6, PT, R2.reuse, R217, P6 ;  /* 0x000000d90200720c */ /* 0x040fe400037c1670 */
[----:B------:R-:W-:Y:S02]  /*bb50*/  ISETP.LT.OR P0, PT, R2, R216, P0 ;  /* 0x000000d80200720c */ /* 0x000fe40000701670 */
[C---:B------:R-:W-:Y:S02]  /*bb60*/  IADD3 R3, R0.reuse, 0x30, RZ ;  /* 0x0000003000037810 */ /* 0x040fe40007ffe0ff */
[----:B------:R-:W-:Y:S01]  /*bb70*/  IADD3 R2, R0, 0x31, RZ ;  /* 0x0000003100027810 */ /* 0x000fe20007ffe0ff */
[----:B------:R-:W-:Y:S01]  /*bb80*/  HMMA.16816.F32 R32, R8, R30, R32 ;  /* 0x0000001e0820723c */ /* 0x000fe20000001820 */
[----:B------:R-:W-:-:S02]  /*bb90*/  FSEL R101, R49, -INF , !P5 ;  /* 0xff80000031657808 */ /* 0x000fc40006800000 */
[----:B------:R-:W-:Y:S02]  /*bba0*/  FSEL R104, R51, -INF , !P4 ;  /* 0xff80000033687808 */ /* 0x000fe40006000000 */
[----:B------:R-:W-:Y:S02]  /*bbb0*/  FSEL R108, R108, -INF , !P2 ;  /* 0xff8000006c6c7808 */ /* 0x000fe40005000000 */
[----:B------:R-:W-:Y:S01]  /*bbc0*/  FSEL R110, R110, -INF , !P3 ;  /* 0xff8000006e6e7808 */ /* 0x000fe20005800000 */
[----:B------:R-:W-:Y:S01]  /*bbd0*/  HMMA.16816.F32 R48, R16, R44, RZ ;  /* 0x0000002c1030723c */ /* 0x000fe200000018ff */
[----:B------:R-:W-:Y:S02]  /*bbe0*/  FSEL R109, R109, -INF , !P6 ;  /* 0xff8000006d6d7808 */ /* 0x000fe40007000000 */
[----:B------:R-:W-:Y:S02]  /*bbf0*/  FSEL R111, R111, -INF , !P0 ;  /* 0xff8000006f6f7808 */ /* 0x000fe40004000000 */
[----:B------:R-:W-:-:S02]  /*bc00*/  ISETP.GE.AND P4, PT, R3, R223, PT ;  /* 0x000000df0300720c */ /* 0x000fc40003f86270 */
[C---:B------:R-:W-:Y:S01]  /*bc10*/  ISETP.GE.AND P2, PT, R2.reuse, R223, PT ;  /* 0x000000df0200720c */ /* 0x040fe20003f46270 */
[----:B-1----:R-:W-:Y:S01]  /*bc20*/  HMMA.16816.F32 R72, R4, R24, R20 ;  /* 0x000000180448723c */ /* 0x002fe20000001814 */
[C---:B------:R-:W-:Y:S01]  /*bc30*/  ISETP.GE.AND P5, PT, R3.reuse, R222, PT ;  /* 0x000000de0300720c */ /* 0x040fe20003fa6270 */
[----:B------:R-:W1:Y:S01]  /*bc40*/  LDSM.16.M88.4 R20, [R135+0x3800] ;  /* 0x003800008714783b */ /* 0x000e620000000200 */
[C---:B------:R-:W-:Y:S02]  /*bc50*/  ISETP.GE.AND P3, PT, R3.reuse, R221, PT ;  /* 0x000000dd0300720c */ /* 0x040fe40003f66270 */
[C---:B------:R-:W-:Y:S02]  /*bc60*/  ISETP.GE.AND P6, PT, R3.reuse, R220, PT ;  /* 0x000000dc0300720c */ /* 0x040fe40003fc6270 */
[----:B------:R-:W-:Y:S01]  /*bc70*/  ISETP.GE.AND P0, PT, R2, R222, PT ;  /* 0x000000de0200720c */ /* 0x000fe20003f06270 */
[----:B------:R-:W-:Y:S01]  /*bc80*/  HMMA.16816.F32 R28, R12, R46, RZ ;  /* 0x0000002e0c1c723c */ /* 0x000fe200000018ff */
[----:B------:R-:W-:-:S02]  /*bc90*/  ISETP.LT.OR P4, PT, R3, R219, P4 ;  /* 0x000000db0300720c */ /* 0x000fc40002781670 */
[C---:B------:R-:W-:Y:S02]  /*bca0*/  ISETP.LT.OR P5, PT, R3.reuse, R218, P5 ;  /* 0x000000da0300720c */ /* 0x040fe40002fa1670 */
[C---:B------:R-:W-:Y:S02]  /*bcb0*/  ISETP.LT.OR P3, PT, R3.reuse, R217, P3 ;  /* 0x000000d90300720c */ /* 0x040fe40001f61670 */
[----:B------:R-:W-:Y:S01]  /*bcc0*/  ISETP.LT.OR P6, PT, R3, R216, P6 ;  /* 0x000000d80300720c */ /* 0x000fe200037c1670 */
[----:B------:R-:W-:Y:S01]  /*bcd0*/  HMMA.16816.F32 R44, R16, R46, RZ ;  /* 0x0000002e102c723c */ /* 0x000fe200000018ff */
[C---:B------:R-:W-:Y:S02]  /*bce0*/  ISETP.LT.OR P2, PT, R2.reuse, R219, P2 ;  /* 0x000000db0200720c */ /* 0x040fe40001741670 */
[----:B------:R-:W-:Y:S02]  /*bcf0*/  ISETP.LT.OR P0, PT, R2, R218, P0 ;  /* 0x000000da0200720c */ /* 0x000fe40000701670 */
[----:B------:R-:W-:-:S02]  /*bd00*/  IADD3 R3, R0, 0x38, RZ ;  /* 0x0000003800037810 */ /* 0x000fc40007ffe0ff */
[----:B------:R-:W-:Y:S01]  /*bd10*/  FSEL R178, R96, -INF , !P4 ;  /* 0xff80000060b27808 */ /* 0x000fe20006000000 */
[----:B------:R-:W-:Y:S01]  /*bd20*/  HMMA.16816.F32 R68, R8, R24, R48 ;  /* 0x000000180844723c */ /* 0x000fe20000001830 */
[----:B------:R-:W-:Y:S02]  /*bd30*/  FSEL R177, R97, -INF , !P2 ;  /* 0xff80000061b17808 */ /* 0x000fe40005000000 */
[----:B------:R-:W-:Y:S02]  /*bd40*/  FSEL R179, R98, -INF , !P5 ;  /* 0xff80000062b37808 */ /* 0x000fe40006800000 */
[----:B------:R-:W-:Y:S02]  /*bd50*/  FSEL R180, R99, -INF , !P0 ;  /* 0xff80000063b47808 */ /* 0x000fe40004000000 */
[C---:B------:R-:W-:Y:S01]  /*bd60*/  ISETP.GE.AND P4, PT, R2.reuse, R221, PT ;  /* 0x000000dd0200720c */ /* 0x040fe20003f86270 */
[----:B------:R-:W-:Y:S01]  /*bd70*/  HMMA.16816.F32 R64, R4, R26, R28 ;  /* 0x0000001a0440723c */ /* 0x000fe2000000181c */
[----:B------:R-:W-:Y:S01]  /*bd80*/  ISETP.GE.AND P2, PT, R2, R220, PT ;  /* 0x000000dc0200720c */ /* 0x000fe20003f46270 */
[----:B------:R-:W2:Y:S01]  /*bd90*/  LDSM.16.M88.4 R28, [R210] ;  /* 0x00000000d21c783b */ /* 0x000ea20000000200 */
[----:B------:R-:W-:-:S02]  /*bda0*/  ISETP.GE.AND P5, PT, R3, R223, PT ;  /* 0x000000df0300720c */ /* 0x000fc40003fa6270 */
[C---:B------:R-:W-:Y:S02]  /*bdb0*/  ISETP.GE.AND P0, PT, R3.reuse, R222, PT ;  /* 0x000000de0300720c */ /* 0x040fe40003f06270 */
[C---:B------:R-:W-:Y:S02]  /*bdc0*/  ISETP.LT.OR P4, PT, R2.reuse, R217, P4 ;  /* 0x000000d90200720c */ /* 0x040fe40002781670 */
[----:B------:R-:W-:Y:S01]  /*bdd0*/  ISETP.LT.OR P2, PT, R2, R216, P2 ;  /* 0x000000d80200720c */ /* 0x000fe20001741670 */
[----:B-1----:R-:W-:Y:S01]  /*bde0*/  HMMA.16816.F32 R48, R16, R20, RZ ;  /* 0x000000141030723c */ /* 0x002fe200000018ff */
[C---:B------:R-:W-:Y:S02]  /*bdf0*/  ISETP.LT.OR P5, PT, R3.reuse, R219, P5 ;  /* 0x000000db0300720c */ /* 0x040fe40002fa1670 */
[----:B------:R-:W-:Y:S02]  /*be00*/  ISETP.LT.OR P0, PT, R3, R218, P0 ;  /* 0x000000da0300720c */ /* 0x000fe40000701670 */
[----:B------:R-:W-:-:S02]  /*be10*/  IADD3 R2, R0, 0x39, RZ ;  /* 0x0000003900027810 */ /* 0x000fc40007ffe0ff */
[----:B------:R-:W-:Y:S02]  /*be20*/  FSEL R96, R84, -INF , !P3 ;  /* 0xff80000054607808 */ /* 0x000fe40005800000 */
[----:B------:R-:W-:Y:S02]  /*be30*/  FSEL R85, R85, -INF , !P4 ;  /* 0xff80000055557808 */ /* 0x000fe40006000000 */
[----:B------:R-:W-:Y:S02]  /*be40*/  FSEL R86, R86, -INF , !P6 ;  /* 0xff80000056567808 */ /* 0x000fe40007000000 */
[----:B------:R-:W-:Y:S02]  /*be50*/  FSEL R87, R87, -INF , !P2 ;  /* 0xff80000057577808 */ /* 0x000fe40005000000 */
[----:B------:R-:W-:Y:S02]  /*be60*/  FSEL R98, R56, -INF , !P5 ;  /* 0xff80000038627808 */ /* 0x000fe40006800000 */
[----:B------:R-:W-:-:S02]  /*be70*/  FSEL R176, R58, -INF , !P0 ;  /* 0xff8000003ab07808 */ /* 0x000fc40004000000 */
[C---:B------:R-:W-:Y:S02]  /*be80*/  ISETP.GE.AND P3, PT, R3.reuse, R221, PT ;  /* 0x000000dd0300720c */ /* 0x040fe40003f66270 */
[----:B------:R-:W-:Y:S02]  /*be90*/  ISETP.GE.AND P4, PT, R3, R220, PT ;  /* 0x000000dc0300720c */ /* 0x000fe40003f86270 */
[C---:B------:R-:W-:Y:S02]  /*bea0*/  ISETP.GE.AND P6, PT, R2.reuse, R223, PT ;  /* 0x000000df0200720c */ /* 0x040fe40003fc6270 */
[C---:B------:R-:W-:Y:S02]  /*beb0*/  ISETP.GE.AND P2, PT, R2.reuse, R222, PT ;  /* 0x000000de0200720c */ /* 0x040fe40003f46270 */
[C---:B------:R-:W-:Y:S02]  /*bec0*/  ISETP.GE.AND P5, PT, R2.reuse, R221, PT ;  /* 0x000000dd0200720c */ /* 0x040fe40003fa6270 */
[----:B------:R-:W-:-:S02]  /*bed0*/  ISETP.GE.AND P0, PT, R2, R220, PT ;  /* 0x000000dc0200720c */ /* 0x000fc40003f06270 */
[C---:B------:R-:W-:Y:S02]  /*bee0*/  ISETP.LT.OR P3, PT, R3.reuse, R217, P3 ;  /* 0x000000d90300720c */ /* 0x040fe40001f61670 */
[----:B------:R-:W-:Y:S02]  /*bef0*/  ISETP.LT.OR P4, PT, R3, R216, P4 ;  /* 0x000000d80300720c */ /* 0x000fe40002781670 */
        /* <DEDUP_REMOVED lines=8> */
[-C--:B------:R-:W-:Y:S02]  /*bf80*/  ISETP.GE.AND P2, PT, R2, R223.reuse, PT ;  /* 0x000000df0200720c */ /* 0x080fe40003f46270 */
[----:B------:R-:W-:-:S02]  /*bf90*/  ISETP.GE.AND P3, PT, R3, R223, PT ;  /* 0x000000df0300720c */ /* 0x000fc40003f66270 */
[-C--:B------:R-:W-:Y:S02]  /*bfa0*/  ISETP.LT.OR P2, PT, R2, R219.reuse, P2 ;  /* 0x000000db0200720c */ /* 0x080fe40001741670 */
[----:B------:R-:W-:Y:S02]  /*bfb0*/  ISETP.LT.OR P3, PT, R3, R219, P3 ;  /* 0x000000db0300720c */ /* 0x000fe40001f61670 */
[----:B------:R-:W-:Y:S02]  /*bfc0*/  FSEL R82, R82, -INF , !P4 ;  /* 0xff80000052527808 */ /* 0x000fe40006000000 */
[----:B------:R-:W-:Y:S02]  /*bfd0*/  ISETP.GE.AND P4, PT, R2, R221, PT ;  /* 0x000000dd0200720c */ /* 0x000fe40003f86270 */
[----:B------:R-:W-:Y:S02]  /*bfe0*/  FSEL R83, R83, -INF , !P0 ;  /* 0xff80000053537808 */ /* 0x000fe40004000000 */
[----:B------:R-:W-:-:S02]  /*bff0*/  FSEL R195, R60, -INF , !P2 ;  /* 0xff8000003cc37808 */ /* 0x000fc40005000000 */
[----:B------:R-:W-:Y:S02]  /*c000*/  FSEL R196, R61, -INF , !P3 ;  /* 0xff8000003dc47808 */ /* 0x000fe40005800000 */
[C---:B------:R-:W-:Y:S02]  /*c010*/  ISETP.GE.AND P0, PT, R3.reuse, R222, PT ;  /* 0x000000de0300720c */ /* 0x040fe40003f06270 */
[C---:B------:R-:W-:Y:S02]  /*c020*/  ISETP.GE.AND P2, PT, R3.reuse, R221, PT ;  /* 0x000000dd0300720c */ /* 0x040fe40003f46270 */
[----:B------:R-:W-:Y:S02]  /*c030*/  ISETP.GE.AND P3, PT, R3, R220, PT ;  /* 0x000000dc0300720c */ /* 0x000fe40003f66270 */
[----:B------:R-:W-:Y:S02]  /*c040*/  ISETP.LT.OR P4, PT, R2, R217, P4 ;  /* 0x000000d90200720c */ /* 0x000fe40002781670 */
[----:B------:R-:W-:-:S02]  /*c050*/  FSEL R97, R57, -INF , !P6 ;  /* 0xff80000039617808 */ /* 0x000fc40007000000 */
[----:B------:R-:W-:Y:S01]  /*c060*/  FSEL R81, R81, -INF , !P5 ;  /* 0xff80000051517808 */ /* 0x000fe20006800000 */
[----:B--2---:R-:W-:Y:S01]  /*c070*/  HMMA.16816.F32 R56, R8, R28, R48 ;  /* 0x0000001c0838723c */ /* 0x004fe20000001830 */
[C---:B------:R-:W-:Y:S02]  /*c080*/  ISETP.GE.AND P6, PT, R2.reuse, R222, PT ;  /* 0x000000de0200720c */ /* 0x040fe40003fc6270 */
[----:B------:R-:W-:Y:S02]  /*c090*/  ISETP.GE.AND P5, PT, R2, R220, PT ;  /* 0x000000dc0200720c */ /* 0x000fe40003fa6270 */
[C---:B------:R-:W-:Y:S02]  /*c0a0*/  ISETP.LT.OR P0, PT, R3.reuse, R218, P0 ;  /* 0x000000da0300720c */ /* 0x040fe40000701670 */
[C---:B------:R-:W-:Y:S02]  /*c0b0*/  ISETP.LT.OR P2, PT, R3.reuse, R217, P2 ;  /* 0x000000d90300720c */ /* 0x040fe40001741670 */
[----:B------:R-:W-:-:S02]  /*c0c0*/  ISETP.LT.OR P3, PT, R3, R216, P3 ;  /* 0x000000d80300720c */ /* 0x000fc40001f61670 */
[----:B------:R-:W-:Y:S02]  /*c0d0*/  FSEL R3, R52, -INF , !P4 ;  /* 0xff80000034037808 */ /* 0x000fe40006000000 */
[C---:B------:R-:W-:Y:S02]  /*c0e0*/  ISETP.LT.OR P6, PT, R2.reuse, R218, P6 ;  /* 0x000000da0200720c */ /* 0x040fe400037c1670 */
[----:B------:R-:W-:Y:S01]  /*c0f0*/  ISETP.LT.OR P5, PT, R2, R216, P5 ;  /* 0x000000d80200720c */ /* 0x000fe20002fa1670 */
[----:B------:R1:W-:Y:S01]  /*c100*/  STL [R1+0x8], R3 ;  /* 0x0000080301007387 */ /* 0x0003e20000100800 */
[----:B------:R-:W-:Y:S02]  /*c110*/  IADD3 R2, R0, 0x48, RZ ;  /* 0x0000004800027810 */ /* 0x000fe40007ffe0ff */
[----:B------:R-:W-:Y:S02]  /*c120*/  FSEL R24, R54, -INF , !P5 ;  /* 0xff80000036187808 */ /* 0x000fe40006800000 */
[----:B------:R-:W-:-:S02]  /*c130*/  FSEL R241, R62, -INF , !P6 ;  /* 0xff8000003ef17808 */ /* 0x000fc40007000000 */
[----:B------:R-:W-:Y:S02]  /*c140*/  FSEL R242, R63, -INF , !P0 ;  /* 0xff8000003ff27808 */ /* 0x000fe40004000000 */
[C---:B------:R-:W-:Y:S01]  /*c150*/  ISETP.GE.AND P6, PT, R2.reuse, R223, PT ;  /* 0x000000df0200720c */ /* 0x040fe20003fc6270 */
[----:B------:R-:W-:Y:S01]  /*c160*/  HMMA.16816.F32 R60, R8, R26, R44 ;  /* 0x0000001a083c723c */ /* 0x000fe2000000182c */
[C---:B------:R-:W-:Y:S02]  /*c170*/  ISETP.GE.AND P0, PT, R2.reuse, R222, PT ;  /* 0x000000de0200720c */ /* 0x040fe40003f06270 */
[C---:B------:R-:W-:Y:S02]  /*c180*/  ISETP.GE.AND P4, PT, R2.reuse, R221, PT ;  /* 0x000000dd0200720c */ /* 0x040fe40003f86270 */
[C---:B------:R-:W-:Y:S02]  /*c190*/  ISETP.LT.OR P6, PT, R2.reuse, R219, P6 ;  /* 0x000000db0200720c */ /* 0x040fe400037c1670 */
[C---:B------:R-:W-:Y:S01]  /*c1a0*/  ISETP.LT.OR P0, PT, R2.reuse, R218, P0 ;  /* 0x000000da0200720c */ /* 0x040fe20000701670 */
[----:B------:R-:W-:Y:S01]  /*c1b0*/  HMMA.16816.F32 R44, R12, R22, RZ ;  /* 0x000000160c2c723c */ /* 0x000fe200000018ff */
[----:B------:R-:W-:-:S02]  /*c1c0*/  ISETP.LT.OR P4, PT, R2, R217, P4 ;  /* 0x000000d90200720c */ /* 0x000fc40002781670 */
[----:B------:R-:W-:Y:S02]  /*c1d0*/  FSEL R193, R32, -INF , !P6 ;  /* 0xff80000020c17808 */ /* 0x000fe40007000000 */
[----:B------:R-:W-:Y:S02]  /*c1e0*/  FSEL R236, R34, -INF , !P0 ;  /* 0xff80000022ec7808 */ /* 0x000fe40004000000 */
[----:B-1----:R-:W-:Y:S02]  /*c1f0*/  FSEL R3, R53, -INF , !P2 ;  /* 0xff80000035037808 */ /* 0x002fe40005000000 */
[----:B------:R-:W-:Y:S02]  /*c200*/  ISETP.GE.AND P2, PT, R2, R220, PT ;  /* 0x000000dc0200720c */ /* 0x000fe40003f46270 */
[----:B------:R-:W-:Y:S01]  /*c210*/  FSEL R84, R76, -INF , !P4 ;  /* 0xff8000004c547808 */ /* 0x000fe20006000000 */
[----:B------:R1:W-:Y:S01]  /*c220*/  STL [R1+0xc], R3 ;  /* 0x00000c0301007387 */ /* 0x0003e20000100800 */
[----:B------:R-:W-:-:S02]  /*c230*/  ISETP.LT.OR P2, PT, R2, R216, P2 ;  /* 0x000000d80200720c */ /* 0x000fc40001741670 */
[----:B------:R-:W-:Y:S01]  /*c240*/  IADD3 R2, R0, 0x49, RZ ;  /* 0x0000004900027810 */ /* 0x000fe20007ffe0ff */
[----:B------:R2:W-:Y:S03]  /*c250*/  STL [R1+0x18], R24 ;  /* 0x0000181801007387 */ /* 0x0005e60000100800 */
[C---:B------:R-:W-:Y:S02]  /*c260*/  ISETP.GE.AND P5, PT, R2.reuse, R223, PT ;  /* 0x000000df0200720c */ /* 0x040fe40003fa6270 */
[C---:B------:R-:W-:Y:S02]  /*c270*/  ISETP.GE.AND P6, PT, R2.reuse, R221, PT ;  /* 0x000000dd0200720c */ /* 0x040fe40003fc6270 */
[C---:B------:R-:W-:Y:S01]  /*c280*/  ISETP.LT.OR P5, PT, R2.reuse, R219, P5 ;  /* 0x000000db0200720c */ /* 0x040fe20002fa1670 */
[----:B------:R-:W-:Y:S01]  /*c290*/  HMMA.16816.F32 R44, R4, R30, R44 ;  /* 0x0000001e042c723c */ /* 0x000fe2000000182c */
[----:B------:R-:W-:-:S02]  /*c2a0*/  ISETP.LT.OR P6, PT, R2, R217, P6 ;  /* 0x000000d90200720c */ /* 0x000fc400037c1670 */
[----:B------:R-:W-:Y:S02]  /*c2b0*/  FSEL R192, R33, -INF , !P5 ;  /* 0xff80000021c07808 */ /* 0x000fe40006800000 */
[----:B------:R-:W-:-:S04]  /*c2c0*/  ISETP.GE.AND P0, PT, R2, R220, PT ;  /* 0x000000dc0200720c */ /* 0x000fc80003f06270 */
[C---:B------:R-:W-:Y:S02]  /*c2d0*/  ISETP.LT.OR P0, PT, R2.reuse, R216, P0 ;  /* 0x000000d80200720c */ /* 0x040fe40000701670 */
[----:B-1----:R-:W-:Y:S02]  /*c2e0*/  FSEL R3, R55, -INF , !P3 ;  /* 0xff80000037037808 */ /* 0x002fe40005800000 */
[----:B------:R-:W-:Y:S01]  /*c2f0*/  ISETP.GE.AND P3, PT, R2, R222, PT ;  /* 0x000000de0200720c */ /* 0x000fe20003f66270 */
[----:B------:R-:W-:Y:S01]  /*c300*/  HMMA.16816.F32 R52, R16, R22, RZ ;  /* 0x000000161034723c */ /* 0x000fe200000018ff */
[----:B--2---:R-:W-:Y:S01]  /*c310*/  FSEL R24, R78, -INF , !P2 ;  /* 0xff8000004e187808 */ /* 0x004fe20005000000 */
[----:B------:R1:W-:Y:S01]  /*c320*/  STL [R1+0x1c], R3 ;  /* 0x00001c0301007387 */ /* 0x0003e20000100800 */
[----:B------:R-:W-:Y:S02]  /*c330*/  ISETP.LT.OR P3, PT, R2, R218, P3 ;  /* 0x000000da0200720c */ /* 0x000fe40001f61670 */
[----:B------:R-:W-:Y:S01]  /*c340*/  IADD3 R2, R0, 0x51, RZ ;  /* 0x0000005100027810 */ /* 0x000fe20007ffe0ff */
[----:B------:R-:W-:Y:S01]  /*c350*/  STL [R1+0x14], R24 ;  /* 0x0000141801007387 */ /* 0x000fe20000100800 */
[----:B------:R-:W-:-:S02]  /*c360*/  FSEL R237, R35, -INF , !P3 ;  /* 0xff80000023ed7808 */ /* 0x000fc40005800000 */
[----:B------:R-:W-:Y:S01]  /*c370*/  HMMA.16816.F32 R32, R12, R20, RZ ;  /* 0x000000140c20723c */ /* 0x000fe200000018ff */
[----:B------:R-:W2:Y:S01]  /*c380*/  LDSM.16.M88.4 R24, [R135+0x3c00] ;  /* 0x003c00008718783b */ /* 0x000ea20000000200 */
[----:B------:R-:W-:-:S04]  /*c390*/  ISETP.GE.AND P5, PT, R2, R223, PT ;  /* 0x000000df0200720c */ /* 0x000fc80003fa6270 */
[C---:B------:R-:W-:Y:S02]  /*c3a0*/  ISETP.LT.OR P5, PT, R2.reuse, R219, P5 ;  /* 0x000000db0200720c */ /* 0x040fe40002fa1670 */
[----:B------:R-:W-:Y:S02]  /*c3b0*/  FSEL R20, R77, -INF , !P6 ;  /* 0xff8000004d147808 */ /* 0x000fe40007000000 */
[----:B------:R-:W-:Y:S02]  /*c3c0*/  FSEL R188, R69, -INF , !P5 ;  /* 0xff80000045bc7808 */ /* 0x000fe40006800000 */
[C---:B------:R-:W-:Y:S01]  /*c3d0*/  ISETP.GE.AND P5, PT, R2.reuse, R220, PT ;  /* 0x000000dc0200720c */ /* 0x040fe20003fa6270 */
[----:B------:R-:W-:Y:S02]  /*c3e0*/  STL [R1], R20 ;  /* 0x0000001401007387 */ /* 0x000fe40000100800 */
[----:B------:R-:W-:Y:S01]  /*c3f0*/  HMMA.16816.F32 R52, R8, R30, R52 ;  /* 0x0000001e0834723c */ /* 0x000fe20000001834 */
[----:B------:R-:W-:Y:S01]  /*c400*/  ISETP.LT.OR P5, PT, R2, R216, P5 ;  /* 0x000000d80200720c */ /* 0x000fe20002fa1670 */
[----:B------:R-:W3:Y:S01]  /*c410*/  LDSM.16.M88.4 R20, [R209] ;  /* 0x00000000d114783b */ /* 0x000ee20000000200 */
[----:B-1----:R-:W-:Y:S01]  /*c420*/  IADD3 R3, R0, 0x50, RZ ;  /* 0x0000005000037810 */ /* 0x002fe20007ffe0ff */
[----:B------:R-:W-:-:S04]  /*c430*/  DEPBAR.LE SB0, 0x0 ;  /* 0x000080000000791a */ /* 0x000fc80000000000 */
[----:B------:R-:W-:Y:S01]  /*c440*/  BAR.SYNC.DEFER_BLOCKING 0x0 ;  /* 0x0000000000007b1d */ /* 0x000fe20000010000 */
        /* <DEDUP_REMOVED lines=9> */
[----:B------:R-:W-:Y:S01]  /*c4e0*/  FSEL R3, R79, -INF , !P0 ;  /* 0xff8000004f037808 */ /* 0x000fe20004000000 */
[----:B--2---:R-:W-:Y:S01]  /*c4f0*/  HMMA.16816.F32 R32, R16, R24, RZ ;  /* 0x000000181020723c */ /* 0x004fe200000018ff */
[----:B------:R-:W-:Y:S02]  /*c500*/  FSEL R187, R68, -INF , !P3 ;  /* 0xff80000044bb7808 */ /* 0x000fe40005800000 */
[C---:B------:R-:W-:Y:S01]  /*c510*/  ISETP.GE.AND P0, PT, R2.reuse, R222, PT ;  /* 0x000000de0200720c */ /* 0x040fe20003f06270 */
[----:B------:R1:W-:Y:S01]  /*c520*/  STL [R1+0x10], R3 ;  /* 0x0000100301007387 */ /* 0x0003e20000100800 */
[----:B------:R-:W-:-:S02]  /*c530*/  ISETP.GE.AND P3, PT, R2, R221, PT ;  /* 0x000000dd0200720c */ /* 0x000fc40003f66270 */
[C---:B------:R-:W-:Y:S01]  /*c540*/  ISETP.LT.OR P0, PT, R2.reuse, R218, P0 ;  /* 0x000000da0200720c */ /* 0x040fe20000701670 */
[C---:B------:R-:W-:Y:S01]  /*c550*/  HMMA.16816.F32 R28, R12.reuse, R24, RZ ;  /* 0x000000180c1c723c */ /* 0x040fe200000018ff */
[----:B------:R-:W-:Y:S02]  /*c560*/  ISETP.LT.OR P3, PT, R2, R217, P3 ;  /* 0x000000d90200720c */ /* 0x000fe40001f61670 */
[----:B------:R-:W-:Y:S02]  /*c570*/  IADD3 R2, R0, 0x58, RZ ;  /* 0x0000005800027810 */ /* 0x000fe40007ffe0ff */
[----:B------:R-:W-:Y:S02]  /*c580*/  FSEL R231, R70, -INF , !P2 ;  /* 0xff80000046e77808 */ /* 0x000fe40005000000 */
[----:B------:R-:W-:Y:S01]  /*c590*/  FSEL R234, R71, -INF , !P0 ;  /* 0xff80000047ea7808 */ /* 0x000fe20004000000 */
[----:B------:R-:W-:Y:S01]  /*c5a0*/  HMMA.16816.F32 R12, R12, R26, RZ ;  /* 0x0000001a0c0c723c */ /* 0x000fe200000018ff */
[----:B------:R-:W-:-:S02]  /*c5b0*/  FSEL R251, R72, -INF , !P4 ;  /* 0xff80000048fb7808 */ /* 0x000fc40006000000 */
[----:B------:R-:W-:Y:S02]  /*c5c0*/  FSEL R250, R73, -INF , !P3 ;  /* 0xff80000049fa7808 */ /* 0x000fe40005800000 */
[C---:B------:R-:W-:Y:S02]  /*c5d0*/  ISETP.GE.AND P2, PT, R2.reuse, R223, PT ;  /* 0x000000df0200720c */ /* 0x040fe40003f46270 */
[C---:B------:R-:W-:Y:S01]  /*c5e0*/  ISETP.GE.AND P0, PT, R2.reuse, R222, PT ;  /* 0x000000de0200720c */ /* 0x040fe20003f06270 */
[----:B---3--:R-:W-:Y:S01]  /*c5f0*/  HMMA.16816.F32 R32, R8, R20, R32 ;  /* 0x000000140820723c */ /* 0x008fe20000001820 */
[C---:B------:R-:W-:Y:S02]  /*c600*/  ISETP.GE.AND P4, PT, R2.reuse, R221, PT ;  /* 0x000000dd0200720c */ /* 0x040fe40003f86270 */
[C---:B------:R-:W-:Y:S02]  /*c610*/  ISETP.GE.AND P3, PT, R2.reuse, R220, PT ;  /* 0x000000dc0200720c */ /* 0x040fe40003f66270 */
[----:B------:R-:W-:-:S02]  /*c620*/  ISETP.LT.OR P2, PT, R2, R219, P2 ;  /* 0x000000db0200720c */ /* 0x000fc40001741670 */
[C---:B------:R-:W-:Y:S01]  /*c630*/  ISETP.LT.OR P0, PT, R2.reuse, R218, P0 ;  /* 0x000000da0200720c */ /* 0x040fe20000701670 */
[----:B------:R-:W-:Y:S01]  /*c640*/  HMMA.16816.F32 R28, R4, R20, R28 ;  /* 0x00000014041c723c */ /* 0x000fe2000000181c */
[C---:B------:R-:W-:Y:S02]  /*c650*/  ISETP.LT.OR P4, PT, R2.reuse, R217, P4 ;  /* 0x000000d90200720c */ /* 0x040fe40002781670 */
[----:B------:R-:W-:Y:S02]  /*c660*/  ISETP.LT.OR P3, PT, R2, R216, P3 ;  /* 0x000000d80200720c */ /* 0x000fe40001f61670 */
[C---:B-1----:R-:W-:Y:S02]  /*c670*/  IADD3 R3, R0.reuse, 0x59, RZ ;  /* 0x0000005900037810 */ /* 0x042fe40007ffe0ff */
[----:B------:R-:W-:Y:S01]  /*c680*/  IADD3 R2, R0, 0x60, RZ ;  /* 0x0000006000027810 */ /* 0x000fe20007ffe0ff */
[----:B------:R-:W-:Y:S01]  /*c690*/  HMMA.16816.F32 R16, R16, R26, RZ ;  /* 0x0000001a1010723c */ /* 0x000fe200000018ff */
[----:B------:R-:W-:-:S02]  /*c6a0*/  FSEL R68, R74, -INF , !P6 ;  /* 0xff8000004a447808 */ /* 0x000fc40007000000 */
[----:B------:R-:W-:Y:S02]  /*c6b0*/  FSEL R69, R75, -INF , !P5 ;  /* 0xff8000004b457808 */ /* 0x000fe40006800000 */
[----:B------:R-:W-:Y:S02]  /*c6c0*/  FSEL R248, R64, -INF , !P4 ;  /* 0xff80000040f87808 */ /* 0x000fe40006000000 */
[----:B------:R-:W-:Y:S01]  /*c6d0*/  FSEL R252, R66, -INF , !P3 ;  /* 0xff80000042fc7808 */ /* 0x000fe20005800000 */
[----:B------:R-:W-:Y:S01]  /*c6e0*/  HMMA.16816.F32 R4, R4, R22, R12 ;  /* 0x000000160404723c */ /* 0x000fe2000000180c */
[----:B------:R-:W-:Y:S02]  /*c6f0*/  FSEL R185, R60, -INF , !P2 ;  /* 0xff8000003cb97808 */ /* 0x000fe40005000000 */
[----:B------:R-:W-:Y:S02]  /*c700*/  FSEL R226, R62, -INF , !P0 ;  /* 0xff8000003ee27808 */ /* 0x000fe40004000000 */
[----:B------:R-:W-:-:S02]  /*c710*/  ISETP.GE.AND P5, PT, R3, R223, PT ;  /* 0x000000df0300720c */ /* 0x000fc40003fa6270 */
[C---:B------:R-:W-:Y:S02]  /*c720*/  ISETP.GE.AND P6, PT, R3.reuse, R222, PT ;  /* 0x000000de0300720c */ /* 0x040fe40003fc6270 */
[C---:B------:R-:W-:Y:S02]  /*c730*/  ISETP.GE.AND P4, PT, R3.reuse, R221, PT ;  /* 0x000000dd0300720c */ /* 0x040fe40003f86270 */
[C---:B------:R-:W-:Y:S02]  /*c740*/  ISETP.GE.AND P3, PT, R3.reuse, R220, PT ;  /* 0x000000dc0300720c */ /* 0x040fe40003f66270 */
[C---:B------:R-:W-:Y:S02]  /*c750*/  ISETP.GE.AND P2, PT, R2.reuse, R223, PT ;  /* 0x000000df0200720c */ /* 0x040fe40003f46270 */
[----:B------:R-:W-:Y:S01]  /*c760*/  ISETP.GE.AND P0, PT, R2, R222, PT ;  /* 0x000000de0200720c */ /* 0x000fe20003f06270 */
[----:B------:R-:W-:Y:S01]  /*c770*/  HMMA.16816.F32 R8, R8, R22, R16 ;  /* 0x000000160808723c */ /* 0x000fe20000001810 */
[----:B------:R-:W-:-:S02]  /*c780*/  ISETP.LT.OR P5, PT, R3, R219, P5 ;  /* 0x000000db0300720c */ /* 0x000fc40002fa1670 */
[C---:B------:R-:W-:Y:S02]  /*c790*/  ISETP.LT.OR P6, PT, R3.reuse, R218, P6 ;  /* 0x000000da0300720c */ /* 0x040fe400037c1670 */
[C---:B------:R-:W-:Y:S02]  /*c7a0*/  ISETP.LT.OR P4, PT, R3.reuse, R217, P4 ;  /* 0x000000d90300720c */ /* 0x040fe40002781670 */
[----:B------:R-:W-:Y:S02]  /*c7b0*/  ISETP.LT.OR P3, PT, R3, R216, P3 ;  /* 0x000000d80300720c */ /* 0x000fe40001f61670 */
        /* <DEDUP_REMOVED lines=33> */
[C---:B------:R-:W-:Y:S02]  /*c9d0*/  ISETP.GE.AND P2, PT, R20.reuse, R221, PT ;  /* 0x000000dd1400720c */ /* 0x040fe40003f46270 */
[----:B------:R-:W-:Y:S02]  /*c9e0*/  ISETP.GE.AND P0, PT, R20, R220, PT ;  /* 0x000000dc1400720c */ /* 0x000fe40003f06270 */
[C---:B------:R-:W-:Y:S02]  /*c9f0*/  ISETP.LT.OR P3, PT, R2.reuse, R219, P3 ;  /* 0x000000db0200720c */ /* 0x040fe40001f61670 */
[C---:B------:R-:W-:Y:S02]  /*ca00*/  ISETP.LT.OR P6, PT, R2.reuse, R218, P6 ;  /* 0x000000da0200720c */ /* 0x040fe400037c1670 */
[C---:B------:R-:W-:Y:S02]  /*ca10*/  ISETP.LT.OR P5, PT, R2.reuse, R217, P5 ;  /* 0x000000d90200720c */ /* 0x040fe40002fa1670 */
        /* <DEDUP_REMOVED lines=8> */
[C---:B------:R-:W-:Y:S02]  /*caa0*/  ISETP.GE.AND P4, PT, R3.reuse, R221, PT ;  /* 0x000000dd0300720c */ /* 0x040fe40003f86270 */
[C---:B------:R-:W-:Y:S02]  /*cab0*/  ISETP.GE.AND P2, PT, R3.reuse, R220, PT ;  /* 0x000000dc0300720c */ /* 0x040fe40003f46270 */
[----:B------:R-:W-:Y:S02]  /*cac0*/  ISETP.GE.AND P0, PT, R2, R223, PT ;  /* 0x000000df0200720c */ /* 0x000fe40003f06270 */
[C---:B------:R-:W-:Y:S02]  /*cad0*/  ISETP.LT.OR P4, PT, R3.reuse, R217, P4 ;  /* 0x000000d90300720c */ /* 0x040fe40002781670 */
[----:B------:R-:W-:-:S02]  /*cae0*/  ISETP.LT.OR P2, PT, R3, R216, P2 ;  /* 0x000000d80300720c */ /* 0x000fc40001741670 */
[----:B------:R-:W-:Y:S02]  /*caf0*/  ISETP.LT.OR P0, PT, R2, R219, P0 ;  /* 0x000000db0200720c */ /* 0x000fe40000701670 */
[----:B------:R-:W-:Y:S02]  /*cb00*/  FSEL R182, R52, -INF , !P3 ;  /* 0xff80000034b67808 */ /* 0x000fe40005800000 */
[----:B------:R-:W-:Y:S02]  /*cb10*/  ISETP.GE.AND P3, PT, R3, R223, PT ;  /* 0x000000df0300720c */ /* 0x000fe40003f66270 */
[----:B------:R-:W-:Y:S02]  /*cb20*/  FSEL R230, R28, -INF , !P4 ;  /* 0xff8000001ce67808 */ /* 0x000fe40006000000 */
[----:B------:R-:W-:Y:S02]  /*cb30*/  FSEL R239, R30, -INF , !P2 ;  /* 0xff8000001eef7808 */ /* 0x000fe40005000000 */
[----:B------:R-:W-:-:S02]  /*cb40*/  FSEL R79, R33, -INF , !P0 ;  /* 0xff800000214f7808 */ /* 0x000fc40004000000 */
[C---:B------:R-:W-:Y:S02]  /*cb50*/  ISETP.GE.AND P4, PT, R2.reuse, R222, PT ;  /* 0x000000de0200720c */ /* 0x040fe40003f86270 */
[C---:B------:R-:W-:Y:S02]  /*cb60*/  ISETP.GE.AND P2, PT, R2.reuse, R221, PT ;  /* 0x000000dd0200720c */ /* 0x040fe40003f46270 */
[C---:B------:R-:W-:Y:S02]  /*cb70*/  ISETP.GE.AND P0, PT, R2.reuse, R220, PT ;  /* 0x000000dc0200720c */ /* 0x040fe40003f06270 */
[----:B------:R-:W-:Y:S02]  /*cb80*/  ISETP.LT.OR P3, PT, R3, R219, P3 ;  /* 0x000000db0300720c */ /* 0x000fe40001f61670 */
[C---:B------:R-:W-:Y:S02]  /*cb90*/  ISETP.LT.OR P4, PT, R2.reuse, R218, P4 ;  /* 0x000000da0200720c */ /* 0x040fe40002781670 */
[----:B------:R-:W-:-:S02]  /*cba0*/  ISETP.LT.OR P2, PT, R2, R217, P2 ;  /* 0x000000d90200720c */ /* 0x000fc40001741670 */
[----:B------:R-:W-:Y:S02]  /*cbb0*/  ISETP.LT.OR P0, PT, R2, R216, P0 ;  /* 0x000000d80200720c */ /* 0x000fe40000701670 */
[C---:B------:R-:W-:Y:S02]  /*cbc0*/  IADD3 R2, R0.reuse, 0x78, RZ ;  /* 0x0000007800027810 */ /* 0x040fe40007ffe0ff */
[----:B------:R-:W-:Y:S02]  /*cbd0*/  IADD3 R0, R0, 0x79, RZ ;  /* 0x0000007900007810 */ /* 0x000fe40007ffe0ff */
[----:B------:R-:W-:Y:S02]  /*cbe0*/  FSEL R235, R44, -INF , !P5 ;  /* 0xff8000002ceb7808 */ /* 0x000fe40006800000 */
[----:B------:R-:W-:Y:S02]  /*cbf0*/  FSEL R181, R32, -INF , !P3 ;  /* 0xff80000020b57808 */ /* 0x000fe40005800000 */
[----:B------:R-:W-:-:S02]  /*cc00*/  ISETP.GE.AND P5, PT, R3, R222, PT ;  /* 0x000000de0300720c */ /* 0x000fc40003fa6270 */
[----:B------:R-:W-:Y:S02]  /*cc10*/  ISETP.GE.AND P3, PT, R20, R223, PT ;  /* 0x000000df1400720c */ /* 0x000fe40003f66270 */
[----:B------:R-:W-:Y:S02]  /*cc20*/  FSEL R225, R31, -INF , !P0 ;  /* 0xff8000001fe17808 */ /* 0x000fe40004000000 */
[----:B------:R-:W-:Y:S02]  /*cc30*/  ISETP.GE.AND P0, PT, R0, R221, PT ;  /* 0x000000dd0000720c */ /* 0x000fe40003f06270 */
[----:B------:R-:W-:Y:S02]  /*cc40*/  ISETP.LT.OR P5, PT, R3, R218, P5 ;  /* 0x000000da0300720c */ /* 0x000fe40002fa1670 */
        /* <DEDUP_REMOVED lines=23> */
[CC--:B------:R-:W-:Y:S02]  /*cdc0*/  ISETP.LT.OR P6, PT, R2.reuse, R219.reuse, P6 ;  /* 0x000000db0200720c */ /* 0x0c0fe400037c1670 */
        /* <DEDUP_REMOVED lines=10> */
[----:B------:R-:W2:Y:S04]  /*ce70*/  LDL.64 R72, [R1+0x68] ;  /* 0x0000680001487983 */ /* 0x000ea80000100a00 */
[----:B------:R-:W3:Y:S01]  /*ce80*/  LDL.64 R70, [R1+0x60] ;  /* 0x0000600001467983 */ /* 0x000ee20000100a00 */
[----:B------:R-:W-:Y:S01]  /*ce90*/  UIADD3 UR33, UR32, -0x3, URZ ;  /* 0xfffffffd20217890 */ /* 0x000fe2000fffe03f */
[----:B------:R-:W-:Y:S01]  /*cea0*/  IMAD.MOV.U32 R11, RZ, RZ, c[0x0][0x198] ;  /* 0x00006600ff0b7624 */ /* 0x000fe200078e00ff */
        /* <DEDUP_REMOVED lines=12> */
[----:B------:R-:W-:-:S06]  /*cf70*/  UIADD3 UR5, UR37, UR5, URZ ;  /* 0x0000000525057290 */ /* 0x000fcc000fffe03f */
[----:B------:R-:W-:Y:S01]  /*cf80*/  IMAD.U32 R3, RZ, RZ, UR5 ;  /* 0x00000005ff037e24 */ /* 0x000fe2000f8e00ff */
[----:B--2---:R-:W-:-:S04]  /*cf90*/  LEA R2, P2, R2, R72, 0x7 ;  /* 0x0000004802027211 */ /* 0x004fc800078438ff */
[----:B------:R-:W-:Y:S02]  /*cfa0*/  @!P1 IADD3 R0, P0, R2, UR21, RZ ;  /* 0x0000001502009c10 */ /* 0x000fe4000ff1e0ff */
[----:B---3--:R-:W-:Y:S02]  /*cfb0*/  LEA.HI.X R3, R4, R71, R3, 0x7, P2 ;  /* 0x0000004704037211 */ /* 0x008fe400010f3c03 */
[----:B------:R-:W-:Y:S02]  /*cfc0*/  @!P1 LEA R5, P2, R11, R2, 0x6 ;  /* 0x000000020b059211 */ /* 0x000fe400078430ff */
[----:B------:R-:W-:Y:S02]  /*cfd0*/  @!P1 LEA R8, P4, R2, c[0x0][0x168], 0x1 ;  /* 0x00005a0002089a11 */ /* 0x000fe400078808ff */
[----:B------:R-:W-:Y:S02]  /*cfe0*/  @!P1 LEA R6, P3, R0, c[0x0][0x168], 0x1 ;  /* 0x00005a0000069a11 */ /* 0x000fe400078608ff */
[----:B------:R-:W-:-:S02]  /*cff0*/  @!P1 IADD3.X R7, R3, UR20, RZ, P0, !PT ;  /* 0x0000001403079c10 */ /* 0x000fc400087fe4ff */
[----:B------:R-:W-:Y:S02]  /*d000*/  @!P1 LEA R4, P0, R5, c[0x0][0x168], 0x1 ;  /* 0x00005a0005049a11 */ /* 0x000fe400078008ff */
[----:B------:R-:W-:Y:S02]  /*d010*/  @!P1 LEA.HI.X R10, R11, R3, R10, 0x6, P2 ;  /* 0x000000030b0a9211 */ /* 0x000fe400010f340a */
        /* <DEDUP_REMOVED lines=19> */
[----:B------:R-:W-:Y:S01]  /*d150*/  ULDC UR4, c[0x0][0x19c] ;  /* 0x0000670000047ab9 */ /* 0x000fe20000000800 */
[----:B-1----:R-:W-:Y:S01]  /*d160*/  IMAD.WIDE.U32 R4, R11, 0x60, R2 ;  /* 0x000000600b047825 */ /* 0x002fe200078e0002 */
[----:B------:R-:W-:-:S04]  /*d170*/  UIMAD UR4, UR4, 0x60, URZ ;  /* 0x00000060040478a4 */ /* 0x000fc8000f8e023f */
[----:B------:R-:W-:Y:S02]  /*d180*/  LEA R2, P0, R4, c[0x0][0x168], 0x1 ;  /* 0x00005a0004027a11 */ /* 0x000fe400078008ff */
[----:B------:R-:W-:-:S04]  /*d190*/  IADD3 R0, R5, UR4, RZ ;  /* 0x0000000405007c10 */ /* 0x000fc8000fffe0ff */
[----:B------:R-:W-:-:S05]  /*d1a0*/  LEA.HI.X R3, R4, c[0x0][0x16c], R0, 0x1, P0 ;  /* 0x00005b0004037a11 */ /* 0x000fca00000f0c00 */
[----:B------:R-:W-:Y:S01]  /*d1b0*/  @!PT LDS RZ, [RZ] ;  /* 0x00000000fffff984 */ /* 0x000fe20000000800 */
[----:B------:R-:W-:Y:S01]  /*d1c0*/  @!PT LDS RZ, [RZ] ;  /* 0x00000000fffff984 */ /* 0x000fe20000000800 */
[----:B------:R-:W-:Y:S01]  /*d1d0*/  @!PT LDS RZ, [RZ] ;  /* 0x00000000fffff984 */ /* 0x000fe20000000800 */
[----:B------:R1:W-:Y:S02]  /*d1e0*/  LDGSTS.E.BYPASS.LTC128B.128 [R224+0x3800], [R2.64] ;  /* 0x0380000002e07fae */ /* 0x0003e4000b901d5c */
.L_x_434:
[----:B------:R-:W-:Y:S05]  /*d1f0*/  BSYNC B0 ;  /* 0x0000000000007941 */ /* 0x000fea0003800000 */
.L_x_433:
[----:B------:R-:W0:Y:S02]  /*d200*/  LDGDEPBAR ;  /* 0x00000000000079af */ /* 0x000e240000000000 */
.L_x_432:
[----:B-1----:R-:W2:Y:S04]  /*d210*/  LDL.LU R5, [R1+0xc] ;  /* 0x00000c0001057983 */ /* 0x002ea80000300800 */
[----:B------:R-:W3:Y:S04]  /*d220*/  LDL.LU R4, [R1+0x8] ;  /* 0x0000080001047983 */ /* 0x000ee80000300800 */
[----:B------:R-:W4:Y:S04]  /*d230*/  LDL.LU R3, [R1] ;  /* 0x0000000001037983 */ /* 0x000f280000300800 */
[----:B------:R-:W4:Y:S04]  /*d240*/  LDL.LU R2, [R1+0x18] ;  /* 0x0000180001027983 */ /* 0x000f280000300800 */
[----:B------:R-:W4:Y:S04]  /*d250*/  LDL.LU R0, [R1+0x44] ;  /* 0x0000440001007983 */ /* 0x000f280000300800 */
[----:B------:R-:W4:Y:S01]  /*d260*/  LDL R11, [R1+0x20] ;  /* 0x00002000010b7983 */ /* 0x000f220000100800 */
[----:B------:R-:W-:Y:S01]  /*d270*/  USHF.L.U32 UR4, UR34, 0x2, URZ ;  /* 0x0000000222047899 */ /* 0x000fe2000800063f */
[----:B------:R-:W-:-:S02]  /*d280*/  IMAD.WIDE.U32 R14, R232, -0x326172a9, RZ ;  /* 0xcd9e8d57e80e7825 */ /* 0x000fc400078e00ff */
[----:B------:R-:W-:Y:S04]  /*d290*/  STL [R1+0xcc], R224 ;  /* 0x0000cce001007387 */ /* 0x000fe80000100800 */
[----:B------:R1:W-:Y:S04]  /*d2a0*/  STL [R1+0xc8], R223 ;  /* 0x0000c8df01007387 */ /* 0x0003e80000100800 */
[----:B------:R1:W-:Y:S04]  /*d2b0*/  STL [R1+0xc4], R222 ;  /* 0x0000c4de01007387 */ /* 0x0003e80000100800 */
[----:B------:R1:W-:Y:S04]  /*d2c0*/  STL [R1+0xc0], R221 ;  /* 0x0000c0dd01007387 */ /* 0x0003e80000100800 */
[----:B------:R-:W-:Y:S04]  /*d2d0*/  STL [R1+0xbc], R220 ;  /* 0x0000bcdc01007387 */ /* 0x000fe80000100800 */
[----:B------:R-:W-:Y:S04]  /*d2e0*/  STL [R1+0xb8], R219 ;  /* 0x0000b8db01007387 */ /* 0x000fe80000100800 */
[----:B------:R-:W-:Y:S04]  /*d2f0*/  STL [R1+0xb4], R218 ;  /* 0x0000b4da01007387 */ /* 0x000fe80000100800 */
[----:B------:R-:W-:Y:S04]  /*d300*/  STL [R1+0xb0], R217 ;  /* 0x0000b0d901007387 */ /* 0x000fe80000100800 */
[----:B------:R-:W-:Y:S04]  /*d310*/  STL [R1+0xac], R216 ;  /* 0x0000acd801007387 */ /* 0x000fe80000100800 */
[----:B------:R-:W-:Y:S04]  /*d320*/  STL [R1+0xa8], R215 ;  /* 0x0000a8d701007387 */ /* 0x000fe80000100800 */
[----:B------:R-:W-:Y:S04]  /*d330*/  STL [R1+0xa4], R214 ;  /* 0x0000a4d601007387 */ /* 0x000fe80000100800 */
[----:B------:R-:W-:Y:S04]  /*d340*/  STL [R1+0xa0], R213 ;  /* 0x0000a0d501007387 */ /* 0x000fe80000100800 */
        /* <DEDUP_REMOVED lines=8> */
[----:B-1----:R-:W4:Y:S04]  /*d3d0*/  LDL.LU R223, [R1+0x14] ;  /* 0x0000140001df7983 */ /* 0x002f280000300800 */
[----:B------:R-:W4:Y:S04]  /*d3e0*/  LDL.LU R222, [R1+0x1c] ;  /* 0x00001c0001de7983 */ /* 0x000f280000300800 */
[----:B------:R-:W4:Y:S01]  /*d3f0*/  LDL.LU R221, [R1+0x10] ;  /* 0x0000100001dd7983 */ /* 0x000f220000300800 */
[----:B------:R-:W-:-:S02]  /*d400*/  IMAD.MOV.U32 R67, RZ, RZ, R84 ;  /* 0x000000ffff437224 */ /* 0x000fc400078e0054 */
[----:B--2---:R-:W-:Y:S02]  /*d410*/  IMAD.MOV.U32 R6, RZ, RZ, R5 ;  /* 0x000000ffff067224 */ /* 0x004fe400078e0005 */
[----:B---3--:R-:W-:Y:S02]  /*d420*/  IMAD.MOV.U32 R9, RZ, RZ, R4 ;  /* 0x000000ffff097224 */ /* 0x008fe400078e0004 */
[----:B------:R-:W-:Y:S02]  /*d430*/  IMAD.MOV.U32 R212, RZ, RZ, R6 ;  /* 0x000000ffffd47224 */ /* 0x000fe400078e0006 */
[----:B----4-:R-:W-:Y:S02]  /*d440*/  IMAD.MOV.U32 R10, RZ, RZ, R3 ;  /* 0x000000ffff0a7224 */ /* 0x010fe400078e0003 */
[----:B------:R-:W-:Y:S02]  /*d450*/  IMAD.MOV.U32 R7, RZ, RZ, R2 ;  /* 0x000000ffff077224 */ /* 0x000fe400078e0002 */
[----:B------:R-:W-:-:S02]  /*d460*/  IMAD.MOV.U32 R8, RZ, RZ, R0 ;  /* 0x000000ffff087224 */ /* 0x000fc400078e0000 */
[----:B------:R-:W-:Y:S02]  /*d470*/  IMAD.U32 R0, RZ, RZ, UR31 ;  /* 0x0000001fff007e24 */ /* 0x000fe4000f8e00ff */
[----:B------:R-:W-:-:S03]  /*d480*/  IMAD.MOV.U32 R213, RZ, RZ, R7 ;  /* 0x000000ffffd57224 */ /* 0x000fc600078e0007 */
[----:B------:R-:W-:-:S05]  /*d490*/  LOP3.LUT R0, R115, UR4, R0, 0x96, !PT ;  /* 0x0000000473007c12 */ /* 0x000fca000f8e9600 */
[----:B------:R-:W-:Y:S01]  /*d4a0*/  IMAD.WIDE.U32 R12, R0, -0x326172a9, RZ ;  /* 0xcd9e8d57000c7825 */ /* 0x000fe200078e00ff */
[----:B------:R-:W-:-:S04]  /*d4b0*/  LOP3.LUT R0, R15, R11, RZ, 0x3c, !PT ;  /* 0x0000000b0f007212 */ /* 0x000fc800078e3cff */
[----:B------:R-:W-:Y:S01]  /*d4c0*/  LOP3.LUT R2, R13, UR16, R14, 0x96, !PT ;  /* 0x000000100d027c12 */ /* 0x000fe2000f8e960e */
[----:B------:R-:W-:Y:S01]  /*d4d0*/  IMAD R72, R0, -0x2daee0ad, RZ ;  /* 0xd2511f5300487824 */ /* 0x000fe200078e02ff */
[----:B------:R-:W-:Y:S02]  /*d4e0*/  LOP3.LUT R4, R113, UR14, R12, 0x96, !PT ;  /* 0x0000000e71047c12 */ /* 0x000fe4000f8e960c */
[----:B------:R-:W-:Y:S01]  /*d4f0*/  IADD3 R14, R232, 0x4, RZ ;  /* 0x00000004e80e7810 */ /* 0x000fe20007ffe0ff */
[----:B------:R-:W-:-:S04]  /*d500*/  IMAD.WIDE.U32 R2, R2, -0x2daee0ad, RZ ;  /* 0xd2511f5302027825 */ /* 0x000fc800078e00ff */
[----:B------:R-:W-:Y:S01]  /*d510*/  IMAD.WIDE.U32 R4, R4, -0x2daee0ad, RZ ;  /* 0xd2511f5304047825 */ /* 0x000fe200078e00ff */
[----:B------:R-:W-:-:S03]  /*d520*/  LOP3.LUT R3, R3, UR13, R72, 0x96, !PT ;  /* 0x0000000d03037c12 */ /* 0x000fc6000f8e9648 */
[----:B------:R-:W-:Y:S01]  /*d530*/  IMAD.WIDE.U32 R14, R14, -0x326172a9, RZ ;  /* 0xcd9e8d570e0e7825 */ /* 0x000fe200078e00ff */
[----:B------:R-:W-:-:S03]  /*d540*/  LOP3.LUT R0, R5, UR11, R2, 0x96, !PT ;  /* 0x0000000b05007c12 */ /* 0x000fc6000f8e9602 */
[----:B------:R-:W-:-:S04]  /*d550*/  IMAD.WIDE.U32 R2, R3, -0x326172a9, RZ ;  /* 0xcd9e8d5703027825 */ /* 0x000fc800078e00ff */
[----:B------:R-:W-:Y:S01]  /*d560*/  IMAD.WIDE.U32 R52, R0, -0x326172a9, RZ ;  /* 0xcd9e8d5700347825 */ /* 0x000fe200078e00ff */
[----:B------:R-:W-:Y:S02]  /*d570*/  LOP3.LUT R3, R3, UR12, R112, 0x96, !PT ;  /* 0x0000000c03037c12 */ /* 0x000fe4000f8e9670 */
[----:B------:R-:W-:Y:S02]  /*d580*/  LOP3.LUT R0, R15, R11, RZ, 0x3c, !PT ;  /* 0x0000000b0f007212 */ /* 0x000fe400078e3cff */
[----:B------:R-:W-:Y:S02]  /*d590*/  LOP3.LUT R6, R53, UR10, R2, 0x96, !PT ;  /* 0x0000000a35067c12 */ /* 0x000fe4000f8e9602 */
[----:B------:R-:W-:Y:S01]  /*d5a0*/  FMNMX.FTZ R5, R40, R36, !PT ;  /* 0x0000002428057209 */ /* 0x000fe20007810000 */
[----:B------:R-:W-:Y:S01]  /*d5b0*/  IMAD.WIDE.U32 R2, R3, -0x2daee0ad, RZ ;  /* 0xd2511f5303027825 */ /* 0x000fe200078e00ff */
[----:B------:R-:W-:-:S03]  /*d5c0*/  FMNMX.FTZ R7, R39, R116, !PT ;  /* 0x0000007427077209 */ /* 0x000fc60007810000 */
[----:B------:R-:W-:Y:S01]  /*d5d0*/  IMAD.WIDE.U32 R58, R0, -0x2daee0ad, RZ ;  /* 0xd2511f53003a7825 */ /* 0x000fe200078e00ff */
[----:B------:R-:W-:-:S03]  /*d5e0*/  FMNMX.FTZ R0, R117, R5, !PT ;  /* 0x0000000575007209 */ /* 0x000fc60007810000 */
[----:B------:R-:W-:Y:S01]  /*d5f0*/  IMAD.WIDE.U32 R50, R6, -0x2daee0ad, RZ ;  /* 0xd2511f5306327825 */ /* 0x000fe200078e00ff */
[----:B------:R-:W-:Y:S02]  /*d600*/  FMNMX.FTZ R5, R120, R7, !PT ;  /* 0x0000000778057209 */ /* 0x000fe40007810000 */
[----:B------:R-:W-:Y:S02]  /*d610*/  LOP3.LUT R4, R3, UR9, R4, 0x96, !PT ;  /* 0x0000000903047c12 */ /* 0x000fe4000f8e9604 */
[----:B------:R-:W-:Y:S02]  /*d620*/  FMNMX.FTZ R3, R42, R0, !PT ;  /* 0x000000002a037209 */ /* 0x000fe40007810000 */
[----:B------:R-:W-:Y:S02]  /*d630*/  LOP3.LUT R2, R51, UR7, R2, 0x96, !PT ;  /* 0x0000000733027c12 */ /* 0x000fe4000f8e9602 */
[----:B------:R-:W-:Y:S01]  /*d640*/  FMNMX.FTZ R0, R118, R5, !PT ;  /* 0x0000000576007209 */ /* 0x000fe20007810000 */
[----:B------:R-:W-:Y:S01]  /*d650*/  IMAD.WIDE.U32 R48, R4, -0x326172a9, RZ ;  /* 0xcd9e8d5704307825 */ /* 0x000fe200078e00ff */
[----:B------:R-:W-:-:S03]  /*d660*/  FMNMX.FTZ R5, R41, R3, !PT ;  /* 0x0000000329057209 */ /* 0x000fc60007810000 */
[----:B------:R-:W-:Y:S01]  /*d670*/  IMAD.WIDE.U32 R2, R2, -0x326172a9, RZ ;  /* 0xcd9e8d5702027825 */ /* 0x000fe200078e00ff */
[----:B------:R-:W-:Y:S02]  /*d680*/  LOP3.LUT R6, R59, UR15, R114, 0x96, !PT ;  /* 0x0000000f3b067c12 */ /* 0x000fe4000f8e9672 */
[----:B------:R-:W-:Y:S02]  /*d690*/  FMNMX.FTZ R4, R43, R0, !PT ;  /* 0x000000002b047209 */ /* 0x000fe40007810000 */
[----:B------:R-:W-:Y:S01]  /*d6a0*/  LOP3.LUT R0, R3, UR17, R48, 0x96, !PT ;  /* 0x0000001103007c12 */ /* 0x000fe2000f8e9630 */
[----:B------:R-:W-:Y:S01]  /*d6b0*/  IMAD.WIDE.U32 R56, R6, -0x326172a9, RZ ;  /* 0xcd9e8d5706387825 */ /* 0x000fe200078e00ff */
[----:B------:R-:W-:Y:S02]  /*d6c0*/  LOP3.LUT R3, R2, 0xffff, RZ, 0xc0, !PT ;  /* 0x0000ffff02037812 */ /* 0x000fe400078ec0ff */
[----:B------:R-:W-:Y:S02]  /*d6d0*/  SHF.R.U32.HI R7, RZ, 0x10, R2 ;  /* 0x00000010ff077819 */ /* 0x000fe40000011602 */
[----:B------:R-:W-:Y:S01]  /*d6e0*/  FMNMX.FTZ R6, R168, R5, !PT ;  /* 0x00000005a8067209 */ /* 0x000fe20007810000 */
[----:B------:R-:W-:Y:S01]  /*d6f0*/  IMAD.MOV.U32 R60, RZ, RZ, R9 ;  /* 0x000000ffff3c7224 */ /* 0x000fe200078e0009 */
[----:B------:R-:W-:Y:S01]  /*d700*/  FMNMX.FTZ R5, R170, R4, !PT ;  /* 0x00000004aa057209 */ /* 0x000fe20007810000 */
[----:B------:R-:W-:Y:S01]  /*d710*/  IMAD.MOV.U32 R21, RZ, RZ, R8 ;  /* 0x000000ffff157224 */ /* 0x000fe200078e0008 */
[----:B------:R-:W-:-:S02]  /*d720*/  SHF.R.U32.HI R4, RZ, 0x8, R3 ;  /* 0x00000008ff047819 */ /* 0x000fc40000011603 */
[----:B------:R-:W-:Y:S02]  /*d730*/  MOV R54, R10 ;  /* 0x0000000a00367202 */ /* 0x000fe40000000f00 */
[----:B------:R-:W-:Y:S02]  /*d740*/  SHF.R.U32.HI R9, RZ, 0x18, R2 ;  /* 0x00000018ff097819 */ /* 0x000fe40000011602 */
[----:B------:R-:W-:Y:S02]  /*d750*/  LOP3.LUT R3, R7, 0xff, RZ, 0xc0, !PT ;  /* 0x000000ff07037812 */ /* 0x000fe400078ec0ff */
[----:B------:R-:W-:Y:S02]  /*d760*/  LOP3.LUT R10, R2, 0xff, RZ, 0xc0, !PT ;  /* 0x000000ff020a7812 */ /* 0x000fe400078ec0ff */
[----:B------:R-:W-:Y:S02]  /*d770*/  FMNMX.FTZ R8, R134, R6, !PT ;  /* 0x0000000686087209 */ /* 0x000fe40007810000 */
[----:B------:R-:W-:-:S02]  /*d780*/  LOP3.LUT R2, R0, 0xffff, RZ, 0xc0, !PT ;  /* 0x0000ffff00027812 */ /* 0x000fc400078ec0ff */
[----:B------:R-:W-:Y:S02]  /*d790*/  FMNMX.FTZ R6, R171, R5, !PT ;  /* 0x00000005ab067209 */ /* 0x000fe40007810000 */
[----:B------:R-:W-:Y:S02]  /*d7a0*/  PRMT R15, R3, 0x5410, R9 ;  /* 0x00005410030f7816 */ /* 0x000fe40000000009 */
[----:B------:R-:W-:Y:S02]  /*d7b0*/  FMNMX.FTZ R3, R88, R8, !PT ;  /* 0x0000000858037209 */ /* 0x000fe40007810000 */
[----:B------:R-:W-:Y:S02]  /*d7c0*/  SHF.R.U32.HI R5, RZ, 0x8, R2 ;  /* 0x00000008ff057819 */ /* 0x000fe40000011602 */
[----:B------:R-:W-:Y:S02]  /*d7d0*/  LOP3.LUT R11, R13, UR16, R14, 0x96, !PT ;  /* 0x000000100d0b7c12 */ /* 0x000fe4000f8e960e */
[----:B------:R-:W-:-:S02]  /*d7e0*/  FMNMX.FTZ R2, R90, R6, !PT ;  /* 0x000000065a027209 */ /* 0x000fc40007810000 */
[----:B------:R-:W-:Y:S02]  /*d7f0*/  PRMT R14, R10, 0x5410, R4 ;  /* 0x000054100a0e7816 */ /* 0x000fe40000000004 */
[----:B------:R-:W-:Y:S02]  /*d800*/  LOP3.LUT R12, R57, UR14, R12, 0x96, !PT ;  /* 0x0000000e390c7c12 */ /* 0x000fe4000f8e960c */
[----:B------:R-:W-:Y:S02]  /*d810*/  FMNMX.FTZ R4, R89, R3, !PT ;  /* 0x0000000359047209 */ /* 0x000fe40007810000 */
[----:B------:R-:W-:Y:S02]  /*d820*/  LOP3.LUT R7, R0, 0xff, RZ, 0xc0, !PT ;  /* 0x000000ff00077812 */ /* 0x000fe400078ec0ff */
[----:B------:R-:W-:Y:S02]  /*d830*/  FMNMX.FTZ R3, R91, R2, !PT ;  /* 0x000000025b037209 */ /* 0x000fe40007810000 */
[----:B------:R-:W-:Y:S01]  /*d840*/  SHF.R.U32.HI R2, RZ, 0x10, R0 ;  /* 0x00000010ff027819 */ /* 0x000fe20000011600 */
[----:B------:R-:W-:Y:S01]  /*d850*/  IMAD.WIDE.U32 R8, R11, -0x2daee0ad, RZ ;  /* 0xd2511f530b087825 */ /* 0x000fe200078e00ff */
[----:B------:R-:W-:-:S02]  /*d860*/  FMNMX.FTZ R6, R172, R4, !PT ;  /* 0x00000004ac067209 */ /* 0x000fc40007810000 */
[----:B------:R-:W-:Y:S01]  /*d870*/  PRMT R20, R7, 0x5410, R5 ;  /* 0x0000541007147816 */ /* 0x000fe20000000005 */
[----:B------:R-:W-:Y:S01]  /*d880*/  IMAD.WIDE.U32 R12, R12, -0x2daee0ad, RZ ;  /* 0xd2511f530c0c7825 */ /* 0x000fe200078e00ff */
[----:B------:R-:W-:Y:S02]  /*d890*/  FMNMX.FTZ R5, R102, R3, !PT ;  /* 0x0000000366057209 */ /* 0x000fe40007810000 */
[----:B------:R-:W-:Y:S02]  /*d8a0*/  SHF.R.U32.HI R4, RZ, 0x18, R0 ;  /* 0x00000018ff047819 */ /* 0x000fe40000011600 */
[----:B------:R-:W-:Y:S02]  /*d8b0*/  LOP3.LUT R2, R2, 0xff, RZ, 0xc0, !PT ;  /* 0x000000ff02027812 */ /* 0x000fe400078ec0ff */
[----:B------:R-:W-:Y:S02]  /*d8c0*/  FMNMX.FTZ R3, R173, R6, !PT ;  /* 0x00000006ad037209 */ /* 0x000fe40007810000 */
[----:B------:R-:W-:-:S02]  /*d8d0*/  LOP3.LUT R0, R9, UR13, R58, 0x96, !PT ;  /* 0x0000000d09007c12 */ /* 0x000fc4000f8e963a */
[----:B------:R-:W-:Y:S02]  /*d8e0*/  LOP3.LUT R7, R13, UR11, R8, 0x96, !PT ;  /* 0x0000000b0d077c12 */ /* 0x000fe4000f8e9608 */
[----:B------:R-:W-:Y:S02]  /*d8f0*/  PRMT R13, R2, 0x5410, R4 ;  /* 0x00005410020d7816 */ /* 0x000fe40000000004 */
[----:B------:R-:W-:Y:S02]  /*d900*/  FMNMX.FTZ R5, R174, R5, !PT ;  /* 0x00000005ae057209 */ /* 0x000fe40007810000 */
[----:B------:R-:W-:Y:S01]  /*d910*/  FMNMX.FTZ R2, R100, R3, !PT ;  /* 0x0000000364027209 */ /* 0x000fe20007810000 */
[----:B------:R-:W-:Y:S01]  /*d920*/  IMAD.WIDE.U32 R8, R0, -0x326172a9, RZ ;  /* 0xcd9e8d5700087825 */ /* 0x000fe200078e00ff */
        /* <DEDUP_REMOVED lines=80> */
[----:B------:R-:W-:-:S02]  /*de30*/  LOP3.LUT R10, R31, UR10, R8, 0x96, !PT ;  /* 0x0000000a1f0a7c12 */ /* 0x000fc4000f8e9608 */
[----:B------:R-:W-:Y:S01]  /*de40*/  FMNMX.FTZ R0, R189, R4, !PT ;  /* 0x00000004bd007209 */ /* 0x000fe20007810000 */
[----:B------:R-:W1:Y:S01]  /*de50*/  SHFL.BFLY PT, R8, R2, 0x2, 0x1f ;  /* 0x0c401f0002087f89 */ /* 0x000e6200000e0000 */
[----:B------:R-:W-:Y:S02]  /*de60*/  FMNMX.FTZ R4, R54, R3, !PT ;  /* 0x0000000336047209 */ /* 0x000fe40007810000 */
[----:B------:R-:W-:Y:S02]  /*de70*/  LOP3.LUT R6, R9, UR12, R56, 0x96, !PT ;  /* 0x0000000c09067c12 */ /* 0x000fe4000f8e9638 */
[----:B------:R-:W2:Y:S01]  /*de80*/  SHFL.BFLY PT, R9, R0, 0x2, 0x1f ;  /* 0x0c401f0000097f89 */ /* 0x000ea200000e0000 */
        /* <DEDUP_REMOVED lines=10> */
[----:B------:R-:W-:Y:S01]  /*df30*/  IMAD.WIDE.U32 R6, R6, -0x2daee0ad, RZ ;  /* 0xd2511f5306067825 */ /* 0x000fe200078e00ff */
[----:B-1----:R-:W-:Y:S02]  /*df40*/  FMNMX.FTZ R4, R2, R8, !PT ;  /* 0x0000000802047209 */ /* 0x002fe40007810000 */
[----:B------:R-:W-:Y:S01]  /*df50*/  FMNMX.FTZ R2, R249, R3, !PT ;  /* 0x00000003f9027209 */ /* 0x000fe20007810000 */
[----:B------:R-:W-:Y:S01]  /*df60*/  IMAD.WIDE.U32 R26, R10, -0x2daee0ad, RZ ;  /* 0xd2511f530a1a7825 */ /* 0x000fe200078e00ff */
[----:B------:R-:W-:Y:S02]  /*df70*/  FMNMX.FTZ R3, R238, R5, !PT ;  /* 0x00000005ee037209 */ /* 0x000fe40007810000 */
[----:B--2---:R-:W-:Y:S01]  /*df80*/  FMNMX.FTZ R5, R0, R9, !PT ;  /* 0x0000000900057209 */ /* 0x004fe20007810000 */
[----:B------:R-:W1:Y:S01]  /*df90*/  SHFL.BFLY PT, R10, R4, 0x1, 0x1f ;  /* 0x0c201f00040a7f89 */ /* 0x000e6200000e0000 */
[----:B------:R-:W-:-:S02]  /*dfa0*/  LOP3.LUT R12, R7, UR9, R12, 0x96, !PT ;  /* 0x00000009070c7c12 */ /* 0x000fc4000f8e960c */
[----:B------:R-:W-:Y:S02]  /*dfb0*/  FMNMX.FTZ R0, R247, R2, !PT ;  /* 0x00000002f7007209 */ /* 0x000fe40007810000 */
[----:B------:R-:W-:Y:S02]  /*dfc0*/  LOP3.LUT R7, R27, UR7, R6, 0x96, !PT ;  /* 0x000000071b077c12 */ /* 0x000fe4000f8e9606 */
[----:B------:R-:W-:Y:S02]  /*dfd0*/  FMNMX.FTZ R2, R235, R3, !PT ;  /* 0x00000003eb027209 */ /* 0x000fe40007810000 */
[----:B------:R-:W-:Y:S02]  /*dfe0*/  FMNMX.FTZ R6, R245, R0, !PT ;  /* 0x00000000f5067209 */ /* 0x000fe40007810000 */
[----:B------:R-:W-:Y:S01]  /*dff0*/  FMNMX.FTZ R0, R233, R2, !PT ;  /* 0x00000002e9007209 */ /* 0x000fe20007810000 */
[----:B------:R-:W-:-:S03]  /*e000*/  IMAD.WIDE.U32 R2, R7, -0x326172a9, RZ ;  /* 0xcd9e8d5707027825 */ /* 0x000fc600078e00ff */
[----:B------:R-:W-:Y:S02]  /*e010*/  FMNMX.FTZ R7, R230, R0, !PT ;  /* 0x00000000e6077209 */ /* 0x000fe40007810000 */
[----:B------:R-:W-:Y:S02]  /*e020*/  LOP3.LUT R0, R2, 0xffff, RZ, 0xc0, !PT ;  /* 0x0000ffff02007812 */ /* 0x000fe400078ec0ff */
[----:B------:R-:W-:Y:S02]  /*e030*/  FMNMX.FTZ R6, R244, R6, !PT ;  /* 0x00000006f4067209 */ /* 0x000fe40007810000 */
[----:B------:R-:W-:Y:S02]  /*e040*/  FMNMX.FTZ R7, R200, R7, !PT ;  /* 0x00000007c8077209 */ /* 0x000fe40007810000 */
[----:B------:R-:W-:Y:S02]  /*e050*/  SHF.R.U32.HI R9, RZ, 0x8, R0 ;  /* 0x00000008ff097819 */ /* 0x000fe40000011600 */
[----:B------:R-:W-:-:S02]  /*e060*/  FMNMX.FTZ R0, R240, R6, !PT ;  /* 0x00000006f0007209 */ /* 0x000fc40007810000 */
[----:B------:R-:W-:Y:S02]  /*e070*/  FMNMX.FTZ R7, R198, R7, !PT ;  /* 0x00000007c6077209 */ /* 0x000fe40007810000 */
[----:B------:R-:W-:Y:S02]  /*e080*/  FMNMX.FTZ R6, R239, R0, !PT ;  /* 0x00000000ef067209 */ /* 0x000fe40007810000 */
[----:B------:R-:W-:Y:S01]  /*e090*/  FMNMX.FTZ R0, R197, R7, !PT ;  /* 0x00000007c5007209 */ /* 0x000fe20007810000 */
[----:B------:R-:W-:Y:S01]  /*e0a0*/  IMAD.MOV.U32 R32, RZ, RZ, R169 ;  /* 0x000000ffff207224 */ /* 0x000fe200078e00a9 */
[----:B-1----:R-:W-:-:S03]  /*e0b0*/  FMNMX.FTZ R169, R4, R10, !PT ;  /* 0x0000000a04a97209 */ /* 0x002fc60007810000 */
[----:B------:R-:W1:Y:S01]  /*e0c0*/  SHFL.BFLY PT, R10, R0, 0x2, 0x1f ;  /* 0x0c401f00000a7f89 */ /* 0x000e6200000e0000 */
[----:B------:R-:W-:-:S03]  /*e0d0*/  FMNMX.FTZ R7, R225, R6, !PT ;  /* 0x00000006e1077209 */ /* 0x000fc60007810000 */
[----:B------:R-:W2:Y:S01]  /*e0e0*/  SHFL.BFLY PT, R11, R5, 0x1, 0x1f ;  /* 0x0c201f00050b7f89 */ /* 0x000ea200000e0000 */
[----:B------:R-:W-:Y:S01]  /*e0f0*/  LOP3.LUT R8, R2, 0xff, RZ, 0xc0, !PT ;  /* 0x000000ff02087812 */ /* 0x000fe200078ec0ff */
[C---:B------:R-:W-:Y:S01]  /*e100*/  FMUL.FTZ R6, R169.reuse, c[0x0][0x23c] ;  /* 0x00008f00a9067a20 */ /* 0x040fe20000410000 */
[----:B------:R-:W-:Y:S02]  /*e110*/  SHF.R.U32.HI R4, RZ, 0x10, R2 ;  /* 0x00000010ff047819 */ /* 0x000fe40000011602 */
[----:B------:R-:W-:Y:S02]  /*e120*/  FSETP.NEU.FTZ.AND P2, PT, R169, -INF , PT ;  /* 0xff800000a900780b */ /* 0x000fe40003f5d000 */
[----:B------:R-:W-:Y:S02]  /*e130*/  FMNMX.FTZ R7, R203, R7, !PT ;  /* 0x00000007cb077209 */ /* 0x000fe40007810000 */
[----:B------:R-:W-:Y:S02]  /*e140*/  PRMT R19, R8, 0x5410, R9 ;  /* 0x0000541008137816 */ /* 0x000fe40000000009 */
[----:B------:R-:W-:-:S02]  /*e150*/  LOP3.LUT R8, R4, 0xff, RZ, 0xc0, !PT ;  /* 0x000000ff04087812 */ /* 0x000fc400078ec0ff */
[----:B------:R-:W-:Y:S02]  /*e160*/  FSEL R4, R6, RZ, P2 ;  /* 0x000000ff06047208 */ /* 0x000fe40001000000 */
[----:B------:R-:W-:Y:S01]  /*e170*/  FMNMX.FTZ R6, R202, R7, !PT ;  /* 0x00000007ca067209 */ /* 0x000fe20007810000 */
[----:B------:R-:W-:Y:S01]  /*e180*/  IMAD.WIDE.U32 R28, R12, -0x326172a9, RZ ;  /* 0xcd9e8d570c1c7825 */ /* 0x000fe200078e00ff */
[----:B------:R-:W-:-:S03]  /*e190*/  SHF.R.U32.HI R2, RZ, 0x18, R2 ;  /* 0x00000018ff027819 */ /* 0x000fc60000011602 */
[----:B------:R-:W3:Y:S01]  /*e1a0*/  SHFL.BFLY PT, R9, R6, 0x2, 0x1f ;  /* 0x0c401f0006097f89 */ /* 0x000ee200000e0000 */
[----:B------:R-:W-:Y:S02]  /*e1b0*/  PRMT R18, R8, 0x5410, R2 ;  /* 0x0000541008127816 */ /* 0x000fe40000000002 */
[----:B------:R-:W-:Y:S01]  /*e1c0*/  LOP3.LUT R2, R3, UR17, R28, 0x96, !PT ;  /* 0x0000001103027c12 */ /* 0x000fe2000f8e961c */
[--C-:B------:R-:W-:Y:S01]  /*e1d0*/  FFMA.FTZ R3, R117, c[0x0][0x23c], -R4.reuse ;  /* 0x00008f0075037a23 */ /* 0x100fe20000010804 */
[----:B-1----:R-:W-:Y:S01]  /*e1e0*/  FMNMX.FTZ R0, R0, R10, !PT ;  /* 0x0000000a00007209 */ /* 0x002fe20007810000 */
[----:B------:R-:W-:Y:S01]  /*e1f0*/  IMAD.MOV.U32 R22, RZ, RZ, R133 ;  /* 0x000000ffff167224 */ /* 0x000fe200078e0085 */
[----:B--2---:R-:W-:Y:S01]  /*e200*/  FMNMX.FTZ R133, R5, R11, !PT ;  /* 0x0000000b05857209 */ /* 0x004fe20007810000 */
[----:B------:R1:W-:Y:S02]  /*e210*/  MUFU.EX2 R224, R3 ;  /* 0x0000000300e07308 */ /* 0x0003e40000000800 */
[----:B------:R-:W2:Y:S01]  /*e220*/  SHFL.BFLY PT, R10, R0, 0x1, 0x1f ;  /* 0x0c201f00000a7f89 */ /* 0x000ea200000e0000 */
[--C-:B------:R-:W-:Y:S01]  /*e230*/  FFMA.FTZ R7, R36, c[0x0][0x23c], -R4.reuse ;  /* 0x00008f0024077a23 */ /* 0x100fe20000010804 */
[----:B------:R-:W-:Y:S01]  /*e240*/  FSETP.NEU.FTZ.AND P1, PT, R133, -INF , PT ;  /* 0xff8000008500780b */ /* 0x000fe20003f3d000 */
[----:B------:R-:W-:Y:S01]  /*e250*/  FFMA.FTZ R5, R42, c[0x0][0x23c], -R4 ;  /* 0x00008f002a057a23 */ /* 0x000fe20000010804 */
[----:B-1----:R-:W-:-:S04]  /*e260*/  LOP3.LUT R3, R2, 0xffff, RZ, 0xc0, !PT ;  /* 0x0000ffff02037812 */ /* 0x002fc800078ec0ff */
[----:B------:R-:W-:Y:S01]  /*e270*/  SHF.R.U32.HI R8, RZ, 0x8, R3 ;  /* 0x00000008ff087819 */ /* 0x000fe20000011603 */
[----:B------:R-:W-:Y:S01]  /*e280*/  FMUL.FTZ R3, R133, c[0x0][0x23c] ;  /* 0x00008f0085037a20 */ /* 0x000fe20000410000 */
[----:B------:R1:W-:Y:S04]  /*e290*/  MUFU.EX2 R63, R7 ;  /* 0x00000007003f7308 */ /* 0x0003e80000000800 */
[----:B------:R-:W-:-:S04]  /*e2a0*/  FSEL R3, R3, RZ, P1 ;  /* 0x000000ff03037208 */ /* 0x000fc80000800000 */
[----:B------:R4:W-:Y:S01]  /*e2b0*/  MUFU.EX2 R217, R5 ;  /* 0x0000000500d97308 */ /* 0x0009e20000000800 */
[----:B-1----:R-:W-:-:S07]  /*e2c0*/  FFMA.FTZ R7, R41, c[0x0][0x23c], -R4 ;  /* 0x00008f0029077a23 */ /* 0x002fce0000010804 */
[----:B------:R1:W1:Y:S01]  /*e2d0*/  MUFU.EX2 R214, R7 ;  /* 0x0000000700d67308 */ /* 0x0002620000000800 */
[----:B----4-:R-:W-:-:S04]  /*e2e0*/  LOP3.LUT R5, R2, 0xff, RZ, 0xc0, !PT ;  /* 0x000000ff02057812 */ /* 0x010fc800078ec0ff */
[----:B------:R-:W-:Y:S02]  /*e2f0*/  PRMT R17, R5, 0x5410, R8 ;  /* 0x0000541005117816 */ /* 0x000fe40000000008 */
[----:B---3--:R-:W-:Y:S02]  /*e300*/  FMNMX.FTZ R5, R6, R9, !PT ;  /* 0x0000000906057209 */ /* 0x008fe40007810000 */
[--C-:B------:R-:W-:Y:S01]  /*e310*/  SHF.R.U32.HI R6, RZ, 0x10, R2.reuse ;  /* 0x00000010ff067819 */ /* 0x100fe20000011602 */
[----:B-1----:R-:W-:Y:S01]  /*e320*/  FFMA.FTZ R7, R116, c[0x0][0x23c], -R3 ;  /* 0x00008f0074077a23 */ /* 0x002fe20000010803 */
[----:B------:R-:W-:Y:S01]  /*e330*/  SHF.R.U32.HI R8, RZ, 0x18, R2 ;  /* 0x00000018ff087819 */ /* 0x000fe20000011602 */
[----:B------:R-:W-:Y:S02]  /*e340*/  IMAD.MOV.U32 R23, RZ, RZ, R132 ;  /* 0x000000ffff177224 */ /* 0x000fe400078e0084 */
[----:B------:R1:W-:Y:S01]  /*e350*/  MUFU.EX2 R66, R7 ;  /* 0x0000000700427308 */ /* 0x0003e20000000800 */
[----:B------:R-:W-:-:S02]  /*e360*/  LOP3.LUT R2, R6, 0xff, RZ, 0xc0, !PT ;  /* 0x000000ff06027812 */ /* 0x000fc400078ec0ff */
[----:B--2---:R-:W-:Y:S01]  /*e370*/  FMNMX.FTZ R132, R0, R10, !PT ;  /* 0x0000000a00847209 */ /* 0x004fe20007810000 */
[--C-:B------:R-:W-:Y:S01]  /*e380*/  FFMA.FTZ R0, R118, c[0x0][0x23c], -R3.reuse ;  /* 0x00008f0076007a23 */ /* 0x100fe20000010803 */
[----:B------:R-:W-:Y:S02]  /*e390*/  PRMT R9, R2, 0x5410, R8 ;  /* 0x0000541002097816 */ /* 0x000fe40000000008 */
[C---:B------:R-:W-:Y:S01]  /*e3a0*/  FSETP.NEU.FTZ.AND P0, PT, R132.reuse, -INF , PT ;  /* 0xff8000008400780b */ /* 0x040fe20003f1d000 */
[----:B------:R-:W-:Y:S01]  /*e3b0*/  FMUL.FTZ R2, R132, c[0x0][0x23c] ;  /* 0x00008f0084027a20 */ /* 0x000fe20000410000 */
[----:B-1----:R-:W1:Y:S01]  /*e3c0*/  SHFL.BFLY PT, R7, R5, 0x1, 0x1f ;  /* 0x0c201f0005077f89 */ /* 0x002e6200000e0000 */
[----:B------:R2:W3:Y:S03]  /*e3d0*/  MUFU.EX2 R33, R0 ;  /* 0x0000000000217308 */ /* 0x0004e60000000800 */
[----:B------:R-:W-:Y:S01]  /*e3e0*/  FSEL R2, R2, RZ, P0 ;  /* 0x000000ff02027208 */ /* 0x000fe20000000000 */
[----:B------:R-:W4:Y:S01]  /*e3f0*/  LDC.U8 R84, c[0x0][0x2d8] ;  /* 0x0000b600ff547b82 */ /* 0x000f220000000000 */
[----:B------:R-:W-:-:S02]  /*e400*/  FFMA.FTZ R6, R120, c[0x0][0x23c], -R3 ;  /* 0x00008f0078067a23 */ /* 0x000fc40000010803 */
[----:B--2---:R-:W-:-:S04]  /*e410*/  FFMA.FTZ R0, R43, c[0x0][0x23c], -R3 ;  /* 0x00008f002b007a23 */ /* 0x004fc80000010803 */
[----:B------:R2:W2:Y:S01]  /*e420*/  MUFU.EX2 R208, R0 ;  /* 0x0000000000d07308 */ /* 0x0004a20000000800 */
[----:B-1----:R-:W-:Y:S02]  /*e430*/  FMNMX.FTZ R114, R5, R7, !PT ;  /* 0x0000000705727209 */ /* 0x002fe40007810000 */
[----:B------:R-:W-:Y:S01]  /*e440*/  FSEL R5, R169, RZ, P2 ;  /* 0x000000ffa9057208 */ /* 0x000fe20001000000 */
[----:B--2---:R-:W-:-:S04]  /*e450*/  FFMA.FTZ R0, R119, c[0x0][0x23c], -R2 ;  /* 0x00008f0077007a23 */ /* 0x004fc80000010802 */
[----:B------:R1:W-:Y:S01]  /*e460*/  MUFU.EX2 R119, R0 ;  /* 0x0000000000777308 */ /* 0x0003e20000000800 */
[----:B------:R-:W-:Y:S01]  /*e470*/  FADD.FTZ R25, R40, -R5 ;  /* 0x8000000528197221 */ /* 0x000fe20000010000 */
[----:B------:R-:W-:Y:S02]  /*e480*/  FSEL R5, R132, RZ, P0 ;  /* 0x000000ff84057208 */ /* 0x000fe40000000000 */
[----:B------:R-:W-:-:S04]  /*e490*/  FSETP.NEU.FTZ.AND P0, PT, R114, -INF , PT ;  /* 0xff8000007200780b */ /* 0x000fc80003f1d000 */
[----:B------:R2:W-:Y:S01]  /*e4a0*/  MUFU.EX2 R220, R6 ;  /* 0x0000000600dc7308 */ /* 0x0005e20000000800 */
[----:B-1----:R-:W-:-:S07]  /*e4b0*/  FFMA.FTZ R0, R121, c[0x0][0x23c], -R2 ;  /* 0x00008f0079007a23 */ /* 0x002fce0000010802 */
[----:B------:R1:W-:Y:S01]  /*e4c0*/  MUFU.EX2 R219, R0 ;  /* 0x0000000000db7308 */ /* 0x0003e20000000800 */
[----:B--2---:R-:W-:Y:S01]  /*e4d0*/  FSEL R6, R133, RZ, P1 ;  /* 0x000000ff85067208 */ /* 0x004fe20000800000 */
[----:B-1----:R-:W-:-:S06]  /*e4e0*/  FFMA.FTZ R0, R92, c[0x0][0x23c], -R2 ;  /* 0x00008f005c007a23 */ /* 0x002fcc0000010802 */
[----:B------:R1:W-:Y:S01]  /*e4f0*/  MUFU.EX2 R211, R0 ;  /* 0x0000000000d37308 */ /* 0x0003e20000000800 */
[----:B------:R-:W-:Y:S01]  /*e500*/  FADD.FTZ R24, R39, -R6 ;  /* 0x8000000627187221 */ /* 0x000fe20000010000 */
[----:B------:R-:W-:Y:S01]  /*e510*/  FSEL R6, R114, RZ, P0 ;  /* 0x000000ff72067208 */ /* 0x000fe20000000000 */
[----:B------:R-:W-:Y:S01]  /*e520*/  FADD.FTZ R7, R38, -R5 ;  /* 0x8000000526077221 */ /* 0x000fe20000010000 */
[----:B----4-:R-:W-:Y:S01]  /*e530*/  PRMT R84, R84, 0x7054, R84 ;  /* 0x0000705454547816 */ /* 0x010fe20000000054 */
[----:B------:R-:W-:Y:S02]  /*e540*/  FFMA.FTZ R5, R93, c[0x0][0x23c], -R2 ;  /* 0x00008f005d057a23 */ /* 0x000fe40000010802 */
[----:B------:R-:W-:Y:S02]  /*e550*/  FADD.FTZ R16, R37, -R6 ;  /* 0x8000000625107221 */ /* 0x000fe40000010000 */
[----:B-1----:R-:W-:-:S05]  /*e560*/  FMUL.FTZ R0, R114, c[0x0][0x23c] ;  /* 0x00008f0072007a20 */ /* 0x002fca0000410000 */
[----:B------:R-:W-:-:S05]  /*e570*/  FSEL R0, R0, RZ, P0 ;  /* 0x000000ff00007208 */ /* 0x000fca0000000000 */
[----:B------:R-:W-:Y:S01]  /*e580*/  FFMA.FTZ R6, R94, c[0x0][0x23c], -R0 ;  /* 0x00008f005e067a23 */ /* 0x000fe20000010800 */
[----:B------:R1:W2:Y:S01]  /*e590*/  MUFU.EX2 R34, R5 ;  /* 0x0000000500227308 */ /* 0x0002a20000000800 */
[----:B------:R-:W-:-:S07]  /*e5a0*/  HSET2.LE.AND R14, R14, R84, PT ;  /* 0x000000540e0e7233 */ /* 0x000fce0003803000 */
[----:B------:R4:W-:Y:S01]  /*e5b0*/  MUFU.EX2 R215, R6 ;  /* 0x0000000600d77308 */ /* 0x0009e20000000800 */
[----:B------:R-:W-:Y:S01]  /*e5c0*/  HSET2.LE.AND R15, R15, R84, PT ;  /* 0x000000540f0f7233 */ /* 0x000fe20003803000 */
[----:B-1----:R-:W-:Y:S01]  /*e5d0*/  F2FP.PACK_AB R5, R214, R217 ;  /* 0x000000d9d605723e */ /* 0x002fe200000000ff */
[----:B----4-:R-:W-:Y:S02]  /*e5e0*/  FFMA.FTZ R6, R95, c[0x0][0x23c], -R0 ;  /* 0x00008f005f067a23 */ /* 0x010fe40000010800 */
[----:B---3--:R-:W-:Y:S01]  /*e5f0*/  IMAD.MOV.U32 R95, RZ, RZ, R33 ;  /* 0x000000ffff5f7224 */ /* 0x008fe200078e0021 */
[----:B------:R-:W-:-:S04]  /*e600*/  LOP3.LUT R14, R14, R5, RZ, 0xc0, !PT ;  /* 0x000000050e0e7212 */ /* 0x000fc800078ec0ff */
[----:B------:R-:W-:Y:S01]  /*e610*/  F2FP.PACK_AB R5, R208, R95 ;  /* 0x0000005fd005723e */ /* 0x000fe200000000ff */
[----:B------:R1:W3:Y:S01]  /*e620*/  MUFU.EX2 R64, R6 ;  /* 0x0000000600407308 */ /* 0x0002e20000000800 */
[--C-:B------:R-:W-:Y:S02]  /*e630*/  HSET2.LE.AND R12, R20, R84.reuse, PT ;  /* 0x00000054140c7233 */ /* 0x100fe40003803000 */
[----:B------:R-:W-:Y:S02]  /*e640*/  LOP3.LUT R15, R15, R5, RZ, 0xc0, !PT ;  /* 0x000000050f0f7212 */ /* 0x000fe400078ec0ff */
[----:B------:R-:W-:Y:S01]  /*e650*/  F2FP.PACK_AB R5, R224, R63 ;  /* 0x0000003fe005723e */ /* 0x000fe200000000ff */
[----:B------:R-:W-:Y:S01]  /*e660*/  HSET2.LE.AND R13, R13, R84, PT ;  /* 0x000000540d0d7233 */ /* 0x000fe20003803000 */
[----:B--2---:R-:W-:Y:S02]  /*e670*/  IMAD.MOV.U32 R94, RZ, RZ, R34 ;  /* 0x000000ffff5e7224 */ /* 0x004fe400078e0022 */
[----:B------:R-:W-:-:S02]  /*e680*/  LOP3.LUT R12, R12, R5, RZ, 0xc0, !PT ;  /* 0x000000050c0c7212 */ /* 0x000fc400078ec0ff */
[----:B------:R-:W-:Y:S01]  /*e690*/  F2FP.PACK_AB R5, R220, R66 ;  /* 0x00000042dc05723e */ /* 0x000fe200000000ff */
[----:B-1----:R-:W-:-:S04]  /*e6a0*/  FFMA.FTZ R6, R122, c[0x0][0x23c], -R0 ;  /* 0x00008f007a067a23 */ /* 0x002fc80000010800 */
[----:B------:R1:W-:Y:S01]  /*e6b0*/  MUFU.EX2 R92, R6 ;  /* 0x00000006005c7308 */ /* 0x0003e20000000800 */
[----:B------:R-:W-:Y:S01]  /*e6c0*/  LOP3.LUT R13, R13, R5, RZ, 0xc0, !PT ;  /* 0x000000050d0d7212 */ /* 0x000fe200078ec0ff */
[--C-:B------:R-:W-:Y:S01]  /*e6d0*/  HSET2.LE.AND R10, R19, R84.reuse, PT ;  /* 0x00000054130a7233 */ /* 0x100fe20003803000 */
[----:B------:R-:W-:Y:S01]  /*e6e0*/  F2FP.PACK_AB R5, R94, R211 ;  /* 0x000000d35e05723e */ /* 0x000fe200000000ff */
[----:B------:R-:W-:Y:S01]  /*e6f0*/  FMUL.FTZ R16, R16, c[0x0][0x23c] ;  /* 0x00008f0010107a20 */ /* 0x000fe20000410000 */
[----:B------:R-:W-:Y:S02]  /*e700*/  HSET2.LE.AND R11, R18, R84, PT ;  /* 0x00000054120b7233 */ /* 0x000fe40003803000 */
[----:B------:R-:W-:Y:S01]  /*e710*/  LOP3.LUT R10, R10, R5, RZ, 0xc0, !PT ;  /* 0x000000050a0a7212 */ /* 0x000fe200078ec0ff */
[----:B-1----:R-:W-:-:S04]  /*e720*/  FFMA.FTZ R6, R123, c[0x0][0x23c], -R0 ;  /* 0x00008f007b067a23 */ /* 0x002fc80000010800 */
[----:B------:R-:W1:Y:S01]  /*e730*/  MUFU.EX2 R218, R6 ;  /* 0x0000000600da7308 */ /* 0x000e620000000800 */
[----:B---3--:R-:W-:Y:S01]  /*e740*/  F2FP.PACK_AB R5, R64, R215 ;  /* 0x000000d74005723e */ /* 0x008fe200000000ff */
[----:B------:R-:W-:Y:S01]  /*e750*/  IMAD.MOV.U32 R61, RZ, RZ, R23 ;  /* 0x000000ffff3d7224 */ /* 0x000fe200078e0017 */
[----:B------:R-:W-:Y:S01]  /*e760*/  HSET2.LE.AND R8, R17, R84, PT ;  /* 0x0000005411087233 */ /* 0x000fe20003803000 */
[----:B------:R-:W-:Y:S02]  /*e770*/  IMAD.MOV.U32 R62, RZ, RZ, R22 ;  /* 0x000000ffff3e7224 */ /* 0x000fe400078e0016 */
[----:B------:R-:W-:Y:S02]  /*e780*/  IMAD.MOV.U32 R65, RZ, RZ, R21 ;  /* 0x000000ffff417224 */ /* 0x000fe400078e0015 */
[----:B------:R2:W-:Y:S01]  /*e790*/  MUFU.EX2 R75, R16 ;  /* 0x00000010004b7308 */ /* 0x0005e20000000800 */
[----:B------:R-:W3:Y:S01]  /*e7a0*/  LDSM.16.MT88.4 R20, [R204+0x4000] ;  /* 0x00400000cc14783b */ /* 0x000ee20000004200 */
[----:B------:R-:W-:-:S02]  /*e7b0*/  LOP3.LUT R11, R11, R5, RZ, 0xc0, !PT ;  /* 0x000000050b0b7212 */ /* 0x000fc400078ec0ff */
[----:B------:R-:W-:Y:S01]  /*e7c0*/  F2FP.PACK_AB R5, R219, R119 ;  /* 0x00000077db05723e */ /* 0x000fe200000000ff */
[----:B------:R-:W-:-:S03]  /*e7d0*/  HSET2.LE.AND R9, R9, R84, PT ;  /* 0x0000005409097233 */ /* 0x000fc60003803000 */
[----:B------:R-:W-:Y:S01]  /*e7e0*/  LOP3.LUT R8, R8, R5, RZ, 0xc0, !PT ;  /* 0x0000000508087212 */ /* 0x000fe200078ec0ff */
[----:B--2---:R-:W2:Y:S01]  /*e7f0*/  LDSM.16.MT88.4 R16, [R205+0x4000] ;  /* 0x00400000cd10783b */ /* 0x004ea20000004200 */
[----:B-1----:R-:W-:Y:S01]  /*e800*/  F2FP.PACK_AB R5, R218, R92 ;  /* 0x0000005cda05723e */ /* 0x002fe200000000ff */
[----:B------:R-:W-:-:S03]  /*e810*/  FMUL.FTZ R7, R7, c[0x0][0x23c] ;  /* 0x00008f0007077a20 */ /* 0x000fc60000410000 */
[----:B------:R-:W-:Y:S01]  /*e820*/  LOP3.LUT R9, R9, R5, RZ, 0xc0, !PT ;  /* 0x0000000509097212 */ /* 0x000fe200078ec0ff */
[----:B------:R-:W-:Y:S01]  /*e830*/  FMUL.FTZ R5, R25, c[0x0][0x23c] ;  /* 0x00008f0019057a20 */ /* 0x000fe20000410000 */
[----:B------:R-:W1:Y:S08]  /*e840*/  MUFU.EX2 R74, R7 ;  /* 0x00000007004a7308 */ /* 0x000e700000000800 */
[----:B------:R4:W1:Y:S01]  /*e850*/  MUFU.EX2 R59, R5 ;  /* 0x00000005003b7308 */ /* 0x0008620000000800 */
[----:B------:R-:W-:Y:S01]  /*e860*/  LOP3.LUT R6, R29, UR8, R30, 0x96, !PT ;  /* 0x000000081d067c12 */ /* 0x000fe2000f8e961e */
[----:B----4-:R-:W-:-:S06]  /*e870*/  FMUL.FTZ R5, R24, c[0x0][0x23c] ;  /* 0x00008f0018057a20 */ /* 0x010fcc0000410000 */
[----:B------:R4:W2:Y:S01]  /*e880*/  MUFU.EX2 R73, R5 ;  /* 0x0000000500497308 */ /* 0x0008a20000000800 */
[----:B------:R-:W-:-:S04]  /*e890*/  IMAD.WIDE.U32 R6, R6, -0x2daee0ad, RZ ;  /* 0xd2511f5306067825 */ /* 0x000fc800078e00ff */
[-C--:B-1----:R-:W-:Y:S02]  /*e8a0*/  FMUL.FTZ R136, R136, R74.reuse ;  /* 0x0000004a88887220 */ /* 0x082fe40000410000 */
[----:B------:R-:W-:Y:S02]  /*e8b0*/  FMUL.FTZ R137, R137, R74 ;  /* 0x0000004a89897220 */ /* 0x000fe40000410000 */
[----:B------:R-:W-:Y:S02]  /*e8c0*/  FMUL.FTZ R138, R138, R75 ;  /* 0x0000004b8a8a7220 */ /* 0x000fe40000410000 */
[----:B----4-:R-:W-:-:S04]  /*e8d0*/  FFMA.FTZ R5, R127, c[0x0][0x23c], -R2 ;  /* 0x00008f007f057a23 */ /* 0x010fc80000010802 */
[----:B------:R1:W-:Y:S01]  /*e8e0*/  MUFU.EX2 R24, R5 ;  /* 0x0000000500187308 */ /* 0x0003e20000000800 */
[-C--:B------:R-:W-:Y:S02]  /*e8f0*/  FMUL.FTZ R139, R139, R75.reuse ;  /* 0x0000004b8b8b7220 */ /* 0x080fe40000410000 */
[-C--:B------:R-:W-:Y:S02]  /*e900*/  FMUL.FTZ R148, R148, R74.reuse ;  /* 0x0000004a94947220 */ /* 0x080fe40000410000 */
[-C--:B------:R-:W-:Y:S02]  /*e910*/  FMUL.FTZ R149, R149, R74.reuse ;  /* 0x0000004a95957220 */ /* 0x080fe40000410000 */
[-C--:B------:R-:W-:Y:S02]  /*e920*/  FMUL.FTZ R152, R152, R74.reuse ;  /* 0x0000004a98987220 */ /* 0x080fe40000410000 */
[----:B------:R-:W-:Y:S02]  /*e930*/  FMUL.FTZ R153, R153, R74 ;  /* 0x0000004a99997220 */ /* 0x000fe40000410000 */
[----:B------:R-:W-:-:S02]  /*e940*/  FMUL.FTZ R150, R150, R75 ;  /* 0x0000004b96967220 */ /* 0x000fc40000410000 */
[-C--:B------:R-:W-:Y:S02]  /*e950*/  FMUL.FTZ R151, R151, R75.reuse ;  /* 0x0000004b97977220 */ /* 0x080fe40000410000 */
[----:B-1----:R-:W-:Y:S02]  /*e960*/  FFMA.FTZ R5, R126, c[0x0][0x23c], -R2 ;  /* 0x00008f007e057a23 */ /* 0x002fe40000010802 */
[-C--:B------:R-:W-:Y:S02]  /*e970*/  FMUL.FTZ R160, R160, R74.reuse ;  /* 0x0000004aa0a07220 */ /* 0x080fe40000410000 */
[----:B------:R-:W-:Y:S02]  /*e980*/  FMUL.FTZ R161, R161, R74 ;  /* 0x0000004aa1a17220 */ /* 0x000fe40000410000 */
[-C--:B------:R-:W-:Y:S02]  /*e990*/  FMUL.FTZ R154, R154, R75.reuse ;  /* 0x0000004b9a9a7220 */ /* 0x080fe40000410000 */
[----:B------:R-:W-:-:S02]  /*e9a0*/  FMUL.FTZ R155, R155, R75 ;  /* 0x0000004b9b9b7220 */ /* 0x000fc40000410000 */
[-C--:B------:R-:W-:Y:S02]  /*e9b0*/  FMUL.FTZ R162, R162, R75.reuse ;  /* 0x0000004ba2a27220 */ /* 0x080fe40000410000 */
[----:B------:R-:W-:Y:S01]  /*e9c0*/  FMUL.FTZ R163, R163, R75 ;  /* 0x0000004ba3a37220 */ /* 0x000fe20000410000 */
[----:B------:R1:W-:Y:S01]  /*e9d0*/  MUFU.EX2 R207, R5 ;  /* 0x0000000500cf7308 */ /* 0x0003e20000000800 */
[-C--:B------:R-:W-:Y:S02]  /*e9e0*/  FMUL.FTZ R140, R140, R59.reuse ;  /* 0x0000003b8c8c7220 */ /* 0x080fe40000410000 */
[----:B------:R-:W-:Y:S02]  /*e9f0*/  FMUL.FTZ R141, R141, R59 ;  /* 0x0000003b8d8d7220 */ /* 0x000fe40000410000 */
[-C--:B--2---:R-:W-:Y:S02]  /*ea00*/  FMUL.FTZ R142, R142, R73.reuse ;  /* 0x000000498e8e7220 */ /* 0x084fe40000410000 */
[----:B------:R-:W-:-:S02]  /*ea10*/  FMUL.FTZ R143, R143, R73 ;  /* 0x000000498f8f7220 */ /* 0x000fc40000410000 */
[-C--:B------:R-:W-:Y:S02]  /*ea20*/  FMUL.FTZ R144, R144, R59.reuse ;  /* 0x0000003b90907220 */ /* 0x080fe40000410000 */
[----:B------:R-:W-:Y:S02]  /*ea30*/  FMUL.FTZ R145, R145, R59 ;  /* 0x0000003b91917220 */ /* 0x000fe40000410000 */
[-C--:B------:R-:W-:Y:S02]  /*ea40*/  FMUL.FTZ R146, R146, R73.reuse ;  /* 0x0000004992927220 */ /* 0x080fe40000410000 */
[----:B------:R-:W-:Y:S01]  /*ea50*/  FMUL.FTZ R147, R147, R73 ;  /* 0x0000004993937220 */ /* 0x000fe20000410000 */
[----:B-1----:R-:W-:Y:S01]  /*ea60*/  LOP3.LUT R5, R7, UR18, R26, 0x96, !PT ;  /* 0x0000001207057c12 */ /* 0x002fe2000f8e961a */
[-C--:B------:R-:W-:Y:S01]  /*ea70*/  FMUL.FTZ R156, R156, R59.reuse ;  /* 0x0000003b9c9c7220 */ /* 0x080fe20000410000 */
[----:B------:R-:W-:Y:S01]  /*ea80*/  LOP3.LUT R7, R6, 0xffff, RZ, 0xc0, !PT ;  /* 0x0000ffff06077812 */ /* 0x000fe200078ec0ff */
[----:B------:R-:W-:-:S02]  /*ea90*/  FMUL.FTZ R157, R157, R59 ;  /* 0x0000003b9d9d7220 */ /* 0x000fc40000410000 */
[-C--:B------:R-:W-:Y:S02]  /*eaa0*/  FMUL.FTZ R158, R158, R73.reuse ;  /* 0x000000499e9e7220 */ /* 0x080fe40000410000 */
[----:B------:R-:W-:Y:S02]  /*eab0*/  FMUL.FTZ R159, R159, R73 ;  /* 0x000000499f9f7220 */ /* 0x000fe40000410000 */
[-C--:B------:R-:W-:Y:S02]  /*eac0*/  FMUL.FTZ R164, R164, R59.reuse ;  /* 0x0000003ba4a47220 */ /* 0x080fe40000410000 */
[----:B------:R-:W-:Y:S02]  /*ead0*/  FMUL.FTZ R165, R165, R59 ;  /* 0x0000003ba5a57220 */ /* 0x000fe40000410000 */
[-C--:B------:R-:W-:Y:S02]  /*eae0*/  FMUL.FTZ R166, R166, R73.reuse ;  /* 0x00000049a6a67220 */ /* 0x080fe40000410000 */
[----:B------:R-:W-:Y:S01]  /*eaf0*/  FMUL.FTZ R167, R167, R73 ;  /* 0x00000049a7a77220 */ /* 0x000fe20000410000 */
[----:B---3--:R-:W-:Y:S01]  /*eb00*/  HMMA.16816.F32 R136, R8, R20, R136 ;  /* 0x000000140888723c */ /* 0x008fe20000001888 */
[----:B------:R-:W-:-:S07]  /*eb10*/  SHF.R.U32.HI R7, RZ, 0x8, R7 ;  /* 0x00000008ff077819 */ /* 0x000fce0000011607 */
[C---:B------:R-:W-:Y:S08]  /*eb20*/  HMMA.16816.F32 R148, R8.reuse, R22, R148 ;  /* 0x000000160894723c */ /* 0x040ff00000001894 */
[C---:B------:R-:W-:Y:S08]  /*eb30*/  HMMA.16816.F32 R152, R8.reuse, R16, R152 ;  /* 0x000000100898723c */ /* 0x040ff00000001898 */
[----:B------:R-:W-:Y:S07]  /*eb40*/  HMMA.16816.F32 R160, R8, R18, R160 ;  /* 0x0000001208a0723c */ /* 0x000fee00000018a0 */
[----:B------:R-:W-:-:S02]  /*eb50*/  LOP3.LUT R11, R6, 0xff, RZ, 0xc0, !PT ;  /* 0x000000ff060b7812 */ /* 0x000fc400078ec0ff */
[--C-:B------:R-:W-:Y:S01]  /*eb60*/  SHF.R.U32.HI R10, RZ, 0x10, R6.reuse ;  /* 0x00000010ff0a7819 */ /* 0x100fe20000011606 */
[----:B------:R-:W-:Y:S01]  /*eb70*/  HMMA.16816.F32 R140, R12, R20, R140 ;  /* 0x000000140c8c723c */ /* 0x000fe2000000188c */
[----:B------:R-:W-:Y:S01]  /*eb80*/  SHF.R.U32.HI R9, RZ, 0x18, R6 ;  /* 0x00000018ff097819 */ /* 0x000fe20000011606 */
[----:B------:R-:W-:-:S06]  /*eb90*/  FFMA.FTZ R6, R125, c[0x0][0x23c], -R2 ;  /* 0x00008f007d067a23 */ /* 0x000fcc0000010802 */
[C---:B------:R-:W-:Y:S01]  /*eba0*/  HMMA.16816.F32 R144, R12.reuse, R22, R144 ;  /* 0x000000160c90723c */ /* 0x040fe20000001890 */
[----:B------:R1:W-:Y:S07]  /*ebb0*/  MUFU.EX2 R127, R6 ;  /* 0x00000006007f7308 */ /* 0x0003ee0000000800 */
[C---:B------:R-:W-:Y:S08]  /*ebc0*/  HMMA.16816.F32 R156, R12.reuse, R16, R156 ;  /* 0x000000100c9c723c */ /* 0x040ff0000000189c */
[----:B------:R-:W-:Y:S01]  /*ebd0*/  HMMA.16816.F32 R164, R12, R18, R164 ;  /* 0x000000120ca4723c */ /* 0x000fe200000018a4 */
[----:B-1----:R-:W-:Y:S01]  /*ebe0*/  FFMA.FTZ R6, R128, c[0x0][0x23c], -R0 ;  /* 0x00008f0080067a23 */ /* 0x002fe20000010800 */
[----:B------:R-:W1:Y:S01]  /*ebf0*/  LDSM.16.MT88.4 R16, [R204+0x4400] ;  /* 0x00440000cc10783b */ /* 0x000e620000004200 */
[----:B------:R-:W-:-:S03]  /*ec00*/  FFMA.FTZ R8, R124, c[0x0][0x23c], -R2 ;  /* 0x00008f007c087a23 */ /* 0x000fc60000010802 */
[----:B------:R-:W2:Y:S01]  /*ec10*/  LDSM.16.MT88.4 R20, [R205+0x4400] ;  /* 0x00440000cd14783b */ /* 0x000ea20000004200 */
[----:B------:R-:W-:Y:S02]  /*ec20*/  PRMT R12, R11, 0x5410, R7 ;  /* 0x000054100b0c7816 */ /* 0x000fe40000000007 */
[----:B------:R-:W-:Y:S01]  /*ec30*/  LOP3.LUT R7, R10, 0xff, RZ, 0xc0, !PT ;  /* 0x000000ff0a077812 */ /* 0x000fe200078ec0ff */
[----:B------:R3:W-:Y:S03]  /*ec40*/  MUFU.EX2 R14, R6 ;  /* 0x00000006000e7308 */ /* 0x0007e60000000800 */
[----:B------:R-:W-:Y:S02]  /*ec50*/  PRMT R11, R7, 0x5410, R9 ;  /* 0x00005410070b7816 */ /* 0x000fe40000000009 */
[----:B------:R-:W-:Y:S02]  /*ec60*/  SHF.R.U32.HI R7, RZ, 0x10, R5 ;  /* 0x00000010ff077819 */ /* 0x000fe40000011605 */
[----:B------:R-:W-:-:S02]  /*ec70*/  LOP3.LUT R10, R5, 0xff, RZ, 0xc0, !PT ;  /* 0x000000ff050a7812 */ /* 0x000fc400078ec0ff */
[----:B------:R-:W-:Y:S01]  /*ec80*/  SHF.R.U32.HI R9, RZ, 0x18, R5 ;  /* 0x00000018ff097819 */ /* 0x000fe20000011605 */
[----:B------:R4:W1:Y:S01]  /*ec90*/  MUFU.EX2 R216, R8 ;  /* 0x0000000800d87308 */ /* 0x0008620000000800 */
[----:B---3--:R-:W-:Y:S02]  /*eca0*/  LOP3.LUT R6, R5, 0xffff, RZ, 0xc0, !PT ;  /* 0x0000ffff05067812 */ /* 0x008fe400078ec0ff */
[----:B------:R-:W-:-:S04]  /*ecb0*/  LOP3.LUT R5, R7, 0xff, RZ, 0xc0, !PT ;  /* 0x000000ff07057812 */ /* 0x000fc800078ec0ff */
[----:B------:R-:W-:Y:S01]  /*ecc0*/  PRMT R9, R5, 0x5410, R9 ;  /* 0x0000541005097816 */ /* 0x000fe20000000009 */
[----:B------:R-:W-:Y:S01]  /*ecd0*/  FFMA.FTZ R5, R129, c[0x0][0x23c], -R0 ;  /* 0x00008f0081057a23 */ /* 0x000fe20000010800 */
[----:B----4-:R-:W-:Y:S01]  /*ece0*/  SHF.R.U32.HI R8, RZ, 0x8, R6 ;  /* 0x00000008ff087819 */ /* 0x010fe20000011606 */
[--C-:B------:R-:W-:Y:S02]  /*ecf0*/  FFMA.FTZ R6, R130, c[0x0][0x23c], -R0.reuse ;  /* 0x00008f0082067a23 */ /* 0x100fe40000010800 */
[----:B------:R3:W-:Y:S08]  /*ed00*/  MUFU.EX2 R126, R5 ;  /* 0x00000005007e7308 */ /* 0x0007f00000000800 */
[----:B------:R1:W4:Y:S01]  /*ed10*/  MUFU.EX2 R93, R6 ;  /* 0x00000006005d7308 */ /* 0x0003220000000800 */
[----:B------:R-:W-:Y:S01]  /*ed20*/  FFMA.FTZ R7, R131, c[0x0][0x23c], -R0 ;  /* 0x00008f0083077a23 */ /* 0x000fe20000010800 */
[----:B------:R-:W-:Y:S01]  /*ed30*/  PRMT R8, R10, 0x5410, R8 ;  /* 0x000054100a087816 */ /* 0x000fe20000000008 */
[----:B---3--:R-:W-:-:S05]  /*ed40*/  HSET2.LE.AND R5, R12, R84, PT ;  /* 0x000000540c057233 */ /* 0x008fca0003803000 */
[----:B------:R-:W3:Y:S01]  /*ed50*/  MUFU.EX2 R15, R7 ;  /* 0x00000007000f7308 */ /* 0x000ee20000000800 */
[----:B-1----:R-:W-:-:S04]  /*ed60*/  F2FP.PACK_AB R6, R127, R216 ;  /* 0x000000d87f06723e */ /* 0x002fc800000000ff */
[----:B------:R-:W-:Y:S01]  /*ed70*/  LOP3.LUT R10, R5, R6, RZ, 0xc0, !PT ;  /* 0x00000006050a7212 */ /* 0x000fe200078ec0ff */
[----:B------:R-:W-:Y:S01]  /*ed80*/  HSET2.LE.AND R5, R11, R84, PT ;  /* 0x000000540b057233 */ /* 0x000fe20003803000 */
[----:B----4-:R-:W-:-:S04]  /*ed90*/  F2FP.PACK_AB R6, R126, R93 ;  /* 0x0000005d7e06723e */ /* 0x010fc800000000ff */
[----:B------:R-:W-:Y:S01]  /*eda0*/  LOP3.LUT R11, R5, R6, RZ, 0xc0, !PT ;  /* 0x00000006050b7212 */ /* 0x000fe200078ec0ff */
[----:B------:R-:W-:Y:S01]  /*edb0*/  HSET2.LE.AND R5, R8, R84, PT ;  /* 0x0000005408057233 */ /* 0x000fe20003803000 */
[----:B------:R-:W-:-:S04]  /*edc0*/  F2FP.PACK_AB R6, R207, R24 ;  /* 0x00000018cf06723e */ /* 0x000fc800000000ff */
[----:B------:R-:W-:Y:S01]  /*edd0*/  LOP3.LUT R8, R5, R6, RZ, 0xc0, !PT ;  /* 0x0000000605087212 */ /* 0x000fe200078ec0ff */
[----:B------:R-:W-:Y:S01]  /*ede0*/  HSET2.LE.AND R5, R9, R84, PT ;  /* 0x0000005409057233 */ /* 0x000fe20003803000 */
[----:B---3--:R-:W-:-:S04]  /*edf0*/  F2FP.PACK_AB R6, R15, R14 ;  /* 0x0000000e0f06723e */ /* 0x008fc800000000ff */
[----:B------:R-:W-:Y:S01]  /*ee00*/  LOP3.LUT R9, R5, R6, RZ, 0xc0, !PT ;  /* 0x0000000605097212 */ /* 0x000fe200078ec0ff */
[----:B------:R-:W-:Y:S01]  /*ee10*/  FFMA.FTZ R5, R168, c[0x0][0x23c], -R4 ;  /* 0x00008f00a8057a23 */ /* 0x000fe20000010804 */
[----:B------:R-:W-:-:S03]  /*ee20*/  LOP3.LUT R6, R49, UR8, R52, 0x96, !PT ;  /* 0x0000000831067c12 */ /* 0x000fc6000f8e9634 */
[----:B------:R1:W-:Y:S02]  /*ee30*/  MUFU.EX2 R210, R5 ;  /* 0x0000000500d27308 */ /* 0x0003e40000000800 */
[----:B------:R-:W-:Y:S01]  /*ee40*/  IMAD.WIDE.U32 R6, R6, -0x2daee0ad, RZ ;  /* 0xd2511f5306067825 */ /* 0x000fe200078e00ff */
[----:B------:R-:W-:-:S03]  /*ee50*/  MOV R55, R32 ;  /* 0x0000002000377202 */ /* 0x000fc60000000f00 */
[----:B-1----:R-:W-:-:S04]  /*ee60*/  FFMA.FTZ R5, R134, c[0x0][0x23c], -R4 ;  /* 0x00008f0086057a23 */ /* 0x002fc80000010804 */
[----:B------:R1:W-:Y:S01]  /*ee70*/  MUFU.EX2 R206, R5 ;  /* 0x0000000500ce7308 */ /* 0x0003e20000000800 */
[----:B------:R-:W-:Y:S01]  /*ee80*/  HMMA.16816.F32 R44, R8, R16, R136 ;  /* 0x00000010082c723c */ /* 0x000fe20000001888 */
[----:B-1----:R-:W-:-:S06]  /*ee90*/  FFMA.FTZ R5, R88, c[0x0][0x23c], -R4 ;  /* 0x00008f0058057a23 */ /* 0x002fcc0000010804 */
[----:B------:R1:W3:Y:S01]  /*eea0*/  MUFU.EX2 R70, R5 ;  /* 0x0000000500467308 */ /* 0x0002e20000000800 */
[C---:B------:R-:W-:Y:S08]  /*eeb0*/  HMMA.16816.F32 R40, R8.reuse, R18, R148 ;  /* 0x000000120828723c */ /* 0x040ff00000001894 */
[----:B--2---:R-:W-:Y:S01]  /*eec0*/  HMMA.16816.F32 R36, R8, R20, R152 ;  /* 0x000000140824723c */ /* 0x004fe20000001898 */
[----:B-1----:R-:W-:-:S02]  /*eed0*/  LOP3.LUT R5, R7, UR18, R50, 0x96, !PT ;  /* 0x0000001207057c12 */ /* 0x002fc4000f8e9632 */
[----:B------:R-:W-:-:S05]  /*eee0*/  LOP3.LUT R7, R6, 0xffff, RZ, 0xc0, !PT ;  /* 0x0000ffff06077812 */ /* 0x000fca00078ec0ff */
[----:B------:R-:W-:Y:S07]  /*eef0*/  HMMA.16816.F32 R32, R8, R22, R160 ;  /* 0x000000160820723c */ /* 0x000fee00000018a0 */
[----:B------:R-:W-:Y:S02]  /*ef00*/  LOP3.LUT R11, R6, 0xff, RZ, 0xc0, !PT ;  /* 0x000000ff060b7812 */ /* 0x000fe400078ec0ff */
[--C-:B------:R-:W-:Y:S02]  /*ef10*/  SHF.R.U32.HI R10, RZ, 0x10, R6.reuse ;  /* 0x00000010ff0a7819 */ /* 0x100fe40000011606 */
[----:B------:R-:W-:Y:S01]  /*ef20*/  SHF.R.U32.HI R9, RZ, 0x18, R6 ;  /* 0x00000018ff097819 */ /* 0x000fe20000011606 */
[----:B------:R-:W-:Y:S01]  /*ef30*/  FFMA.FTZ R8, R89, c[0x0][0x23c], -R4 ;  /* 0x00008f0059087a23 */ /* 0x000fe20000010804 */
[----:B------:R-:W-:Y:S01]  /*ef40*/  SHF.R.U32.HI R6, RZ, 0x8, R7 ;  /* 0x00000008ff067819 */ /* 0x000fe20000011607 */
[----:B------:R-:W-:-:S02]  /*ef50*/  FFMA.FTZ R7, R90, c[0x0][0x23c], -R3 ;  /* 0x00008f005a077a23 */ /* 0x000fc40000010803 */
[----:B------:R-:W1:Y:S01]  /*ef60*/  MUFU.EX2 R122, R8 ;  /* 0x00000008007a7308 */ /* 0x000e620000000800 */
[----:B------:R-:W-:Y:S02]  /*ef70*/  PRMT R12, R11, 0x5410, R6 ;  /* 0x000054100b0c7816 */ /* 0x000fe40000000006 */
[----:B------:R-:W-:-:S05]  /*ef80*/  LOP3.LUT R6, R10, 0xff, RZ, 0xc0, !PT ;  /* 0x000000ff0a067812 */ /* 0x000fca00078ec0ff */
[----:B------:R2:W-:Y:S01]  /*ef90*/  MUFU.EX2 R150, R7 ;  /* 0x0000000700967308 */ /* 0x0005e20000000800 */
[----:B------:R-:W-:Y:S02]  /*efa0*/  PRMT R11, R6, 0x5410, R9 ;  /* 0x00005410060b7816 */ /* 0x000fe40000000009 */
[C---:B------:R-:W-:Y:S02]  /*efb0*/  LOP3.LUT R6, R5.reuse, 0xffff, RZ, 0xc0, !PT ;  /* 0x0000ffff05067812 */ /* 0x040fe400078ec0ff */
[----:B------:R-:W-:Y:S02]  /*efc0*/  LOP3.LUT R10, R5, 0xff, RZ, 0xc0, !PT ;  /* 0x000000ff050a7812 */ /* 0x000fe400078ec0ff */
[----:B------:R-:W-:Y:S01]  /*efd0*/  SHF.R.U32.HI R9, RZ, 0x18, R5 ;  /* 0x00000018ff097819 */ /* 0x000fe20000011605 */
[----:B--2---:R-:W-:-:S04]  /*efe0*/  FFMA.FTZ R7, R91, c[0x0][0x23c], -R3 ;  /* 0x00008f005b077a23 */ /* 0x004fc80000010803 */
[----:B------:R2:W4:Y:S01]  /*eff0*/  MUFU.EX2 R123, R7 ;  /* 0x00000007007b7308 */ /* 0x0005220000000800 */
[----:B------:R-:W-:Y:S01]  /*f000*/  SHF.R.U32.HI R8, RZ, 0x8, R6 ;  /* 0x00000008ff087819 */ /* 0x000fe20000011606 */
[----:B------:R-:W-:Y:S02]  /*f010*/  FFMA.FTZ R6, R170, c[0x0][0x23c], -R3 ;  /* 0x00008f00aa067a23 */ /* 0x000fe40000010803 */
[----:B---3--:R-:W-:Y:S01]  /*f020*/  IMAD.MOV.U32 R170, RZ, RZ, R70 ;  /* 0x000000ffffaa7224 */ /* 0x008fe200078e0046 */
[----:B--2---:R-:W-:-:S04]  /*f030*/  SHF.R.U32.HI R7, RZ, 0x10, R5 ;  /* 0x00000010ff077819 */ /* 0x004fc80000011605 */
[----:B------:R-:W-:Y:S01]  /*f040*/  LOP3.LUT R5, R7, 0xff, RZ, 0xc0, !PT ;  /* 0x000000ff07057812 */ /* 0x000fe200078ec0ff */
[----:B------:R-:W-:Y:S01]  /*f050*/  FFMA.FTZ R7, R171, c[0x0][0x23c], -R3 ;  /* 0x00008f00ab077a23 */ /* 0x000fe20000010803 */
[----:B------:R1:W-:Y:S02]  /*f060*/  MUFU.EX2 R209, R6 ;  /* 0x0000000600d17308 */ /* 0x0003e40000000800 */
[----:B------:R-:W-:Y:S01]  /*f070*/  PRMT R9, R5, 0x5410, R9 ;  /* 0x0000541005097816 */ /* 0x000fe20000000009 */
[----:B------:R-:W-:Y:S01]  /*f080*/  HSET2.LE.AND R5, R12, R84, PT ;  /* 0x000000540c057233 */ /* 0x000fe20003803000 */
[----:B------:R-:W-:-:S04]  /*f090*/  PRMT R8, R10, 0x5410, R8 ;  /* 0x000054100a087816 */ /* 0x000fc80000000008 */
[----:B------:R-:W2:Y:S01]  /*f0a0*/  MUFU.EX2 R135, R7 ;  /* 0x0000000700877308 */ /* 0x000ea20000000800 */
[----:B-1----:R-:W-:-:S04]  /*f0b0*/  F2FP.PACK_AB R6, R122, R170 ;  /* 0x000000aa7a06723e */ /* 0x002fc800000000ff */
[----:B------:R-:W-:Y:S01]  /*f0c0*/  LOP3.LUT R10, R5, R6, RZ, 0xc0, !PT ;  /* 0x00000006050a7212 */ /* 0x000fe200078ec0ff */
[----:B------:R-:W-:Y:S01]  /*f0d0*/  HSET2.LE.AND R5, R11, R84, PT ;  /* 0x000000540b057233 */ /* 0x000fe20003803000 */
[----:B----4-:R-:W-:-:S04]  /*f0e0*/  F2FP.PACK_AB R6, R123, R150 ;  /* 0x000000967b06723e */ /* 0x010fc800000000ff */
[----:B------:R-:W-:Y:S01]  /*f0f0*/  LOP3.LUT R11, R5, R6, RZ, 0xc0, !PT ;  /* 0x00000006050b7212 */ /* 0x000fe200078ec0ff */
[----:B------:R-:W-:Y:S01]  /*f100*/  HSET2.LE.AND R5, R8, R84, PT ;  /* 0x0000005408057233 */ /* 0x000fe20003803000 */
[----:B------:R-:W-:Y:S01]  /*f110*/  F2FP.PACK_AB R6, R206, R210 ;  /* 0x000000d2ce06723e */ /* 0x000fe200000000ff */
[----:B------:R-:W-:-:S03]  /*f120*/  UIADD3 UR5, UR4, 0x1, URZ ;  /* 0x0000000104057890 */ /* 0x000fc6000fffe03f */
[----:B------:R-:W-:Y:S01]  /*f130*/  LOP3.LUT R8, R5, R6, RZ, 0xc0, !PT ;  /* 0x0000000605087212 */ /* 0x000fe200078ec0ff */
[----:B------:R-:W-:Y:S01]  /*f140*/  HSET2.LE.AND R5, R9, R84, PT ;  /* 0x0000005409057233 */ /* 0x000fe20003803000 */
[----:B--2---:R-:W-:-:S04]  /*f150*/  F2FP.PACK_AB R6, R135, R209 ;  /* 0x000000d18706723e */ /* 0x004fc800000000ff */
[----:B------:R-:W-:Y:S01]  /*f160*/  LOP3.LUT R9, R5, R6, RZ, 0xc0, !PT ;  /* 0x0000000605097212 */ /* 0x000fe200078ec0ff */
[----:B------:R-:W-:-:S05]  /*f170*/  IMAD.U32 R5, RZ, RZ, UR5 ;  /* 0x00000005ff057e24 */ /* 0x000fca000f8e00ff */
[----:B------:R-:W-:Y:S01]  /*f180*/  LOP3.LUT R5, R115, UR31, R5, 0x96, !PT ;  /* 0x0000001f73057c12 */ /* 0x000fe2000f8e9605 */
[----:B------:R-:W-:-:S04]  /*f190*/  IMAD.WIDE.U32 R124, R232, -0x326172a9, RZ ;  /* 0xcd9e8d57e87c7825 */ /* 0x000fc800078e00ff */
[----:B------:R-:W-:Y:S01]  /*f1a0*/  IMAD.WIDE.U32 R12, R5, -0x326172a9, RZ ;  /* 0xcd9e8d57050c7825 */ /* 0x000fe200078e00ff */
[----:B------:R-:W-:-:S04]  /*f1b0*/  MOV R28, R69 ;  /* 0x00000045001c7202 */ /* 0x000fc80000000f00 */
[----:B------:R-:W-:Y:S02]  /*f1c0*/  LOP3.LUT R6, R13, UR16, R124, 0x96, !PT ;  /* 0x000000100d067c12 */ /* 0x000fe4000f8e967c */
[----:B------:R-:W-:Y:S01]  /*f1d0*/  LOP3.LUT R5, R113, UR14, R12, 0x96, !PT ;  /* 0x0000000e71057c12 */ /* 0x000fe2000f8e960c */
[----:B------:R-:W-:Y:S02]  /*f1e0*/  IMAD.MOV.U32 R25, RZ, RZ, R67 ;  /* 0x000000ffff197224 */ /* 0x000fe400078e0043 */
[----:B------:R-:W-:Y:S02]  /*f1f0*/  IMAD.MOV.U32 R31, RZ, RZ, R66 ;  /* 0x000000ffff1f7224 */ /* 0x000fe400078e0042 */
[----:B------:R-:W-:Y:S02]  /*f200*/  IMAD.MOV.U32 R30, RZ, RZ, R65 ;  /* 0x000000ffff1e7224 */ /* 0x000fe400078e0041 */
[----:B------:R-:W-:Y:S02]  /*f210*/  IMAD.MOV.U32 R29, RZ, RZ, R64 ;  /* 0x000000ffff1d7224 */ /* 0x000fe400078e0040 */
[----:B------:R-:W-:Y:S01]  /*f220*/  IMAD.MOV.U32 R27, RZ, RZ, R63 ;  /* 0x000000ffff1b7224 */ /* 0x000fe200078e003f */
[----:B------:R-:W-:Y:S01]  /*f230*/  HMMA.16816.F32 R64, R8, R18, R144 ;  /* 0x000000120840723c */ /* 0x000fe20000001890 */
[----:B------:R-:W-:-:S02]  /*f240*/  IMAD.MOV.U32 R26, RZ, RZ, R62 ;  /* 0x000000ffff1a7224 */ /* 0x000fc400078e003e */
[----:B------:R-:W-:Y:S02]  /*f250*/  IMAD.MOV.U32 R121, RZ, RZ, R61 ;  /* 0x000000ffff797224 */ /* 0x000fe400078e003d */
[----:B------:R-:W-:Y:S02]  /*f260*/  IMAD.MOV.U32 R118, RZ, RZ, R60 ;  /* 0x000000ffff767224 */ /* 0x000fe400078e003c */
[----:B------:R-:W-:Y:S01]  /*f270*/  IMAD.MOV.U32 R120, RZ, RZ, R55 ;  /* 0x000000ffff787224 */ /* 0x000fe200078e0037 */
[----:B------:R-:W-:Y:S01]  /*f280*/  HMMA.16816.F32 R60, R8, R22, R164 ;  /* 0x00000016083c723c */ /* 0x000fe200000018a4 */
[----:B------:R-:W-:Y:S02]  /*f290*/  IMAD.MOV.U32 R116, RZ, RZ, R54 ;  /* 0x000000ffff747224 */ /* 0x000fe400078e0036 */
[----:B------:R-:W-:Y:S01]  /*f2a0*/  IMAD.MOV.U32 R117, RZ, RZ, R68 ;  /* 0x000000ffff757224 */ /* 0x000fe200078e0044 */
[----:B------:R-:W-:Y:S01]  /*f2b0*/  IADD3 R124, R232, 0x4, RZ ;  /* 0x00000004e87c7810 */ /* 0x000fe20007ffe0ff */
[----:B------:R-:W-:-:S03]  /*f2c0*/  IMAD.WIDE.U32 R6, R6, -0x2daee0ad, RZ ;  /* 0xd2511f5306067825 */ /* 0x000fc600078e00ff */
[----:B------:R-:W-:Y:S01]  /*f2d0*/  HMMA.16816.F32 R68, R8, R16, R140 ;  /* 0x000000100844723c */ /* 0x000fe2000000188c */
[----:B------:R-:W-:Y:S01]  /*f2e0*/  IMAD.WIDE.U32 R124, R124, -0x326172a9, RZ ;  /* 0xcd9e8d577c7c7825 */ /* 0x000fe200078e00ff */
[----:B------:R-:W-:-:S06]  /*f2f0*/  LOP3.LUT R7, R7, UR13, R72, 0x96, !PT ;  /* 0x0000000d07077c12 */ /* 0x000fcc000f8e9648 */
[----:B------:R-:W-:Y:S01]  /*f300*/  HMMA.16816.F32 R52, R8, R20, R156 ;  /* 0x000000140834723c */ /* 0x000fe2000000189c */
[----:B------:R-:W-:Y:S02]  /*f310*/  IMAD.MOV.U32 R130, RZ, RZ, R28 ;  /* 0x000000ffff827224 */ /* 0x000fe400078e001c */
[----:B------:R-:W-:Y:S02]  /*f320*/  IMAD.MOV.U32 R129, RZ, RZ, R29 ;  /* 0x000000ffff817224 */ /* 0x000fe400078e001d */
[----:B------:R-:W-:Y:S01]  /*f330*/  IMAD.MOV.U32 R138, RZ, RZ, R14 ;  /* 0x000000ffff8a7224 */ /* 0x000fe200078e000e */
[----:B------:R-:W-:Y:S01]  /*f340*/  MOV R125, R26 ;  /* 0x0000001a007d7202 */ /* 0x000fe20000000f00 */
[----:B------:R-:W-:Y:S01]  /*f350*/  IMAD.WIDE.U32 R10, R5, -0x2daee0ad, RZ ;  /* 0xd2511f53050a7825 */ /* 0x000fe200078e00ff */
[----:B------:R-:W-:Y:S01]  /*f360*/  LOP3.LUT R8, R13, UR16, R124, 0x96, !PT ;  /* 0x000000100d087c12 */ /* 0x000fe2000f8e967c */
[----:B------:R-:W1:Y:S03]  /*f370*/  LDSM.16.MT88.4 R20, [R204+0x4800] ;  /* 0x00480000cc14783b */ /* 0x000e660000004200 */
[----:B------:R-:W-:Y:S01]  /*f380*/  LOP3.LUT R5, R11, UR11, R6, 0x96, !PT ;  /* 0x0000000b0b057c12 */ /* 0x000fe2000f8e9606 */
        /* <DEDUP_REMOVED lines=11> */
[----:B------:R-:W-:-:S04]  /*f440*/  LOP3.LUT R13, R7, UR9, R10, 0x96, !PT ;  /* 0x00000009070d7c12 */ /* 0x000fc8000f8e960a */
[----:B------:R-:W-:Y:S01]  /*f450*/  LOP3.LUT R9, R49, UR7, R6, 0x96, !PT ;  /* 0x0000000731097c12 */ /* 0x000fe2000f8e9606 */
[----:B------:R-:W-:-:S04]  /*f460*/  IMAD.WIDE.U32 R6, R5, -0x326172a9, RZ ;  /* 0xcd9e8d5705067825 */ /* 0x000fc800078e00ff */
[----:B------:R-:W-:Y:S01]  /*f470*/  IMAD.WIDE.U32 R28, R12, -0x326172a9, RZ ;  /* 0xcd9e8d570c1c7825 */ /* 0x000fe200078e00ff */
[----:B------:R-:W-:-:S04]  /*f480*/  LOP3.LUT R5, R7, UR12, R56, 0x96, !PT ;  /* 0x0000000c07057c12 */ /* 0x000fc8000f8e9638 */
[----:B------:R-:W-:Y:S01]  /*f490*/  LOP3.LUT R12, R29, UR10, R6, 0x96, !PT ;  /* 0x0000000a1d0c7c12 */ /* 0x000fe2000f8e9606 */
[----:B------:R-:W-:-:S04]  /*f4a0*/  IMAD.WIDE.U32 R6, R9, -0x326172a9, RZ ;  /* 0xcd9e8d5709067825 */ /* 0x000fc800078e00ff */
[----:B------:R-:W-:Y:S01]  /*f4b0*/  IMAD.WIDE.U32 R10, R5, -0x2daee0ad, RZ ;  /* 0xd2511f53050a7825 */ /* 0x000fe200078e00ff */
[----:B------:R-:W-:-:S04]  /*f4c0*/  LOP3.LUT R5, R6, 0xffff, RZ, 0xc0, !PT ;  /* 0x0000ffff06057812 */ /* 0x000fc800078ec0ff */
[----:B------:R-:W-:Y:S02]  /*f4d0*/  LOP3.LUT R14, R11, UR9, R8, 0x96, !PT ;  /* 0x000000090b0e7c12 */ /* 0x000fe4000f8e9608 */
[----:B------:R-:W-:Y:S02]  /*f4e0*/  SHF.R.U32.HI R8, RZ, 0x8, R5 ;  /* 0x00000008ff087819 */ /* 0x000fe40000011605 */
[----:B------:R-:W-:Y:S01]  /*f4f0*/  LOP3.LUT R5, R6, 0xff, RZ, 0xc0, !PT ;  /* 0x000000ff06057812 */ /* 0x000fe200078ec0ff */
[----:B------:R-:W-:Y:S02]  /*f500*/  IMAD.MOV.U32 R137, RZ, RZ, R15 ;  /* 0x000000ffff897224 */ /* 0x000fe400078e000f */
[----:B------:R-:W-:Y:S01]  /*f510*/  IMAD.MOV.U32 R128, RZ, RZ, R27 ;  /* 0x000000ffff807224 */ /* 0x000fe200078e001b */
[----:B------:R-:W-:Y:S01]  /*f520*/  PRMT R15, R5, 0x5410, R8 ;  /* 0x00005410050f7816 */ /* 0x000fe20000000008 */
[----:B------:R-:W-:Y:S01]  /*f530*/  IMAD.WIDE.U32 R26, R12, -0x2daee0ad, RZ ;  /* 0xd2511f530c1a7825 */ /* 0x000fe200078e00ff */
[----:B------:R-:W-:-:S03]  /*f540*/  SHF.R.U32.HI R5, RZ, 0x10, R6 ;  /* 0x00000010ff057819 */ /* 0x000fc60000011606 */
[----:B------:R-:W-:Y:S01]  /*f550*/  FFMA.FTZ R8, R173, c[0x0][0x23c], -R4 ;  /* 0x00008f00ad087a23 */ /* 0x000fe20000010804 */
[----:B------:R-:W-:Y:S01]  /*f560*/  LOP3.LUT R5, R5, 0xff, RZ, 0xc0, !PT ;  /* 0x000000ff05057812 */ /* 0x000fe200078ec0ff */
[----:B------:R-:W-:Y:S01]  /*f570*/  IMAD.MOV.U32 R131, RZ, RZ, R30 ;  /* 0x000000ffff837224 */ /* 0x000fe200078e001e */
[----:B------:R-:W-:Y:S01]  /*f580*/  SHF.R.U32.HI R6, RZ, 0x18, R6 ;  /* 0x00000018ff067819 */ /* 0x000fe20000011606 */
[----:B------:R-:W-:Y:S01]  /*f590*/  IMAD.MOV.U32 R139, RZ, RZ, R31 ;  /* 0x000000ffff8b7224 */ /* 0x000fe200078e001f */
[----:B------:R2:W-:Y:S01]  /*f5a0*/  MUFU.EX2 R158, R8 ;  /* 0x00000008009e7308 */ /* 0x0005e20000000800 */
[----:B------:R-:W-:Y:S01]  /*f5b0*/  IMAD.WIDE.U32 R30, R13, -0x326172a9, RZ ;  /* 0xcd9e8d570d1e7825 */ /* 0x000fe200078e00ff */
[----:B------:R-:W-:Y:S02]  /*f5c0*/  LOP3.LUT R10, R27, UR7, R10, 0x96, !PT ;  /* 0x000000071b0a7c12 */ /* 0x000fe4000f8e960a */
[----:B------:R-:W-:Y:S02]  /*f5d0*/  PRMT R13, R5, 0x5410, R6 ;  /* 0x00005410050d7816 */ /* 0x000fe40000000006 */
[----:B------:R-:W-:Y:S01]  /*f5e0*/  LOP3.LUT R5, R7, UR17, R30, 0x96, !PT ;  /* 0x0000001107057c12 */ /* 0x000fe2000f8e961e */
[----:B------:R-:W-:-:S04]  /*f5f0*/  IMAD.WIDE.U32 R6, R10, -0x326172a9, RZ ;  /* 0xcd9e8d570a067825 */ /* 0x000fc800078e00ff */
[----:B--2---:R-:W-:-:S04]  /*f600*/  FFMA.FTZ R8, R100, c[0x0][0x23c], -R4 ;  /* 0x00008f0064087a23 */ /* 0x004fc80000010804 */
[----:B------:R2:W-:Y:S01]  /*f610*/  MUFU.EX2 R160, R8 ;  /* 0x0000000800a07308 */ /* 0x0005e20000000800 */
[----:B------:R-:W-:Y:S02]  /*f620*/  IMAD.MOV.U32 R153, RZ, RZ, R213 ;  /* 0x000000ffff997224 */ /* 0x000fe400078e00d5 */
[----:B------:R-:W-:-:S05]  /*f630*/  FFMA.FTZ R9, R172, c[0x0][0x23c], -R4 ;  /* 0x00008f00ac097a23 */ /* 0x000fca0000010804 */
[----:B------:R3:W-:Y:S01]  /*f640*/  MUFU.EX2 R166, R9 ;  /* 0x0000000900a67308 */ /* 0x0007e20000000800 */
[----:B--2---:R-:W-:-:S07]  /*f650*/  FFMA.FTZ R8, R101, c[0x0][0x23c], -R4 ;  /* 0x00008f0065087a23 */ /* 0x004fce0000010804 */
[----:B------:R2:W4:Y:S01]  /*f660*/  MUFU.EX2 R213, R8 ;  /* 0x0000000800d57308 */ /* 0x0005220000000800 */
[----:B---3--:R-:W-:-:S04]  /*f670*/  LOP3.LUT R9, R5, 0xffff, RZ, 0xc0, !PT ;  /* 0x0000ffff05097812 */ /* 0x008fc800078ec0ff */
[----:B------:R-:W-:Y:S02]  /*f680*/  SHF.R.U32.HI R11, RZ, 0x8, R9 ;  /* 0x00000008ff0b7819 */ /* 0x000fe40000011609 */
[----:B--2---:R-:W-:-:S04]  /*f690*/  LOP3.LUT R8, R6, 0xffff, RZ, 0xc0, !PT ;  /* 0x0000ffff06087812 */ /* 0x004fc800078ec0ff */
[----:B------:R-:W-:Y:S02]  /*f6a0*/  SHF.R.U32.HI R12, RZ, 0x8, R8 ;  /* 0x00000008ff0c7819 */ /* 0x000fe40000011608 */
[----:B------:R-:W-:Y:S02]  /*f6b0*/  LOP3.LUT R8, R6, 0xff, RZ, 0xc0, !PT ;  /* 0x000000ff06087812 */ /* 0x000fe400078ec0ff */
[----:B------:R-:W-:Y:S02]  /*f6c0*/  LOP3.LUT R9, R5, 0xff, RZ, 0xc0, !PT ;  /* 0x000000ff05097812 */ /* 0x000fe400078ec0ff */
[----:B------:R-:W-:Y:S02]  /*f6d0*/  PRMT R17, R8, 0x5410, R12 ;  /* 0x0000541008117816 */ /* 0x000fe4000000000c */
[----:B------:R-:W-:Y:S01]  /*f6e0*/  SHF.R.U32.HI R8, RZ, 0x10, R6 ;  /* 0x00000010ff087819 */ /* 0x000fe20000011606 */
[----:B------:R-:W-:Y:S01]  /*f6f0*/  IMAD.MOV.U32 R136, RZ, RZ, R24 ;  /* 0x000000ffff887224 */ /* 0x000fe200078e0018 */
[----:B------:R-:W-:-:S02]  /*f700*/  PRMT R12, R9, 0x5410, R11 ;  /* 0x00005410090c7816 */ /* 0x000fc4000000000b */
[----:B------:R-:W-:Y:S01]  /*f710*/  MOV R151, R25 ;  /* 0x0000001900977202 */ /* 0x000fe20000000f00 */
[----:B------:R-:W-:Y:S01]  /*f720*/  IMAD.WIDE.U32 R24, R14, -0x326172a9, RZ ;  /* 0xcd9e8d570e187825 */ /* 0x000fe200078e00ff */
[--C-:B------:R-:W-:Y:S02]  /*f730*/  SHF.R.U32.HI R9, RZ, 0x10, R5.reuse ;  /* 0x00000010ff097819 */ /* 0x100fe40000011605 */
[----:B------:R-:W-:Y:S02]  /*f740*/  SHF.R.U32.HI R11, RZ, 0x18, R5 ;  /* 0x00000018ff0b7819 */ /* 0x000fe40000011605 */
[----:B------:R-:W-:Y:S02]  /*f750*/  LOP3.LUT R5, R8, 0xff, RZ, 0xc0, !PT ;  /* 0x000000ff08057812 */ /* 0x000fe400078ec0ff */
[----:B------:R-:W-:Y:S01]  /*f760*/  SHF.R.U32.HI R6, RZ, 0x18, R6 ;  /* 0x00000018ff067819 */ /* 0x000fe20000011606 */
[----:B------:R-:W-:-:S03]  /*f770*/  FFMA.FTZ R10, R102, c[0x0][0x23c], -R3 ;  /* 0x00008f00660a7a23 */ /* 0x000fc60000010803 */
[----:B------:R-:W-:Y:S02]  /*f780*/  PRMT R16, R5, 0x5410, R6 ;  /* 0x0000541005107816 */ /* 0x000fe40000000006 */
[----:B------:R-:W-:Y:S01]  /*f790*/  LOP3.LUT R6, R7, UR17, R24, 0x96, !PT ;  /* 0x0000001107067c12 */ /* 0x000fe2000f8e9618 */
[--C-:B------:R-:W-:Y:S01]  /*f7a0*/  FFMA.FTZ R7, R175, c[0x0][0x23c], -R2.reuse ;  /* 0x00008f00af077a23 */ /* 0x100fe20000010802 */
[----:B------:R-:W-:Y:S01]  /*f7b0*/  LOP3.LUT R8, R9, 0xff, RZ, 0xc0, !PT ;  /* 0x000000ff09087812 */ /* 0x000fe200078ec0ff */
[----:B------:R2:W-:Y:S01]  /*f7c0*/  MUFU.EX2 R168, R10 ;  /* 0x0000000a00a87308 */ /* 0x0005e20000000800 */
[----:B------:R-:W-:Y:S02]  /*f7d0*/  LOP3.LUT R5, R6, 0xffff, RZ, 0xc0, !PT ;  /* 0x0000ffff06057812 */ /* 0x000fe400078ec0ff */
[----:B------:R-:W-:Y:S01]  /*f7e0*/  PRMT R11, R8, 0x5410, R11 ;  /* 0x00005410080b7816 */ /* 0x000fe2000000000b */
[----:B------:R-:W-:-:S04]  /*f7f0*/  FFMA.FTZ R8, R105, c[0x0][0x23c], -R2 ;  /* 0x00008f0069087a23 */ /* 0x000fc80000010802 */
[----:B------:R3:W-:Y:S01]  /*f800*/  MUFU.EX2 R161, R7 ;  /* 0x0000000700a17308 */ /* 0x0007e20000000800 */
[--C-:B------:R-:W-:Y:S02]  /*f810*/  FFMA.FTZ R9, R104, c[0x0][0x23c], -R3.reuse ;  /* 0x00008f0068097a23 */ /* 0x100fe40000010803 */
[----:B--2---:R-:W-:-:S05]  /*f820*/  FFMA.FTZ R10, R174, c[0x0][0x23c], -R3 ;  /* 0x00008f00ae0a7a23 */ /* 0x004fca0000010803 */
[----:B------:R2:W-:Y:S01]  /*f830*/  MUFU.EX2 R89, R8 ;  /* 0x0000000800597308 */ /* 0x0005e20000000800 */
[----:B---3--:R-:W-:-:S07]  /*f840*/  SHF.R.U32.HI R7, RZ, 0x8, R5 ;  /* 0x00000008ff077819 */ /* 0x008fce0000011605 */
[----:B------:R3:W-:Y:S01]  /*f850*/  MUFU.EX2 R91, R10 ;  /* 0x0000000a005b7308 */ /* 0x0007e20000000800 */
[----:B------:R-:W-:-:S04]  /*f860*/  LOP3.LUT R5, R6, 0xff, RZ, 0xc0, !PT ;  /* 0x000000ff06057812 */ /* 0x000fc800078ec0ff */
[----:B--2---:R-:W-:Y:S01]  /*f870*/  PRMT R8, R5, 0x5410, R7 ;  /* 0x0000541005087816 */ /* 0x004fe20000000007 */
[----:B------:R-:W-:Y:S02]  /*f880*/  FFMA.FTZ R5, R108, c[0x0][0x23c], -R2 ;  /* 0x00008f006c057a23 */ /* 0x000fe40000010802 */
[----:B------:R-:W-:Y:S01]  /*f890*/  MUFU.EX2 R100, R9 ;  /* 0x0000000900647308 */ /* 0x000fe20000000800 */
[----:B------:R-:W-:Y:S01]  /*f8a0*/  SHF.R.U32.HI R7, RZ, 0x10, R6 ;  /* 0x00000010ff077819 */ /* 0x000fe20000011606 */
[----:B---3--:R-:W-:-:S06]  /*f8b0*/  FFMA.FTZ R10, R103, c[0x0][0x23c], -R3 ;  /* 0x00008f00670a7a23 */ /* 0x008fcc0000010803 */
[----:B------:R-:W2:Y:S01]  /*f8c0*/  MUFU.EX2 R164, R10 ;  /* 0x0000000a00a47308 */ /* 0x000ea20000000800 */
[----:B------:R-:W-:-:S07]  /*f8d0*/  SHF.R.U32.HI R6, RZ, 0x18, R6 ;  /* 0x00000018ff067819 */ /* 0x000fce0000011606 */
[----:B------:R3:W-:Y:S01]  /*f8e0*/  MUFU.EX2 R124, R5 ;  /* 0x00000005007c7308 */ /* 0x0007e20000000800 */
[----:B------:R-:W-:Y:S01]  /*f8f0*/  IMAD.MOV.U32 R148, RZ, RZ, R212 ;  /* 0x000000ffff947224 */ /* 0x000fe200078e00d4 */
[----:B---3--:R-:W-:-:S04]  /*f900*/  LOP3.LUT R5, R7, 0xff, RZ, 0xc0, !PT ;  /* 0x000000ff07057812 */ /* 0x008fc800078ec0ff */
[----:B------:R-:W-:Y:S01]  /*f910*/  PRMT R9, R5, 0x5410, R6 ;  /* 0x0000541005097816 */ /* 0x000fe20000000006 */
[----:B------:R-:W-:Y:S01]  /*f920*/  HSET2.LE.AND R5, R15, R84, PT ;  /* 0x000000540f057233 */ /* 0x000fe20003803000 */
[----:B----4-:R-:W-:Y:S01]  /*f930*/  F2FP.PACK_AB R6, R213, R160 ;  /* 0x000000a0d506723e */ /* 0x010fe200000000ff */
[----:B------:R-:W-:-:S03]  /*f940*/  FFMA.FTZ R7, R109, c[0x0][0x23c], -R2 ;  /* 0x00008f006d077a23 */ /* 0x000fc60000010802 */
[----:B------:R-:W-:Y:S01]  /*f950*/  LOP3.LUT R14, R5, R6, RZ, 0xc0, !PT ;  /* 0x00000006050e7212 */ /* 0x000fe200078ec0ff */
[--C-:B------:R-:W-:Y:S01]  /*f960*/  HSET2.LE.AND R5, R13, R84.reuse, PT ;  /* 0x000000540d057233 */ /* 0x100fe20003803000 */
[----:B--2---:R-:W-:Y:S01]  /*f970*/  F2FP.PACK_AB R6, R100, R164 ;  /* 0x000000a46406723e */ /* 0x004fe200000000ff */
[----:B------:R2:W3:Y:S03]  /*f980*/  MUFU.EX2 R212, R7 ;  /* 0x0000000700d47308 */ /* 0x0004e60000000800 */
[----:B------:R-:W-:Y:S01]  /*f990*/  LOP3.LUT R15, R5, R6, RZ, 0xc0, !PT ;  /* 0x00000006050f7212 */ /* 0x000fe200078ec0ff */
[----:B------:R-:W-:Y:S01]  /*f9a0*/  HSET2.LE.AND R5, R12, R84, PT ;  /* 0x000000540c057233 */ /* 0x000fe20003803000 */
[----:B------:R-:W-:-:S04]  /*f9b0*/  F2FP.PACK_AB R6, R158, R166 ;  /* 0x000000a69e06723e */ /* 0x000fc800000000ff */
[----:B------:R-:W-:Y:S01]  /*f9c0*/  LOP3.LUT R12, R5, R6, RZ, 0xc0, !PT ;  /* 0x00000006050c7212 */ /* 0x000fe200078ec0ff */
[----:B------:R-:W-:Y:S01]  /*f9d0*/  HSET2.LE.AND R5, R11, R84, PT ;  /* 0x000000540b057233 */ /* 0x000fe20003803000 */
[----:B------:R-:W-:Y:S01]  /*f9e0*/  F2FP.PACK_AB R6, R91, R168 ;  /* 0x000000a85b06723e */ /* 0x000fe200000000ff */
[----:B--2---:R-:W-:-:S04]  /*f9f0*/  FFMA.FTZ R7, R110, c[0x0][0x23c], -R0 ;  /* 0x00008f006e077a23 */ /* 0x004fc80000010800 */
[----:B------:R2:W-:Y:S01]  /*fa00*/  MUFU.EX2 R102, R7 ;  /* 0x0000000700667308 */ /* 0x0005e20000000800 */
[----:B------:R-:W-:Y:S01]  /*fa10*/  IMAD.MOV.U32 R152, RZ, RZ, R208 ;  /* 0x000000ffff987224 */ /* 0x000fe200078e00d0 */
[----:B------:R-:W-:Y:S01]  /*fa20*/  LOP3.LUT R13, R5, R6, RZ, 0xc0, !PT ;  /* 0x00000006050d7212 */ /* 0x000fe200078ec0ff */
[----:B------:R-:W-:Y:S01]  /*fa30*/  HSET2.LE.AND R5, R17, R84, PT ;  /* 0x0000005411057233 */ /* 0x000fe20003803000 */
[----:B---3--:R-:W-:Y:S01]  /*fa40*/  F2FP.PACK_AB R6, R212, R124 ;  /* 0x0000007cd406723e */ /* 0x008fe200000000ff */
[----:B--2---:R-:W-:-:S04]  /*fa50*/  FFMA.FTZ R7, R111, c[0x0][0x23c], -R0 ;  /* 0x00008f006f077a23 */ /* 0x004fc80000010800 */
[----:B------:R2:W3:Y:S01]  /*fa60*/  MUFU.EX2 R208, R7 ;  /* 0x0000000700d07308 */ /* 0x0004e20000000800 */
[----:B------:R-:W-:Y:S01]  /*fa70*/  LOP3.LUT R10, R5, R6, RZ, 0xc0, !PT ;  /* 0x00000006050a7212 */ /* 0x000fe200078ec0ff */
[----:B------:R-:W-:Y:S02]  /*fa80*/  HSET2.LE.AND R5, R16, R84, PT ;  /* 0x0000005410057233 */ /* 0x000fe40003803000 */
[----:B------:R-:W4:Y:S01]  /*fa90*/  LDSM.16.MT88.4 R16, [R205+0x4800] ;  /* 0x00480000cd10783b */ /* 0x000f220000004200 */
[----:B------:R-:W-:Y:S02]  /*faa0*/  IMAD.MOV.U32 R149, RZ, RZ, R95 ;  /* 0x000000ffff957224 */ /* 0x000fe400078e005f */
[----:B--2---:R-:W-:-:S04]  /*fab0*/  FFMA.FTZ R7, R106, c[0x0][0x23c], -R0 ;  /* 0x00008f006a077a23 */ /* 0x004fc80000010800 */
[----:B------:R2:W-:Y:S01]  /*fac0*/  MUFU.EX2 R155, R7 ;  /* 0x00000007009b7308 */ /* 0x0005e20000000800 */
[----:B---3--:R-:W-:Y:S01]  /*fad0*/  F2FP.PACK_AB R6, R208, R102 ;  /* 0x00000066d006723e */ /* 0x008fe200000000ff */
[----:B--2---:R-:W-:-:S06]  /*fae0*/  FFMA.FTZ R7, R107, c[0x0][0x23c], -R0 ;  /* 0x00008f006b077a23 */ /* 0x004fcc0000010800 */
[----:B------:R-:W2:Y:S01]  /*faf0*/  MUFU.EX2 R95, R7 ;  /* 0x00000007005f7308 */ /* 0x000ea20000000800 */
[----:B------:R-:W-:Y:S01]  /*fb00*/  LOP3.LUT R11, R5, R6, RZ, 0xc0, !PT ;  /* 0x00000006050b7212 */ /* 0x000fe200078ec0ff */
[----:B------:R-:W-:Y:S01]  /*fb10*/  HSET2.LE.AND R5, R8, R84, PT ;  /* 0x0000005408057233 */ /* 0x000fe20003803000 */
[----:B------:R-:W-:-:S04]  /*fb20*/  F2FP.PACK_AB R6, R89, R161 ;  /* 0x000000a15906723e */ /* 0x000fc800000000ff */
[----:B------:R-:W-:Y:S01]  /*fb30*/  LOP3.LUT R8, R5, R6, RZ, 0xc0, !PT ;  /* 0x0000000605087212 */ /* 0x000fe200078ec0ff */
[----:B------:R-:W-:Y:S01]  /*fb40*/  HSET2.LE.AND R5, R9, R84, PT ;  /* 0x0000005409057233 */ /* 0x000fe20003803000 */
[----:B--2---:R-:W-:-:S04]  /*fb50*/  F2FP.PACK_AB R6, R95, R155 ;  /* 0x0000009b5f06723e */ /* 0x004fc800000000ff */
[----:B------:R-:W-:Y:S01]  /*fb60*/  LOP3.LUT R9, R5, R6, RZ, 0xc0, !PT ;  /* 0x0000000605097212 */ /* 0x000fe200078ec0ff */
[----:B------:R-:W-:Y:S01]  /*fb70*/  FFMA.FTZ R5, R96, c[0x0][0x23c], -R2 ;  /* 0x00008f0060057a23 */ /* 0x000fe20000010802 */
[----:B------:R-:W-:Y:S01]  /*fb80*/  LOP3.LUT R6, R25, UR8, R28, 0x96, !PT ;  /* 0x0000000819067c12 */ /* 0x000fe2000f8e961c */
[----:B------:R-:W-:Y:S02]  /*fb90*/  IMAD.MOV.U32 R154, RZ, RZ, R211 ;  /* 0x000000ffff9a7224 */ /* 0x000fe400078e00d3 */
[----:B------:R2:W-:Y:S02]  /*fba0*/  MUFU.EX2 R211, R5 ;  /* 0x0000000500d37308 */ /* 0x0005e40000000800 */
[----:B------:R-:W-:Y:S01]  /*fbb0*/  IMAD.WIDE.U32 R6, R6, -0x2daee0ad, RZ ;  /* 0xd2511f5306067825 */ /* 0x000fe200078e00ff */
[----:B-1----:R-:W-:Y:S03]  /*fbc0*/  HMMA.16816.F32 R44, R8, R20, R44 ;  /* 0x00000014082c723c */ /* 0x002fe6000000182c */
[----:B--2---:R-:W-:-:S04]  /*fbd0*/  FFMA.FTZ R5, R85, c[0x0][0x23c], -R2 ;  /* 0x00008f0055057a23 */ /* 0x004fc80000010802 */
[----:B------:R1:W-:Y:S01]  /*fbe0*/  MUFU.EX2 R88, R5 ;  /* 0x0000000500587308 */ /* 0x0003e20000000800 */
[C---:B------:R-:W-:Y:S08]  /*fbf0*/  HMMA.16816.F32 R40, R8.reuse, R22, R40 ;  /* 0x000000160828723c */ /* 0x040ff00000001828 */
[----:B----4-:R-:W-:Y:S01]  /*fc00*/  HMMA.16816.F32 R36, R8, R16, R36 ;  /* 0x000000100824723c */ /* 0x010fe20000001824 */
[----:B-1----:R-:W-:-:S02]  /*fc10*/  LOP3.LUT R5, R7, UR18, R26, 0x96, !PT ;  /* 0x0000001207057c12 */ /* 0x002fc4000f8e961a */
[----:B------:R-:W-:-:S05]  /*fc20*/  LOP3.LUT R7, R6, 0xffff, RZ, 0xc0, !PT ;  /* 0x0000ffff06077812 */ /* 0x000fca00078ec0ff */
[----:B------:R-:W-:Y:S01]  /*fc30*/  HMMA.16816.F32 R32, R8, R18, R32 ;  /* 0x000000120820723c */ /* 0x000fe20000001820 */
[----:B------:R-:W-:-:S06]  /*fc40*/  SHF.R.U32.HI R7, RZ, 0x8, R7 ;  /* 0x00000008ff077819 */ /* 0x000fcc0000011607 */
[----:B------:R-:W-:Y:S02]  /*fc50*/  LOP3.LUT R11, R6, 0xff, RZ, 0xc0, !PT ;  /* 0x000000ff060b7812 */ /* 0x000fe400078ec0ff */
[--C-:B------:R-:W-:Y:S01]  /*fc60*/  SHF.R.U32.HI R10, RZ, 0x10, R6.reuse ;  /* 0x00000010ff0a7819 */ /* 0x100fe20000011606 */
[----:B------:R-:W-:Y:S01]  /*fc70*/  HMMA.16816.F32 R68, R12, R20, R68 ;  /* 0x000000140c44723c */ /* 0x000fe20000001844 */
[----:B------:R-:W-:Y:S01]  /*fc80*/  SHF.R.U32.HI R9, RZ, 0x18, R6 ;  /* 0x00000018ff097819 */ /* 0x000fe20000011606 */
[----:B------:R-:W-:-:S06]  /*fc90*/  FFMA.FTZ R6, R81, c[0x0][0x23c], -R2 ;  /* 0x00008f0051067a23 */ /* 0x000fcc0000010802 */
[C---:B------:R-:W-:Y:S01]  /*fca0*/  HMMA.16816.F32 R64, R12.reuse, R22, R64 ;  /* 0x000000160c40723c */ /* 0x040fe20000001840 */
[----:B------:R1:W2:Y:S07]  /*fcb0*/  MUFU.EX2 R134, R6 ;  /* 0x0000000600867308 */ /* 0x0002ae0000000800 */
[C---:B------:R-:W-:Y:S08]  /*fcc0*/  HMMA.16816.F32 R52, R12.reuse, R16, R52 ;  /* 0x000000100c34723c */ /* 0x040ff00000001834 */
[----:B------:R-:W-:Y:S01]  /*fcd0*/  HMMA.16816.F32 R60, R12, R18, R60 ;  /* 0x000000120c3c723c */ /* 0x000fe2000000183c */
[----:B-1----:R-:W-:-:S02]  /*fce0*/  FFMA.FTZ R6, R86, c[0x0][0x23c], -R0 ;  /* 0x00008f0056067a23 */ /* 0x002fc40000010800 */
[----:B------:R-:W-:Y:S01]  /*fcf0*/  IMAD.MOV.U32 R162, RZ, RZ, R153 ;  /* 0x000000ffffa27224 */ /* 0x000fe200078e0099 */
[----:B------:R-:W-:Y:S01]  /*fd00*/  MOV R101, R154 ;  /* 0x0000009a00657202 */ /* 0x000fe20000000f00 */
[----:B------:R-:W-:Y:S01]  /*fd10*/  FFMA.FTZ R8, R80, c[0x0][0x23c], -R2 ;  /* 0x00008f0050087a23 */ /* 0x000fe20000010802 */
[----:B------:R-:W1:Y:S01]  /*fd20*/  LDSM.16.MT88.4 R20, [R205+0x4c00] ;  /* 0x004c0000cd14783b */ /* 0x000e620000004200 */
[----:B------:R-:W-:Y:S02]  /*fd30*/  PRMT R12, R11, 0x5410, R7 ;  /* 0x000054100b0c7816 */ /* 0x000fe40000000007 */
[----:B------:R-:W-:Y:S01]  /*fd40*/  LOP3.LUT R7, R10, 0xff, RZ, 0xc0, !PT ;  /* 0x000000ff0a077812 */ /* 0x000fe200078ec0ff */
[----:B------:R3:W-:Y:S01]  /*fd50*/  MUFU.EX2 R153, R6 ;  /* 0x0000000600997308 */ /* 0x0007e20000000800 */
[----:B------:R-:W-:Y:S01]  /*fd60*/  IMAD.MOV.U32 R173, RZ, RZ, R151 ;  /* 0x000000ffffad7224 */ /* 0x000fe200078e0097 */
[----:B------:R-:W4:Y:S01]  /*fd70*/  LDSM.16.MT88.4 R16, [R204+0x4c00] ;  /* 0x004c0000cc10783b */ /* 0x000f220000004200 */
[----:B------:R-:W-:-:S02]  /*fd80*/  PRMT R11, R7, 0x5410, R9 ;  /* 0x00005410070b7816 */ /* 0x000fc40000000009 */
[--C-:B------:R-:W-:Y:S02]  /*fd90*/  SHF.R.U32.HI R7, RZ, 0x10, R5.reuse ;  /* 0x00000010ff077819 */ /* 0x100fe40000011605 */
[C---:B------:R-:W-:Y:S02]  /*fda0*/  LOP3.LUT R10, R5.reuse, 0xff, RZ, 0xc0, !PT ;  /* 0x000000ff050a7812 */ /* 0x040fe400078ec0ff */
[----:B------:R-:W-:Y:S01]  /*fdb0*/  SHF.R.U32.HI R9, RZ, 0x18, R5 ;  /* 0x00000018ff097819 */ /* 0x000fe20000011605 */
[----:B------:R2:W1:Y:S01]  /*fdc0*/  MUFU.EX2 R90, R8 ;  /* 0x00000008005a7308 */ /* 0x0004620000000800 */
[----:B---3--:R-:W-:Y:S02]  /*fdd0*/  LOP3.LUT R6, R5, 0xffff, RZ, 0xc0, !PT ;  /* 0x0000ffff05067812 */ /* 0x008fe400078ec0ff */
[----:B------:R-:W-:-:S04]  /*fde0*/  LOP3.LUT R5, R7, 0xff, RZ, 0xc0, !PT ;  /* 0x000000ff07057812 */ /* 0x000fc800078ec0ff */
[----:B------:R-:W-:Y:S01]  /*fdf0*/  PRMT R9, R5, 0x5410, R9 ;  /* 0x0000541005097816 */ /* 0x000fe20000000009 */
[----:B------:R-:W-:Y:S01]  /*fe00*/  FFMA.FTZ R5, R83, c[0x0][0x23c], -R0 ;  /* 0x00008f0053057a23 */ /* 0x000fe20000010800 */
[----:B--2---:R-:W-:Y:S01]  /*fe10*/  SHF.R.U32.HI R8, RZ, 0x8, R6 ;  /* 0x00000008ff087819 */ /* 0x004fe20000011606 */
[--C-:B------:R-:W-:Y:S02]  /*fe20*/  FFMA.FTZ R6, R82, c[0x0][0x23c], -R0.reuse ;  /* 0x00008f0052067a23 */ /* 0x100fe40000010800 */
[----:B------:R-:W-:Y:S02]  /*fe30*/  FFMA.FTZ R7, R87, c[0x0][0x23c], -R0 ;  /* 0x00008f0057077a23 */ /* 0x000fe40000010800 */
[----:B------:R1:W-:Y:S01]  /*fe40*/  MUFU.EX2 R154, R6 ;  /* 0x00000006009a7308 */ /* 0x0003e20000000800 */
[----:B------:R-:W-:-:S07]  /*fe50*/  IMAD.MOV.U32 R86, RZ, RZ, R134 ;  /* 0x000000ffff567224 */ /* 0x000fce00078e0086 */
[----:B------:R2:W3:Y:S01]  /*fe60*/  MUFU.EX2 R87, R5 ;  /* 0x0000000500577308 */ /* 0x0004e20000000800 */
[----:B------:R-:W-:Y:S02]  /*fe70*/  PRMT R8, R10, 0x5410, R8 ;  /* 0x000054100a087816 */ /* 0x000fe40000000008 */
[----:B-1----:R-:W-:-:S05]  /*fe80*/  F2FP.PACK_AB R6, R86, R90 ;  /* 0x0000005a5606723e */ /* 0x002fca00000000ff */
[----:B------:R-:W1:Y:S01]  /*fe90*/  MUFU.EX2 R151, R7 ;  /* 0x0000000700977308 */ /* 0x000e620000000800 */
[----:B--2---:R-:W-:-:S05]  /*fea0*/  HSET2.LE.AND R5, R12, R84, PT ;  /* 0x000000540c057233 */ /* 0x004fca0003803000 */
[----:B------:R-:W-:Y:S01]  /*feb0*/  LOP3.LUT R10, R5, R6, RZ, 0xc0, !PT ;  /* 0x00000006050a7212 */ /* 0x000fe200078ec0ff */
[----:B------:R-:W-:Y:S01]  /*fec0*/  HSET2.LE.AND R5, R11, R84, PT ;  /* 0x000000540b057233 */ /* 0x000fe20003803000 */
[----:B---3--:R-:W-:-:S04]  /*fed0*/  F2FP.PACK_AB R6, R87, R154 ;  /* 0x0000009a5706723e */ /* 0x008fc800000000ff */
[----:B------:R-:W-:Y:S01]  /*fee0*/  LOP3.LUT R11, R5, R6, RZ, 0xc0, !PT ;  /* 0x00000006050b7212 */ /* 0x000fe200078ec0ff */
[----:B------:R-:W-:Y:S01]  /*fef0*/  HSET2.LE.AND R5, R8, R84, PT ;  /* 0x0000005408057233 */ /* 0x000fe20003803000 */
[----:B------:R-:W-:-:S04]  /*ff00*/  F2FP.PACK_AB R6, R88, R211 ;  /* 0x000000d35806723e */ /* 0x000fc800000000ff */
[----:B------:R-:W-:Y:S01]  /*ff10*/  LOP3.LUT R8, R5, R6, RZ, 0xc0, !PT ;  /* 0x0000000605087212 */ /* 0x000fe200078ec0ff */
[----:B------:R-:W-:Y:S01]  /*ff20*/  HSET2.LE.AND R5, R9, R84, PT ;  /* 0x0000005409057233 */ /* 0x000fe20003803000 */
[----:B-1----:R-:W-:-:S04]  /*ff30*/  F2FP.PACK_AB R6, R151, R153 ;  /* 0x000000999706723e */ /* 0x002fc800000000ff */
[----:B------:R-:W-:Y:S01]  /*ff40*/  LOP3.LUT R9, R5, R6, RZ, 0xc0, !PT ;  /* 0x0000000605097212 */ /* 0x000fe200078ec0ff */
[----:B------:R-:W-:Y:S01]  /*ff50*/  FFMA.FTZ R5, R178, c[0x0][0x23c], -R4 ;  /* 0x00008f00b2057a23 */ /* 0x000fe20000010804 */
[----:B------:R-:W-:-:S03]  /*ff60*/  LOP3.LUT R6, R31, UR8, R50, 0x96, !PT ;  /* 0x000000081f067c12 */ /* 0x000fc6000f8e9632 */
[----:B------:R1:W-:Y:S01]  /*ff70*/  MUFU.EX2 R145, R5 ;  /* 0x0000000500917308 */ /* 0x0003e20000000800 */
[----:B------:R-:W-:Y:S02]  /*ff80*/  IMAD.MOV.U32 R134, RZ, RZ, R148 ;  /* 0x000000ffff867224 */ /* 0x000fe400078e0094 */
[----:B------:R-:W-:-:S04]  /*ff90*/  IMAD.WIDE.U32 R6, R6, -0x2daee0ad, RZ ;  /* 0xd2511f5306067825 */ /* 0x000fc800078e00ff */
[----:B------:R-:W-:Y:S02]  /*ffa0*/  IMAD.MOV.U32 R159, RZ, RZ, R150 ;  /* 0x000000ffff9f7224 */ /* 0x000fe400078e0096 */
[----:B-1----:R-:W-:-:S04]  /*ffb0*/  FFMA.FTZ R5, R177, c[0x0][0x23c], -R4 ;  /* 0x00008f00b1057a23 */ /* 0x002fc80000010804 */
[----:B------:R1:W-:Y:S01]  /*ffc0*/  MUFU.EX2 R148, R5 ;  /* 0x0000000500947308 */ /* 0x0003e20000000800 */
[----:B------:R-:W-:Y:S01]  /*ffd0*/  IMAD.MOV.U32 R172, RZ, RZ, R136 ;  /* 0x000000ffffac7224 */ /* 0x000fe200078e0088 */
[----:B------:R-:W-:Y:S01]  /*ffe0*/  MOV R14, R131 ;  /* 0x00000083000e7202 */ /* 0x000fe20000000f00 */
[----:B------:R-:W-:Y:S01]  /*fff0*/  IMAD.MOV.U32 R167, RZ, RZ, R137 ;  /* 0x000000ffffa77224 */ /* 0x000fe200078e0089 */
[----:B------:R-:W-:Y:S01]  /*10000*/  HMMA.16816.F32 R140, R8, R22, R32 ;  /* 0x00000016088c723c */ /* 0x000fe20000001820 */
[----:B------:R-:W-:Y:S02]  /*10010*/  IMAD.MOV.U32 R171, RZ, RZ, R138 ;  /* 0x000000ffffab7224 */ /* 0x000fe400078e008a */
[----:B------:R-:W-:Y:S02]  /*10020*/  IMAD.MOV.U32 R15, RZ, RZ, R139 ;  /* 0x000000ffff0f7224 */ /* 0x000fe400078e008b */
[----:B------:R-:W-:Y:S02]  /*10030*/  IMAD.MOV.U32 R156, RZ, RZ, R129 ;  /* 0x000000ffff9c7224 */ /* 0x000fe400078e0081 */
[----:B-1----:R-:W-:-:S04]  /*10040*/  FFMA.FTZ R5, R98, c[0x0][0x23c], -R4 ;  /* 0x00008f0062057a23 */ /* 0x002fc80000010804 */
[----:B------:R1:W-:Y:S01]  /*10050*/  MUFU.EX2 R150, R5 ;  /* 0x0000000500967308 */ /* 0x0003e20000000800 */
[----:B------:R-:W-:Y:S01]  /*10060*/  IMAD.MOV.U32 R163, RZ, RZ, R130 ;  /* 0x000000ffffa37224 */ /* 0x000fe200078e0082 */
[C---:B------:R-:W-:Y:S01]  /*10070*/  HMMA.16816.F32 R136, R8.reuse, R20, R36 ;  /* 0x000000140888723c */ /* 0x040fe20000001824 */
[----:B------:R-:W-:Y:S02]  /*10080*/  IMAD.MOV.U32 R80, RZ, RZ, R128 ;  /* 0x000000ffff507224 */ /* 0x000fe400078e0080 */
[----:B------:R-:W-:Y:S02]  /*10090*/  IMAD.MOV.U32 R81, RZ, RZ, R125 ;  /* 0x000000ffff517224 */ /* 0x000fe400078e007d */
[----:B------:R-:W-:Y:S02]  /*100a0*/  IMAD.MOV.U32 R175, RZ, RZ, R126 ;  /* 0x000000ffffaf7224 */ /* 0x000fe400078e007e */
[----:B------:R-:W-:Y:S01]  /*100b0*/  IMAD.MOV.U32 R25, RZ, RZ, R127 ;  /* 0x000000ffff197224 */ /* 0x000fe200078e007f */
[----:B----4-:R-:W-:Y:S01]  /*100c0*/  HMMA.16816.F32 R128, R8, R18, R40 ;  /* 0x000000120880723c */ /* 0x010fe20000001828 */
[----:B------:R-:W-:Y:S01]  /*100d0*/  IMAD.MOV.U32 R96, RZ, RZ, R124 ;  /* 0x000000ffff607224 */ /* 0x000fe200078e007c */
[----:B-1----:R-:W-:-:S02]  /*100e0*/  LOP3.LUT R5, R7, UR18, R48, 0x96, !PT ;  /* 0x0000001207057c12 */ /* 0x002fc4000f8e9630 */
[----:B------:R-:W-:-:S04]  /*100f0*/  LOP3.LUT R7, R6, 0xffff, RZ, 0xc0, !PT ;  /* 0x0000ffff06077812 */ /* 0x000fc800078ec0ff */
[----:B------:R-:W-:Y:S01]  /*10100*/  HMMA.16816.F32 R124, R8, R16, R44 ;  /* 0x00000010087c723c */ /* 0x000fe2000000182c */
[----:B------:R-:W-:-:S06]  /*10110*/  IMAD.MOV.U32 R165, RZ, RZ, R149 ;  /* 0x000000ffffa57224 */ /* 0x000fcc00078e0095 */
[----:B------:R-:W-:Y:S02]  /*10120*/  LOP3.LUT R11, R6, 0xff, RZ, 0xc0, !PT ;  /* 0x000000ff060b7812 */ /* 0x000fe400078ec0ff */
[--C-:B------:R-:W-:Y:S02]  /*10130*/  SHF.R.U32.HI R10, RZ, 0x10, R6.reuse ;  /* 0x00000010ff0a7819 */ /* 0x100fe40000011606 */
[----:B------:R-:W-:Y:S01]  /*10140*/  SHF.R.U32.HI R9, RZ, 0x18, R6 ;  /* 0x00000018ff097819 */ /* 0x000fe20000011606 */
[----:B------:R-:W-:Y:S01]  /*10150*/  FFMA.FTZ R8, R97, c[0x0][0x23c], -R4 ;  /* 0x00008f0061087a23 */ /* 0x000fe20000010804 */
[----:B------:R-:W-:Y:S01]  /*10160*/  SHF.R.U32.HI R6, RZ, 0x8, R7 ;  /* 0x00000008ff067819 */ /* 0x000fe20000011607 */
[----:B------:R-:W-:Y:S02]  /*10170*/  FFMA.FTZ R7, R176, c[0x0][0x23c], -R3 ;  /* 0x00008f00b0077a23 */ /* 0x000fe40000010803 */
[----:B------:R-:W1:Y:S01]  /*10180*/  MUFU.EX2 R149, R8 ;  /* 0x0000000800957308 */ /* 0x000e620000000800 */
[----:B------:R-:W-:-:S02]  /*10190*/  PRMT R12, R11, 0x5410, R6 ;  /* 0x000054100b0c7816 */ /* 0x000fc40000000006 */
[----:B------:R-:W-:Y:S01]  /*101a0*/  LOP3.LUT R6, R10, 0xff, RZ, 0xc0, !PT ;  /* 0x000000ff0a067812 */ /* 0x000fe200078ec0ff */
[----:B------:R-:W-:-:S04]  /*101b0*/  IMAD.MOV.U32 R174, RZ, RZ, R152 ;  /* 0x000000ffffae7224 */ /* 0x000fc800078e0098 */
[----:B------:R2:W-:Y:S01]  /*101c0*/  MUFU.EX2 R147, R7 ;  /* 0x0000000700937308 */ /* 0x0005e20000000800 */
[----:B------:R-:W-:Y:S02]  /*101d0*/  PRMT R11, R6, 0x5410, R9 ;  /* 0x00005410060b7816 */ /* 0x000fe40000000009 */
[C---:B------:R-:W-:Y:S02]  /*101e0*/  LOP3.LUT R6, R5.reuse, 0xffff, RZ, 0xc0, !PT ;  /* 0x0000ffff05067812 */ /* 0x040fe400078ec0ff */
[----:B------:R-:W-:Y:S02]  /*101f0*/  LOP3.LUT R10, R5, 0xff, RZ, 0xc0, !PT ;  /* 0x000000ff050a7812 */ /* 0x000fe400078ec0ff */
[----:B------:R-:W-:Y:S01]  /*10200*/  SHF.R.U32.HI R9, RZ, 0x18, R5 ;  /* 0x00000018ff097819 */ /* 0x000fe20000011605 */
[----:B--2---:R-:W-:-:S04]  /*10210*/  FFMA.FTZ R7, R99, c[0x0][0x23c], -R3 ;  /* 0x00008f0063077a23 */ /* 0x004fc80000010803 */
[----:B------:R2:W3:Y:S01]  /*10220*/  MUFU.EX2 R152, R7 ;  /* 0x0000000700987308 */ /* 0x0004e20000000800 */
[----:B------:R-:W-:Y:S01]  /*10230*/  SHF.R.U32.HI R8, RZ, 0x8, R6 ;  /* 0x00000008ff087819 */ /* 0x000fe20000011606 */
[----:B------:R-:W-:Y:S01]  /*10240*/  FFMA.FTZ R6, R179, c[0x0][0x23c], -R3 ;  /* 0x00008f00b3067a23 */ /* 0x000fe20000010803 */
        /* <DEDUP_REMOVED lines=11> */
[----:B---3--:R-:W-:-:S04]  /*10300*/  F2FP.PACK_AB R6, R152, R147 ;  /* 0x000000939806723e */ /* 0x008fc800000000ff */
[----:B------:R-:W-:Y:S01]  /*10310*/  LOP3.LUT R11, R5, R6, RZ, 0xc0, !PT ;  /* 0x00000006050b7212 */ /* 0x000fe200078ec0ff */
[----:B------:R-:W-:Y:S01]  /*10320*/  HSET2.LE.AND R5, R8, R84, PT ;  /* 0x0000005408057233 */ /* 0x000fe20003803000 */
[----:B------:R-:W-:Y:S01]  /*10330*/  F2FP.PACK_AB R6, R148, R145 ;  /* 0x000000919406723e */ /* 0x000fe200000000ff */
[----:B------:R-:W-:-:S03]  /*10340*/  UIADD3 UR5, UR4, 0x2, URZ ;  /* 0x0000000204057890 */ /* 0x000fc6000fffe03f */
[----:B------:R-:W-:Y:S01]  /*10350*/  LOP3.LUT R8, R5, R6, RZ, 0xc0, !PT ;  /* 0x0000000605087212 */ /* 0x000fe200078ec0ff */
[----:B------:R-:W-:Y:S01]  /*10360*/  HSET2.LE.AND R5, R9, R84, PT ;  /* 0x0000005409057233 */ /* 0x000fe20003803000 */
[----:B--2---:R-:W-:Y:S01]  /*10370*/  F2FP.PACK_AB R6, R146, R144 ;  /* 0x000000909206723e */ /* 0x004fe200000000ff */
[----:B------:R-:W-:-:S03]  /*10380*/  UIADD3 UR4, UR4, 0x3, URZ ;  /* 0x0000000304047890 */ /* 0x000fc6000fffe03f */
[----:B------:R-:W-:Y:S01]  /*10390*/  LOP3.LUT R9, R5, R6, RZ, 0xc0, !PT ;  /* 0x0000000605097212 */ /* 0x000fe200078ec0ff */
[----:B------:R-:W-:Y:S02]  /*103a0*/  IMAD.U32 R6, RZ, RZ, UR5 ;  /* 0x00000005ff067e24 */ /* 0x000fe4000f8e00ff */
[----:B------:R-:W-:-:S03]  /*103b0*/  MOV R5, UR4 ;  /* 0x0000000400057c02 */ /* 0x000fc60008000f00 */
[C---:B------:R-:W-:Y:S02]  /*103c0*/  LOP3.LUT R6, R115.reuse, UR31, R6, 0x96, !PT ;  /* 0x0000001f73067c12 */ /* 0x040fe4000f8e9606 */
[----:B------:R-:W-:Y:S01]  /*103d0*/  LOP3.LUT R5, R115, UR31, R5, 0x96, !PT ;  /* 0x0000001f73057c12 */ /* 0x000fe2000f8e9605 */
[C---:B------:R-:W-:Y:S01]  /*103e0*/  IMAD.WIDE.U32 R82, R232.reuse, -0x326172a9, RZ ;  /* 0xcd9e8d57e8527825 */ /* 0x040fe200078e00ff */
[----:B------:R-:W-:Y:S01]  /*103f0*/  HMMA.16816.F32 R104, R8, R16, R68 ;  /* 0x000000100868723c */ /* 0x000fe20000001844 */
[----:B------:R-:W-:Y:S02]  /*10400*/  IADD3 R46, R232, 0x4, RZ ;  /* 0x00000004e82e7810 */ /* 0x000fe40007ffe0ff */
[----:B------:R-:W-:Y:S01]  /*10410*/  IMAD.WIDE.U32 R12, R6, -0x326172a9, RZ ;  /* 0xcd9e8d57060c7825 */ /* 0x000fe200078e00ff */
[----:B------:R-:W-:-:S03]  /*10420*/  MOV R26, R122 ;  /* 0x0000007a001a7202 */ /* 0x000fc60000000f00 */
[----:B------:R-:W-:Y:S01]  /*10430*/  IMAD.WIDE.U32 R16, R5, -0x326172a9, RZ ;  /* 0xcd9e8d5705107825 */ /* 0x000fe200078e00ff */
[----:B------:R-:W-:Y:S01]  /*10440*/  LOP3.LUT R5, R113, UR14, R12, 0x96, !PT ;  /* 0x0000000e71057c12 */ /* 0x000fe2000f8e960c */
[----:B------:R-:W-:Y:S01]  /*10450*/  HMMA.16816.F32 R108, R8, R18, R64 ;  /* 0x00000012086c723c */ /* 0x000fe20000001840 */
[----:B------:R-:W-:Y:S01]  /*10460*/  LOP3.LUT R6, R13, UR16, R82, 0x96, !PT ;  /* 0x000000100d067c12 */ /* 0x000fe2000f8e9652 */
[----:B------:R-:W-:Y:S02]  /*10470*/  IMAD.MOV.U32 R27, RZ, RZ, R93 ;  /* 0x000000ffff1b7224 */ /* 0x000fe400078e005d */
[----:B------:R-:W-:Y:S02]  /*10480*/  IMAD.MOV.U32 R85, RZ, RZ, R123 ;  /* 0x000000ffff557224 */ /* 0x000fe400078e007b */
[----:B------:R-:W-:Y:S02]  /*10490*/  IMAD.MOV.U32 R24, RZ, RZ, R121 ;  /* 0x000000ffff187224 */ /* 0x000fe400078e0079 */
[----:B------:R-:W-:-:S02]  /*104a0*/  IMAD.MOV.U32 R28, RZ, RZ, R119 ;  /* 0x000000ffff1c7224 */ /* 0x000fc400078e0077 */
[----:B------:R-:W-:Y:S02]  /*104b0*/  IMAD.MOV.U32 R93, RZ, RZ, R118 ;  /* 0x000000ffff5d7224 */ /* 0x000fe400078e0076 */
[----:B------:R-:W-:Y:S02]  /*104c0*/  IMAD.MOV.U32 R29, RZ, RZ, R120 ;  /* 0x000000ffff1d7224 */ /* 0x000fe400078e0078 */
[----:B------:R-:W-:Y:S01]  /*104d0*/  IMAD.MOV.U32 R103, RZ, RZ, R116 ;  /* 0x000000ffff677224 */ /* 0x000fe200078e0074 */
[----:B------:R-:W-:Y:S01]  /*104e0*/  HMMA.16816.F32 R120, R8, R20, R52 ;  /* 0x000000140878723c */ /* 0x000fe20000001834 */
[----:B------:R-:W-:Y:S02]  /*104f0*/  IMAD.MOV.U32 R157, RZ, RZ, R117 ;  /* 0x000000ffff9d7224 */ /* 0x000fe400078e0075 */
[----:B------:R-:W-:-:S05]  /*10500*/  IMAD.WIDE.U32 R46, R46, -0x326172a9, RZ ;  /* 0xcd9e8d572e2e7825 */ /* 0x000fca00078e00ff */
[----:B------:R-:W-:Y:S01]  /*10510*/  HMMA.16816.F32 R116, R8, R22, R60 ;  /* 0x000000160874723c */ /* 0x000fe2000000183c */
[----:B------:R-:W-:Y:S02]  /*10520*/  IMAD.MOV.U32 R83, RZ, RZ, R80 ;  /* 0x000000ffff537224 */ /* 0x000fe400078e0050 */
[----:B------:R-:W-:Y:S02]  /*10530*/  IMAD.MOV.U32 R80, RZ, RZ, R15 ;  /* 0x000000ffff507224 */ /* 0x000fe400078e000f */
[----:B------:R-:W-:Y:S02]  /*10540*/  IMAD.WIDE.U32 R30, R5, -0x2daee0ad, RZ ;  /* 0xd2511f53051e7825 */ /* 0x000fe400078e00ff */
[----:B------:R-:W-:Y:S02]  /*10550*/  LOP3.LUT R10, R17, UR16, R82, 0x96, !PT ;  /* 0x00000010110a7c12 */ /* 0x000fe4000f8e9652 */
[----:B------:R-:W-:Y:S01]  /*10560*/  IMAD.MOV.U32 R82, RZ, RZ, R81 ;  /* 0x000000ffff527224 */ /* 0x000fe200078e0051 */
[----:B------:R-:W-:Y:S01]  /*10570*/  LOP3.LUT R5, R113, UR14, R16, 0x96, !PT ;  /* 0x0000000e71057c12 */ /* 0x000fe2000f8e9610 */
[----:B------:R-:W-:Y:S01]  /*10580*/  IMAD.MOV.U32 R81, RZ, RZ, R14 ;  /* 0x000000ffff517224 */ /* 0x000fe200078e000e */
[----:B------:R-:W-:Y:S01]  /*10590*/  LOP3.LUT R9, R13, UR16, R46, 0x96, !PT ;  /* 0x000000100d097c12 */ /* 0x000fe2000f8e962e */
[----:B------:R-:W-:Y:S01]  /*105a0*/  IMAD.WIDE.U32 R14, R6, -0x2daee0ad, RZ ;  /* 0xd2511f53060e7825 */ /* 0x000fe200078e00ff */
[----:B------:R-:W-:-:S02]  /*105b0*/  LOP3.LUT R7, R57, UR14, R12, 0x96, !PT ;  /* 0x0000000e39077c12 */ /* 0x000fc4000f8e960c */
[----:B------:R-:W-:Y:S01]  /*105c0*/  LOP3.LUT R8, R17, UR16, R46, 0x96, !PT ;  /* 0x0000001011087c12 */ /* 0x000fe2000f8e962e */
[----:B------:R-:W-:Y:S01]  /*105d0*/  IMAD.WIDE.U32 R10, R10, -0x2daee0ad, RZ ;  /* 0xd2511f530a0a7825 */ /* 0x000fe200078e00ff */
[----:B------:R-:W-:Y:S02]  /*105e0*/  LOP3.LUT R12, R57, UR14, R16, 0x96, !PT ;  /* 0x0000000e390c7c12 */ /* 0x000fe4000f8e9610 */
[----:B------:R-:W-:Y:S01]  /*105f0*/  LOP3.LUT R13, R15, UR13, R72, 0x96, !PT ;  /* 0x0000000d0f0d7c12 */ /* 0x000fe2000f8e9648 */
[----:B------:R-:W-:Y:S01]  /*10600*/  IMAD.WIDE.U32 R34, R5, -0x2daee0ad, RZ ;  /* 0xd2511f5305227825 */ /* 0x000fe200078e00ff */
[----:B------:R-:W-:-:S03]  /*10610*/  LOP3.LUT R17, R31, UR11, R14, 0x96, !PT ;  /* 0x0000000b1f117c12 */ /* 0x000fc6000f8e960e */
[----:B------:R-:W-:-:S04]  /*10620*/  IMAD.WIDE.U32 R14, R9, -0x2daee0ad, RZ ;  /* 0xd2511f53090e7825 */ /* 0x000fc800078e00ff */
[----:B------:R-:W-:Y:S01]  /*10630*/  IMAD.WIDE.U32 R6, R7, -0x2daee0ad, RZ ;  /* 0xd2511f5307067825 */ /* 0x000fe200078e00ff */
[----:B------:R-:W-:-:S03]  /*10640*/  LOP3.LUT R11, R11, UR13, R72, 0x96, !PT ;  /* 0x0000000d0b0b7c12 */ /* 0x000fc6000f8e9648 */
[----:B------:R-:W-:Y:S02]  /*10650*/  FFMA.FTZ R42, R82, R59, R83 ;  /* 0x0000003b522a7223 */ /* 0x000fe40000010053 */
[----:B------:R-:W-:Y:S01]  /*10660*/  IMAD.WIDE.U32 R18, R8, -0x2daee0ad, RZ ;  /* 0xd2511f5308127825 */ /* 0x000fe200078e00ff */
[----:B------:R-:W-:-:S03]  /*10670*/  LOP3.LUT R10, R35, UR11, R10, 0x96, !PT ;  /* 0x0000000b230a7c12 */ /* 0x000fc6000f8e960a */
[----:B------:R-:W-:Y:S02]  /*10680*/  IMAD.MOV.U32 R82, RZ, RZ, R81 ;  /* 0x000000ffff527224 */ /* 0x000fe400078e0051 */
[----:B------:R-:W-:Y:S02]  /*10690*/  IMAD.MOV.U32 R83, RZ, RZ, R80 ;  /* 0x000000ffff537224 */ /* 0x000fe400078e0050 */
[----:B------:R-:W-:Y:S02]  /*106a0*/  IMAD.MOV.U32 R80, RZ, RZ, R26 ;  /* 0x000000ffff507224 */ /* 0x000fe400078e001a */
[----:B------:R-:W-:Y:S02]  /*106b0*/  IMAD.MOV.U32 R81, RZ, RZ, R27 ;  /* 0x000000ffff517224 */ /* 0x000fe400078e001b */
[----:B------:R-:W-:Y:S01]  /*106c0*/  IMAD.WIDE.U32 R8, R12, -0x2daee0ad, RZ ;  /* 0xd2511f530c087825 */ /* 0x000fe200078e00ff */
[----:B------:R-:W-:Y:S02]  /*106d0*/  LOP3.LUT R5, R15, UR13, R58, 0x96, !PT ;  /* 0x0000000d0f057c12 */ /* 0x000fe4000f8e963a */
[----:B------:R-:W-:Y:S01]  /*106e0*/  LOP3.LUT R7, R7, UR11, R14, 0x96, !PT ;  /* 0x0000000b07077c12 */ /* 0x000fe2000f8e960e */
[----:B------:R-:W-:-:S04]  /*106f0*/  IMAD.WIDE.U32 R12, R13, -0x326172a9, RZ ;  /* 0xcd9e8d570d0c7825 */ /* 0x000fc800078e00ff */
[----:B------:R-:W-:Y:S01]  /*10700*/  IMAD.WIDE.U32 R26, R17, -0x326172a9, RZ ;  /* 0xcd9e8d57111a7825 */ /* 0x000fe200078e00ff */
[----:B------:R-:W-:-:S03]  /*10710*/  LOP3.LUT R21, R13, UR12, R112, 0x96, !PT ;  /* 0x0000000c0d157c12 */ /* 0x000fc6000f8e9670 */
[----:B------:R-:W-:Y:S01]  /*10720*/  FFMA.FTZ R43, R82, R73, R83 ;  /* 0x00000049522b7223 */ /* 0x000fe20000010053 */
[----:B------:R-:W-:Y:S01]  /*10730*/  LOP3.LUT R20, R27, UR10, R12, 0x96, !PT ;  /* 0x0000000a1b147c12 */ /* 0x000fe2000f8e960c */
[----:B------:R-:W-:Y:S02]  /*10740*/  IMAD.MOV.U32 R47, RZ, RZ, R28 ;  /* 0x000000ffff2f7224 */ /* 0x000fe400078e001c */
[----:B------:R-:W-:Y:S02]  /*10750*/  IMAD.MOV.U32 R82, RZ, RZ, R29 ;  /* 0x000000ffff527224 */ /* 0x000fe400078e001d */
        /* <DEDUP_REMOVED lines=9> */
[----:B------:R-:W-:Y:S02]  /*107f0*/  LOP3.LUT R18, R11, UR12, R56, 0x96, !PT ;  /* 0x0000000c0b127c12 */ /* 0x000fe4000f8e9638 */
[----:B------:R-:W-:Y:S01]  /*10800*/  LOP3.LUT R13, R13, UR10, R10, 0x96, !PT ;  /* 0x0000000a0d0d7c12 */ /* 0x000fe2000f8e960a */
[----:B------:R-:W-:-:S04]  /*10810*/  IMAD.WIDE.U32 R14, R9, -0x326172a9, RZ ;  /* 0xcd9e8d57090e7825 */ /* 0x000fc800078e00ff */
[----:B------:R-:W-:-:S04]  /*10820*/  IMAD.WIDE.U32 R10, R21, -0x2daee0ad, RZ ;  /* 0xd2511f53150a7825 */ /* 0x000fc800078e00ff */
[----:B------:R-:W-:Y:S01]  /*10830*/  IMAD.WIDE.U32 R32, R20, -0x2daee0ad, RZ ;  /* 0xd2511f5314207825 */ /* 0x000fe200078e00ff */
[----:B------:R-:W-:Y:S02]  /*10840*/  MOV R83, R24 ;  /* 0x0000001800537202 */ /* 0x000fe40000000f00 */
[----:B------:R-:W-:Y:S02]  /*10850*/  LOP3.LUT R23, R17, UR12, R56, 0x96, !PT ;  /* 0x0000000c11177c12 */ /* 0x000fe4000f8e9638 */
[----:B------:R-:W-:Y:S01]  /*10860*/  LOP3.LUT R24, R15, UR10, R16, 0x96, !PT ;  /* 0x0000000a0f187c12 */ /* 0x000fe2000f8e9610 */
[----:B------:R-:W-:Y:S01]  /*10870*/  IMAD.WIDE.U32 R16, R18, -0x2daee0ad, RZ ;  /* 0xd2511f5312107825 */ /* 0x000fe200078e00ff */
[----:B------:R-:W-:Y:S02]  /*10880*/  LOP3.LUT R5, R11, UR9, R30, 0x96, !PT ;  /* 0x000000090b057c12 */ /* 0x000fe4000f8e961e */
[----:B------:R-:W-:Y:S01]  /*10890*/  LOP3.LUT R7, R33, UR7, R10, 0x96, !PT ;  /* 0x0000000721077c12 */ /* 0x000fe2000f8e960a */
[----:B------:R-:W-:-:S04]  /*108a0*/  IMAD.WIDE.U32 R10, R22, -0x2daee0ad, RZ ;  /* 0xd2511f53160a7825 */ /* 0x000fc800078e00ff */
        /* <DEDUP_REMOVED lines=8> */
[----:B------:R-:W-:Y:S01]  /*10930*/  IMAD.WIDE.U32 R16, R15, -0x326172a9, RZ ;  /* 0xcd9e8d570f107825 */ /* 0x000fe200078e00ff */
[----:B------:R-:W-:Y:S02]  /*10940*/  LOP3.LUT R10, R7, UR17, R10, 0x96, !PT ;  /* 0x00000011070a7c12 */ /* 0x000fe4000f8e960a */
[C---:B------:R-:W-:Y:S02]  /*10950*/  LOP3.LUT R21, R6.reuse, 0xffff, RZ, 0xc0, !PT ;  /* 0x0000ffff06157812 */ /* 0x040fe400078ec0ff */
[----:B------:R-:W-:Y:S02]  /*10960*/  LOP3.LUT R36, R6, 0xff, RZ, 0xc0, !PT ;  /* 0x000000ff06247812 */ /* 0x000fe400078ec0ff */
[--C-:B------:R-:W-:Y:S02]  /*10970*/  SHF.R.U32.HI R34, RZ, 0x10, R6.reuse ;  /* 0x00000010ff227819 */ /* 0x100fe40000011606 */
[----:B------:R-:W-:Y:S01]  /*10980*/  SHF.R.U32.HI R35, RZ, 0x18, R6 ;  /* 0x00000018ff237819 */ /* 0x000fe20000011606 */
[----:B------:R-:W-:Y:S01]  /*10990*/  IMAD.WIDE.U32 R6, R9, -0x326172a9, RZ ;  /* 0xcd9e8d5709067825 */ /* 0x000fe200078e00ff */
[----:B------:R-:W-:-:S03]  /*109a0*/  LOP3.LUT R15, R17, UR8, R28, 0x96, !PT ;  /* 0x00000008110f7c12 */ /* 0x000fc6000f8e961c */
[----:B------:R-:W-:Y:S01]  /*109b0*/  IMAD.WIDE.U32 R22, R23, -0x2daee0ad, RZ ;  /* 0xd2511f5317167825 */ /* 0x000fe200078e00ff */
[----:B------:R-:W-:-:S03]  /*109c0*/  LOP3.LUT R9, R7, UR17, R16, 0x96, !PT ;  /* 0x0000001107097c12 */ /* 0x000fc6000f8e9610 */
[----:B------:R-:W-:Y:S01]  /*109d0*/  IMAD.WIDE.U32 R16, R24, -0x2daee0ad, RZ ;  /* 0xd2511f5318107825 */ /* 0x000fe200078e00ff */
[C---:B------:R-:W-:Y:S02]  /*109e0*/  LOP3.LUT R28, R6.reuse, 0xffff, RZ, 0xc0, !PT ;  /* 0x0000ffff061c7812 */ /* 0x040fe400078ec0ff */
[----:B------:R-:W-:Y:S01]  /*109f0*/  LOP3.LUT R33, R6, 0xff, RZ, 0xc0, !PT ;  /* 0x000000ff06217812 */ /* 0x000fe200078ec0ff */
[----:B------:R-:W-:Y:S01]  /*10a00*/  IMAD.WIDE.U32 R18, R18, -0x326172a9, RZ ;  /* 0xcd9e8d5712127825 */ /* 0x000fe200078e00ff */
[--C-:B------:R-:W-:Y:S02]  /*10a10*/  SHF.R.U32.HI R31, RZ, 0x10, R6.reuse ;  /* 0x00000010ff1f7819 */ /* 0x100fe40000011606 */
[----:B------:R-:W-:Y:S01]  /*10a20*/  SHF.R.U32.HI R29, RZ, 0x18, R6 ;  /* 0x00000018ff1d7819 */ /* 0x000fe20000011606 */
[----:B------:R-:W-:Y:S01]  /*10a30*/  IMAD.WIDE.U32 R6, R5, -0x326172a9, RZ ;  /* 0xcd9e8d5705067825 */ /* 0x000fe200078e00ff */
[----:B------:R-:W-:Y:S02]  /*10a40*/  LOP3.LUT R27, R11, UR8, R26, 0x96, !PT ;  /* 0x000000080b1b7c12 */ /* 0x000fe4000f8e961a */
[----:B------:R-:W-:-:S02]  /*10a50*/  LOP3.LUT R11, R23, UR9, R8, 0x96, !PT ;  /* 0x00000009170b7c12 */ /* 0x000fc4000f8e9608 */
[----:B------:R-:W-:Y:S01]  /*10a60*/  LOP3.LUT R5, R17, UR7, R22, 0x96, !PT ;  /* 0x0000000711057c12 */ /* 0x000fe2000f8e9616 */
[----:B------:R-:W-:Y:S01]  /*10a70*/  IMAD.MOV.U32 R70, RZ, RZ, R80 ;  /* 0x000000ffff467224 */ /* 0x000fe200078e0050 */
[----:B------:R-:W-:Y:S02]  /*10a80*/  MOV R80, R25 ;  /* 0x0000001900507202 */ /* 0x000fe40000000f00 */
[----:B------:R-:W-:Y:S02]  /*10a90*/  LOP3.LUT R8, R7, UR17, R18, 0x96, !PT ;  /* 0x0000001107087c12 */ /* 0x000fe4000f8e9612 */
[----:B------:R-:W-:Y:S01]  /*10aa0*/  LOP3.LUT R25, R19, UR8, R12, 0x96, !PT ;  /* 0x0000000813197c12 */ /* 0x000fe2000f8e960c */
[----:B------:R-:W-:Y:S01]  /*10ab0*/  IMAD.WIDE.U32 R12, R11, -0x326172a9, RZ ;  /* 0xcd9e8d570b0c7825 */ /* 0x000fe200078e00ff */
[C---:B------:R-:W-:Y:S02]  /*10ac0*/  LOP3.LUT R17, R6.reuse, 0xffff, RZ, 0xc0, !PT ;  /* 0x0000ffff06117812 */ /* 0x040fe400078ec0ff */
[----:B------:R-:W-:-:S02]  /*10ad0*/  LOP3.LUT R24, R6, 0xff, RZ, 0xc0, !PT ;  /* 0x000000ff06187812 */ /* 0x000fc400078ec0ff */
[--C-:B------:R-:W-:Y:S02]  /*10ae0*/  SHF.R.U32.HI R23, RZ, 0x10, R6.reuse ;  /* 0x00000010ff177819 */ /* 0x100fe40000011606 */
[----:B------:R-:W-:Y:S01]  /*10af0*/  SHF.R.U32.HI R18, RZ, 0x18, R6 ;  /* 0x00000018ff127819 */ /* 0x000fe20000011606 */
[----:B------:R-:W-:Y:S01]  /*10b00*/  IMAD.WIDE.U32 R6, R5, -0x326172a9, RZ ;  /* 0xcd9e8d5705067825 */ /* 0x000fe200078e00ff */
[----:B------:R-:W-:-:S04]  /*10b10*/  LOP3.LUT R26, R13, UR8, R14, 0x96, !PT ;  /* 0x000000080d1a7c12 */ /* 0x000fc8000f8e960e */
[----:B------:R-:W-:Y:S02]  /*10b20*/  LOP3.LUT R5, R7, UR17, R12, 0x96, !PT ;  /* 0x0000001107057c12 */ /* 0x000fe4000f8e960c */
[----:B------:R-:W-:Y:S02]  /*10b30*/  SHF.R.U32.HI R12, RZ, 0x8, R21 ;  /* 0x00000008ff0c7819 */ /* 0x000fe40000011615 */
[C---:B------:R-:W-:Y:S02]  /*10b40*/  LOP3.LUT R14, R6.reuse, 0xffff, RZ, 0xc0, !PT ;  /* 0x0000ffff060e7812 */ /* 0x040fe400078ec0ff */
[----:B------:R-:W-:Y:S02]  /*10b50*/  LOP3.LUT R22, R6, 0xff, RZ, 0xc0, !PT ;  /* 0x000000ff06167812 */ /* 0x000fe400078ec0ff */
[--C-:B------:R-:W-:Y:S02]  /*10b60*/  SHF.R.U32.HI R21, RZ, 0x10, R6.reuse ;  /* 0x00000010ff157819 */ /* 0x100fe40000011606 */
[----:B------:R-:W-:Y:S01]  /*10b70*/  SHF.R.U32.HI R19, RZ, 0x18, R6 ;  /* 0x00000018ff137819 */ /* 0x000fe20000011606 */
[----:B------:R-:W-:Y:S01]  /*10b80*/  IMAD.WIDE.U32 R6, R27, -0x2daee0ad, RZ ;  /* 0xd2511f531b067825 */ /* 0x000fe200078e00ff */
[----:B------:R-:W-:-:S02]  /*10b90*/  LOP3.LUT R11, R34, 0xff, RZ, 0xc0, !PT ;  /* 0x000000ff220b7812 */ /* 0x000fc400078ec0ff */
[----:B------:R-:W-:Y:S02]  /*10ba0*/  PRMT R44, R36, 0x5410, R12 ;  /* 0x00005410242c7816 */ /* 0x000fe4000000000c */
[----:B------:R-:W-:Y:S02]  /*10bb0*/  PRMT R39, R11, 0x5410, R35 ;  /* 0x000054100b277816 */ /* 0x000fe40000000023 */
[----:B------:R-:W-:Y:S02]  /*10bc0*/  LOP3.LUT R13, R7, UR18, R32, 0x96, !PT ;  /* 0x00000012070d7c12 */ /* 0x000fe4000f8e9620 */
[C---:B------:R-:W-:Y:S02]  /*10bd0*/  LOP3.LUT R32, R6.reuse, 0xffff, RZ, 0xc0, !PT ;  /* 0x0000ffff06207812 */ /* 0x040fe400078ec0ff */
[----:B------:R-:W-:Y:S02]  /*10be0*/  LOP3.LUT R36, R6, 0xff, RZ, 0xc0, !PT ;  /* 0x000000ff06247812 */ /* 0x000fe400078ec0ff */
[----:B------:R-:W-:-:S02]  /*10bf0*/  SHF.R.U32.HI R35, RZ, 0x10, R6 ;  /* 0x00000010ff237819 */ /* 0x000fc40000011606 */
[----:B------:R-:W-:Y:S01]  /*10c00*/  SHF.R.U32.HI R34, RZ, 0x18, R6 ;  /* 0x00000018ff227819 */ /* 0x000fe20000011606 */
[----:B------:R-:W-:Y:S01]  /*10c10*/  IMAD.WIDE.U32 R6, R15, -0x2daee0ad, RZ ;  /* 0xd2511f530f067825 */ /* 0x000fe200078e00ff */
[----:B------:R-:W-:Y:S02]  /*10c20*/  LOP3.LUT R11, R31, 0xff, RZ, 0xc0, !PT ;  /* 0x000000ff1f0b7812 */ /* 0x000fe400078ec0ff */
[----:B------:R-:W-:Y:S01]  /*10c30*/  SHF.R.U32.HI R12, RZ, 0x8, R28 ;  /* 0x00000008ff0c7819 */ /* 0x000fe2000001161c */
[----:B------:R-:W-:Y:S01]  /*10c40*/  IMAD.MOV.U32 R49, RZ, RZ, R101 ;  /* 0x000000ffff317224 */ /* 0x000fe200078e0065 */
[----:B------:R-:W-:Y:S01]  /*10c50*/  PRMT R101, R11, 0x5410, R29 ;  /* 0x000054100b657816 */ /* 0x000fe2000000001d */
[----:B------:R-:W-:Y:S01]  /*10c60*/  IMAD.MOV.U32 R51, RZ, RZ, R102 ;  /* 0x000000ffff337224 */ /* 0x000fe200078e0066 */
[----:B------:R-:W-:Y:S02]  /*10c70*/  LOP3.LUT R15, R7, UR18, R30, 0x96, !PT ;  /* 0x00000012070f7c12 */ /* 0x000fe4000f8e961e */
[----:B------:R-:W-:-:S02]  /*10c80*/  PRMT R102, R33, 0x5410, R12 ;  /* 0x0000541021667816 */ /* 0x000fc4000000000c */
[C---:B------:R-:W-:Y:S02]  /*10c90*/  LOP3.LUT R28, R6.reuse, 0xffff, RZ, 0xc0, !PT ;  /* 0x0000ffff061c7812 */ /* 0x040fe400078ec0ff */
[----:B------:R-:W-:Y:S02]  /*10ca0*/  LOP3.LUT R31, R6, 0xff, RZ, 0xc0, !PT ;  /* 0x000000ff061f7812 */ /* 0x000fe400078ec0ff */
[--C-:B------:R-:W-:Y:S02]  /*10cb0*/  SHF.R.U32.HI R30, RZ, 0x10, R6.reuse ;  /* 0x00000010ff1e7819 */ /* 0x100fe40000011606 */
[----:B------:R-:W-:Y:S01]  /*10cc0*/  SHF.R.U32.HI R29, RZ, 0x18, R6 ;  /* 0x00000018ff1d7819 */ /* 0x000fe20000011606 */
[----:B------:R-:W-:Y:S01]  /*10cd0*/  IMAD.WIDE.U32 R6, R25, -0x2daee0ad, RZ ;  /* 0xd2511f5319067825 */ /* 0x000fe200078e00ff */
[----:B------:R-:W-:Y:S02]  /*10ce0*/  SHF.R.U32.HI R12, RZ, 0x8, R17 ;  /* 0x00000008ff0c7819 */ /* 0x000fe40000011611 */
[----:B------:R-:W-:-:S02]  /*10cf0*/  LOP3.LUT R11, R23, 0xff, RZ, 0xc0, !PT ;  /* 0x000000ff170b7812 */ /* 0x000fc400078ec0ff */
[----:B------:R-:W-:Y:S02]  /*10d00*/  PRMT R33, R24, 0x5410, R12 ;  /* 0x0000541018217816 */ /* 0x000fe4000000000c */
[----:B------:R-:W-:Y:S01]  /*10d10*/  PRMT R37, R11, 0x5410, R18 ;  /* 0x000054100b257816 */ /* 0x000fe20000000012 */
[----:B------:R-:W-:Y:S01]  /*10d20*/  FFMA.FTZ R11, R195, c[0x0][0x23c], -R4 ;  /* 0x00008f00c30b7a23 */ /* 0x000fe20000010804 */
[----:B------:R-:W-:Y:S02]  /*10d30*/  LOP3.LUT R17, R7, UR18, R20, 0x96, !PT ;  /* 0x0000001207117c12 */ /* 0x000fe4000f8e9614 */
[C---:B------:R-:W-:Y:S01]  /*10d40*/  LOP3.LUT R23, R6.reuse, 0xffff, RZ, 0xc0, !PT ;  /* 0x0000ffff06177812 */ /* 0x040fe200078ec0ff */
[----:B------:R-:W-:Y:S01]  /*10d50*/  FFMA.FTZ R7, R193, c[0x0][0x23c], -R4 ;  /* 0x00008f00c1077a23 */ /* 0x000fe20000010804 */
[----:B------:R-:W-:Y:S02]  /*10d60*/  LOP3.LUT R27, R6, 0xff, RZ, 0xc0, !PT ;  /* 0x000000ff061b7812 */ /* 0x000fe400078ec0ff */
[----:B------:R-:W-:-:S02]  /*10d70*/  SHF.R.U32.HI R25, RZ, 0x10, R6 ;  /* 0x00000010ff197819 */ /* 0x000fc40000011606 */
[----:B------:R-:W-:Y:S02]  /*10d80*/  SHF.R.U32.HI R24, RZ, 0x18, R6 ;  /* 0x00000018ff187819 */ /* 0x000fe40000011606 */
[----:B------:R-:W-:Y:S01]  /*10d90*/  SHF.R.U32.HI R6, RZ, 0x8, R14 ;  /* 0x00000008ff067819 */ /* 0x000fe2000001160e */
[----:B------:R-:W-:Y:S01]  /*10da0*/  IMAD.MOV.U32 R115, RZ, RZ, R163 ;  /* 0x000000ffff737224 */ /* 0x000fe200078e00a3 */
[----:B------:R-:W-:Y:S01]  /*10db0*/  MOV R63, R93 ;  /* 0x0000005d003f7202 */ /* 0x000fe20000000f00 */
[----:B------:R1:W-:Y:S01]  /*10dc0*/  MUFU.EX2 R163, R11 ;  /* 0x0000000b00a37308 */ /* 0x0003e20000000800 */
[----:B------:R-:W-:Y:S02]  /*10dd0*/  PRMT R93, R22, 0x5410, R6 ;  /* 0x00005410165d7816 */ /* 0x000fe40000000006 */
[----:B------:R-:W-:Y:S01]  /*10de0*/  LOP3.LUT R6, R21, 0xff, RZ, 0xc0, !PT ;  /* 0x000000ff15067812 */ /* 0x000fe200078ec0ff */
[----:B------:R-:W-:-:S04]  /*10df0*/  FFMA.FTZ R40, R82, R75, R92 ;  /* 0x0000004b52287223 */ /* 0x000fc8000001005c */
[----:B------:R2:W-:Y:S01]  /*10e00*/  MUFU.EX2 R179, R7 ;  /* 0x0000000700b37308 */ /* 0x0005e20000000800 */
[----:B------:R-:W-:Y:S01]  /*10e10*/  PRMT R92, R6, 0x5410, R19 ;  /* 0x00005410065c7816 */ /* 0x000fe20000000013 */
[----:B-1----:R-:W-:-:S06]  /*10e20*/  FFMA.FTZ R11, R196, c[0x0][0x23c], -R4 ;  /* 0x00008f00c40b7a23 */ /* 0x002fcc0000010804 */
[----:B------:R1:W-:Y:S01]  /*10e30*/  MUFU.EX2 R178, R11 ;  /* 0x0000000b00b27308 */ /* 0x0003e20000000800 */
[----:B--2---:R-:W-:-:S07]  /*10e40*/  FFMA.FTZ R7, R192, c[0x0][0x23c], -R4 ;  /* 0x00008f00c0077a23 */ /* 0x004fce0000010804 */
[----:B------:R2:W-:Y:S01]  /*10e50*/  MUFU.EX2 R180, R7 ;  /* 0x0000000700b47308 */ /* 0x0005e20000000800 */
[----:B-1----:R-:W-:-:S07]  /*10e60*/  FFMA.FTZ R11, R187, c[0x0][0x23c], -R4 ;  /* 0x00008f00bb0b7a23 */ /* 0x002fce0000010804 */
[----:B------:R1:W-:Y:S01]  /*10e70*/  MUFU.EX2 R192, R11 ;  /* 0x0000000b00c07308 */ /* 0x0003e20000000800 */
[----:B--2---:R-:W-:-:S05]  /*10e80*/  IMAD.WIDE.U32 R6, R26, -0x2daee0ad, RZ ;  /* 0xd2511f531a067825 */ /* 0x004fca00078e00ff */
[----:B------:R-:W-:Y:S02]  /*10e90*/  LOP3.LUT R14, R7, UR18, R16, 0x96, !PT ;  /* 0x00000012070e7c12 */ /* 0x000fe4000f8e9610 */
[C---:B------:R-:W-:Y:S02]  /*10ea0*/  LOP3.LUT R16, R6.reuse, 0xffff, RZ, 0xc0, !PT ;  /* 0x0000ffff06107812 */ /* 0x040fe400078ec0ff */
[----:B------:R-:W-:Y:S02]  /*10eb0*/  LOP3.LUT R20, R6, 0xff, RZ, 0xc0, !PT ;  /* 0x000000ff06147812 */ /* 0x000fe400078ec0ff */
[----:B------:R-:W-:Y:S01]  /*10ec0*/  SHF.R.U32.HI R19, RZ, 0x10, R6 ;  /* 0x00000010ff137819 */ /* 0x000fe20000011606 */
[----:B-1----:R-:W-:Y:S01]  /*10ed0*/  FFMA.FTZ R11, R188, c[0x0][0x23c], -R4 ;  /* 0x00008f00bc0b7a23 */ /* 0x002fe20000010804 */
[----:B------:R-:W-:Y:S02]  /*10ee0*/  SHF.R.U32.HI R18, RZ, 0x18, R6 ;  /* 0x00000018ff127819 */ /* 0x000fe40000011606 */
[----:B------:R-:W-:Y:S01]  /*10ef0*/  LOP3.LUT R6, R10, 0xffff, RZ, 0xc0, !PT ;  /* 0x0000ffff0a067812 */ /* 0x000fe200078ec0ff */
[----:B------:R1:W-:Y:S01]  /*10f00*/  MUFU.EX2 R187, R11 ;  /* 0x0000000b00bb7308 */ /* 0x0003e20000000800 */
[----:B------:R-:W-:-:S02]  /*10f10*/  SHF.R.U32.HI R7, RZ, 0x10, R10 ;  /* 0x00000010ff077819 */ /* 0x000fc4000001160a */
[----:B------:R-:W-:Y:S02]  /*10f20*/  LOP3.LUT R12, R10, 0xff, RZ, 0xc0, !PT ;  /* 0x000000ff0a0c7812 */ /* 0x000fe400078ec0ff */
[----:B-1----:R-:W-:Y:S02]  /*10f30*/  SHF.R.U32.HI R11, RZ, 0x18, R10 ;  /* 0x00000018ff0b7819 */ /* 0x002fe4000001160a */
[----:B------:R-:W-:Y:S02]  /*10f40*/  SHF.R.U32.HI R10, RZ, 0x8, R6 ;  /* 0x00000008ff0a7819 */ /* 0x000fe40000011606 */
[----:B------:R-:W-:Y:S01]  /*10f50*/  LOP3.LUT R6, R7, 0xff, RZ, 0xc0, !PT ;  /* 0x000000ff07067812 */ /* 0x000fe200078ec0ff */
[----:B------:R-:W-:-:S03]  /*10f60*/  FFMA.FTZ R7, R185, c[0x0][0x23c], -R4 ;  /* 0x00008f00b9077a23 */ /* 0x000fc60000010804 */
[----:B------:R-:W-:Y:S01]  /*10f70*/  PRMT R26, R6, 0x5410, R11 ;  /* 0x00005410061a7816 */ /* 0x000fe2000000000b */
[----:B------:R1:W-:Y:S01]  /*10f80*/  MUFU.EX2 R188, R7 ;  /* 0x0000000700bc7308 */ /* 0x0003e20000000800 */
[----:B------:R-:W-:Y:S02]  /*10f90*/  LOP3.LUT R6, R9, 0xffff, RZ, 0xc0, !PT ;  /* 0x0000ffff09067812 */ /* 0x000fe400078ec0ff */
[----:B------:R-:W-:Y:S01]  /*10fa0*/  PRMT R38, R12, 0x5410, R10 ;  /* 0x000054100c267816 */ /* 0x000fe2000000000a */
[--C-:B------:R-:W-:Y:S02]  /*10fb0*/  FFMA.FTZ R10, R184, c[0x0][0x23c], -R4.reuse ;  /* 0x00008f00b80a7a23 */ /* 0x100fe40000010804 */
[----:B-1----:R-:W-:-:S04]  /*10fc0*/  FFMA.FTZ R7, R186, c[0x0][0x23c], -R4 ;  /* 0x00008f00ba077a23 */ /* 0x002fc80000010804 */
[----:B------:R1:W-:Y:S08]  /*10fd0*/  MUFU.EX2 R185, R7 ;  /* 0x0000000700b97308 */ /* 0x0003f00000000800 */
[----:B------:R2:W-:Y:S01]  /*10fe0*/  MUFU.EX2 R184, R10 ;  /* 0x0000000a00b87308 */ /* 0x0005e20000000800 */
[----:B-1----:R-:W-:Y:S02]  /*10ff0*/  SHF.R.U32.HI R7, RZ, 0x8, R6 ;  /* 0x00000008ff077819 */ /* 0x002fe40000011606 */
[----:B------:R-:W-:-:S04]  /*11000*/  LOP3.LUT R6, R9, 0xff, RZ, 0xc0, !PT ;  /* 0x000000ff09067812 */ /* 0x000fc800078ec0ff */
[----:B------:R-:W-:Y:S01]  /*11010*/  PRMT R98, R6, 0x5410, R7 ;  /* 0x0000541006627816 */ /* 0x000fe20000000007 */
[--C-:B------:R-:W-:Y:S01]  /*11020*/  FFMA.FTZ R6, R183, c[0x0][0x23c], -R4.reuse ;  /* 0x00008f00b7067a23 */ /* 0x100fe20000010804 */
[--C-:B--2---:R-:W-:Y:S02]  /*11030*/  SHF.R.U32.HI R10, RZ, 0x10, R9.reuse ;  /* 0x00000010ff0a7819 */ /* 0x104fe40000011609 */
[----:B------:R-:W-:Y:S01]  /*11040*/  SHF.R.U32.HI R7, RZ, 0x18, R9 ;  /* 0x00000018ff077819 */ /* 0x000fe20000011609 */
[----:B------:R1:W-:Y:S01]  /*11050*/  MUFU.EX2 R183, R6 ;  /* 0x0000000600b77308 */ /* 0x0003e20000000800 */
[----:B------:R-:W-:-:S07]  /*11060*/  FFMA.FTZ R9, R182, c[0x0][0x23c], -R4 ;  /* 0x00008f00b6097a23 */ /* 0x000fce0000010804 */
[----:B------:R2:W-:Y:S01]  /*11070*/  MUFU.EX2 R186, R9 ;  /* 0x0000000900ba7308 */ /* 0x0005e20000000800 */
[----:B-1----:R-:W-:-:S04]  /*11080*/  LOP3.LUT R6, R10, 0xff, RZ, 0xc0, !PT ;  /* 0x000000ff0a067812 */ /* 0x002fc800078ec0ff */
[----:B------:R-:W-:Y:S02]  /*11090*/  PRMT R97, R6, 0x5410, R7 ;  /* 0x0000541006617816 */ /* 0x000fe40000000007 */
[C---:B------:R-:W-:Y:S02]  /*110a0*/  LOP3.LUT R6, R8.reuse, 0xffff, RZ, 0xc0, !PT ;  /* 0x0000ffff08067812 */ /* 0x040fe400078ec0ff */
[--C-:B------:R-:W-:Y:S02]  /*110b0*/  SHF.R.U32.HI R7, RZ, 0x10, R8.reuse ;  /* 0x00000010ff077819 */ /* 0x100fe40000011608 */
[----:B------:R-:W-:Y:S02]  /*110c0*/  LOP3.LUT R10, R8, 0xff, RZ, 0xc0, !PT ;  /* 0x000000ff080a7812 */ /* 0x000fe400078ec0ff */
[----:B--2---:R-:W-:Y:S02]  /*110d0*/  SHF.R.U32.HI R9, RZ, 0x18, R8 ;  /* 0x00000018ff097819 */ /* 0x004fe40000011608 */
[----:B------:R-:W-:-:S02]  /*110e0*/  SHF.R.U32.HI R8, RZ, 0x8, R6 ;  /* 0x00000008ff087819 */ /* 0x000fc40000011606 */
[----:B------:R-:W-:Y:S01]  /*110f0*/  LOP3.LUT R6, R7, 0xff, RZ, 0xc0, !PT ;  /* 0x000000ff07067812 */ /* 0x000fe200078ec0ff */
[----:B------:R-:W-:Y:S01]  /*11100*/  FFMA.FTZ R7, R78, c[0x0][0x23c], -R4 ;  /* 0x00008f004e077a23 */ /* 0x000fe20000010804 */
[----:B------:R-:W-:Y:S01]  /*11110*/  PRMT R21, R10, 0x5410, R8 ;  /* 0x000054100a157816 */ /* 0x000fe20000000008 */
[--C-:B------:R-:W-:Y:S01]  /*11120*/  FFMA.FTZ R8, R77, c[0x0][0x23c], -R4.reuse ;  /* 0x00008f004d087a23 */ /* 0x100fe20000010804 */
[----:B------:R-:W-:Y:S01]  /*11130*/  PRMT R22, R6, 0x5410, R9 ;  /* 0x0000541006167816 */ /* 0x000fe20000000009 */
[----:B------:R1:W-:Y:S01]  /*11140*/  MUFU.EX2 R193, R7 ;  /* 0x0000000700c17308 */ /* 0x0003e20000000800 */
[--C-:B------:R-:W-:Y:S02]  /*11150*/  FFMA.FTZ R6, R181, c[0x0][0x23c], -R4.reuse ;  /* 0x00008f00b5067a23 */ /* 0x100fe40000010804 */
[----:B------:R-:W-:-:S05]  /*11160*/  FFMA.FTZ R9, R76, c[0x0][0x23c], -R4 ;  /* 0x00008f004c097a23 */ /* 0x000fca0000010804 */
[----:B------:R2:W-:Y:S01]  /*11170*/  MUFU.EX2 R182, R6 ;  /* 0x0000000600b67308 */ /* 0x0005e20000000800 */
[----:B-1----:R-:W-:Y:S01]  /*11180*/  FFMA.FTZ R7, R79, c[0x0][0x23c], -R4 ;  /* 0x00008f004f077a23 */ /* 0x002fe20000010804 */
[----:B------:R-:W-:Y:S01]  /*11190*/  LOP3.LUT R4, R5, 0xffff, RZ, 0xc0, !PT ;  /* 0x0000ffff05047812 */ /* 0x000fe200078ec0ff */
[----:B------:R-:W-:Y:S02]  /*111a0*/  FFMA.FTZ R41, R83, R74, R47 ;  /* 0x0000004a53297223 */ /* 0x000fe4000001002f */
[----:B------:R-:W-:Y:S01]  /*111b0*/  IMAD.MOV.U32 R47, RZ, RZ, R86 ;  /* 0x000000ffff2f7224 */ /* 0x000fe200078e0056 */
[----:B--2---:R-:W-:Y:S02]  /*111c0*/  SHF.R.U32.HI R6, RZ, 0x8, R4 ;  /* 0x00000008ff067819 */ /* 0x004fe40000011604 */
[----:B------:R-:W-:-:S04]  /*111d0*/  LOP3.LUT R4, R5, 0xff, RZ, 0xc0, !PT ;  /* 0x000000ff05047812 */ /* 0x000fc800078ec0ff */
[----:B------:R-:W-:Y:S02]  /*111e0*/  PRMT R86, R4, 0x5410, R6 ;  /* 0x0000541004567816 */ /* 0x000fe40000000006 */
[--C-:B------:R-:W-:Y:S02]  /*111f0*/  SHF.R.U32.HI R4, RZ, 0x10, R5.reuse ;  /* 0x00000010ff047819 */ /* 0x100fe40000011605 */
[----:B------:R-:W-:Y:S02]  /*11200*/  SHF.R.U32.HI R6, RZ, 0x18, R5 ;  /* 0x00000018ff067819 */ /* 0x000fe40000011605 */
[----:B------:R-:W-:Y:S02]  /*11210*/  LOP3.LUT R4, R4, 0xff, RZ, 0xc0, !PT ;  /* 0x000000ff04047812 */ /* 0x000fe400078ec0ff */
[----:B------:R-:W-:Y:S02]  /*11220*/  LOP3.LUT R5, R35, 0xff, RZ, 0xc0, !PT ;  /* 0x000000ff23057812 */ /* 0x000fe400078ec0ff */
[----:B------:R-:W-:Y:S01]  /*11230*/  PRMT R83, R4, 0x5410, R6 ;  /* 0x0000541004537816 */ /* 0x000fe20000000006 */
[----:B------:R-:W-:Y:S01]  /*11240*/  FFMA.FTZ R4, R241, c[0x0][0x23c], -R3 ;  /* 0x00008f00f1047a23 */ /* 0x000fe20000010803 */
[----:B------:R-:W-:-:S02]  /*11250*/  PRMT R76, R5, 0x5410, R34 ;  /* 0x00005410054c7816 */ /* 0x000fc40000000022 */
[----:B------:R-:W-:Y:S01]  /*11260*/  SHF.R.U32.HI R5, RZ, 0x8, R28 ;  /* 0x00000008ff057819 */ /* 0x000fe2000001161c */
[----:B------:R-:W-:Y:S02]  /*11270*/  IMAD.MOV.U32 R45, RZ, RZ, R160 ;  /* 0x000000ffff2d7224 */ /* 0x000fe400078e00a0 */
[----:B------:R1:W-:Y:S01]  /*11280*/  MUFU.EX2 R160, R4 ;  /* 0x0000000400a07308 */ /* 0x0003e20000000800 */
[----:B------:R-:W-:Y:S02]  /*11290*/  PRMT R112, R31, 0x5410, R5 ;  /* 0x000054101f707816 */ /* 0x000fe40000000005 */
[----:B------:R-:W-:Y:S01]  /*112a0*/  LOP3.LUT R5, R30, 0xff, RZ, 0xc0, !PT ;  /* 0x000000ff1e057812 */ /* 0x000fe200078ec0ff */
[----:B------:R-:W-:Y:S02]  /*112b0*/  IMAD.MOV.U32 R55, RZ, RZ, R161 ;  /* 0x000000ffff377224 */ /* 0x000fe400078e00a1 */
[----:B------:R-:W-:Y:S01]  /*112c0*/  IMAD.MOV.U32 R66, RZ, RZ, R103 ;  /* 0x000000ffff427224 */ /* 0x000fe200078e0067 */
[----:B------:R-:W-:-:S02]  /*112d0*/  PRMT R103, R5, 0x5410, R29 ;  /* 0x0000541005677816 */ /* 0x000fc4000000001d */
[----:B------:R-:W-:Y:S01]  /*112e0*/  SHF.R.U32.HI R5, RZ, 0x8, R23 ;  /* 0x00000008ff057819 */ /* 0x000fe20000011617 */
[----:B-1----:R-:W-:-:S04]  /*112f0*/  FFMA.FTZ R4, R242, c[0x0][0x23c], -R3 ;  /* 0x00008f00f2047a23 */ /* 0x002fc80000010803 */
[----:B------:R1:W-:Y:S01]  /*11300*/  MUFU.EX2 R161, R4 ;  /* 0x0000000400a17308 */ /* 0x0003e20000000800 */
[----:B------:R-:W-:Y:S01]  /*11310*/  IMAD.MOV.U32 R52, RZ, RZ, R162 ;  /* 0x000000ffff347224 */ /* 0x000fe200078e00a2 */
[----:B------:R-:W-:Y:S02]  /*11320*/  PRMT R69, R27, 0x5410, R5 ;  /* 0x000054101b457816 */ /* 0x000fe40000000005 */
[----:B------:R-:W-:Y:S01]  /*11330*/  LOP3.LUT R5, R25, 0xff, RZ, 0xc0, !PT ;  /* 0x000000ff19057812 */ /* 0x000fe200078ec0ff */
[----:B------:R-:W-:Y:S02]  /*11340*/  IMAD.MOV.U32 R54, RZ, RZ, R167 ;  /* 0x000000ffff367224 */ /* 0x000fe400078e00a7 */
[----:B-1----:R-:W-:-:S04]  /*11350*/  FFMA.FTZ R4, R236, c[0x0][0x23c], -R3 ;  /* 0x00008f00ec047a23 */ /* 0x002fc80000010803 */
[----:B------:R1:W-:Y:S01]  /*11360*/  MUFU.EX2 R162, R4 ;  /* 0x0000000400a27308 */ /* 0x0003e20000000800 */
[----:B------:R-:W-:Y:S02]  /*11370*/  PRMT R68, R5, 0x5410, R24 ;  /* 0x0000541005447816 */ /* 0x000fe40000000018 */
[----:B------:R-:W-:Y:S01]  /*11380*/  SHF.R.U32.HI R5, RZ, 0x8, R16 ;  /* 0x00000008ff057819 */ /* 0x000fe20000011610 */
[----:B------:R-:W-:Y:S02]  /*11390*/  IMAD.MOV.U32 R67, RZ, RZ, R81 ;  /* 0x000000ffff437224 */ /* 0x000fe400078e0051 */
[----:B------:R-:W-:Y:S02]  /*113a0*/  IMAD.MOV.U32 R48, RZ, RZ, R171 ;  /* 0x000000ffff307224 */ /* 0x000fe400078e00ab */
[----:B------:R2:W-:Y:S01]  /*113b0*/  MUFU.EX2 R196, R7 ;  /* 0x0000000700c47308 */ /* 0x0005e20000000800 */
[----:B-1----:R-:W-:-:S07]  /*113c0*/  FFMA.FTZ R4, R237, c[0x0][0x23c], -R3 ;  /* 0x00008f00ed047a23 */ /* 0x002fce0000010803 */
[----:B------:R1:W-:Y:S01]  /*113d0*/  MUFU.EX2 R167, R4 ;  /* 0x0000000400a77308 */ /* 0x0003e20000000800 */
[----:B------:R-:W-:Y:S01]  /*113e0*/  IMAD.MOV.U32 R81, RZ, RZ, R96 ;  /* 0x000000ffff517224 */ /* 0x000fe200078e0060 */
[----:B------:R-:W-:Y:S02]  /*113f0*/  PRMT R96, R20, 0x5410, R5 ;  /* 0x0000541014607816 */ /* 0x000fe40000000005 */
[----:B--2---:R-:W-:Y:S02]  /*11400*/  SHF.R.U32.HI R7, RZ, 0x8, R32 ;  /* 0x00000008ff077819 */ /* 0x004fe40000011620 */
[----:B------:R-:W-:Y:S02]  /*11410*/  SHF.R.U32.HI R5, RZ, 0x10, R13 ;  /* 0x00000010ff057819 */ /* 0x000fe4000001160d */
[----:B------:R-:W-:Y:S01]  /*11420*/  PRMT R77, R36, 0x5410, R7 ;  /* 0x00005410244d7816 */ /* 0x000fe20000000007 */
[----:B-1----:R-:W-:-:S04]  /*11430*/  FFMA.FTZ R4, R231, c[0x0][0x23c], -R3 ;  /* 0x00008f00e7047a23 */ /* 0x002fc80000010803 */
[----:B------:R1:W-:Y:S01]  /*11440*/  MUFU.EX2 R171, R4 ;  /* 0x0000000400ab7308 */ /* 0x0003e20000000800 */
[----:B------:R-:W-:Y:S01]  /*11450*/  LOP3.LUT R6, R19, 0xff, RZ, 0xc0, !PT ;  /* 0x000000ff13067812 */ /* 0x000fe200078ec0ff */
[----:B------:R-:W-:-:S06]  /*11460*/  IMAD.MOV.U32 R46, RZ, RZ, R95 ;  /* 0x000000ffff2e7224 */ /* 0x000fcc00078e005f */
[----:B------:R2:W-:Y:S01]  /*11470*/  MUFU.EX2 R181, R9 ;  /* 0x0000000900b57308 */ /* 0x0005e20000000800 */
[----:B-1----:R-:W-:-:S04]  /*11480*/  LOP3.LUT R4, R13, 0xffff, RZ, 0xc0, !PT ;  /* 0x0000ffff0d047812 */ /* 0x002fc800078ec0ff */
[----:B------:R-:W-:Y:S02]  /*11490*/  SHF.R.U32.HI R7, RZ, 0x8, R4 ;  /* 0x00000008ff077819 */ /* 0x000fe40000011604 */
[----:B------:R-:W-:Y:S01]  /*114a0*/  LOP3.LUT R4, R5, 0xff, RZ, 0xc0, !PT ;  /* 0x000000ff05047812 */ /* 0x000fe200078ec0ff */
[----:B------:R-:W-:Y:S01]  /*114b0*/  FFMA.FTZ R5, R226, c[0x0][0x23c], -R3 ;  /* 0x00008f00e2057a23 */ /* 0x000fe20000010803 */
[----:B--2---:R-:W-:Y:S01]  /*114c0*/  SHF.R.U32.HI R9, RZ, 0x18, R13 ;  /* 0x00000018ff097819 */ /* 0x004fe2000001160d */
[----:B------:R-:W-:Y:S01]  /*114d0*/  IMAD.MOV.U32 R65, RZ, RZ, R174 ;  /* 0x000000ffff417224 */ /* 0x000fe200078e00ae */
[----:B------:R-:W-:Y:S01]  /*114e0*/  PRMT R95, R6, 0x5410, R18 ;  /* 0x00005410065f7816 */ /* 0x000fe20000000012 */
[----:B------:R1:W-:Y:S01]  /*114f0*/  MUFU.EX2 R174, R5 ;  /* 0x0000000500ae7308 */ /* 0x0003e20000000800 */
[----:B------:R-:W-:Y:S02]  /*11500*/  LOP3.LUT R6, R13, 0xff, RZ, 0xc0, !PT ;  /* 0x000000ff0d067812 */ /* 0x000fe400078ec0ff */
[----:B------:R-:W-:-:S02]  /*11510*/  PRMT R71, R4, 0x5410, R9 ;  /* 0x0000541004477816 */ /* 0x000fc40000000009 */
[----:B------:R-:W-:Y:S02]  /*11520*/  LOP3.LUT R4, R15, 0xffff, RZ, 0xc0, !PT ;  /* 0x0000ffff0f047812 */ /* 0x000fe400078ec0ff */
[----:B------:R-:W-:Y:S02]  /*11530*/  PRMT R72, R6, 0x5410, R7 ;  /* 0x0000541006487816 */ /* 0x000fe40000000007 */
[----:B------:R-:W-:Y:S02]  /*11540*/  SHF.R.U32.HI R6, RZ, 0x8, R4 ;  /* 0x00000008ff067819 */ /* 0x000fe40000011604 */
[--C-:B-1----:R-:W-:Y:S02]  /*11550*/  SHF.R.U32.HI R5, RZ, 0x10, R15.reuse ;  /* 0x00000010ff057819 */ /* 0x102fe4000001160f */
[----:B------:R-:W-:Y:S02]  /*11560*/  SHF.R.U32.HI R7, RZ, 0x18, R15 ;  /* 0x00000018ff077819 */ /* 0x000fe4000001160f */
[----:B------:R-:W-:Y:S01]  /*11570*/  LOP3.LUT R4, R5, 0xff, RZ, 0xc0, !PT ;  /* 0x000000ff05047812 */ /* 0x000fe200078ec0ff */
[----:B------:R-:W-:Y:S01]  /*11580*/  FFMA.FTZ R5, R228, c[0x0][0x23c], -R3 ;  /* 0x00008f00e4057a23 */ /* 0x000fe20000010803 */
[----:B------:R1:W-:Y:S01]  /*11590*/  MUFU.EX2 R195, R8 ;  /* 0x0000000800c37308 */ /* 0x0003e20000000800 */
[----:B------:R-:W-:-:S02]  /*115a0*/  IMAD.MOV.U32 R64, RZ, RZ, R173 ;  /* 0x000000ffff407224 */ /* 0x000fc400078e00ad */
[----:B------:R-:W-:Y:S01]  /*115b0*/  IMAD.MOV.U32 R50, RZ, RZ, R100 ;  /* 0x000000ffff327224 */ /* 0x000fe200078e0064 */
[----:B------:R-:W-:Y:S01]  /*115c0*/  PRMT R100, R4, 0x5410, R7 ;  /* 0x0000541004647816 */ /* 0x000fe20000000007 */
[----:B------:R-:W-:Y:S01]  /*115d0*/  IMAD.MOV.U32 R82, RZ, RZ, R85 ;  /* 0x000000ffff527224 */ /* 0x000fe200078e0055 */
[----:B------:R-:W-:Y:S02]  /*115e0*/  LOP3.LUT R4, R17, 0xffff, RZ, 0xc0, !PT ;  /* 0x0000ffff11047812 */ /* 0x000fe400078ec0ff */
[----:B------:R2:W-:Y:S01]  /*115f0*/  MUFU.EX2 R173, R5 ;  /* 0x0000000500ad7308 */ /* 0x0005e20000000800 */
[----:B------:R-:W-:Y:S01]  /*11600*/  IMAD.MOV.U32 R85, RZ, RZ, R175 ;  /* 0x000000ffff557224 */ /* 0x000fe200078e00af */
[----:B------:R-:W-:Y:S01]  /*11610*/  MOV R53, R172 ;  /* 0x000000ac00357202 */ /* 0x000fe20000000f00 */
[----:B-1----:R-:W-:-:S05]  /*11620*/  FFMA.FTZ R8, R234, c[0x0][0x23c], -R3 ;  /* 0x00008f00ea087a23 */ /* 0x002fca0000010803 */
[----:B------:R1:W-:Y:S01]  /*11630*/  MUFU.EX2 R172, R8 ;  /* 0x0000000800ac7308 */ /* 0x0003e20000000800 */
[----:B--2---:R-:W-:-:S07]  /*11640*/  FFMA.FTZ R5, R227, c[0x0][0x23c], -R3 ;  /* 0x00008f00e3057a23 */ /* 0x004fce0000010803 */
[----:B------:R2:W-:Y:S01]  /*11650*/  MUFU.EX2 R175, R5 ;  /* 0x0000000500af7308 */ /* 0x0005e20000000800 */
[----:B-1----:R-:W-:-:S04]  /*11660*/  LOP3.LUT R8, R15, 0xff, RZ, 0xc0, !PT ;  /* 0x000000ff0f087812 */ /* 0x002fc800078ec0ff */
[----:B------:R-:W-:Y:S02]  /*11670*/  PRMT R99, R8, 0x5410, R6 ;  /* 0x0000541008637816 */ /* 0x000fe40000000006 */
[----:B--2---:R-:W-:Y:S02]  /*11680*/  SHF.R.U32.HI R5, RZ, 0x8, R4 ;  /* 0x00000008ff057819 */ /* 0x004fe40000011604 */
[----:B------:R-:W-:Y:S01]  /*11690*/  LOP3.LUT R4, R17, 0xff, RZ, 0xc0, !PT ;  /* 0x000000ff11047812 */ /* 0x000fe200078ec0ff */
[----:B------:R-:W-:-:S03]  /*116a0*/  FFMA.FTZ R6, R229, c[0x0][0x23c], -R3 ;  /* 0x00008f00e5067a23 */ /* 0x000fc60000010803 */
[----:B------:R-:W-:Y:S01]  /*116b0*/  PRMT R58, R4, 0x5410, R5 ;  /* 0x00005410043a7816 */ /* 0x000fe20000000005 */
[----:B------:R-:W-:Y:S01]  /*116c0*/  FFMA.FTZ R5, R191, c[0x0][0x23c], -R3 ;  /* 0x00008f00bf057a23 */ /* 0x000fe20000010803 */
[----:B------:R-:W-:Y:S01]  /*116d0*/  SHF.R.U32.HI R4, RZ, 0x10, R17 ;  /* 0x00000010ff047819 */ /* 0x000fe20000011611 */
[----:B------:R1:W-:Y:S03]  /*116e0*/  MUFU.EX2 R177, R6 ;  /* 0x0000000600b17308 */ /* 0x0003e60000000800 */
[----:B------:R-:W-:-:S05]  /*116f0*/  LOP3.LUT R4, R4, 0xff, RZ, 0xc0, !PT ;  /* 0x000000ff04047812 */ /* 0x000fca00078ec0ff */
[----:B------:R2:W-:Y:S01]  /*11700*/  MUFU.EX2 R176, R5 ;  /* 0x0000000500b07308 */ /* 0x0005e20000000800 */
[----:B-1----:R-:W-:Y:S01]  /*11710*/  SHF.R.U32.HI R6, RZ, 0x18, R17 ;  /* 0x00000018ff067819 */ /* 0x002fe20000011611 */
[----:B------:R-:W-:Y:S01]  /*11720*/  IMAD.MOV.U32 R61, RZ, RZ, R64 ;  /* 0x000000ffff3d7224 */ /* 0x000fe200078e0040 */
[----:B------:R-:W-:Y:S01]  /*11730*/  SHF.R.U32.HI R7, RZ, 0x18, R14 ;  /* 0x00000018ff077819 */ /* 0x000fe2000001160e */
[----:B------:R-:W-:Y:S01]  /*11740*/  IMAD.MOV.U32 R62, RZ, RZ, R66 ;  /* 0x000000ffff3e7224 */ /* 0x000fe200078e0042 */
[----:B------:R-:W-:Y:S01]  /*11750*/  PRMT R59, R4, 0x5410, R6 ;  /* 0x00005410043b7816 */ /* 0x000fe20000000006 */
[----:B------:R-:W-:Y:S02]  /*11760*/  IMAD.MOV.U32 R113, RZ, RZ, R115 ;  /* 0x000000ffff717224 */ /* 0x000fe400078e0073 */
[----:B--2---:R-:W-:Y:S02]  /*11770*/  FFMA.FTZ R5, R63, c[0x0][0x23c], -R2 ;  /* 0x00008f003f057a23 */ /* 0x004fe40000010802 */
[----:B------:R-:W-:-:S02]  /*11780*/  IMAD.MOV.U32 R60, RZ, RZ, R94 ;  /* 0x000000ffff3c7224 */ /* 0x000fc400078e005e */
[----:B------:R-:W-:Y:S02]  /*11790*/  FFMA.FTZ R73, R194, c[0x0][0x23c], -R3 ;  /* 0x00008f00c2497a23 */ /* 0x000fe40000010803 */
[----:B------:R-:W-:Y:S01]  /*117a0*/  IMAD.MOV.U32 R12, RZ, RZ, R49 ;  /* 0x000000ffff0c7224 */ /* 0x000fe200078e0031 */
[----:B------:R-:W-:Y:S01]  /*117b0*/  MOV R32, R165 ;  /* 0x000000a500207202 */ /* 0x000fe20000000f00 */
[----:B------:R-:W-:Y:S01]  /*117c0*/  IMAD.MOV.U32 R63, RZ, RZ, R52 ;  /* 0x000000ffff3f7224 */ /* 0x000fe200078e0034 */
[----:B------:R-:W-:Y:S01]  /*117d0*/  LOP3.LUT R4, R14, 0xffff, RZ, 0xc0, !PT ;  /* 0x0000ffff0e047812 */ /* 0x000fe200078ec0ff */
[----:B------:R-:W-:Y:S02]  /*117e0*/  IMAD.MOV.U32 R52, RZ, RZ, R156 ;  /* 0x000000ffff347224 */ /* 0x000fe400078e009c */
[----:B------:R-:W-:Y:S01]  /*117f0*/  FFMA.FTZ R9, R248, c[0x0][0x23c], -R2 ;  /* 0x00008f00f8097a23 */ /* 0x000fe20000010802 */
[----:B------:R1:W-:Y:S01]  /*11800*/  MUFU.EX2 R156, R5 ;  /* 0x00000005009c7308 */ /* 0x0003e20000000800 */
[----:B------:R-:W-:Y:S01]  /*11810*/  SHF.R.U32.HI R6, RZ, 0x8, R4 ;  /* 0x00000008ff067819 */ /* 0x000fe20000011604 */
[----:B------:R-:W-:Y:S01]  /*11820*/  IMAD.MOV.U32 R66, RZ, RZ, R47 ;  /* 0x000000ffff427224 */ /* 0x000fe200078e002f */
[----:B------:R-:W-:Y:S01]  /*11830*/  MOV R47, R89 ;  /* 0x00000059002f7202 */ /* 0x000fe20000000f00 */
[----:B------:R-:W-:-:S02]  /*11840*/  IMAD.MOV.U32 R56, RZ, RZ, R62 ;  /* 0x000000ffff387224 */ /* 0x000fc400078e003e */
[--C-:B------:R-:W-:Y:S02]  /*11850*/  FFMA.FTZ R10, R246, c[0x0][0x23c], -R2.reuse ;  /* 0x00008f00f60a7a23 */ /* 0x100fe40000010802 */
[--C-:B------:R-:W-:Y:S02]  /*11860*/  FFMA.FTZ R11, R243, c[0x0][0x23c], -R2.reuse ;  /* 0x00008f00f30b7a23 */ /* 0x100fe40000010802 */
[--C-:B------:R-:W-:Y:S02]  /*11870*/  FFMA.FTZ R74, R230, c[0x0][0x23c], -R2.reuse ;  /* 0x00008f00e64a7a23 */ /* 0x100fe40000010802 */
[--C-:B------:R-:W-:Y:S02]  /*11880*/  FFMA.FTZ R75, R200, c[0x0][0x23c], -R2.reuse ;  /* 0x00008f00c84b7a23 */ /* 0x100fe40000010802 */
[--C-:B------:R-:W-:Y:S02]  /*11890*/  FFMA.FTZ R78, R198, c[0x0][0x23c], -R2.reuse ;  /* 0x00008f00c64e7a23 */ /* 0x100fe40000010802 */
[----:B------:R-:W-:Y:S01]  /*118a0*/  FFMA.FTZ R79, R197, c[0x0][0x23c], -R2 ;  /* 0x00008f00c54f7a23 */ /* 0x000fe20000010802 */
[----:B-1----:R-:W-:Y:S01]  /*118b0*/  SHF.R.U32.HI R5, RZ, 0x10, R14 ;  /* 0x00000010ff057819 */ /* 0x002fe2000001160e */
[----:B------:R-:W-:Y:S01]  /*118c0*/  FFMA.FTZ R20, R157, c[0x0][0x23c], -R0 ;  /* 0x00008f009d147a23 */ /* 0x000fe20000010800 */
[----:B------:R-:W-:Y:S01]  /*118d0*/  LOP3.LUT R8, R14, 0xff, RZ, 0xc0, !PT ;  /* 0x000000ff0e087812 */ /* 0x000fe200078ec0ff */
[----:B------:R-:W-:Y:S01]  /*118e0*/  IMAD.MOV.U32 R35, RZ, RZ, R224 ;  /* 0x000000ffff237224 */ /* 0x000fe200078e00e0 */
[----:B------:R-:W-:Y:S01]  /*118f0*/  LOP3.LUT R4, R5, 0xff, RZ, 0xc0, !PT ;  /* 0x000000ff05047812 */ /* 0x000fe200078ec0ff */
[----:B------:R-:W-:-:S02]  /*11900*/  IMAD.MOV.U32 R57, RZ, RZ, R63 ;  /* 0x000000ffff397224 */ /* 0x000fc400078e003f */
[----:B------:R-:W-:Y:S01]  /*11910*/  IMAD.MOV.U32 R25, RZ, RZ, R220 ;  /* 0x000000ffff197224 */ /* 0x000fe200078e00dc */
[----:B------:R-:W-:Y:S01]  /*11920*/  PRMT R89, R4, 0x5410, R7 ;  /* 0x0000541004597816 */ /* 0x000fe20000000007 */
[----:B------:R-:W-:Y:S01]  /*11930*/  FFMA.FTZ R4, R61, c[0x0][0x23c], -R2 ;  /* 0x00008f003d047a23 */ /* 0x000fe20000010802 */
[----:B------:R-:W-:Y:S01]  /*11940*/  MOV R23, R82 ;  /* 0x0000005200177202 */ /* 0x000fe20000000f00 */
[----:B------:R-:W-:Y:S01]  /*11950*/  IMAD.MOV.U32 R115, RZ, RZ, R55 ;  /* 0x000000ffff737224 */ /* 0x000fe200078e0037 */
[----:B------:R-:W-:Y:S01]  /*11960*/  LDSM.16.MT88.4 R16, [R205+0x5000] ;  /* 0x00500000cd10783b */ /* 0x000fe20000004200 */
[----:B------:R-:W-:Y:S01]  /*11970*/  IMAD.MOV.U32 R61, RZ, RZ, R45 ;  /* 0x000000ffff3d7224 */ /* 0x000fe200078e002d */
[----:B------:R-:W-:Y:S01]  /*11980*/  MOV R45, R91 ;  /* 0x0000005b002d7202 */ /* 0x000fe20000000f00 */
[----:B------:R-:W-:Y:S02]  /*11990*/  IMAD.MOV.U32 R62, RZ, RZ, R46 ;  /* 0x000000ffff3e7224 */ /* 0x000fe400078e002e */
[----:B------:R-:W-:-:S02]  /*119a0*/  IMAD.MOV.U32 R64, RZ, RZ, R65 ;  /* 0x000000ffff407224 */ /* 0x000fc400078e0041 */
[----:B------:R-:W-:Y:S02]  /*119b0*/  FFMA.FTZ R94, R189, c[0x0][0x23c], -R3 ;  /* 0x00008f00bd5e7a23 */ /* 0x000fe40000010803 */
        /* <DEDUP_REMOVED lines=8> */
[--C-:B------:R-:W-:Y:S02]  /*11a40*/  FFMA.FTZ R28, R252, c[0x0][0x23c], -R0.reuse ;  /* 0x00008f00fc1c7a23 */ /* 0x100fe40000010800 */
[----:B------:R-:W-:Y:S01]  /*11a50*/  FFMA.FTZ R30, R249, c[0x0][0x23c], -R0 ;  /* 0x00008f00f91e7a23 */ /* 0x000fe20000010800 */
[----:B------:R-:W-:Y:S01]  /*11a60*/  MOV R234, R32 ;  /* 0x0000002000ea7202 */ /* 0x000fe20000000f00 */
[----:B------:R-:W-:-:S02]  /*11a70*/  IMAD.MOV.U32 R63, RZ, RZ, R158 ;  /* 0x000000ffff3f7224 */ /* 0x000fc400078e009e */
[----:B------:R-:W-:Y:S01]  /*11a80*/  IMAD.MOV.U32 R231, RZ, RZ, R12 ;  /* 0x000000ffffe77224 */ /* 0x000fe200078e000c */
[----:B------:R1:W-:Y:S01]  /*11a90*/  MUFU.EX2 R158, R4 ;  /* 0x00000004009e7308 */ /* 0x0003e20000000800 */
[----:B------:R-:W-:Y:S01]  /*11aa0*/  IMAD.MOV.U32 R46, RZ, RZ, R90 ;  /* 0x000000ffff2e7224 */ /* 0x000fe200078e005a */
[----:B------:R-:W2:Y:S01]  /*11ab0*/  LDSM.16.MT88.4 R12, [R204+0x5000] ;  /* 0x00500000cc0c783b */ /* 0x000ea20000004200 */
[----:B------:R-:W-:Y:S02]  /*11ac0*/  IMAD.MOV.U32 R55, RZ, RZ, R88 ;  /* 0x000000ffff377224 */ /* 0x000fe400078e0058 */
[----:B------:R-:W-:Y:S01]  /*11ad0*/  FFMA.FTZ R5, R134, c[0x0][0x23c], -R2 ;  /* 0x00008f0086057a23 */ /* 0x000fe20000010802 */
[----:B------:R3:W5:Y:S01]  /*11ae0*/  LDL.LU R224, [R1+0xcc] ;  /* 0x0000cc0001e07983 */ /* 0x0007620000300800 */
[--C-:B------:R-:W-:Y:S02]  /*11af0*/  FFMA.FTZ R88, R201, c[0x0][0x23c], -R3.reuse ;  /* 0x00008f00c9587a23 */ /* 0x100fe40000010803 */
[----:B------:R-:W-:-:S02]  /*11b00*/  FFMA.FTZ R90, R199, c[0x0][0x23c], -R3 ;  /* 0x00008f00c75a7a23 */ /* 0x000fc40000010803 */
[----:B------:R-:W-:Y:S02]  /*11b10*/  FFMA.FTZ R91, R190, c[0x0][0x23c], -R3 ;  /* 0x00008f00be5b7a23 */ /* 0x000fe40000010803 */
[--C-:B------:R-:W-:Y:S02]  /*11b20*/  FFMA.FTZ R3, R251, c[0x0][0x23c], -R2.reuse ;  /* 0x00008f00fb037a23 */ /* 0x100fe40000010802 */
[----:B-1----:R-:W-:Y:S01]  /*11b30*/  FFMA.FTZ R4, R56, c[0x0][0x23c], -R2 ;  /* 0x00008f0038047a23 */ /* 0x002fe20000010802 */
[----:B------:R1:W-:Y:S01]  /*11b40*/  MUFU.EX2 R134, R5 ;  /* 0x0000000500867308 */ /* 0x0003e20000000800 */
[----:B------:R-:W-:Y:S02]  /*11b50*/  IMAD.MOV.U32 R34, RZ, RZ, R57 ;  /* 0x000000ffff227224 */ /* 0x000fe400078e0039 */
[----:B------:R-:W-:Y:S02]  /*11b60*/  IMAD.MOV.U32 R113, RZ, RZ, R64 ;  /* 0x000000ffff717224 */ /* 0x000fe400078e0040 */
[----:B------:R-:W-:-:S02]  /*11b70*/  FFMA.FTZ R56, R238, c[0x0][0x23c], -R2 ;  /* 0x00008f00ee387a23 */ /* 0x000fc40000010802 */
[--C-:B------:R-:W-:Y:S01]  /*11b80*/  FFMA.FTZ R57, R235, c[0x0][0x23c], -R2.reuse ;  /* 0x00008f00eb397a23 */ /* 0x100fe20000010802 */
[----:B------:R4:W2:Y:S01]  /*11b90*/  MUFU.EX2 R159, R4 ;  /* 0x00000004009f7308 */ /* 0x0008a20000000800 */
[--C-:B------:R-:W-:Y:S02]  /*11ba0*/  FFMA.FTZ R64, R233, c[0x0][0x23c], -R2.reuse ;  /* 0x00008f00e9407a23 */ /* 0x100fe40000010802 */
[----:B-1----:R-:W-:-:S05]  /*11bb0*/  FFMA.FTZ R5, R250, c[0x0][0x23c], -R2 ;  /* 0x00008f00fa057a23 */ /* 0x002fca0000010802 */
[----:B------:R1:W-:Y:S01]  /*11bc0*/  MUFU.EX2 R165, R3 ;  /* 0x0000000300a57308 */ /* 0x0003e20000000800 */
[--C-:B------:R-:W-:Y:S02]  /*11bd0*/  FFMA.FTZ R2, R221, c[0x0][0x23c], -R0.reuse ;  /* 0x00008f00dd027a23 */ /* 0x100fe40000010800 */
[----:B----4-:R-:W-:Y:S02]  /*11be0*/  FFMA.FTZ R4, R34, c[0x0][0x23c], -R0 ;  /* 0x00008f0022047a23 */ /* 0x010fe40000010800 */
[----:B------:R-:W-:-:S03]  /*11bf0*/  IMAD.MOV.U32 R34, RZ, RZ, R164 ;  /* 0x000000ffff227224 */ /* 0x000fc600078e00a4 */
[----:B------:R2:W-:Y:S01]  /*11c00*/  MUFU.EX2 R164, R2 ;  /* 0x0000000200a47308 */ /* 0x0005e20000000800 */
[--C-:B-1----:R-:W-:Y:S02]  /*11c10*/  FFMA.FTZ R3, R223, c[0x0][0x23c], -R0.reuse ;  /* 0x00008f00df037a23 */ /* 0x102fe40000010800 */
[----:B------:R-:W-:Y:S02]  /*11c20*/  IMAD.MOV.U32 R65, RZ, RZ, R87 ;  /* 0x000000ffff417224 */ /* 0x000fe400078e0057 */
[----:B------:R-:W-:-:S03]  /*11c30*/  FFMA.FTZ R24, R36, c[0x0][0x23c], -R0 ;  /* 0x00008f0024187a23 */ /* 0x000fc60000010800 */
[----:B------:R1:W4:Y:S01]  /*11c40*/  MUFU.EX2 R157, R3 ;  /* 0x00000003009d7308 */ /* 0x0003220000000800 */
[----:B------:R-:W-:Y:S01]  /*11c50*/  IMAD.MOV.U32 R237, RZ, RZ, R35 ;  /* 0x000000ffffed7224 */ /* 0x000fe200078e0023 */
[----:B------:R-:W-:Y:S01]  /*11c60*/  PRMT R87, R8, 0x5410, R6 ;  /* 0x0000541008577816 */ /* 0x000fe20000000006 */
[----:B------:R-:W-:Y:S01]  /*11c70*/  IMAD.MOV.U32 R36, RZ, RZ, R65 ;  /* 0x000000ffff247224 */ /* 0x000fe200078e0041 */
[----:B------:R3:W5:Y:S01]  /*11c80*/  LDL.LU R223, [R1+0xc8] ;  /* 0x0000c80001df7983 */ /* 0x0007620000300800 */
        /* <DEDUP_REMOVED lines=8> */
[----:B------:R-:W-:Y:S01]  /*11d10*/  FFMA.FTZ R85, R202, c[0x0][0x23c], -R0 ;  /* 0x00008f00ca557a23 */ /* 0x000fe20000010800 */
[----:B------:R-:W-:Y:S01]  /*11d20*/  HSET2.LE.AND R0, R33, R84, PT ;  /* 0x0000005421007233 */ /* 0x000fe20003803000 */
[----:B------:R-:W-:Y:S01]  /*11d30*/  IMAD.MOV.U32 R226, RZ, RZ, R25 ;  /* 0x000000ffffe27224 */ /* 0x000fe200078e0019 */
[----:B--2---:R-:W-:Y:S01]  /*11d40*/  F2FP.PACK_AB R2, R159, R158 ;  /* 0x0000009e9f02723e */ /* 0x004fe200000000ff */
[----:B-1----:R-:W-:-:S02]  /*11d50*/  FADD.FTZ R3, R237, R42 ;  /* 0x0000002aed037221 */ /* 0x002fc40000010000 */
[----:B------:R-:W-:Y:S02]  /*11d60*/  IMAD.MOV.U32 R32, RZ, RZ, R168 ;  /* 0x000000ffff207224 */ /* 0x000fe400078e00a8 */
[----:B------:R-:W-:Y:S01]  /*11d70*/  IMAD.MOV.U32 R238, RZ, RZ, R207 ;  /* 0x000000ffffee7224 */ /* 0x000fe200078e00cf */
[----:B------:R-:W-:Y:S01]  /*11d80*/  MUFU.EX2 R64, R64 ;  /* 0x0000004000407308 */ /* 0x000fe20000000800 */
[----:B------:R-:W-:Y:S01]  /*11d90*/  IMAD.MOV.U32 R25, RZ, RZ, R60 ;  /* 0x000000ffff197224 */ /* 0x000fe200078e003c */
[----:B------:R3:W5:Y:S01]  /*11da0*/  LDL.LU R222, [R1+0xc4] ;  /* 0x0000c40001de7983 */ /* 0x0007620000300800 */
[----:B------:R-:W-:Y:S02]  /*11db0*/  IMAD.MOV.U32 R237, RZ, RZ, R113 ;  /* 0x000000ffffed7224 */ /* 0x000fe400078e0071 */
[----:B------:R-:W-:Y:S01]  /*11dc0*/  IMAD.MOV.U32 R60, RZ, RZ, R115 ;  /* 0x000000ffff3c7224 */ /* 0x000fe200078e0073 */
[----:B------:R-:W-:Y:S01]  /*11dd0*/  LOP3.LUT R6, R0, R2, RZ, 0xc0, !PT ;  /* 0x0000000200067212 */ /* 0x000fe200078ec0ff */
[----:B------:R-:W-:Y:S01]  /*11de0*/  IMAD.MOV.U32 R35, RZ, RZ, R166 ;  /* 0x000000ffff237224 */ /* 0x000fe200078e00a6 */
[----:B------:R1:W-:Y:S01]  /*11df0*/  MUFU.EX2 R115, R4 ;  /* 0x0000000400737308 */ /* 0x0003e20000000800 */
[--C-:B------:R-:W-:Y:S01]  /*11e00*/  HSET2.LE.AND R0, R37, R84.reuse, PT ;  /* 0x0000005425007233 */ /* 0x100fe20003803000 */
[----:B----4-:R-:W-:Y:S01]  /*11e10*/  F2FP.PACK_AB R2, R164, R157 ;  /* 0x0000009da402723e */ /* 0x010fe200000000ff */
[----:B------:R-:W-:Y:S01]  /*11e20*/  FADD.FTZ R3, R217, R3 ;  /* 0x00000003d9037221 */ /* 0x000fe20000010000 */
[----:B------:R3:W5:Y:S04]  /*11e30*/  LDL.LU R221, [R1+0xc0] ;  /* 0x0000c00001dd7983 */ /* 0x0007680000300800 */
[----:B------:R-:W2:Y:S01]  /*11e40*/  MUFU.EX2 R113, R8 ;  /* 0x0000000800717308 */ /* 0x000ea20000000800 */
[----:B------:R-:W-:Y:S01]  /*11e50*/  LOP3.LUT R7, R0, R2, RZ, 0xc0, !PT ;  /* 0x0000000200077212 */ /* 0x000fe200078ec0ff */
[--C-:B------:R-:W-:Y:S01]  /*11e60*/  HSET2.LE.AND R0, R21, R84.reuse, PT ;  /* 0x0000005415007233 */ /* 0x100fe20003803000 */
[----:B------:R-:W-:Y:S01]  /*11e70*/  F2FP.PACK_AB R2, R134, R156 ;  /* 0x0000009c8602723e */ /* 0x000fe200000000ff */
[----:B------:R3:W5:Y:S03]  /*11e80*/  LDL.LU R220, [R1+0xbc] ;  /* 0x0000bc0001dc7983 */ /* 0x0007660000300800 */
[----:B-1----:R-:W-:Y:S01]  /*11e90*/  LOP3.LUT R4, R0, R2, RZ, 0xc0, !PT ;  /* 0x0000000200047212 */ /* 0x002fe200078ec0ff */
[----:B------:R-:W-:Y:S01]  /*11ea0*/  HSET2.LE.AND R0, R22, R84, PT ;  /* 0x0000005416007233 */ /* 0x000fe20003803000 */
[----:B------:R1:W4:Y:S01]  /*11eb0*/  MUFU.EX2 R166, R5 ;  /* 0x0000000500a67308 */ /* 0x0003220000000800 */
[----:B--2---:R-:W-:-:S04]  /*11ec0*/  F2FP.PACK_AB R2, R113, R115 ;  /* 0x000000737102723e */ /* 0x004fc800000000ff */
[----:B-1----:R-:W-:Y:S01]  /*11ed0*/  LOP3.LUT R5, R0, R2, RZ, 0xc0, !PT ;  /* 0x0000000200057212 */ /* 0x002fe200078ec0ff */
[----:B------:R-:W-:Y:S02]  /*11ee0*/  FADD.FTZ R2, R226, R43 ;  /* 0x0000002be2027221 */ /* 0x000fe40000010000 */
[----:B------:R-:W-:Y:S02]  /*11ef0*/  IMAD.MOV.U32 R226, RZ, RZ, R234 ;  /* 0x000000ffffe27224 */ /* 0x000fe400078e00ea */
[----:B------:R-:W-:Y:S01]  /*11f00*/  IMAD.MOV.U32 R234, RZ, RZ, R231 ;  /* 0x000000ffffea7224 */ /* 0x000fe200078e00e7 */
[----:B------:R-:W-:Y:S01]  /*11f10*/  MOV R231, R237 ;  /* 0x000000ed00e77202 */ /* 0x000fe20000000f00 */
[----:B------:R-:W-:Y:S02]  /*11f20*/  IMAD.MOV.U32 R237, RZ, RZ, R25 ;  /* 0x000000ffffed7224 */ /* 0x000fe400078e0019 */
[----:B------:R-:W-:Y:S02]  /*11f30*/  IMAD.MOV.U32 R25, RZ, RZ, R27 ;  /* 0x000000ffff197224 */ /* 0x000fe400078e001b */
[----:B------:R-:W-:-:S02]  /*11f40*/  IMAD.MOV.U32 R27, RZ, RZ, R23 ;  /* 0x000000ffff1b7224 */ /* 0x000fc400078e0017 */
[----:B------:R-:W-:Y:S02]  /*11f50*/  IMAD.MOV.U32 R23, RZ, RZ, R29 ;  /* 0x000000ffff177224 */ /* 0x000fe400078e001d */
[----:B------:R-:W-:Y:S02]  /*11f60*/  FADD.FTZ R2, R226, R2 ;  /* 0x00000002e2027221 */ /* 0x000fe40000010000 */
[----:B------:R-:W-:Y:S02]  /*11f70*/  IMAD.MOV.U32 R29, RZ, RZ, R242 ;  /* 0x000000ffff1d7224 */ /* 0x000fe400078e00f2 */
[----:B------:R-:W-:Y:S02]  /*11f80*/  IMAD.MOV.U32 R226, RZ, RZ, R234 ;  /* 0x000000ffffe27224 */ /* 0x000fe400078e00ea */
[----:B------:R-:W-:Y:S02]  /*11f90*/  FADD.FTZ R0, R219, R41 ;  /* 0x00000029db007221 */ /* 0x000fe40000010000 */
[----:B------:R-:W-:Y:S01]  /*11fa0*/  IMAD.MOV.U32 R242, RZ, RZ, R241 ;  /* 0x000000fffff27224 */ /* 0x000fe200078e00f1 */
[----:B------:R1:W-:Y:S01]  /*11fb0*/  MUFU.EX2 R168, R9 ;  /* 0x0000000900a87308 */ /* 0x0003e20000000800 */
[----:B------:R-:W-:Y:S01]  /*11fc0*/  IMAD.MOV.U32 R234, RZ, RZ, R231 ;  /* 0x000000ffffea7224 */ /* 0x000fe200078e00e7 */
[----:B------:R3:W5:Y:S01]  /*11fd0*/  LDL.LU R219, [R1+0xb8] ;  /* 0x0000b80001db7983 */ /* 0x0007620000300800 */
[----:B------:R-:W-:Y:S01]  /*11fe0*/  IMAD.MOV.U32 R241, RZ, RZ, R36 ;  /* 0x000000fffff17224 */ /* 0x000fe200078e0024 */
[----:B------:R-:W-:Y:S01]  /*11ff0*/  MOV R36, R52 ;  /* 0x0000003400247202 */ /* 0x000fe20000000f00 */
[----:B------:R-:W-:Y:S01]  /*12000*/  IMAD.MOV.U32 R231, RZ, RZ, R237 ;  /* 0x000000ffffe77224 */ /* 0x000fe200078e00ed */
[----:B------:R-:W-:Y:S01]  /*12010*/  MOV R237, R25 ;  /* 0x0000001900ed7202 */ /* 0x000fe20000000f00 */
[----:B------:R-:W-:-:S02]  /*12020*/  IMAD.MOV.U32 R25, RZ, RZ, R27 ;  /* 0x000000ffff197224 */ /* 0x000fc400078e001b */
[----:B------:R-:W-:Y:S02]  /*12030*/  IMAD.MOV.U32 R27, RZ, RZ, R23 ;  /* 0x000000ffff1b7224 */ /* 0x000fe400078e0017 */
[----:B------:R-:W-:Y:S02]  /*12040*/  FADD.FTZ R0, R226, R0 ;  /* 0x00000000e2007221 */ /* 0x000fe40000010000 */
[----:B------:R-:W-:Y:S02]  /*12050*/  IMAD.MOV.U32 R23, RZ, RZ, R29 ;  /* 0x000000ffff177224 */ /* 0x000fe400078e001d */
[----:B------:R-:W-:Y:S02]  /*12060*/  IMAD.MOV.U32 R226, RZ, RZ, R234 ;  /* 0x000000ffffe27224 */ /* 0x000fe400078e00ea */
[----:B------:R-:W-:Y:S02]  /*12070*/  IMAD.MOV.U32 R234, RZ, RZ, R231 ;  /* 0x000000ffffea7224 */ /* 0x000fe400078e00e7 */
[----:B------:R-:W-:-:S02]  /*12080*/  IMAD.MOV.U32 R29, RZ, RZ, R36 ;  /* 0x000000ffff1d7224 */ /* 0x000fc400078e0024 */
[----:B------:R-:W-:Y:S02]  /*12090*/  IMAD.MOV.U32 R231, RZ, RZ, R237 ;  /* 0x000000ffffe77224 */ /* 0x000fe400078e00ed */
[----:B------:R-:W-:Y:S02]  /*120a0*/  IMAD.MOV.U32 R237, RZ, RZ, R25 ;  /* 0x000000ffffed7224 */ /* 0x000fe400078e0019 */
[----:B------:R-:W-:Y:S01]  /*120b0*/  IMAD.MOV.U32 R25, RZ, RZ, R27 ;  /* 0x000000ffff197224 */ /* 0x000fe200078e001b */
[----:B------:R-:W-:Y:S01]  /*120c0*/  MOV R27, R23 ;  /* 0x00000017001b7202 */ /* 0x000fe20000000f00 */
        /* <DEDUP_REMOVED lines=17> */
[----:B------:R-:W-:Y:S01]  /*121e0*/  IMAD.MOV.U32 R53, RZ, RZ, R54 ;  /* 0x000000ffff357224 */ /* 0x000fe200078e0036 */
[----:B------:R-:W-:Y:S01]  /*121f0*/  MOV R54, R48 ;  /* 0x0000003000367202 */ /* 0x000fe20000000f00 */
[----:B------:R-:W-:Y:S02]  /*12200*/  IMAD.MOV.U32 R231, RZ, RZ, R237 ;  /* 0x000000ffffe77224 */ /* 0x000fe400078e00ed */
[----:B------:R-:W-:Y:S02]  /*12210*/  IMAD.MOV.U32 R201, RZ, RZ, R228 ;  /* 0x000000ffffc97224 */ /* 0x000fe400078e00e4 */
[----:B------:R-:W-:Y:S02]  /*12220*/  IMAD.MOV.U32 R237, RZ, RZ, R25 ;  /* 0x000000ffffed7224 */ /* 0x000fe400078e0019 */
[----:B------:R-:W-:-:S02]  /*12230*/  IMAD.MOV.U32 R25, RZ, RZ, R27 ;  /* 0x000000ffff197224 */ /* 0x000fc400078e001b */
[----:B------:R-:W-:Y:S02]  /*12240*/  IMAD.MOV.U32 R48, RZ, RZ, R49 ;  /* 0x000000ffff307224 */ /* 0x000fe400078e0031 */
[----:B------:R-:W-:Y:S01]  /*12250*/  IMAD.MOV.U32 R27, RZ, RZ, R36 ;  /* 0x000000ffff1b7224 */ /* 0x000fe200078e0024 */
[----:B------:R-:W-:Y:S01]  /*12260*/  MOV R36, R52 ;  /* 0x0000003400247202 */ /* 0x000fe20000000f00 */
[----:B------:R-:W-:Y:S01]  /*12270*/  FADD.FTZ R21, R201, R0 ;  /* 0x00000000c9157221 */ /* 0x000fe20000010000 */
[----:B------:R-:W-:Y:S01]  /*12280*/  HSET2.LE.AND R0, R44, R84, PT ;  /* 0x000000542c007233 */ /* 0x000fe20003803000 */
[----:B------:R-:W-:Y:S02]  /*12290*/  IMAD.MOV.U32 R52, RZ, RZ, R53 ;  /* 0x000000ffff347224 */ /* 0x000fe400078e0035 */
[----:B------:R-:W-:Y:S01]  /*122a0*/  FADD.FTZ R22, R227, R2 ;  /* 0x00000002e3167221 */ /* 0x000fe20000010000 */
[----:B------:R-:W-:Y:S01]  /*122b0*/  F2FP.PACK_AB R2, R180, R179 ;  /* 0x000000b3b402723e */ /* 0x000fe200000000ff */
[----:B------:R-:W-:-:S02]  /*122c0*/  IMAD.MOV.U32 R53, RZ, RZ, R54 ;  /* 0x000000ffff357224 */ /* 0x000fc400078e0036 */
[----:B------:R-:W-:Y:S02]  /*122d0*/  IMAD.MOV.U32 R49, RZ, RZ, R216 ;  /* 0x000000ffff317224 */ /* 0x000fe400078e00d8 */
[----:B------:R-:W-:Y:S01]  /*122e0*/  IMAD.MOV.U32 R54, RZ, RZ, R48 ;  /* 0x000000ffff367224 */ /* 0x000fe200078e0030 */
[----:B------:R2:W-:Y:S01]  /*122f0*/  MUFU.EX2 R170, R10 ;  /* 0x0000000a00aa7308 */ /* 0x0005e20000000800 */
[----:B------:R-:W-:Y:S01]  /*12300*/  IMAD.MOV.U32 R228, RZ, RZ, R27 ;  /* 0x000000ffffe47224 */ /* 0x000fe200078e001b */
[----:B------:R-:W-:Y:S01]  /*12310*/  MOV R191, R226 ;  /* 0x000000e200bf7202 */ /* 0x000fe20000000f00 */
[----:B------:R-:W-:Y:S02]  /*12320*/  FADD.FTZ R8, R218, R40 ;  /* 0x00000028da087221 */ /* 0x000fe40000010000 */
[----:B------:R-:W-:Y:S01]  /*12330*/  IMAD.MOV.U32 R227, RZ, RZ, R25 ;  /* 0x000000ffffe37224 */ /* 0x000fe200078e0019 */
[----:B------:R-:W-:Y:S01]  /*12340*/  MOV R25, R54 ;  /* 0x0000003600197202 */ /* 0x000fe20000000f00 */
[----:B------:R-:W-:-:S02]  /*12350*/  IMAD.MOV.U32 R48, RZ, RZ, R49 ;  /* 0x000000ffff307224 */ /* 0x000fc400078e0031 */
[----:B------:R-:W-:Y:S01]  /*12360*/  IMAD.MOV.U32 R194, RZ, RZ, R231 ;  /* 0x000000ffffc27224 */ /* 0x000fe200078e00e7 */
[----:B------:R-:W-:Y:S01]  /*12370*/  MOV R248, R228 ;  /* 0x000000e400f87202 */ /* 0x000fe20000000f00 */
[----:B------:R-:W-:Y:S01]  /*12380*/  IMAD.MOV.U32 R226, RZ, RZ, R36 ;  /* 0x000000ffffe27224 */ /* 0x000fe200078e0024 */
[----:B-1----:R-:W-:Y:S01]  /*12390*/  F2FP.PACK_AB R9, R161, R160 ;  /* 0x000000a0a109723e */ /* 0x002fe200000000ff */
[----:B------:R-:W-:Y:S01]  /*123a0*/  IMAD.MOV.U32 R229, RZ, RZ, R237 ;  /* 0x000000ffffe57224 */ /* 0x000fe200078e00ed */
[----:B------:R-:W-:Y:S01]  /*123b0*/  MUFU.EX2 R65, R65 ;  /* 0x0000004100417308 */ /* 0x000fe20000000800 */
[----:B--2---:R-:W-:Y:S01]  /*123c0*/  LOP3.LUT R10, R0, R2, RZ, 0xc0, !PT ;  /* 0x00000002000a7212 */ /* 0x004fe200078ec0ff */
[----:B------:R-:W-:Y:S01]  /*123d0*/  HSET2.LE.AND R0, R38, R84, PT ;  /* 0x0000005426007233 */ /* 0x000fe20003803000 */
[----:B------:R-:W-:Y:S01]  /*123e0*/  IMAD.MOV.U32 R231, RZ, RZ, R52 ;  /* 0x000000ffffe77224 */ /* 0x000fe200078e0034 */
[----:B------:R-:W-:Y:S01]  /*123f0*/  F2FP.PACK_AB R2, R178, R163 ;  /* 0x000000a3b202723e */ /* 0x000fe200000000ff */
[----:B------:R-:W-:Y:S01]  /*12400*/  FADD.FTZ R29, R215, R8 ;  /* 0x00000008d71d7221 */ /* 0x000fe20000010000 */
[----:B------:R3:W5:Y:S01]  /*12410*/  LDL.LU R218, [R1+0xb4] ;  /* 0x0000b40001da7983 */ /* 0x0007620000300800 */
[----:B------:R-:W-:-:S02]  /*12420*/  IMAD.MOV.U32 R237, RZ, RZ, R53 ;  /* 0x000000ffffed7224 */ /* 0x000fc400078e0035 */
[----:B------:R-:W-:Y:S01]  /*12430*/  IMAD.MOV.U32 R246, RZ, RZ, R227 ;  /* 0x000000fffff67224 */ /* 0x000fe200078e00e3 */
[----:B------:R-:W-:Y:S01]  /*12440*/  LOP3.LUT R8, R0, R2, RZ, 0xc0, !PT ;  /* 0x0000000200087212 */ /* 0x000fe200078ec0ff */
[----:B------:R-:W-:Y:S01]  /*12450*/  IMAD.MOV.U32 R27, RZ, RZ, R48 ;  /* 0x000000ffff1b7224 */ /* 0x000fe200078e0030 */
[----:B------:R-:W-:Y:S01]  /*12460*/  HMMA.16816.F32 R40, R4, R12, R124 ;  /* 0x0000000c0428723c */ /* 0x000fe2000000187c */
[----:B------:R-:W-:Y:S01]  /*12470*/  IMAD.MOV.U32 R250, RZ, RZ, R226 ;  /* 0x000000fffffa7224 */ /* 0x000fe200078e00e2 */
[----:B------:R-:W-:Y:S01]  /*12480*/  MUFU.EX2 R66, R66 ;  /* 0x0000004200427308 */ /* 0x000fe20000000800 */
[----:B------:R-:W-:Y:S01]  /*12490*/  IMAD.MOV.U32 R251, RZ, RZ, R231 ;  /* 0x000000fffffb7224 */ /* 0x000fe200078e00e7 */
[----:B------:R3:W5:Y:S01]  /*124a0*/  LDL.LU R217, [R1+0xb0] ;  /* 0x0000b00001d97983 */ /* 0x0007620000300800 */
[----:B------:R-:W-:Y:S02]  /*124b0*/  IMAD.MOV.U32 R189, RZ, RZ, R237 ;  /* 0x000000ffffbd7224 */ /* 0x000fe400078e00ed */
[----:B------:R-:W-:Y:S01]  /*124c0*/  IMAD.MOV.U32 R190, RZ, RZ, R25 ;  /* 0x000000ffffbe7224 */ /* 0x000fe200078e0019 */
[----:B------:R3:W5:Y:S01]  /*124d0*/  LDL.LU R216, [R1+0xac] ;  /* 0x0000ac0001d87983 */ /* 0x0007620000300800 */
[----:B------:R-:W-:-:S02]  /*124e0*/  FADD.FTZ R2, R246, R29 ;  /* 0x0000001df6027221 */ /* 0x000fc40000010000 */
[----:B------:R-:W-:Y:S02]  /*124f0*/  IMAD.MOV.U32 R246, RZ, RZ, R248 ;  /* 0x000000fffff67224 */ /* 0x000fe400078e00f8 */
[----:B------:R-:W-:Y:S02]  /*12500*/  IMAD.MOV.U32 R199, RZ, RZ, R27 ;  /* 0x000000ffffc77224 */ /* 0x000fe400078e001b */
[----:B------:R-:W-:Y:S01]  /*12510*/  IMAD.MOV.U32 R201, RZ, RZ, R229 ;  /* 0x000000ffffc97224 */ /* 0x000fe200078e00e5 */
[----:B------:R1:W-:Y:S01]  /*12520*/  MUFU.EX2 R127, R11 ;  /* 0x0000000b007f7308 */ /* 0x0003e20000000800 */
[----:B------:R-:W-:Y:S01]  /*12530*/  IMAD.MOV.U32 R248, RZ, RZ, R250 ;  /* 0x000000fffff87224 */ /* 0x000fe200078e00fa */
[----:B------:R3:W5:Y:S01]  /*12540*/  LDL.LU R215, [R1+0xa8] ;  /* 0x0000a80001d77983 */ /* 0x0007620000300800 */
[----:B------:R-:W-:Y:S02]  /*12550*/  IMAD.MOV.U32 R250, RZ, RZ, R251 ;  /* 0x000000fffffa7224 */ /* 0x000fe400078e00fb */
[----:B------:R-:W-:Y:S01]  /*12560*/  IMAD.MOV.U32 R251, RZ, RZ, R189 ;  /* 0x000000fffffb7224 */ /* 0x000fe200078e00bd */
[----:B------:R-:W-:Y:S01]  /*12570*/  MOV R189, R190 ;  /* 0x000000be00bd7202 */ /* 0x000fe20000000f00 */
[----:B------:R-:W-:-:S02]  /*12580*/  IMAD.MOV.U32 R190, RZ, RZ, R199 ;  /* 0x000000ffffbe7224 */ /* 0x000fc400078e00c7 */
[----:B------:R-:W-:Y:S01]  /*12590*/  FADD.FTZ R23, R214, R3 ;  /* 0x00000003d6177221 */ /* 0x000fe20000010000 */
[----:B------:R-:W-:Y:S01]  /*125a0*/  HSET2.LE.AND R3, R39, R84, PT ;  /* 0x0000005427037233 */ /* 0x000fe20003803000 */
[----:B------:R-:W-:Y:S02]  /*125b0*/  IMAD.MOV.U32 R199, RZ, RZ, R201 ;  /* 0x000000ffffc77224 */ /* 0x000fe400078e00c9 */
[----:B------:R-:W-:Y:S02]  /*125c0*/  IMAD.MOV.U32 R49, RZ, RZ, R50 ;  /* 0x000000ffff317224 */ /* 0x000fe400078e0032 */
[----:B------:R-:W-:Y:S01]  /*125d0*/  IMAD.MOV.U32 R53, RZ, RZ, R51 ;  /* 0x000000ffff357224 */ /* 0x000fe200078e0033 */
[----:B-1----:R-:W-:Y:S01]  /*125e0*/  F2FP.PACK_AB R11, R167, R162 ;  /* 0x000000a2a70b723e */ /* 0x002fe200000000ff */
[----:B------:R-:W-:Y:S02]  /*125f0*/  IMAD.MOV.U32 R201, RZ, RZ, R194 ;  /* 0x000000ffffc97224 */ /* 0x000fe400078e00c2 */
[----:B------:R-:W-:Y:S01]  /*12600*/  IMAD.MOV.U32 R54, RZ, RZ, R212 ;  /* 0x000000ffff367224 */ /* 0x000fe200078e00d4 */
[----:B------:R1:W-:Y:S01]  /*12610*/  MUFU.EX2 R124, R24 ;  /* 0x00000018007c7308 */ /* 0x0003e20000000800 */
[----:B------:R-:W-:Y:S01]  /*12620*/  IMAD.MOV.U32 R50, RZ, RZ, R213 ;  /* 0x000000ffff327224 */ /* 0x000fe200078e00d5 */
[----:B------:R3:W5:Y:S01]  /*12630*/  LDL.LU R214, [R1+0xa4] ;  /* 0x0000a40001d67983 */ /* 0x0007620000300800 */
[----:B------:R-:W-:-:S02]  /*12640*/  IMAD.MOV.U32 R194, RZ, RZ, R191 ;  /* 0x000000ffffc27224 */ /* 0x000fc400078e00bf */
[----:B------:R-:W-:Y:S01]  /*12650*/  IMAD.MOV.U32 R191, RZ, RZ, R234 ;  /* 0x000000ffffbf7224 */ /* 0x000fe200078e00ea */
[----:B------:R-:W-:Y:S01]  /*12660*/  LOP3.LUT R11, R3, R11, RZ, 0xc0, !PT ;  /* 0x0000000b030b7212 */ /* 0x000fe200078ec0ff */
[----:B------:R-:W-:Y:S02]  /*12670*/  IMAD.MOV.U32 R234, RZ, RZ, R236 ;  /* 0x000000ffffea7224 */ /* 0x000fe400078e00ec */
[----:B------:R-:W-:Y:S01]  /*12680*/  IMAD.MOV.U32 R36, RZ, RZ, R49 ;  /* 0x000000ffff247224 */ /* 0x000fe200078e0031 */
[----:B------:R-:W-:Y:S01]  /*12690*/  MOV R229, R53 ;  /* 0x0000003500e57202 */ /* 0x000fe20000000f00 */
[----:B------:R-:W-:Y:S01]  /*126a0*/  IMAD.MOV.U32 R236, RZ, RZ, R31 ;  /* 0x000000ffffec7224 */ /* 0x000fe200078e001f */
[----:B------:R-:W-:Y:S01]  /*126b0*/  MOV R31, R34 ;  /* 0x00000022001f7202 */ /* 0x000fe20000000f00 */
[----:B------:R-:W-:Y:S01]  /*126c0*/  IMAD.MOV.U32 R52, RZ, RZ, R50 ;  /* 0x000000ffff347224 */ /* 0x000fe200078e0032 */
[----:B------:R-:W-:Y:S01]  /*126d0*/  HSET2.LE.AND R3, R26, R84, PT ;  /* 0x000000541a037233 */ /* 0x000fe20003803000 */
[----:B------:R-:W-:Y:S01]  /*126e0*/  IMAD.MOV.U32 R34, RZ, RZ, R35 ;  /* 0x000000ffff227224 */ /* 0x000fe200078e0023 */
[----:B------:R-:W-:Y:S01]  /*126f0*/  HMMA.16816.F32 R48, R4, R14, R128 ;  /* 0x0000000e0430723c */ /* 0x000fe20000001880 */
[----:B------:R-:W-:Y:S01]  /*12700*/  IMAD.MOV.U32 R35, RZ, RZ, R32 ;  /* 0x000000ffff237224 */ /* 0x000fe200078e0020 */
[----:B------:R-:W-:Y:S01]  /*12710*/  MUFU.EX2 R126, R28 ;  /* 0x0000001c007e7308 */ /* 0x000fe20000000800 */
[----:B------:R-:W-:Y:S01]  /*12720*/  IMAD.MOV.U32 R32, RZ, RZ, R60 ;  /* 0x000000ffff207224 */ /* 0x000fe200078e003c */
[----:B-1----:R-:W1:Y:S01]  /*12730*/  LDSM.16.MT88.4 R24, [R204+0x5400] ;  /* 0x00540000cc18783b */ /* 0x002e620000004200 */
[----:B------:R-:W-:-:S02]  /*12740*/  IMAD.MOV.U32 R228, RZ, RZ, R36 ;  /* 0x000000ffffe47224 */ /* 0x000fc400078e0024 */
[----:B------:R-:W-:Y:S01]  /*12750*/  IMAD.MOV.U32 R227, RZ, RZ, R52 ;  /* 0x000000ffffe37224 */ /* 0x000fe200078e0034 */
[C---:B------:R-:W-:Y:S01]  /*12760*/  HMMA.16816.F32 R36, R4.reuse, R18, R140 ;  /* 0x000000120424723c */ /* 0x040fe2000000188c */
[----:B------:R-:W-:Y:S01]  /*12770*/  IMAD.MOV.U32 R226, RZ, RZ, R54 ;  /* 0x000000ffffe27224 */ /* 0x000fe200078e0036 */
[----:B------:R-:W2:Y:S01]  /*12780*/  MUFU.EX2 R125, R20 ;  /* 0x00000014007d7308 */ /* 0x000ea20000000800 */
[----:B------:R-:W-:Y:S01]  /*12790*/  IMAD.MOV.U32 R237, RZ, RZ, R55 ;  /* 0x000000ffffed7224 */ /* 0x000fe200078e0037 */
[----:B------:R3:W5:Y:S01]  /*127a0*/  LDL.LU R213, [R1+0xa0] ;  /* 0x0000a00001d57983 */ /* 0x0007620000300800 */
        /* <DEDUP_REMOVED lines=8> */
[----:B------:R-:W-:-:S02]  /*12830*/  FADD.FTZ R3, R209, R22 ;  /* 0x00000016d1037221 */ /* 0x000fc40000010000 */
[----:B------:R-:W-:Y:S02]  /*12840*/  FADD.FTZ R5, R246, R21 ;  /* 0x00000015f6057221 */ /* 0x000fe40000010000 */
[----:B------:R-:W-:Y:S01]  /*12850*/  IMAD.MOV.U32 R63, RZ, RZ, R45 ;  /* 0x000000ffff3f7224 */ /* 0x000fe200078e002d */
[----:B------:R-:W-:Y:S01]  /*12860*/  MOV R45, R46 ;  /* 0x0000002e002d7202 */ /* 0x000fe20000000f00 */
[----:B------:R-:W-:Y:S02]  /*12870*/  IMAD.MOV.U32 R243, RZ, RZ, R248 ;  /* 0x000000fffff37224 */ /* 0x000fe400078e00f8 */
[----:B------:R-:W-:Y:S02]  /*12880*/  IMAD.MOV.U32 R246, RZ, RZ, R251 ;  /* 0x000000fffff67224 */ /* 0x000fe400078e00fb */
[----:B------:R-:W-:Y:S02]  /*12890*/  IMAD.MOV.U32 R250, RZ, RZ, R190 ;  /* 0x000000fffffa7224 */ /* 0x000fe400078e00be */
[----:B------:R-:W-:Y:S01]  /*128a0*/  IMAD.MOV.U32 R248, RZ, RZ, R189 ;  /* 0x000000fffff87224 */ /* 0x000fe200078e00bd */
[----:B------:R-:W-:Y:S01]  /*128b0*/  MOV R189, R201 ;  /* 0x000000c900bd7202 */ /* 0x000fe20000000f00 */
[----:B------:R-:W-:-:S02]  /*128c0*/  IMAD.MOV.U32 R251, RZ, RZ, R199 ;  /* 0x000000fffffb7224 */ /* 0x000fc400078e00c7 */
[----:B------:R-:W-:Y:S02]  /*128d0*/  IMAD.MOV.U32 R190, RZ, RZ, R194 ;  /* 0x000000ffffbe7224 */ /* 0x000fe400078e00c2 */
[----:B------:R-:W-:Y:S02]  /*128e0*/  IMAD.MOV.U32 R46, RZ, RZ, R208 ;  /* 0x000000ffff2e7224 */ /* 0x000fe400078e00d0 */
[----:B------:R-:W-:Y:S02]  /*128f0*/  IMAD.MOV.U32 R199, RZ, RZ, R234 ;  /* 0x000000ffffc77224 */ /* 0x000fe400078e00ea */
[----:B------:R-:W-:Y:S02]  /*12900*/  IMAD.MOV.U32 R194, RZ, RZ, R31 ;  /* 0x000000ffffc27224 */ /* 0x000fe400078e001f */
[----:B------:R-:W-:Y:S02]  /*12910*/  IMAD.MOV.U32 R201, RZ, RZ, R236 ;  /* 0x000000ffffc97224 */ /* 0x000fe400078e00ec */
        /* <DEDUP_REMOVED lines=8> */
[----:B------:R-:W-:-:S02]  /*129a0*/  FADD.FTZ R3, R238, R5 ;  /* 0x00000005ee037221 */ /* 0x000fc40000010000 */
[----:B------:R-:W-:Y:S02]  /*129b0*/  IMAD.MOV.U32 R61, RZ, RZ, R45 ;  /* 0x000000ffff3d7224 */ /* 0x000fe400078e002d */
[----:B------:R-:W-:Y:S02]  /*129c0*/  IMAD.MOV.U32 R62, RZ, RZ, R46 ;  /* 0x000000ffff3e7224 */ /* 0x000fe400078e002e */
[----:B------:R-:W-:Y:S02]  /*129d0*/  IMAD.MOV.U32 R63, RZ, RZ, R47 ;  /* 0x000000ffff3f7224 */ /* 0x000fe400078e002f */
[----:B------:R-:W-:Y:S01]  /*129e0*/  IMAD.MOV.U32 R238, RZ, RZ, R250 ;  /* 0x000000ffffee7224 */ /* 0x000fe200078e00fa */
[----:B------:R-:W-:Y:S01]  /*129f0*/  HMMA.16816.F32 R44, R8, R12, R104 ;  /* 0x0000000c082c723c */ /* 0x000fe20000001868 */
[----:B------:R-:W-:Y:S01]  /*12a00*/  IMAD.MOV.U32 R250, RZ, RZ, R199 ;  /* 0x000000fffffa7224 */ /* 0x000fe200078e00c7 */
[----:B------:R1:W1:Y:S01]  /*12a10*/  MUFU.EX2 R104, R30 ;  /* 0x0000001e00687308 */ /* 0x0002620000000800 */
[----:B------:R-:W-:-:S02]  /*12a20*/  IMAD.MOV.U32 R199, RZ, RZ, R31 ;  /* 0x000000ffffc77224 */ /* 0x000fc400078e001f */
[----:B------:R-:W-:Y:S02]  /*12a30*/  FADD.FTZ R0, R210, R23 ;  /* 0x00000017d2007221 */ /* 0x000fe40000010000 */
[----:B------:R-:W-:Y:S02]  /*12a40*/  FADD.FTZ R2, R235, R2 ;  /* 0x00000002eb027221 */ /* 0x000fe40000010000 */
[----:B------:R-:W-:Y:S01]  /*12a50*/  FADD.FTZ R0, R206, R0 ;  /* 0x00000000ce007221 */ /* 0x000fe20000010000 */
[----:B-1----:R-:W1:Y:S01]  /*12a60*/  LDSM.16.MT88.4 R28, [R205+0x5400] ;  /* 0x00540000cd1c783b */ /* 0x002e620000004200 */
[----:B------:R-:W-:Y:S01]  /*12a70*/  FADD.FTZ R20, R243, R2 ;  /* 0x00000002f3147221 */ /* 0x000fe20000010000 */
[----:B------:R-:W-:Y:S01]  /*12a80*/  MOV R235, R248 ;  /* 0x000000f800eb7202 */ /* 0x000fe20000000f00 */
[----:B------:R-:W-:Y:S01]  /*12a90*/  FADD.FTZ R21, R246, R0 ;  /* 0x00000000f6157221 */ /* 0x000fe20000010000 */
[----:B------:R-:W-:Y:S01]  /*12aa0*/  HSET2.LE.AND R0, R58, R84, PT ;  /* 0x000000543a007233 */ /* 0x000fe20003803000 */
[----:B------:R-:W-:Y:S01]  /*12ab0*/  IMAD.MOV.U32 R243, RZ, RZ, R251 ;  /* 0x000000fffff37224 */ /* 0x000fe200078e00fb */
[----:B----4-:R-:W-:Y:S01]  /*12ac0*/  F2FP.PACK_AB R2, R166, R165 ;  /* 0x000000a5a602723e */ /* 0x010fe200000000ff */
[----:B------:R-:W-:-:S02]  /*12ad0*/  IMAD.MOV.U32 R246, RZ, RZ, R189 ;  /* 0x000000fffff67224 */ /* 0x000fc400078e00bd */
[----:B------:R-:W-:Y:S01]  /*12ae0*/  IMAD.MOV.U32 R248, RZ, RZ, R190 ;  /* 0x000000fffff87224 */ /* 0x000fe200078e00be */
[----:B------:R-:W-:Y:S01]  /*12af0*/  MOV R190, R236 ;  /* 0x000000ec00be7202 */ /* 0x000fe20000000f00 */
[----:B------:R-:W-:Y:S02]  /*12b00*/  IMAD.MOV.U32 R251, RZ, RZ, R201 ;  /* 0x000000fffffb7224 */ /* 0x000fe400078e00c9 */
[----:B------:R-:W-:Y:S02]  /*12b10*/  IMAD.MOV.U32 R189, RZ, RZ, R234 ;  /* 0x000000ffffbd7224 */ /* 0x000fe400078e00ea */
[----:B------:R-:W-:Y:S02]  /*12b20*/  IMAD.MOV.U32 R201, RZ, RZ, R34 ;  /* 0x000000ffffc97224 */ /* 0x000fe400078e0022 */
[----:B------:R-:W-:Y:S02]  /*12b30*/  IMAD.MOV.U32 R234, RZ, RZ, R35 ;  /* 0x000000ffffea7224 */ /* 0x000fe400078e0023 */
[----:B------:R-:W-:-:S02]  /*12b40*/  IMAD.MOV.U32 R236, RZ, RZ, R32 ;  /* 0x000000ffffec7224 */ /* 0x000fc400078e0020 */
[----:B------:R-:W-:Y:S01]  /*12b50*/  HMMA.16816.F32 R32, R8, R14, R108 ;  /* 0x0000000e0820723c */ /* 0x000fe2000000186c */
[----:B------:R-:W-:Y:S01]  /*12b60*/  FADD.FTZ R13, R238, R3 ;  /* 0x00000003ee0d7221 */ /* 0x000fe20000010000 */
[----:B------:R-:W-:Y:S01]  /*12b70*/  MOV R238, R250 ;  /* 0x000000fa00ee7202 */ /* 0x000fe20000000f00 */
[----:B------:R-:W-:-:S04]  /*12b80*/  IMAD.MOV.U32 R230, RZ, RZ, R243 ;  /* 0x000000ffffe67224 */ /* 0x000fc800078e00f3 */
[----:B------:R-:W-:Y:S01]  /*12b90*/  FADD.FTZ R14, R235, R4 ;  /* 0x00000004eb0e7221 */ /* 0x000fe20000010000 */
[----:B------:R-:W-:Y:S01]  /*12ba0*/  LOP3.LUT R4, R0, R2, RZ, 0xc0, !PT ;  /* 0x0000000200047212 */ /* 0x000fe200078ec0ff */
[--C-:B------:R-:W-:Y:S01]  /*12bb0*/  HSET2.LE.AND R0, R59, R84.reuse, PT ;  /* 0x000000543b007233 */ /* 0x100fe20003803000 */
[----:B--2---:R-:W-:Y:S01]  /*12bc0*/  F2FP.PACK_AB R2, R124, R125 ;  /* 0x0000007d7c02723e */ /* 0x004fe200000000ff */
[----:B------:R-:W-:Y:S01]  /*12bd0*/  IMAD.MOV.U32 R233, RZ, RZ, R246 ;  /* 0x000000ffffe97224 */ /* 0x000fe200078e00f6 */
[--C-:B------:R-:W-:Y:S01]  /*12be0*/  HSET2.LE.AND R3, R69, R84.reuse, PT ;  /* 0x0000005445037233 */ /* 0x100fe20003803000 */
[----:B------:R-:W-:Y:S01]  /*12bf0*/  IMAD.MOV.U32 R235, RZ, RZ, R248 ;  /* 0x000000ffffeb7224 */ /* 0x000fe200078e00f8 */
[----:B------:R-:W-:Y:S01]  /*12c00*/  HSET2.LE.AND R7, R68, R84, PT ;  /* 0x0000005444077233 */ /* 0x000fe20003803000 */
[----:B------:R-:W-:Y:S02]  /*12c10*/  IMAD.MOV.U32 R243, RZ, RZ, R251 ;  /* 0x000000fffff37224 */ /* 0x000fe400078e00fb */
[----:B------:R-:W-:Y:S01]  /*12c20*/  IMAD.MOV.U32 R250, RZ, RZ, R199 ;  /* 0x000000fffffa7224 */ /* 0x000fe200078e00c7 */
[----:B------:R-:W2:Y:S01]  /*12c30*/  MUFU.EX2 R105, R56 ;  /* 0x0000003800697308 */ /* 0x000ea20000000800 */
[----:B------:R-:W-:Y:S01]  /*12c40*/  IMAD.MOV.U32 R246, RZ, RZ, R189 ;  /* 0x000000fffff67224 */ /* 0x000fe200078e00bd */
[----:B------:R-:W-:Y:S01]  /*12c50*/  F2FP.PACK_AB R6, R170, R168 ;  /* 0x000000a8aa06723e */ /* 0x000fe200000000ff */
[----:B------:R-:W-:Y:S01]  /*12c60*/  IMAD.MOV.U32 R248, RZ, RZ, R190 ;  /* 0x000000fffff87224 */ /* 0x000fe200078e00be */
[----:B------:R-:W-:Y:S01]  /*12c70*/  LOP3.LUT R5, R0, R2, RZ, 0xc0, !PT ;  /* 0x0000000200057212 */ /* 0x000fe200078ec0ff */
[----:B------:R-:W-:-:S02]  /*12c80*/  IMAD.MOV.U32 R199, RZ, RZ, R234 ;  /* 0x000000ffffc77224 */ /* 0x000fc400078e00ea */
[----:B------:R-:W-:Y:S01]  /*12c90*/  IMAD.MOV.U32 R251, RZ, RZ, R236 ;  /* 0x000000fffffb7224 */ /* 0x000fe200078e00ec */
[----:B------:R-:W-:Y:S01]  /*12ca0*/  MOV R236, R61 ;  /* 0x0000003d00ec7202 */ /* 0x000fe20000000f00 */
[----:B------:R-:W-:Y:S01]  /*12cb0*/  IMAD.MOV.U32 R189, RZ, RZ, R60 ;  /* 0x000000ffffbd7224 */ /* 0x000fe200078e003c */
[----:B------:R4:W1:Y:S01]  /*12cc0*/  MUFU.EX2 R68, R57 ;  /* 0x0000003900447308 */ /* 0x0008620000000800 */
[----:B------:R-:W-:Y:S02]  /*12cd0*/  IMAD.MOV.U32 R234, RZ, RZ, R62 ;  /* 0x000000ffffea7224 */ /* 0x000fe400078e003e */
[----:B------:R-:W-:Y:S02]  /*12ce0*/  IMAD.MOV.U32 R190, RZ, RZ, R63 ;  /* 0x000000ffffbe7224 */ /* 0x000fe400078e003f */
[C---:B------:R-:W-:Y:S01]  /*12cf0*/  HMMA.16816.F32 R60, R8.reuse, R16, R120 ;  /* 0x00000010083c723c */ /* 0x040fe20000001878 */
[----:B------:R-:W-:Y:S01]  /*12d00*/  FADD.FTZ R0, R230, R20 ;  /* 0x00000014e6007221 */ /* 0x000fe20000010000 */
[----:B------:R-:W-:Y:S01]  /*12d10*/  LOP3.LUT R6, R3, R6, RZ, 0xc0, !PT ;  /* 0x0000000603067212 */ /* 0x000fe200078ec0ff */
[----:B------:R-:W-:Y:S01]  /*12d20*/  FADD.FTZ R2, R233, R21 ;  /* 0x00000015e9027221 */ /* 0x000fe20000010000 */
[----:B------:R-:W-:Y:S01]  /*12d30*/  F2FP.PACK_AB R12, R104, R126 ;  /* 0x0000007e680c723e */ /* 0x000fe200000000ff */
[----:B------:R-:W-:Y:S01]  /*12d40*/  FADD.FTZ R3, R243, R0 ;  /* 0x00000000f3037221 */ /* 0x000fe20000010000 */
[----:B------:R-:W1:Y:S02]  /*12d50*/  LDSM.16.MT88.4 R20, [R204+0x5800] ;  /* 0x00580000cc14783b */ /* 0x000e640000004200 */
[----:B----4-:R-:W-:Y:S01]  /*12d60*/  HMMA.16816.F32 R56, R8, R18, R116 ;  /* 0x000000120838723c */ /* 0x010fe20000001874 */
[----:B------:R-:W-:-:S06]  /*12d70*/  FADD.FTZ R2, R246, R2 ;  /* 0x00000002f6027221 */ /* 0x000fcc0000010000 */
[----:B------:R-:W-:-:S04]  /*12d80*/  FADD.FTZ R8, R235, R14 ;  /* 0x0000000eeb087221 */ /* 0x000fc80000010000 */
[----:B------:R-:W-:Y:S01]  /*12d90*/  FADD.FTZ R0, R248, R8 ;  /* 0x00000008f8007221 */ /* 0x000fe20000010000 */
[----:B------:R-:W-:Y:S01]  /*12da0*/  LOP3.LUT R7, R7, R12, RZ, 0xc0, !PT ;  /* 0x0000000c07077212 */ /* 0x000fe200078ec0ff */
[----:B------:R-:W-:Y:S02]  /*12db0*/  FADD.FTZ R9, R238, R13 ;  /* 0x0000000dee097221 */ /* 0x000fe40000010000 */
[----:B------:R-:W-:Y:S01]  /*12dc0*/  FADD.FTZ R16, R189, R0 ;  /* 0x00000000bd107221 */ /* 0x000fe20000010000 */
[--C-:B------:R-:W-:Y:S01]  /*12dd0*/  HSET2.LE.AND R0, R77, R84.reuse, PT ;  /* 0x000000544d007233 */ /* 0x100fe20003803000 */
[----:B------:R-:W-:Y:S01]  /*12de0*/  FADD.FTZ R17, R251, R2 ;  /* 0x00000002fb117221 */ /* 0x000fe20000010000 */
[----:B------:R-:W-:Y:S01]  /*12df0*/  F2FP.PACK_AB R2, R185, R188 ;  /* 0x000000bcb902723e */ /* 0x000fe200000000ff */
[----:B------:R-:W-:Y:S02]  /*12e00*/  FADD.FTZ R15, R250, R9 ;  /* 0x00000009fa0f7221 */ /* 0x000fe40000010000 */
[----:B------:R-:W-:Y:S01]  /*12e10*/  FADD.FTZ R14, R155, R3 ;  /* 0x000000039b0e7221 */ /* 0x000fe20000010000 */
[----:B------:R-:W-:Y:S01]  /*12e20*/  LOP3.LUT R10, R0, R2, RZ, 0xc0, !PT ;  /* 0x00000002000a7212 */ /* 0x000fe200078ec0ff */
[----:B------:R-:W-:Y:S01]  /*12e30*/  HMMA.16816.F32 R40, R4, R24, R40 ;  /* 0x000000180428723c */ /* 0x000fe20000001828 */
[----:B------:R-:W-:Y:S01]  /*12e40*/  FADD.FTZ R2, R190, R15 ;  /* 0x0000000fbe027221 */ /* 0x000fe20000010000 */
[--C-:B------:R-:W-:Y:S01]  /*12e50*/  HSET2.LE.AND R8, R72, R84.reuse, PT ;  /* 0x0000005448087233 */ /* 0x100fe20003803000 */
[----:B------:R-:W-:Y:S01]  /*12e60*/  FADD.FTZ R0, R199, R14 ;  /* 0x0000000ec7007221 */ /* 0x000fe20000010000 */
[--C-:B------:R-:W-:Y:S01]  /*12e70*/  HSET2.LE.AND R3, R76, R84.reuse, PT ;  /* 0x000000544c037233 */ /* 0x100fe20003803000 */
[----:B------:R-:W-:Y:S01]  /*12e80*/  F2FP.PACK_AB R9, R187, R192 ;  /* 0x000000c0bb09723e */ /* 0x000fe200000000ff */
[----:B------:R-:W-:-:S02]  /*12e90*/  HSET2.LE.AND R12, R71, R84, PT ;  /* 0x00000054470c7233 */ /* 0x000fc40003803000 */
[----:B------:R-:W-:Y:S01]  /*12ea0*/  HMMA.16816.F32 R48, R4, R26, R48 ;  /* 0x0000001a0430723c */ /* 0x000fe20000001830 */
[----:B------:R-:W-:Y:S01]  /*12eb0*/  F2FP.PACK_AB R11, R173, R174 ;  /* 0x000000aead0b723e */ /* 0x000fe200000000ff */
[----:B------:R-:W-:Y:S01]  /*12ec0*/  FADD.FTZ R0, R229, R0 ;  /* 0x00000000e5007221 */ /* 0x000fe20000010000 */
[----:B------:R-:W-:-:S05]  /*12ed0*/  F2FP.PACK_AB R13, R172, R171 ;  /* 0x000000abac0d723e */ /* 0x000fca00000000ff */
[----:B-1----:R-:W-:Y:S01]  /*12ee0*/  HMMA.16816.F32 R52, R4, R28, R52 ;  /* 0x0000001c0434723c */ /* 0x002fe20000001834 */
[----:B------:R-:W-:-:S07]  /*12ef0*/  LOP3.LUT R8, R8, R9, RZ, 0xc0, !PT ;  /* 0x0000000908087212 */ /* 0x000fce00078ec0ff */
[----:B------:R-:W-:Y:S01]  /*12f00*/  HMMA.16816.F32 R36, R4, R30, R36 ;  /* 0x0000001e0424723c */ /* 0x000fe20000001824 */
[----:B------:R-:W-:-:S06]  /*12f10*/  LOP3.LUT R11, R3, R11, RZ, 0xc0, !PT ;  /* 0x0000000b030b7212 */ /* 0x000fcc00078ec0ff */
[----:B------:R-:W-:Y:S02]  /*12f20*/  FADD.FTZ R5, R194, R16 ;  /* 0x00000010c2057221 */ /* 0x000fe40000010000 */
[----:B------:R-:W-:Y:S02]  /*12f30*/  FADD.FTZ R4, R191, R2 ;  /* 0x00000002bf047221 */ /* 0x000fe40000010000 */
[----:B------:R-:W-:Y:S01]  /*12f40*/  FADD.FTZ R2, R228, R5 ;  /* 0x00000005e4027221 */ /* 0x000fe20000010000 */
[----:B------:R-:W-:Y:S01]  /*12f50*/  LOP3.LUT R9, R12, R13, RZ, 0xc0, !PT ;  /* 0x0000000d0c097212 */ /* 0x000fe200078ec0ff */
[----:B------:R-:W-:Y:S01]  /*12f60*/  FADD.FTZ R3, R201, R17 ;  /* 0x00000011c9037221 */ /* 0x000fe20000010000 */
[----:B------:R-:W1:Y:S01]  /*12f70*/  MUFU.EX2 R70, R70 ;  /* 0x0000004600467308 */ /* 0x000e620000000800 */
[----:B------:R-:W-:Y:S01]  /*12f80*/  FADD.FTZ R12, R234, R0 ;  /* 0x00000000ea0c7221 */ /* 0x000fe20000010000 */
[----:B------:R-:W4:Y:S01]  /*12f90*/  LDSM.16.MT88.4 R16, [R205+0x5800] ;  /* 0x00580000cd10783b */ /* 0x000f220000004200 */
[----:B------:R-:W-:Y:S01]  /*12fa0*/  FADD.FTZ R14, R144, R2 ;  /* 0x00000002900e7221 */ /* 0x000fe20000010000 */
[----:B------:R-:W-:Y:S01]  /*12fb0*/  HSET2.LE.AND R0, R86, R84, PT ;  /* 0x0000005456007233 */ /* 0x000fe20003803000 */
[----:B--2---:R-:W-:Y:S01]  /*12fc0*/  F2FP.PACK_AB R2, R105, R127 ;  /* 0x0000007f6902723e */ /* 0x004fe200000000ff */
[----:B------:R-:W-:-:S02]  /*12fd0*/  FADD.FTZ R3, R227, R3 ;  /* 0x00000003e3037221 */ /* 0x000fc40000010000 */
[----:B------:R-:W-:Y:S01]  /*12fe0*/  FADD.FTZ R13, R226, R4 ;  /* 0x00000004e20d7221 */ /* 0x000fe20000010000 */
[----:B------:R-:W-:Y:S01]  /*12ff0*/  LOP3.LUT R4, R0, R2, RZ, 0xc0, !PT ;  /* 0x0000000200047212 */ /* 0x000fe200078ec0ff */
[--C-:B------:R-:W-:Y:S01]  /*13000*/  HSET2.LE.AND R0, R93, R84.reuse, PT ;  /* 0x000000545d007233 */ /* 0x100fe20003803000 */
[----:B------:R-:W-:Y:S01]  /*13010*/  F2FP.PACK_AB R2, R64, R68 ;  /* 0x000000444002723e */ /* 0x000fe200000000ff */
[----:B------:R-:W-:Y:S01]  /*13020*/  IMAD.MOV.U32 R231, RZ, RZ, R211 ;  /* 0x000000ffffe77224 */ /* 0x000fe200078e00d3 */
[C---:B------:R-:W-:Y:S01]  /*13030*/  HMMA.16816.F32 R44, R8.reuse, R24, R44 ;  /* 0x00000018082c723c */ /* 0x040fe2000000182c */
[----:B------:R-:W-:Y:S01]  /*13040*/  FADD.FTZ R15, R145, R3 ;  /* 0x00000003910f7221 */ /* 0x000fe20000010000 */
[--C-:B------:R-:W-:Y:S01]  /*13050*/  HSET2.LE.AND R3, R83, R84.reuse, PT ;  /* 0x0000005453037233 */ /* 0x100fe20003803000 */
[----:B------:R-:W-:Y:S01]  /*13060*/  F2FP.PACK_AB R5, R66, R65 ;  /* 0x000000414205723e */ /* 0x000fe200000000ff */
[----:B------:R-:W2:Y:S01]  /*13070*/  MUFU.EX2 R73, R73 ;  /* 0x0000004900497308 */ /* 0x000ea20000000800 */
[----:B------:R-:W-:Y:S01]  /*13080*/  LOP3.LUT R6, R0, R2, RZ, 0xc0, !PT ;  /* 0x0000000200067212 */ /* 0x000fe200078ec0ff */
[----:B------:R-:W-:Y:S01]  /*13090*/  FADD.FTZ R2, R231, R13 ;  /* 0x0000000de7027221 */ /* 0x000fe20000010000 */
[----:B-1----:R-:W-:Y:S01]  /*130a0*/  F2FP.PACK_AB R7, R70, R67 ;  /* 0x000000434607723e */ /* 0x002fe200000000ff */
[C---:B------:R-:W-:Y:S01]  /*130b0*/  HMMA.16816.F32 R24, R8.reuse, R26, R32 ;  /* 0x0000001a0818723c */ /* 0x040fe20000001820 */
[----:B------:R-:W-:Y:S01]  /*130c0*/  FADD.FTZ R0, R153, R12 ;  /* 0x0000000c99007221 */ /* 0x000fe20000010000 */
[----:B------:R-:W-:Y:S01]  /*130d0*/  LOP3.LUT R5, R3, R5, RZ, 0xc0, !PT ;  /* 0x0000000503057212 */ /* 0x000fe200078ec0ff */
[----:B------:R-:W-:Y:S01]  /*130e0*/  HSET2.LE.AND R3, R92, R84, PT ;  /* 0x000000545c037233 */ /* 0x000fe20003803000 */
[----:B------:R-:W-:Y:S01]  /*130f0*/  MUFU.EX2 R74, R74 ;  /* 0x0000004a004a7308 */ /* 0x000fe20000000800 */
[----:B------:R3:W5:Y:S03]  /*13100*/  LDL.LU R211, [R1+0x98] ;  /* 0x0000980001d37983 */ /* 0x0007660000300800 */
[C---:B------:R-:W-:Y:S01]  /*13110*/  HMMA.16816.F32 R32, R8.reuse, R28, R60 ;  /* 0x0000001c0820723c */ /* 0x040fe2000000183c */
[----:B------:R-:W-:Y:S01]  /*13120*/  FADD.FTZ R0, R151, R0 ;  /* 0x0000000097007221 */ /* 0x000fe20000010000 */
[----:B------:R-:W-:Y:S01]  /*13130*/  LOP3.LUT R7, R3, R7, RZ, 0xc0, !PT ;  /* 0x0000000703077212 */ /* 0x000fe200078ec0ff */
[----:B------:R3:W5:Y:S05]  /*13140*/  LDL.LU R210, [R1+0x94] ;  /* 0x0000940001d27983 */ /* 0x00076a0000300800 */
[----:B------:R-:W-:Y:S01]  /*13150*/  HMMA.16816.F32 R28, R8, R30, R56 ;  /* 0x0000001e081c723c */ /* 0x000fe20000001838 */
[----:B------:R-:W-:Y:S01]  /*13160*/  FADD.FTZ R12, R154, R0 ;  /* 0x000000009a0c7221 */ /* 0x000fe20000010000 */
[----:B------:R-:W1:Y:S01]  /*13170*/  MUFU.EX2 R75, R75 ;  /* 0x0000004b004b7308 */ /* 0x000e620000000800 */
[----:B------:R-:W-:Y:S01]  /*13180*/  FADD.FTZ R3, R148, R15 ;  /* 0x0000000f94037221 */ /* 0x000fe20000010000 */
[----:B------:R3:W5:Y:S03]  /*13190*/  LDL.LU R209, [R1+0x90] ;  /* 0x0000900001d17983 */ /* 0x0007660000300800 */
[----:B------:R-:W-:-:S02]  /*131a0*/  FADD.FTZ R9, R146, R14 ;  /* 0x0000000e92097221 */ /* 0x000fc40000010000 */
[----:B------:R-:W-:Y:S01]  /*131b0*/  FADD.FTZ R8, R237, R2 ;  /* 0x00000002ed087221 */ /* 0x000fe20000010000 */
[----:B------:R-:W-:Y:S01]  /*131c0*/  HSET2.LE.AND R0, R102, R84, PT ;  /* 0x0000005466007233 */ /* 0x000fe20003803000 */
[----:B------:R-:W-:Y:S01]  /*131d0*/  FADD.FTZ R2, R147, R9 ;  /* 0x0000000993027221 */ /* 0x000fe20000010000 */
[----:B--2---:R-:W-:Y:S01]  /*131e0*/  F2FP.PACK_AB R11, R73, R176 ;  /* 0x000000b0490b723e */ /* 0x004fe200000000ff */
[----:B------:R-:W-:Y:S01]  /*131f0*/  FADD.FTZ R3, R150, R3 ;  /* 0x0000000396037221 */ /* 0x000fe20000010000 */
[----:B------:R-:W-:Y:S01]  /*13200*/  MUFU.EX2 R80, R80 ;  /* 0x0000005000507308 */ /* 0x000fe20000000800 */
[----:B------:R-:W-:Y:S01]  /*13210*/  FADD.FTZ R14, R152, R2 ;  /* 0x00000002980e7221 */ /* 0x000fe20000010000 */
[----:B------:R-:W-:Y:S01]  /*13220*/  F2FP.PACK_AB R2, R193, R186 ;  /* 0x000000bac102723e */ /* 0x000fe200000000ff */
[----:B------:R-:W-:-:S05]  /*13230*/  FADD.FTZ R15, R149, R3 ;  /* 0x00000003950f7221 */ /* 0x000fca0000010000 */
[----:B------:R-:W-:Y:S01]  /*13240*/  MUFU.EX2 R81, R81 ;  /* 0x0000005100517308 */ /* 0x000fe20000000800 */
[----:B------:R-:W-:Y:S01]  /*13250*/  LOP3.LUT R10, R0, R2, RZ, 0xc0, !PT ;  /* 0x00000002000a7212 */ /* 0x000fe200078ec0ff */
[--C-:B------:R-:W-:Y:S01]  /*13260*/  HSET2.LE.AND R0, R98, R84.reuse, PT ;  /* 0x0000005462007233 */ /* 0x100fe20003803000 */
[----:B------:R-:W-:Y:S01]  /*13270*/  F2FP.PACK_AB R2, R183, R184 ;  /* 0x000000b8b702723e */ /* 0x000fe200000000ff */
[----:B------:R-:W-:Y:S01]  /*13280*/  FADD.FTZ R13, R236, R8 ;  /* 0x00000008ec0d7221 */ /* 0x000fe20000010000 */
[----:B------:R-:W-:-:S03]  /*13290*/  HSET2.LE.AND R3, R101, R84, PT ;  /* 0x0000005465037233 */ /* 0x000fc60003803000 */
[----:B------:R-:W-:Y:S01]  /*132a0*/  MUFU.EX2 R78, R78 ;  /* 0x0000004e004e7308 */ /* 0x000fe20000000800 */
[----:B------:R-:W-:Y:S01]  /*132b0*/  LOP3.LUT R8, R0, R2, RZ, 0xc0, !PT ;  /* 0x0000000200087212 */ /* 0x000fe200078ec0ff */
[----:B------:R-:W-:Y:S01]  /*132c0*/  FADD.FTZ R0, R241, R12 ;  /* 0x0000000cf1007221 */ /* 0x000fe20000010000 */
[----:B------:R-:W-:Y:S01]  /*132d0*/  LOP3.LUT R11, R3, R11, RZ, 0xc0, !PT ;  /* 0x0000000b030b7212 */ /* 0x000fe200078ec0ff */
[----:B------:R-:W-:Y:S01]  /*132e0*/  FADD.FTZ R2, R242, R13 ;  /* 0x0000000df2027221 */ /* 0x000fe20000010000 */
[----:B------:R-:W-:Y:S01]  /*132f0*/  HSET2.LE.AND R3, R97, R84, PT ;  /* 0x0000005461037233 */ /* 0x000fe20003803000 */
[----:B------:R-:W-:Y:S01]  /*13300*/  F2FP.PACK_AB R9, R177, R175 ;  /* 0x000000afb109723e */ /* 0x000fe200000000ff */
[----:B------:R-:W-:Y:S01]  /*13310*/  FADD.FTZ R0, R115, R0 ;  /* 0x0000000073007221 */ /* 0x000fe20000010000 */
[----:B------:R-:W-:Y:S01]  /*13320*/  MUFU.EX2 R79, R79 ;  /* 0x0000004f004f7308 */ /* 0x000fe20000000800 */
[----:B------:R-:W-:Y:S01]  /*13330*/  FADD.FTZ R2, R156, R2 ;  /* 0x000000029c027221 */ /* 0x000fe20000010000 */
[C---:B------:R-:W-:Y:S01]  /*13340*/  HMMA.16816.F32 R136, R4.reuse, R20, R40 ;  /* 0x000000140488723c */ /* 0x040fe20000001828 */
[----:B------:R-:W-:Y:S01]  /*13350*/  LOP3.LUT R9, R3, R9, RZ, 0xc0, !PT ;  /* 0x0000000903097212 */ /* 0x000fe200078ec0ff */
[----:B------:R-:W-:Y:S01]  /*13360*/  FADD.FTZ R3, R160, R14 ;  /* 0x0000000ea0037221 */ /* 0x000fe20000010000 */
[----:B------:R-:W2:Y:S01]  /*13370*/  LDSM.16.MT88.4 R144, [R204+0x5c00] ;  /* 0x005c0000cc90783b */ /* 0x000ea20000004200 */
[----:B------:R-:W-:Y:S01]  /*13380*/  FADD.FTZ R12, R134, R2 ;  /* 0x00000002860c7221 */ /* 0x000fe20000010000 */
[----:B-1----:R-:W-:Y:S01]  /*13390*/  F2FP.PACK_AB R2, R75, R74 ;  /* 0x0000004a4b02723e */ /* 0x002fe200000000ff */
[----:B------:R-:W-:Y:S01]  /*133a0*/  MUFU.EX2 R82, R82 ;  /* 0x0000005200527308 */ /* 0x000fe20000000800 */
[----:B------:R3:W5:Y:S01]  /*133b0*/  LDL.LU R208, [R1+0x8c] ;  /* 0x00008c0001d07983 */ /* 0x0007620000300800 */
[----:B------:R-:W-:Y:S01]  /*133c0*/  HMMA.16816.F32 R148, R4, R22, R48 ;  /* 0x000000160494723c */ /* 0x000fe20000001830 */
[----:B------:R-:W-:-:S02]  /*133d0*/  FADD.FTZ R3, R161, R3 ;  /* 0x00000003a1037221 */ /* 0x000fc40000010000 */
[----:B------:R3:W5:Y:S05]  /*133e0*/  LDL.LU R207, [R1+0x88] ;  /* 0x0000880001cf7983 */ /* 0x00076a0000300800 */
[C---:B----4-:R-:W-:Y:S01]  /*133f0*/  HMMA.16816.F32 R152, R4.reuse, R16, R52 ;  /* 0x000000100498723c */ /* 0x050fe20000001834 */
[----:B------:R-:W1:Y:S07]  /*13400*/  MUFU.EX2 R85, R85 ;  /* 0x0000005500557308 */ /* 0x000e6e0000000800 */
[----:B------:R-:W-:Y:S01]  /*13410*/  HMMA.16816.F32 R36, R4, R18, R36 ;  /* 0x000000120424723c */ /* 0x000fe20000001824 */
[----:B------:R-:W-:Y:S01]  /*13420*/  FADD.FTZ R13, R162, R3 ;  /* 0x00000003a20d7221 */ /* 0x000fe20000010000 */
[----:B------:R-:W-:Y:S01]  /*13430*/  MUFU.EX2 R40, R88 ;  /* 0x0000005800287308 */ /* 0x000fe20000000800 */
[----:B------:R3:W5:Y:S04]  /*13440*/  LDL.LU R206, [R1+0x84] ;  /* 0x0000840001ce7983 */ /* 0x0007680000300800 */
[----:B------:R-:W-:Y:S01]  /*13450*/  FADD.FTZ R7, R113, R0 ;  /* 0x0000000071077221 */ /* 0x000fe20000010000 */
[--C-:B------:R-:W-:Y:S01]  /*13460*/  HSET2.LE.AND R0, R87, R84.reuse, PT ;  /* 0x0000005457007233 */ /* 0x100fe20003803000 */
[----:B------:R-:W-:Y:S01]  /*13470*/  FADD.FTZ R4, R163, R15 ;  /* 0x0000000fa3047221 */ /* 0x000fe20000010000 */
[--C-:B------:R-:W-:Y:S01]  /*13480*/  HSET2.LE.AND R3, R96, R84.reuse, PT ;  /* 0x0000005460037233 */ /* 0x100fe20003803000 */
[----:B-1----:R-:W-:Y:S01]  /*13490*/  F2FP.PACK_AB R6, R85, R82 ;  /* 0x000000525506723e */ /* 0x002fe200000000ff */
[--C-:B------:R-:W-:Y:S01]  /*134a0*/  HSET2.LE.AND R5, R95, R84.reuse, PT ;  /* 0x000000545f057233 */ /* 0x100fe20003803000 */
[----:B------:R-:W-:Y:S01]  /*134b0*/  FADD.FTZ R4, R178, R4 ;  /* 0x00000004b2047221 */ /* 0x000fe20000010000 */
[----:B------:R-:W-:Y:S01]  /*134c0*/  LOP3.LUT R160, R0, R2, RZ, 0xc0, !PT ;  /* 0x0000000200a07212 */ /* 0x000fe200078ec0ff */
[----:B------:R-:W-:Y:S01]  /*134d0*/  HSET2.LE.AND R0, R89, R84, PT ;  /* 0x0000005459007233 */ /* 0x000fe20003803000 */
[----:B------:R-:W-:Y:S01]  /*134e0*/  F2FP.PACK_AB R2, R81, R80 ;  /* 0x000000505102723e */ /* 0x000fe200000000ff */
[----:B------:R-:W-:Y:S01]  /*134f0*/  FADD.FTZ R14, R179, R4 ;  /* 0x00000004b30e7221 */ /* 0x000fe20000010000 */
[----:B------:R-:W-:Y:S01]  /*13500*/  F2FP.PACK_AB R4, R79, R78 ;  /* 0x0000004e4f04723e */ /* 0x000fe200000000ff */
[----:B------:R-:W-:Y:S01]  /*13510*/  HMMA.16816.F32 R44, R8, R20, R44 ;  /* 0x00000014082c723c */ /* 0x000fe2000000182c */
[----:B------:R-:W-:Y:S01]  /*13520*/  LOP3.LUT R161, R0, R2, RZ, 0xc0, !PT ;  /* 0x0000000200a17212 */ /* 0x000fe200078ec0ff */
[----:B------:R-:W-:Y:S01]  /*13530*/  FADD.FTZ R0, R158, R12 ;  /* 0x0000000c9e007221 */ /* 0x000fe20000010000 */
[----:B------:R-:W-:Y:S01]  /*13540*/  LOP3.LUT R162, R3, R4, RZ, 0xc0, !PT ;  /* 0x0000000403a27212 */ /* 0x000fe200078ec0ff */
[----:B------:R-:W-:Y:S01]  /*13550*/  FADD.FTZ R2, R157, R7 ;  /* 0x000000079d027221 */ /* 0x000fe20000010000 */
[----:B------:R-:W-:Y:S01]  /*13560*/  MUFU.EX2 R12, R94 ;  /* 0x0000005e000c7308 */ /* 0x000fe20000000800 */
[----:B------:R-:W-:Y:S01]  /*13570*/  FADD.FTZ R4, R180, R14 ;  /* 0x0000000eb4047221 */ /* 0x000fe20000010000 */
[----:B------:R3:W5:Y:S01]  /*13580*/  LDL.LU R135, [R1+0x80] ;  /* 0x0000800001877983 */ /* 0x0007620000300800 */
[----:B------:R-:W-:-:S02]  /*13590*/  FADD.FTZ R3, R159, R0 ;  /* 0x000000009f037221 */ /* 0x000fc40000010000 */
[----:B------:R-:W-:-:S03]  /*135a0*/  FADD.FTZ R0, R164, R2 ;  /* 0x00000002a4007221 */ /* 0x000fc60000010000 */
[----:B------:R-:W-:Y:S01]  /*135b0*/  MUFU.EX2 R14, R91 ;  /* 0x0000005b000e7308 */ /* 0x000fe20000000800 */
[----:B------:R-:W-:Y:S02]  /*135c0*/  FADD.FTZ R0, R125, R0 ;  /* 0x000000007d007221 */ /* 0x000fe40000010000 */
[----:B------:R-:W-:-:S05]  /*135d0*/  FADD.FTZ R2, R192, R4 ;  /* 0x00000004c0027221 */ /* 0x000fca0000010000 */
[----:B------:R-:W1:Y:S01]  /*135e0*/  MUFU.EX2 R15, R90 ;  /* 0x0000005a000f7308 */ /* 0x000e620000000800 */
[----:B------:R-:W-:Y:S01]  /*135f0*/  HMMA.16816.F32 R24, R8, R22, R24 ;  /* 0x000000160818723c */ /* 0x000fe20000001818 */
[----:B------:R-:W-:Y:S01]  /*13600*/  LOP3.LUT R163, R5, R6, RZ, 0xc0, !PT ;  /* 0x0000000605a37212 */ /* 0x000fe200078ec0ff */
[----:B------:R-:W-:-:S06]  /*13610*/  FADD.FTZ R5, R167, R13 ;  /* 0x0000000da7057221 */ /* 0x000fcc0000010000 */
[----:B------:R-:W-:Y:S01]  /*13620*/  HMMA.16816.F32 R32, R8, R16, R32 ;  /* 0x000000100820723c */ /* 0x000fe20000001820 */
[----:B------:R-:W-:-:S07]  /*13630*/  FADD.FTZ R3, R165, R3 ;  /* 0x00000003a5037221 */ /* 0x000fce0000010000 */
[----:B------:R-:W-:Y:S01]  /*13640*/  HMMA.16816.F32 R28, R8, R18, R28 ;  /* 0x00000012081c723c */ /* 0x000fe2000000181c */
[----:B------:R-:W-:Y:S01]  /*13650*/  FADD.FTZ R5, R171, R5 ;  /* 0x00000005ab057221 */ /* 0x000fe20000010000 */
[--C-:B------:R-:W-:Y:S01]  /*13660*/  HSET2.LE.AND R7, R103, R84.reuse, PT ;  /* 0x0000005467077233 */ /* 0x100fe20003803000 */
[----:B-1----:R-:W-:Y:S01]  /*13670*/  F2FP.PACK_AB R4, R15, R40 ;  /* 0x000000280f04723e */ /* 0x002fe200000000ff */
[----:B------:R-:W1:Y:S03]  /*13680*/  LDSM.16.MT88.4 R20, [R205+0x5c00] ;  /* 0x005c0000cd14783b */ /* 0x000e660000004200 */
[----:B------:R-:W-:Y:S01]  /*13690*/  FADD.FTZ R8, R124, R0 ;  /* 0x000000007c087221 */ /* 0x000fe20000010000 */
[--C-:B------:R-:W-:Y:S01]  /*136a0*/  HSET2.LE.AND R0, R99, R84.reuse, PT ;  /* 0x0000005463007233 */ /* 0x100fe20003803000 */
[----:B------:R-:W-:Y:S01]  /*136b0*/  FADD.FTZ R11, R187, R2 ;  /* 0x00000002bb0b7221 */ /* 0x000fe20000010000 */
[----:B------:R-:W-:Y:S01]  /*136c0*/  F2FP.PACK_AB R2, R196, R182 ;  /* 0x000000b6c402723e */ /* 0x000fe200000000ff */
[----:B------:R-:W-:Y:S01]  /*136d0*/  FADD.FTZ R9, R166, R3 ;  /* 0x00000003a6097221 */ /* 0x000fe20000010000 */
[----:B------:R-:W-:-:S02]  /*136e0*/  HSET2.LE.AND R3, R100, R84, PT ;  /* 0x0000005464037233 */ /* 0x000fc40003803000 */
[----:B------:R-:W-:Y:S01]  /*136f0*/  LOP3.LUT R164, R0, R2, RZ, 0xc0, !PT ;  /* 0x0000000200a47212 */ /* 0x000fe200078ec0ff */
[----:B------:R-:W-:Y:S01]  /*13700*/  FADD.FTZ R10, R172, R5 ;  /* 0x00000005ac0a7221 */ /* 0x000fe20000010000 */
[----:B------:R-:W-:Y:S01]  /*13710*/  F2FP.PACK_AB R0, R12, R14 ;  /* 0x0000000e0c00723e */ /* 0x000fe200000000ff */
[----:B------:R-:W-:Y:S01]  /*13720*/  HSET2.LE.AND R5, R112, R84, PT ;  /* 0x0000005470057233 */ /* 0x000fe20003803000 */
[----:B------:R-:W-:Y:S01]  /*13730*/  F2FP.PACK_AB R6, R181, R195 ;  /* 0x000000c3b506723e */ /* 0x000fe200000000ff */
[----:B------:R-:W-:Y:S01]  /*13740*/  FADD.FTZ R2, R188, R11 ;  /* 0x0000000bbc027221 */ /* 0x000fe20000010000 */
[----:B------:R-:W-:Y:S01]  /*13750*/  LOP3.LUT R167, R7, R0, RZ, 0xc0, !PT ;  /* 0x0000000007a77212 */ /* 0x000fe200078ec0ff */
[----:B------:R-:W-:Y:S01]  /*13760*/  FADD.FTZ R0, R174, R10 ;  /* 0x0000000aae007221 */ /* 0x000fe20000010000 */
[----:B------:R-:W-:Y:S01]  /*13770*/  LOP3.LUT R165, R3, R4, RZ, 0xc0, !PT ;  /* 0x0000000403a57212 */ /* 0x000fe200078ec0ff */
[----:B------:R-:W-:Y:S01]  /*13780*/  FADD.FTZ R3, R168, R9 ;  /* 0x00000009a8037221 */ /* 0x000fe20000010000 */
[----:B------:R-:W-:Y:S01]  /*13790*/  LOP3.LUT R166, R5, R6, RZ, 0xc0, !PT ;  /* 0x0000000605a67212 */ /* 0x000fe200078ec0ff */
        /* <DEDUP_REMOVED lines=37> */
[----:B------:R3:W-:Y:S01]  /*139f0*/  STL [R1+0x40], R4 ;  /* 0x0000400401007387 */ /* 0x0007e20000100800 */
[C---:B--2---:R-:W-:Y:S03]  /*13a00*/  HMMA.16816.F32 R136, R160.reuse, R144, R136 ;  /* 0x00000090a088723c */ /* 0x044fe60000001888 */
[----:B------:R3:W-:Y:S04]  /*13a10*/  STL [R1+0x44], R3 ;  /* 0x0000440301007387 */ /* 0x0007e80000100800 */
[----:B------:R3:W-:Y:S01]  /*13a20*/  STL [R1+0x48], R2 ;  /* 0x0000480201007387 */ /* 0x0007e20000100800 */
[----:B------:R-:W-:Y:S03]  /*13a30*/  HMMA.16816.F32 R148, R160, R146, R148 ;  /* 0x00000092a094723c */ /* 0x000fe60000001894 */
[----:B------:R3:W-:Y:S05]  /*13a40*/  STL [R1+0x4c], R0 ;  /* 0x00004c0001007387 */ /* 0x0007ea0000100800 */
[C---:B------:R-:W-:Y:S08]  /*13a50*/  HMMA.16816.F32 R140, R164.reuse, R144, R44 ;  /* 0x00000090a48c723c */ /* 0x040ff0000000182c */
[C---:B------:R-:W-:Y:S08]  /*13a60*/  HMMA.16816.F32 R144, R164.reuse, R146, R24 ;  /* 0x00000092a490723c */ /* 0x040ff00000001818 */
[C---:B-1----:R-:W-:Y:S08]  /*13a70*/  HMMA.16816.F32 R156, R164.reuse, R20, R32 ;  /* 0x00000014a49c723c */ /* 0x042ff00000001820 */
[----:B------:R-:W-:Y:S01]  /*13a80*/  HMMA.16816.F32 R164, R164, R22, R28 ;  /* 0x00000016a4a4723c */ /* 0x000fe2000000181c */
[----:B------:R-:W-:-:S07]  /*13a90*/  IMAD.MOV.U32 R40, RZ, RZ, R169 ;  /* 0x000000ffff287224 */ /* 0x000fce00078e00a9 */
[C---:B------:R-:W-:Y:S08]  /*13aa0*/  HMMA.16816.F32 R152, R160.reuse, R20, R152 ;  /* 0x00000014a098723c */ /* 0x040ff00000001898 */
[----:B------:R-:W-:Y:S07]  /*13ab0*/  HMMA.16816.F32 R160, R160, R22, R36 ;  /* 0x00000016a0a0723c */ /* 0x000fee0000001824 */
[----:B------:R-:W-:-:S02]  /*13ac0*/  IMAD.MOV.U32 R39, RZ, RZ, R133 ;  /* 0x000000ffff277224 */ /* 0x000fc400078e0085 */
[----:B------:R-:W-:Y:S02]  /*13ad0*/  IMAD.MOV.U32 R37, RZ, RZ, R114 ;  /* 0x000000ffff257224 */ /* 0x000fe400078e0072 */
[----:B------:R-:W-:Y:S02]  /*13ae0*/  IMAD.MOV.U32 R38, RZ, RZ, R132 ;  /* 0x000000ffff267224 */ /* 0x000fe400078e0084 */
.L_x_431:
[----:B---3--:R-:W-:-:S06]  /*13af0*/  UISETP.GT.AND UP0, UPT, UR34, UR19, UPT ;  /* 0x000000132200728c */ /* 0x008fcc000bf04270 */
[----:B------:R-:W-:-:S13]  /*13b00*/  PLOP3.LUT P0, PT, PT, PT, UP0, 0x80, 0x0 ;  /* 0x000000000000781c */ /* 0x000fda0003f0f008 */
[----:B------:R-:W-:Y:S05]  /*13b10*/  @!P0 BRA `(.L_x_435) ;  /* 0x00008da000008947 */ /* 0x000fea0003800000 */
[----:B------:R-:W2:Y:S01]  /*13b20*/  LDL.LU.64 R6, [R1+0x28] ;  /* 0x0000280001067983 */ /* 0x000ea20000300a00 */
[----:B------:R-:W1:Y:S01]  /*13b30*/  LDC.U8 R241, c[0x0][0x2d8] ;  /* 0x0000b600fff17b82 */ /* 0x000e620000000000 */
[----:B------:R-:W-:Y:S01]  /*13b40*/  ULDC.64 UR4, c[0x0][0x1a0] ;  /* 0x0000680000047ab9 */ /* 0x000fe20000000a00 */
[----:B------:R-:W-:Y:S01]  /*13b50*/  MOV R132, R39 ;  /* 0x0000002700847202 */ /* 0x000fe20000000f00 */
[----:B------:R-:W2:Y:S01]  /*13b60*/  LDL.LU.64 R4, [R1+0x70] ;  /* 0x0000700001047983 */ /* 0x000ea20000300a00 */
[C---:B------:R-:W-:Y:S01]  /*13b70*/  IADD3 R0, R232.reuse, 0x4, RZ ;  /* 0x00000004e8007810 */ /* 0x040fe20007ffe0ff */
[----:B------:R-:W-:Y:S01]  /*13b80*/  IMAD.WIDE.U32 R12, R232, -0x326172a9, RZ ;  /* 0xcd9e8d57e80c7825 */ /* 0x000fe200078e00ff */
[----:B------:R-:W-:Y:S01]  /*13b90*/  USHF.L.U64.HI UR32, UR4, 0x6, UR5 ;  /* 0x0000000604207899 */ /* 0x000fe20008010205 */
[----:B------:R-:W3:Y:S01]  /*13ba0*/  LDL.64 R14, [R1+0x58] ;  /* 0x00005800010e7983 */ /* 0x000ee20000100a00 */
[----:B------:R-:W-:Y:S01]  /*13bb0*/  USHF.L.U32 UR33, UR4, 0x6, URZ ;  /* 0x0000000604217899 */ /* 0x000fe2000800063f */
[----:B------:R-:W-:Y:S01]  /*13bc0*/  MOV R3, R40 ;  /* 0x0000002800037202 */ /* 0x000fe20000000f00 */
[----:B------:R-:W-:Y:S01]  /*13bd0*/  UIMAD.WIDE.U32 UR38, UR4, 0x60, URZ ;  /* 0x00000060042678a5 */ /* 0x000fe2000f8e003f */
[----:B------:R-:W4:Y:S01]  /*13be0*/  LDL.LU R2, [R1+0x20] ;  /* 0x0000200001027983 */ /* 0x000f220000300800 */
[----:B------:R-:W-:Y:S01]  /*13bf0*/  UIMAD UR37, UR5, 0x60, URZ ;  /* 0x00000060052578a4 */ /* 0x000fe2000f8e023f */
[----:B------:R-:W-:Y:S01]  /*13c00*/  IMAD.MOV.U32 R134, RZ, RZ, R37 ;  /* 0x000000ffff867224 */ /* 0x000fe200078e0025 */
[----:B------:R-:W-:Y:S01]  /*13c10*/  MOV R133, R38 ;  /* 0x0000002600857202 */ /* 0x000fe20000000f00 */
[----:B------:R-:W3:Y:S01]  /*13c20*/  LDL.LU R8, [R1+0x78] ;  /* 0x0000780001087983 */ /* 0x000ee20000300800 */
[----:B------:R-:W-:Y:S01]  /*13c30*/  IMAD.WIDE.U32 R10, R0, -0x326172a9, RZ ;  /* 0xcd9e8d57000a7825 */ /* 0x000fe200078e00ff */
[----:B------:R-:W-:-:S02]  /*13c40*/  ULDC.64 UR4, c[0x0][0x198] ;  /* 0x0000660000047ab9 */ /* 0x000fc40000000a00 */
[----:B------:R-:W-:Y:S01]  /*13c50*/  STL.64 [R1+0x38], R12 ;  /* 0x0000380c01007387 */ /* 0x000fe20000100a00 */
[----:B------:R-:W-:Y:S02]  /*13c60*/  UIMAD.WIDE.U32 UR44, UR4, 0x60, URZ ;  /* 0x00000060042c78a5 */ /* 0x000fe4000f8e003f */
[----:B------:R-:W-:Y:S01]  /*13c70*/  UIMAD UR41, UR5, 0x60, URZ ;  /* 0x00000060052978a4 */ /* 0x000fe2000f8e023f */
[----:B------:R2:W-:Y:S01]  /*13c80*/  STL.64 [R1+0x30], R10 ;  /* 0x0000300a01007387 */ /* 0x0005e20000100a00 */
[----:B-1----:R-:W-:Y:S01]  /*13c90*/  PRMT R241, R241, 0x7054, R241 ;  /* 0x00007054f1f17816 */ /* 0x002fe200000000f1 */
[----:B------:R-:W-:Y:S02]  /*13ca0*/  USHF.L.U64.HI UR35, UR4, 0x6, UR5 ;  /* 0x0000000604237899 */ /* 0x000fe40008010205 */
[----:B------:R-:W-:Y:S02]  /*13cb0*/  USHF.L.U32 UR40, UR4, 0x6, URZ ;  /* 0x0000000604287899 */ /* 0x000fe4000800063f */
[----:B------:R-:W-:-:S02]  /*13cc0*/  UIADD3 UR37, UR37, UR39, URZ ;  /* 0x0000002725257290 */ /* 0x000fc4000fffe03f */
[----:B------:R-:W-:Y:S01]  /*13cd0*/  UIADD3 UR41, UR41, UR45, URZ ;  /* 0x0000002d29297290 */ /* 0x000fe2000fffe03f */
[----:B--2---:R-:W-:Y:S01]  /*13ce0*/  IMAD.MOV.U32 R5, RZ, RZ, R7 ;  /* 0x000000ffff057224 */ /* 0x004fe200078e0007 */
[-C--:B----4-:R-:W-:Y:S02]  /*13cf0*/  LOP3.LUT R0, R13, R2.reuse, RZ, 0x3c, !PT ;  /* 0x000000020d007212 */ /* 0x090fe400078e3cff */
[----:B------:R-:W-:Y:S01]  /*13d00*/  LOP3.LUT R2, R11, R2, RZ, 0x3c, !PT ;  /* 0x000000020b027212 */ /* 0x000fe200078e3cff */
[----:B---3--:R-:W-:-:S04]  /*13d10*/  IMAD.WIDE.U32 R242, R8, -0x2daee0ad, RZ ;  /* 0xd2511f5308f27825 */ /* 0x008fc800078e00ff */
[----:B------:R-:W-:-:S04]  /*13d20*/  IMAD.WIDE.U32 R10, R0, -0x2daee0ad, RZ ;  /* 0xd2511f53000a7825 */ /* 0x000fc800078e00ff */
[----:B------:R-:W-:Y:S01]  /*13d30*/  IMAD.WIDE.U32 R8, R2, -0x2daee0ad, RZ ;  /* 0xd2511f5302087825 */ /* 0x000fe200078e00ff */
[----:B------:R1:W-:Y:S04]  /*13d40*/  STL.64 [R1+0x10], R10 ;  /* 0x0000100a01007387 */ /* 0x0003e80000100a00 */
[----:B------:R1:W-:Y:S04]  /*13d50*/  STL.64 [R1+0x50], R4 ;  /* 0x0000500401007387 */ /* 0x0003e80000100a00 */
[----:B------:R1:W-:Y:S01]  /*13d60*/  STL.64 [R1+0x8], R8 ;  /* 0x0000080801007387 */ /* 0x0003e20000100a00 */
[----:B------:R-:W-:Y:S01]  /*13d70*/  ISETP.GE.AND P4, PT, R14, c[0x0][0x220], PT ;  /* 0x000088000e007a0c */ /* 0x000fe20003f86270 */
[----:B------:R-:W-:Y:S05]  /*13d80*/  BRA `(.L_x_436) ;  /* 0x0000034000007947 */ /* 0x000fea0003800000 */
.L_x_438:
[----:B------:R-:W2:Y:S01]  /*13d90*/  LDL.64 R228, [R1+0x68] ;  /* 0x0000680001e47983 */ /* 0x000ea20000100a00 */
[----:B------:R-:W-:Y:S02]  /*13da0*/  ULDC.64 UR4, c[0x0][0x198] ;  /* 0x0000660000047ab9 */ /* 0x000fe40000000a00 */
[----:B------:R-:W-:Y:S01]  /*13db0*/  UIADD3 UR42, UR34, -0x2, URZ ;  /* 0xfffffffe222a7890 */ /* 0x000fe2000fffe03f */
[----:B------:R-:W3:Y:S03]  /*13dc0*/  LDL.64 R226, [R1+0x60] ;  /* 0x0000600001e27983 */ /* 0x000ee60000100a00 */
[----:B------:R-:W-:Y:S01]  /*13dd0*/  USHF.R.S32.HI UR34, URZ, 0x1f, UR42 ;  /* 0x0000001f3f227899 */ /* 0x000fe2000801142a */
[----:B------:R1:W-:Y:S01]  /*13de0*/  @P4 STS [R224+0x2000], RZ ;  /* 0x002000ffe0004388 */ /* 0x0003e20000000800 */
[----:B------:R-:W-:Y:S02]  /*13df0*/  UIMAD.WIDE.U32 UR46, UR42, UR4, URZ ;  /* 0x000000042a2e72a5 */ /* 0x000fe4000f8e003f */
[----:B------:R-:W-:Y:S01]  /*13e00*/  UIMAD UR34, UR34, UR4, URZ ;  /* 0x00000004222272a4 */ /* 0x000fe2000f8e023f */
[----:B------:R1:W-:Y:S03]  /*13e10*/  @P4 STS [R224+0x2004], RZ ;  /* 0x002004ffe0004388 */ /* 0x0003e60000000800 */
[----:B------:R-:W-:Y:S01]  /*13e20*/  UIMAD UR34, UR42, UR5, UR34 ;  /* 0x000000052a2272a4 */ /* 0x000fe2000f8e0222 */
[----:B------:R1:W-:Y:S01]  /*13e30*/  @P4 STS.64 [R224+0x2008], RZ ;  /* 0x002008ffe0004388 */ /* 0x0003e20000000a00 */
[----:B------:R-:W-:Y:S02]  /*13e40*/  IMAD.U32 R0, RZ, RZ, UR46 ;  /* 0x0000002eff007e24 */ /* 0x000fe4000f8e00ff */
[----:B------:R-:W-:Y:S01]  /*13e50*/  UIADD3 UR34, UR47, UR34, URZ ;  /* 0x000000222f227290 */ /* 0x000fe2000fffe03f */
[----:B------:R-:W-:Y:S05]  /*13e60*/  IMAD.U32 R168, RZ, RZ, UR46 ;  /* 0x0000002effa87e24 */ /* 0x000fea000f8e00ff */
[----:B------:R-:W-:Y:S01]  /*13e70*/  IMAD.U32 R2, RZ, RZ, UR34 ;  /* 0x00000022ff027e24 */ /* 0x000fe2000f8e00ff */
[----:B--2---:R-:W-:Y:S04]  /*13e80*/  LEA R0, P1, R0, R228, 0x7 ;  /* 0x000000e400007211 */ /* 0x004fe800078238ff */
[----:B------:R-:W-:Y:S02]  /*13e90*/  @!P4 LEA R174, P6, R0, c[0x0][0x168], 0x1 ;  /* 0x00005a0000aeca11 */ /* 0x000fe400078c08ff */
[----:B---3--:R-:W-:Y:S02]  /*13ea0*/  LEA.HI.X R2, R168, R227, R2, 0x7, P1 ;  /* 0x000000e3a8027211 */ /* 0x008fe400008f3c02 */
[C---:B------:R-:W-:Y:S02]  /*13eb0*/  @!P4 IADD3 R169, P0, R0.reuse, UR21, RZ ;  /* 0x0000001500a9cc10 */ /* 0x040fe4000ff1e0ff */
[----:B------:R-:W-:Y:S02]  /*13ec0*/  @!P4 LEA.HI.X R175, R0, c[0x0][0x16c], R2, 0x1, P6 ;  /* 0x00005b0000afca11 */ /* 0x000fe400030f0c02 */
[C---:B------:R-:W-:Y:S02]  /*13ed0*/  @!P4 LEA R172, P5, R169.reuse, c[0x0][0x168], 0x1 ;  /* 0x00005a00a9acca11 */ /* 0x040fe400078a08ff */
        /* <DEDUP_REMOVED lines=31> */
.L_x_436:
[----:B------:R-:W2:Y:S01]  /*140d0*/  LDL.64 R6, [R1+0x50] ;  /* 0x0000500001067983 */ /* 0x000ea20000100a00 */
[----:B------:R-:W-:Y:S04]  /*140e0*/  DEPBAR.LE SB0, 0x0 ;  /* 0x000080000000791a */ /* 0x000fe80000000000 */
[----:B------:R-:W-:Y:S01]  /*140f0*/  UIADD3 UR36, UR34, -0x1, URZ ;  /* 0xffffffff22247890 */ /* 0x000fe2000fffe03f */
[----:B------:R-:W-:Y:S03]  /*14100*/  BAR.SYNC.DEFER_BLOCKING 0x0 ;  /* 0x0000000000007b1d */ /* 0x000fe60000010000 */
[----:B------:R-:W-:Y:S02]  /*14110*/  USHF.R.S32.HI UR5, URZ, 0x1f, UR36 ;  /* 0x0000001f3f057899 */ /* 0x000fe40008011424 */
[----:B------:R-:W-:Y:S01]  /*14120*/  UIMAD UR4, UR24, UR36, URZ ;  /* 0x00000024180472a4 */ /* 0x000fe2000f8e023f */
[----:B-1----:R-:W-:Y:S01]  /*14130*/  IMAD.U32 R4, RZ, RZ, UR36 ;  /* 0x00000024ff047e24 */ /* 0x002fe2000f8e00ff */
[----:B------:R-:W-:Y:S02]  /*14140*/  UISETP.GT.AND UP0, UPT, UR36, UR19, UPT ;  /* 0x000000132400728c */ /* 0x000fe4000bf04270 */
[----:B------:R-:W-:Y:S01]  /*14150*/  UIMAD UR4, UR5, UR25, UR4 ;  /* 0x00000019050472a4 */ /* 0x000fe2000f8e0204 */
[----:B-----5:R-:W-:Y:S06]  /*14160*/  @P4 STS [R224+0x4000], RZ ;  /* 0x004000ffe0004388 */ /* 0x020fec0000000800 */
[----:B------:R-:W-:Y:S06]  /*14170*/  @P4 STS [R224+0x4004], RZ ;  /* 0x004004ffe0004388 */ /* 0x000fec0000000800 */
[----:B------:R-:W-:Y:S01]  /*14180*/  @P4 STS.64 [R224+0x4008], RZ ;  /* 0x004008ffe0004388 */ /* 0x000fe20000000a00 */
[----:B--2---:R-:W-:Y:S05]  /*14190*/  IMAD.WIDE.U32 R4, R4, UR25, R6 ;  /* 0x0000001904047c25 */ /* 0x004fea000f8e0006 */
[C---:B------:R-:W-:Y:S02]  /*141a0*/  @!P4 LEA R12, P3, R4.reuse, c[0x0][0x170], 0x1 ;  /* 0x00005c00040cca11 */ /* 0x040fe400078608ff */
[----:B------:R-:W-:Y:S02]  /*141b0*/  IADD3 R0, R5, UR4, RZ ;  /* 0x0000000405007c10 */ /* 0x000fe4000fffe0ff */
[C---:B------:R-:W-:Y:S02]  /*141c0*/  @!P4 IADD3 R2, P2, R4.reuse, UR27, RZ ;  /* 0x0000001b0402cc10 */ /* 0x040fe4000ff5e0ff */
[----:B------:R-:W-:Y:S02]  /*141d0*/  @!P4 LEA.HI.X R13, R4, c[0x0][0x174], R0, 0x1, P3 ;  /* 0x00005d00040dca11 */ /* 0x000fe400018f0c00 */
[----:B------:R-:W-:Y:S02]  /*141e0*/  @!P4 IADD3.X R9, R0, UR26, RZ, P2, !PT ;  /* 0x0000001a0009cc10 */ /* 0x000fe400097fe4ff */
[----:B------:R-:W-:Y:S01]  /*141f0*/  @!P4 LEA R10, P2, R2, c[0x0][0x170], 0x1 ;  /* 0x00005c00020aca11 */ /* 0x000fe200078408ff */
[----:B------:R-:W-:Y:S01]  /*14200*/  @!PT LDS RZ, [RZ] ;  /* 0x00000000fffff984 */ /* 0x000fe20000000800 */
[----:B------:R-:W-:Y:S01]  /*14210*/  @!PT LDS RZ, [RZ] ;  /* 0x00000000fffff984 */ /* 0x000fe20000000800 */
[----:B------:R-:W-:Y:S01]  /*14220*/  @!PT LDS RZ, [RZ] ;  /* 0x00000000fffff984 */ /* 0x000fe20000000800 */
[----:B------:R1:W-:Y:S01]  /*14230*/  @!P4 LDGSTS.E.BYPASS.LTC128B.128 [R224+0x4000], [R12.64] ;  /* 0x040000000ce0cfae */ /* 0x0003e2000b901d5c */
[----:B------:R-:W-:Y:S02]  /*14240*/  @!P4 IADD3 R5, P1, R4, UR33, RZ ;  /* 0x000000210405cc10 */ /* 0x000fe4000ff3e0ff */
[----:B------:R-:W-:Y:S02]  /*14250*/  @!P4 LEA.HI.X R11, R2, c[0x0][0x174], R9, 0x1, P2 ;  /* 0x00005d00020bca11 */ /* 0x000fe400010f0c09 */
[----:B------:R-:W-:Y:S01]  /*14260*/  @!P4 IADD3.X R14, R0, UR32, RZ, P1, !PT ;  /* 0x00000020000ecc10 */ /* 0x000fe20008ffe4ff */
[----:B------:R-:W-:Y:S01]  /*14270*/  @P4 STS.128 [R224+0x4800], RZ ;  /* 0x004800ffe0004388 */ /* 0x000fe20000000c00 */
[C---:B------:R-:W-:Y:S02]  /*14280*/  @!P4 LEA R8, P1, R5.reuse, c[0x0][0x170], 0x1 ;  /* 0x00005c000508ca11 */ /* 0x040fe400078208ff */
[----:B------:R-:W-:Y:S02]  /*14290*/  @!P4 IADD3 R7, P0, R4, UR38, RZ ;  /* 0x000000260407cc10 */ /* 0x000fe4000ff1e0ff */
[----:B------:R-:W-:Y:S01]  /*142a0*/  @!P4 LEA.HI.X R9, R5, c[0x0][0x174], R14, 0x1, P1 ;  /* 0x00005d000509ca11 */ /* 0x000fe200008f0c0e */
[----:B------:R-:W-:Y:S01]  /*142b0*/  @!PT LDS RZ, [RZ] ;  /* 0x00000000fffff984 */ /* 0x000fe20000000800 */
[----:B------:R-:W-:Y:S01]  /*142c0*/  @!PT LDS RZ, [RZ] ;  /* 0x00000000fffff984 */ /* 0x000fe20000000800 */
[----:B------:R-:W-:Y:S01]  /*142d0*/  @!PT LDS RZ, [RZ] ;  /* 0x00000000fffff984 */ /* 0x000fe20000000800 */
[----:B------:R2:W-:Y:S01]  /*142e0*/  @!P4 LDGSTS.E.BYPASS.LTC128B.128 [R224+0x4800], [R10.64] ;  /* 0x048000000ae0cfae */ /* 0x0005e2000b901d5c */
[----:B------:R-:W-:Y:S02]  /*142f0*/  @!P4 IADD3.X R15, R0, UR37, RZ, P0, !PT ;  /* 0x00000025000fcc10 */ /* 0x000fe400087fe4ff */
[C---:B------:R-:W-:Y:S03]  /*14300*/  @!P4 LEA R6, P0, R7.reuse, c[0x0][0x170], 0x1 ;  /* 0x00005c000706ca11 */ /* 0x040fe600078008ff */
[----:B------:R-:W-:Y:S01]  /*14310*/  @P4 STS.128 [R224+0x5000], RZ ;  /* 0x005000ffe0004388 */ /* 0x000fe20000000c00 */
[----:B------:R-:W-:Y:S02]  /*14320*/  @!P4 LEA.HI.X R7, R7, c[0x0][0x174], R15, 0x1, P0 ;  /* 0x00005d000707ca11 */ /* 0x000fe400000f0c0f */
[----:B------:R-:W-:Y:S03]  /*14330*/  PLOP3.LUT P0, PT, PT, PT, UP0, 0x80, 0x0 ;  /* 0x000000000000781c */ /* 0x000fe60003f0f008 */
        /* <DEDUP_REMOVED lines=14> */
[----:B------:R-:W4:Y:S06]  /*14420*/  LDSM.16.M88.4 R48, [R135+0x2800] ;  /* 0x002800008730783b */ /* 0x000f2c0000000200 */
[----:B------:R-:W4:Y:S06]  /*14430*/  LDSM.16.M88.4 R64, [R135+0x2c00] ;  /* 0x002c00008740783b */ /* 0x000f2c0000000200 */
[----:B------:R-:W4:Y:S01]  /*14440*/  LDSM.16.M88.4 R80, [R135+0x3000] ;  /* 0x003000008750783b */ /* 0x000f220000000200 */
        /* <DEDUP_REMOVED lines=80> */
.L_x_437:
[----:B------:R-:W2:Y:S01]  /*14950*/  S2R R2, SR_TID.X ;  /* 0x0000000000027919 */ /* 0x000ea20000002100 */
[----:B------:R-:W-:Y:S01]  /*14960*/  IMAD.U32 R0, RZ, RZ, UR36 ;  /* 0x00000024ff007e24 */ /* 0x000fe2000f8e00ff */
[----:B------:R-:W-:Y:S02]  /*14970*/  USHF.L.U32 UR5, UR36, 0x2, URZ ;  /* 0x0000000224057899 */ /* 0x000fe4000800063f */
[----:B------:R-:W-:Y:S02]  /*14980*/  UISETP.GT.AND UP0, UPT, UR36, UR19, UPT ;  /* 0x000000132400728c */ /* 0x000fe4000bf04270 */
[----:B------:R-:W-:Y:S02]  /*14990*/  UIADD3 UR4, UR5, 0x1, URZ ;  /* 0x0000000105047890 */ /* 0x000fe4000fffe03f */
[----:B------:R-:W-:Y:S01]  /*149a0*/  STL [R1+0xac], R224 ;  /* 0x0000ace001007387 */ /* 0x000fe20000100800 */
[----:B------:R-:W-:Y:S03]  /*149b0*/  UMOV UR34, UR36 ;  /* 0x0000002400227c82 */ /* 0x000fe60008000000 */
[----:B------:R-:W-:Y:S04]  /*149c0*/  STL [R1+0xa8], R215 ;  /* 0x0000a8d701007387 */ /* 0x000fe80000100800 */
[----:B------:R-:W-:Y:S04]  /*149d0*/  STL [R1+0xa4], R214 ;  /* 0x0000a4d601007387 */ /* 0x000fe80000100800 */
[----:B------:R-:W-:Y:S01]  /*149e0*/  STL [R1+0xa0], R213 ;  /* 0x0000a0d501007387 */ /* 0x000fe20000100800 */
[----:B--2---:R-:W-:Y:S03]  /*149f0*/  IMAD.SHL.U32 R2, R2, 0x2, RZ ;  /* 0x0000000202027824 */ /* 0x004fe600078e00ff */
[----:B------:R-:W-:Y:S02]  /*14a00*/  STL [R1+0x9c], R212 ;  /* 0x00009cd401007387 */ /* 0x000fe40000100800 */
[----:B------:R-:W-:Y:S02]  /*14a10*/  LOP3.LUT R2, R2, 0x6, RZ, 0xc0, !PT ;  /* 0x0000000602027812 */ /* 0x000fe400078ec0ff */
[----:B------:R-:W-:Y:S03]  /*14a20*/  STL [R1+0x98], R211 ;  /* 0x000098d301007387 */ /* 0x000fe60000100800 */
[----:B------:R-:W-:Y:S01]  /*14a30*/  IMAD R0, R0, 0x80, R2 ;  /* 0x0000008000007824 */ /* 0x000fe200078e0202 */
[----:B------:R2:W-:Y:S04]  /*14a40*/  STL [R1+0x94], R210 ;  /* 0x000094d201007387 */ /* 0x0005e80000100800 */
[C---:B------:R-:W-:Y:S01]  /*14a50*/  IADD3 R2, R0.reuse, 0x1, RZ ;  /* 0x0000000100027810 */ /* 0x040fe20007ffe0ff */
[----:B------:R-:W-:Y:S01]  /*14a60*/  STL [R1+0x90], R209 ;  /* 0x000090d101007387 */ /* 0x000fe20000100800 */
[----:B-1----:R-:W-:Y:S02]  /*14a70*/  IADD3 R172, R0, 0x9, RZ ;  /* 0x0000000900ac7810 */ /* 0x002fe40007ffe0ff */
[----:B------:R-:W-:Y:S01]  /*14a80*/  ISETP.GE.AND P0, PT, R2, R218, PT ;  /* 0x000000da0200720c */ /* 0x000fe20003f06270 */
[----:B------:R-:W-:Y:S01]  /*14a90*/  STL [R1+0x8c], R208 ;  /* 0x00008cd001007387 */ /* 0x000fe20000100800 */
[----:B------:R-:W-:Y:S02]  /*14aa0*/  ISETP.GE.AND P6, PT, R0, R219, PT ;  /* 0x000000db0000720c */ /* 0x000fe40003fc6270 */
[----:B------:R-:W-:Y:S01]  /*14ab0*/  ISETP.GE.OR P0, PT, R2, R222, !P0 ;  /* 0x000000de0200720c */ /* 0x000fe20004706670 */
[----:B------:R-:W-:Y:S01]  /*14ac0*/  STL [R1+0x88], R207 ;  /* 0x000088cf01007387 */ /* 0x000fe20000100800 */
[----:B------:R-:W-:Y:S02]  /*14ad0*/  IADD3 R173, R0, 0x11, RZ ;  /* 0x0000001100ad7810 */ /* 0x000fe40007ffe0ff */
[----:B------:R-:W-:Y:S01]  /*14ae0*/  FSEL R181, R7, -INF , !P0 ;  /* 0xff80000007b57808 */ /* 0x000fe20004000000 */
[----:B------:R1:W-:Y:S01]  /*14af0*/  STL [R1+0x84], R206 ;  /* 0x000084ce01007387 */ /* 0x0003e20000100800 */
[----:B------:R-:W-:Y:S02]  /*14b00*/  ISETP.GE.AND P0, PT, R172, R218, PT ;  /* 0x000000daac00720c */ /* 0x000fe40003f06270 */
[----:B------:R-:W-:Y:S01]  /*14b10*/  ISETP.GE.OR P6, PT, R0, R223, !P6 ;  /* 0x000000df0000720c */ /* 0x000fe200077c6670 */
[----:B------:R-:W-:Y:S01]  /*14b20*/  STL [R1+0x80], R135 ;  /* 0x0000808701007387 */ /* 0x000fe20000100800 */
[----:B------:R-:W-:Y:S02]  /*14b30*/  ISETP.GE.OR P0, PT, R172, R222, !P0 ;  /* 0x000000deac00720c */ /* 0x000fe40004706670 */
[----:B------:R-:W-:Y:S01]  /*14b40*/  IADD3 R170, R0, 0x8, RZ ;  /* 0x0000000800aa7810 */ /* 0x000fe20007ffe0ff */
[----:B--2---:R-:W2:Y:S01]  /*14b50*/  LDL.64 R210, [R1+0x8] ;  /* 0x0000080001d27983 */ /* 0x004ea20000100a00 */
[----:B------:R-:W-:Y:S02]  /*14b60*/  FSEL R177, R19, -INF , !P0 ;  /* 0xff80000013b17808 */ /* 0x000fe40004000000 */
[C---:B------:R-:W-:Y:S02]  /*14b70*/  ISETP.GE.AND P0, PT, R173.reuse, R218, PT ;  /* 0x000000daad00720c */ /* 0x040fe40003f06270 */
[----:B------:R-:W-:Y:S01]  /*14b80*/  FSEL R178, R4, -INF , !P6 ;  /* 0xff80000004b27808 */ /* 0x000fe20007000000 */
[----:B------:R-:W3:Y:S01]  /*14b90*/  LDL.64 R244, [R1+0x38] ;  /* 0x0000380001f47983 */ /* 0x000ee20000100a00 */
[----:B------:R-:W-:Y:S02]  /*14ba0*/  ISETP.GE.AND P6, PT, R170, R219, PT ;  /* 0x000000dbaa00720c */ /* 0x000fe40003fc6270 */
[----:B------:R-:W-:Y:S02]  /*14bb0*/  ISETP.GE.OR P0, PT, R173, R222, !P0 ;  /* 0x000000dead00720c */ /* 0x000fe40004706670 */
[C---:B------:R-:W-:Y:S02]  /*14bc0*/  IADD3 R168, R0.reuse, 0x19, RZ ;  /* 0x0000001900a87810 */ /* 0x040fe40007ffe0ff */
[CC--:B------:R-:W-:Y:S02]  /*14bd0*/  ISETP.GE.AND P1, PT, R0.reuse, R218.reuse, PT ;  /* 0x000000da0000720c */ /* 0x0c0fe40003f26270 */
[----:B------:R-:W-:Y:S02]  /*14be0*/  IADD3 R171, R0, 0x10, RZ ;  /* 0x0000001000ab7810 */ /* 0x000fe40007ffe0ff */
[----:B------:R-:W-:Y:S01]  /*14bf0*/  ISETP.GE.OR P6, PT, R170, R223, !P6 ;  /* 0x000000dfaa00720c */ /* 0x000fe200077c6670 */
[----:B-1----:R-:W4:Y:S01]  /*14c00*/  LDL.64 R206, [R1+0x10] ;  /* 0x0000100001ce7983 */ /* 0x002f220000100a00 */
[----:B------:R-:W-:Y:S02]  /*14c10*/  FSEL R189, R23, -INF , !P0 ;  /* 0xff80000017bd7808 */ /* 0x000fe40004000000 */
[----:B------:R-:W-:Y:S02]  /*14c20*/  ISETP.GE.AND P0, PT, R168, R218, PT ;  /* 0x000000daa800720c */ /* 0x000fe40003f06270 */
[-C--:B------:R-:W-:Y:S01]  /*14c30*/  ISETP.GE.AND P2, PT, R2, R219.reuse, PT ;  /* 0x000000db0200720c */ /* 0x080fe20003f46270 */
[----:B------:R-:W-:Y:S01]  /*14c40*/  STL [R1+0xb0], R219 ;  /* 0x0000b0db01007387 */ /* 0x000fe20000100800 */
[-C--:B------:R-:W-:Y:S02]  /*14c50*/  ISETP.GE.OR P1, PT, R0, R222.reuse, !P1 ;  /* 0x000000de0000720c */ /* 0x080fe40004f26670 */
[----:B------:R-:W-:Y:S01]  /*14c60*/  FSEL R174, R16, -INF , !P6 ;  /* 0xff80000010ae7808 */ /* 0x000fe20007000000 */
[----:B------:R-:W-:Y:S01]  /*14c70*/  STL [R1+0xb4], R223 ;  /* 0x0000b4df01007387 */ /* 0x000fe20000100800 */
[C---:B------:R-:W-:Y:S02]  /*14c80*/  ISETP.GE.AND P6, PT, R171.reuse, R219, PT ;  /* 0x000000dbab00720c */ /* 0x040fe40003fc6270 */
[----:B------:R-:W-:Y:S01]  /*14c90*/  IADD3 R169, R0, 0x21, RZ ;  /* 0x0000002100a97810 */ /* 0x000fe20007ffe0ff */
[----:B------:R-:W-:Y:S01]  /*14ca0*/  STL [R1+0xb8], R218 ;  /* 0x0000b8da01007387 */ /* 0x000fe20000100800 */
[----:B------:R-:W-:Y:S02]  /*14cb0*/  ISETP.GE.OR P0, PT, R168, R222, !P0 ;  /* 0x000000dea800720c */ /* 0x000fe40004706670 */
[-C--:B------:R-:W-:Y:S01]  /*14cc0*/  ISETP.GE.OR P2, PT, R2, R223.reuse, !P2 ;  /* 0x000000df0200720c */ /* 0x080fe20005746670 */
[----:B------:R1:W-:Y:S01]  /*14cd0*/  STL [R1+0xbc], R222 ;  /* 0x0000bcde01007387 */ /* 0x0003e20000100800 */
[----:B------:R-:W-:Y:S02]  /*14ce0*/  FSEL R180, R6, -INF , !P1 ;  /* 0xff80000006b47808 */ /* 0x000fe40004800000 */
[----:B------:R-:W-:Y:S01]  /*14cf0*/  ISETP.GE.OR P6, PT, R171, R223, !P6 ;  /* 0x000000dfab00720c */ /* 0x000fe200077c6670 */
[----:B------:R1:W-:Y:S01]  /*14d00*/  STL [R1+0xc0], R217 ;  /* 0x0000c0d901007387 */ /* 0x0003e20000100800 */
[----:B------:R-:W-:Y:S02]  /*14d10*/  IADD3 R6, R0, 0x18, RZ ;  /* 0x0000001800067810 */ /* 0x000fe40007ffe0ff */
[----:B------:R-:W-:Y:S01]  /*14d20*/  FSEL R185, R35, -INF , !P0 ;  /* 0xff80000023b97808 */ /* 0x000fe20004000000 */
[----:B------:R-:W-:Y:S01]  /*14d30*/  STL [R1+0xc4], R221 ;  /* 0x0000c4dd01007387 */ /* 0x000fe20000100800 */
[----:B------:R-:W-:Y:S02]  /*14d40*/  ISETP.GE.AND P0, PT, R169, R218, PT ;  /* 0x000000daa900720c */ /* 0x000fe40003f06270 */
[----:B------:R-:W-:Y:S02]  /*14d50*/  FSEL R179, R5, -INF , !P2 ;  /* 0xff80000005b37808 */ /* 0x000fe40005000000 */
[----:B------:R-:W-:Y:S02]  /*14d60*/  FSEL R186, R20, -INF , !P6 ;  /* 0xff80000014ba7808 */ /* 0x000fe40007000000 */
[----:B------:R-:W-:Y:S02]  /*14d70*/  ISETP.GE.AND P6, PT, R6, R219, PT ;  /* 0x000000db0600720c */ /* 0x000fe40003fc6270 */
[----:B------:R-:W-:Y:S02]  /*14d80*/  ISETP.GE.OR P0, PT, R169, R222, !P0 ;  /* 0x000000dea900720c */ /* 0x000fe40004706670 */
[----:B------:R-:W-:Y:S02]  /*14d90*/  IADD3 R5, R0, 0x29, RZ ;  /* 0x0000002900057810 */ /* 0x000fe40007ffe0ff */
[-C--:B------:R-:W-:Y:S02]  /*14da0*/  ISETP.GE.AND P1, PT, R170, R218.reuse, PT ;  /* 0x000000daaa00720c */ /* 0x080fe40003f26270 */
[----:B------:R-:W-:Y:S02]  /*14db0*/  ISETP.GE.OR P6, PT, R6, R223, !P6 ;  /* 0x000000df0600720c */ /* 0x000fe400077c6670 */
[----:B------:R-:W-:Y:S02]  /*14dc0*/  FSEL R237, R39, -INF , !P0 ;  /* 0xff80000027ed7808 */ /* 0x000fe40004000000 */
[C---:B------:R-:W-:Y:S02]  /*14dd0*/  ISETP.GE.AND P0, PT, R5.reuse, R218, PT ;  /* 0x000000da0500720c */ /* 0x040fe40003f06270 */
[----:B------:R-:W-:Y:S02]  /*14de0*/  ISETP.GE.AND P2, PT, R172, R219, PT ;  /* 0x000000dbac00720c */ /* 0x000fe40003f46270 */
[-C--:B------:R-:W-:Y:S02]  /*14df0*/  ISETP.GE.OR P1, PT, R170, R222.reuse, !P1 ;  /* 0x000000deaa00720c */ /* 0x080fe40004f26670 */
[----:B------:R-:W-:Y:S02]  /*14e00*/  FSEL R182, R32, -INF , !P6 ;  /* 0xff80000020b67808 */ /* 0x000fe40007000000 */
[----:B------:R-:W-:Y:S02]  /*14e10*/  IADD3 R32, R0, 0x31, RZ ;  /* 0x0000003100207810 */ /* 0x000fe40007ffe0ff */
[----:B------:R-:W-:Y:S02]  /*14e20*/  ISETP.GE.OR P0, PT, R5, R222, !P0 ;  /* 0x000000de0500720c */ /* 0x000fe40004706670 */
[----:B------:R-:W-:Y:S02]  /*14e30*/  ISETP.GE.OR P2, PT, R172, R223, !P2 ;  /* 0x000000dfac00720c */ /* 0x000fe40005746670 */
[----:B------:R-:W-:Y:S02]  /*14e40*/  FSEL R176, R18, -INF , !P1 ;  /* 0xff80000012b07808 */ /* 0x000fe40004800000 */
[-C--:B------:R-:W-:Y:S02]  /*14e50*/  ISETP.GE.AND P1, PT, R171, R218.reuse, PT ;  /* 0x000000daab00720c */ /* 0x080fe40003f26270 */
[----:B------:R-:W-:Y:S02]  /*14e60*/  FSEL R233, R51, -INF , !P0 ;  /* 0xff80000033e97808 */ /* 0x000fe40004000000 */
[C---:B------:R-:W-:Y:S02]  /*14e70*/  ISETP.GE.AND P0, PT, R32.reuse, R218, PT ;  /* 0x000000da2000720c */ /* 0x040fe40003f06270 */
[----:B------:R-:W-:Y:S02]  /*14e80*/  FSEL R175, R17, -INF , !P2 ;  /* 0xff80000011af7808 */ /* 0x000fe40005000000 */
[----:B------:R-:W-:Y:S02]  /*14e90*/  ISETP.GE.AND P2, PT, R173, R219, PT ;  /* 0x000000dbad00720c */ /* 0x000fe40003f46270 */
[-C--:B------:R-:W-:Y:S02]  /*14ea0*/  ISETP.GE.OR P1, PT, R171, R222.reuse, !P1 ;  /* 0x000000deab00720c */ /* 0x080fe40004f26670 */
[----:B------:R-:W-:Y:S02]  /*14eb0*/  ISETP.GE.OR P0, PT, R32, R222, !P0 ;  /* 0x000000de2000720c */ /* 0x000fe40004706670 */
[----:B------:R-:W-:Y:S02]  /*14ec0*/  IADD3 R23, R0, 0x39, RZ ;  /* 0x0000003900177810 */ /* 0x000fe40007ffe0ff */
[----:B------:R-:W-:Y:S02]  /*14ed0*/  ISETP.GE.OR P2, PT, R173, R223, !P2 ;  /* 0x000000dfad00720c */ /* 0x000fe40005746670 */
[----:B------:R-:W-:Y:S02]  /*14ee0*/  FSEL R188, R22, -INF , !P1 ;  /* 0xff80000016bc7808 */ /* 0x000fe40004800000 */
[-C--:B------:R-:W-:Y:S02]  /*14ef0*/  ISETP.GE.AND P1, PT, R6, R218.reuse, PT ;  /* 0x000000da0600720c */ /* 0x080fe40003f26270 */
[----:B------:R-:W-:Y:S02]  /*14f00*/  FSEL R235, R55, -INF , !P0 ;  /* 0xff80000037eb7808 */ /* 0x000fe40004000000 */
[----:B------:R-:W-:Y:S02]  /*14f10*/  ISETP.GE.AND P0, PT, R23, R218, PT ;  /* 0x000000da1700720c */ /* 0x000fe40003f06270 */
[----:B------:R-:W-:Y:S02]  /*14f20*/  FSEL R187, R21, -INF , !P2 ;  /* 0xff80000015bb7808 */ /* 0x000fe40005000000 */
[----:B------:R-:W-:Y:S02]  /*14f30*/  IADD3 R7, R0, 0x20, RZ ;  /* 0x0000002000077810 */ /* 0x000fe40007ffe0ff */
[-C--:B------:R-:W-:Y:S02]  /*14f40*/  ISETP.GE.OR P1, PT, R6, R222.reuse, !P1 ;  /* 0x000000de0600720c */ /* 0x080fe40004f26670 */
[----:B------:R-:W-:Y:S02]  /*14f50*/  IADD3 R21, R0, 0x41, RZ ;  /* 0x0000004100157810 */ /* 0x000fe40007ffe0ff */
[----:B------:R-:W-:Y:S02]  /*14f60*/  ISETP.GE.OR P0, PT, R23, R222, !P0 ;  /* 0x000000de1700720c */ /* 0x000fe40004706670 */
[C---:B------:R-:W-:Y:S02]  /*14f70*/  ISETP.GE.AND P5, PT, R2.reuse, R217, PT ;  /* 0x000000d90200720c */ /* 0x040fe40003fa6270 */
[----:B------:R-:W-:Y:S02]  /*14f80*/  ISETP.GE.AND P3, PT, R2, R216, PT ;  /* 0x000000d80200720c */ /* 0x000fe40003f66270 */
[----:B------:R-:W-:Y:S02]  /*14f90*/  FSEL R184, R34, -INF , !P1 ;  /* 0xff80000022b87808 */ /* 0x000fe40004800000 */
[C---:B------:R-:W-:Y:S02]  /*14fa0*/  ISETP.GE.AND P6, PT, R7.reuse, R219, PT ;  /* 0x000000db0700720c */ /* 0x040fe40003fc6270 */
[-C--:B------:R-:W-:Y:S02]  /*14fb0*/  ISETP.GE.AND P1, PT, R7, R218.reuse, PT ;  /* 0x000000da0700720c */ /* 0x080fe40003f26270 */
[----:B------:R-:W-:Y:S02]  /*14fc0*/  FSEL R227, R67, -INF , !P0 ;  /* 0xff80000043e37808 */ /* 0x000fe40004000000 */
[----:B------:R-:W-:Y:S02]  /*14fd0*/  ISETP.GE.AND P0, PT, R21, R218, PT ;  /* 0x000000da1500720c */ /* 0x000fe40003f06270 */
[C---:B------:R-:W-:Y:S02]  /*14fe0*/  ISETP.GE.OR P5, PT, R2.reuse, R221, !P5 ;  /* 0x000000dd0200720c */ /* 0x040fe40006fa6670 */
[----:B------:R-:W-:Y:S02]  /*14ff0*/  ISETP.GE.OR P3, PT, R2, R220, !P3 ;  /* 0x000000dc0200720c */ /* 0x000fe40005f66670 */
[----:B------:R-:W-:Y:S02]  /*15000*/  ISETP.GE.AND P2, PT, R168, R219, PT ;  /* 0x000000dba800720c */ /* 0x000fe40003f46270 */
[CC--:B------:R-:W-:Y:S02]  /*15010*/  ISETP.GE.OR P6, PT, R7.reuse, R223.reuse, !P6 ;  /* 0x000000df0700720c */ /* 0x0c0fe400077c6670 */
[-C--:B------:R-:W-:Y:S02]  /*15020*/  ISETP.GE.OR P1, PT, R7, R222.reuse, !P1 ;  /* 0x000000de0700720c */ /* 0x080fe40004f26670 */
[----:B------:R-:W-:Y:S02]  /*15030*/  IADD3 R2, R0, 0x28, RZ ;  /* 0x0000002800027810 */ /* 0x000fe40007ffe0ff */
[----:B------:R-:W-:Y:S02]  /*15040*/  ISETP.GE.OR P0, PT, R21, R222, !P0 ;  /* 0x000000de1500720c */ /* 0x000fe40004706670 */
[----:B------:R-:W-:Y:S02]  /*15050*/  ISETP.GE.OR P2, PT, R168, R223, !P2 ;  /* 0x000000dfa800720c */ /* 0x000fe40005746670 */
[----:B------:R-:W-:Y:S02]  /*15060*/  FSEL R232, R36, -INF , !P6 ;  /* 0xff80000024e87808 */ /* 0x000fe40007000000 */
[----:B------:R-:W-:Y:S02]  /*15070*/  FSEL R238, R38, -INF , !P1 ;  /* 0xff80000026ee7808 */ /* 0x000fe40004800000 */
[CC--:B------:R-:W-:Y:S02]  /*15080*/  ISETP.GE.AND P6, PT, R2.reuse, R219.reuse, PT ;  /* 0x000000db0200720c */ /* 0x0c0fe40003fc6270 */
[----:B------:R-:W-:Y:S02]  /*15090*/  ISETP.GE.AND P1, PT, R2, R218, PT ;  /* 0x000000da0200720c */ /* 0x000fe40003f26270 */
[----:B------:R-:W-:Y:S02]  /*150a0*/  FSEL R229, R71, -INF , !P0 ;  /* 0xff80000047e57808 */ /* 0x000fe40004000000 */
[C---:B------:R-:W-:Y:S02]  /*150b0*/  ISETP.GE.AND P0, PT, R0.reuse, R216, PT ;  /* 0x000000d80000720c */ /* 0x040fe40003f06270 */
[----:B------:R-:W-:Y:S02]  /*150c0*/  FSEL R183, R33, -INF , !P2 ;  /* 0xff80000021b77808 */ /* 0x000fe40005000000 */
[C---:B------:R-:W-:Y:S02]  /*150d0*/  ISETP.GE.AND P2, PT, R169.reuse, R219, PT ;  /* 0x000000dba900720c */ /* 0x040fe40003f46270 */
[----:B------:R-:W-:Y:S02]  /*150e0*/  IADD3 R4, R0, 0x30, RZ ;  /* 0x0000003000047810 */ /* 0x000fe40007ffe0ff */
[CC--:B------:R-:W-:Y:S02]  /*150f0*/  ISETP.GE.OR P6, PT, R2.reuse, R223.reuse, !P6 ;  /* 0x000000df0200720c */ /* 0x0c0fe400077c6670 */
[----:B------:R-:W-:Y:S02]  /*15100*/  ISETP.GE.OR P1, PT, R2, R222, !P1 ;  /* 0x000000de0200720c */ /* 0x000fe40004f26670 */
[C---:B------:R-:W-:Y:S02]  /*15110*/  ISETP.GE.OR P0, PT, R0.reuse, R220, !P0 ;  /* 0x000000dc0000720c */ /* 0x040fe40004706670 */
[----:B------:R-:W-:Y:S02]  /*15120*/  IADD3 R18, R0, 0x49, RZ ;  /* 0x0000004900127810 */ /* 0x000fe40007ffe0ff */
[----:B------:R-:W-:Y:S02]  /*15130*/  ISETP.GE.OR P2, PT, R169, R223, !P2 ;  /* 0x000000dfa900720c */ /* 0x000fe40005746670 */
[----:B------:R-:W-:Y:S02]  /*15140*/  FSEL R203, R48, -INF , !P6 ;  /* 0xff80000030cb7808 */ /* 0x000fe40007000000 */
[----:B------:R-:W-:Y:S02]  /*15150*/  FSEL R234, R50, -INF , !P1 ;  /* 0xff80000032ea7808 */ /* 0x000fe40004800000 */
[-C--:B------:R-:W-:Y:S02]  /*15160*/  ISETP.GE.AND P1, PT, R4, R218.reuse, PT ;  /* 0x000000da0400720c */ /* 0x080fe40003f26270 */
[----:B------:R-:W-:Y:S02]  /*15170*/  FSEL R36, R10, -INF , !P0 ;  /* 0xff8000000a247808 */ /* 0x000fe40004000000 */
[----:B------:R-:W-:Y:S02]  /*15180*/  FSEL R48, R11, -INF , !P3 ;  /* 0xff8000000b307808 */ /* 0x000fe40005800000 */
[CC--:B------:R-:W-:Y:S02]  /*15190*/  ISETP.GE.AND P3, PT, R18.reuse, R219.reuse, PT ;  /* 0x000000db1200720c */ /* 0x0c0fe40003f66270 */
[----:B------:R-:W-:Y:S02]  /*151a0*/  ISETP.GE.AND P0, PT, R18, R218, PT ;  /* 0x000000da1200720c */ /* 0x000fe40003f06270 */
[----:B------:R-:W-:Y:S02]  /*151b0*/  FSEL R231, R37, -INF , !P2 ;  /* 0xff80000025e77808 */ /* 0x000fe40005000000 */
[C---:B------:R-:W-:Y:S02]  /*151c0*/  ISETP.GE.AND P2, PT, R5.reuse, R219, PT ;  /* 0x000000db0500720c */ /* 0x040fe40003f46270 */
[-C--:B------:R-:W-:Y:S02]  /*151d0*/  ISETP.GE.OR P1, PT, R4, R222.reuse, !P1 ;  /* 0x000000de0400720c */ /* 0x080fe40004f26670 */
[----:B------:R-:W-:Y:S02]  /*151e0*/  IADD3 R20, R0, 0x38, RZ ;  /* 0x0000003800147810 */ /* 0x000fe40007ffe0ff */
[CC--:B------:R-:W-:Y:S02]  /*151f0*/  ISETP.GE.OR P3, PT, R18.reuse, R223.reuse, !P3 ;  /* 0x000000df1200720c */ /* 0x0c0fe40005f66670 */
[----:B------:R-:W-:Y:S02]  /*15200*/  ISETP.GE.OR P0, PT, R18, R222, !P0 ;  /* 0x000000de1200720c */ /* 0x000fe40004706670 */
[----:B------:R-:W-:Y:S02]  /*15210*/  ISETP.GE.OR P2, PT, R5, R223, !P2 ;  /* 0x000000df0500720c */ /* 0x000fe40005746670 */
[----:B------:R-:W-:Y:S02]  /*15220*/  ISETP.GE.AND P6, PT, R4, R219, PT ;  /* 0x000000db0400720c */ /* 0x000fe40003fc6270 */
[----:B------:R-:W-:Y:S02]  /*15230*/  FSEL R236, R54, -INF , !P1 ;  /* 0xff80000036ec7808 */ /* 0x000fe40004800000 */
[----:B------:R-:W-:Y:S02]  /*15240*/  ISETP.GE.AND P1, PT, R20, R218, PT ;  /* 0x000000da1400720c */ /* 0x000fe40003f26270 */
[----:B------:R-:W-:Y:S02]  /*15250*/  FSEL R192, R81, -INF , !P3 ;  /* 0xff80000051c07808 */ /* 0x000fe40005800000 */
[----:B------:R-:W-:Y:S02]  /*15260*/  FSEL R198, R83, -INF , !P0 ;  /* 0xff80000053c67808 */ /* 0x000fe40004000000 */
[C---:B------:R-:W-:Y:S02]  /*15270*/  ISETP.GE.AND P3, PT, R172.reuse, R217, PT ;  /* 0x000000d9ac00720c */ /* 0x040fe40003f66270 */
[----:B------:R-:W-:Y:S02]  /*15280*/  ISETP.GE.AND P0, PT, R172, R216, PT ;  /* 0x000000d8ac00720c */ /* 0x000fe40003f06270 */
[----:B------:R-:W-:Y:S02]  /*15290*/  FSEL R202, R49, -INF , !P2 ;  /* 0xff80000031ca7808 */ /* 0x000fe40005000000 */
[----:B------:R-:W-:Y:S02]  /*152a0*/  ISETP.GE.AND P2, PT, R32, R219, PT ;  /* 0x000000db2000720c */ /* 0x000fe40003f46270 */
[----:B------:R-:W-:Y:S02]  /*152b0*/  ISETP.GE.OR P6, PT, R4, R223, !P6 ;  /* 0x000000df0400720c */ /* 0x000fe400077c6670 */
[----:B------:R-:W-:Y:S02]  /*152c0*/  IADD3 R22, R0, 0x40, RZ ;  /* 0x0000004000167810 */ /* 0x000fe40007ffe0ff */
[----:B------:R-:W-:Y:S02]  /*152d0*/  ISETP.GE.OR P1, PT, R20, R222, !P1 ;  /* 0x000000de1400720c */ /* 0x000fe40004f26670 */
[C---:B------:R-:W-:Y:S02]  /*152e0*/  ISETP.GE.OR P3, PT, R172.reuse, R221, !P3 ;  /* 0x000000ddac00720c */ /* 0x040fe40005f66670 */
[----:B------:R-:W-:Y:S02]  /*152f0*/  ISETP.GE.OR P0, PT, R172, R220, !P0 ;  /* 0x000000dcac00720c */ /* 0x000fe40004706670 */
        /* <DEDUP_REMOVED lines=10> */
[-C--:B------:R-:W-:Y:S02]  /*153a0*/  ISETP.GE.AND P6, PT, R20, R219.reuse, PT ;  /* 0x000000db1400720c */ /* 0x080fe40003fc6270 */
[C---:B------:R-:W-:Y:S02]  /*153b0*/  ISETP.GE.AND P2, PT, R23.reuse, R219, PT ;  /* 0x000000db1700720c */ /* 0x040fe40003f46270 */
[-C--:B------:R-:W-:Y:S02]  /*153c0*/  ISETP.GE.OR P1, PT, R22, R222.reuse, !P1 ;  /* 0x000000de1600720c */ /* 0x080fe40004f26670 */
[CC--:B------:R-:W-:Y:S02]  /*153d0*/  ISETP.GE.OR P3, PT, R16.reuse, R223.reuse, !P3 ;  /* 0x000000df1000720c */ /* 0x0c0fe40005f66670 */
[----:B------:R-:W-:Y:S02]  /*153e0*/  ISETP.GE.OR P0, PT, R16, R222, !P0 ;  /* 0x000000de1000720c */ /* 0x000fe40004706670 */
[-C--:B------:R-:W-:Y:S02]  /*153f0*/  ISETP.GE.OR P6, PT, R20, R223.reuse, !P6 ;  /* 0x000000df1400720c */ /* 0x080fe400077c6670 */
[----:B------:R-:W-:Y:S02]  /*15400*/  ISETP.GE.OR P2, PT, R23, R223, !P2 ;  /* 0x000000df1700720c */ /* 0x000fe40005746670 */
[----:B------:R-:W-:Y:S02]  /*15410*/  FSEL R230, R70, -INF , !P1 ;  /* 0xff80000046e67808 */ /* 0x000fe40004800000 */
[-C--:B------:R-:W-:Y:S02]  /*15420*/  ISETP.GE.AND P1, PT, R0, R217.reuse, PT ;  /* 0x000000d90000720c */ /* 0x080fe40003f26270 */
[----:B------:R-:W-:Y:S02]  /*15430*/  FSEL R190, R85, -INF , !P3 ;  /* 0xff80000055be7808 */ /* 0x000fe40005800000 */
[----:B------:R-:W-:Y:S02]  /*15440*/  FSEL R194, R87, -INF , !P0 ;  /* 0xff80000057c27808 */ /* 0x000fe40004000000 */
[C---:B------:R-:W-:Y:S02]  /*15450*/  ISETP.GE.AND P3, PT, R173.reuse, R217, PT ;  /* 0x000000d9ad00720c */ /* 0x040fe40003f66270 */
[----:B------:R-:W-:Y:S02]  /*15460*/  ISETP.GE.AND P0, PT, R173, R216, PT ;  /* 0x000000d8ad00720c */ /* 0x000fe40003f06270 */
[----:B------:R-:W-:Y:S02]  /*15470*/  FSEL R197, R64, -INF , !P6 ;  /* 0xff80000040c57808 */ /* 0x000fe40007000000 */
[----:B------:R-:W-:Y:S02]  /*15480*/  FSEL R196, R65, -INF , !P2 ;  /* 0xff80000041c47808 */ /* 0x000fe40005000000 */
[-C--:B------:R-:W-:Y:S02]  /*15490*/  ISETP.GE.AND P6, PT, R22, R219.reuse, PT ;  /* 0x000000db1600720c */ /* 0x080fe40003fc6270 */
[----:B------:R-:W-:Y:S02]  /*154a0*/  ISETP.GE.AND P2, PT, R21, R219, PT ;  /* 0x000000db1500720c */ /* 0x000fe40003f46270 */
[CC--:B------:R-:W-:Y:S02]  /*154b0*/  ISETP.GE.OR P1, PT, R0.reuse, R221.reuse, !P1 ;  /* 0x000000dd0000720c */ /* 0x0c0fe40004f26670 */
[C---:B------:R-:W-:Y:S02]  /*154c0*/  IADD3 R19, R0.reuse, 0x48, RZ ;  /* 0x0000004800137810 */ /* 0x040fe40007ffe0ff */
[C---:B------:R-:W-:Y:S02]  /*154d0*/  ISETP.GE.OR P3, PT, R173.reuse, R221, !P3 ;  /* 0x000000ddad00720c */ /* 0x040fe40005f66670 */
[----:B------:R-:W-:Y:S02]  /*154e0*/  ISETP.GE.OR P0, PT, R173, R220, !P0 ;  /* 0x000000dcad00720c */ /* 0x000fe40004706670 */
[----:B------:R-:W-:Y:S02]  /*154f0*/  IADD3 R10, R0, 0x59, RZ ;  /* 0x00000059000a7810 */ /* 0x000fe40007ffe0ff */
[-C--:B------:R-:W-:Y:S02]  /*15500*/  ISETP.GE.OR P6, PT, R22, R223.reuse, !P6 ;  /* 0x000000df1600720c */ /* 0x080fe400077c6670 */
[----:B------:R-:W-:Y:S02]  /*15510*/  ISETP.GE.OR P2, PT, R21, R223, !P2 ;  /* 0x000000df1500720c */ /* 0x000fe40005746670 */
[----:B------:R-:W-:Y:S02]  /*15520*/  FSEL R34, R8, -INF , !P1 ;  /* 0xff80000008227808 */ /* 0x000fe40004800000 */
[----:B------:R-:W-:Y:S02]  /*15530*/  FSEL R35, R9, -INF , !P5 ;  /* 0xff80000009237808 */ /* 0x000fe40006800000 */
[CC--:B------:R-:W-:Y:S02]  /*15540*/  ISETP.GE.AND P5, PT, R19.reuse, R219.reuse, PT ;  /* 0x000000db1300720c */ /* 0x0c0fe40003fa6270 */
[-C--:B------:R-:W-:Y:S02]  /*15550*/  ISETP.GE.AND P1, PT, R19, R218.reuse, PT ;  /* 0x000000da1300720c */ /* 0x080fe40003f26270 */
[----:B------:R-:W-:Y:S02]  /*15560*/  FSEL R65, R25, -INF , !P3 ;  /* 0xff80000019417808 */ /* 0x000fe40005800000 */
[----:B------:R-:W-:Y:S02]  /*15570*/  FSEL R67, R27, -INF , !P0 ;  /* 0xff8000001b437808 */ /* 0x000fe40004000000 */
[C---:B------:R-:W-:Y:S02]  /*15580*/  ISETP.GE.AND P3, PT, R10.reuse, R219, PT ;  /* 0x000000db0a00720c */ /* 0x040fe40003f66270 */
[----:B------:R-:W-:Y:S02]  /*15590*/  ISETP.GE.AND P0, PT, R10, R218, PT ;  /* 0x000000da0a00720c */ /* 0x000fe40003f06270 */
[----:B------:R-:W-:Y:S02]  /*155a0*/  FSEL R201, R68, -INF , !P6 ;  /* 0xff80000044c97808 */ /* 0x000fe40007000000 */
[----:B------:R-:W-:Y:S02]  /*155b0*/  FSEL R200, R69, -INF , !P2 ;  /* 0xff80000045c87808 */ /* 0x000fe40005000000 */
[C---:B------:R-:W-:Y:S02]  /*155c0*/  ISETP.GE.AND P6, PT, R170.reuse, R217, PT ;  /* 0x000000d9aa00720c */ /* 0x040fe40003fc6270 */
[----:B------:R-:W-:Y:S02]  /*155d0*/  ISETP.GE.AND P2, PT, R170, R216, PT ;  /* 0x000000d8aa00720c */ /* 0x000fe40003f46270 */
[CC--:B------:R-:W-:Y:S02]  /*155e0*/  ISETP.GE.OR P5, PT, R19.reuse, R223.reuse, !P5 ;  /* 0x000000df1300720c */ /* 0x0c0fe40006fa6670 */
[-C--:B------:R-:W-:Y:S02]  /*155f0*/  ISETP.GE.OR P1, PT, R19, R222.reuse, !P1 ;  /* 0x000000de1300720c */ /* 0x080fe40004f26670 */
[C---:B------:R-:W-:Y:S02]  /*15600*/  ISETP.GE.OR P3, PT, R10.reuse, R223, !P3 ;  /* 0x000000df0a00720c */ /* 0x040fe40005f66670 */
[----:B------:R-:W-:Y:S02]  /*15610*/  ISETP.GE.OR P0, PT, R10, R222, !P0 ;  /* 0x000000de0a00720c */ /* 0x000fe40004706670 */
[C---:B------:R-:W-:Y:S02]  /*15620*/  ISETP.GE.OR P6, PT, R170.reuse, R221, !P6 ;  /* 0x000000ddaa00720c */ /* 0x040fe400077c6670 */
        /* <DEDUP_REMOVED lines=9> */
[CC--:B------:R-:W-:Y:S02]  /*156c0*/  ISETP.GE.OR P5, PT, R171.reuse, R221.reuse, !P5 ;  /* 0x000000ddab00720c */ /* 0x0c0fe40006fa6670 */
[-C--:B------:R-:W-:Y:S02]  /*156d0*/  ISETP.GE.OR P1, PT, R171, R220.reuse, !P1 ;  /* 0x000000dcab00720c */ /* 0x080fe40004f26670 */
[C---:B------:R-:W-:Y:S02]  /*156e0*/  IADD3 R17, R0.reuse, 0x50, RZ ;  /* 0x0000005000117810 */ /* 0x040fe40007ffe0ff */
[----:B------:R-:W-:Y:S02]  /*156f0*/  IADD3 R11, R0, 0x58, RZ ;  /* 0x00000058000b7810 */ /* 0x000fe40007ffe0ff */
[C---:B------:R-:W-:Y:S02]  /*15700*/  ISETP.GE.OR P3, PT, R168.reuse, R221, !P3 ;  /* 0x000000dda800720c */ /* 0x040fe40005f66670 */
[----:B------:R-:W-:Y:S02]  /*15710*/  ISETP.GE.OR P0, PT, R168, R220, !P0 ;  /* 0x000000dca800720c */ /* 0x000fe40004706670 */
[----:B------:R-:W-:Y:S02]  /*15720*/  IADD3 R8, R0, 0x61, RZ ;  /* 0x0000006100087810 */ /* 0x000fe40007ffe0ff */
[----:B------:R-:W-:Y:S02]  /*15730*/  FSEL R49, R12, -INF , !P6 ;  /* 0xff8000000c317808 */ /* 0x000fe40007000000 */
[----:B------:R-:W-:Y:S02]  /*15740*/  FSEL R51, R14, -INF , !P2 ;  /* 0xff8000000e337808 */ /* 0x000fe40005000000 */
[CC--:B------:R-:W-:Y:S02]  /*15750*/  ISETP.GE.AND P6, PT, R17.reuse, R219.reuse, PT ;  /* 0x000000db1100720c */ /* 0x0c0fe40003fc6270 */
[-C--:B------:R-:W-:Y:S02]  /*15760*/  ISETP.GE.AND P2, PT, R17, R218.reuse, PT ;  /* 0x000000da1100720c */ /* 0x080fe40003f46270 */
[----:B------:R-:W-:Y:S02]  /*15770*/  FSEL R64, R24, -INF , !P5 ;  /* 0xff80000018407808 */ /* 0x000fe40006800000 */
[----:B------:R-:W-:Y:S02]  /*15780*/  FSEL R66, R26, -INF , !P1 ;  /* 0xff8000001a427808 */ /* 0x000fe40004800000 */
[CC--:B------:R-:W-:Y:S02]  /*15790*/  ISETP.GE.AND P5, PT, R11.reuse, R219.reuse, PT ;  /* 0x000000db0b00720c */ /* 0x0c0fe40003fa6270 */
[-C--:B------:R-:W-:Y:S02]  /*157a0*/  ISETP.GE.AND P1, PT, R11, R218.reuse, PT ;  /* 0x000000da0b00720c */ /* 0x080fe40003f26270 */
[----:B------:R-:W-:Y:S02]  /*157b0*/  FSEL R69, R29, -INF , !P3 ;  /* 0xff8000001d457808 */ /* 0x000fe40005800000 */
[----:B------:R-:W-:Y:S02]  /*157c0*/  FSEL R82, R31, -INF , !P0 ;  /* 0xff8000001f527808 */ /* 0x000fe40004000000 */
[C---:B------:R-:W-:Y:S02]  /*157d0*/  ISETP.GE.AND P3, PT, R8.reuse, R219, PT ;  /* 0x000000db0800720c */ /* 0x040fe40003f66270 */
[C---:B------:R-:W-:Y:S02]  /*157e0*/  ISETP.GE.AND P0, PT, R8.reuse, R218, PT ;  /* 0x000000da0800720c */ /* 0x040fe40003f06270 */
[CC--:B------:R-:W-:Y:S02]  /*157f0*/  ISETP.GE.OR P6, PT, R17.reuse, R223.reuse, !P6 ;  /* 0x000000df1100720c */ /* 0x0c0fe400077c6670 */
[-C--:B------:R-:W-:Y:S02]  /*15800*/  ISETP.GE.OR P2, PT, R17, R222.reuse, !P2 ;  /* 0x000000de1100720c */ /* 0x080fe40005746670 */
[CC--:B------:R-:W-:Y:S02]  /*15810*/  ISETP.GE.OR P5, PT, R11.reuse, R223.reuse, !P5 ;  /* 0x000000df0b00720c */ /* 0x0c0fe40006fa6670 */
[-C--:B------:R-:W-:Y:S02]  /*15820*/  ISETP.GE.OR P1, PT, R11, R222.reuse, !P1 ;  /* 0x000000de0b00720c */ /* 0x080fe40004f26670 */
        /* <DEDUP_REMOVED lines=16> */
[CC--:B------:R-:W-:Y:S02]  /*15930*/  ISETP.GE.OR P5, PT, R7.reuse, R221.reuse, !P5 ;  /* 0x000000dd0700720c */ /* 0x0c0fe40006fa6670 */
[-C--:B------:R-:W-:Y:S02]  /*15940*/  ISETP.GE.OR P1, PT, R7, R220.reuse, !P1 ;  /* 0x000000dc0700720c */ /* 0x080fe40004f26670 */
[C---:B------:R-:W-:Y:S02]  /*15950*/  IADD3 R9, R0.reuse, 0x60, RZ ;  /* 0x0000006000097810 */ /* 0x040fe40007ffe0ff */
[C---:B------:R-:W-:Y:S02]  /*15960*/  ISETP.GE.OR P3, PT, R169.reuse, R221, !P3 ;  /* 0x000000dda900720c */ /* 0x040fe40005f66670 */
[----:B------:R-:W-:Y:S02]  /*15970*/  ISETP.GE.OR P0, PT, R169, R220, !P0 ;  /* 0x000000dca900720c */ /* 0x000fe40004706670 */
[C---:B------:R-:W-:Y:S02]  /*15980*/  IADD3 R7, R0.reuse, 0x68, RZ ;  /* 0x0000006800077810 */ /* 0x040fe40007ffe0ff */
[----:B------:R-:W-:Y:S02]  /*15990*/  IADD3 R6, R0, 0x69, RZ ;  /* 0x0000006900067810 */ /* 0x000fe40007ffe0ff */
[----:B------:R-:W-:Y:S02]  /*159a0*/  FSEL R70, R30, -INF , !P2 ;  /* 0xff8000001e467808 */ /* 0x000fe40005000000 */
[-C--:B------:R-:W-:Y:S02]  /*159b0*/  ISETP.GE.AND P2, PT, R9, R218.reuse, PT ;  /* 0x000000da0900720c */ /* 0x080fe40003f46270 */
[----:B------:R-:W-:Y:S02]  /*159c0*/  FSEL R81, R40, -INF , !P5 ;  /* 0xff80000028517808 */ /* 0x000fe40006800000 */
[----:B------:R-:W-:Y:S02]  /*159d0*/  FSEL R85, R41, -INF , !P3 ;  /* 0xff80000029557808 */ /* 0x000fe40005800000 */
[----:B------:R-:W-:Y:S02]  /*159e0*/  FSEL R84, R42, -INF , !P1 ;  /* 0xff8000002a547808 */ /* 0x000fe40004800000 */
[----:B------:R-:W-:Y:S02]  /*159f0*/  FSEL R83, R43, -INF , !P0 ;  /* 0xff8000002b537808 */ /* 0x000fe40004000000 */
[CC--:B------:R-:W-:Y:S02]  /*15a00*/  ISETP.GE.AND P5, PT, R7.reuse, R219.reuse, PT ;  /* 0x000000db0700720c */ /* 0x0c0fe40003fa6270 */
[C---:B------:R-:W-:Y:S02]  /*15a10*/  ISETP.GE.AND P3, PT, R6.reuse, R219, PT ;  /* 0x000000db0600720c */ /* 0x040fe40003f66270 */
[-C--:B------:R-:W-:Y:S02]  /*15a20*/  ISETP.GE.AND P1, PT, R7, R218.reuse, PT ;  /* 0x000000da0700720c */ /* 0x080fe40003f26270 */
[C---:B------:R-:W-:Y:S02]  /*15a30*/  ISETP.GE.AND P0, PT, R6.reuse, R218, PT ;  /* 0x000000da0600720c */ /* 0x040fe40003f06270 */
[-C--:B------:R-:W-:Y:S02]  /*15a40*/  ISETP.GE.OR P2, PT, R9, R222.reuse, !P2 ;  /* 0x000000de0900720c */ /* 0x080fe40005746670 */
[CC--:B------:R-:W-:Y:S02]  /*15a50*/  ISETP.GE.OR P5, PT, R7.reuse, R223.reuse, !P5 ;  /* 0x000000df0700720c */ /* 0x0c0fe40006fa6670 */
[C---:B------:R-:W-:Y:S02]  /*15a60*/  ISETP.GE.OR P3, PT, R6.reuse, R223, !P3 ;  /* 0x000000df0600720c */ /* 0x040fe40005f66670 */
[-C--:B------:R-:W-:Y:S02]  /*15a70*/  ISETP.GE.OR P1, PT, R7, R222.reuse, !P1 ;  /* 0x000000de0700720c */ /* 0x080fe40004f26670 */
[----:B------:R-:W-:Y:S02]  /*15a80*/  ISETP.GE.OR P0, PT, R6, R222, !P0 ;  /* 0x000000de0600720c */ /* 0x000fe40004706670 */
[----:B------:R-:W-:Y:S02]  /*15a90*/  FSEL R68, R28, -INF , !P6 ;  /* 0xff8000001c447808 */ /* 0x000fe40007000000 */
[----:B------:R-:W-:Y:S02]  /*15aa0*/  ISETP.GE.AND P6, PT, R9, R219, PT ;  /* 0x000000db0900720c */ /* 0x000fe40003fc6270 */
[----:B------:R-:W-:Y:S02]  /*15ab0*/  FSEL R102, R102, -INF , !P2 ;  /* 0xff80000066667808 */ /* 0x000fe40005000000 */
[-C--:B------:R-:W-:Y:S02]  /*15ac0*/  ISETP.GE.AND P2, PT, R2, R216.reuse, PT ;  /* 0x000000d80200720c */ /* 0x080fe40003f46270 */
[----:B------:R-:W-:Y:S02]  /*15ad0*/  FSEL R112, R112, -INF , !P5 ;  /* 0xff80000070707808 */ /* 0x000fe40006800000 */
[----:B------:R-:W-:Y:S02]  /*15ae0*/  FSEL R113, R113, -INF , !P3 ;  /* 0xff80000071717808 */ /* 0x000fe40005800000 */
[----:B------:R-:W-:Y:S02]  /*15af0*/  FSEL R114, R114, -INF , !P1 ;  /* 0xff80000072727808 */ /* 0x000fe40004800000 */
[----:B------:R-:W-:Y:S02]  /*15b00*/  FSEL R115, R115, -INF , !P0 ;  /* 0xff80000073737808 */ /* 0x000fe40004000000 */
[CC--:B------:R-:W-:Y:S02]  /*15b10*/  ISETP.GE.AND P3, PT, R5.reuse, R217.reuse, PT ;  /* 0x000000d90500720c */ /* 0x0c0fe40003f66270 */
[-C--:B------:R-:W-:Y:S02]  /*15b20*/  ISETP.GE.AND P0, PT, R5, R216.reuse, PT ;  /* 0x000000d80500720c */ /* 0x080fe40003f06270 */
[C---:B------:R-:W-:Y:S02]  /*15b30*/  ISETP.GE.AND P1, PT, R4.reuse, R217, PT ;  /* 0x000000d90400720c */ /* 0x040fe40003f26270 */
[----:B------:R-:W-:Y:S02]  /*15b40*/  ISETP.GE.AND P5, PT, R4, R216, PT ;  /* 0x000000d80400720c */ /* 0x000fe40003fa6270 */
[----:B------:R-:W-:Y:S02]  /*15b50*/  ISETP.GE.OR P6, PT, R9, R223, !P6 ;  /* 0x000000df0900720c */ /* 0x000fe400077c6670 */
[-C--:B------:R-:W-:Y:S02]  /*15b60*/  ISETP.GE.OR P2, PT, R2, R220.reuse, !P2 ;  /* 0x000000dc0200720c */ /* 0x080fe40005746670 */
[CC--:B------:R-:W-:Y:S02]  /*15b70*/  ISETP.GE.OR P3, PT, R5.reuse, R221.reuse, !P3 ;  /* 0x000000dd0500720c */ /* 0x0c0fe40005f66670 */
[-C--:B------:R-:W-:Y:S02]  /*15b80*/  ISETP.GE.OR P0, PT, R5, R220.reuse, !P0 ;  /* 0x000000dc0500720c */ /* 0x080fe40004706670 */
[C---:B------:R-:W-:Y:S02]  /*15b90*/  ISETP.GE.OR P1, PT, R4.reuse, R221, !P1 ;  /* 0x000000dd0400720c */ /* 0x040fe40004f26670 */
[----:B------:R-:W-:Y:S02]  /*15ba0*/  ISETP.GE.OR P5, PT, R4, R220, !P5 ;  /* 0x000000dc0400720c */ /* 0x000fe40006fa6670 */
[C---:B------:R-:W-:Y:S02]  /*15bb0*/  IADD3 R5, R0.reuse, 0x70, RZ ;  /* 0x0000007000057810 */ /* 0x040fe40007ffe0ff */
[----:B------:R-:W-:Y:S02]  /*15bc0*/  IADD3 R4, R0, 0x71, RZ ;  /* 0x0000007100047810 */ /* 0x000fe40007ffe0ff */
[----:B------:R-:W-:Y:S02]  /*15bd0*/  FSEL R100, R100, -INF , !P6 ;  /* 0xff80000064647808 */ /* 0x000fe40007000000 */
[----:B------:R-:W-:Y:S02]  /*15be0*/  ISETP.GE.AND P6, PT, R2, R217, PT ;  /* 0x000000d90200720c */ /* 0x000fe40003fc6270 */
[----:B------:R-:W-:Y:S02]  /*15bf0*/  FSEL R98, R46, -INF , !P2 ;  /* 0xff8000002e627808 */ /* 0x000fe40005000000 */
[----:B------:R-:W-:Y:S02]  /*15c00*/  FSEL R99, R47, -INF , !P0 ;  /* 0xff8000002f637808 */ /* 0x000fe40004000000 */
[CC--:B------:R-:W-:Y:S02]  /*15c10*/  ISETP.GE.AND P2, PT, R5.reuse, R218.reuse, PT ;  /* 0x000000da0500720c */ /* 0x0c0fe40003f46270 */
[----:B------:R-:W-:Y:S02]  /*15c20*/  ISETP.GE.AND P0, PT, R4, R218, PT ;  /* 0x000000da0400720c */ /* 0x000fe40003f06270 */
[----:B------:R-:W-:Y:S02]  /*15c30*/  ISETP.GE.OR P6, PT, R2, R221, !P6 ;  /* 0x000000dd0200720c */ /* 0x000fe400077c6670 */
[-C--:B------:R-:W-:Y:S02]  /*15c40*/  ISETP.GE.OR P2, PT, R5, R222.reuse, !P2 ;  /* 0x000000de0500720c */ /* 0x080fe40005746670 */
[C---:B------:R-:W-:Y:S02]  /*15c50*/  ISETP.GE.OR P0, PT, R4.reuse, R222, !P0 ;  /* 0x000000de0400720c */ /* 0x040fe40004706670 */
[----:B------:R-:W-:Y:S02]  /*15c60*/  FSEL R86, R45, -INF , !P3 ;  /* 0xff8000002d567808 */ /* 0x000fe40005800000 */
[-C--:B------:R-:W-:Y:S02]  /*15c70*/  ISETP.GE.AND P3, PT, R4, R219.reuse, PT ;  /* 0x000000db0400720c */ /* 0x080fe40003f66270 */
[----:B------:R-:W-:Y:S02]  /*15c80*/  FSEL R87, R44, -INF , !P6 ;  /* 0xff8000002c577808 */ /* 0x000fe40007000000 */
[----:B------:R-:W-:Y:S02]  /*15c90*/  ISETP.GE.AND P6, PT, R5, R219, PT ;  /* 0x000000db0500720c */ /* 0x000fe40003fc6270 */
[----:B------:R-:W-:Y:S02]  /*15ca0*/  FSEL R118, R118, -INF , !P2 ;  /* 0xff80000076767808 */ /* 0x000fe40005000000 */
[----:B------:R-:W-:Y:S02]  /*15cb0*/  FSEL R119, R119, -INF , !P0 ;  /* 0xff80000077777808 */ /* 0x000fe40004000000 */
[-C--:B------:R-:W-:Y:S02]  /*15cc0*/  ISETP.GE.AND P0, PT, R32, R217.reuse, PT ;  /* 0x000000d92000720c */ /* 0x080fe40003f06270 */
[----:B------:R-:W-:Y:S02]  /*15cd0*/  ISETP.GE.AND P2, PT, R20, R217, PT ;  /* 0x000000d91400720c */ /* 0x000fe40003f46270 */
[-C--:B------:R-:W-:Y:S02]  /*15ce0*/  ISETP.GE.OR P3, PT, R4, R223.reuse, !P3 ;  /* 0x000000df0400720c */ /* 0x080fe40005f66670 */
[----:B------:R-:W-:Y:S02]  /*15cf0*/  ISETP.GE.OR P6, PT, R5, R223, !P6 ;  /* 0x000000df0500720c */ /* 0x000fe400077c6670 */
[-C--:B------:R-:W-:Y:S02]  /*15d00*/  ISETP.GE.OR P0, PT, R32, R221.reuse, !P0 ;  /* 0x000000dd2000720c */ /* 0x080fe40004706670 */
[----:B------:R-:W-:Y:S02]  /*15d10*/  IADD3 R2, R0, 0x78, RZ ;  /* 0x0000007800027810 */ /* 0x000fe40007ffe0ff */
[----:B------:R-:W-:Y:S02]  /*15d20*/  ISETP.GE.OR P2, PT, R20, R221, !P2 ;  /* 0x000000dd1400720c */ /* 0x000fe40005746670 */
[----:B------:R-:W-:Y:S02]  /*15d30*/  IADD3 R0, R0, 0x79, RZ ;  /* 0x0000007900007810 */ /* 0x000fe40007ffe0ff */
[----:B------:R-:W-:Y:S02]  /*15d40*/  FSEL R117, R117, -INF , !P3 ;  /* 0xff80000075757808 */ /* 0x000fe40005800000 */
[-C--:B------:R-:W-:Y:S02]  /*15d50*/  ISETP.GE.AND P3, PT, R32, R216.reuse, PT ;  /* 0x000000d82000720c */ /* 0x080fe40003f66270 */
[----:B------:R-:W-:Y:S02]  /*15d60*/  FSEL R116, R116, -INF , !P6 ;  /* 0xff80000074747808 */ /* 0x000fe40007000000 */
[----:B------:R-:W-:Y:S02]  /*15d70*/  ISETP.GE.AND P6, PT, R20, R216, PT ;  /* 0x000000d81400720c */ /* 0x000fe40003fc6270 */
[----:B------:R-:W-:Y:S02]  /*15d80*/  FSEL R97, R56, -INF , !P1 ;  /* 0xff80000038617808 */ /* 0x000fe40004800000 */
[-C--:B------:R-:W-:Y:S02]  /*15d90*/  ISETP.GE.AND P1, PT, R2, R219.reuse, PT ;  /* 0x000000db0200720c */ /* 0x080fe40003f26270 */
[----:B------:R-:W-:Y:S02]  /*15da0*/  FSEL R96, R57, -INF , !P0 ;  /* 0xff80000039607808 */ /* 0x000fe40004000000 */
[----:B------:R-:W-:Y:S02]  /*15db0*/  ISETP.GE.AND P0, PT, R0, R219, PT ;  /* 0x000000db0000720c */ /* 0x000fe40003f06270 */
[----:B------:R-:W-:Y:S02]  /*15dc0*/  FSEL R80, R60, -INF , !P2 ;  /* 0xff8000003c507808 */ /* 0x000fe40005000000 */
[C---:B------:R-:W-:Y:S02]  /*15dd0*/  ISETP.GE.AND P2, PT, R21.reuse, R217, PT ;  /* 0x000000d91500720c */ /* 0x040fe40003f46270 */
[-C--:B------:R-:W-:Y:S02]  /*15de0*/  ISETP.GE.OR P3, PT, R32, R220.reuse, !P3 ;  /* 0x000000dc2000720c */ /* 0x080fe40005f66670 */
[----:B------:R-:W-:Y:S02]  /*15df0*/  ISETP.GE.OR P6, PT, R20, R220, !P6 ;  /* 0x000000dc1400720c */ /* 0x000fe400077c6670 */
[-C--:B------:R-:W-:Y:S02]  /*15e00*/  ISETP.GE.OR P1, PT, R2, R223.reuse, !P1 ;  /* 0x000000df0200720c */ /* 0x080fe40004f26670 */
[C---:B------:R-:W-:Y:S02]  /*15e10*/  ISETP.GE.OR P0, PT, R0.reuse, R223, !P0 ;  /* 0x000000df0000720c */ /* 0x040fe40004706670 */
[----:B------:R-:W-:Y:S02]  /*15e20*/  ISETP.GE.OR P2, PT, R21, R221, !P2 ;  /* 0x000000dd1500720c */ /* 0x000fe40005746670 */
[----:B------:R-:W-:Y:S02]  /*15e30*/  FSEL R169, R59, -INF , !P3 ;  /* 0xff8000003ba97808 */ /* 0x000fe40005800000 */
[-C--:B------:R-:W-:Y:S02]  /*15e40*/  ISETP.GE.AND P3, PT, R0, R218.reuse, PT ;  /* 0x000000da0000720c */ /* 0x080fe40003f66270 */
[----:B------:R-:W-:Y:S02]  /*15e50*/  FSEL R168, R58, -INF , !P5 ;  /* 0xff8000003aa87808 */ /* 0x000fe40006800000 */
[----:B------:R-:W-:Y:S02]  /*15e60*/  ISETP.GE.AND P5, PT, R2, R218, PT ;  /* 0x000000da0200720c */ /* 0x000fe40003fa6270 */
[----:B------:R-:W-:Y:S02]  /*15e70*/  FSEL R128, R128, -INF , !P1 ;  /* 0xff80000080807808 */ /* 0x000fe40004800000 */
[----:B------:R-:W-:Y:S02]  /*15e80*/  ISETP.GE.AND P1, PT, R23, R217, PT ;  /* 0x000000d91700720c */ /* 0x000fe40003f26270 */
[----:B------:R-:W-:Y:S02]  /*15e90*/  FSEL R129, R129, -INF , !P0 ;  /* 0xff80000081817808 */ /* 0x000fe40004000000 */
[-C--:B------:R-:W-:Y:S02]  /*15ea0*/  ISETP.GE.AND P0, PT, R23, R216.reuse, PT ;  /* 0x000000d81700720c */ /* 0x080fe40003f06270 */
[----:B------:R-:W-:Y:S02]  /*15eb0*/  FSEL R239, R62, -INF , !P6 ;  /* 0xff8000003eef7808 */ /* 0x000fe40007000000 */
[----:B------:R-:W-:Y:S02]  /*15ec0*/  FSEL R62, R73, -INF , !P2 ;  /* 0xff800000493e7808 */ /* 0x000fe40005000000 */
[----:B------:R-:W-:Y:S02]  /*15ed0*/  ISETP.GE.AND P2, PT, R18, R216, PT ;  /* 0x000000d81200720c */ /* 0x000fe40003f46270 */
[-C--:B------:R-:W-:Y:S02]  /*15ee0*/  ISETP.GE.OR P3, PT, R0, R222.reuse, !P3 ;  /* 0x000000de0000720c */ /* 0x080fe40005f66670 */
[----:B------:R-:W-:Y:S02]  /*15ef0*/  ISETP.GE.OR P5, PT, R2, R222, !P5 ;  /* 0x000000de0200720c */ /* 0x000fe40006fa6670 */
[C---:B------:R-:W-:Y:S02]  /*15f00*/  ISETP.GE.OR P1, PT, R23.reuse, R221, !P1 ;  /* 0x000000dd1700720c */ /* 0x040fe40004f26670 */
[-C--:B------:R-:W-:Y:S02]  /*15f10*/  ISETP.GE.OR P0, PT, R23, R220.reuse, !P0 ;  /* 0x000000dc1700720c */ /* 0x080fe40004706670 */
[----:B------:R-:W-:Y:S02]  /*15f20*/  ISETP.GE.OR P2, PT, R18, R220, !P2 ;  /* 0x000000dc1200720c */ /* 0x000fe40005746670 */
[----:B------:R-:W-:Y:S02]  /*15f30*/  FSEL R131, R131, -INF , !P3 ;  /* 0xff80000083837808 */ /* 0x000fe40005800000 */
[-C--:B------:R-:W-:Y:S02]  /*15f40*/  ISETP.GE.AND P3, PT, R22, R217.reuse, PT ;  /* 0x000000d91600720c */ /* 0x080fe40003f66270 */
[----:B------:R-:W-:Y:S02]  /*15f50*/  FSEL R130, R130, -INF , !P5 ;  /* 0xff80000082827808 */ /* 0x000fe40006800000 */
[CC--:B------:R-:W-:Y:S02]  /*15f60*/  ISETP.GE.AND P5, PT, R22.reuse, R216.reuse, PT ;  /* 0x000000d81600720c */ /* 0x0c0fe40003fa6270 */
[----:B------:R-:W-:Y:S02]  /*15f70*/  FSEL R71, R61, -INF , !P1 ;  /* 0xff8000003d477808 */ /* 0x000fe40004800000 */
[-C--:B------:R-:W-:Y:S02]  /*15f80*/  ISETP.GE.AND P1, PT, R21, R216.reuse, PT ;  /* 0x000000d81500720c */ /* 0x080fe40003f26270 */
[----:B------:R-:W-:Y:S02]  /*15f90*/  FSEL R240, R63, -INF , !P0 ;  /* 0xff8000003ff07808 */ /* 0x000fe40004000000 */
[----:B------:R-:W-:Y:S02]  /*15fa0*/  ISETP.GE.AND P0, PT, R19, R217, PT ;  /* 0x000000d91300720c */ /* 0x000fe40003f06270 */
[----:B------:R-:W-:Y:S02]  /*15fb0*/  FSEL R246, R79, -INF , !P2 ;  /* 0xff8000004ff67808 */ /* 0x000fe40005000000 */
[----:B------:R-:W-:Y:S02]  /*15fc0*/  ISETP.GE.AND P2, PT, R11, R216, PT ;  /* 0x000000d80b00720c */ /* 0x000fe40003f46270 */
[CC--:B------:R-:W-:Y:S02]  /*15fd0*/  ISETP.GE.OR P3, PT, R22.reuse, R221.reuse, !P3 ;  /* 0x000000dd1600720c */ /* 0x0c0fe40005f66670 */
[-C--:B------:R-:W-:Y:S02]  /*15fe0*/  ISETP.GE.OR P5, PT, R22, R220.reuse, !P5 ;  /* 0x000000dc1600720c */ /* 0x080fe40006fa6670 */
[-C--:B------:R-:W-:Y:S02]  /*15ff0*/  ISETP.GE.OR P1, PT, R21, R220.reuse, !P1 ;  /* 0x000000dc1500720c */ /* 0x080fe40004f26670 */
[----:B------:R-:W-:Y:S02]  /*16000*/  ISETP.GE.OR P0, PT, R19, R221, !P0 ;  /* 0x000000dd1300720c */ /* 0x000fe40004706670 */
[----:B------:R-:W-:Y:S02]  /*16010*/  ISETP.GE.OR P2, PT, R11, R220, !P2 ;  /* 0x000000dc0b00720c */ /* 0x000fe40005746670 */
[----:B------:R-:W-:Y:S02]  /*16020*/  FSEL R63, R72, -INF , !P3 ;  /* 0xff800000483f7808 */ /* 0x000fe40005800000 */
[-C--:B------:R-:W-:Y:S02]  /*16030*/  ISETP.GE.AND P3, PT, R18, R217.reuse, PT ;  /* 0x000000d91200720c */ /* 0x080fe40003f66270 */
[----:B------:R-:W-:Y:S02]  /*16040*/  FSEL R213, R94, -INF , !P2 ;  /* 0xff8000005ed57808 */ /* 0x000fe40005000000 */
[-C--:B------:R-:W-:Y:S02]  /*16050*/  ISETP.GE.AND P2, PT, R7, R217.reuse, PT ;  /* 0x000000d90700720c */ /* 0x080fe40003f46270 */
[----:B------:R-:W-:Y:S02]  /*16060*/  FSEL R74, R74, -INF , !P5 ;  /* 0xff8000004a4a7808 */ /* 0x000fe40006800000 */
[----:B------:R-:W-:Y:S02]  /*16070*/  ISETP.GE.AND P5, PT, R17, R216, PT ;  /* 0x000000d81100720c */ /* 0x000fe40003fa6270 */
[----:B------:R-:W-:Y:S02]  /*16080*/  FSEL R75, R75, -INF , !P1 ;  /* 0xff8000004b4b7808 */ /* 0x000fe40004800000 */
[CC--:B------:R-:W-:Y:S02]  /*16090*/  ISETP.GE.AND P1, PT, R17.reuse, R217.reuse, PT ;  /* 0x000000d91100720c */ /* 0x0c0fe40003f26270 */
[----:B------:R-:W-:Y:S02]  /*160a0*/  FSEL R60, R76, -INF , !P0 ;  /* 0xff8000004c3c7808 */ /* 0x000fe40004000000 */
[----:B------:R-:W-:Y:S02]  /*160b0*/  ISETP.GE.AND P0, PT, R16, R217, PT ;  /* 0x000000d91000720c */ /* 0x000fe40003f06270 */
[----:B------:R-:W-:Y:S02]  /*160c0*/  FMNMX.FTZ R13, R178, R3, !PT ;  /* 0x00000003b20d7209 */ /* 0x000fe40007810000 */
[-C--:B------:R-:W-:Y:S02]  /*160d0*/  ISETP.GE.OR P3, PT, R18, R221.reuse, !P3 ;  /* 0x000000dd1200720c */ /* 0x080fe40005f66670 */
[CC--:B------:R-:W-:Y:S02]  /*160e0*/  ISETP.GE.OR P1, PT, R17.reuse, R221.reuse, !P1 ;  /* 0x000000dd1100720c */ /* 0x0c0fe40004f26670 */
[----:B------:R-:W-:Y:S02]  /*160f0*/  ISETP.GE.OR P5, PT, R17, R220, !P5 ;  /* 0x000000dc1100720c */ /* 0x000fe40006fa6670 */
[CC--:B------:R-:W-:Y:S02]  /*16100*/  ISETP.GE.OR P0, PT, R16.reuse, R221.reuse, !P0 ;  /* 0x000000dd1000720c */ /* 0x0c0fe40004706670 */
[----:B------:R-:W-:Y:S02]  /*16110*/  ISETP.GE.OR P2, PT, R7, R221, !P2 ;  /* 0x000000dd0700720c */ /* 0x000fe40005746670 */
[----:B------:R-:W-:Y:S02]  /*16120*/  FSEL R77, R77, -INF , !P3 ;  /* 0xff8000004d4d7808 */ /* 0x000fe40005800000 */
[-C--:B------:R-:W-:Y:S02]  /*16130*/  ISETP.GE.AND P3, PT, R16, R216.reuse, PT ;  /* 0x000000d81000720c */ /* 0x080fe40003f66270 */
[----:B------:R-:W-:Y:S02]  /*16140*/  FMNMX.FTZ R13, R179, R13, !PT ;  /* 0x0000000db30d7209 */ /* 0x000fe40007810000 */
[-C--:B------:R-:W-:Y:S02]  /*16150*/  ISETP.GE.AND P6, PT, R19, R216.reuse, PT ;  /* 0x000000d81300720c */ /* 0x080fe40003fc6270 */
[----:B------:R-:W-:Y:S02]  /*16160*/  FSEL R88, R88, -INF , !P1 ;  /* 0xff80000058587808 */ /* 0x000fe40004800000 */
[CC--:B------:R-:W-:Y:S02]  /*16170*/  ISETP.GE.AND P1, PT, R10.reuse, R217.reuse, PT ;  /* 0x000000d90a00720c */ /* 0x0c0fe40003f26270 */
[----:B------:R-:W-:Y:S02]  /*16180*/  FSEL R89, R89, -INF , !P0 ;  /* 0xff80000059597808 */ /* 0x000fe40004000000 */
[----:B------:R-:W-:Y:S02]  /*16190*/  ISETP.GE.AND P0, PT, R10, R216, PT ;  /* 0x000000d80a00720c */ /* 0x000fe40003f06270 */
[----:B------:R-:W-:Y:S02]  /*161a0*/  FSEL R90, R90, -INF , !P5 ;  /* 0xff8000005a5a7808 */ /* 0x000fe40006800000 */
[-C--:B------:R-:W-:Y:S02]  /*161b0*/  ISETP.GE.AND P5, PT, R9, R217.reuse, PT ;  /* 0x000000d90900720c */ /* 0x080fe40003fa6270 */
[----:B------:R-:W-:Y:S02]  /*161c0*/  FSEL R108, R108, -INF , !P2 ;  /* 0xff8000006c6c7808 */ /* 0x000fe40005000000 */
[----:B------:R-:W-:Y:S02]  /*161d0*/  ISETP.GE.AND P2, PT, R5, R217, PT ;  /* 0x000000d90500720c */ /* 0x000fe40003f46270 */
[----:B------:R-:W-:Y:S02]  /*161e0*/  FMNMX.FTZ R13, R174, R13, !PT ;  /* 0x0000000dae0d7209 */ /* 0x000fe40007810000 */
[-C--:B------:R-:W-:Y:S02]  /*161f0*/  ISETP.GE.OR P3, PT, R16, R220.reuse, !P3 ;  /* 0x000000dc1000720c */ /* 0x080fe40005f66670 */
[-C--:B------:R-:W-:Y:S02]  /*16200*/  ISETP.GE.OR P6, PT, R19, R220.reuse, !P6 ;  /* 0x000000dc1300720c */ /* 0x080fe400077c6670 */
[CC--:B------:R-:W-:Y:S02]  /*16210*/  ISETP.GE.OR P1, PT, R10.reuse, R221.reuse, !P1 ;  /* 0x000000dd0a00720c */ /* 0x0c0fe40004f26670 */
[----:B------:R-:W-:Y:S02]  /*16220*/  ISETP.GE.OR P0, PT, R10, R220, !P0 ;  /* 0x000000dc0a00720c */ /* 0x000fe40004706670 */
[-C--:B------:R-:W-:Y:S02]  /*16230*/  ISETP.GE.OR P5, PT, R9, R221.reuse, !P5 ;  /* 0x000000dd0900720c */ /* 0x080fe40006fa6670 */
[----:B------:R-:W-:Y:S02]  /*16240*/  ISETP.GE.OR P2, PT, R5, R221, !P2 ;  /* 0x000000dd0500720c */ /* 0x000fe40005746670 */
[----:B------:R-:W-:Y:S02]  /*16250*/  FSEL R208, R91, -INF , !P3 ;  /* 0xff8000005bd07808 */ /* 0x000fe40005800000 */
[-C--:B------:R-:W-:Y:S02]  /*16260*/  ISETP.GE.AND P3, PT, R9, R216.reuse, PT ;  /* 0x000000d80900720c */ /* 0x080fe40003f66270 */
[----:B------:R-:W-:Y:S02]  /*16270*/  FMNMX.FTZ R13, R175, R13, !PT ;  /* 0x0000000daf0d7209 */ /* 0x000fe40007810000 */
[----:B-1----:R-:W-:Y:S02]  /*16280*/  FSEL R222, R78, -INF , !P6 ;  /* 0xff8000004ede7808 */ /* 0x002fe40007000000 */
[-C--:B------:R-:W-:Y:S02]  /*16290*/  ISETP.GE.AND P6, PT, R11, R217.reuse, PT ;  /* 0x000000d90b00720c */ /* 0x080fe40003fc6270 */
        /* <DEDUP_REMOVED lines=8> */
[-C--:B------:R-:W-:Y:S02]  /*16320*/  ISETP.GE.OR P3, PT, R9, R220.reuse, !P3 ;  /* 0x000000dc0900720c */ /* 0x080fe40005f66670 */
[----:B------:R-:W-:Y:S02]  /*16330*/  FMNMX.FTZ R13, R186, R13, !PT ;  /* 0x0000000dba0d7209 */ /* 0x000fe40007810000 */
[-C--:B------:R-:W-:Y:S02]  /*16340*/  ISETP.GE.OR P0, PT, R7, R220.reuse, !P0 ;  /* 0x000000dc0700720c */ /* 0x080fe40004706670 */
[-C--:B------:R-:W-:Y:S02]  /*16350*/  ISETP.GE.OR P2, PT, R2, R221.reuse, !P2 ;  /* 0x000000dd0200720c */ /* 0x080fe40005746670 */
[-C--:B------:R-:W-:Y:S02]  /*16360*/  ISETP.GE.OR P6, PT, R11, R221.reuse, !P6 ;  /* 0x000000dd0b00720c */ /* 0x080fe400077c6670 */
[----:B------:R-:W-:Y:S02]  /*16370*/  ISETP.GE.OR P1, PT, R8, R220, !P1 ;  /* 0x000000dc0800720c */ /* 0x000fe40004f26670 */
[----:B------:R-:W-:Y:S02]  /*16380*/  ISETP.GE.OR P5, PT, R6, R221, !P5 ;  /* 0x000000dd0600720c */ /* 0x000fe40006fa6670 */
[----:B------:R-:W-:Y:S02]  /*16390*/  FSEL R218, R106, -INF , !P3 ;  /* 0xff8000006ada7808 */ /* 0x000fe40005800000 */
[----:B------:R-:W-:Y:S02]  /*163a0*/  FMNMX.FTZ R13, R187, R13, !PT ;  /* 0x0000000dbb0d7209 */ /* 0x000fe40007810000 */
[----:B------:R-:W-:Y:S01]  /*163b0*/  FSEL R124, R124, -INF , !P2 ;  /* 0xff8000007c7c7808 */ /* 0x000fe20005000000 */
[----:B------:R-:W-:Y:S01]  /*163c0*/  STL [R1+0xc8], R218 ;  /* 0x0000c8da01007387 */ /* 0x000fe20000100800 */
[-C--:B------:R-:W-:Y:S02]  /*163d0*/  ISETP.GE.AND P2, PT, R4, R216.reuse, PT ;  /* 0x000000d80400720c */ /* 0x080fe40003f46270 */
[-C--:B------:R-:W-:Y:S01]  /*163e0*/  ISETP.GE.AND P3, PT, R0, R217.reuse, PT ;  /* 0x000000d90000720c */ /* 0x080fe20003f66270 */
[----:B------:R-:W-:Y:S01]  /*163f0*/  STL [R1+0xcc], R216 ;  /* 0x0000ccd801007387 */ /* 0x000fe20000100800 */
[----:B------:R-:W-:Y:S02]  /*16400*/  FSEL R209, R107, -INF , !P1 ;  /* 0xff8000006bd17808 */ /* 0x000fe40004800000 */
[-C--:B------:R-:W-:Y:S02]  /*16410*/  ISETP.GE.AND P1, PT, R2, R216.reuse, PT ;  /* 0x000000d80200720c */ /* 0x080fe40003f26270 */
[----:B------:R-:W-:Y:S02]  /*16420*/  FSEL R92, R92, -INF , !P6 ;  /* 0xff8000005c5c7808 */ /* 0x000fe40007000000 */
[-C--:B------:R-:W-:Y:S02]  /*16430*/  ISETP.GE.AND P6, PT, R8, R217.reuse, PT ;  /* 0x000000d90800720c */ /* 0x080fe40003fc6270 */
[----:B------:R-:W-:Y:S02]  /*16440*/  FSEL R109, R109, -INF , !P5 ;  /* 0xff8000006d6d7808 */ /* 0x000fe40006800000 */
[----:B------:R-:W-:Y:S02]  /*16450*/  ISETP.GE.AND P5, PT, R4, R217, PT ;  /* 0x000000d90400720c */ /* 0x000fe40003fa6270 */
[----:B------:R-:W-:Y:S02]  /*16460*/  FSEL R217, R110, -INF , !P0 ;  /* 0xff8000006ed97808 */ /* 0x000fe40004000000 */
[----:B------:R-:W-:Y:S02]  /*16470*/  ISETP.GE.AND P0, PT, R0, R216, PT ;  /* 0x000000d80000720c */ /* 0x000fe40003f06270 */
[----:B------:R-:W-:Y:S02]  /*16480*/  FMNMX.FTZ R13, R182, R13, !PT ;  /* 0x0000000db60d7209 */ /* 0x000fe40007810000 */
[-C--:B------:R-:W-:Y:S02]  /*16490*/  ISETP.GE.OR P1, PT, R2, R220.reuse, !P1 ;  /* 0x000000dc0200720c */ /* 0x080fe40004f26670 */
[-C--:B------:R-:W-:Y:S02]  /*164a0*/  ISETP.GE.OR P0, PT, R0, R220.reuse, !P0 ;  /* 0x000000dc0000720c */ /* 0x080fe40004706670 */
[----:B------:R-:W-:Y:S02]  /*164b0*/  ISETP.GE.OR P2, PT, R4, R220, !P2 ;  /* 0x000000dc0400720c */ /* 0x000fe40005746670 */
[----:B------:R-:W-:Y:S02]  /*164c0*/  FMNMX.FTZ R13, R183, R13, !PT ;  /* 0x0000000db70d7209 */ /* 0x000fe40007810000 */
[----:B------:R-:W-:Y:S02]  /*164d0*/  FSEL R41, R127, -INF , !P0 ;  /* 0xff8000007f297808 */ /* 0x000fe40004000000 */
[----:B------:R-:W-:Y:S02]  /*164e0*/  FSEL R110, R123, -INF , !P2 ;  /* 0xff8000007b6e7808 */ /* 0x000fe40005000000 */
[----:B------:R-:W-:Y:S02]  /*164f0*/  FSEL R123, R126, -INF , !P1 ;  /* 0xff8000007e7b7808 */ /* 0x000fe40004800000 */
[----:B------:R-:W-:Y:S01]  /*16500*/  FMNMX.FTZ R13, R232, R13, !PT ;  /* 0x0000000de80d7209 */ /* 0x000fe20007810000 */
[----:B------:R-:W3:Y:S01]  /*16510*/  LDL.64 R126, [R1+0x30] ;  /* 0x00003000017e7983 */ /* 0x000ee20000100a00 */
        /* <DEDUP_REMOVED lines=8> */
[----:B------:R-:W-:Y:S01]  /*165a0*/  IMAD.U32 R13, RZ, RZ, UR4 ;  /* 0x00000004ff0d7e24 */ /* 0x000fe2000f8e00ff */
[----:B------:R-:W-:Y:S01]  /*165b0*/  FMNMX.FTZ R11, R188, R11, !PT ;  /* 0x0000000bbc0b7209 */ /* 0x000fe20007810000 */
[----:B------:R-:W-:Y:S01]  /*165c0*/  UIADD3 UR4, UR5, 0x2, URZ ;  /* 0x0000000205047890 */ /* 0x000fe2000fffe03f */
        /* <DEDUP_REMOVED lines=68> */
[----:B------:R-:W-:Y:S02]  /*16a10*/  FSEL R105, R105, -INF , !P6 ;  /* 0xff80000069697808 */ /* 0x000fe40007000000 */
[C---:B------:R-:W-:Y:S02]  /*16a20*/  ISETP.GE.AND P6, PT, R6.reuse, R216, PT ;  /* 0x000000d80600720c */ /* 0x040fe40003fc6270 */
        /* <DEDUP_REMOVED lines=30> */
[----:B-1----:R-:W-:Y:S02]  /*16c10*/  FMNMX.FTZ R40, R40, R9, !PT ;  /* 0x0000000928287209 */ /* 0x002fe40007810000 */
[----:B------:R-:W-:Y:S01]  /*16c20*/  ISETP.GE.OR P3, PT, R0, R221, !P3 ;  /* 0x000000dd0000720c */ /* 0x000fe20005f66670 */
[----:B------:R-:W-:Y:S01]  /*16c30*/  IMAD.MOV.U32 R221, RZ, RZ, R90 ;  /* 0x000000ffffdd7224 */ /* 0x000fe200078e005a */
[----:B------:R-:W-:Y:S02]  /*16c40*/  FMNMX.FTZ R6, R222, R6, !PT ;  /* 0x00000006de067209 */ /* 0x000fe40007810000 */
[----:B------:R-:W-:Y:S02]  /*16c50*/  FSEL R121, R121, -INF , !P5 ;  /* 0xff80000079797808 */ /* 0x000fe40006800000 */
[----:B------:R-:W-:Y:S02]  /*16c60*/  ISETP.GE.AND P5, PT, R5, R216, PT ;  /* 0x000000d80500720c */ /* 0x000fe40003fa6270 */
[----:B------:R-:W-:Y:S01]  /*16c70*/  FMNMX.FTZ R4, R109, R7, !PT ;  /* 0x000000076d047209 */ /* 0x000fe20007810000 */
[C---:B------:R-:W-:Y:S01]  /*16c80*/  FMUL.FTZ R7, R40.reuse, c[0x0][0x23c] ;  /* 0x00008f0028077a20 */ /* 0x040fe20000410000 */
[----:B--2---:R-:W-:Y:S02]  /*16c90*/  FMNMX.FTZ R39, R39, R8, !PT ;  /* 0x0000000827277209 */ /* 0x004fe40007810000 */
[----:B------:R-:W-:Y:S02]  /*16ca0*/  FSEL R125, R125, -INF , !P3 ;  /* 0xff8000007d7d7808 */ /* 0x000fe40005800000 */
[----:B------:R-:W-:Y:S02]  /*16cb0*/  FSETP.NEU.FTZ.AND P3, PT, R40, -INF , PT ;  /* 0xff8000002800780b */ /* 0x000fe40003f7d000 */
[----:B------:R-:W-:Y:S02]  /*16cc0*/  ISETP.GE.OR P5, PT, R5, R220, !P5 ;  /* 0x000000dc0500720c */ /* 0x000fe40006fa6670 */
[----:B------:R-:W-:Y:S02]  /*16cd0*/  FMNMX.FTZ R5, R246, R6, !PT ;  /* 0x00000006f6057209 */ /* 0x000fe40007810000 */
[----:B------:R-:W-:Y:S01]  /*16ce0*/  FMNMX.FTZ R4, R120, R4, !PT ;  /* 0x0000000478047209 */ /* 0x000fe20007810000 */
[----:B------:R-:W1:Y:S01]  /*16cf0*/  SHFL.BFLY PT, R6, R39, 0x1, 0x1f ;  /* 0x0c201f0027067f89 */ /* 0x000e6200000e0000 */
[----:B------:R-:W-:Y:S02]  /*16d00*/  FSEL R7, R7, RZ, P3 ;  /* 0x000000ff07077208 */ /* 0x000fe40001800000 */
[----:B------:R-:W-:Y:S02]  /*16d10*/  FMNMX.FTZ R4, R121, R4, !PT ;  /* 0x0000000479047209 */ /* 0x000fe40007810000 */
[----:B----4-:R-:W-:Y:S01]  /*16d20*/  LOP3.LUT R14, R207, UR15, R242, 0x96, !PT ;  /* 0x0000000fcf0e7c12 */ /* 0x010fe2000f8e96f2 */
[--C-:B------:R-:W-:Y:S01]  /*16d30*/  FFMA.FTZ R0, R174, c[0x0][0x23c], -R7.reuse ;  /* 0x00008f00ae007a23 */ /* 0x100fe20000010807 */
[----:B------:R-:W-:Y:S01]  /*16d40*/  FMNMX.FTZ R4, R124, R4, !PT ;  /* 0x000000047c047209 */ /* 0x000fe20007810000 */
[----:B------:R-:W-:Y:S01]  /*16d50*/  FFMA.FTZ R9, R178, c[0x0][0x23c], -R7 ;  /* 0x00008f00b2097a23 */ /* 0x000fe20000010807 */
[----:B------:R-:W-:Y:S01]  /*16d60*/  FMNMX.FTZ R5, R90, R5, !PT ;  /* 0x000000055a057209 */ /* 0x000fe20007810000 */
[----:B------:R-:W-:Y:S01]  /*16d70*/  IMAD.WIDE.U32 R14, R14, -0x326172a9, RZ ;  /* 0xcd9e8d570e0e7825 */ /* 0x000fe200078e00ff */
[----:B------:R2:W-:Y:S01]  /*16d80*/  MUFU.EX2 R135, R0 ;  /* 0x0000000000877308 */ /* 0x0005e20000000800 */
[----:B------:R-:W-:Y:S02]  /*16d90*/  FMNMX.FTZ R4, R125, R4, !PT ;  /* 0x000000047d047209 */ /* 0x000fe40007810000 */
[----:B------:R-:W-:Y:S01]  /*16da0*/  IMAD.MOV.U32 R178, RZ, RZ, R210 ;  /* 0x000000ffffb27224 */ /* 0x000fe200078e00d2 */
[----:B------:R-:W-:Y:S01]  /*16db0*/  FMNMX.FTZ R5, R208, R5, !PT ;  /* 0x00000005d0057209 */ /* 0x000fe20007810000 */
[----:B------:R-:W-:Y:S01]  /*16dc0*/  IMAD.MOV.U32 R174, RZ, RZ, R209 ;  /* 0x000000ffffae7224 */ /* 0x000fe200078e00d1 */
[----:B------:R-:W4:Y:S01]  /*16dd0*/  SHFL.BFLY PT, R38, R4, 0x2, 0x1f ;  /* 0x0c401f0004267f89 */ /* 0x000f2200000e0000 */
[----:B------:R-:W-:Y:S02]  /*16de0*/  FSEL R251, R111, -INF , !P6 ;  /* 0xff8000006ffb7808 */ /* 0x000fe40007000000 */
[----:B------:R-:W-:Y:S02]  /*16df0*/  FMNMX.FTZ R5, R213, R5, !PT ;  /* 0x00000005d5057209 */ /* 0x000fe40007810000 */
[----:B------:R-:W-:Y:S02]  /*16e00*/  FSEL R111, R122, -INF , !P5 ;  /* 0xff8000007a6f7808 */ /* 0x000fe40006800000 */
[----:B-1----:R-:W-:Y:S01]  /*16e10*/  FMNMX.FTZ R39, R39, R6, !PT ;  /* 0x0000000627277209 */ /* 0x002fe20007810000 */
[----:B------:R-:W-:Y:S01]  /*16e20*/  MUFU.EX2 R122, R9 ;  /* 0x00000009007a7308 */ /* 0x000fe20000000800 */
[----:B------:R-:W-:Y:S02]  /*16e30*/  FMNMX.FTZ R5, R91, R5, !PT ;  /* 0x000000055b057209 */ /* 0x000fe40007810000 */
[C---:B------:R-:W-:Y:S01]  /*16e40*/  FSETP.NEU.FTZ.AND P2, PT, R39.reuse, -INF , PT ;  /* 0xff8000002700780b */ /* 0x040fe20003f5d000 */
[----:B------:R-:W-:Y:S01]  /*16e50*/  FMUL.FTZ R6, R39, c[0x0][0x23c] ;  /* 0x00008f0027067a20 */ /* 0x000fe20000410000 */
[----:B------:R-:W-:Y:S01]  /*16e60*/  FMNMX.FTZ R5, R218, R5, !PT ;  /* 0x00000005da057209 */ /* 0x000fe20007810000 */
[----:B------:R-:W-:Y:S01]  /*16e70*/  IMAD.MOV.U32 R218, RZ, RZ, R75 ;  /* 0x000000ffffda7224 */ /* 0x000fe200078e004b */
[----:B------:R-:W-:Y:S02]  /*16e80*/  LOP3.LUT R13, R243, UR31, R13, 0x96, !PT ;  /* 0x0000001ff30d7c12 */ /* 0x000fe4000f8e960d */
[----:B------:R-:W-:Y:S01]  /*16e90*/  FSEL R6, R6, RZ, P2 ;  /* 0x000000ff06067208 */ /* 0x000fe20001000000 */
[--C-:B--2---:R-:W-:Y:S01]  /*16ea0*/  FFMA.FTZ R0, R175, c[0x0][0x23c], -R7.reuse ;  /* 0x00008f00af007a23 */ /* 0x104fe20000010807 */
[----:B------:R-:W-:Y:S03]  /*16eb0*/  FMNMX.FTZ R5, R209, R5, !PT ;  /* 0x00000005d1057209 */ /* 0x000fe60007810000 */
[--C-:B------:R-:W-:Y:S01]  /*16ec0*/  FFMA.FTZ R8, R177, c[0x0][0x23c], -R6.reuse ;  /* 0x00008f00b1087a23 */ /* 0x100fe20000010806 */
[----:B------:R-:W1:Y:S01]  /*16ed0*/  MUFU.EX2 R212, R0 ;  /* 0x0000000000d47308 */ /* 0x000e620000000800 */
[--C-:B------:R-:W-:Y:S01]  /*16ee0*/  FFMA.FTZ R103, R103, c[0x0][0x23c], -R6.reuse ;  /* 0x00008f0067677a23 */ /* 0x100fe20000010806 */
[----:B----4-:R-:W-:Y:S01]  /*16ef0*/  FMNMX.FTZ R38, R4, R38, !PT ;  /* 0x0000002604267209 */ /* 0x010fe20007810000 */
[----:B------:R-:W-:Y:S01]  /*16f00*/  FFMA.FTZ R4, R176, c[0x0][0x23c], -R6 ;  /* 0x00008f00b0047a23 */ /* 0x000fe20000010806 */
[----:B------:R-:W-:Y:S01]  /*16f10*/  FMNMX.FTZ R2, R217, R5, !PT ;  /* 0x00000005d9027209 */ /* 0x000fe20007810000 */
[----:B------:R-:W-:Y:S02]  /*16f20*/  IMAD.MOV.U32 R176, RZ, RZ, R74 ;  /* 0x000000ffffb07224 */ /* 0x000fe400078e004a */
[----:B------:R-:W-:Y:S01]  /*16f30*/  FFMA.FTZ R131, R131, c[0x0][0x23c], -R6 ;  /* 0x00008f0083837a23 */ /* 0x000fe20000010806 */
[----:B------:R-:W-:Y:S01]  /*16f40*/  FMNMX.FTZ R2, R251, R2, !PT ;  /* 0x00000002fb027209 */ /* 0x000fe20007810000 */
[----:B------:R-:W2:Y:S01]  /*16f50*/  SHFL.BFLY PT, R16, R38, 0x1, 0x1f ;  /* 0x0c201f0026107f89 */ /* 0x000ea200000e0000 */
[----:B------:R4:W-:Y:S02]  /*16f60*/  MUFU.EX2 R79, R4 ;  /* 0x00000004004f7308 */ /* 0x0009e40000000800 */
[----:B------:R-:W-:Y:S04]  /*16f70*/  FMNMX.FTZ R2, R111, R2, !PT ;  /* 0x000000026f027209 */ /* 0x000fe80007810000 */
[----:B------:R-:W-:Y:S01]  /*16f80*/  FMNMX.FTZ R5, R110, R2, !PT ;  /* 0x000000026e057209 */ /* 0x000fe20007810000 */
[----:B------:R-:W-:Y:S03]  /*16f90*/  IMAD.U32 R2, RZ, RZ, UR31 ;  /* 0x0000001fff027e24 */ /* 0x000fe6000f8e00ff */
[----:B------:R2:W-:Y:S02]  /*16fa0*/  MUFU.EX2 R216, R8 ;  /* 0x0000000800d87308 */ /* 0x0005e40000000800 */
[----:B------:R-:W-:Y:S01]  /*16fb0*/  LOP3.LUT R2, R243, UR5, R2, 0x96, !PT ;  /* 0x00000005f3027c12 */ /* 0x000fe2000f8e9602 */
[----:B------:R-:W-:Y:S01]  /*16fc0*/  UIADD3 UR5, UR5, 0x3, URZ ;  /* 0x0000000305057890 */ /* 0x000fe2000fffe03f */
[----:B-1----:R-:W-:Y:S01]  /*16fd0*/  IMAD.MOV.U32 R177, RZ, RZ, R212 ;  /* 0x000000ffffb17224 */ /* 0x002fe200078e00d4 */
[----:B------:R-:W-:Y:S02]  /*16fe0*/  FMNMX.FTZ R0, R123, R5, !PT ;  /* 0x000000057b007209 */ /* 0x000fe40007810000 */
[----:B------:R-:W-:Y:S01]  /*16ff0*/  IMAD.WIDE.U32 R10, R2, -0x326172a9, RZ ;  /* 0xcd9e8d57020a7825 */ /* 0x000fe200078e00ff */
[----:B------:R-:W-:Y:S02]  /*17000*/  LOP3.LUT R5, R211, UR15, R242, 0x96, !PT ;  /* 0x0000000fd3057c12 */ /* 0x000fe4000f8e96f2 */
[----:B------:R-:W-:Y:S01]  /*17010*/  FMNMX.FTZ R0, R41, R0, !PT ;  /* 0x0000000029007209 */ /* 0x000fe20007810000 */
[----:B------:R-:W-:Y:S02]  /*17020*/  MUFU.EX2 R103, R103 ;  /* 0x0000006700677308 */ /* 0x000fe40000000800 */
[----:B------:R-:W-:Y:S01]  /*17030*/  IMAD.WIDE.U32 R28, R5, -0x326172a9, RZ ;  /* 0xcd9e8d57051c7825 */ /* 0x000fe200078e00ff */
[----:B---3--:R-:W-:Y:S01]  /*17040*/  LOP3.LUT R5, R11, UR16, R244, 0x96, !PT ;  /* 0x000000100b057c12 */ /* 0x008fe2000f8e96f4 */
[----:B------:R-:W1:Y:S01]  /*17050*/  SHFL.BFLY PT, R2, R0, 0x2, 0x1f ;  /* 0x0c401f0000027f89 */ /* 0x000e6200000e0000 */
[--C-:B----4-:R-:W-:Y:S02]  /*17060*/  LOP3.LUT R4, R15, UR14, R10.reuse, 0x96, !PT ;  /* 0x0000000e0f047c12 */ /* 0x110fe4000f8e960a */
[----:B--2---:R-:W-:Y:S01]  /*17070*/  FMNMX.FTZ R38, R38, R16, !PT ;  /* 0x0000001026267209 */ /* 0x004fe20007810000 */
[----:B------:R-:W-:Y:S01]  /*17080*/  IMAD.WIDE.U32 R18, R5, -0x2daee0ad, RZ ;  /* 0xd2511f5305127825 */ /* 0x000fe200078e00ff */
[----:B------:R-:W-:Y:S02]  /*17090*/  LOP3.LUT R10, R29, UR14, R10, 0x96, !PT ;  /* 0x0000000e1d0a7c12 */ /* 0x000fe4000f8e960a */
[----:B------:R-:W-:Y:S01]  /*170a0*/  FSETP.NEU.FTZ.AND P1, PT, R38, -INF , PT ;  /* 0xff8000002600780b */ /* 0x000fe20003f3d000 */
[----:B------:R-:W-:Y:S01]  /*170b0*/  IMAD.WIDE.U32 R4, R4, -0x2daee0ad, RZ ;  /* 0xd2511f5304047825 */ /* 0x000fe200078e00ff */
[----:B------:R-:W-:Y:S03]  /*170c0*/  LOP3.LUT R8, R11, UR16, R126, 0x96, !PT ;  /* 0x000000100b087c12 */ /* 0x000fe6000f8e967e */
[----:B------:R-:W-:Y:S01]  /*170d0*/  IMAD.WIDE.U32 R10, R10, -0x2daee0ad, RZ ;  /* 0xd2511f530a0a7825 */ /* 0x000fe200078e00ff */
[----:B------:R-:W-:Y:S03]  /*170e0*/  LOP3.LUT R12, R5, UR11, R18, 0x96, !PT ;  /* 0x0000000b050c7c12 */ /* 0x000fe6000f8e9612 */
[----:B------:R-:W-:Y:S02]  /*170f0*/  FFMA.FTZ R5, R179, c[0x0][0x23c], -R7 ;  /* 0x00008f00b3057a23 */ /* 0x000fe40000010807 */
[----:B------:R-:W-:Y:S01]  /*17100*/  IMAD.WIDE.U32 R20, R8, -0x2daee0ad, RZ ;  /* 0xd2511f5308147825 */ /* 0x000fe200078e00ff */
[----:B------:R-:W-:Y:S01]  /*17110*/  LOP3.LUT R8, R19, UR13, R206, 0x96, !PT ;  /* 0x0000000d13087c12 */ /* 0x000fe2000f8e96ce */
[----:B------:R2:W3:Y:S02]  /*17120*/  MUFU.EX2 R24, R5 ;  /* 0x0000000500187308 */ /* 0x0004e40000000800 */
[----:B------:R-:W-:Y:S01]  /*17130*/  IMAD.WIDE.U32 R18, R13, -0x326172a9, RZ ;  /* 0xcd9e8d570d127825 */ /* 0x000fe200078e00ff */
[----:B------:R-:W-:Y:S02]  /*17140*/  LOP3.LUT R9, R21, UR13, R210, 0x96, !PT ;  /* 0x0000000d15097c12 */ /* 0x000fe4000f8e96d2 */
[----:B-1----:R-:W-:Y:S01]  /*17150*/  FMNMX.FTZ R0, R0, R2, !PT ;  /* 0x0000000200007209 */ /* 0x002fe20007810000 */
[----:B------:R-:W-:Y:S01]  /*17160*/  IMAD.WIDE.U32 R12, R12, -0x326172a9, RZ ;  /* 0xcd9e8d570c0c7825 */ /* 0x000fe200078e00ff */
[----:B------:R-:W-:Y:S02]  /*17170*/  LOP3.LUT R21, R29, UR14, R18, 0x96, !PT ;  /* 0x0000000e1d157c12 */ /* 0x000fe4000f8e9612 */
[----:B------:R-:W-:Y:S01]  /*17180*/  LOP3.LUT R61, R19, UR16, R244, 0x96, !PT ;  /* 0x00000010133d7c12 */ /* 0x000fe2000f8e96f4 */
[----:B------:R-:W-:Y:S01]  /*17190*/  IMAD.WIDE.U32 R16, R9, -0x326172a9, RZ ;  /* 0xcd9e8d5709107825 */ /* 0x000fe200078e00ff */
[----:B------:R-:W1:Y:S01]  /*171a0*/  SHFL.BFLY PT, R2, R0, 0x1, 0x1f ;  /* 0x0c201f0000027f89 */ /* 0x000e6200000e0000 */
[----:B------:R-:W-:Y:S02]  /*171b0*/  LOP3.LUT R78, R15, UR14, R18, 0x96, !PT ;  /* 0x0000000e0f4e7c12 */ /* 0x000fe4000f8e9612 */
[----:B------:R-:W-:Y:S01]  /*171c0*/  IMAD.MOV.U32 R179, RZ, RZ, R211 ;  /* 0x000000ffffb37224 */ /* 0x000fe200078e00d3 */
[----:B------:R-:W-:Y:S02]  /*171d0*/  LOP3.LUT R26, R17, UR12, R28, 0x96, !PT ;  /* 0x0000000c111a7c12 */ /* 0x000fe4000f8e961c */
[----:B------:R-:W-:Y:S02]  /*171e0*/  LOP3.LUT R20, R11, UR11, R20, 0x96, !PT ;  /* 0x0000000b0b147c12 */ /* 0x000fe4000f8e9614 */
[----:B------:R-:W-:Y:S01]  /*171f0*/  LOP3.LUT R11, R19, UR16, R126, 0x96, !PT ;  /* 0x00000010130b7c12 */ /* 0x000fe2000f8e967e */
[----:B------:R-:W-:Y:S04]  /*17200*/  IMAD.WIDE.U32 R18, R8, -0x326172a9, RZ ;  /* 0xcd9e8d5708127825 */ /* 0x000fe800078e00ff */
[----:B--2---:R-:W-:Y:S01]  /*17210*/  FFMA.FTZ R5, R180, c[0x0][0x23c], -R6 ;  /* 0x00008f00b4057a23 */ /* 0x004fe20000010806 */
[----:B------:R-:W-:Y:S01]  /*17220*/  LOP3.LUT R18, R13, UR10, R18, 0x96, !PT ;  /* 0x0000000a0d127c12 */ /* 0x000fe2000f8e9612 */
[----:B------:R-:W-:Y:S01]  /*17230*/  IMAD.WIDE.U32 R8, R20, -0x326172a9, RZ ;  /* 0xcd9e8d5714087825 */ /* 0x000fe200078e00ff */
[----:B------:R-:W-:Y:S01]  /*17240*/  LOP3.LUT R19, R19, UR12, R14, 0x96, !PT ;  /* 0x0000000c13137c12 */ /* 0x000fe2000f8e960e */
[----:B------:R2:W-:Y:S02]  /*17250*/  MUFU.EX2 R107, R5 ;  /* 0x00000005006b7308 */ /* 0x0005e40000000800 */
[----:B------:R-:W-:Y:S01]  /*17260*/  IMAD.WIDE.U32 R22, R11, -0x2daee0ad, RZ ;  /* 0xd2511f530b167825 */ /* 0x000fe200078e00ff */
[----:B------:R-:W-:Y:S03]  /*17270*/  LOP3.LUT R13, R9, UR10, R16, 0x96, !PT ;  /* 0x0000000a090d7c12 */ /* 0x000fe6000f8e9610 */
[----:B------:R-:W-:Y:S01]  /*17280*/  FFMA.FTZ R11, R181, c[0x0][0x23c], -R6 ;  /* 0x00008f00b50b7a23 */ /* 0x000fe20000010806 */
[----:B-1----:R-:W-:Y:S01]  /*17290*/  FMNMX.FTZ R37, R0, R2, !PT ;  /* 0x0000000200257209 */ /* 0x002fe20007810000 */
[----:B------:R-:W-:Y:S01]  /*172a0*/  IMAD.WIDE.U32 R20, R21, -0x2daee0ad, RZ ;  /* 0xd2511f5315147825 */ /* 0x000fe200078e00ff */
[----:B------:R-:W-:Y:S01]  /*172b0*/  LOP3.LUT R33, R23, UR13, R178, 0x96, !PT ;  /* 0x0000000d17217c12 */ /* 0x000fe2000f8e96b2 */
[----:B------:R1:W-:Y:S01]  /*172c0*/  MUFU.EX2 R211, R11 ;  /* 0x0000000b00d37308 */ /* 0x0003e20000000800 */
[C---:B------:R-:W-:Y:S01]  /*172d0*/  FSETP.NEU.FTZ.AND P0, PT, R37.reuse, -INF , PT ;  /* 0xff8000002500780b */ /* 0x040fe20003f1d000 */
[----:B------:R-:W-:Y:S01]  /*172e0*/  FMUL.FTZ R43, R37, c[0x0][0x23c] ;  /* 0x00008f00252b7a20 */ /* 0x000fe20000410000 */
[----:B------:R-:W-:Y:S01]  /*172f0*/  LOP3.LUT R32, R21, UR11, R22, 0x96, !PT ;  /* 0x0000000b15207c12 */ /* 0x000fe2000f8e9616 */
[----:B------:R-:W-:Y:S03]  /*17300*/  IMAD.WIDE.U32 R16, R19, -0x2daee0ad, RZ ;  /* 0xd2511f5313107825 */ /* 0x000fe600078e00ff */
[----:B------:R-:W-:Y:S01]  /*17310*/  FSEL R43, R43, RZ, P0 ;  /* 0x000000ff2b2b7208 */ /* 0x000fe20000000000 */
[----:B------:R-:W-:Y:S01]  /*17320*/  IMAD.WIDE.U32 R26, R26, -0x2daee0ad, RZ ;  /* 0xd2511f531a1a7825 */ /* 0x000fe200078e00ff */
[----:B------:R-:W-:Y:S03]  /*17330*/  LOP3.LUT R22, R17, UR9, R4, 0x96, !PT ;  /* 0x0000000911167c12 */ /* 0x000fe6000f8e9604 */
[----:B------:R-:W-:Y:S04]  /*17340*/  IMAD.WIDE.U32 R18, R18, -0x2daee0ad, RZ ;  /* 0xd2511f5312127825 */ /* 0x000fe800078e00ff */
[----:B--2---:R-:W-:Y:S02]  /*17350*/  FMUL.FTZ R5, R38, c[0x0][0x23c] ;  /* 0x00008f0026057a20 */ /* 0x004fe40000410000 */
[----:B---3--:R-:W-:Y:S01]  /*17360*/  IMAD.MOV.U32 R181, RZ, RZ, R24 ;  /* 0x000000ffffb57224 */ /* 0x008fe200078e0018 */
[----:B------:R-:W-:Y:S01]  /*17370*/  LOP3.LUT R24, R27, UR9, R10, 0x96, !PT ;  /* 0x000000091b187c12 */ /* 0x000fe2000f8e960a */
[----:B------:R-:W-:Y:S01]  /*17380*/  IMAD.WIDE.U32 R22, R22, -0x326172a9, RZ ;  /* 0xcd9e8d5716167825 */ /* 0x000fe200078e00ff */
[----:B------:R-:W-:Y:S02]  /*17390*/  FSEL R5, R5, RZ, P1 ;  /* 0x000000ff05057208 */ /* 0x000fe40000800000 */
[----:B------:R-:W-:Y:S01]  /*173a0*/  LOP3.LUT R10, R19, UR7, R16, 0x96, !PT ;  /* 0x00000007130a7c12 */ /* 0x000fe2000f8e9610 */
[----:B------:R-:W-:Y:S01]  /*173b0*/  IMAD.WIDE.U32 R16, R13, -0x2daee0ad, RZ ;  /* 0xd2511f530d107825 */ /* 0x000fe200078e00ff */
[----:B------:R-:W-:Y:S03]  /*173c0*/  LOP3.LUT R13, R23, UR8, R12, 0x96, !PT ;  /* 0x00000008170d7c12 */ /* 0x000fe6000f8e960c */
[--C-:B------:R-:W-:Y:S02]  /*173d0*/  FFMA.FTZ R0, R35, c[0x0][0x23c], -R5.reuse ;  /* 0x00008f0023007a23 */ /* 0x100fe40000010805 */
[--C-:B------:R-:W-:Y:S02]  /*173e0*/  FFMA.FTZ R9, R34, c[0x0][0x23c], -R5.reuse ;  /* 0x00008f0022097a23 */ /* 0x100fe40000010805 */
[----:B------:R-:W-:Y:S01]  /*173f0*/  IMAD.WIDE.U32 R24, R24, -0x326172a9, RZ ;  /* 0xcd9e8d5718187825 */ /* 0x000fe200078e00ff */
[----:B------:R2:W-:Y:S03]  /*17400*/  MUFU.EX2 R94, R0 ;  /* 0x00000000005e7308 */ /* 0x0005e60000000800 */
[----:B-1----:R-:W-:Y:S04]  /*17410*/  IMAD.WIDE.U32 R10, R10, -0x326172a9, RZ ;  /* 0xcd9e8d570a0a7825 */ /* 0x002fe800078e00ff */
[----:B------:R-:W-:Y:S01]  /*17420*/  IMAD.MOV.U32 R180, RZ, RZ, R208 ;  /* 0x000000ffffb47224 */ /* 0x000fe200078e00d0 */
[C---:B------:R-:W-:Y:S01]  /*17430*/  LOP3.LUT R27, R10.reuse, 0xff, RZ, 0xc0, !PT ;  /* 0x000000ff0a1b7812 */ /* 0x040fe200078ec0ff */
[----:B------:R-:W-:Y:S01]  /*17440*/  FFMA.FTZ R109, R109, c[0x0][0x23c], -R5 ;  /* 0x00008f006d6d7a23 */ /* 0x000fe20000010805 */
[----:B------:R1:W-:Y:S01]  /*17450*/  MUFU.EX2 R175, R9 ;  /* 0x0000000900af7308 */ /* 0x0003e20000000800 */
[--C-:B------:R-:W-:Y:S01]  /*17460*/  FFMA.FTZ R123, R123, c[0x0][0x23c], -R43.reuse ;  /* 0x00008f007b7b7a23 */ /* 0x100fe2000001082b */
[----:B------:R-:W-:Y:S02]  /*17470*/  LOP3.LUT R4, R11, UR17, R22, 0x96, !PT ;  /* 0x000000110b047c12 */ /* 0x000fe4000f8e9616 */
[----:B------:R-:W-:Y:S01]  /*17480*/  LOP3.LUT R21, R10, 0xffff, RZ, 0xc0, !PT ;  /* 0x0000ffff0a157812 */ /* 0x000fe200078ec0ff */
[----:B--2---:R-:W-:Y:S05]  /*17490*/  FFMA.FTZ R0, R36, c[0x0][0x23c], -R43 ;  /* 0x00008f0024007a23 */ /* 0x004fea000001082b */
[----:B------:R2:W-:Y:S01]  /*174a0*/  MUFU.EX2 R247, R0 ;  /* 0x0000000000f77308 */ /* 0x0005e20000000800 */
[----:B-1----:R-:W-:Y:S02]  /*174b0*/  LOP3.LUT R9, R17, UR7, R26, 0x96, !PT ;  /* 0x0000000711097c12 */ /* 0x002fe4000f8e961a */
[----:B------:R-:W-:Y:S02]  /*174c0*/  SHF.R.U32.HI R26, RZ, 0x10, R10 ;  /* 0x00000010ff1a7819 */ /* 0x000fe4000001160a */
[----:B------:R-:W-:Y:S01]  /*174d0*/  LOP3.LUT R17, R25, UR8, R8, 0x96, !PT ;  /* 0x0000000819117c12 */ /* 0x000fe2000f8e9608 */
[----:B------:R-:W-:Y:S01]  /*174e0*/  IMAD.WIDE.U32 R8, R9, -0x326172a9, RZ ;  /* 0xcd9e8d5709087825 */ /* 0x000fe200078e00ff */
[----:B------:R-:W-:Y:S03]  /*174f0*/  SHF.R.U32.HI R25, RZ, 0x18, R10 ;  /* 0x00000018ff197819 */ /* 0x000fe6000001160a */
[----:B------:R-:W-:Y:S01]  /*17500*/  IMAD.WIDE.U32 R10, R13, -0x2daee0ad, RZ ;  /* 0xd2511f530d0a7825 */ /* 0x000fe200078e00ff */
[----:B------:R-:W-:Y:S02]  /*17510*/  SHF.R.U32.HI R30, RZ, 0x18, R8 ;  /* 0x00000018ff1e7819 */ /* 0x000fe40000011608 */
[----:B------:R-:W-:Y:S02]  /*17520*/  LOP3.LUT R12, R9, UR17, R24, 0x96, !PT ;  /* 0x00000011090c7c12 */ /* 0x000fe4000f8e9618 */
[----:B------:R-:W-:Y:S01]  /*17530*/  LOP3.LUT R2, R11, UR18, R18, 0x96, !PT ;  /* 0x000000120b027c12 */ /* 0x000fe2000f8e9612 */
[----:B------:R-:W-:Y:S01]  /*17540*/  FFMA.FTZ R18, R183, c[0x0][0x23c], -R7 ;  /* 0x00008f00b7127a23 */ /* 0x000fe20000010807 */
[C---:B------:R-:W-:Y:S01]  /*17550*/  LOP3.LUT R35, R10.reuse, 0xffff, RZ, 0xc0, !PT ;  /* 0x0000ffff0a237812 */ /* 0x040fe200078ec0ff */
[----:B------:R-:W-:Y:S01]  /*17560*/  FFMA.FTZ R11, R49, c[0x0][0x23c], -R5 ;  /* 0x00008f00310b7a23 */ /* 0x000fe20000010805 */
[----:B------:R-:W-:Y:S01]  /*17570*/  LOP3.LUT R45, R10, 0xff, RZ, 0xc0, !PT ;  /* 0x000000ff0a2d7812 */ /* 0x000fe200078ec0ff */
[----:B--2---:R-:W-:Y:S01]  /*17580*/  FFMA.FTZ R0, R48, c[0x0][0x23c], -R43 ;  /* 0x00008f0030007a23 */ /* 0x004fe2000001082b */
[----:B------:R-:W-:Y:S01]  /*17590*/  SHF.R.U32.HI R24, RZ, 0x10, R8 ;  /* 0x00000010ff187819 */ /* 0x000fe20000011608 */
[----:B------:R-:W-:Y:S01]  /*175a0*/  IMAD.MOV.U32 R183, RZ, RZ, R174 ;  /* 0x000000ffffb77224 */ /* 0x000fe200078e00ae */
[----:B------:R1:W-:Y:S01]  /*175b0*/  MUFU.EX2 R106, R11 ;  /* 0x0000000b006a7308 */ /* 0x0003e20000000800 */
[----:B------:R-:W-:Y:S01]  /*175c0*/  IMAD.MOV.U32 R174, RZ, RZ, R246 ;  /* 0x000000ffffae7224 */ /* 0x000fe200078e00f6 */
[C---:B------:R-:W-:Y:S02]  /*175d0*/  LOP3.LUT R19, R8.reuse, 0xffff, RZ, 0xc0, !PT ;  /* 0x0000ffff08137812 */ /* 0x040fe400078ec0ff */
[----:B------:R-:W-:Y:S01]  /*175e0*/  LOP3.LUT R31, R8, 0xff, RZ, 0xc0, !PT ;  /* 0x000000ff081f7812 */ /* 0x000fe200078ec0ff */
[----:B------:R-:W-:Y:S01]  /*175f0*/  IMAD.WIDE.U32 R8, R17, -0x2daee0ad, RZ ;  /* 0xd2511f5311087825 */ /* 0x000fe200078e00ff */
[--C-:B------:R-:W-:Y:S02]  /*17600*/  SHF.R.U32.HI R44, RZ, 0x18, R10.reuse ;  /* 0x00000018ff2c7819 */ /* 0x100fe4000001160a */
[----:B------:R-:W-:Y:S02]  /*17610*/  SHF.R.U32.HI R42, RZ, 0x10, R10 ;  /* 0x00000010ff2a7819 */ /* 0x000fe4000001160a */
[----:B------:R-:W2:Y:S01]  /*17620*/  MUFU.EX2 R53, R0 ;  /* 0x0000000000357308 */ /* 0x000ea20000000800 */
[----:B------:R-:W-:Y:S02]  /*17630*/  LOP3.LUT R34, R8, 0xff, RZ, 0xc0, !PT ;  /* 0x000000ff08227812 */ /* 0x000fe400078ec0ff */
[--C-:B------:R-:W-:Y:S02]  /*17640*/  SHF.R.U32.HI R36, RZ, 0x10, R8.reuse ;  /* 0x00000010ff247819 */ /* 0x100fe40000011608 */
[----:B------:R-:W-:Y:S05]  /*17650*/  SHF.R.U32.HI R46, RZ, 0x18, R8 ;  /* 0x00000018ff2e7819 */ /* 0x000fea0000011608 */
[----:B------:R-:W-:Y:S01]  /*17660*/  MUFU.EX2 R210, R18 ;  /* 0x0000001200d27308 */ /* 0x000fe20000000800 */
[----:B-1----:R-:W-:Y:S09]  /*17670*/  FFMA.FTZ R11, R50, c[0x0][0x23c], -R5 ;  /* 0x00008f00320b7a23 */ /* 0x002ff20000010805 */
[----:B------:R1:W-:Y:S01]  /*17680*/  MUFU.EX2 R223, R11 ;  /* 0x0000000b00df7308 */ /* 0x0003e20000000800 */
[----:B--2---:R-:W-:Y:S01]  /*17690*/  IMAD.MOV.U32 R50, RZ, RZ, R53 ;  /* 0x000000ffff327224 */ /* 0x004fe200078e0035 */
[----:B------:R-:W-:Y:S01]  /*176a0*/  LOP3.LUT R0, R9, UR18, R16, 0x96, !PT ;  /* 0x0000001209007c12 */ /* 0x000fe2000f8e9610 */
[----:B------:R-:W-:Y:S01]  /*176b0*/  IMAD.WIDE.U32 R16, R33, -0x326172a9, RZ ;  /* 0xcd9e8d5721107825 */ /* 0x000fe200078e00ff */
[----:B------:R-:W-:Y:S03]  /*176c0*/  LOP3.LUT R33, R8, 0xffff, RZ, 0xc0, !PT ;  /* 0x0000ffff08217812 */ /* 0x000fe600078ec0ff */
[----:B------:R-:W-:Y:S01]  /*176d0*/  IMAD.WIDE.U32 R8, R32, -0x326172a9, RZ ;  /* 0xcd9e8d5720087825 */ /* 0x000fe200078e00ff */
[----:B------:R-:W-:Y:S04]  /*176e0*/  LOP3.LUT R10, R17, UR12, R28, 0x96, !PT ;  /* 0x0000000c110a7c12 */ /* 0x000fe8000f8e961c */
[----:B------:R-:W-:Y:S01]  /*176f0*/  LOP3.LUT R13, R9, UR10, R16, 0x96, !PT ;  /* 0x0000000a090d7c12 */ /* 0x000fe2000f8e9610 */
[----:B------:R-:W-:Y:S01]  /*17700*/  IMAD.WIDE.U32 R22, R10, -0x2daee0ad, RZ ;  /* 0xd2511f530a167825 */ /* 0x000fe200078e00ff */
[----:B------:R-:W-:Y:S03]  /*17710*/  SHF.R.U32.HI R10, RZ, 0x8, R21 ;  /* 0x00000008ff0a7819 */ /* 0x000fe60000011615 */
[----:B------:R-:W-:Y:S01]  /*17720*/  FFMA.FTZ R9, R51, c[0x0][0x23c], -R43 ;  /* 0x00008f0033097a23 */ /* 0x000fe2000001082b */
[----:B------:R-:W-:Y:S01]  /*17730*/  LOP3.LUT R16, R23, UR9, R20, 0x96, !PT ;  /* 0x0000000917107c12 */ /* 0x000fe2000f8e9614 */
[--C-:B------:R-:W-:Y:S01]  /*17740*/  FFMA.FTZ R51, R226, c[0x0][0x23c], -R7.reuse ;  /* 0x00008f00e2337a23 */ /* 0x100fe20000010807 */
[----:B------:R-:W-:Y:S01]  /*17750*/  PRMT R48, R27, 0x5410, R10 ;  /* 0x000054101b307816 */ /* 0x000fe2000000000a */
[----:B-1----:R-:W-:Y:S01]  /*17760*/  FFMA.FTZ R11, R182, c[0x0][0x23c], -R7 ;  /* 0x00008f00b60b7a23 */ /* 0x002fe20000010807 */
[----:B------:R1:W2:Y:S01]  /*17770*/  MUFU.EX2 R76, R9 ;  /* 0x00000009004c7308 */ /* 0x0002a20000000800 */
[----:B------:R-:W-:Y:S04]  /*17780*/  IMAD.WIDE.U32 R16, R16, -0x326172a9, RZ ;  /* 0xcd9e8d5710107825 */ /* 0x000fe800078e00ff */
[----:B------:R-:W-:Y:S01]  /*17790*/  IMAD.MOV.U32 R182, RZ, RZ, R135 ;  /* 0x000000ffffb67224 */ /* 0x000fe200078e0087 */
[----:B------:R-:W-:Y:S02]  /*177a0*/  LOP3.LUT R23, R17, UR8, R8, 0x96, !PT ;  /* 0x0000000811177c12 */ /* 0x000fe4000f8e9608 */
[C---:B------:R-:W-:Y:S02]  /*177b0*/  LOP3.LUT R8, R4.reuse, 0xffff, RZ, 0xc0, !PT ;  /* 0x0000ffff04087812 */ /* 0x040fe400078ec0ff */
[----:B------:R3:W-:Y:S01]  /*177c0*/  MUFU.EX2 R215, R11 ;  /* 0x0000000b00d77308 */ /* 0x0007e20000000800 */
[----:B------:R-:W-:Y:S02]  /*177d0*/  LOP3.LUT R17, R4, 0xff, RZ, 0xc0, !PT ;  /* 0x000000ff04117812 */ /* 0x000fe400078ec0ff */
[----:B------:R-:W-:Y:S04]  /*177e0*/  SHF.R.U32.HI R8, RZ, 0x8, R8 ;  /* 0x00000008ff087819 */ /* 0x000fe80000011608 */
[----:B------:R-:W-:Y:S01]  /*177f0*/  PRMT R27, R17, 0x5410, R8 ;  /* 0x00005410111b7816 */ /* 0x000fe20000000008 */
[----:B------:R-:W-:Y:S02]  /*17800*/  FFMA.FTZ R17, R184, c[0x0][0x23c], -R6 ;  /* 0x00008f00b8117a23 */ /* 0x000fe40000010806 */
[----:B------:R-:W-:Y:S02]  /*17810*/  IMAD.MOV.U32 R184, RZ, RZ, R244 ;  /* 0x000000ffffb87224 */ /* 0x000fe400078e00f4 */
[----:B------:R4:W-:Y:S01]  /*17820*/  MUFU.EX2 R214, R17 ;  /* 0x0000001100d67308 */ /* 0x0009e20000000800 */
[----:B-1----:R-:W-:Y:S02]  /*17830*/  FFMA.FTZ R9, R52, c[0x0][0x23c], -R43 ;  /* 0x00008f0034097a23 */ /* 0x002fe4000001082b */
[----:B--2---:R-:W-:Y:S02]  /*17840*/  IMAD.MOV.U32 R226, RZ, RZ, R76 ;  /* 0x000000ffffe27224 */ /* 0x004fe400078e004c */
[--C-:B------:R-:W-:Y:S02]  /*17850*/  FFMA.FTZ R76, R235, c[0x0][0x23c], -R6.reuse ;  /* 0x00008f00eb4c7a23 */ /* 0x100fe40000010806 */
[----:B------:R-:W-:Y:S03]  /*17860*/  FFMA.FTZ R235, R114, c[0x0][0x23c], -R6 ;  /* 0x00008f0072eb7a23 */ /* 0x000fe60000010806 */
[----:B------:R1:W-:Y:S01]  /*17870*/  MUFU.EX2 R95, R9 ;  /* 0x00000009005f7308 */ /* 0x0003e20000000800 */
[----:B---3--:R-:W-:Y:S01]  /*17880*/  IMAD.WIDE.U32 R10, R13, -0x2daee0ad, RZ ;  /* 0xd2511f530d0a7825 */ /* 0x008fe200078e00ff */
[----:B------:R-:W-:Y:S02]  /*17890*/  SHF.R.U32.HI R13, RZ, 0x8, R19 ;  /* 0x00000008ff0d7819 */ /* 0x000fe40000011613 */
[----:B------:R-:W-:Y:S02]  /*178a0*/  SHF.R.U32.HI R19, RZ, 0x18, R4 ;  /* 0x00000018ff137819 */ /* 0x000fe40000011604 */
[----:B------:R-:W-:Y:S01]  /*178b0*/  LOP3.LUT R18, R11, UR7, R22, 0x96, !PT ;  /* 0x000000070b127c12 */ /* 0x000fe2000f8e9616 */
[--C-:B------:R-:W-:Y:S01]  /*178c0*/  FFMA.FTZ R22, R196, c[0x0][0x23c], -R7.reuse ;  /* 0x00008f00c4167a23 */ /* 0x100fe20000010807 */
[----:B------:R-:W-:Y:S01]  /*178d0*/  LOP3.LUT R11, R12, 0xffff, RZ, 0xc0, !PT ;  /* 0x0000ffff0c0b7812 */ /* 0x000fe200078ec0ff */
[----:B------:R-:W-:Y:S01]  /*178e0*/  FFMA.FTZ R196, R100, c[0x0][0x23c], -R7 ;  /* 0x00008f0064c47a23 */ /* 0x000fe20000010807 */
[----:B------:R-:W-:Y:S01]  /*178f0*/  PRMT R31, R31, 0x5410, R13 ;  /* 0x000054101f1f7816 */ /* 0x000fe2000000000d */
[----:B------:R-:W-:Y:S01]  /*17900*/  FFMA.FTZ R100, R60, c[0x0][0x23c], -R5 ;  /* 0x00008f003c647a23 */ /* 0x000fe20000010805 */
[----:B------:R-:W-:Y:S02]  /*17910*/  SHF.R.U32.HI R13, RZ, 0x10, R4 ;  /* 0x00000010ff0d7819 */ /* 0x000fe40000011604 */
[----:B----4-:R-:W-:Y:S01]  /*17920*/  SHF.R.U32.HI R17, RZ, 0x8, R11 ;  /* 0x00000008ff117819 */ /* 0x010fe2000001160b */
[--C-:B------:R-:W-:Y:S01]  /*17930*/  FFMA.FTZ R11, R185, c[0x0][0x23c], -R6.reuse ;  /* 0x00008f00b90b7a23 */ /* 0x100fe20000010806 */
[----:B------:R-:W-:Y:S01]  /*17940*/  LOP3.LUT R13, R13, 0xff, RZ, 0xc0, !PT ;  /* 0x000000ff0d0d7812 */ /* 0x000fe200078ec0ff */
[----:B------:R-:W-:Y:S01]  /*17950*/  IMAD.MOV.U32 R185, RZ, RZ, R245 ;  /* 0x000000ffffb97224 */ /* 0x000fe200078e00f5 */
[----:B------:R-:W-:Y:S01]  /*17960*/  MUFU.EX2 R100, R100 ;  /* 0x0000006400647308 */ /* 0x000fe20000000800 */
[----:B-1----:R-:W-:Y:S01]  /*17970*/  LOP3.LUT R9, R26, 0xff, RZ, 0xc0, !PT ;  /* 0x000000ff1a097812 */ /* 0x002fe200078ec0ff */
[----:B------:R-:W-:Y:S03]  /*17980*/  FFMA.FTZ R26, R227, c[0x0][0x23c], -R6 ;  /* 0x00008f00e31a7a23 */ /* 0x000fe60000010806 */
[----:B------:R-:W-:Y:S05]  /*17990*/  PRMT R47, R9, 0x5410, R25 ;  /* 0x00005410092f7816 */ /* 0x000fea0000000019 */
[----:B------:R1:W-:Y:S01]  /*179a0*/  MUFU.EX2 R209, R11 ;  /* 0x0000000b00d17308 */ /* 0x0003e20000000800 */
[----:B------:R-:W-:Y:S02]  /*179b0*/  PRMT R25, R13, 0x5410, R19 ;  /* 0x000054100d197816 */ /* 0x000fe40000000013 */
[----:B------:R-:W-:Y:S01]  /*179c0*/  SHF.R.U32.HI R13, RZ, 0x10, R12 ;  /* 0x00000010ff0d7819 */ /* 0x000fe2000001160c */
[--C-:B------:R-:W-:Y:S01]  /*179d0*/  HSET2.LE.AND R47, R47, R241.reuse, PT ;  /* 0x000000f12f2f7233 */ /* 0x100fe20003803000 */
[----:B------:R-:W-:Y:S01]  /*179e0*/  LOP3.LUT R9, R24, 0xff, RZ, 0xc0, !PT ;  /* 0x000000ff18097812 */ /* 0x000fe200078ec0ff */
[----:B------:R-:W-:Y:S03]  /*179f0*/  FFMA.FTZ R24, R228, c[0x0][0x23c], -R6 ;  /* 0x00008f00e4187a23 */ /* 0x000fe60000010806 */
[----:B------:R-:W-:Y:S01]  /*17a00*/  PRMT R49, R9, 0x5410, R30 ;  /* 0x0000541009317816 */ /* 0x000fe2000000001e */
[----:B------:R-:W-:Y:S01]  /*17a10*/  IMAD.WIDE.U32 R8, R18, -0x326172a9, RZ ;  /* 0xcd9e8d5712087825 */ /* 0x000fe200078e00ff */
[----:B------:R-:W-:Y:S02]  /*17a20*/  LOP3.LUT R18, R12, 0xff, RZ, 0xc0, !PT ;  /* 0x000000ff0c127812 */ /* 0x000fe400078ec0ff */
[----:B------:R-:W-:Y:S01]  /*17a30*/  SHF.R.U32.HI R12, RZ, 0x18, R12 ;  /* 0x00000018ff0c7819 */ /* 0x000fe2000001160c */
[----:B------:R-:W-:Y:S01]  /*17a40*/  FFMA.FTZ R30, R232, c[0x0][0x23c], -R7 ;  /* 0x00008f00e81e7a23 */ /* 0x000fe20000010807 */
[----:B------:R-:W-:Y:S02]  /*17a50*/  LOP3.LUT R4, R9, UR17, R16, 0x96, !PT ;  /* 0x0000001109047c12 */ /* 0x000fe4000f8e9610 */
[----:B------:R-:W-:Y:S02]  /*17a60*/  SHF.R.U32.HI R16, RZ, 0x8, R33 ;  /* 0x00000008ff107819 */ /* 0x000fe40000011621 */
[----:B------:R-:W-:Y:S02]  /*17a70*/  LOP3.LUT R19, R8, 0xffff, RZ, 0xc0, !PT ;  /* 0x0000ffff08137812 */ /* 0x000fe400078ec0ff */
[----:B------:R-:W-:Y:S01]  /*17a80*/  PRMT R58, R34, 0x5410, R16 ;  /* 0x00005410223a7816 */ /* 0x000fe20000000010 */
[----:B------:R-:W-:Y:S01]  /*17a90*/  IMAD.MOV.U32 R34, RZ, RZ, R126 ;  /* 0x000000ffff227224 */ /* 0x000fe200078e007e */
[----:B------:R-:W-:Y:S01]  /*17aa0*/  LOP3.LUT R9, R2, 0xffff, RZ, 0xc0, !PT ;  /* 0x0000ffff02097812 */ /* 0x000fe200078ec0ff */
[----:B------:R-:W-:Y:S01]  /*17ab0*/  FFMA.FTZ R126, R92, c[0x0][0x23c], -R5 ;  /* 0x00008f005c7e7a23 */ /* 0x000fe20000010805 */
[----:B-1----:R-:W-:Y:S01]  /*17ac0*/  LOP3.LUT R11, R13, 0xff, RZ, 0xc0, !PT ;  /* 0x000000ff0d0b7812 */ /* 0x002fe200078ec0ff */
[----:B------:R-:W-:Y:S01]  /*17ad0*/  FFMA.FTZ R13, R186, c[0x0][0x23c], -R7 ;  /* 0x00008f00ba0d7a23 */ /* 0x000fe20000010807 */
[----:B------:R-:W-:Y:S01]  /*17ae0*/  LOP3.LUT R16, R2, 0xff, RZ, 0xc0, !PT ;  /* 0x000000ff02107812 */ /* 0x000fe200078ec0ff */
[----:B------:R-:W-:Y:S01]  /*17af0*/  IMAD.MOV.U32 R186, RZ, RZ, R251 ;  /* 0x000000ffffba7224 */ /* 0x000fe200078e00fb */
[----:B------:R-:W-:Y:S01]  /*17b00*/  PRMT R33, R11, 0x5410, R12 ;  /* 0x000054100b217816 */ /* 0x000fe2000000000c */
[--C-:B------:R-:W-:Y:S01]  /*17b10*/  FFMA.FTZ R11, R187, c[0x0][0x23c], -R7.reuse ;  /* 0x00008f00bb0b7a23 */ /* 0x100fe20000010807 */
[----:B------:R-:W1:Y:S01]  /*17b20*/  MUFU.EX2 R90, R13 ;  /* 0x0000000d005a7308 */ /* 0x000e620000000800 */
[----:B------:R-:W-:Y:S01]  /*17b30*/  IMAD.MOV.U32 R187, RZ, RZ, R180 ;  /* 0x000000ffffbb7224 */ /* 0x000fe200078e00b4 */
[----:B------:R-:W-:Y:S01]  /*17b40*/  SHF.R.U32.HI R12, RZ, 0x18, R2 ;  /* 0x00000018ff0c7819 */ /* 0x000fe20000011602 */
[----:B------:R-:W-:Y:S01]  /*17b50*/  FFMA.FTZ R180, R191, c[0x0][0x23c], -R7 ;  /* 0x00008f00bfb47a23 */ /* 0x000fe20000010807 */
[----:B------:R-:W-:Y:S01]  /*17b60*/  PRMT R32, R18, 0x5410, R17 ;  /* 0x0000541012207816 */ /* 0x000fe20000000011 */
[----:B------:R-:W-:Y:S01]  /*17b70*/  IMAD.MOV.U32 R92, RZ, RZ, R178 ;  /* 0x000000ffff5c7224 */ /* 0x000fe200078e00b2 */
[----:B------:R-:W-:Y:S01]  /*17b80*/  SHF.R.U32.HI R18, RZ, 0x8, R35 ;  /* 0x00000008ff127819 */ /* 0x000fe20000011623 */
[----:B------:R-:W-:Y:S01]  /*17b90*/  IMAD.MOV.U32 R35, RZ, RZ, R127 ;  /* 0x000000ffff237224 */ /* 0x000fe200078e007f */
[----:B------:R-:W-:Y:S01]  /*17ba0*/  SHF.R.U32.HI R20, RZ, 0x10, R8 ;  /* 0x00000010ff147819 */ /* 0x000fe20000011608 */
[----:B------:R-:W-:Y:S01]  /*17bb0*/  FFMA.FTZ R127, R170, c[0x0][0x23c], -R7 ;  /* 0x00008f00aa7f7a23 */ /* 0x000fe20000010807 */
[----:B------:R2:W-:Y:S01]  /*17bc0*/  MUFU.EX2 R219, R11 ;  /* 0x0000000b00db7308 */ /* 0x0005e20000000800 */
[----:B------:R-:W-:Y:S01]  /*17bd0*/  PRMT R54, R45, 0x5410, R18 ;  /* 0x000054102d367816 */ /* 0x000fe20000000012 */
[----:B------:R-:W-:Y:S01]  /*17be0*/  IMAD.MOV.U32 R45, RZ, RZ, R207 ;  /* 0x000000ffff2d7224 */ /* 0x000fe200078e00cf */
[----:B------:R-:W-:Y:S01]  /*17bf0*/  LOP3.LUT R21, R8, 0xff, RZ, 0xc0, !PT ;  /* 0x000000ff08157812 */ /* 0x000fe200078ec0ff */
[--C-:B------:R-:W-:Y:S01]  /*17c00*/  HSET2.LE.AND R33, R33, R241.reuse, PT ;  /* 0x000000f121217233 */ /* 0x100fe20003803000 */
[----:B------:R-:W-:Y:S01]  /*17c10*/  SHF.R.U32.HI R18, RZ, 0x18, R8 ;  /* 0x00000018ff127819 */ /* 0x000fe20000011608 */
[--C-:B------:R-:W-:Y:S01]  /*17c20*/  HSET2.LE.AND R54, R54, R241.reuse, PT ;  /* 0x000000f136367233 */ /* 0x100fe20003803000 */
[----:B------:R-:W-:Y:S01]  /*17c30*/  LOP3.LUT R17, R42, 0xff, RZ, 0xc0, !PT ;  /* 0x000000ff2a117812 */ /* 0x000fe200078ec0ff */
[----:B------:R-:W-:Y:S01]  /*17c40*/  FFMA.FTZ R42, R238, c[0x0][0x23c], -R6 ;  /* 0x00008f00ee2a7a23 */ /* 0x000fe20000010806 */
[--C-:B------:R-:W-:Y:S01]  /*17c50*/  HSET2.LE.AND R58, R58, R241.reuse, PT ;  /* 0x000000f13a3a7233 */ /* 0x100fe20003803000 */
[----:B------:R-:W-:Y:S01]  /*17c60*/  MUFU.EX2 R127, R127 ;  /* 0x0000007f007f7308 */ /* 0x000fe20000000800 */
[----:B------:R-:W-:Y:S01]  /*17c70*/  PRMT R55, R17, 0x5410, R44 ;  /* 0x0000541011377816 */ /* 0x000fe2000000002c */
[----:B------:R-:W-:Y:S01]  /*17c80*/  IMAD.MOV.U32 R44, RZ, RZ, R206 ;  /* 0x000000ffff2c7224 */ /* 0x000fe200078e00ce */
[----:B------:R-:W-:Y:S01]  /*17c90*/  LOP3.LUT R17, R36, 0xff, RZ, 0xc0, !PT ;  /* 0x000000ff24117812 */ /* 0x000fe200078ec0ff */
[----:B-1----:R-:W-:Y:S01]  /*17ca0*/  IMAD.MOV.U32 R232, RZ, RZ, R90 ;  /* 0x000000ffffe87224 */ /* 0x002fe200078e005a */
[----:B------:R-:W-:Y:S01]  /*17cb0*/  SHF.R.U32.HI R13, RZ, 0x10, R2 ;  /* 0x00000010ff0d7819 */ /* 0x000fe20000011602 */
[----:B------:R-:W-:Y:S01]  /*17cc0*/  FFMA.FTZ R2, R188, c[0x0][0x23c], -R6 ;  /* 0x00008f00bc027a23 */ /* 0x000fe20000010806 */
[--C-:B------:R-:W-:Y:S01]  /*17cd0*/  HSET2.LE.AND R55, R55, R241.reuse, PT ;  /* 0x000000f137377233 */ /* 0x100fe20003803000 */
[----:B------:R-:W-:Y:S01]  /*17ce0*/  IMAD.MOV.U32 R188, RZ, RZ, R176 ;  /* 0x000000ffffbc7224 */ /* 0x000fe200078e00b0 */
[----:B------:R-:W-:Y:S01]  /*17cf0*/  PRMT R59, R17, 0x5410, R46 ;  /* 0x00005410113b7816 */ /* 0x000fe2000000002e */
[--C-:B------:R-:W-:Y:S01]  /*17d00*/  FFMA.FTZ R176, R101, c[0x0][0x23c], -R7.reuse ;  /* 0x00008f0065b07a23 */ /* 0x100fe20000010807 */
[----:B------:R1:W-:Y:S01]  /*17d10*/  MUFU.EX2 R249, R2 ;  /* 0x0000000200f97308 */ /* 0x0003e20000000800 */
[----:B------:R-:W-:Y:S01]  /*17d20*/  FFMA.FTZ R101, R173, c[0x0][0x23c], -R6 ;  /* 0x00008f00ad657a23 */ /* 0x000fe20000010806 */
[--C-:B------:R-:W-:Y:S01]  /*17d30*/  HSET2.LE.AND R32, R32, R241.reuse, PT ;  /* 0x000000f120207233 */ /* 0x100fe20003803000 */
[----:B------:R-:W-:Y:S01]  /*17d40*/  FFMA.FTZ R36, R231, c[0x0][0x23c], -R7 ;  /* 0x00008f00e7247a23 */ /* 0x000fe20000010807 */
[----:B--2---:R-:W-:Y:S01]  /*17d50*/  SHF.R.U32.HI R11, RZ, 0x8, R9 ;  /* 0x00000008ff0b7819 */ /* 0x004fe20000011609 */
[----:B------:R-:W-:Y:S01]  /*17d60*/  FFMA.FTZ R90, R200, c[0x0][0x23c], -R7 ;  /* 0x00008f00c85a7a23 */ /* 0x000fe20000010807 */
[----:B------:R-:W-:Y:S01]  /*17d70*/  LOP3.LUT R9, R13, 0xff, RZ, 0xc0, !PT ;  /* 0x000000ff0d097812 */ /* 0x000fe200078ec0ff */
[----:B------:R-:W-:Y:S01]  /*17d80*/  IMAD.MOV.U32 R46, RZ, RZ, R182 ;  /* 0x000000ffff2e7224 */ /* 0x000fe200078e00b6 */
[----:B------:R-:W-:Y:S01]  /*17d90*/  PRMT R52, R16, 0x5410, R11 ;  /* 0x0000541010347816 */ /* 0x000fe2000000000b */
[----:B------:R-:W-:Y:S01]  /*17da0*/  IMAD.MOV.U32 R182, RZ, RZ, R106 ;  /* 0x000000ffffb67224 */ /* 0x000fe200078e006a */
[----:B------:R-:W-:Y:S01]  /*17db0*/  PRMT R53, R9, 0x5410, R12 ;  /* 0x0000541009357816 */ /* 0x000fe2000000000c */
[----:B------:R-:W-:Y:S01]  /*17dc0*/  FFMA.FTZ R12, R189, c[0x0][0x23c], -R6 ;  /* 0x00008f00bd0c7a23 */ /* 0x000fe20000010806 */
[--C-:B------:R-:W-:Y:S01]  /*17dd0*/  HSET2.LE.AND R59, R59, R241.reuse, PT ;  /* 0x000000f13b3b7233 */ /* 0x100fe20003803000 */
[----:B------:R-:W-:Y:S01]  /*17de0*/  IMAD.WIDE.U32 R8, R23, -0x2daee0ad, RZ ;  /* 0xd2511f5317087825 */ /* 0x000fe200078e00ff */
[C---:B------:R-:W-:Y:S01]  /*17df0*/  LOP3.LUT R16, R0.reuse, 0xff, RZ, 0xc0, !PT ;  /* 0x000000ff00107812 */ /* 0x040fe200078ec0ff */
[----:B------:R2:W3:Y:S01]  /*17e00*/  MUFU.EX2 R224, R12 ;  /* 0x0000000c00e07308 */ /* 0x0004e20000000800 */
[----:B------:R-:W-:Y:S01]  /*17e10*/  LOP3.LUT R11, R0, 0xffff, RZ, 0xc0, !PT ;  /* 0x0000ffff000b7812 */ /* 0x000fe200078ec0ff */
[----:B------:R-:W-:Y:S01]  /*17e20*/  IMAD.MOV.U32 R189, RZ, RZ, R222 ;  /* 0x000000ffffbd7224 */ /* 0x000fe200078e00de */
[----:B------:R-:W-:Y:S01]  /*17e30*/  SHF.R.U32.HI R13, RZ, 0x18, R0 ;  /* 0x00000018ff0d7819 */ /* 0x000fe20000011600 */
[----:B------:R-:W-:Y:S01]  /*17e40*/  FFMA.FTZ R222, R116, c[0x0][0x23c], -R7 ;  /* 0x00008f0074de7a23 */ /* 0x000fe20000010807 */
[----:B------:R-:W-:Y:S01]  /*17e50*/  SHF.R.U32.HI R11, RZ, 0x8, R11 ;  /* 0x00000008ff0b7819 */ /* 0x000fe2000001160b */
[----:B------:R-:W-:Y:S01]  /*17e60*/  FFMA.FTZ R116, R115, c[0x0][0x23c], -R6 ;  /* 0x00008f0073747a23 */ /* 0x000fe20000010806 */
[--C-:B------:R-:W-:Y:S01]  /*17e70*/  HSET2.LE.AND R53, R53, R241.reuse, PT ;  /* 0x000000f135357233 */ /* 0x100fe20003803000 */
[--C-:B------:R-:W-:Y:S01]  /*17e80*/  FFMA.FTZ R17, R96, c[0x0][0x23c], -R5.reuse ;  /* 0x00008f0060117a23 */ /* 0x100fe20000010805 */
[----:B-1----:R-:W-:Y:S01]  /*17e90*/  SHF.R.U32.HI R2, RZ, 0x10, R0 ;  /* 0x00000010ff027819 */ /* 0x002fe20000011600 */
[----:B------:R-:W-:Y:S01]  /*17ea0*/  FFMA.FTZ R23, R71, c[0x0][0x23c], -R5 ;  /* 0x00008f0047177a23 */ /* 0x000fe20000010805 */
[----:B------:R-:W-:Y:S01]  /*17eb0*/  PRMT R56, R16, 0x5410, R11 ;  /* 0x0000541010387816 */ /* 0x000fe2000000000b */
[--C-:B------:R-:W-:Y:S01]  /*17ec0*/  FFMA.FTZ R16, R97, c[0x0][0x23c], -R5.reuse ;  /* 0x00008f0061107a23 */ /* 0x100fe20000010805 */
[----:B------:R-:W-:Y:S01]  /*17ed0*/  LOP3.LUT R0, R2, 0xff, RZ, 0xc0, !PT ;  /* 0x000000ff02007812 */ /* 0x000fe200078ec0ff */
[--C-:B------:R-:W-:Y:S01]  /*17ee0*/  FFMA.FTZ R106, R77, c[0x0][0x23c], -R5.reuse ;  /* 0x00008f004d6a7a23 */ /* 0x100fe20000010805 */
[----:B------:R-:W-:Y:S01]  /*17ef0*/  LOP3.LUT R2, R9, UR18, R10, 0x96, !PT ;  /* 0x0000001209027c12 */ /* 0x000fe2000f8e960a */
[--C-:B------:R-:W-:Y:S01]  /*17f00*/  FFMA.FTZ R97, R88, c[0x0][0x23c], -R5.reuse ;  /* 0x00008f0058617a23 */ /* 0x100fe20000010805 */
[----:B------:R-:W-:Y:S01]  /*17f10*/  LOP3.LUT R10, R8, 0xffff, RZ, 0xc0, !PT ;  /* 0x0000ffff080a7812 */ /* 0x000fe200078ec0ff */
[----:B------:R-:W-:Y:S01]  /*17f20*/  FFMA.FTZ R9, R64, c[0x0][0x23c], -R5 ;  /* 0x00008f0040097a23 */ /* 0x000fe20000010805 */
[----:B------:R-:W-:Y:S01]  /*17f30*/  PRMT R57, R0, 0x5410, R13 ;  /* 0x0000541000397816 */ /* 0x000fe2000000000d */
[--C-:B------:R-:W-:Y:S01]  /*17f40*/  FFMA.FTZ R77, R120, c[0x0][0x23c], -R5.reuse ;  /* 0x00008f00784d7a23 */ /* 0x100fe20000010805 */
[----:B------:R-:W-:Y:S01]  /*17f50*/  LOP3.LUT R11, R8, 0xff, RZ, 0xc0, !PT ;  /* 0x000000ff080b7812 */ /* 0x000fe200078ec0ff */
[----:B------:R-:W-:Y:S01]  /*17f60*/  FFMA.FTZ R120, R121, c[0x0][0x23c], -R5 ;  /* 0x00008f0079787a23 */ /* 0x000fe20000010805 */
[----:B------:R1:W-:Y:S01]  /*17f70*/  MUFU.EX2 R245, R9 ;  /* 0x0000000900f57308 */ /* 0x0003e20000000800 */
[----:B------:R-:W-:Y:S01]  /*17f80*/  IMAD.MOV.U32 R121, RZ, RZ, R186 ;  /* 0x000000ffff797224 */ /* 0x000fe200078e00ba */
[--C-:B--2---:R-:W-:Y:S01]  /*17f90*/  SHF.R.U32.HI R12, RZ, 0x10, R8.reuse ;  /* 0x00000010ff0c7819 */ /* 0x104fe20000011608 */
[----:B------:R-:W-:Y:S01]  /*17fa0*/  IMAD.MOV.U32 R96, RZ, RZ, R187 ;  /* 0x000000ffff607224 */ /* 0x000fe200078e00bb */
[----:B------:R-:W-:Y:S01]  /*17fb0*/  SHF.R.U32.HI R13, RZ, 0x18, R8 ;  /* 0x00000018ff0d7819 */ /* 0x000fe20000011608 */
[----:B------:R-:W-:Y:S01]  /*17fc0*/  FFMA.FTZ R8, R65, c[0x0][0x23c], -R5 ;  /* 0x00008f0041087a23 */ /* 0x000fe20000010805 */
[C---:B------:R-:W-:Y:S01]  /*17fd0*/  LOP3.LUT R0, R4.reuse, 0xffff, RZ, 0xc0, !PT ;  /* 0x0000ffff04007812 */ /* 0x040fe200078ec0ff */
[--C-:B------:R-:W-:Y:S02]  /*17fe0*/  HSET2.LE.AND R52, R52, R241.reuse, PT ;  /* 0x000000f134347233 */ /* 0x100fe40003803000 */
[--C-:B------:R-:W-:Y:S01]  /*17ff0*/  HSET2.LE.AND R56, R56, R241.reuse, PT ;  /* 0x000000f138387233 */ /* 0x100fe20003803000 */
[----:B------:R2:W4:Y:S01]  /*18000*/  MUFU.EX2 R252, R8 ;  /* 0x0000000800fc7308 */ /* 0x0005220000000800 */
[----:B------:R-:W-:Y:S01]  /*18010*/  SHF.R.U32.HI R0, RZ, 0x8, R0 ;  /* 0x00000008ff007819 */ /* 0x000fe20000011600 */
[--C-:B------:R-:W-:Y:S08]  /*18020*/  HSET2.LE.AND R57, R57, R241.reuse, PT ;  /* 0x000000f139397233 */ /* 0x100ff00003803000 */
[----:B------:R-:W-:Y:S01]  /*18030*/  MUFU.EX2 R228, R16 ;  /* 0x0000001000e47308 */ /* 0x000fe20000000800 */
[----:B-1----:R-:W-:Y:S04]  /*18040*/  LOP3.LUT R9, R4, 0xff, RZ, 0xc0, !PT ;  /* 0x000000ff04097812 */ /* 0x002fe800078ec0ff */
[----:B------:R-:W-:Y:S02]  /*18050*/  PRMT R64, R9, 0x5410, R0 ;  /* 0x0000541009407816 */ /* 0x000fe40000000000 */
[--C-:B------:R-:W-:Y:S03]  /*18060*/  SHF.R.U32.HI R0, RZ, 0x10, R4.reuse ;  /* 0x00000010ff007819 */ /* 0x100fe60000011604 */
[----:B------:R-:W-:Y:S01]  /*18070*/  MUFU.EX2 R227, R17 ;  /* 0x0000001100e37308 */ /* 0x000fe20000000800 */
[----:B------:R-:W-:Y:S01]  /*18080*/  LOP3.LUT R9, R12, 0xff, RZ, 0xc0, !PT ;  /* 0x000000ff0c097812 */ /* 0x000fe200078ec0ff */
[----:B------:R-:W-:Y:S01]  /*18090*/  FFMA.FTZ R12, R202, c[0x0][0x23c], -R7 ;  /* 0x00008f00ca0c7a23 */ /* 0x000fe20000010807 */
[----:B--2---:R-:W-:Y:S01]  /*180a0*/  SHF.R.U32.HI R8, RZ, 0x18, R4 ;  /* 0x00000018ff087819 */ /* 0x004fe20000011604 */
[----:B------:R-:W-:Y:S01]  /*180b0*/  FFMA.FTZ R4, R66, c[0x0][0x23c], -R43 ;  /* 0x00008f0042047a23 */ /* 0x000fe2000001082b */
[----:B------:R-:W-:Y:S01]  /*180c0*/  LOP3.LUT R0, R0, 0xff, RZ, 0xc0, !PT ;  /* 0x000000ff00007812 */ /* 0x000fe200078ec0ff */
[----:B------:R-:W-:Y:S01]  /*180d0*/  FFMA.FTZ R202, R117, c[0x0][0x23c], -R7 ;  /* 0x00008f0075ca7a23 */ /* 0x000fe20000010807 */
[----:B------:R-:W-:Y:S01]  /*180e0*/  PRMT R75, R9, 0x5410, R13 ;  /* 0x00005410094b7816 */ /* 0x000fe2000000000d */
[--C-:B------:R-:W-:Y:S01]  /*180f0*/  FFMA.FTZ R9, R84, c[0x0][0x23c], -R43.reuse ;  /* 0x00008f0054097a23 */ /* 0x100fe2000001082b */
[----:B------:R-:W-:Y:S01]  /*18100*/  PRMT R65, R0, 0x5410, R8 ;  /* 0x0000541000417816 */ /* 0x000fe20000000008 */
[----:B------:R-:W-:Y:S01]  /*18110*/  FFMA.FTZ R8, R67, c[0x0][0x23c], -R43 ;  /* 0x00008f0043087a23 */ /* 0x000fe2000001082b */
[----:B------:R1:W-:Y:S01]  /*18120*/  MUFU.EX2 R244, R4 ;  /* 0x0000000400f47308 */ /* 0x0003e20000000800 */
[----:B------:R-:W-:Y:S01]  /*18130*/  FFMA.FTZ R84, R201, c[0x0][0x23c], -R7 ;  /* 0x00008f00c9547a23 */ /* 0x000fe20000010807 */
[----:B------:R-:W-:Y:S01]  /*18140*/  SHF.R.U32.HI R0, RZ, 0x8, R19 ;  /* 0x00000008ff007819 */ /* 0x000fe20000011613 */
[----:B------:R-:W-:Y:S01]  /*18150*/  IMAD.MOV.U32 R201, RZ, RZ, R50 ;  /* 0x000000ffffc97224 */ /* 0x000fe200078e0032 */
[--C-:B------:R-:W-:Y:S01]  /*18160*/  HSET2.LE.AND R64, R64, R241.reuse, PT ;  /* 0x000000f140407233 */ /* 0x100fe20003803000 */
[----:B------:R-:W-:Y:S01]  /*18170*/  FFMA.FTZ R13, R233, c[0x0][0x23c], -R6 ;  /* 0x00008f00e90d7a23 */ /* 0x000fe20000010806 */
[----:B------:R-:W-:Y:S01]  /*18180*/  PRMT R66, R21, 0x5410, R0 ;  /* 0x0000541015427816 */ /* 0x000fe20000000000 */
[--C-:B------:R-:W-:Y:S01]  /*18190*/  FFMA.FTZ R50, R237, c[0x0][0x23c], -R6.reuse ;  /* 0x00008f00ed327a23 */ /* 0x100fe20000010806 */
[----:B------:R-:W-:Y:S01]  /*181a0*/  FSEL R0, R40, RZ, P3 ;  /* 0x000000ff28007208 */ /* 0x000fe20001800000 */
[----:B------:R-:W-:Y:S01]  /*181b0*/  FFMA.FTZ R237, R130, c[0x0][0x23c], -R6 ;  /* 0x00008f0082ed7a23 */ /* 0x000fe20000010806 */
[----:B------:R2:W2:Y:S01]  /*181c0*/  MUFU.EX2 R248, R8 ;  /* 0x0000000800f87308 */ /* 0x0004a20000000800 */
[----:B------:R-:W-:Y:S01]  /*181d0*/  FFMA.FTZ R19, R113, c[0x0][0x23c], -R7 ;  /* 0x00008f0071137a23 */ /* 0x000fe20000010807 */
[--C-:B------:R-:W-:Y:S01]  /*181e0*/  HSET2.LE.AND R65, R65, R241.reuse, PT ;  /* 0x000000f141417233 */ /* 0x100fe20003803000 */
[--C-:B------:R-:W-:Y:S01]  /*181f0*/  FFMA.FTZ R113, R104, c[0x0][0x23c], -R5.reuse ;  /* 0x00008f0068717a23 */ /* 0x100fe20000010805 */
[--C-:B------:R-:W-:Y:S01]  /*18200*/  HSET2.LE.AND R66, R66, R241.reuse, PT ;  /* 0x000000f142427233 */ /* 0x100fe20003803000 */
[--C-:B------:R-:W-:Y:S01]  /*18210*/  FFMA.FTZ R104, R105, c[0x0][0x23c], -R5.reuse ;  /* 0x00008f0069687a23 */ /* 0x100fe20000010805 */
[--C-:B------:R-:W-:Y:S01]  /*18220*/  HSET2.LE.AND R75, R75, R241.reuse, PT ;  /* 0x000000f14b4b7233 */ /* 0x100fe20003803000 */
[----:B------:R-:W-:Y:S02]  /*18230*/  IMAD.MOV.U32 R105, RZ, RZ, R226 ;  /* 0x000000ffff697224 */ /* 0x000fe400078e00e2 */
[----:B------:R-:W-:Y:S01]  /*18240*/  IMAD.MOV.U32 R226, RZ, RZ, R232 ;  /* 0x000000ffffe27224 */ /* 0x000fe200078e00e8 */
[----:B------:R-:W-:Y:S01]  /*18250*/  MUFU.EX2 R200, R23 ;  /* 0x0000001700c87308 */ /* 0x000fe20000000800 */
[----:B------:R-:W-:Y:S02]  /*18260*/  FFMA.FTZ R21, R80, c[0x0][0x23c], -R5 ;  /* 0x00008f0050157a23 */ /* 0x000fe40000010805 */
[----:B------:R-:W-:Y:S01]  /*18270*/  IMAD.MOV.U32 R80, RZ, RZ, R211 ;  /* 0x000000ffff507224 */ /* 0x000fe200078e00d3 */
[----:B-1----:R-:W-:Y:S01]  /*18280*/  LOP3.LUT R4, R20, 0xff, RZ, 0xc0, !PT ;  /* 0x000000ff14047812 */ /* 0x002fe200078ec0ff */
[----:B------:R-:W-:Y:S02]  /*18290*/  FFMA.FTZ R20, R197, c[0x0][0x23c], -R7 ;  /* 0x00008f00c5147a23 */ /* 0x000fe40000010807 */
[----:B------:R-:W-:Y:S01]  /*182a0*/  IMAD.MOV.U32 R197, RZ, RZ, R122 ;  /* 0x000000ffffc57224 */ /* 0x000fe200078e007a */
[----:B------:R-:W-:Y:S01]  /*182b0*/  PRMT R67, R4, 0x5410, R18 ;  /* 0x0000541004437816 */ /* 0x000fe20000000012 */
[----:B------:R-:W-:Y:S01]  /*182c0*/  FADD.FTZ R4, -R0, R3 ;  /* 0x0000000300047221 */ /* 0x000fe20000010100 */
[----:B------:R-:W-:Y:S01]  /*182d0*/  LOP3.LUT R0, R2, 0xffff, RZ, 0xc0, !PT ;  /* 0x0000ffff02007812 */ /* 0x000fe200078ec0ff */
[----:B------:R-:W-:Y:S01]  /*182e0*/  FFMA.FTZ R3, R69, c[0x0][0x23c], -R5 ;  /* 0x00008f0045037a23 */ /* 0x000fe20000010805 */
[----:B------:R-:W-:Y:S01]  /*182f0*/  MUFU.EX2 R116, R116 ;  /* 0x0000007400747308 */ /* 0x000fe20000000800 */
[----:B------:R-:W-:Y:S01]  /*18300*/  FFMA.FTZ R69, R225, c[0x0][0x23c], -R7 ;  /* 0x00008f00e1457a23 */ /* 0x000fe20000010807 */
[--C-:B------:R-:W-:Y:S01]  /*18310*/  HSET2.LE.AND R67, R67, R241.reuse, PT ;  /* 0x000000f143437233 */ /* 0x100fe20003803000 */
[----:B--2---:R-:W-:Y:S01]  /*18320*/  FFMA.FTZ R8, R68, c[0x0][0x23c], -R5 ;  /* 0x00008f0044087a23 */ /* 0x004fe20000010805 */
[----:B------:R-:W-:Y:S01]  /*18330*/  SHF.R.U32.HI R0, RZ, 0x8, R0 ;  /* 0x00000008ff007819 */ /* 0x000fe20000011600 */
[----:B------:R-:W-:Y:S02]  /*18340*/  IMAD.MOV.U32 R225, RZ, RZ, R79 ;  /* 0x000000ffffe17224 */ /* 0x000fe400078e004f */
[--C-:B------:R-:W-:Y:S02]  /*18350*/  FFMA.FTZ R79, R192, c[0x0][0x23c], -R7.reuse ;  /* 0x00008f00c04f7a23 */ /* 0x100fe40000010807 */
[----:B------:R-:W-:Y:S01]  /*18360*/  IMAD.MOV.U32 R192, RZ, RZ, R44 ;  /* 0x000000ffffc07224 */ /* 0x000fe200078e002c */
[----:B------:R1:W-:Y:S01]  /*18370*/  MUFU.EX2 R212, R8 ;  /* 0x0000000800d47308 */ /* 0x0003e20000000800 */
[----:B------:R-:W-:Y:S02]  /*18380*/  IMAD.MOV.U32 R44, RZ, RZ, R94 ;  /* 0x000000ffff2c7224 */ /* 0x000fe400078e005e */
[----:B------:R-:W-:Y:S02]  /*18390*/  FFMA.FTZ R18, R112, c[0x0][0x23c], -R7 ;  /* 0x00008f0070127a23 */ /* 0x000fe40000010807 */
[--C-:B------:R-:W-:Y:S02]  /*183a0*/  FFMA.FTZ R68, R236, c[0x0][0x23c], -R6.reuse ;  /* 0x00008f00ec447a23 */ /* 0x100fe40000010806 */
[--C-:B------:R-:W-:Y:S02]  /*183b0*/  FFMA.FTZ R94, R229, c[0x0][0x23c], -R6.reuse ;  /* 0x00008f00e55e7a23 */ /* 0x100fe40000010806 */
[--C-:B------:R-:W-:Y:S01]  /*183c0*/  FFMA.FTZ R112, R195, c[0x0][0x23c], -R6.reuse ;  /* 0x00008f00c3707a23 */ /* 0x100fe20000010806 */
[----:B------:R2:W2:Y:S01]  /*183d0*/  MUFU.EX2 R208, R3 ;  /* 0x0000000300d07308 */ /* 0x0004a20000000800 */
[--C-:B------:R-:W-:Y:S02]  /*183e0*/  FFMA.FTZ R122, R194, c[0x0][0x23c], -R6.reuse ;  /* 0x00008f00c27a7a23 */ /* 0x100fe40000010806 */
[----:B------:R-:W-:Y:S02]  /*183f0*/  FFMA.FTZ R236, R102, c[0x0][0x23c], -R6 ;  /* 0x00008f0066ec7a23 */ /* 0x000fe40000010806 */
[--C-:B------:R-:W-:Y:S02]  /*18400*/  FFMA.FTZ R102, R89, c[0x0][0x23c], -R5.reuse ;  /* 0x00008f0059667a23 */ /* 0x100fe40000010805 */
[----:B------:R-:W-:Y:S02]  /*18410*/  FFMA.FTZ R211, R125, c[0x0][0x23c], -R5 ;  /* 0x00008f007dd37a23 */ /* 0x000fe40000010805 */
[----:B------:R-:W-:Y:S01]  /*18420*/  IMAD.MOV.U32 R125, RZ, RZ, R46 ;  /* 0x000000ffff7d7224 */ /* 0x000fe200078e002e */
[----:B------:R3:W-:Y:S01]  /*18430*/  MUFU.EX2 R246, R9 ;  /* 0x0000000900f67308 */ /* 0x0007e20000000800 */
[----:B------:R-:W-:Y:S01]  /*18440*/  IMAD.MOV.U32 R170, RZ, RZ, R192 ;  /* 0x000000ffffaa7224 */ /* 0x000fe200078e00c0 */
[--C-:B------:R-:W-:Y:S01]  /*18450*/  HSET2.LE.AND R46, R48, R241.reuse, PT ;  /* 0x000000f1302e7233 */ /* 0x100fe20003803000 */
[----:B------:R-:W-:Y:S01]  /*18460*/  IMAD.MOV.U32 R48, RZ, RZ, R225 ;  /* 0x000000ffff307224 */ /* 0x000fe200078e00e1 */
[----:B-1----:R-:W-:Y:S01]  /*18470*/  LOP3.LUT R8, R2, 0xff, RZ, 0xc0, !PT ;  /* 0x000000ff02087812 */ /* 0x002fe200078ec0ff */
[----:B------:R-:W-:Y:S02]  /*18480*/  IMAD.MOV.U32 R130, RZ, RZ, R18 ;  /* 0x000000ffff827224 */ /* 0x000fe400078e0012 */
[----:B------:R-:W-:Y:S01]  /*18490*/  IMAD.MOV.U32 R115, RZ, RZ, R19 ;  /* 0x000000ffff737224 */ /* 0x000fe200078e0013 */
[----:B------:R-:W-:Y:S01]  /*184a0*/  PRMT R72, R8, 0x5410, R0 ;  /* 0x0000541008487816 */ /* 0x000fe20000000000 */
[----:B------:R-:W-:Y:S01]  /*184b0*/  FFMA.FTZ R8, R81, c[0x0][0x23c], -R5 ;  /* 0x00008f0051087a23 */ /* 0x000fe20000010805 */
[----:B------:R-:W-:Y:S01]  /*184c0*/  SHF.R.U32.HI R0, RZ, 0x10, R2 ;  /* 0x00000010ff007819 */ /* 0x000fe20000011602 */
[----:B------:R-:W-:Y:S01]  /*184d0*/  FFMA.FTZ R81, R198, c[0x0][0x23c], -R6 ;  /* 0x00008f00c6517a23 */ /* 0x000fe20000010806 */
[----:B------:R-:W-:Y:S01]  /*184e0*/  MUFU.EX2 R122, R122 ;  /* 0x0000007a007a7308 */ /* 0x000fe20000000800 */
[----:B------:R-:W-:Y:S01]  /*184f0*/  IMAD.WIDE.U32 R18, R61, -0x2daee0ad, RZ ;  /* 0xd2511f533d127825 */ /* 0x000fe200078e00ff */
[----:B--2---:R-:W-:Y:S01]  /*18500*/  SHF.R.U32.HI R3, RZ, 0x18, R2 ;  /* 0x00000018ff037819 */ /* 0x004fe20000011602 */
[--C-:B------:R-:W-:Y:S01]  /*18510*/  HSET2.LE.AND R72, R72, R241.reuse, PT ;  /* 0x000000f148487233 */ /* 0x100fe20003803000 */
[----:B------:R-:W-:Y:S01]  /*18520*/  LOP3.LUT R0, R0, 0xff, RZ, 0xc0, !PT ;  /* 0x000000ff00007812 */ /* 0x000fe200078ec0ff */
[----:B------:R-:W-:Y:S02]  /*18530*/  FFMA.FTZ R2, R70, c[0x0][0x23c], -R43 ;  /* 0x00008f0046027a23 */ /* 0x000fe4000001082b */
[----:B------:R-:W-:Y:S01]  /*18540*/  FFMA.FTZ R70, R128, c[0x0][0x23c], -R7 ;  /* 0x00008f0080467a23 */ /* 0x000fe20000010807 */
[----:B------:R-:W-:Y:S01]  /*18550*/  PRMT R73, R0, 0x5410, R3 ;  /* 0x0000541000497816 */ /* 0x000fe20000000003 */
[----:B------:R-:W-:Y:S01]  /*18560*/  FFMA.FTZ R128, R172, c[0x0][0x23c], -R6 ;  /* 0x00008f00ac807a23 */ /* 0x000fe20000010806 */
[----:B------:R1:W-:Y:S01]  /*18570*/  MUFU.EX2 R250, R2 ;  /* 0x0000000200fa7308 */ /* 0x0003e20000000800 */
[----:B------:R-:W-:Y:S01]  /*18580*/  IMAD.MOV.U32 R198, RZ, RZ, R34 ;  /* 0x000000ffffc67224 */ /* 0x000fe200078e0022 */
[----:B------:R-:W-:Y:S01]  /*18590*/  SHF.R.U32.HI R3, RZ, 0x8, R10 ;  /* 0x00000008ff037819 */ /* 0x000fe2000001160a */
[----:B------:R-:W-:Y:S01]  /*185a0*/  FFMA.FTZ R10, R85, c[0x0][0x23c], -R5 ;  /* 0x00008f00550a7a23 */ /* 0x000fe20000010805 */
[--C-:B------:R-:W-:Y:S01]  /*185b0*/  HSET2.LE.AND R34, R31, R241.reuse, PT ;  /* 0x000000f11f227233 */ /* 0x100fe20003803000 */
[--C-:B---3--:R-:W-:Y:S01]  /*185c0*/  FFMA.FTZ R9, R234, c[0x0][0x23c], -R6.reuse ;  /* 0x00008f00ea097a23 */ /* 0x108fe20000010806 */
[--C-:B------:R-:W-:Y:S01]  /*185d0*/  HSET2.LE.AND R73, R73, R241.reuse, PT ;  /* 0x000000f149497233 */ /* 0x100fe20003803000 */
[----:B------:R-:W-:Y:S01]  /*185e0*/  FFMA.FTZ R85, R230, c[0x0][0x23c], -R6 ;  /* 0x00008f00e6557a23 */ /* 0x000fe20000010806 */
[----:B------:R-:W-:Y:S01]  /*185f0*/  FSEL R0, R39, RZ, P2 ;  /* 0x000000ff27007208 */ /* 0x000fe20001000000 */
[----:B------:R-:W-:Y:S01]  /*18600*/  IMAD.MOV.U32 R195, RZ, RZ, R70 ;  /* 0x000000ffffc37224 */ /* 0x000fe200078e0046 */
[----:B------:R2:W-:Y:S01]  /*18610*/  MUFU.EX2 R206, R8 ;  /* 0x0000000800ce7308 */ /* 0x0005e20000000800 */
[----:B------:R-:W-:Y:S01]  /*18620*/  IMAD.MOV.U32 R23, RZ, RZ, R96 ;  /* 0x000000ffff177224 */ /* 0x000fe200078e0060 */
[----:B------:R-:W-:Y:S01]  /*18630*/  PRMT R74, R11, 0x5410, R3 ;  /* 0x000054100b4a7816 */ /* 0x000fe20000000003 */
[----:B------:R-:W-:Y:S01]  /*18640*/  FADD.FTZ R3, -R0, R132 ;  /* 0x0000008400037221 */ /* 0x000fe20000010100 */
[----:B------:R-:W-:Y:S01]  /*18650*/  FSEL R0, R37, RZ, P0 ;  /* 0x000000ff25007208 */ /* 0x000fe20000000000 */
[----:B------:R-:W-:Y:S01]  /*18660*/  IMAD.MOV.U32 R132, RZ, RZ, R221 ;  /* 0x000000ffff847224 */ /* 0x000fe200078e00dd */
[----:B------:R-:W-:Y:S01]  /*18670*/  PLOP3.LUT P0, PT, PT, PT, UP0, 0x80, 0x0 ;  /* 0x000000000000781c */ /* 0x000fe20003f0f008 */
[----:B------:R-:W-:Y:S01]  /*18680*/  FFMA.FTZ R221, R118, c[0x0][0x23c], -R6 ;  /* 0x00008f0076dd7a23 */ /* 0x000fe20000010806 */
[--C-:B------:R-:W-:Y:S01]  /*18690*/  HSET2.LE.AND R74, R74, R241.reuse, PT ;  /* 0x000000f14a4a7233 */ /* 0x100fe20003803000 */
[----:B------:R-:W-:Y:S01]  /*186a0*/  FADD.FTZ R0, -R0, R134 ;  /* 0x0000008600007221 */ /* 0x000fe20000010100 */
[----:B------:R3:W-:Y:S01]  /*186b0*/  MUFU.EX2 R135, R10 ;  /* 0x0000000a00877308 */ /* 0x0007e20000000800 */
[----:B------:R-:W-:Y:S02]  /*186c0*/  FFMA.FTZ R11, R203, c[0x0][0x23c], -R7 ;  /* 0x00008f00cb0b7a23 */ /* 0x000fe40000010807 */
[----:B------:R-:W-:Y:S02]  /*186d0*/  IMAD.MOV.U32 R203, RZ, RZ, R218 ;  /* 0x000000ffffcb7224 */ /* 0x000fe400078e00da */
[----:B-1----:R-:W-:Y:S02]  /*186e0*/  FFMA.FTZ R2, R82, c[0x0][0x23c], -R43 ;  /* 0x00008f0052027a23 */ /* 0x002fe4000001082b */
[----:B------:R-:W-:Y:S02]  /*186f0*/  FFMA.FTZ R82, R199, c[0x0][0x23c], -R6 ;  /* 0x00008f00c7527a23 */ /* 0x000fe40000010806 */
[--C-:B------:R-:W-:Y:S01]  /*18700*/  FFMA.FTZ R218, R190, c[0x0][0x23c], -R7.reuse ;  /* 0x00008f00beda7a23 */ /* 0x100fe20000010807 */
[----:B------:R1:W1:Y:S01]  /*18710*/  MUFU.EX2 R207, R2 ;  /* 0x0000000200cf7308 */ /* 0x0002620000000800 */
[----:B------:R-:W-:Y:S02]  /*18720*/  FFMA.FTZ R134, R129, c[0x0][0x23c], -R7 ;  /* 0x00008f0081867a23 */ /* 0x000fe40000010807 */
[----:B------:R-:W-:Y:S02]  /*18730*/  FFMA.FTZ R129, R93, c[0x0][0x23c], -R5 ;  /* 0x00008f005d817a23 */ /* 0x000fe40000010805 */
[----:B--2---:R-:W-:Y:S02]  /*18740*/  FFMA.FTZ R8, R83, c[0x0][0x23c], -R43 ;  /* 0x00008f0053087a23 */ /* 0x004fe4000001082b */
[----:B------:R-:W-:Y:S02]  /*18750*/  FFMA.FTZ R83, R193, c[0x0][0x23c], -R7 ;  /* 0x00008f00c1537a23 */ /* 0x000fe40000010807 */
[----:B------:R-:W-:Y:S01]  /*18760*/  IMAD.MOV.U32 R193, RZ, RZ, R45 ;  /* 0x000000ffffc17224 */ /* 0x000fe200078e002d */
[----:B------:R2:W2:Y:S01]  /*18770*/  MUFU.EX2 R251, R8 ;  /* 0x0000000800fb7308 */ /* 0x0004a20000000800 */
[----:B------:R-:W-:Y:S02]  /*18780*/  IMAD.MOV.U32 R45, RZ, RZ, R95 ;  /* 0x000000ffff2d7224 */ /* 0x000fe400078e005f */
[----:B------:R-:W-:Y:S02]  /*18790*/  FFMA.FTZ R95, R62, c[0x0][0x23c], -R5 ;  /* 0x00008f003e5f7a23 */ /* 0x000fe40000010805 */
[----:B---3--:R-:W-:Y:S02]  /*187a0*/  IMAD.MOV.U32 R10, RZ, RZ, R107 ;  /* 0x000000ffff0a7224 */ /* 0x008fe400078e006b */
[----:B------:R-:W-:Y:S02]  /*187b0*/  FFMA.FTZ R107, R171, c[0x0][0x23c], -R7 ;  /* 0x00008f00ab6b7a23 */ /* 0x000fe40000010807 */
[----:B------:R-:W-:Y:S01]  /*187c0*/  FFMA.FTZ R7, R86, c[0x0][0x23c], -R5 ;  /* 0x00008f0056077a23 */ /* 0x000fe20000010805 */
[----:B------:R-:W-:Y:S01]  /*187d0*/  MUFU.EX2 R128, R128 ;  /* 0x0000008000807308 */ /* 0x000fe20000000800 */
[----:B------:R-:W-:Y:S02]  /*187e0*/  IMAD.MOV.U32 R114, RZ, RZ, R10 ;  /* 0x000000ffff727224 */ /* 0x000fe400078e000a */
[----:B------:R-:W-:Y:S01]  /*187f0*/  IMAD.MOV.U32 R10, RZ, RZ, R197 ;  /* 0x000000ffff0a7224 */ /* 0x000fe200078e00c5 */
[----:B-1----:R-:W-:Y:S01]  /*18800*/  FSEL R2, R38, RZ, P1 ;  /* 0x000000ff26027208 */ /* 0x002fe20000800000 */
[----:B------:R-:W-:Y:S02]  /*18810*/  IMAD.MOV.U32 R197, RZ, RZ, R203 ;  /* 0x000000ffffc57224 */ /* 0x000fe400078e00cb */
[----:B------:R-:W-:Y:S02]  /*18820*/  IMAD.MOV.U32 R203, RZ, RZ, R188 ;  /* 0x000000ffffcb7224 */ /* 0x000fe400078e00bc */
[----:B------:R-:W-:Y:S01]  /*18830*/  FADD.FTZ R2, -R2, R133 ;  /* 0x0000008502027221 */ /* 0x000fe20000010100 */
[----:B------:R1:W-:Y:S01]  /*18840*/  MUFU.EX2 R234, R7 ;  /* 0x0000000700ea7308 */ /* 0x0003e20000000800 */
[----:B------:R-:W-:Y:S02]  /*18850*/  FFMA.FTZ R133, R119, c[0x0][0x23c], -R6 ;  /* 0x00008f0077857a23 */ /* 0x000fe40000010806 */
[----:B------:R-:W-:Y:S02]  /*18860*/  FFMA.FTZ R6, R98, c[0x0][0x23c], -R43 ;  /* 0x00008f0062067a23 */ /* 0x000fe4000001082b */
[--C-:B--2---:R-:W-:Y:S02]  /*18870*/  FFMA.FTZ R8, R87, c[0x0][0x23c], -R5.reuse ;  /* 0x00008f0057087a23 */ /* 0x104fe40000010805 */
[----:B------:R-:W-:Y:S02]  /*18880*/  FFMA.FTZ R87, R63, c[0x0][0x23c], -R5 ;  /* 0x00008f003f577a23 */ /* 0x000fe40000010805 */
[----:B------:R-:W-:Y:S01]  /*18890*/  IMAD.MOV.U32 R188, RZ, RZ, R213 ;  /* 0x000000ffffbc7224 */ /* 0x000fe200078e00d5 */
[----:B------:R2:W-:Y:S01]  /*188a0*/  MUFU.EX2 R232, R6 ;  /* 0x0000000600e87308 */ /* 0x0005e20000000800 */
[--C-:B------:R-:W-:Y:S02]  /*188b0*/  FFMA.FTZ R119, R108, c[0x0][0x23c], -R5.reuse ;  /* 0x00008f006c777a23 */ /* 0x100fe40000010805 */
[----:B------:R-:W-:Y:S02]  /*188c0*/  FFMA.FTZ R213, R124, c[0x0][0x23c], -R5 ;  /* 0x00008f007cd57a23 */ /* 0x000fe40000010805 */
[----:B------:R-:W-:Y:S02]  /*188d0*/  FFMA.FTZ R5, R99, c[0x0][0x23c], -R43 ;  /* 0x00008f0063057a23 */ /* 0x000fe4000001082b */
[----:B------:R-:W-:Y:S02]  /*188e0*/  IMAD.MOV.U32 R99, RZ, RZ, R226 ;  /* 0x000000ffff637224 */ /* 0x000fe400078e00e2 */
[----:B------:R-:W-:Y:S01]  /*188f0*/  IMAD.MOV.U32 R124, RZ, RZ, R201 ;  /* 0x000000ffff7c7224 */ /* 0x000fe200078e00c9 */
[----:B------:R-:W-:Y:S01]  /*18900*/  MUFU.EX2 R233, R12 ;  /* 0x0000000c00e97308 */ /* 0x000fe20000000800 */
[----:B------:R-:W-:Y:S01]  /*18910*/  IMAD.MOV.U32 R117, RZ, RZ, R45 ;  /* 0x000000ffff757224 */ /* 0x000fe200078e002d */
[--C-:B------:R-:W-:Y:S01]  /*18920*/  HSET2.LE.AND R45, R25, R241.reuse, PT ;  /* 0x000000f1192d7233 */ /* 0x100fe20003803000 */
[----:B------:R-:W-:Y:S01]  /*18930*/  IMAD.MOV.U32 R25, RZ, RZ, R10 ;  /* 0x000000ffff197224 */ /* 0x000fe200078e000a */
[----:B------:R-:W-:Y:S01]  /*18940*/  LOP3.LUT R10, R19, UR13, R170, 0x96, !PT ;  /* 0x0000000d130a7c12 */ /* 0x000fe2000f8e96aa */
[----:B------:R-:W-:Y:S01]  /*18950*/  IMAD.MOV.U32 R98, RZ, RZ, R44 ;  /* 0x000000ffff627224 */ /* 0x000fe200078e002c */
[--C-:B------:R-:W-:Y:S01]  /*18960*/  HSET2.LE.AND R44, R27, R241.reuse, PT ;  /* 0x000000f11b2c7233 */ /* 0x100fe20003803000 */
[----:B------:R-:W-:Y:S01]  /*18970*/  IMAD.MOV.U32 R199, RZ, RZ, R35 ;  /* 0x000000ffffc77224 */ /* 0x000fe200078e0023 */
[----:B-1----:R-:W-:Y:S01]  /*18980*/  F2FP.PACK_AB R7, R181, R25 ;  /* 0x00000019b507723e */ /* 0x002fe200000000ff */
[----:B------:R-:W-:Y:S01]  /*18990*/  IMAD.MOV.U32 R173, RZ, RZ, R203 ;  /* 0x000000ffffad7224 */ /* 0x000fe200078e00cb */
[----:B------:R1:W-:Y:S01]  /*189a0*/  MUFU.EX2 R229, R13 ;  /* 0x0000000d00e57308 */ /* 0x0003e20000000800 */
[----:B------:R-:W-:Y:S01]  /*189b0*/  IMAD.MOV.U32 R86, RZ, RZ, R202 ;  /* 0x000000ffff567224 */ /* 0x000fe200078e00ca */
[----:B------:R-:W-:Y:S01]  /*189c0*/  LOP3.LUT R44, R44, R7, RZ, 0xc0, !PT ;  /* 0x000000072c2c7212 */ /* 0x000fe200078ec0ff */
[----:B------:R-:W-:Y:S01]  /*189d0*/  IMAD.MOV.U32 R190, RZ, RZ, R197 ;  /* 0x000000ffffbe7224 */ /* 0x000fe200078e00c5 */
[----:B--2---:R-:W-:Y:S01]  /*189e0*/  F2FP.PACK_AB R6, R216, R48 ;  /* 0x00000030d806723e */ /* 0x004fe200000000ff */
[----:B------:R-:W-:Y:S01]  /*189f0*/  IMAD.MOV.U32 R171, RZ, RZ, R193 ;  /* 0x000000ffffab7224 */ /* 0x000fe200078e00c1 */
[----:B------:R-:W-:Y:S01]  /*18a00*/  F2FP.PACK_AB R7, R223, R182 ;  /* 0x000000b6df07723e */ /* 0x000fe200000000ff */
[----:B------:R-:W-:Y:S01]  /*18a10*/  IMAD.MOV.U32 R118, RZ, RZ, R188 ;  /* 0x000000ffff767224 */ /* 0x000fe200078e00bc */
[----:B------:R-:W-:Y:S01]  /*18a20*/  LOP3.LUT R47, R47, R6, RZ, 0xc0, !PT ;  /* 0x000000062f2f7212 */ /* 0x000fe200078ec0ff */
[----:B------:R-:W-:Y:S01]  /*18a30*/  IMAD.MOV.U32 R188, RZ, RZ, R183 ;  /* 0x000000ffffbc7224 */ /* 0x000fe200078e00b7 */
[----:B------:R2:W-:Y:S01]  /*18a40*/  MUFU.EX2 R230, R5 ;  /* 0x0000000500e67308 */ /* 0x0005e20000000800 */
[----:B------:R-:W-:Y:S01]  /*18a50*/  IMAD.MOV.U32 R93, RZ, RZ, R179 ;  /* 0x000000ffff5d7224 */ /* 0x000fe200078e00b3 */
[----:B------:R-:W-:Y:S01]  /*18a60*/  F2FP.PACK_AB R6, R124, R247 ;  /* 0x000000f77c06723e */ /* 0x000fe200000000ff */
[----:B------:R-:W-:Y:S01]  /*18a70*/  IMAD.MOV.U32 R88, RZ, RZ, R190 ;  /* 0x000000ffff587224 */ /* 0x000fe200078e00be */
[----:B------:R-:W-:Y:S01]  /*18a80*/  LOP3.LUT R34, R34, R7, RZ, 0xc0, !PT ;  /* 0x0000000722227212 */ /* 0x000fe200078ec0ff */
[----:B------:R-:W-:Y:S01]  /*18a90*/  IMAD.MOV.U32 R27, RZ, RZ, R189 ;  /* 0x000000ffff1b7224 */ /* 0x000fe200078e00bd */
[----:B------:R-:W-:Y:S01]  /*18aa0*/  LOP3.LUT R33, R33, R6, RZ, 0xc0, !PT ;  /* 0x0000000621217212 */ /* 0x000fe200078ec0ff */
[----:B------:R-:W-:Y:S01]  /*18ab0*/  IMAD.MOV.U32 R108, RZ, RZ, R131 ;  /* 0x000000ffff6c7224 */ /* 0x000fe200078e0083 */
[----:B------:R-:W-:Y:S01]  /*18ac0*/  F2FP.PACK_AB R6, R210, R215 ;  /* 0x000000d7d206723e */ /* 0x000fe200000000ff */
[----:B------:R-:W-:Y:S01]  /*18ad0*/  IMAD.MOV.U32 R131, RZ, RZ, R134 ;  /* 0x000000ffff837224 */ /* 0x000fe200078e0086 */
[----:B------:R3:W3:Y:S01]  /*18ae0*/  MUFU.EX2 R238, R8 ;  /* 0x0000000800ee7308 */ /* 0x0006e20000000800 */
[----:B------:R-:W-:Y:S01]  /*18af0*/  IMAD.MOV.U32 R31, RZ, RZ, R77 ;  /* 0x000000ffff1f7224 */ /* 0x000fe200078e004d */
[----:B------:R-:W-:Y:S01]  /*18b00*/  LOP3.LUT R54, R54, R6, RZ, 0xc0, !PT ;  /* 0x0000000636367212 */ /* 0x000fe200078ec0ff */
[----:B------:R-:W-:Y:S01]  /*18b10*/  FMUL.FTZ R3, R3, c[0x0][0x23c] ;  /* 0x00008f0003037a20 */ /* 0x000fe20000410000 */
[----:B------:R-:W-:Y:S01]  /*18b20*/  F2FP.PACK_AB R6, R224, R249 ;  /* 0x000000f9e006723e */ /* 0x000fe200000000ff */
[----:B-1----:R-:W-:Y:S01]  /*18b30*/  IMAD.WIDE.U32 R12, R10, -0x326172a9, RZ ;  /* 0xcd9e8d570a0c7825 */ /* 0x002fe200078e00ff */
[----:B------:R-:W-:Y:S01]  /*18b40*/  F2FP.PACK_AB R7, R209, R214 ;  /* 0x000000d6d107723e */ /* 0x000fe200000000ff */
[--C-:B------:R-:W-:Y:S01]  /*18b50*/  HSET2.LE.AND R35, R49, R241.reuse, PT ;  /* 0x000000f131237233 */ /* 0x100fe20003803000 */
[----:B------:R-:W-:Y:S01]  /*18b60*/  LOP3.LUT R53, R53, R6, RZ, 0xc0, !PT ;  /* 0x0000000635357212 */ /* 0x000fe200078ec0ff */
[----:B------:R-:W-:Y:S01]  /*18b70*/  IMAD.MOV.U32 R49, RZ, RZ, R98 ;  /* 0x000000ffff317224 */ /* 0x000fe200078e0062 */
[----:B------:R1:W-:Y:S01]  /*18b80*/  MUFU.EX2 R226, R9 ;  /* 0x0000000900e27308 */ /* 0x0003e20000000800 */
[----:B------:R-:W-:Y:S01]  /*18b90*/  FMUL.FTZ R0, R0, c[0x0][0x23c] ;  /* 0x00008f0000007a20 */ /* 0x000fe20000410000 */
[----:B------:R-:W-:Y:S01]  /*18ba0*/  LOP3.LUT R6, R13, UR12, R14, 0x96, !PT ;  /* 0x0000000c0d067c12 */ /* 0x000fe2000f8e960e */
[----:B------:R-:W-:Y:S01]  /*18bb0*/  FMUL.FTZ R4, R4, c[0x0][0x23c] ;  /* 0x00008f0004047a20 */ /* 0x000fe20000410000 */
[----:B--2---:R-:W-:Y:S01]  /*18bc0*/  F2FP.PACK_AB R5, R177, R125 ;  /* 0x0000007db105723e */ /* 0x004fe200000000ff */
[----:B------:R-:W-:Y:S01]  /*18bd0*/  FMUL.FTZ R2, R2, c[0x0][0x23c] ;  /* 0x00008f0002027a20 */ /* 0x000fe20000410000 */
[----:B------:R-:W-:Y:S01]  /*18be0*/  LOP3.LUT R55, R55, R7, RZ, 0xc0, !PT ;  /* 0x0000000737377212 */ /* 0x000fe200078ec0ff */
[----:B------:R-:W-:Y:S01]  /*18bf0*/  IMAD.WIDE.U32 R6, R6, -0x2daee0ad, RZ ;  /* 0xd2511f5306067825 */ /* 0x000fe200078e00ff */
[----:B------:R-:W-:Y:S02]  /*18c00*/  LOP3.LUT R46, R46, R5, RZ, 0xc0, !PT ;  /* 0x000000052e2e7212 */ /* 0x000fe400078ec0ff */
[----:B------:R2:W2:Y:S01]  /*18c10*/  MUFU.EX2 R231, R11 ;  /* 0x0000000b00e77308 */ /* 0x0004a20000000800 */
[----:B------:R-:W-:Y:S01]  /*18c20*/  F2FP.PACK_AB R5, R98, R175 ;  /* 0x000000af6205723e */ /* 0x000fe200000000ff */
[----:B------:R-:W-:Y:S02]  /*18c30*/  IMAD.MOV.U32 R98, RZ, RZ, R133 ;  /* 0x000000ffff627224 */ /* 0x000fe400078e0085 */
[----:B------:R-:W-:Y:S01]  /*18c40*/  IMAD.MOV.U32 R133, RZ, RZ, R185 ;  /* 0x000000ffff857224 */ /* 0x000fe200078e00b9 */
[----:B---3--:R-:W-:Y:S02]  /*18c50*/  F2FP.PACK_AB R8, R80, R114 ;  /* 0x000000725008723e */ /* 0x008fe400000000ff */
[----:B------:R-:W-:Y:S02]  /*18c60*/  LOP3.LUT R32, R32, R5, RZ, 0xc0, !PT ;  /* 0x0000000520207212 */ /* 0x000fe400078ec0ff */
[----:B------:R-:W-:Y:S01]  /*18c70*/  LOP3.LUT R45, R45, R8, RZ, 0xc0, !PT ;  /* 0x000000082d2d7212 */ /* 0x000fe200078ec0ff */
[----:B------:R-:W-:Y:S01]  /*18c80*/  MUFU.EX2 R202, R20 ;  /* 0x0000001400ca7308 */ /* 0x000fe20000000800 */
[----:B------:R-:W-:Y:S01]  /*18c90*/  F2FP.PACK_AB R5, R117, R105 ;  /* 0x000000697505723e */ /* 0x000fe200000000ff */
[----:B-1----:R-:W-:Y:S03]  /*18ca0*/  IMAD.WIDE.U32 R8, R78, -0x2daee0ad, RZ ;  /* 0xd2511f534e087825 */ /* 0x002fe600078e00ff */
[----:B------:R-:W-:Y:S02]  /*18cb0*/  LOP3.LUT R35, R35, R5, RZ, 0xc0, !PT ;  /* 0x0000000523237212 */ /* 0x000fe400078ec0ff */
[----:B------:R-:W-:Y:S02]  /*18cc0*/  F2FP.PACK_AB R5, R219, R99 ;  /* 0x00000063db05723e */ /* 0x000fe400000000ff */
[----:B------:R-:W-:Y:S01]  /*18cd0*/  LOP3.LUT R8, R7, UR9, R8, 0x96, !PT ;  /* 0x0000000907087c12 */ /* 0x000fe2000f8e9608 */
[--C-:B------:R-:W-:Y:S01]  /*18ce0*/  FFMA.FTZ R7, R169, c[0x0][0x23c], -R43.reuse ;  /* 0x00008f00a9077a23 */ /* 0x100fe2000001082b */
[----:B------:R-:W-:Y:S01]  /*18cf0*/  LOP3.LUT R52, R52, R5, RZ, 0xc0, !PT ;  /* 0x0000000534347212 */ /* 0x000fe200078ec0ff */
[----:B------:R-:W-:Y:S01]  /*18d00*/  IMAD.MOV.U32 R169, RZ, RZ, R114 ;  /* 0x000000ffffa97224 */ /* 0x000fe200078e0072 */
[----:B----4-:R-:W-:Y:S01]  /*18d10*/  F2FP.PACK_AB R5, R252, R245 ;  /* 0x000000f5fc05723e */ /* 0x010fe200000000ff */
[----:B------:R1:W-:Y:S01]  /*18d20*/  MUFU.EX2 R203, R7 ;  /* 0x0000000700cb7308 */ /* 0x0003e20000000800 */
[----:B--2---:R-:W-:Y:S01]  /*18d30*/  LOP3.LUT R11, R9, UR11, R18, 0x96, !PT ;  /* 0x0000000b090b7c12 */ /* 0x004fe2000f8e9612 */
[----:B------:R-:W-:Y:S01]  /*18d40*/  FFMA.FTZ R9, R168, c[0x0][0x23c], -R43 ;  /* 0x00008f00a8097a23 */ /* 0x000fe2000001082b */
[----:B------:R-:W-:Y:S02]  /*18d50*/  LOP3.LUT R56, R56, R5, RZ, 0xc0, !PT ;  /* 0x0000000538387212 */ /* 0x000fe400078ec0ff */
[----:B------:R-:W-:Y:S01]  /*18d60*/  F2FP.PACK_AB R5, R248, R244 ;  /* 0x000000f4f805723e */ /* 0x000fe200000000ff */
[----:B------:R-:W-:Y:S03]  /*18d70*/  IMAD.WIDE.U32 R10, R11, -0x326172a9, RZ ;  /* 0xcd9e8d570b0a7825 */ /* 0x000fe600078e00ff */
[----:B------:R-:W-:Y:S01]  /*18d80*/  LOP3.LUT R57, R57, R5, RZ, 0xc0, !PT ;  /* 0x0000000539397212 */ /* 0x000fe200078ec0ff */
[----:B------:R2:W3:Y:S01]  /*18d90*/  MUFU.EX2 R225, R9 ;  /* 0x0000000900e17308 */ /* 0x0004e20000000800 */
[----:B------:R-:W-:Y:S02]  /*18da0*/  F2FP.PACK_AB R5, R208, R212 ;  /* 0x000000d4d005723e */ /* 0x000fe400000000ff */
[----:B------:R-:W-:Y:S02]  /*18db0*/  LOP3.LUT R12, R11, UR10, R12, 0x96, !PT ;  /* 0x0000000a0b0c7c12 */ /* 0x000fe4000f8e960c */
[----:B------:R-:W-:Y:S02]  /*18dc0*/  LOP3.LUT R58, R58, R5, RZ, 0xc0, !PT ;  /* 0x000000053a3a7212 */ /* 0x000fe400078ec0ff */
[----:B------:R-:W-:Y:S01]  /*18dd0*/  F2FP.PACK_AB R5, R207, R250 ;  /* 0x000000facf05723e */ /* 0x000fe200000000ff */
[----:B------:R-:W-:Y:S02]  /*18de0*/  IMAD.WIDE.U32 R12, R12, -0x2daee0ad, RZ ;  /* 0xd2511f530c0c7825 */ /* 0x000fe400078e00ff */
[----:B------:R-:W-:Y:S01]  /*18df0*/  MUFU.EX2 R131, R131 ;  /* 0x0000008300837308 */ /* 0x000fe20000000800 */
[----:B------:R-:W-:Y:S02]  /*18e00*/  LOP3.LUT R59, R59, R5, RZ, 0xc0, !PT ;  /* 0x000000053b3b7212 */ /* 0x000fe400078ec0ff */
[----:B------:R-:W-:Y:S02]  /*18e10*/  F2FP.PACK_AB R5, R135, R206 ;  /* 0x000000ce8705723e */ /* 0x000fe400000000ff */
[----:B------:R-:W-:Y:S02]  /*18e20*/  LOP3.LUT R6, R13, UR7, R6, 0x96, !PT ;  /* 0x000000070d067c12 */ /* 0x000fe4000f8e9606 */
[----:B------:R-:W-:Y:S02]  /*18e30*/  LOP3.LUT R64, R64, R5, RZ, 0xc0, !PT ;  /* 0x0000000540407212 */ /* 0x000fe400078ec0ff */
[----:B------:R-:W-:Y:S01]  /*18e40*/  F2FP.PACK_AB R5, R251, R246 ;  /* 0x000000f6fb05723e */ /* 0x000fe200000000ff */
[----:B-1----:R-:W-:Y:S01]  /*18e50*/  IMAD.WIDE.U32 R6, R6, -0x326172a9, RZ ;  /* 0xcd9e8d5706067825 */ /* 0x002fe200078e00ff */
[----:B------:R1:W-:Y:S02]  /*18e60*/  MUFU.EX2 R201, R22 ;  /* 0x0000001600c97308 */ /* 0x0003e40000000800 */
[----:B------:R-:W-:Y:S01]  /*18e70*/  LOP3.LUT R65, R65, R5, RZ, 0xc0, !PT ;  /* 0x0000000541417212 */ /* 0x000fe200078ec0ff */
[----:B--2---:R-:W-:Y:S01]  /*18e80*/  IMAD.WIDE.U32 R8, R8, -0x326172a9, RZ ;  /* 0xcd9e8d5708087825 */ /* 0x004fe200078e00ff */
[----:B------:R-:W-:Y:S02]  /*18e90*/  F2FP.PACK_AB R5, R234, R238 ;  /* 0x000000eeea05723e */ /* 0x000fe400000000ff */
[----:B------:R-:W-:Y:S02]  /*18ea0*/  LOP3.LUT R62, R6, 0xff, RZ, 0xc0, !PT ;  /* 0x000000ff063e7812 */ /* 0x000fe400078ec0ff */
[----:B------:R-:W-:Y:S02]  /*18eb0*/  LOP3.LUT R66, R66, R5, RZ, 0xc0, !PT ;  /* 0x0000000542427212 */ /* 0x000fe400078ec0ff */
[----:B------:R-:W-:Y:S01]  /*18ec0*/  LOP3.LUT R5, R6, 0xffff, RZ, 0xc0, !PT ;  /* 0x0000ffff06057812 */ /* 0x000fe200078ec0ff */
[----:B------:R2:W-:Y:S01]  /*18ed0*/  MUFU.EX2 R197, R21 ;  /* 0x0000001500c57308 */ /* 0x0005e20000000800 */
[----:B------:R-:W-:Y:S02]  /*18ee0*/  LOP3.LUT R10, R9, UR8, R10, 0x96, !PT ;  /* 0x00000008090a7c12 */ /* 0x000fe4000f8e960a */
[----:B------:R-:W-:Y:S02]  /*18ef0*/  SHF.R.U32.HI R5, RZ, 0x8, R5 ;  /* 0x00000008ff057819 */ /* 0x000fe40000011605 */
[----:B------:R-:W-:Y:S02]  /*18f00*/  LOP3.LUT R9, R7, UR17, R8, 0x96, !PT ;  /* 0x0000001107097c12 */ /* 0x000fe4000f8e9608 */
[----:B------:R-:W-:Y:S02]  /*18f10*/  PRMT R62, R62, 0x5410, R5 ;  /* 0x000054103e3e7816 */ /* 0x000fe40000000005 */
[----:B------:R-:W-:Y:S01]  /*18f20*/  F2FP.PACK_AB R5, R233, R231 ;  /* 0x000000e7e905723e */ /* 0x000fe200000000ff */
[----:B------:R4:W-:Y:S01]  /*18f30*/  MUFU.EX2 R193, R26 ;  /* 0x0000001a00c17308 */ /* 0x0009e20000000800 */
[----:B------:R-:W-:Y:S01]  /*18f40*/  SHF.R.U32.HI R7, RZ, 0x18, R6 ;  /* 0x00000018ff077819 */ /* 0x000fe20000011606 */
[--C-:B------:R-:W-:Y:S01]  /*18f50*/  HSET2.LE.AND R62, R62, R241.reuse, PT ;  /* 0x000000f13e3e7233 */ /* 0x100fe20003803000 */
[----:B-1----:R-:W-:Y:S01]  /*18f60*/  IMAD.MOV.U32 R22, RZ, RZ, R130 ;  /* 0x000000ffff167224 */ /* 0x002fe200078e0082 */
[----:B------:R-:W-:Y:S01]  /*18f70*/  LOP3.LUT R60, R9, 0xff, RZ, 0xc0, !PT ;  /* 0x000000ff093c7812 */ /* 0x000fe200078ec0ff */
[----:B------:R-:W-:Y:S01]  /*18f80*/  IMAD.MOV.U32 R130, RZ, RZ, R195 ;  /* 0x000000ffff827224 */ /* 0x000fe200078e00c3 */
[----:B------:R-:W-:Y:S01]  /*18f90*/  SHF.R.U32.HI R61, RZ, 0x10, R9 ;  /* 0x00000010ff3d7819 */ /* 0x000fe20000011609 */
[----:B------:R-:W-:Y:S01]  /*18fa0*/  IMAD.MOV.U32 R195, RZ, RZ, R174 ;  /* 0x000000ffffc37224 */ /* 0x000fe200078e00ae */
[----:B------:R-:W-:Y:S02]  /*18fb0*/  LOP3.LUT R62, R62, R5, RZ, 0xc0, !PT ;  /* 0x000000053e3e7212 */ /* 0x000fe400078ec0ff */
[----:B------:R-:W-:Y:S01]  /*18fc0*/  SHF.R.U32.HI R5, RZ, 0x10, R6 ;  /* 0x00000010ff057819 */ /* 0x000fe20000011606 */
[----:B------:R1:W-:Y:S01]  /*18fd0*/  MUFU.EX2 R194, R24 ;  /* 0x0000001800c27308 */ /* 0x0003e20000000800 */
[----:B------:R-:W-:Y:S01]  /*18fe0*/  LOP3.LUT R61, R61, 0xff, RZ, 0xc0, !PT ;  /* 0x000000ff3d3d7812 */ /* 0x000fe200078ec0ff */
[----:B--2---:R-:W-:Y:S01]  /*18ff0*/  IMAD.MOV.U32 R21, RZ, RZ, R80 ;  /* 0x000000ffff157224 */ /* 0x004fe200078e0050 */
[----:B------:R-:W-:Y:S01]  /*19000*/  LOP3.LUT R6, R5, 0xff, RZ, 0xc0, !PT ;  /* 0x000000ff05067812 */ /* 0x000fe200078ec0ff */
[----:B------:R-:W-:Y:S01]  /*19010*/  IMAD.MOV.U32 R80, RZ, RZ, R176 ;  /* 0x000000ffff507224 */ /* 0x000fe200078e00b0 */
[----:B------:R-:W-:Y:S02]  /*19020*/  F2FP.PACK_AB R5, R230, R232 ;  /* 0x000000e8e605723e */ /* 0x000fe400000000ff */
[----:B------:R-:W-:Y:S01]  /*19030*/  PRMT R6, R6, 0x5410, R7 ;  /* 0x0000541006067816 */ /* 0x000fe20000000007 */
[----:B------:R-:W-:Y:S01]  /*19040*/  FFMA.FTZ R7, R239, c[0x0][0x23c], -R43 ;  /* 0x00008f00ef077a23 */ /* 0x000fe2000001082b */
[----:B------:R-:W-:Y:S01]  /*19050*/  LOP3.LUT R67, R67, R5, RZ, 0xc0, !PT ;  /* 0x0000000543437212 */ /* 0x000fe200078ec0ff */
[----:B------:R-:W-:Y:S01]  /*19060*/  MUFU.EX2 R183, R36 ;  /* 0x0000002400b77308 */ /* 0x000fe20000000800 */
[----:B------:R-:W-:Y:S01]  /*19070*/  F2FP.PACK_AB R5, R229, R226 ;  /* 0x000000e2e505723e */ /* 0x000fe200000000ff */
[----:B----4-:R-:W-:Y:S01]  /*19080*/  IMAD.MOV.U32 R26, RZ, RZ, R23 ;  /* 0x000000ffff1a7224 */ /* 0x010fe200078e0017 */
[--C-:B------:R-:W-:Y:S01]  /*19090*/  HSET2.LE.AND R63, R6, R241.reuse, PT ;  /* 0x000000f1063f7233 */ /* 0x100fe20003803000 */
[----:B------:R-:W-:Y:S01]  /*190a0*/  IMAD.MOV.U32 R23, RZ, RZ, R117 ;  /* 0x000000ffff177224 */ /* 0x000fe200078e0075 */
[----:B------:R-:W-:Y:S01]  /*190b0*/  F2FP.PACK_AB R6, R227, R228 ;  /* 0x000000e4e306723e */ /* 0x000fe200000000ff */
[----:B------:R-:W-:Y:S02]  /*190c0*/  IMAD.MOV.U32 R117, RZ, RZ, R188 ;  /* 0x000000ffff757224 */ /* 0x000fe400078e00bc */
[----:B------:R-:W-:Y:S02]  /*190d0*/  LOP3.LUT R63, R63, R5, RZ, 0xc0, !PT ;  /* 0x000000053f3f7212 */ /* 0x000fe400078ec0ff */
[----:B------:R2:W-:Y:S01]  /*190e0*/  MUFU.EX2 R191, R7 ;  /* 0x0000000700bf7308 */ /* 0x0005e20000000800 */
[----:B------:R-:W-:Y:S01]  /*190f0*/  LOP3.LUT R72, R72, R6, RZ, 0xc0, !PT ;  /* 0x0000000648487212 */ /* 0x000fe200078ec0ff */
[----:B-1----:R-:W-:Y:S01]  /*19100*/  IMAD.MOV.U32 R24, RZ, RZ, R118 ;  /* 0x000000ffff187224 */ /* 0x002fe200078e0076 */
[----:B---3--:R-:W-:Y:S01]  /*19110*/  F2FP.PACK_AB R5, R203, R225 ;  /* 0x000000e1cb05723e */ /* 0x008fe200000000ff */
[----:B------:R-:W-:Y:S02]  /*19120*/  IMAD.MOV.U32 R118, RZ, RZ, R132 ;  /* 0x000000ffff767224 */ /* 0x000fe400078e0084 */
[----:B------:R-:W-:Y:S01]  /*19130*/  IMAD.MOV.U32 R132, RZ, RZ, R184 ;  /* 0x000000ffff847224 */ /* 0x000fe200078e00b8 */
[----:B------:R-:W-:Y:S01]  /*19140*/  LOP3.LUT R73, R73, R5, RZ, 0xc0, !PT ;  /* 0x0000000549497212 */ /* 0x000fe200078ec0ff */
[----:B------:R-:W-:Y:S02]  /*19150*/  IMAD.MOV.U32 R239, RZ, RZ, R24 ;  /* 0x000000ffffef7224 */ /* 0x000fe400078e0018 */
[----:B------:R-:W1:Y:S01]  /*19160*/  MUFU.EX2 R36, R4 ;  /* 0x0000000400247308 */ /* 0x000e620000000800 */
[----:B------:R-:W-:Y:S02]  /*19170*/  IMAD.MOV.U32 R24, RZ, RZ, R21 ;  /* 0x000000ffff187224 */ /* 0x000fe400078e0015 */
[----:B------:R-:W-:Y:S07]  /*19180*/  IMAD.MOV.U32 R21, RZ, RZ, R182 ;  /* 0x000000ffff157224 */ /* 0x000fee00078e00b6 */
[----:B------:R-:W-:Y:S01]  /*19190*/  MUFU.EX2 R134, R82 ;  /* 0x0000005200867308 */ /* 0x000fe20000000800 */
[----:B--2---:R-:W-:Y:S04]  /*191a0*/  IMAD.WIDE.U32 R6, R10, -0x2daee0ad, RZ ;  /* 0xd2511f530a067825 */ /* 0x004fe800078e00ff */
[----:B------:R-:W-:Y:S01]  /*191b0*/  FFMA.FTZ R10, R240, c[0x0][0x23c], -R43 ;  /* 0x00008f00f00a7a23 */ /* 0x000fe2000001082b */
[C---:B------:R-:W-:Y:S01]  /*191c0*/  LOP3.LUT R5, R6.reuse, 0xffff, RZ, 0xc0, !PT ;  /* 0x0000ffff06057812 */ /* 0x040fe200078ec0ff */
[----:B------:R-:W-:Y:S01]  /*191d0*/  IMAD.MOV.U32 R240, RZ, RZ, R177 ;  /* 0x000000fffff07224 */ /* 0x000fe200078e00b1 */
[----:B------:R-:W-:Y:S02]  /*191e0*/  LOP3.LUT R70, R6, 0xff, RZ, 0xc0, !PT ;  /* 0x000000ff06467812 */ /* 0x000fe400078ec0ff */
[----:B------:R2:W3:Y:S01]  /*191f0*/  MUFU.EX2 R178, R30 ;  /* 0x0000001e00b27308 */ /* 0x0004e20000000800 */
[----:B------:R-:W-:Y:S01]  /*19200*/  SHF.R.U32.HI R5, RZ, 0x8, R5 ;  /* 0x00000008ff057819 */ /* 0x000fe20000011605 */
[----:B-1----:R-:W-:Y:S01]  /*19210*/  FMUL.FTZ R4, R36, R140 ;  /* 0x0000008c24047220 */ /* 0x002fe20000410000 */
[----:B------:R-:W-:Y:S02]  /*19220*/  LOP3.LUT R8, R7, UR18, R12, 0x96, !PT ;  /* 0x0000001207087c12 */ /* 0x000fe4000f8e960c */
[----:B------:R-:W-:Y:S02]  /*19230*/  PRMT R70, R70, 0x5410, R5 ;  /* 0x0000541046467816 */ /* 0x000fe40000000005 */
[----:B------:R-:W-:Y:S02]  /*19240*/  F2FP.PACK_AB R5, R201, R202 ;  /* 0x000000cac905723e */ /* 0x000fe400000000ff */
[--C-:B------:R-:W-:Y:S01]  /*19250*/  SHF.R.U32.HI R7, RZ, 0x18, R6.reuse ;  /* 0x00000018ff077819 */ /* 0x100fe20000011606 */
[--C-:B------:R-:W-:Y:S01]  /*19260*/  HSET2.LE.AND R70, R70, R241.reuse, PT ;  /* 0x000000f146467233 */ /* 0x100fe20003803000 */
[----:B------:R1:W-:Y:S04]  /*19270*/  MUFU.EX2 R172, R42 ;  /* 0x0000002a00ac7308 */ /* 0x0003e80000000800 */
[----:B------:R-:W-:Y:S02]  /*19280*/  LOP3.LUT R70, R70, R5, RZ, 0xc0, !PT ;  /* 0x0000000546467212 */ /* 0x000fe400078ec0ff */
[----:B------:R-:W-:Y:S04]  /*19290*/  SHF.R.U32.HI R5, RZ, 0x10, R6 ;  /* 0x00000010ff057819 */ /* 0x000fe80000011606 */
[----:B------:R-:W-:Y:S01]  /*192a0*/  LOP3.LUT R6, R5, 0xff, RZ, 0xc0, !PT ;  /* 0x000000ff05067812 */ /* 0x000fe200078ec0ff */
[----:B------:R4:W3:Y:S01]  /*192b0*/  MUFU.EX2 R179, R50 ;  /* 0x0000003200b37308 */ /* 0x0008e20000000800 */
[----:B------:R-:W-:Y:S01]  /*192c0*/  F2FP.PACK_AB R5, R200, R197 ;  /* 0x000000c5c805723e */ /* 0x000fe200000000ff */
[----:B--2---:R-:W-:Y:S01]  /*192d0*/  IMAD.MOV.U32 R30, RZ, RZ, R181 ;  /* 0x000000ffff1e7224 */ /* 0x004fe200078e00b5 */
[----:B------:R-:W-:Y:S02]  /*192e0*/  PRMT R6, R6, 0x5410, R7 ;  /* 0x0000541006067816 */ /* 0x000fe40000000007 */
[----:B------:R-:W-:Y:S02]  /*192f0*/  LOP3.LUT R74, R74, R5, RZ, 0xc0, !PT ;  /* 0x000000054a4a7212 */ /* 0x000fe400078ec0ff */
[----:B------:R-:W-:Y:S01]  /*19300*/  F2FP.PACK_AB R5, R193, R194 ;  /* 0x000000c2c105723e */ /* 0x000fe200000000ff */
[--C-:B------:R-:W-:Y:S02]  /*19310*/  HSET2.LE.AND R71, R6, R241.reuse, PT ;  /* 0x000000f106477233 */ /* 0x100fe40003803000 */
[----:B------:R2:W-:Y:S01]  /*19320*/  MUFU.EX2 R186, R69 ;  /* 0x0000004500ba7308 */ /* 0x0005e20000000800 */
[----:B-1----:R-:W-:Y:S02]  /*19330*/  IMAD.MOV.U32 R42, RZ, RZ, R169 ;  /* 0x000000ffff2a7224 */ /* 0x002fe400078e00a9 */
[----:B------:R-:W-:Y:S02]  /*19340*/  LOP3.LUT R71, R71, R5, RZ, 0xc0, !PT ;  /* 0x0000000547477212 */ /* 0x000fe400078ec0ff */
[----:B------:R-:W-:Y:S02]  /*19350*/  LOP3.LUT R5, R9, 0xffff, RZ, 0xc0, !PT ;  /* 0x0000ffff09057812 */ /* 0x000fe400078ec0ff */
[----:B------:R-:W-:Y:S03]  /*19360*/  SHF.R.U32.HI R9, RZ, 0x18, R9 ;  /* 0x00000018ff097819 */ /* 0x000fe60000011609 */
[----:B------:R1:W-:Y:S01]  /*19370*/  MUFU.EX2 R185, R68 ;  /* 0x0000004400b97308 */ /* 0x0003e20000000800 */
[----:B------:R-:W-:Y:S02]  /*19380*/  SHF.R.U32.HI R5, RZ, 0x8, R5 ;  /* 0x00000008ff057819 */ /* 0x000fe40000011605 */
[----:B------:R-:W-:Y:S01]  /*19390*/  PRMT R61, R61, 0x5410, R9 ;  /* 0x000054103d3d7816 */ /* 0x000fe20000000009 */
[----:B----4-:R-:W-:Y:S01]  /*193a0*/  IMAD.MOV.U32 R50, RZ, RZ, R92 ;  /* 0x000000ffff327224 */ /* 0x010fe200078e005c */
[----:B------:R-:W-:Y:S01]  /*193b0*/  PRMT R60, R60, 0x5410, R5 ;  /* 0x000054103c3c7816 */ /* 0x000fe20000000005 */
[----:B------:R-:W-:Y:S01]  /*193c0*/  IMAD.MOV.U32 R92, RZ, RZ, R86 ;  /* 0x000000ffff5c7224 */ /* 0x000fe200078e0056 */
[----:B---3--:R-:W-:Y:S01]  /*193d0*/  F2FP.PACK_AB R5, R183, R178 ;  /* 0x000000b2b705723e */ /* 0x008fe200000000ff */
[--C-:B------:R-:W-:Y:S02]  /*193e0*/  HSET2.LE.AND R61, R61, R241.reuse, PT ;  /* 0x000000f13d3d7233 */ /* 0x100fe40003803000 */
[----:B------:R3:W4:Y:S01]  /*193f0*/  MUFU.EX2 R187, R51 ;  /* 0x0000003300bb7308 */ /* 0x0007220000000800 */
[--C-:B------:R-:W-:Y:S01]  /*19400*/  HSET2.LE.AND R60, R60, R241.reuse, PT ;  /* 0x000000f13c3c7233 */ /* 0x100fe20003803000 */
[--C-:B--2---:R-:W-:Y:S04]  /*19410*/  SHF.R.U32.HI R69, RZ, 0x10, R8.reuse ;  /* 0x00000010ff457819 */ /* 0x104fe80000011608 */
[----:B------:R-:W-:Y:S02]  /*19420*/  LOP3.LUT R60, R60, R5, RZ, 0xc0, !PT ;  /* 0x000000053c3c7212 */ /* 0x000fe400078ec0ff */
[----:B------:R-:W-:Y:S02]  /*19430*/  F2FP.PACK_AB R5, R179, R172 ;  /* 0x000000acb305723e */ /* 0x000fe400000000ff */
[----:B------:R-:W2:Y:S01]  /*19440*/  MUFU.EX2 R184, R76 ;  /* 0x0000004c00b87308 */ /* 0x000ea20000000800 */
[----:B------:R-:W-:Y:S02]  /*19450*/  LOP3.LUT R69, R69, 0xff, RZ, 0xc0, !PT ;  /* 0x000000ff45457812 */ /* 0x000fe400078ec0ff */
[----:B------:R-:W-:Y:S02]  /*19460*/  LOP3.LUT R61, R61, R5, RZ, 0xc0, !PT ;  /* 0x000000053d3d7212 */ /* 0x000fe400078ec0ff */
[C---:B------:R-:W-:Y:S02]  /*19470*/  LOP3.LUT R5, R8.reuse, 0xffff, RZ, 0xc0, !PT ;  /* 0x0000ffff08057812 */ /* 0x040fe400078ec0ff */
[----:B-1----:R-:W-:Y:S02]  /*19480*/  LOP3.LUT R68, R8, 0xff, RZ, 0xc0, !PT ;  /* 0x000000ff08447812 */ /* 0x002fe400078ec0ff */
[----:B------:R-:W-:Y:S01]  /*19490*/  SHF.R.U32.HI R5, RZ, 0x8, R5 ;  /* 0x00000008ff057819 */ /* 0x000fe20000011605 */
[----:B------:R-:W1:Y:S01]  /*194a0*/  MUFU.EX2 R192, R10 ;  /* 0x0000000a00c07308 */ /* 0x000e620000000800 */
[----:B------:R-:W-:Y:S02]  /*194b0*/  SHF.R.U32.HI R8, RZ, 0x18, R8 ;  /* 0x00000018ff087819 */ /* 0x000fe40000011608 */
[----:B------:R-:W-:Y:S01]  /*194c0*/  PRMT R68, R68, 0x5410, R5 ;  /* 0x0000541044447816 */ /* 0x000fe20000000005 */
[----:B---3--:R-:W-:Y:S01]  /*194d0*/  IMAD.MOV.U32 R51, RZ, RZ, R93 ;  /* 0x000000ffff337224 */ /* 0x008fe200078e005d */
[----:B------:R-:W-:Y:S01]  /*194e0*/  PRMT R69, R69, 0x5410, R8 ;  /* 0x0000541045457816 */ /* 0x000fe20000000008 */
[----:B------:R-:W-:Y:S01]  /*194f0*/  IMAD.MOV.U32 R93, RZ, RZ, R173 ;  /* 0x000000ffff5d7224 */ /* 0x000fe200078e00ad */
[----:B----4-:R-:W-:Y:S01]  /*19500*/  F2FP.PACK_AB R5, R186, R187 ;  /* 0x000000bbba05723e */ /* 0x010fe200000000ff */
[----:B------:R-:W-:Y:S01]  /*19510*/  IMAD.MOV.U32 R173, RZ, RZ, R91 ;  /* 0x000000ffffad7224 */ /* 0x000fe200078e005b */
[--C-:B------:R-:W-:Y:S01]  /*19520*/  HSET2.LE.AND R68, R68, R241.reuse, PT ;  /* 0x000000f144447233 */ /* 0x100fe20003803000 */
[----:B------:R-:W-:Y:S01]  /*19530*/  IMAD.MOV.U32 R51, RZ, RZ, R121 ;  /* 0x000000ffff337224 */ /* 0x000fe200078e0079 */
[--C-:B------:R-:W-:Y:S01]  /*19540*/  HSET2.LE.AND R69, R69, R241.reuse, PT ;  /* 0x000000f145457233 */ /* 0x100fe20003803000 */
[----:B------:R-:W-:Y:S01]  /*19550*/  IMAD.MOV.U32 R121, RZ, RZ, R80 ;  /* 0x000000ffff797224 */ /* 0x000fe200078e0050 */
[----:B------:R-:W-:Y:S01]  /*19560*/  MUFU.EX2 R168, R81 ;  /* 0x0000005100a87308 */ /* 0x000fe20000000800 */
[----:B------:R-:W-:Y:S02]  /*19570*/  LOP3.LUT R68, R68, R5, RZ, 0xc0, !PT ;  /* 0x0000000544447212 */ /* 0x000fe400078ec0ff */
[----:B--2---:R-:W-:Y:S04]  /*19580*/  F2FP.PACK_AB R5, R184, R185 ;  /* 0x000000b9b805723e */ /* 0x004fe800000000ff */
[----:B------:R-:W-:Y:S01]  /*19590*/  LOP3.LUT R69, R69, R5, RZ, 0xc0, !PT ;  /* 0x0000000545457212 */ /* 0x000fe200078ec0ff */
[----:B------:R-:W-:Y:S02]  /*195a0*/  IMAD.U32 R5, RZ, RZ, UR4 ;  /* 0x00000004ff057e24 */ /* 0x000fe4000f8e00ff */
[----:B------:R-:W-:Y:S01]  /*195b0*/  MUFU.EX2 R3, R3 ;  /* 0x0000000300037308 */ /* 0x000fe20000000800 */
[----:B-1----:R-:W-:Y:S02]  /*195c0*/  F2FP.PACK_AB R6, R192, R191 ;  /* 0x000000bfc006723e */ /* 0x002fe400000000ff */
[----:B------:R-:W-:Y:S02]  /*195d0*/  LOP3.LUT R5, R243, UR31, R5, 0x96, !PT ;  /* 0x0000001ff3057c12 */ /* 0x000fe4000f8e9605 */
[----:B------:R-:W-:Y:S03]  /*195e0*/  LOP3.LUT R75, R75, R6, RZ, 0xc0, !PT ;  /* 0x000000064b4b7212 */ /* 0x000fe600078ec0ff */
[----:B------:R-:W-:Y:S02]  /*195f0*/  IMAD.WIDE.U32 R8, R5, -0x326172a9, RZ ;  /* 0xcd9e8d5705087825 */ /* 0x000fe400078e00ff */
[----:B------:R-:W-:Y:S03]  /*19600*/  MUFU.EX2 R0, R0 ;  /* 0x0000000000007308 */ /* 0x000fe60000000800 */
[----:B------:R-:W-:Y:S02]  /*19610*/  LOP3.LUT R5, R9, UR16, R198, 0x96, !PT ;  /* 0x0000001009057c12 */ /* 0x000fe4000f8e96c6 */
[--C-:B------:R-:W-:Y:S02]  /*19620*/  LOP3.LUT R20, R15, UR14, R8.reuse, 0x96, !PT ;  /* 0x0000000e0f147c12 */ /* 0x100fe4000f8e9608 */
[----:B------:R-:W-:Y:S01]  /*19630*/  LOP3.LUT R8, R29, UR14, R8, 0x96, !PT ;  /* 0x0000000e1d087c12 */ /* 0x000fe2000f8e9608 */
[----:B------:R-:W-:Y:S01]  /*19640*/  IMAD.WIDE.U32 R6, R5, -0x2daee0ad, RZ ;  /* 0xd2511f5305067825 */ /* 0x000fe200078e00ff */
[----:B------:R-:W-:Y:S01]  /*19650*/  LOP3.LUT R19, R9, UR16, R132, 0x96, !PT ;  /* 0x0000001009137c12 */ /* 0x000fe2000f8e9684 */
[----:B------:R-:W-:Y:S02]  /*19660*/  MUFU.EX2 R2, R2 ;  /* 0x0000000200027308 */ /* 0x000fe40000000800 */
[----:B------:R-:W-:Y:S01]  /*19670*/  IMAD.WIDE.U32 R8, R8, -0x2daee0ad, RZ ;  /* 0xd2511f5308087825 */ /* 0x000fe200078e00ff */
[----:B------:R-:W-:Y:S04]  /*19680*/  LOP3.LUT R5, R7, UR13, R50, 0x96, !PT ;  /* 0x0000000d07057c12 */ /* 0x000fe8000f8e9632 */
[----:B------:R-:W-:Y:S01]  /*19690*/  LOP3.LUT R6, R9, UR11, R6, 0x96, !PT ;  /* 0x0000000b09067c12 */ /* 0x000fe2000f8e9606 */
[----:B------:R-:W-:Y:S02]  /*196a0*/  IMAD.WIDE.U32 R10, R5, -0x326172a9, RZ ;  /* 0xcd9e8d57050a7825 */ /* 0x000fe400078e00ff */
[----:B------:R-:W-:Y:S02]  /*196b0*/  MUFU.EX2 R130, R130 ;  /* 0x0000008200827308 */ /* 0x000fe40000000800 */
[----:B------:R-:W-:Y:S01]  /*196c0*/  IMAD.WIDE.U32 R6, R6, -0x326172a9, RZ ;  /* 0xcd9e8d5706067825 */ /* 0x000fe200078e00ff */
[----:B------:R-:W-:Y:S04]  /*196d0*/  LOP3.LUT R12, R11, UR12, R28, 0x96, !PT ;  /* 0x0000000c0b0c7c12 */ /* 0x000fe8000f8e961c */
[----:B------:R-:W-:Y:S01]  /*196e0*/  LOP3.LUT R9, R7, UR10, R10, 0x96, !PT ;  /* 0x0000000a07097c12 */ /* 0x000fe2000f8e960a */
[----:B------:R-:W-:Y:S02]  /*196f0*/  IMAD.WIDE.U32 R12, R12, -0x2daee0ad, RZ ;  /* 0xd2511f530c0c7825 */ /* 0x000fe400078e00ff */
[----:B------:R-:W-:Y:S03]  /*19700*/  MUFU.EX2 R84, R84 ;  /* 0x0000005400547308 */ /* 0x000fe60000000800 */
[----:B------:R-:W-:Y:S01]  /*19710*/  LOP3.LUT R10, R13, UR9, R8, 0x96, !PT ;  /* 0x000000090d0a7c12 */ /* 0x000fe2000f8e9608 */
[----:B------:R-:W-:Y:S04]  /*19720*/  IMAD.WIDE.U32 R8, R9, -0x2daee0ad, RZ ;  /* 0xd2511f5309087825 */ /* 0x000fe800078e00ff */
[----:B------:R-:W-:Y:S02]  /*19730*/  IMAD.WIDE.U32 R10, R10, -0x326172a9, RZ ;  /* 0xcd9e8d570a0a7825 */ /* 0x000fe400078e00ff */
[----:B------:R-:W-:Y:S03]  /*19740*/  MUFU.EX2 R90, R90 ;  /* 0x0000005a005a7308 */ /* 0x000fe60000000800 */
[----:B------:R-:W-:Y:S02]  /*19750*/  LOP3.LUT R11, R11, UR8, R6, 0x96, !PT ;  /* 0x000000080b0b7c12 */ /* 0x000fe4000f8e9606 */
[----:B------:R-:W-:Y:S05]  /*19760*/  LOP3.LUT R6, R9, UR7, R12, 0x96, !PT ;  /* 0x0000000709067c12 */ /* 0x000fea000f8e960c */
[----:B------:R-:W-:Y:S01]  /*19770*/  IMAD.WIDE.U32 R6, R6, -0x326172a9, RZ ;  /* 0xcd9e8d5706067825 */ /* 0x000fe200078e00ff */
[----:B------:R-:W-:Y:S04]  /*19780*/  MUFU.EX2 R85, R85 ;  /* 0x0000005500557308 */ /* 0x000fe80000000800 */
[----:B------:R-:W-:Y:S02]  /*19790*/  LOP3.LUT R5, R7, UR17, R10, 0x96, !PT ;  /* 0x0000001107057c12 */ /* 0x000fe4000f8e960a */
[C---:B------:R-:W-:Y:S02]  /*197a0*/  LOP3.LUT R10, R6.reuse, 0xffff, RZ, 0xc0, !PT ;  /* 0x0000ffff060a7812 */ /* 0x040fe400078ec0ff */
[----:B------:R-:W-:Y:S02]  /*197b0*/  LOP3.LUT R16, R6, 0xff, RZ, 0xc0, !PT ;  /* 0x000000ff06107812 */ /* 0x000fe400078ec0ff */
[--C-:B------:R-:W-:Y:S01]  /*197c0*/  SHF.R.U32.HI R13, RZ, 0x10, R6.reuse ;  /* 0x00000010ff0d7819 */ /* 0x100fe20000011606 */
[----:B------:R-:W-:Y:S01]  /*197d0*/  MUFU.EX2 R95, R95 ;  /* 0x0000005f005f7308 */ /* 0x000fe20000000800 */
[----:B------:R-:W-:Y:S01]  /*197e0*/  SHF.R.U32.HI R12, RZ, 0x18, R6 ;  /* 0x00000018ff0c7819 */ /* 0x000fe20000011606 */
[----:B------:R-:W-:Y:S05]  /*197f0*/  IMAD.WIDE.U32 R6, R11, -0x2daee0ad, RZ ;  /* 0xd2511f530b067825 */ /* 0x000fea00078e00ff */
[----:B------:R-:W-:Y:S02]  /*19800*/  LOP3.LUT R9, R7, UR18, R8, 0x96, !PT ;  /* 0x0000001207097c12 */ /* 0x000fe4000f8e9608 */
[C---:B------:R-:W-:Y:S01]  /*19810*/  LOP3.LUT R8, R6.reuse, 0xffff, RZ, 0xc0, !PT ;  /* 0x0000ffff06087812 */ /* 0x040fe200078ec0ff */
[----:B------:R-:W-:Y:S01]  /*19820*/  MUFU.EX2 R106, R106 ;  /* 0x0000006a006a7308 */ /* 0x000fe20000000800 */
[----:B------:R-:W-:Y:S02]  /*19830*/  LOP3.LUT R18, R6, 0xff, RZ, 0xc0, !PT ;  /* 0x000000ff06127812 */ /* 0x000fe400078ec0ff */
[--C-:B------:R-:W-:Y:S02]  /*19840*/  SHF.R.U32.HI R17, RZ, 0x10, R6.reuse ;  /* 0x00000010ff117819 */ /* 0x100fe40000011606 */
[----:B------:R-:W-:Y:S02]  /*19850*/  SHF.R.U32.HI R11, RZ, 0x18, R6 ;  /* 0x00000018ff0b7819 */ /* 0x000fe40000011606 */
[C---:B------:R-:W-:Y:S03]  /*19860*/  LOP3.LUT R6, R5.reuse, 0xffff, RZ, 0xc0, !PT ;  /* 0x0000ffff05067812 */ /* 0x040fe600078ec0ff */
        /* <DEDUP_REMOVED lines=10> */
[----:B------:R-:W-:Y:S01]  /*19910*/  SHF.R.U32.HI R5, RZ, 0x8, R10 ;  /* 0x00000008ff057819 */ /* 0x000fe2000001160a */
[----:B------:R-:W-:Y:S03]  /*19920*/  MUFU.EX2 R115, R115 ;  /* 0x0000007300737308 */ /* 0x000fe60000000800 */
[----:B------:R-:W-:Y:S01]  /*19930*/  PRMT R91, R16, 0x5410, R5 ;  /* 0x00005410105b7816 */ /* 0x000fe20000000005 */
[----:B------:R-:W-:Y:S01]  /*19940*/  IMAD.MOV.U32 R16, RZ, RZ, R170 ;  /* 0x000000ffff107224 */ /* 0x000fe200078e00aa */
[----:B------:R-:W-:Y:S04]  /*19950*/  LOP3.LUT R5, R13, 0xff, RZ, 0xc0, !PT ;  /* 0x000000ff0d057812 */ /* 0x000fe800078ec0ff */
[----:B------:R-:W-:Y:S01]  /*19960*/  PRMT R96, R5, 0x5410, R12 ;  /* 0x0000541005607816 */ /* 0x000fe2000000000c */
[----:B------:R-:W-:Y:S01]  /*19970*/  MUFU.EX2 R170, R83 ;  /* 0x0000005300aa7308 */ /* 0x000fe20000000800 */
[----:B------:R-:W-:Y:S04]  /*19980*/  SHF.R.U32.HI R5, RZ, 0x8, R8 ;  /* 0x00000008ff057819 */ /* 0x000fe80000011608 */
[----:B------:R-:W-:Y:S01]  /*19990*/  PRMT R190, R18, 0x5410, R5 ;  /* 0x0000541012be7816 */ /* 0x000fe20000000005 */
[----:B------:R-:W-:Y:S01]  /*199a0*/  IMAD.MOV.U32 R18, RZ, RZ, R132 ;  /* 0x000000ffff127224 */ /* 0x000fe200078e0084 */
[----:B------:R-:W-:Y:S01]  /*199b0*/  LOP3.LUT R5, R17, 0xff, RZ, 0xc0, !PT ;  /* 0x000000ff11057812 */ /* 0x000fe200078ec0ff */
[----:B------:R-:W-:Y:S02]  /*199c0*/  IMAD.MOV.U32 R17, RZ, RZ, R171 ;  /* 0x000000ffff117224 */ /* 0x000fe400078e00ab */
[----:B------:R-:W-:Y:S01]  /*199d0*/  IMAD.MOV.U32 R17, RZ, RZ, R199 ;  /* 0x000000ffff117224 */ /* 0x000fe200078e00c7 */
[----:B------:R-:W-:Y:S01]  /*199e0*/  PRMT R189, R5, 0x5410, R11 ;  /* 0x0000541005bd7816 */ /* 0x000fe2000000000b */
[----:B------:R-:W-:Y:S01]  /*199f0*/  IMAD.WIDE.U32 R10, R19, -0x2daee0ad, RZ ;  /* 0xd2511f53130a7825 */ /* 0x000fe200078e00ff */
[----:B------:R1:W2:Y:S03]  /*19a00*/  MUFU.EX2 R171, R79 ;  /* 0x0000004f00ab7308 */ /* 0x0002a60000000800 */
[----:B------:R-:W-:Y:S01]  /*19a10*/  IMAD.MOV.U32 R19, RZ, RZ, R133 ;  /* 0x000000ffff137224 */ /* 0x000fe200078e0085 */
[----:B------:R-:W-:Y:S01]  /*19a20*/  LOP3.LUT R5, R11, UR13, R16, 0x96, !PT ;  /* 0x0000000d0b057c12 */ /* 0x000fe2000f8e9610 */
[----:B------:R-:W-:Y:S01]  /*19a30*/  IMAD.MOV.U32 R17, RZ, RZ, R30 ;  /* 0x000000ffff117224 */ /* 0x000fe200078e001e */
[----:B------:R-:W-:Y:S01]  /*19a40*/  LOP3.LUT R7, R7, UR11, R10, 0x96, !PT ;  /* 0x0000000b07077c12 */ /* 0x000fe2000f8e960a */
[----:B------:R-:W-:Y:S02]  /*19a50*/  IMAD.MOV.U32 R30, RZ, RZ, R239 ;  /* 0x000000ffff1e7224 */ /* 0x000fe400078e00ef */
[----:B------:R-:W-:Y:S01]  /*19a60*/  IMAD.WIDE.U32 R12, R5, -0x326172a9, RZ ;  /* 0xcd9e8d57050c7825 */ /* 0x000fe200078e00ff */
[----:B------:R-:W-:Y:S03]  /*19a70*/  MUFU.EX2 R104, R104 ;  /* 0x0000006800687308 */ /* 0x000fe60000000800 */
[----:B------:R-:W-:Y:S01]  /*19a80*/  IMAD.MOV.U32 R239, RZ, RZ, R22 ;  /* 0x000000ffffef7224 */ /* 0x000fe200078e0016 */
[----:B------:R-:W-:Y:S01]  /*19a90*/  LOP3.LUT R10, R13, UR12, R14, 0x96, !PT ;  /* 0x0000000c0d0a7c12 */ /* 0x000fe2000f8e960e */
[----:B------:R-:W-:Y:S02]  /*19aa0*/  IMAD.MOV.U32 R22, RZ, RZ, R180 ;  /* 0x000000ffff167224 */ /* 0x000fe400078e00b4 */
[----:B------:R-:W-:Y:S02]  /*19ab0*/  IMAD.MOV.U32 R19, RZ, RZ, R175 ;  /* 0x000000ffff137224 */ /* 0x000fe400078e00af */
        /* <DEDUP_REMOVED lines=10> */
[----:B------:R-:W-:Y:S02]  /*19b60*/  LOP3.LUT R78, R6, 0xff, RZ, 0xc0, !PT ;  /* 0x000000ff064e7812 */ /* 0x000fe400078ec0ff */
[----:B------:R-:W-:Y:S02]  /*19b70*/  SHF.R.U32.HI R5, RZ, 0x8, R5 ;  /* 0x00000008ff057819 */ /* 0x000fe40000011605 */
[--C-:B-1----:R-:W-:Y:S02]  /*19b80*/  SHF.R.U32.HI R79, RZ, 0x10, R6.reuse ;  /* 0x00000010ff4f7819 */ /* 0x102fe40000011606 */
[----:B------:R-:W-:Y:S02]  /*19b90*/  PRMT R78, R78, 0x5410, R5 ;  /* 0x000054104e4e7816 */ /* 0x000fe40000000005 */
[----:B------:R-:W-:Y:S02]  /*19ba0*/  SHF.R.U32.HI R6, RZ, 0x18, R6 ;  /* 0x00000018ff067819 */ /* 0x000fe40000011606 */
[----:B------:R-:W-:Y:S01]  /*19bb0*/  LOP3.LUT R79, R79, 0xff, RZ, 0xc0, !PT ;  /* 0x000000ff4f4f7812 */ /* 0x000fe200078ec0ff */
[--C-:B------:R-:W-:Y:S01]  /*19bc0*/  HSET2.LE.AND R78, R78, R241.reuse, PT ;  /* 0x000000f14e4e7233 */ /* 0x100fe20003803000 */
[----:B--2---:R-:W-:Y:S02]  /*19bd0*/  F2FP.PACK_AB R5, R171, R170 ;  /* 0x000000aaab05723e */ /* 0x004fe400000000ff */
[----:B------:R-:W-:Y:S02]  /*19be0*/  PRMT R79, R79, 0x5410, R6 ;  /* 0x000054104f4f7816 */ /* 0x000fe40000000006 */
[----:B------:R-:W-:Y:S01]  /*19bf0*/  LOP3.LUT R8, R7, UR17, R10, 0x96, !PT ;  /* 0x0000001107087c12 */ /* 0x000fe2000f8e960a */
[----:B------:R-:W-:Y:S01]  /*19c00*/  IMAD.WIDE.U32 R6, R11, -0x2daee0ad, RZ ;  /* 0xd2511f530b067825 */ /* 0x000fe200078e00ff */
[----:B------:R-:W-:Y:S01]  /*19c10*/  LOP3.LUT R78, R78, R5, RZ, 0xc0, !PT ;  /* 0x000000054e4e7212 */ /* 0x000fe200078ec0ff */
[--C-:B------:R-:W-:Y:S01]  /*19c20*/  HSET2.LE.AND R79, R79, R241.reuse, PT ;  /* 0x000000f14f4f7233 */ /* 0x100fe20003803000 */
[----:B------:R-:W-:Y:S04]  /*19c30*/  F2FP.PACK_AB R5, R168, R134 ;  /* 0x00000086a805723e */ /* 0x000fe800000000ff */
[----:B------:R-:W-:Y:S02]  /*19c40*/  LOP3.LUT R79, R79, R5, RZ, 0xc0, !PT ;  /* 0x000000054f4f7212 */ /* 0x000fe400078ec0ff */
[----:B------:R-:W-:Y:S02]  /*19c50*/  LOP3.LUT R5, R7, UR18, R12, 0x96, !PT ;  /* 0x0000001207057c12 */ /* 0x000fe4000f8e960c */
[C---:B------:R-:W-:Y:S04]  /*19c60*/  LOP3.LUT R7, R6.reuse, 0xffff, RZ, 0xc0, !PT ;  /* 0x0000ffff06077812 */ /* 0x040fe800078ec0ff */
        /* <DEDUP_REMOVED lines=12> */
[----:B------:R-:W-:Y:S01]  /*19d30*/  SHF.R.U32.HI R8, RZ, 0x18, R8 ;  /* 0x00000018ff087819 */ /* 0x000fe20000011608 */
[--C-:B------:R-:W-:Y:S01]  /*19d40*/  HSET2.LE.AND R76, R76, R241.reuse, PT ;  /* 0x000000f14c4c7233 */ /* 0x100fe20003803000 */
[----:B------:R-:W-:Y:S04]  /*19d50*/  LOP3.LUT R6, R6, 0xff, RZ, 0xc0, !PT ;  /* 0x000000ff06067812 */ /* 0x000fe800078ec0ff */
[----:B------:R-:W-:Y:S02]  /*19d60*/  PRMT R77, R6, 0x5410, R8 ;  /* 0x00005410064d7816 */ /* 0x000fe40000000008 */
[C---:B------:R-:W-:Y:S03]  /*19d70*/  LOP3.LUT R6, R5.reuse, 0xffff, RZ, 0xc0, !PT ;  /* 0x0000ffff05067812 */ /* 0x040fe600078ec0ff */
[--C-:B------:R-:W-:Y:S01]  /*19d80*/  HSET2.LE.AND R77, R77, R241.reuse, PT ;  /* 0x000000f14d4d7233 */ /* 0x100fe20003803000 */
        /* <DEDUP_REMOVED lines=13> */
[----:B------:R-:W-:Y:S04]  /*19e60*/  LOP3.LUT R5, R5, 0xff, RZ, 0xc0, !PT ;  /* 0x000000ff05057812 */ /* 0x000fe800078ec0ff */
[----:B------:R-:W-:Y:S01]  /*19e70*/  PRMT R174, R5, 0x5410, R9 ;  /* 0x0000541005ae7816 */ /* 0x000fe20000000009 */
[----:B------:R-:W-:Y:S05]  /*19e80*/  IMAD.U32 R5, RZ, RZ, UR5 ;  /* 0x00000005ff057e24 */ /* 0x000fea000f8e00ff */
[----:B------:R-:W-:Y:S05]  /*19e90*/  LOP3.LUT R5, R243, UR31, R5, 0x96, !PT ;  /* 0x0000001ff3057c12 */ /* 0x000fea000f8e9605 */
[----:B------:R-:W-:Y:S05]  /*19ea0*/  IMAD.WIDE.U32 R12, R5, -0x326172a9, RZ ;  /* 0xcd9e8d57050c7825 */ /* 0x000fea00078e00ff */
[----:B------:R-:W-:Y:S01]  /*19eb0*/  LOP3.LUT R8, R13, UR16, R18, 0x96, !PT ;  /* 0x000000100d087c12 */ /* 0x000fe2000f8e9612 */
[----:B------:R-:W-:Y:S01]  /*19ec0*/  IMAD.MOV.U32 R18, RZ, RZ, R196 ;  /* 0x000000ffff127224 */ /* 0x000fe200078e00c4 */
[----:B------:R-:W-:Y:S01]  /*19ed0*/  LOP3.LUT R6, R15, UR14, R12, 0x96, !PT ;  /* 0x0000000e0f067c12 */ /* 0x000fe2000f8e960c */
[----:B------:R-:W-:Y:S02]  /*19ee0*/  FMUL.FTZ R15, R0, R151 ;  /* 0x00000097000f7220 */ /* 0x000fe40000410000 */
[----:B------:R-:W-:Y:S04]  /*19ef0*/  IMAD.WIDE.U32 R8, R8, -0x2daee0ad, RZ ;  /* 0xd2511f5308087825 */ /* 0x000fe800078e00ff */
[----:B------:R-:W-:Y:S01]  /*19f00*/  IMAD.WIDE.U32 R6, R6, -0x2daee0ad, RZ ;  /* 0xd2511f5306067825 */ /* 0x000fe200078e00ff */
[----:B------:R-:W-:Y:S03]  /*19f10*/  LOP3.LUT R10, R9, UR13, R16, 0x96, !PT ;  /* 0x0000000d090a7c12 */ /* 0x000fe6000f8e9610 */
[----:B------:R-:W-:Y:S01]  /*19f20*/  IMAD.MOV.U32 R16, RZ, RZ, R198 ;  /* 0x000000ffff107224 */ /* 0x000fe200078e00c6 */
[----:B------:R-:W-:Y:S01]  /*19f30*/  LOP3.LUT R7, R7, UR11, R8, 0x96, !PT ;  /* 0x0000000b07077c12 */ /* 0x000fe2000f8e9608 */
[----:B------:R-:W-:Y:S05]  /*19f40*/  IMAD.WIDE.U32 R10, R10, -0x326172a9, RZ ;  /* 0xcd9e8d570a0a7825 */ /* 0x000fea00078e00ff */
[----:B------:R-:W-:Y:S01]  /*19f50*/  LOP3.LUT R9, R11, UR12, R14, 0x96, !PT ;  /* 0x0000000c0b097c12 */ /* 0x000fe2000f8e960e */
[----:B------:R-:W-:Y:S04]  /*19f60*/  FMUL.FTZ R14, R0, R150 ;  /* 0x00000096000e7220 */ /* 0x000fe80000410000 */
        /* <DEDUP_REMOVED lines=45> */
[----:B------:R-:W-:Y:S04]  /*1a240*/  IMAD.WIDE.U32 R10, R10, -0x326172a9, RZ ;  /* 0xcd9e8d570a0a7825 */ /* 0x000fe800078e00ff */
[----:B------:R-:W-:Y:S01]  /*1a250*/  IMAD.MOV.U32 R25, RZ, RZ, R195 ;  /* 0x000000ffff197224 */ /* 0x000fe200078e00c3 */
[----:B------:R-:W-:Y:S01]  /*1a260*/  LOP3.LUT R8, R11, UR12, R28, 0x96, !PT ;  /* 0x0000000c0b087c12 */ /* 0x000fe2000f8e961c */
[C---:B------:R-:W-:Y:S02]  /*1a270*/  FMUL.FTZ R13, R2.reuse, R149 ;  /* 0x00000095020d7220 */ /* 0x040fe40000410000 */
[----:B------:R-:W-:Y:S02]  /*1a280*/  FMUL.FTZ R12, R2, R148 ;  /* 0x00000094020c7220 */ /* 0x000fe40000410000 */
[----:B------:R-:W-:Y:S04]  /*1a290*/  IMAD.WIDE.U32 R8, R8, -0x2daee0ad, RZ ;  /* 0xd2511f5308087825 */ /* 0x000fe800078e00ff */
[----:B------:R-:W-:Y:S01]  /*1a2a0*/  FMUL.FTZ R28, R2, R160 ;  /* 0x000000a0021c7220 */ /* 0x000fe20000410000 */
        /* <DEDUP_REMOVED lines=8> */
[----:B------:R-:W-:Y:S04]  /*1a330*/  LOP3.LUT R5, R7, UR17, R8, 0x96, !PT ;  /* 0x0000001107057c12 */ /* 0x000fe8000f8e9608 */
[C---:B------:R-:W-:Y:S04]  /*1a340*/  LOP3.LUT R8, R5.reuse, 0xffff, RZ, 0xc0, !PT ;  /* 0x0000ffff05087812 */ /* 0x040fe800078ec0ff */
[----:B------:R-:W-:Y:S02]  /*1a350*/  SHF.R.U32.HI R9, RZ, 0x8, R8 ;  /* 0x00000008ff097819 */ /* 0x000fe40000011608 */
[----:B------:R-:W-:Y:S04]  /*1a360*/  LOP3.LUT R8, R5, 0xff, RZ, 0xc0, !PT ;  /* 0x000000ff05087812 */ /* 0x000fe800078ec0ff */
[----:B------:R-:W-:Y:S02]  /*1a370*/  PRMT R169, R8, 0x5410, R9 ;  /* 0x0000541008a97816 */ /* 0x000fe40000000009 */
[--C-:B------:R-:W-:Y:S02]  /*1a380*/  SHF.R.U32.HI R9, RZ, 0x10, R5.reuse ;  /* 0x00000010ff097819 */ /* 0x100fe40000011605 */
[----:B------:R-:W-:Y:S02]  /*1a390*/  SHF.R.U32.HI R8, RZ, 0x18, R5 ;  /* 0x00000018ff087819 */ /* 0x000fe40000011605 */
[----:B------:R-:W-:Y:S01]  /*1a3a0*/  LOP3.LUT R5, R9, 0xff, RZ, 0xc0, !PT ;  /* 0x000000ff09057812 */ /* 0x000fe200078ec0ff */
[C---:B------:R-:W-:Y:S02]  /*1a3b0*/  FMUL.FTZ R9, R2.reuse, R137 ;  /* 0x0000008902097220 */ /* 0x040fe40000410000 */
[----:B------:R-:W-:Y:S01]  /*1a3c0*/  IMAD.MOV.U32 R137, RZ, RZ, R48 ;  /* 0x000000ffff897224 */ /* 0x000fe200078e0030 */
[----:B------:R-:W-:Y:S01]  /*1a3d0*/  PRMT R180, R5, 0x5410, R8 ;  /* 0x0000541005b47816 */ /* 0x000fe20000000008 */
[----:B------:R-:W-:Y:S01]  /*1a3e0*/  FMUL.FTZ R8, R2, R136 ;  /* 0x0000008802087220 */ /* 0x000fe20000410000 */
[C---:B------:R-:W-:Y:S01]  /*1a3f0*/  LOP3.LUT R5, R6.reuse, 0xffff, RZ, 0xc0, !PT ;  /* 0x0000ffff06057812 */ /* 0x040fe200078ec0ff */
[----:B------:R-:W-:Y:S03]  /*1a400*/  IMAD.MOV.U32 R136, RZ, RZ, R49 ;  /* 0x000000ffff887224 */ /* 0x000fe600078e0031 */
[----:B------:R-:W-:Y:S02]  /*1a410*/  SHF.R.U32.HI R7, RZ, 0x8, R5 ;  /* 0x00000008ff077819 */ /* 0x000fe40000011605 */
[----:B------:R-:W-:Y:S04]  /*1a420*/  LOP3.LUT R5, R6, 0xff, RZ, 0xc0, !PT ;  /* 0x000000ff06057812 */ /* 0x000fe800078ec0ff */
[----:B------:R-:W-:Y:S02]  /*1a430*/  PRMT R175, R5, 0x5410, R7 ;  /* 0x0000541005af7816 */ /* 0x000fe40000000007 */
[--C-:B------:R-:W-:Y:S02]  /*1a440*/  SHF.R.U32.HI R5, RZ, 0x10, R6.reuse ;  /* 0x00000010ff057819 */ /* 0x100fe40000011606 */
[----:B------:R-:W-:Y:S02]  /*1a450*/  SHF.R.U32.HI R6, RZ, 0x18, R6 ;  /* 0x00000018ff067819 */ /* 0x000fe40000011606 */
[----:B------:R-:W-:Y:S04]  /*1a460*/  LOP3.LUT R5, R5, 0xff, RZ, 0xc0, !PT ;  /* 0x000000ff05057812 */ /* 0x000fe800078ec0ff */
[----:B------:R-:W-:Y:S01]  /*1a470*/  PRMT R173, R5, 0x5410, R6 ;  /* 0x0000541005ad7816 */ /* 0x000fe20000000006 */
[----:B------:R-:W-:Y:S04]  /*1a480*/  IMAD.WIDE.U32 R6, R11, -0x2daee0ad, RZ ;  /* 0xd2511f530b067825 */ /* 0x000fe800078e00ff */
[----:B------:R-:W-:Y:S01]  /*1a490*/  FMUL.FTZ R11, R0, R139 ;  /* 0x0000008b000b7220 */ /* 0x000fe20000410000 */
[----:B------:R-:W-:Y:S02]  /*1a4a0*/  LOP3.LUT R5, R6, 0xffff, RZ, 0xc0, !PT ;  /* 0x0000ffff06057812 */ /* 0x000fe400078ec0ff */
[----:B------:R-:W-:Y:S01]  /*1a4b0*/  LOP3.LUT R80, R7, UR18, R10, 0x96, !PT ;  /* 0x0000001207507c12 */ /* 0x000fe2000f8e960a */
[----:B------:R-:W-:Y:S01]  /*1a4c0*/  FMUL.FTZ R10, R0, R138 ;  /* 0x0000008a000a7220 */ /* 0x000fe20000410000 */
[----:B------:R-:W-:Y:S01]  /*1a4d0*/  SHF.R.U32.HI R7, RZ, 0x8, R5 ;  /* 0x00000008ff077819 */ /* 0x000fe20000011605 */
[----:B------:R-:W-:Y:S01]  /*1a4e0*/  IMAD.MOV.U32 R138, RZ, RZ, R18 ;  /* 0x000000ffff8a7224 */ /* 0x000fe200078e0012 */
[----:B------:R-:W-:Y:S01]  /*1a4f0*/  LOP3.LUT R5, R6, 0xff, RZ, 0xc0, !PT ;  /* 0x000000ff06057812 */ /* 0x000fe200078ec0ff */
[----:B------:R-:W-:Y:S02]  /*1a500*/  IMAD.MOV.U32 R18, RZ, RZ, R50 ;  /* 0x000000ffff127224 */ /* 0x000fe400078e0032 */
[----:B------:R-:W-:Y:S01]  /*1a510*/  IMAD.MOV.U32 R50, RZ, RZ, R26 ;  /* 0x000000ffff327224 */ /* 0x000fe200078e001a */
[----:B------:R-:W-:Y:S01]  /*1a520*/  PRMT R196, R5, 0x5410, R7 ;  /* 0x0000541005c47816 */ /* 0x000fe20000000007 */
[----:B------:R-:W-:Y:S01]  /*1a530*/  FMUL.FTZ R7, R3, R143 ;  /* 0x0000008f03077220 */ /* 0x000fe20000410000 */
[--C-:B------:R-:W-:Y:S01]  /*1a540*/  SHF.R.U32.HI R5, RZ, 0x10, R6.reuse ;  /* 0x00000010ff057819 */ /* 0x100fe20000011606 */
[----:B------:R-:W-:Y:S01]  /*1a550*/  IMAD.MOV.U32 R143, RZ, RZ, R17 ;  /* 0x000000ffff8f7224 */ /* 0x000fe200078e0011 */
[----:B------:R-:W-:Y:S01]  /*1a560*/  SHF.R.U32.HI R6, RZ, 0x18, R6 ;  /* 0x00000018ff067819 */ /* 0x000fe20000011606 */
[----:B------:R-:W-:Y:S01]  /*1a570*/  IMAD.MOV.U32 R17, RZ, RZ, R51 ;  /* 0x000000ffff117224 */ /* 0x000fe200078e0033 */
[----:B------:R-:W-:Y:S01]  /*1a580*/  LOP3.LUT R5, R5, 0xff, RZ, 0xc0, !PT ;  /* 0x000000ff05057812 */ /* 0x000fe200078ec0ff */
[----:B------:R-:W-:Y:S02]  /*1a590*/  IMAD.MOV.U32 R51, RZ, RZ, R30 ;  /* 0x000000ffff337224 */ /* 0x000fe400078e001e */
[----:B------:R-:W-:Y:S01]  /*1a5a0*/  IMAD.MOV.U32 R30, RZ, RZ, R23 ;  /* 0x000000ffff1e7224 */ /* 0x000fe200078e0017 */
[----:B------:R-:W-:Y:S01]  /*1a5b0*/  PRMT R195, R5, 0x5410, R6 ;  /* 0x0000541005c37816 */ /* 0x000fe20000000006 */
[C---:B------:R-:W-:Y:S02]  /*1a5c0*/  FMUL.FTZ R6, R3.reuse, R142 ;  /* 0x0000008e03067220 */ /* 0x040fe40000410000 */
[----:B------:R-:W-:Y:S02]  /*1a5d0*/  IMAD.MOV.U32 R142, RZ, RZ, R19 ;  /* 0x000000ffff8e7224 */ /* 0x000fe400078e0013 */
[----:B------:R-:W-:Y:S02]  /*1a5e0*/  IMAD.MOV.U32 R19, RZ, RZ, R16 ;  /* 0x000000ffff137224 */ /* 0x000fe400078e0010 */
[----:B------:R-:W-:Y:S02]  /*1a5f0*/  IMAD.MOV.U32 R16, RZ, RZ, R42 ;  /* 0x000000ffff107224 */ /* 0x000fe400078e002a */
[----:B------:R-:W-:Y:S02]  /*1a600*/  IMAD.MOV.U32 R42, RZ, RZ, R24 ;  /* 0x000000ffff2a7224 */ /* 0x000fe400078e0018 */
[----:B------:R-:W-:Y:S02]  /*1a610*/  IMAD.MOV.U32 R24, RZ, RZ, R21 ;  /* 0x000000ffff187224 */ /* 0x000fe400078e0015 */
[----:B------:R-:W-:Y:S02]  /*1a620*/  IMAD.MOV.U32 R26, RZ, RZ, R22 ;  /* 0x000000ffff1a7224 */ /* 0x000fe400078e0016 */
[C---:B------:R-:W-:Y:S01]  /*1a630*/  FMUL.FTZ R5, R36.reuse, R141 ;  /* 0x0000008d24057220 */ /* 0x040fe20000410000 */
[----:B------:R-:W1:Y:S01]  /*1a640*/  LDSM.16.MT88.4 R20, [R204+0x4000] ;  /* 0x00400000cc14783b */ /* 0x000e620000004200 */
[----:B------:R-:W-:Y:S02]  /*1a650*/  IMAD.MOV.U32 R149, RZ, RZ, R17 ;  /* 0x000000ffff957224 */ /* 0x000fe400078e0011 */
[----:B------:R-:W-:Y:S02]  /*1a660*/  IMAD.MOV.U32 R151, RZ, RZ, R16 ;  /* 0x000000ffff977224 */ /* 0x000fe400078e0010 */
[C---:B------:R-:W-:Y:S02]  /*1a670*/  FMUL.FTZ R16, R36.reuse, R144 ;  /* 0x0000009024107220 */ /* 0x040fe40000410000 */
[----:B------:R-:W-:Y:S02]  /*1a680*/  IMAD.MOV.U32 R144, RZ, RZ, R51 ;  /* 0x000000ffff907224 */ /* 0x000fe400078e0033 */
[----:B------:R-:W-:Y:S02]  /*1a690*/  FMUL.FTZ R17, R36, R145 ;  /* 0x0000009124117220 */ /* 0x000fe40000410000 */
[----:B------:R-:W-:Y:S02]  /*1a6a0*/  IMAD.MOV.U32 R145, RZ, RZ, R50 ;  /* 0x000000ffff917224 */ /* 0x000fe400078e0032 */
[----:B------:R-:W-:Y:S01]  /*1a6b0*/  IMAD.MOV.U32 R148, RZ, RZ, R19 ;  /* 0x000000ffff947224 */ /* 0x000fe200078e0013 */
[----:B------:R-:W2:Y:S01]  /*1a6c0*/  LDSM.16.MT88.4 R48, [R205+0x4000] ;  /* 0x00400000cd30783b */ /* 0x000ea20000004200 */
[----:B------:R-:W-:Y:S02]  /*1a6d0*/  IMAD.MOV.U32 R150, RZ, RZ, R18 ;  /* 0x000000ffff967224 */ /* 0x000fe400078e0012 */
[C---:B------:R-:W-:Y:S02]  /*1a6e0*/  FMUL.FTZ R18, R3.reuse, R146 ;  /* 0x0000009203127220 */ /* 0x040fe40000410000 */
[C---:B------:R-:W-:Y:S02]  /*1a6f0*/  FMUL.FTZ R19, R3.reuse, R147 ;  /* 0x0000009303137220 */ /* 0x040fe40000410000 */
[----:B------:R-:W-:Y:S02]  /*1a700*/  IMAD.MOV.U32 R146, RZ, RZ, R26 ;  /* 0x000000ffff927224 */ /* 0x000fe400078e001a */
[----:B------:R-:W-:Y:S02]  /*1a710*/  IMAD.MOV.U32 R139, RZ, RZ, R24 ;  /* 0x000000ffff8b7224 */ /* 0x000fe400078e0018 */
[----:B------:R-:W-:Y:S02]  /*1a720*/  IMAD.MOV.U32 R147, RZ, RZ, R25 ;  /* 0x000000ffff937224 */ /* 0x000fe400078e0019 */
[C---:B------:R-:W-:Y:S02]  /*1a730*/  FMUL.FTZ R24, R2.reuse, R152 ;  /* 0x0000009802187220 */ /* 0x040fe40000410000 */
[----:B------:R-:W-:Y:S02]  /*1a740*/  FMUL.FTZ R25, R2, R153 ;  /* 0x0000009902197220 */ /* 0x000fe40000410000 */
[C---:B------:R-:W-:Y:S02]  /*1a750*/  FMUL.FTZ R26, R0.reuse, R154 ;  /* 0x0000009a001a7220 */ /* 0x040fe40000410000 */
[----:B------:R-:W-:Y:S02]  /*1a760*/  IMAD.MOV.U32 R140, RZ, RZ, R30 ;  /* 0x000000ffff8c7224 */ /* 0x000fe400078e001e */
[----:B------:R-:W-:Y:S02]  /*1a770*/  IMAD.MOV.U32 R141, RZ, RZ, R31 ;  /* 0x000000ffff8d7224 */ /* 0x000fe400078e001f */
[C---:B------:R-:W-:Y:S01]  /*1a780*/  FMUL.FTZ R30, R0.reuse, R162 ;  /* 0x000000a2001e7220 */ /* 0x040fe20000410000 */
[--C-:B------:R-:W-:Y:S01]  /*1a790*/  HSET2.LE.AND R162, R196, R241.reuse, PT ;  /* 0x000000f1c4a27233 */ /* 0x100fe20003803000 */
[----:B------:R-:W-:Y:S01]  /*1a7a0*/  FMUL.FTZ R31, R0, R163 ;  /* 0x000000a3001f7220 */ /* 0x000fe20000410000 */
[-C--:B-1----:R-:W-:Y:S01]  /*1a7b0*/  HMMA.16816.F32 R4, R44, R20.reuse, R4 ;  /* 0x000000142c04723c */ /* 0x082fe20000001804 */
[----:B------:R-:W-:Y:S01]  /*1a7c0*/  IMAD.MOV.U32 R82, RZ, RZ, R42 ;  /* 0x000000ffff527224 */ /* 0x000fe200078e002a */
[--C-:B------:R-:W-:Y:S01]  /*1a7d0*/  HSET2.LE.AND R163, R195, R241.reuse, PT ;  /* 0x000000f1c3a37233 */ /* 0x100fe20003803000 */
[----:B------:R-:W-:Y:S02]  /*1a7e0*/  IMAD.MOV.U32 R42, RZ, RZ, R93 ;  /* 0x000000ffff2a7224 */ /* 0x000fe400078e005d */
[----:B------:R-:W1:Y:S02]  /*1a7f0*/  MUFU.EX2 R93, R94 ;  /* 0x0000005e005d7308 */ /* 0x000e640000000800 */
[----:B------:R-:W-:Y:S01]  /*1a800*/  FFMA.FTZ R42, R42, c[0x0][0x23c], -R43 ;  /* 0x00008f002a2a7a23 */ /* 0x000fe2000001082b */
[C---:B------:R-:W-:Y:S07]  /*1a810*/  HMMA.16816.F32 R8, R32.reuse, R20, R8 ;  /* 0x000000142008723c */ /* 0x040fee0000001808 */
[C---:B------:R-:W-:Y:S01]  /*1a820*/  FMUL.FTZ R20, R36.reuse, R156 ;  /* 0x0000009c24147220 */ /* 0x040fe20000410000 */
[-C--:B------:R-:W-:Y:S01]  /*1a830*/  HMMA.16816.F32 R12, R32, R22.reuse, R12 ;  /* 0x00000016200c723c */ /* 0x080fe2000000180c */
[----:B------:R-:W-:Y:S01]  /*1a840*/  FMUL.FTZ R21, R36, R157 ;  /* 0x0000009d24157220 */ /* 0x000fe20000410000 */
[----:B------:R-:W-:Y:S02]  /*1a850*/  MUFU.EX2 R94, R102 ;  /* 0x00000066005e7308 */ /* 0x000fe40000000800 */
[----:B------:R-:W-:Y:S02]  /*1a860*/  IMAD.MOV.U32 R156, RZ, RZ, R27 ;  /* 0x000000ffff9c7224 */ /* 0x000fe400078e001b */
[----:B------:R-:W-:Y:S02]  /*1a870*/  FMUL.FTZ R27, R0, R155 ;  /* 0x0000009b001b7220 */ /* 0x000fe40000410000 */
[----:B------:R-:W-:Y:S01]  /*1a880*/  IMAD.MOV.U32 R157, RZ, RZ, R88 ;  /* 0x000000ffff9d7224 */ /* 0x000fe200078e0058 */
[C---:B------:R-:W-:Y:S03]  /*1a890*/  HMMA.16816.F32 R16, R44.reuse, R22, R16 ;  /* 0x000000162c10723c */ /* 0x040fe60000001810 */
[----:B------:R-:W3:Y:S04]  /*1a8a0*/  MUFU.EX2 R88, R87 ;  /* 0x0000005700587308 */ /* 0x000ee80000000800 */
[C---:B------:R-:W-:Y:S02]  /*1a8b0*/  FMUL.FTZ R22, R3.reuse, R158 ;  /* 0x0000009e03167220 */ /* 0x040fe40000410000 */
[C---:B------:R-:W-:Y:S03]  /*1a8c0*/  FMUL.FTZ R23, R3.reuse, R159 ;  /* 0x0000009f03177220 */ /* 0x040fe60000410000 */
[----:B------:R-:W-:Y:S01]  /*1a8d0*/  IMAD.MOV.U32 R158, RZ, RZ, R157 ;  /* 0x000000ffff9e7224 */ /* 0x000fe200078e009d */
[----:B------:R4:W-:Y:S01]  /*1a8e0*/  MUFU.EX2 R87, R42 ;  /* 0x0000002a00577308 */ /* 0x0009e20000000800 */
[----:B------:R-:W-:Y:S02]  /*1a8f0*/  IMAD.MOV.U32 R157, RZ, RZ, R156 ;  /* 0x000000ffff9d7224 */ /* 0x000fe400078e009c */
[----:B------:R-:W-:Y:S01]  /*1a900*/  IMAD.MOV.U32 R156, RZ, RZ, R147 ;  /* 0x000000ffff9c7224 */ /* 0x000fe200078e0093 */
[-C--:B--2---:R-:W-:Y:S01]  /*1a910*/  HMMA.16816.F32 R20, R44, R48.reuse, R20 ;  /* 0x000000302c14723c */ /* 0x084fe20000001814 */
[----:B------:R-:W-:Y:S02]  /*1a920*/  IMAD.MOV.U32 R147, RZ, RZ, R146 ;  /* 0x000000ffff937224 */ /* 0x000fe400078e0092 */
[----:B------:R-:W-:Y:S02]  /*1a930*/  IMAD.MOV.U32 R146, RZ, RZ, R145 ;  /* 0x000000ffff927224 */ /* 0x000fe400078e0091 */
[----:B------:R-:W-:Y:S02]  /*1a940*/  IMAD.MOV.U32 R145, RZ, RZ, R144 ;  /* 0x000000ffff917224 */ /* 0x000fe400078e0090 */
[----:B------:R-:W-:Y:S01]  /*1a950*/  IMAD.MOV.U32 R144, RZ, RZ, R151 ;  /* 0x000000ffff907224 */ /* 0x000fe200078e0097 */
[C---:B------:R-:W-:Y:S01]  /*1a960*/  HMMA.16816.F32 R24, R32.reuse, R48, R24 ;  /* 0x000000302018723c */ /* 0x040fe20000001818 */
[----:B------:R-:W-:Y:S03]  /*1a970*/  IMAD.MOV.U32 R151, RZ, RZ, R150 ;  /* 0x000000ffff977224 */ /* 0x000fe600078e0096 */
[----:B------:R-:W-:Y:S02]  /*1a980*/  IMAD.MOV.U32 R150, RZ, RZ, R149 ;  /* 0x000000ffff967224 */ /* 0x000fe400078e0095 */
[----:B------:R-:W-:Y:S01]  /*1a990*/  IMAD.MOV.U32 R149, RZ, RZ, R148 ;  /* 0x000000ffff957224 */ /* 0x000fe200078e0094 */
[--C-:B------:R-:W-:Y:S01]  /*1a9a0*/  HSET2.LE.AND R49, R86, R241.reuse, PT ;  /* 0x000000f156317233 */ /* 0x100fe20003803000 */
[----:B------:R-:W-:Y:S01]  /*1a9b0*/  IMAD.MOV.U32 R148, RZ, RZ, R138 ;  /* 0x000000ffff947224 */ /* 0x000fe200078e008a */
[-C--:B------:R-:W-:Y:S03]  /*1a9c0*/  HMMA.16816.F32 R28, R32, R50.reuse, R28 ;  /* 0x00000032201c723c */ /* 0x080fe6000000181c */
[----:B------:R-:W-:Y:S02]  /*1a9d0*/  IMAD.MOV.U32 R138, RZ, RZ, R143 ;  /* 0x000000ffff8a7224 */ /* 0x000fe400078e008f */
[----:B------:R-:W-:Y:S02]  /*1a9e0*/  IMAD.MOV.U32 R143, RZ, RZ, R142 ;  /* 0x000000ffff8f7224 */ /* 0x000fe400078e008e */
[C---:B------:R-:W-:Y:S02]  /*1a9f0*/  FMUL.FTZ R32, R36.reuse, R164 ;  /* 0x000000a424207220 */ /* 0x040fe40000410000 */
[----:B------:R-:W-:Y:S03]  /*1aa00*/  FMUL.FTZ R33, R36, R165 ;  /* 0x000000a524217220 */ /* 0x000fe60000410000 */
[C---:B------:R-:W-:Y:S01]  /*1aa10*/  FMUL.FTZ R34, R3.reuse, R166 ;  /* 0x000000a603227220 */ /* 0x040fe20000410000 */
[--C-:B------:R-:W-:Y:S01]  /*1aa20*/  HSET2.LE.AND R166, R198, R241.reuse, PT ;  /* 0x000000f1c6a67233 */ /* 0x100fe20003803000 */
[----:B------:R-:W-:Y:S01]  /*1aa30*/  FMUL.FTZ R35, R3, R167 ;  /* 0x000000a703237220 */ /* 0x000fe20000410000 */
[--C-:B------:R-:W-:Y:S01]  /*1aa40*/  HSET2.LE.AND R167, R199, R241.reuse, PT ;  /* 0x000000f1c7a77233 */ /* 0x100fe20003803000 */
[----:B----4-:R-:W-:Y:S02]  /*1aa50*/  FFMA.FTZ R42, R158, c[0x0][0x23c], -R43 ;  /* 0x00008f009e2a7a23 */ /* 0x010fe4000001082b */
[----:B------:R-:W-:Y:S02]  /*1aa60*/  IMAD.MOV.U32 R158, RZ, RZ, R157 ;  /* 0x000000ffff9e7224 */ /* 0x000fe400078e009d */
[----:B------:R-:W-:Y:S01]  /*1aa70*/  IMAD.MOV.U32 R157, RZ, RZ, R156 ;  /* 0x000000ffff9d7224 */ /* 0x000fe200078e009c */
[----:B------:R-:W-:Y:S01]  /*1aa80*/  HMMA.16816.F32 R32, R44, R50, R32 ;  /* 0x000000322c20723c */ /* 0x000fe20000001820 */
[----:B------:R-:W-:Y:S01]  /*1aa90*/  IMAD.MOV.U32 R156, RZ, RZ, R147 ;  /* 0x000000ffff9c7224 */ /* 0x000fe200078e0093 */
[----:B------:R-:W2:Y:S01]  /*1aaa0*/  LDSM.16.MT88.4 R44, [R204+0x4400] ;  /* 0x00440000cc2c783b */ /* 0x000ea20000004200 */
[----:B------:R-:W-:Y:S02]  /*1aab0*/  IMAD.MOV.U32 R147, RZ, RZ, R146 ;  /* 0x000000ffff937224 */ /* 0x000fe400078e0092 */
[----:B------:R-:W-:Y:S02]  /*1aac0*/  IMAD.MOV.U32 R146, RZ, RZ, R145 ;  /* 0x000000ffff927224 */ /* 0x000fe400078e0091 */
[----:B------:R-:W-:Y:S01]  /*1aad0*/  IMAD.MOV.U32 R145, RZ, RZ, R144 ;  /* 0x000000ffff917224 */ /* 0x000fe200078e0090 */
[--C-:B------:R-:W-:Y:S01]  /*1aae0*/  HSET2.LE.AND R50, R91, R241.reuse, PT ;  /* 0x000000f15b327233 */ /* 0x100fe20003803000 */
[----:B------:R-:W-:Y:S03]  /*1aaf0*/  IMAD.MOV.U32 R144, RZ, RZ, R151 ;  /* 0x000000ffff907224 */ /* 0x000fe600078e0097 */
[----:B------:R-:W-:Y:S01]  /*1ab00*/  IMAD.MOV.U32 R151, RZ, RZ, R150 ;  /* 0x000000ffff977224 */ /* 0x000fe200078e0096 */
[--C-:B------:R-:W-:Y:S01]  /*1ab10*/  HSET2.LE.AND R51, R96, R241.reuse, PT ;  /* 0x000000f160337233 */ /* 0x100fe20003803000 */
[----:B------:R-:W-:Y:S01]  /*1ab20*/  IMAD.MOV.U32 R150, RZ, RZ, R149 ;  /* 0x000000ffff967224 */ /* 0x000fe200078e0095 */
[----:B------:R-:W-:Y:S01]  /*1ab30*/  MUFU.EX2 R96, R236 ;  /* 0x000000ec00607308 */ /* 0x000fe20000000800 */
[----:B------:R-:W-:Y:S02]  /*1ab40*/  IMAD.MOV.U32 R149, RZ, RZ, R138 ;  /* 0x000000ffff957224 */ /* 0x000fe400078e008a */
[----:B------:R-:W-:Y:S02]  /*1ab50*/  IMAD.MOV.U32 R138, RZ, RZ, R143 ;  /* 0x000000ffff8a7224 */ /* 0x000fe400078e008f */
[----:B------:R-:W-:Y:S02]  /*1ab60*/  IMAD.MOV.U32 R143, RZ, RZ, R92 ;  /* 0x000000ffff8f7224 */ /* 0x000fe400078e005c */
[----:B------:R-:W-:Y:S02]  /*1ab70*/  IMAD.MOV.U32 R142, RZ, RZ, R216 ;  /* 0x000000ffff8e7224 */ /* 0x000fe400078e00d8 */
[----:B------:R4:W5:Y:S01]  /*1ab80*/  LDL.LU R216, [R1+0xcc] ;  /* 0x0000cc0001d87983 */ /* 0x0009620000300800 */
[----:B------:R1:W1:Y:S01]  /*1ab90*/  MUFU.EX2 R92, R42 ;  /* 0x0000002a005c7308 */ /* 0x0002620000000800 */
[-C--:B--2---:R-:W-:Y:S01]  /*1aba0*/  HMMA.16816.F32 R4, R52, R44.reuse, R4 ;  /* 0x0000002c3404723c */ /* 0x084fe20000001804 */
[----:B-1----:R-:W-:Y:S07]  /*1abb0*/  FFMA.FTZ R42, R158, c[0x0][0x23c], -R43 ;  /* 0x00008f009e2a7a23 */ /* 0x002fee000001082b */
[C---:B------:R-:W-:Y:S01]  /*1abc0*/  HMMA.16816.F32 R8, R56.reuse, R44, R8 ;  /* 0x0000002c3808723c */ /* 0x040fe20000001808 */
[----:B------:R-:W-:Y:S03]  /*1abd0*/  IMAD.MOV.U32 R158, RZ, RZ, R157 ;  /* 0x000000ffff9e7224 */ /* 0x000fe600078e009d */
[----:B------:R-:W-:Y:S02]  /*1abe0*/  IMAD.MOV.U32 R157, RZ, RZ, R156 ;  /* 0x000000ffff9d7224 */ /* 0x000fe400078e009c */
[----:B------:R-:W-:Y:S02]  /*1abf0*/  IMAD.MOV.U32 R156, RZ, RZ, R147 ;  /* 0x000000ffff9c7224 */ /* 0x000fe400078e0093 */
[----:B------:R-:W-:Y:S01]  /*1ac00*/  IMAD.MOV.U32 R147, RZ, RZ, R146 ;  /* 0x000000ffff937224 */ /* 0x000fe200078e0092 */
[-C--:B------:R-:W-:Y:S03]  /*1ac10*/  HMMA.16816.F32 R12, R56, R46.reuse, R12 ;  /* 0x0000002e380c723c */ /* 0x080fe6000000180c */
[----:B------:R-:W-:Y:S02]  /*1ac20*/  IMAD.MOV.U32 R146, RZ, RZ, R145 ;  /* 0x000000ffff927224 */ /* 0x000fe400078e0091 */
[----:B------:R-:W-:Y:S02]  /*1ac30*/  IMAD.MOV.U32 R145, RZ, RZ, R144 ;  /* 0x000000ffff917224 */ /* 0x000fe400078e0090 */
[----:B------:R-:W-:Y:S01]  /*1ac40*/  IMAD.MOV.U32 R144, RZ, RZ, R151 ;  /* 0x000000ffff907224 */ /* 0x000fe200078e0097 */
[C---:B------:R-:W-:Y:S01]  /*1ac50*/  HMMA.16816.F32 R16, R52.reuse, R46, R16 ;  /* 0x0000002e3410723c */ /* 0x040fe20000001810 */
[----:B------:R-:W-:Y:S01]  /*1ac60*/  IMAD.MOV.U32 R151, RZ, RZ, R150 ;  /* 0x000000ffff977224 */ /* 0x000fe200078e0096 */
[----:B------:R-:W1:Y:S02]  /*1ac70*/  LDSM.16.MT88.4 R44, [R205+0x4400] ;  /* 0x00440000cd2c783b */ /* 0x000e640000004200 */
[----:B------:R-:W-:Y:S02]  /*1ac80*/  IMAD.MOV.U32 R150, RZ, RZ, R149 ;  /* 0x000000ffff967224 */ /* 0x000fe400078e0095 */
[----:B------:R-:W-:Y:S02]  /*1ac90*/  IMAD.MOV.U32 R149, RZ, RZ, R138 ;  /* 0x000000ffff957224 */ /* 0x000fe400078e008a */
[----:B------:R-:W-:Y:S04]  /*1aca0*/  IMAD.MOV.U32 R138, RZ, RZ, R137 ;  /* 0x000000ffff8a7224 */ /* 0x000fe800078e0089 */
[----:B------:R-:W-:Y:S02]  /*1acb0*/  IMAD.MOV.U32 R137, RZ, RZ, R125 ;  /* 0x000000ffff897224 */ /* 0x000fe400078e007d */
[----:B------:R-:W-:Y:S02]  /*1acc0*/  IMAD.MOV.U32 R125, RZ, RZ, R98 ;  /* 0x000000ffff7d7224 */ /* 0x000fe400078e0062 */
[----:B------:R-:W-:Y:S01]  /*1acd0*/  IMAD.MOV.U32 R152, RZ, RZ, R157 ;  /* 0x000000ffff987224 */ /* 0x000fe200078e009d */
[----:B------:R2:W-:Y:S01]  /*1ace0*/  MUFU.EX2 R98, R42 ;  /* 0x0000002a00627308 */ /* 0x0005e20000000800 */
[----:B------:R-:W-:Y:S02]  /*1acf0*/  IMAD.MOV.U32 R157, RZ, RZ, R146 ;  /* 0x000000ffff9d7224 */ /* 0x000fe400078e0092 */
[----:B------:R-:W-:Y:S02]  /*1ad00*/  IMAD.MOV.U32 R146, RZ, RZ, R151 ;  /* 0x000000ffff927224 */ /* 0x000fe400078e0097 */
[----:B------:R-:W-:Y:S02]  /*1ad10*/  IMAD.MOV.U32 R151, RZ, RZ, R124 ;  /* 0x000000ffff977224 */ /* 0x000fe400078e007c */
[----:B------:R-:W-:Y:S02]  /*1ad20*/  IMAD.MOV.U32 R159, RZ, RZ, R156 ;  /* 0x000000ffff9f7224 */ /* 0x000fe400078e009c */
[----:B------:R-:W-:Y:S01]  /*1ad30*/  IMAD.MOV.U32 R156, RZ, RZ, R145 ;  /* 0x000000ffff9c7224 */ /* 0x000fe200078e0091 */
[----:B------:R-:W-:Y:S01]  /*1ad40*/  MUFU.EX2 R124, R107 ;  /* 0x0000006b007c7308 */ /* 0x000fe20000000800 */
[----:B------:R-:W-:Y:S02]  /*1ad50*/  IMAD.MOV.U32 R145, RZ, RZ, R150 ;  /* 0x000000ffff917224 */ /* 0x000fe400078e0096 */
[----:B------:R-:W-:Y:S02]  /*1ad60*/  IMAD.MOV.U32 R150, RZ, RZ, R137 ;  /* 0x000000ffff967224 */ /* 0x000fe400078e0089 */
[----:B------:R-:W-:Y:S05]  /*1ad70*/  IMAD.MOV.U32 R137, RZ, RZ, R125 ;  /* 0x000000ffff897224 */ /* 0x000fea00078e007d */
[----:B------:R3:W-:Y:S01]  /*1ad80*/  MUFU.EX2 R107, R152 ;  /* 0x00000098006b7308 */ /* 0x0007e20000000800 */
[----:B--2---:R-:W-:Y:S01]  /*1ad90*/  FFMA.FTZ R42, R158, c[0x0][0x23c], -R43 ;  /* 0x00008f009e2a7a23 */ /* 0x004fe2000001082b */
[-C--:B-1----:R-:W-:Y:S01]  /*1ada0*/  HMMA.16816.F32 R20, R52, R44.reuse, R20 ;  /* 0x0000002c3414723c */ /* 0x082fe20000001814 */
[----:B------:R-:W-:Y:S02]  /*1adb0*/  IMAD.MOV.U32 R158, RZ, RZ, R147 ;  /* 0x000000ffff9e7224 */ /* 0x000fe400078e0093 */
[----:B------:R-:W-:Y:S02]  /*1adc0*/  IMAD.MOV.U32 R147, RZ, RZ, R144 ;  /* 0x000000ffff937224 */ /* 0x000fe400078e0090 */
[----:B------:R-:W-:Y:S03]  /*1add0*/  IMAD.MOV.U32 R144, RZ, RZ, R149 ;  /* 0x000000ffff907224 */ /* 0x000fe600078e0095 */
[----:B------:R-:W-:Y:S01]  /*1ade0*/  MUFU.EX2 R125, R101 ;  /* 0x00000065007d7308 */ /* 0x000fe20000000800 */
[----:B------:R-:W-:Y:S01]  /*1adf0*/  IMAD.MOV.U32 R149, RZ, RZ, R138 ;  /* 0x000000ffff957224 */ /* 0x000fe200078e008a */
[C---:B------:R-:W-:Y:S02]  /*1ae00*/  HMMA.16816.F32 R24, R56.reuse, R44, R24 ;  /* 0x0000002c3818723c */ /* 0x040fe40000001818 */
[----:B------:R-:W-:Y:S06]  /*1ae10*/  IMAD.MOV.U32 R138, RZ, RZ, R105 ;  /* 0x000000ffff8a7224 */ /* 0x000fec00078e0069 */
[-C--:B------:R-:W-:Y:S01]  /*1ae20*/  HMMA.16816.F32 R28, R56, R46.reuse, R28 ;  /* 0x0000002e381c723c */ /* 0x080fe2000000181c */
[----:B------:R1:W2:Y:S03]  /*1ae30*/  MUFU.EX2 R105, R42 ;  /* 0x0000002a00697308 */ /* 0x0002a60000000800 */
[----:B---3--:R-:W-:Y:S02]  /*1ae40*/  IMAD.MOV.U32 R152, RZ, RZ, R158 ;  /* 0x000000ffff987224 */ /* 0x008fe400078e009e */
[----:B------:R-:W-:Y:S02]  /*1ae50*/  IMAD.MOV.U32 R158, RZ, RZ, R147 ;  /* 0x000000ffff9e7224 */ /* 0x000fe400078e0093 */
[----:B------:R-:W-:Y:S01]  /*1ae60*/  IMAD.MOV.U32 R147, RZ, RZ, R146 ;  /* 0x000000ffff937224 */ /* 0x000fe200078e0092 */
[----:B------:R-:W-:Y:S01]  /*1ae70*/  HMMA.16816.F32 R32, R52, R46, R32 ;  /* 0x0000002e3420723c */ /* 0x000fe20000001820 */
[----:B------:R-:W3:Y:S02]  /*1ae80*/  LDSM.16.MT88.4 R44, [R204+0x4800] ;  /* 0x00480000cc2c783b */ /* 0x000ee40000004200 */
[----:B------:R-:W-:Y:S02]  /*1ae90*/  IMAD.MOV.U32 R146, RZ, RZ, R145 ;  /* 0x000000ffff927224 */ /* 0x000fe400078e0091 */
[----:B------:R-:W-:Y:S02]  /*1aea0*/  IMAD.MOV.U32 R145, RZ, RZ, R144 ;  /* 0x000000ffff917224 */ /* 0x000fe400078e0090 */
[----:B------:R-:W-:Y:S02]  /*1aeb0*/  IMAD.MOV.U32 R144, RZ, RZ, R136 ;  /* 0x000000ffff907224 */ /* 0x000fe400078e0088 */
[----:B------:R-:W-:Y:S03]  /*1aec0*/  IMAD.MOV.U32 R136, RZ, RZ, R141 ;  /* 0x000000ffff887224 */ /* 0x000fe600078e008d */
[----:B------:R-:W-:Y:S02]  /*1aed0*/  IMAD.MOV.U32 R141, RZ, RZ, R108 ;  /* 0x000000ffff8d7224 */ /* 0x000fe400078e006c */
[----:B------:R-:W-:Y:S02]  /*1aee0*/  IMAD.MOV.U32 R108, RZ, RZ, R118 ;  /* 0x000000ffff6c7224 */ /* 0x000fe400078e0076 */
[----:B------:R-:W-:Y:S01]  /*1aef0*/  IMAD.MOV.U32 R154, RZ, RZ, R152 ;  /* 0x000000ffff9a7224 */ /* 0x000fe200078e0098 */
[----:B------:R2:W2:Y:S01]  /*1af00*/  MUFU.EX2 R118, R218 ;  /* 0x000000da00767308 */ /* 0x0004a20000000800 */
[----:B------:R-:W-:Y:S02]  /*1af10*/  IMAD.MOV.U32 R152, RZ, RZ, R108 ;  /* 0x000000ffff987224 */ /* 0x000fe400078e006c */
[----:B------:R-:W-:Y:S02]  /*1af20*/  IMAD.MOV.U32 R153, RZ, RZ, R147 ;  /* 0x000000ffff997224 */ /* 0x000fe400078e0093 */
[----:B-1----:R-:W-:Y:S02]  /*1af30*/  FFMA.FTZ R42, R154, c[0x0][0x23c], -R43 ;  /* 0x00008f009a2a7a23 */ /* 0x002fe4000001082b */
[----:B------:R-:W-:Y:S02]  /*1af40*/  IMAD.MOV.U32 R154, RZ, RZ, R152 ;  /* 0x000000ffff9a7224 */ /* 0x000fe400078e0098 */
[----:B------:R-:W-:Y:S01]  /*1af50*/  IMAD.MOV.U32 R155, RZ, RZ, R153 ;  /* 0x000000ffff9b7224 */ /* 0x000fe200078e0099 */
[----:B------:R-:W1:Y:S01]  /*1af60*/  MUFU.EX2 R108, R112 ;  /* 0x00000070006c7308 */ /* 0x000e620000000800 */
[----:B------:R-:W-:Y:S02]  /*1af70*/  IMAD.MOV.U32 R153, RZ, RZ, R159 ;  /* 0x000000ffff997224 */ /* 0x000fe400078e009f */
[----:B------:R-:W-:Y:S02]  /*1af80*/  IMAD.MOV.U32 R159, RZ, RZ, R217 ;  /* 0x000000ffff9f7224 */ /* 0x000fe400078e00d9 */
[----:B------:R-:W-:Y:S02]  /*1af90*/  FFMA.FTZ R48, R155, c[0x0][0x23c], -R43 ;  /* 0x00008f009b307a23 */ /* 0x000fe4000001082b */
[----:B------:R-:W-:Y:S02]  /*1afa0*/  IMAD.MOV.U32 R155, RZ, RZ, R154 ;  /* 0x000000ffff9b7224 */ /* 0x000fe400078e009a */
[----:B------:R-:W-:Y:S01]  /*1afb0*/  IMAD.MOV.U32 R154, RZ, RZ, R153 ;  /* 0x000000ffff9a7224 */ /* 0x000fe200078e0099 */
[----:B------:R-:W-:Y:S01]  /*1afc0*/  MUFU.EX2 R112, R235 ;  /* 0x000000eb00707308 */ /* 0x000fe20000000800 */
[----:B------:R-:W-:Y:S02]  /*1afd0*/  FFMA.FTZ R52, R155, c[0x0][0x23c], -R43 ;  /* 0x00008f009b347a23 */ /* 0x000fe4000001082b */
[----:B------:R-:W-:Y:S01]  /*1afe0*/  IMAD.MOV.U32 R155, RZ, RZ, R154 ;  /* 0x000000ffff9b7224 */ /* 0x000fe200078e009a */
[-C--:B---3--:R-:W-:Y:S01]  /*1aff0*/  HMMA.16816.F32 R4, R60, R44.reuse, R4 ;  /* 0x0000002c3c04723c */ /* 0x088fe20000001804 */
[----:B--2---:R-:W2:Y:S01]  /*1b000*/  LDL.LU R218, [R1+0xc8] ;  /* 0x0000c80001da7983 */ /* 0x004ea20000300800 */
[----:B------:R-:W-:Y:S02]  /*1b010*/  IMAD.MOV.U32 R147, RZ, RZ, R145 ;  /* 0x000000ffff937224 */ /* 0x000fe400078e0091 */
[----:B------:R-:W-:Y:S02]  /*1b020*/  FFMA.FTZ R53, R155, c[0x0][0x23c], -R43 ;  /* 0x00008f009b357a23 */ /* 0x000fe4000001082b */
[----:B------:R-:W-:Y:S01]  /*1b030*/  MUFU.EX2 R86, R52 ;  /* 0x0000003400567308 */ /* 0x000fe20000000800 */
[----:B------:R-:W-:Y:S01]  /*1b040*/  IMAD.MOV.U32 R145, RZ, RZ, R141 ;  /* 0x000000ffff917224 */ /* 0x000fe200078e008d */
[C---:B------:R-:W-:Y:S01]  /*1b050*/  HMMA.16816.F32 R8, R64.reuse, R44, R8 ;  /* 0x0000002c4008723c */ /* 0x040fe20000001808 */
[----:B------:R-:W-:Y:S02]  /*1b060*/  IMAD.MOV.U32 R141, RZ, RZ, R221 ;  /* 0x000000ffff8d7224 */ /* 0x000fe400078e00dd */
[----:B------:R4:W5:Y:S01]  /*1b070*/  LDL.LU R221, [R1+0xc4] ;  /* 0x0000c40001dd7983 */ /* 0x0009620000300800 */
[----:B------:R-:W-:Y:S03]  /*1b080*/  IMAD.MOV.U32 R152, RZ, RZ, R117 ;  /* 0x000000ffff987224 */ /* 0x000fe600078e0075 */
[----:B------:R4:W5:Y:S01]  /*1b090*/  LDL.LU R217, [R1+0xc0] ;  /* 0x0000c00001d97983 */ /* 0x0009620000300800 */
[-C--:B------:R-:W-:Y:S01]  /*1b0a0*/  HMMA.16816.F32 R12, R64, R46.reuse, R12 ;  /* 0x0000002e400c723c */ /* 0x080fe2000000180c */
[----:B------:R3:W-:Y:S03]  /*1b0b0*/  MUFU.EX2 R117, R42 ;  /* 0x0000002a00757308 */ /* 0x0007e60000000800 */
[----:B------:R-:W-:Y:S02]  /*1b0c0*/  IMAD.MOV.U32 R153, RZ, RZ, R152 ;  /* 0x000000ffff997224 */ /* 0x000fe400078e0098 */
[----:B------:R-:W-:Y:S02]  /*1b0d0*/  IMAD.MOV.U32 R152, RZ, RZ, R159 ;  /* 0x000000ffff987224 */ /* 0x000fe400078e009f */
        /* <DEDUP_REMOVED lines=8> */
[--C-:B------:R-:W-:Y:S01]  /*1b160*/  FFMA.FTZ R57, R155, c[0x0][0x23c], -R43.reuse ;  /* 0x00008f009b397a23 */ /* 0x100fe2000001082b */
[----:B---3--:R-:W-:Y:S01]  /*1b170*/  F2FP.PACK_AB R42, R90, R84 ;  /* 0x000000545a2a723e */ /* 0x008fe200000000ff */
[----:B------:R-:W-:Y:S02]  /*1b180*/  FFMA.FTZ R56, R154, c[0x0][0x23c], -R43 ;  /* 0x00008f009a387a23 */ /* 0x000fe4000001082b */
[----:B------:R-:W-:Y:S01]  /*1b190*/  MUFU.EX2 R102, R57 ;  /* 0x0000003900667308 */ /* 0x000fe20000000800 */
[----:B------:R-:W-:Y:S01]  /*1b1a0*/  LOP3.LUT R76, R76, R42, RZ, 0xc0, !PT ;  /* 0x0000002a4c4c7212 */ /* 0x000fe200078ec0ff */
[----:B------:R-:W-:Y:S01]  /*1b1b0*/  IMAD.MOV.U32 R157, RZ, RZ, R239 ;  /* 0x000000ffff9d7224 */ /* 0x000fe200078e00ef */
[----:B------:R-:W-:Y:S01]  /*1b1c0*/  F2FP.PACK_AB R42, R93, R85 ;  /* 0x000000555d2a723e */ /* 0x000fe200000000ff */
[----:B------:R-:W-:Y:S02]  /*1b1d0*/  IMAD.MOV.U32 R152, RZ, RZ, R159 ;  /* 0x000000ffff987224 */ /* 0x000fe400078e009f */
[----:B------:R-:W-:Y:S01]  /*1b1e0*/  IMAD.MOV.U32 R159, RZ, RZ, R157 ;  /* 0x000000ffff9f7224 */ /* 0x000fe200078e009d */
[----:B------:R-:W-:Y:S01]  /*1b1f0*/  LOP3.LUT R77, R77, R42, RZ, 0xc0, !PT ;  /* 0x0000002a4d4d7212 */ /* 0x000fe200078ec0ff */
[----:B------:R-:W-:Y:S01]  /*1b200*/  IMAD.MOV.U32 R157, RZ, RZ, R147 ;  /* 0x000000ffff9d7224 */ /* 0x000fe200078e0093 */
[----:B------:R-:W-:Y:S01]  /*1b210*/  F2FP.PACK_AB R42, R95, R88 ;  /* 0x000000585f2a723e */ /* 0x000fe200000000ff */
[----:B------:R-:W-:Y:S02]  /*1b220*/  IMAD.MOV.U32 R147, RZ, RZ, R146 ;  /* 0x000000ffff937224 */ /* 0x000fe400078e0092 */
[----:B------:R-:W-:Y:S02]  /*1b230*/  IMAD.MOV.U32 R146, RZ, RZ, R148 ;  /* 0x000000ffff927224 */ /* 0x000fe400078e0094 */
[----:B------:R-:W-:Y:S02]  /*1b240*/  IMAD.MOV.U32 R148, RZ, RZ, R121 ;  /* 0x000000ffff947224 */ /* 0x000fe400078e0079 */
[----:B------:R-:W-:Y:S02]  /*1b250*/  IMAD.MOV.U32 R121, RZ, RZ, R222 ;  /* 0x000000ffff797224 */ /* 0x000fe400078e00de */
[----:B------:R4:W5:Y:S01]  /*1b260*/  LDL.LU R222, [R1+0xbc] ;  /* 0x0000bc0001de7983 */ /* 0x0009620000300800 */
[----:B------:R-:W-:Y:S02]  /*1b270*/  IMAD.MOV.U32 R153, RZ, RZ, R152 ;  /* 0x000000ffff997224 */ /* 0x000fe400078e0098 */
[----:B------:R-:W-:Y:S01]  /*1b280*/  IMAD.MOV.U32 R239, RZ, RZ, R120 ;  /* 0x000000ffffef7224 */ /* 0x000fe200078e0078 */
[-C--:B-1----:R-:W-:Y:S01]  /*1b290*/  HMMA.16816.F32 R20, R60, R44.reuse, R20 ;  /* 0x0000002c3c14723c */ /* 0x082fe20000001814 */
[----:B------:R1:W3:Y:S01]  /*1b2a0*/  MUFU.EX2 R120, R48 ;  /* 0x0000003000787308 */ /* 0x0002e20000000800 */
[----:B------:R-:W-:Y:S02]  /*1b2b0*/  IMAD.MOV.U32 R152, RZ, RZ, R159 ;  /* 0x000000ffff987224 */ /* 0x000fe400078e009f */
[----:B------:R-:W-:Y:S02]  /*1b2c0*/  IMAD.MOV.U32 R159, RZ, RZ, R146 ;  /* 0x000000ffff9f7224 */ /* 0x000fe400078e0092 */
[----:B------:R-:W-:Y:S02]  /*1b2d0*/  IMAD.MOV.U32 R146, RZ, RZ, R148 ;  /* 0x000000ffff927224 */ /* 0x000fe400078e0094 */
[C---:B------:R-:W-:Y:S01]  /*1b2e0*/  HMMA.16816.F32 R24, R64.reuse, R44, R24 ;  /* 0x0000002c4018723c */ /* 0x040fe20000001818 */
[----:B------:R-:W-:Y:S03]  /*1b2f0*/  IMAD.MOV.U32 R148, RZ, RZ, R141 ;  /* 0x000000ffff947224 */ /* 0x000fe600078e008d */
[----:B------:R-:W-:Y:S04]  /*1b300*/  IMAD.MOV.U32 R141, RZ, RZ, R223 ;  /* 0x000000ffff8d7224 */ /* 0x000fe800078e00df */
[-C--:B------:R-:W-:Y:S07]  /*1b310*/  HMMA.16816.F32 R28, R64, R46.reuse, R28 ;  /* 0x0000002e401c723c */ /* 0x080fee000000181c */
[--C-:B------:R-:W-:Y:S01]  /*1b320*/  FFMA.FTZ R67, R111, c[0x0][0x23c], -R43.reuse ;  /* 0x00008f006f437a23 */ /* 0x100fe2000001082b */
[----:B------:R-:W-:Y:S01]  /*1b330*/  HMMA.16816.F32 R32, R60, R46, R32 ;  /* 0x0000002e3c20723c */ /* 0x000fe20000001820 */
[----:B------:R-:W3:Y:S03]  /*1b340*/  LDSM.16.MT88.4 R44, [R204+0x4c00] ;  /* 0x004c0000cc2c783b */ /* 0x000ee60000004200 */
[--C-:B-1----:R-:W-:Y:S02]  /*1b350*/  HSET2.LE.AND R48, R89, R241.reuse, PT ;  /* 0x000000f159307233 */ /* 0x102fe40003803000 */
[----:B------:R-:W1:Y:S01]  /*1b360*/  MUFU.EX2 R89, R97 ;  /* 0x0000006100597308 */ /* 0x000e620000000800 */
[--C-:B------:R-:W-:Y:S02]  /*1b370*/  HSET2.LE.AND R64, R169, R241.reuse, PT ;  /* 0x000000f1a9407233 */ /* 0x100fe40003803000 */
[----:B------:R-:W-:Y:S03]  /*1b380*/  LOP3.LUT R48, R48, R42, RZ, 0xc0, !PT ;  /* 0x0000002a30307212 */ /* 0x000fe600078ec0ff */
[----:B------:R-:W-:Y:S04]  /*1b390*/  F2FP.PACK_AB R42, R92, R87 ;  /* 0x000000575c2a723e */ /* 0x000fe800000000ff */
[----:B------:R-:W-:Y:S02]  /*1b3a0*/  LOP3.LUT R49, R49, R42, RZ, 0xc0, !PT ;  /* 0x0000002a31317212 */ /* 0x000fe400078ec0ff */
[----:B------:R-:W-:Y:S04]  /*1b3b0*/  F2FP.PACK_AB R42, R106, R100 ;  /* 0x000000646a2a723e */ /* 0x000fe800000000ff */
[----:B------:R-:W-:Y:S02]  /*1b3c0*/  LOP3.LUT R50, R50, R42, RZ, 0xc0, !PT ;  /* 0x0000002a32327212 */ /* 0x000fe400078ec0ff */
[----:B------:R-:W-:Y:S04]  /*1b3d0*/  F2FP.PACK_AB R42, R105, R98 ;  /* 0x00000062692a723e */ /* 0x000fe800000000ff */
[----:B------:R-:W-:Y:S01]  /*1b3e0*/  LOP3.LUT R51, R51, R42, RZ, 0xc0, !PT ;  /* 0x0000002a33337212 */ /* 0x000fe200078ec0ff */
[----:B------:R-:W-:Y:S02]  /*1b3f0*/  FFMA.FTZ R42, R153, c[0x0][0x23c], -R43 ;  /* 0x00008f00992a7a23 */ /* 0x000fe4000001082b */
[----:B------:R-:W-:Y:S02]  /*1b400*/  IMAD.MOV.U32 R153, RZ, RZ, R152 ;  /* 0x000000ffff997224 */ /* 0x000fe400078e0098 */
[----:B------:R-:W-:Y:S02]  /*1b410*/  IMAD.MOV.U32 R152, RZ, RZ, R159 ;  /* 0x000000ffff987224 */ /* 0x000fe400078e009f */
[----:B------:R-:W-:Y:S01]  /*1b420*/  IMAD.MOV.U32 R159, RZ, RZ, R146 ;  /* 0x000000ffff9f7224 */ /* 0x000fe200078e0092 */
[----:B------:R-:W-:Y:S01]  /*1b430*/  MUFU.EX2 R111, R153 ;  /* 0x00000099006f7308 */ /* 0x000fe20000000800 */
[----:B------:R-:W-:Y:S01]  /*1b440*/  IMAD.MOV.U32 R146, RZ, RZ, R82 ;  /* 0x000000ffff927224 */ /* 0x000fe200078e0052 */
[-C--:B---3--:R-:W-:Y:S08]  /*1b450*/  HMMA.16816.F32 R4, R68, R44.reuse, R4 ;  /* 0x0000002c4404723c */ /* 0x088ff00000001804 */
[----:B------:R3:W1:Y:S01]  /*1b460*/  MUFU.EX2 R82, R53 ;  /* 0x0000003500527308 */ /* 0x0006620000000800 */
[C---:B------:R-:W-:Y:S09]  /*1b470*/  HMMA.16816.F32 R8, R72.reuse, R44, R8 ;  /* 0x0000002c4808723c */ /* 0x040ff20000001808 */
[----:B------:R1:W-:Y:S01]  /*1b480*/  MUFU.EX2 R101, R159 ;  /* 0x0000009f00657308 */ /* 0x0003e20000000800 */
[-C--:B------:R-:W-:Y:S08]  /*1b490*/  HMMA.16816.F32 R12, R72, R46.reuse, R12 ;  /* 0x0000002e480c723c */ /* 0x080ff0000000180c */
[C---:B------:R-:W-:Y:S01]  /*1b4a0*/  HMMA.16816.F32 R16, R68.reuse, R46, R16 ;  /* 0x0000002e4410723c */ /* 0x040fe20000001810 */
[----:B------:R-:W4:Y:S01]  /*1b4b0*/  LDSM.16.MT88.4 R44, [R205+0x4c00] ;  /* 0x004c0000cd2c783b */ /* 0x000f220000004200 */
[----:B------:R-:W2:Y:S07]  /*1b4c0*/  MUFU.EX2 R91, R152 ;  /* 0x00000098005b7308 */ /* 0x000eae0000000800 */
[----:B---3--:R-:W-:Y:S03]  /*1b4d0*/  LDSM.16.MT88.4 R52, [R205+0x5000] ;  /* 0x00500000cd34783b */ /* 0x008fe60000004200 */
[----:B-1----:R-:W-:Y:S02]  /*1b4e0*/  IMAD.MOV.U32 R159, RZ, RZ, R156 ;  /* 0x000000ffff9f7224 */ /* 0x002fe400078e009c */
[----:B------:R-:W-:Y:S02]  /*1b4f0*/  IMAD.MOV.U32 R156, RZ, RZ, R145 ;  /* 0x000000ffff9c7224 */ /* 0x000fe400078e0091 */
[----:B------:R-:W-:Y:S02]  /*1b500*/  IMAD.MOV.U32 R145, RZ, RZ, R144 ;  /* 0x000000ffff917224 */ /* 0x000fe400078e0090 */
[----:B------:R-:W-:Y:S02]  /*1b510*/  IMAD.MOV.U32 R144, RZ, RZ, R151 ;  /* 0x000000ffff907224 */ /* 0x000fe400078e0097 */
[----:B------:R-:W-:Y:S02]  /*1b520*/  IMAD.MOV.U32 R151, RZ, RZ, R150 ;  /* 0x000000ffff977224 */ /* 0x000fe400078e0096 */
[----:B------:R-:W-:Y:S02]  /*1b530*/  IMAD.MOV.U32 R150, RZ, RZ, R149 ;  /* 0x000000ffff967224 */ /* 0x000fe400078e0095 */
[----:B------:R-:W-:Y:S02]  /*1b540*/  IMAD.MOV.U32 R149, RZ, RZ, R143 ;  /* 0x000000ffff957224 */ /* 0x000fe400078e008f */
[----:B------:R-:W-:Y:S02]  /*1b550*/  IMAD.MOV.U32 R143, RZ, RZ, R240 ;  /* 0x000000ffff8f7224 */ /* 0x000fe400078e00f0 */
[----:B------:R-:W-:Y:S02]  /*1b560*/  IMAD.MOV.U32 R240, RZ, RZ, R99 ;  /* 0x000000fffff07224 */ /* 0x000fe400078e0063 */
[----:B------:R-:W1:Y:S01]  /*1b570*/  MUFU.EX2 R99, R113 ;  /* 0x0000007100637308 */ /* 0x000e620000000800 */
[-C--:B----4-:R-:W-:Y:S09]  /*1b580*/  HMMA.16816.F32 R20, R68, R44.reuse, R20 ;  /* 0x0000002c4414723c */ /* 0x090ff20000001814 */
[----:B------:R-:W-:Y:S01]  /*1b590*/  MUFU.EX2 R113, R109 ;  /* 0x0000006d00717308 */ /* 0x000fe20000000800 */
[C---:B------:R-:W-:Y:S09]  /*1b5a0*/  HMMA.16816.F32 R24, R72.reuse, R44, R24 ;  /* 0x0000002c4818723c */ /* 0x040ff20000001818 */
[----:B------:R-:W-:Y:S01]  /*1b5b0*/  MUFU.EX2 R109, R56 ;  /* 0x00000038006d7308 */ /* 0x000fe20000000800 */
[-C--:B------:R-:W-:Y:S09]  /*1b5c0*/  HMMA.16816.F32 R28, R72, R46.reuse, R28 ;  /* 0x0000002e481c723c */ /* 0x080ff2000000181c */
[----:B------:R-:W-:Y:S01]  /*1b5d0*/  MUFU.EX2 R73, R137 ;  /* 0x0000008900497308 */ /* 0x000fe20000000800 */
[----:B------:R-:W-:Y:S01]  /*1b5e0*/  HMMA.16816.F32 R32, R68, R46, R32 ;  /* 0x0000002e4420723c */ /* 0x000fe20000001820 */
[----:B------:R-:W3:Y:S06]  /*1b5f0*/  LDSM.16.MT88.4 R44, [R204+0x5000] ;  /* 0x00500000cc2c783b */ /* 0x000eec0000004200 */
[----:B------:R-:W-:Y:S02]  /*1b600*/  FFMA.FTZ R69, R110, c[0x0][0x23c], -R43 ;  /* 0x00008f006e457a23 */ /* 0x000fe4000001082b */
[----:B------:R4:W-:Y:S10]  /*1b610*/  MUFU.EX2 R70, R67 ;  /* 0x0000004300467308 */ /* 0x0009f40000000800 */
[----:B------:R-:W-:Y:S10]  /*1b620*/  MUFU.EX2 R110, R119 ;  /* 0x00000077006e7308 */ /* 0x000ff40000000800 */
[----:B------:R-:W1:Y:S01]  /*1b630*/  MUFU.EX2 R119, R42 ;  /* 0x0000002a00777308 */ /* 0x000e620000000800 */
[--C-:B----4-:R-:W-:Y:S09]  /*1b640*/  HSET2.LE.AND R67, R173, R241.reuse, PT ;  /* 0x000000f1ad437233 */ /* 0x110ff20003803000 */
[----:B------:R-:W-:Y:S01]  /*1b650*/  MUFU.EX2 R75, R149 ;  /* 0x00000095004b7308 */ /* 0x000fe20000000800 */
[-C--:B---3--:R-:W-:Y:S09]  /*1b660*/  HMMA.16816.F32 R4, R76, R44.reuse, R4 ;  /* 0x0000002c4c04723c */ /* 0x088ff20000001804 */
[----:B------:R-:W-:Y:S01]  /*1b670*/  MUFU.EX2 R72, R136 ;  /* 0x0000008800487308 */ /* 0x000fe20000000800 */
[C---:B------:R-:W-:Y:S08]  /*1b680*/  HMMA.16816.F32 R8, R48.reuse, R44, R8 ;  /* 0x0000002c3008723c */ /* 0x040ff00000001808 */
[-C--:B------:R-:W-:Y:S01]  /*1b690*/  HMMA.16816.F32 R12, R48, R46.reuse, R12 ;  /* 0x0000002e300c723c */ /* 0x080fe2000000180c */
[----:B------:R-:W-:Y:S07]  /*1b6a0*/  MUFU.EX2 R71, R239 ;  /* 0x000000ef00477308 */ /* 0x000fee0000000800 */
[C---:B------:R-:W-:Y:S03]  /*1b6b0*/  HMMA.16816.F32 R16, R76.reuse, R46, R16 ;  /* 0x0000002e4c10723c */ /* 0x040fe60000001810 */
[----:B------:R-:W-:Y:S04]  /*1b6c0*/  MUFU.EX2 R69, R69 ;  /* 0x0000004500457308 */ /* 0x000fe80000000800 */
[--C-:B------:R-:W-:Y:S01]  /*1b6d0*/  HSET2.LE.AND R46, R132, R241.reuse, PT ;  /* 0x000000f1842e7233 */ /* 0x100fe20003803000 */
[----:B------:R-:W-:Y:S01]  /*1b6e0*/  IMAD.MOV.U32 R132, RZ, RZ, R39 ;  /* 0x000000ffff847224 */ /* 0x000fe200078e0027 */
[-C--:B------:R-:W-:Y:S03]  /*1b6f0*/  HMMA.16816.F32 R20, R76, R52.reuse, R20 ;  /* 0x000000344c14723c */ /* 0x080fe60000001814 */
[--C-:B------:R-:W-:Y:S01]  /*1b700*/  HSET2.LE.AND R47, R114, R241.reuse, PT ;  /* 0x000000f1722f7233 */ /* 0x100fe20003803000 */
[----:B------:R-:W-:Y:S01]  /*1b710*/  MUFU.EX2 R74, R148 ;  /* 0x00000094004a7308 */ /* 0x000fe20000000800 */
[--C-:B--2---:R-:W-:Y:S03]  /*1b720*/  FFMA.FTZ R58, R218, c[0x0][0x23c], -R43.reuse ;  /* 0x00008f00da3a7a23 */ /* 0x104fe6000001082b */
[C---:B------:R-:W-:Y:S01]  /*1b730*/  HMMA.16816.F32 R24, R48.reuse, R52, R24 ;  /* 0x000000343018723c */ /* 0x040fe20000001818 */
[----:B------:R-:W-:Y:S01]  /*1b740*/  FFMA.FTZ R43, R41, c[0x0][0x23c], -R43 ;  /* 0x00008f00292b7a23 */ /* 0x000fe2000001082b */
[----:B------:R2:W5:Y:S04]  /*1b750*/  LDL.LU R218, [R1+0xb8] ;  /* 0x0000b80001da7983 */ /* 0x0005680000300800 */
[----:B------:R2:W5:Y:S01]  /*1b760*/  LDL.LU R223, [R1+0xb4] ;  /* 0x0000b40001df7983 */ /* 0x0005620000300800 */
[----:B------:R3:W4:Y:S01]  /*1b770*/  MUFU.EX2 R97, R58 ;  /* 0x0000003a00617308 */ /* 0x0007220000000800 */
[-C--:B------:R-:W-:Y:S02]  /*1b780*/  HMMA.16816.F32 R28, R48, R54.reuse, R28 ;  /* 0x00000036301c723c */ /* 0x080fe4000000181c */
[----:B------:R-:W2:Y:S04]  /*1b790*/  LDL.LU R59, [R1+0x40] ;  /* 0x00004000013b7983 */ /* 0x000ea80000300800 */
[----:B------:R-:W4:Y:S01]  /*1b7a0*/  LDL.LU R45, [R1+0x44] ;  /* 0x00004400012d7983 */ /* 0x000f220000300800 */
[--C-:B------:R-:W-:Y:S01]  /*1b7b0*/  HSET2.LE.AND R48, R176, R241.reuse, PT ;  /* 0x000000f1b0307233 */ /* 0x100fe20003803000 */
[----:B------:R-:W-:Y:S01]  /*1b7c0*/  HMMA.16816.F32 R32, R76, R54, R32 ;  /* 0x000000364c20723c */ /* 0x000fe20000001820 */
[--C-:B------:R-:W-:Y:S01]  /*1b7d0*/  HSET2.LE.AND R49, R174, R241.reuse, PT ;  /* 0x000000f1ae317233 */ /* 0x100fe20003803000 */
[----:B------:R-:W4:Y:S04]  /*1b7e0*/  LDL.LU R44, [R1+0x48] ;  /* 0x00004800012c7983 */ /* 0x000f280000300800 */
[----:B------:R-:W4:Y:S01]  /*1b7f0*/  LDL.LU R41, [R1+0x4c] ;  /* 0x00004c0001297983 */ /* 0x000f220000300800 */
[----:B--2---:R-:W-:Y:S03]  /*1b800*/  FFMA.FTZ R36, R36, R59, R159 ;  /* 0x0000003b24247223 */ /* 0x004fe6000001009f */
[----:B---3--:R-:W2:Y:S02]  /*1b810*/  LDSM.16.MT88.4 R56, [R204+0x5400] ;  /* 0x00540000cc38783b */ /* 0x008ea40000004200 */
[----:B----4-:R-:W-:Y:S01]  /*1b820*/  FFMA.FTZ R42, R3, R45, R158 ;  /* 0x0000002d032a7223 */ /* 0x010fe2000001009e */
[--C-:B------:R-:W-:Y:S01]  /*1b830*/  HSET2.LE.AND R45, R133, R241.reuse, PT ;  /* 0x000000f1852d7233 */ /* 0x100fe20003803000 */
[----:B------:R-:W-:Y:S01]  /*1b840*/  IMAD.MOV.U32 R133, RZ, RZ, R38 ;  /* 0x000000ffff857224 */ /* 0x000fe200078e0026 */
[--C-:B------:R-:W-:Y:S01]  /*1b850*/  HSET2.LE.AND R3, R83, R241.reuse, PT ;  /* 0x000000f153037233 */ /* 0x100fe20003803000 */
[----:B------:R-:W-:Y:S01]  /*1b860*/  FFMA.FTZ R62, R2, R44, R157 ;  /* 0x0000002c023e7223 */ /* 0x000fe2000001009d */
[----:B------:R-:W-:Y:S01]  /*1b870*/  F2FP.PACK_AB R2, R128, R125 ;  /* 0x0000007d8002723e */ /* 0x000fe200000000ff */
[----:B------:R-:W-:Y:S01]  /*1b880*/  IMAD.MOV.U32 R157, RZ, RZ, R156 ;  /* 0x000000ffff9d7224 */ /* 0x000fe200078e009c */
[----:B------:R-:W-:Y:S01]  /*1b890*/  F2FP.PACK_AB R44, R118, R107 ;  /* 0x0000006b762c723e */ /* 0x000fe200000000ff */
[----:B------:R-:W-:Y:S01]  /*1b8a0*/  FFMA.FTZ R60, R0, R41, R247 ;  /* 0x00000029003c7223 */ /* 0x000fe200000100f7 */
[----:B------:R-:W-:Y:S01]  /*1b8b0*/  F2FP.PACK_AB R0, R127, R124 ;  /* 0x0000007c7f00723e */ /* 0x000fe200000000ff */
[----:B------:R-:W-:Y:S01]  /*1b8c0*/  IMAD.MOV.U32 R156, RZ, RZ, R147 ;  /* 0x000000ffff9c7224 */ /* 0x000fe200078e0093 */
[----:B------:R-:W-:Y:S01]  /*1b8d0*/  LOP3.LUT R47, R47, R2, RZ, 0xc0, !PT ;  /* 0x000000022f2f7212 */ /* 0x000fe200078ec0ff */
[----:B------:R-:W-:Y:S01]  /*1b8e0*/  IMAD.MOV.U32 R147, RZ, RZ, R146 ;  /* 0x000000ffff937224 */ /* 0x000fe200078e0092 */
[----:B------:R-:W-:Y:S01]  /*1b8f0*/  LOP3.LUT R46, R46, R0, RZ, 0xc0, !PT ;  /* 0x000000002e2e7212 */ /* 0x000fe200078ec0ff */
[----:B------:R-:W-:Y:S01]  /*1b900*/  FADD.FTZ R61, R156, R36 ;  /* 0x000000249c3d7221 */ /* 0x000fe20000010000 */
[----:B------:R-:W-:Y:S01]  /*1b910*/  F2FP.PACK_AB R0, R122, R108 ;  /* 0x0000006c7a00723e */ /* 0x000fe200000000ff */
[----:B------:R-:W-:Y:S01]  /*1b920*/  FADD.FTZ R42, R147, R42 ;  /* 0x0000002a932a7221 */ /* 0x000fe20000010000 */
[--C-:B------:R-:W-:Y:S01]  /*1b930*/  HSET2.LE.AND R36, R189, R241.reuse, PT ;  /* 0x000000f1bd247233 */ /* 0x100fe20003803000 */
[----:B------:R-:W-:Y:S01]  /*1b940*/  FADD.FTZ R52, R145, R62 ;  /* 0x0000003e91347221 */ /* 0x000fe20000010000 */
[----:B------:R-:W-:Y:S01]  /*1b950*/  LOP3.LUT R45, R45, R0, RZ, 0xc0, !PT ;  /* 0x000000002d2d7212 */ /* 0x000fe200078ec0ff */
[----:B------:R-:W-:Y:S01]  /*1b960*/  FADD.FTZ R63, R151, R61 ;  /* 0x0000003d973f7221 */ /* 0x000fe20000010000 */
[----:B------:R-:W-:Y:S01]  /*1b970*/  F2FP.PACK_AB R41, R120, R117 ;  /* 0x000000757829723e */ /* 0x000fe200000000ff */
[----:B------:R-:W-:Y:S01]  /*1b980*/  FADD.FTZ R61, R150, R42 ;  /* 0x0000002a963d7221 */ /* 0x000fe20000010000 */
[C---:B------:R-:W-:Y:S01]  /*1b990*/  LOP3.LUT R0, R81.reuse, 0xffff, RZ, 0xc0, !PT ;  /* 0x0000ffff51007812 */ /* 0x040fe200078ec0ff */
[----:B------:R-:W-:Y:S01]  /*1b9a0*/  FADD.FTZ R60, R144, R60 ;  /* 0x0000003c903c7221 */ /* 0x000fe20000010000 */
[----:B------:R-:W-:Y:S01]  /*1b9b0*/  LOP3.LUT R51, R36, R41, RZ, 0xc0, !PT ;  /* 0x0000002924337212 */ /* 0x000fe200078ec0ff */
[----:B------:R-:W-:Y:S01]  /*1b9c0*/  IMAD.MOV.U32 R146, RZ, RZ, R121 ;  /* 0x000000ffff927224 */ /* 0x000fe200078e0079 */
[----:B------:R-:W-:Y:S01]  /*1b9d0*/  LOP3.LUT R42, R81, 0xff, RZ, 0xc0, !PT ;  /* 0x000000ff512a7812 */ /* 0x000fe200078ec0ff */
[----:B------:R-:W-:Y:S01]  /*1b9e0*/  FADD.FTZ R60, R138, R60 ;  /* 0x0000003c8a3c7221 */ /* 0x000fe20000010000 */
[----:B------:R-:W-:Y:S01]  /*1b9f0*/  SHF.R.U32.HI R36, RZ, 0x8, R0 ;  /* 0x00000008ff247819 */ /* 0x000fe20000011600 */
[--C-:B------:R-:W-:Y:S01]  /*1ba00*/  HSET2.LE.AND R2, R190, R241.reuse, PT ;  /* 0x000000f1be027233 */ /* 0x100fe20003803000 */
[----:B------:R-:W-:Y:S01]  /*1ba10*/  LOP3.LUT R44, R3, R44, RZ, 0xc0, !PT ;  /* 0x0000002c032c7212 */ /* 0x000fe200078ec0ff */
[--C-:B------:R-:W-:Y:S01]  /*1ba20*/  HSET2.LE.AND R62, R177, R241.reuse, PT ;  /* 0x000000f1b13e7233 */ /* 0x100fe20003803000 */
[----:B------:R-:W-:Y:S01]  /*1ba30*/  PRMT R164, R42, 0x5410, R36 ;  /* 0x000054102aa47816 */ /* 0x000fe20000000024 */
[----:B------:R-:W-:Y:S01]  /*1ba40*/  FADD.FTZ R42, R139, R52 ;  /* 0x000000348b2a7221 */ /* 0x000fe20000010000 */
[----:B------:R-:W-:Y:S01]  /*1ba50*/  F2FP.PACK_AB R3, R129, R126 ;  /* 0x0000007e8103723e */ /* 0x000fe200000000ff */
[----:B------:R-:W3:Y:S01]  /*1ba60*/  LDSM.16.MT88.4 R52, [R205+0x5400] ;  /* 0x00540000cd34783b */ /* 0x000ee20000004200 */
[----:B------:R-:W-:Y:S01]  /*1ba70*/  F2FP.PACK_AB R0, R94, R89 ;  /* 0x000000595e00723e */ /* 0x000fe200000000ff */
[-C--:B--2---:R-:W-:Y:S01]  /*1ba80*/  HMMA.16816.F32 R4, R44, R56.reuse, R4 ;  /* 0x000000382c04723c */ /* 0x084fe20000001804 */
[----:B------:R-:W-:Y:S01]  /*1ba90*/  LOP3.LUT R50, R2, R3, RZ, 0xc0, !PT ;  /* 0x0000000302327212 */ /* 0x000fe200078ec0ff */
[----:B------:R-:W-:Y:S01]  /*1baa0*/  MUFU.EX2 R114, R157 ;  /* 0x0000009d00727308 */ /* 0x000fe20000000800 */
[----:B------:R-:W-:Y:S01]  /*1bab0*/  F2FP.PACK_AB R2, R82, R86 ;  /* 0x000000565202723e */ /* 0x000fe200000000ff */
[--C-:B------:R-:W-:Y:S01]  /*1bac0*/  HSET2.LE.AND R164, R164, R241.reuse, PT ;  /* 0x000000f1a4a47233 */ /* 0x100fe20003803000 */
[----:B------:R-:W-:Y:S02]  /*1bad0*/  LOP3.LUT R48, R48, R0, RZ, 0xc0, !PT ;  /* 0x0000000030307212 */ /* 0x000fe400078ec0ff */
[----:B------:R-:W-:Y:S02]  /*1bae0*/  LOP3.LUT R49, R49, R2, RZ, 0xc0, !PT ;  /* 0x0000000231317212 */ /* 0x000fe400078ec0ff */
[--C-:B------:R-:W-:Y:S03]  /*1baf0*/  SHF.R.U32.HI R3, RZ, 0x10, R81.reuse ;  /* 0x00000010ff037819 */ /* 0x100fe60000011651 */
[--C-:B------:R-:W-:Y:S01]  /*1bb00*/  SHF.R.U32.HI R2, RZ, 0x10, R80.reuse ;  /* 0x00000010ff027819 */ /* 0x100fe20000011650 */
[----:B------:R-:W2:Y:S01]  /*1bb10*/  MUFU.EX2 R121, R237 ;  /* 0x000000ed00797308 */ /* 0x000ea20000000800 */
[C---:B------:R-:W-:Y:S01]  /*1bb20*/  HMMA.16816.F32 R8, R48.reuse, R56, R8 ;  /* 0x000000383008723c */ /* 0x040fe20000001808 */
[----:B------:R-:W-:Y:S02]  /*1bb30*/  SHF.R.U32.HI R41, RZ, 0x18, R81 ;  /* 0x00000018ff297819 */ /* 0x000fe40000011651 */
[----:B------:R-:W-:Y:S02]  /*1bb40*/  LOP3.LUT R0, R80, 0xffff, RZ, 0xc0, !PT ;  /* 0x0000ffff50007812 */ /* 0x000fe400078ec0ff */
[----:B------:R-:W-:Y:S02]  /*1bb50*/  LOP3.LUT R3, R3, 0xff, RZ, 0xc0, !PT ;  /* 0x000000ff03037812 */ /* 0x000fe400078ec0ff */
[----:B------:R-:W-:Y:S01]  /*1bb60*/  SHF.R.U32.HI R36, RZ, 0x18, R80 ;  /* 0x00000018ff247819 */ /* 0x000fe20000011650 */
[-C--:B------:R-:W-:Y:S01]  /*1bb70*/  HMMA.16816.F32 R12, R48, R58.reuse, R12 ;  /* 0x0000003a300c723c */ /* 0x080fe2000000180c */
[----:B------:R-:W-:Y:S01]  /*1bb80*/  LOP3.LUT R2, R2, 0xff, RZ, 0xc0, !PT ;  /* 0x000000ff02027812 */ /* 0x000fe200078ec0ff */
[----:B------:R4:W1:Y:S02]  /*1bb90*/  MUFU.EX2 R83, R146 ;  /* 0x0000009200537308 */ /* 0x0008640000000800 */
[----:B------:R-:W-:Y:S02]  /*1bba0*/  PRMT R165, R3, 0x5410, R41 ;  /* 0x0000541003a57816 */ /* 0x000fe40000000029 */
[----:B------:R-:W-:Y:S02]  /*1bbb0*/  SHF.R.U32.HI R3, RZ, 0x8, R0 ;  /* 0x00000008ff037819 */ /* 0x000fe40000011600 */
[C---:B------:R-:W-:Y:S01]  /*1bbc0*/  HMMA.16816.F32 R16, R44.reuse, R58, R16 ;  /* 0x0000003a2c10723c */ /* 0x040fe20000001810 */
[----:B------:R-:W-:Y:S01]  /*1bbd0*/  F2FP.PACK_AB R0, R115, R111 ;  /* 0x0000006f7300723e */ /* 0x000fe200000000ff */
[----:B------:R-:W2:Y:S02]  /*1bbe0*/  LDSM.16.MT88.4 R56, [R204+0x5800] ;  /* 0x00580000cc38783b */ /* 0x000ea40000004200 */
[----:B------:R-:W-:Y:S01]  /*1bbf0*/  LOP3.LUT R41, R80, 0xff, RZ, 0xc0, !PT ;  /* 0x000000ff50297812 */ /* 0x000fe200078ec0ff */
[--C-:B------:R-:W-:Y:S01]  /*1bc00*/  HSET2.LE.AND R165, R165, R241.reuse, PT ;  /* 0x000000f1a5a57233 */ /* 0x100fe20003803000 */
[----:B------:R-:W-:Y:S01]  /*1bc10*/  PRMT R161, R2, 0x5410, R36 ;  /* 0x0000541002a17816 */ /* 0x000fe20000000024 */
[----:B------:R-:W-:Y:S01]  /*1bc20*/  FADD.FTZ R36, R143, R63 ;  /* 0x0000003f8f247221 */ /* 0x000fe20000010000 */
[-C--:B---3--:R-:W-:Y:S01]  /*1bc30*/  HMMA.16816.F32 R20, R44, R52.reuse, R20 ;  /* 0x000000342c14723c */ /* 0x088fe20000001814 */
[----:B------:R-:W-:Y:S03]  /*1bc40*/  FADD.FTZ R2, R141, R42 ;  /* 0x0000002a8d027221 */ /* 0x000fe60000010000 */
[----:B------:R-:W-:Y:S01]  /*1bc50*/  FADD.FTZ R66, R240, R36 ;  /* 0x00000024f0427221 */ /* 0x000fe20000010000 */
[----:B------:R-:W-:Y:S01]  /*1bc60*/  LOP3.LUT R62, R62, R0, RZ, 0xc0, !PT ;  /* 0x000000003e3e7212 */ /* 0x000fe200078ec0ff */
[----:B------:R-:W-:Y:S01]  /*1bc70*/  FADD.FTZ R0, R140, R60 ;  /* 0x0000003c8c007221 */ /* 0x000fe20000010000 */
[--C-:B------:R-:W-:Y:S01]  /*1bc80*/  HSET2.LE.AND R60, R182, R241.reuse, PT ;  /* 0x000000f1b63c7233 */ /* 0x100fe20003803000 */
[----:B------:R-:W-:Y:S01]  /*1bc90*/  FADD.FTZ R42, R245, R2 ;  /* 0x00000002f52a7221 */ /* 0x000fe20000010000 */
[C---:B------:R-:W-:Y:S01]  /*1bca0*/  HMMA.16816.F32 R24, R48.reuse, R52, R24 ;  /* 0x000000343018723c */ /* 0x040fe20000001818 */
[----:B------:R3:W-:Y:S01]  /*1bcb0*/  MUFU.EX2 R52, R213 ;  /* 0x000000d500347308 */ /* 0x0007e20000000800 */
[----:B----4-:R-:W-:Y:S01]  /*1bcc0*/  LDSM.16.MT88.4 R144, [R204+0x5c00] ;  /* 0x005c0000cc90783b */ /* 0x010fe20000004200 */
[----:B------:R-:W-:Y:S01]  /*1bcd0*/  FADD.FTZ R42, R252, R42 ;  /* 0x0000002afc2a7221 */ /* 0x000fe20000010000 */
[----:B------:R-:W-:Y:S01]  /*1bce0*/  F2FP.PACK_AB R2, R101, R91 ;  /* 0x0000005b6502723e */ /* 0x000fe200000000ff */
[--C-:B------:R-:W-:Y:S01]  /*1bcf0*/  HSET2.LE.AND R63, R188, R241.reuse, PT ;  /* 0x000000f1bc3f7233 */ /* 0x100fe20003803000 */
[----:B------:R-:W-:Y:S01]  /*1bd00*/  PRMT R160, R41, 0x5410, R3 ;  /* 0x0000541029a07816 */ /* 0x000fe20000000003 */
[----:B------:R-:W-:Y:S01]  /*1bd10*/  FADD.FTZ R3, R142, R61 ;  /* 0x0000003d8e037221 */ /* 0x000fe20000010000 */
[----:B------:R-:W-:Y:S01]  /*1bd20*/  LOP3.LUT R60, R60, R2, RZ, 0xc0, !PT ;  /* 0x000000023c3c7212 */ /* 0x000fe200078ec0ff */
[----:B------:R-:W-:Y:S01]  /*1bd30*/  FADD.FTZ R41, R244, R0 ;  /* 0x00000000f4297221 */ /* 0x000fe20000010000 */
[-C--:B------:R-:W-:Y:S01]  /*1bd40*/  HMMA.16816.F32 R28, R48, R54.reuse, R28 ;  /* 0x00000036301c723c */ /* 0x080fe2000000181c */
[----:B------:R4:W2:Y:S01]  /*1bd50*/  MUFU.EX2 R51, R211 ;  /* 0x000000d300337308 */ /* 0x0008a20000000800 */
[----:B------:R-:W-:Y:S01]  /*1bd60*/  FADD.FTZ R65, R249, R3 ;  /* 0x00000003f9417221 */ /* 0x000fe20000010000 */
[----:B------:R-:W-:Y:S01]  /*1bd70*/  F2FP.PACK_AB R0, R116, R112 ;  /* 0x000000707400723e */ /* 0x000fe200000000ff */
[----:B------:R-:W-:Y:S01]  /*1bd80*/  FADD.FTZ R2, R219, R66 ;  /* 0x00000042db027221 */ /* 0x000fe20000010000 */
[----:B-1----:R-:W-:Y:S01]  /*1bd90*/  F2FP.PACK_AB R36, R104, R99 ;  /* 0x000000636824723e */ /* 0x002fe200000000ff */
[----:B------:R1:W5:Y:S01]  /*1bda0*/  LDL.LU R219, [R1+0xb0] ;  /* 0x0000b00001db7983 */ /* 0x0003620000300800 */
[----:B------:R-:W-:Y:S01]  /*1bdb0*/  LOP3.LUT R63, R63, R0, RZ, 0xc0, !PT ;  /* 0x000000003f3f7212 */ /* 0x000fe200078ec0ff */
[----:B------:R-:W-:Y:S01]  /*1bdc0*/  FADD.FTZ R0, R224, R65 ;  /* 0x00000041e0007221 */ /* 0x000fe20000010000 */
[----:B------:R-:W-:Y:S01]  /*1bdd0*/  LOP3.LUT R64, R64, R36, RZ, 0xc0, !PT ;  /* 0x0000002440407212 */ /* 0x000fe200078ec0ff */
[----:B------:R1:W5:Y:S01]  /*1bde0*/  LDL.LU R224, [R1+0xac] ;  /* 0x0000ac0001e07983 */ /* 0x0003620000300800 */
[----:B------:R-:W-:Y:S01]  /*1bdf0*/  HMMA.16816.F32 R32, R44, R54, R32 ;  /* 0x000000362c20723c */ /* 0x000fe20000001820 */
[----:B------:R-:W-:Y:S01]  /*1be00*/  FADD.FTZ R36, R248, R41 ;  /* 0x00000029f8247221 */ /* 0x000fe20000010000 */
[----:B------:R1:W-:Y:S01]  /*1be10*/  MUFU.EX2 R49, R43 ;  /* 0x0000002b00317308 */ /* 0x0003e20000000800 */
[----:B------:R-:W-:Y:S01]  /*1be20*/  FADD.FTZ R41, R215, R2 ;  /* 0x00000002d7297221 */ /* 0x000fe20000010000 */
[--C-:B------:R-:W-:Y:S01]  /*1be30*/  HSET2.LE.AND R61, R181, R241.reuse, PT ;  /* 0x000000f1b53d7233 */ /* 0x100fe20003803000 */
[----:B------:R-:W-:Y:S01]  /*1be40*/  FADD.FTZ R68, R214, R0 ;  /* 0x00000000d6447221 */ /* 0x000fe20000010000 */
[----:B------:R1:W5:Y:S01]  /*1be50*/  LDL.LU R215, [R1+0xa8] ;  /* 0x0000a80001d77983 */ /* 0x0003620000300800 */
[----:B------:R-:W-:Y:S01]  /*1be60*/  FADD.FTZ R41, R210, R41 ;  /* 0x00000029d2297221 */ /* 0x000fe20000010000 */
[----:B------:R-:W-:Y:S01]  /*1be70*/  F2FP.PACK_AB R3, R103, R96 ;  /* 0x000000606703723e */ /* 0x000fe200000000ff */
[----:B------:R-:W-:Y:S01]  /*1be80*/  FADD.FTZ R48, R209, R68 ;  /* 0x00000044d1307221 */ /* 0x000fe20000010000 */
[----:B------:R1:W5:Y:S02]  /*1be90*/  LDL.LU R214, [R1+0xa4] ;  /* 0x0000a40001d67983 */ /* 0x0003640000300800 */
[----:B------:R-:W-:Y:S01]  /*1bea0*/  FADD.FTZ R36, R250, R36 ;  /* 0x00000024fa247221 */ /* 0x000fe20000010000 */
[----:B------:R-:W-:Y:S01]  /*1beb0*/  LOP3.LUT R61, R61, R3, RZ, 0xc0, !PT ;  /* 0x000000033d3d7212 */ /* 0x000fe200078ec0ff */
[----:B------:R-:W-:Y:S01]  /*1bec0*/  FADD.FTZ R41, R178, R41 ;  /* 0x00000029b2297221 */ /* 0x000fe20000010000 */
[----:B------:R-:W-:Y:S01]  /*1bed0*/  F2FP.PACK_AB R3, R119, R109 ;  /* 0x0000006d7703723e */ /* 0x000fe200000000ff */
[----:B------:R-:W-:Y:S01]  /*1bee0*/  FADD.FTZ R48, R172, R48 ;  /* 0x00000030ac307221 */ /* 0x000fe20000010000 */
[----:B---3--:R3:W5:Y:S01]  /*1bef0*/  LDL.LU R213, [R1+0xa0] ;  /* 0x0000a00001d57983 */ /* 0x0087620000300800 */
[--C-:B------:R-:W-:Y:S01]  /*1bf00*/  HSET2.LE.AND R66, R175, R241.reuse, PT ;  /* 0x000000f1af427233 */ /* 0x100fe20003803000 */
[----:B------:R-:W-:Y:S01]  /*1bf10*/  LOP3.LUT R67, R67, R3, RZ, 0xc0, !PT ;  /* 0x0000000343437212 */ /* 0x000fe200078ec0ff */
[----:B------:R-:W-:Y:S01]  /*1bf20*/  FADD.FTZ R3, R212, R42 ;  /* 0x0000002ad4037221 */ /* 0x000fe20000010000 */
[----:B------:R-:W-:Y:S01]  /*1bf30*/  F2FP.PACK_AB R2, R113, R110 ;  /* 0x0000006e7102723e */ /* 0x000fe200000000ff */
[----:B------:R3:W5:Y:S01]  /*1bf40*/  LDL.LU R212, [R1+0x9c] ;  /* 0x00009c0001d47983 */ /* 0x0007620000300800 */
[--C-:B------:R-:W-:Y:S01]  /*1bf50*/  HSET2.LE.AND R65, R180, R241.reuse, PT ;  /* 0x000000f1b4417233 */ /* 0x100fe20003803000 */
[----:B------:R-:W-:Y:S01]  /*1bf60*/  F2FP.PACK_AB R0, R102, R97 ;  /* 0x000000616600723e */ /* 0x000fe200000000ff */
[----:B------:R-:W1:Y:S01]  /*1bf70*/  MUFU.EX2 R50, R123 ;  /* 0x0000007b00327308 */ /* 0x000e620000000800 */
[----:B----4-:R3:W5:Y:S01]  /*1bf80*/  LDL.LU R211, [R1+0x98] ;  /* 0x0000980001d37983 */ /* 0x0107620000300800 */
[----:B------:R-:W-:Y:S01]  /*1bf90*/  LOP3.LUT R66, R66, R2, RZ, 0xc0, !PT ;  /* 0x0000000242427212 */ /* 0x000fe200078ec0ff */
[-C--:B--2---:R-:W-:Y:S01]  /*1bfa0*/  HMMA.16816.F32 R4, R60, R56.reuse, R4 ;  /* 0x000000383c04723c */ /* 0x084fe20000001804 */
[----:B------:R-:W-:Y:S01]  /*1bfb0*/  F2FP.PACK_AB R2, R114, R121 ;  /* 0x000000797202723e */ /* 0x000fe200000000ff */
[----:B------:R3:W5:Y:S01]  /*1bfc0*/  LDL.LU R210, [R1+0x94] ;  /* 0x0000940001d27983 */ /* 0x0007620000300800 */
[----:B------:R-:W-:Y:S01]  /*1bfd0*/  LOP3.LUT R65, R65, R0, RZ, 0xc0, !PT ;  /* 0x0000000041417212 */ /* 0x000fe200078ec0ff */
[--C-:B------:R-:W-:Y:S01]  /*1bfe0*/  HSET2.LE.AND R161, R161, R241.reuse, PT ;  /* 0x000000f1a1a17233 */ /* 0x100fe20003803000 */
[----:B------:R-:W-:Y:S01]  /*1bff0*/  F2FP.PACK_AB R0, R131, R130 ;  /* 0x000000828300723e */ /* 0x000fe200000000ff */
[----:B------:R3:W5:Y:S01]  /*1c000*/  LDL.LU R209, [R1+0x90] ;  /* 0x0000900001d17983 */ /* 0x0007620000300800 */
[----:B------:R-:W-:Y:S01]  /*1c010*/  LOP3.LUT R167, R167, R2, RZ, 0xc0, !PT ;  /* 0x00000002a7a77212 */ /* 0x000fe200078ec0ff */
[----:B------:R-:W-:Y:S01]  /*1c020*/  FADD.FTZ R2, R208, R3 ;  /* 0x00000003d0027221 */ /* 0x000fe20000010000 */
[----:B------:R-:W-:Y:S01]  /*1c030*/  LOP3.LUT R166, R166, R0, RZ, 0xc0, !PT ;  /* 0x00000000a6a67212 */ /* 0x000fe200078ec0ff */
[----:B------:R3:W5:Y:S01]  /*1c040*/  LDL.LU R208, [R1+0x8c] ;  /* 0x00008c0001d07983 */ /* 0x0007620000300800 */
[C---:B------:R-:W-:Y:S01]  /*1c050*/  HMMA.16816.F32 R8, R64.reuse, R56, R8 ;  /* 0x000000384008723c */ /* 0x040fe20000001808 */
[----:B------:R-:W-:Y:S01]  /*1c060*/  FADD.FTZ R0, R207, R36 ;  /* 0x00000024cf007221 */ /* 0x000fe20000010000 */
[----:B------:R-:W-:Y:S01]  /*1c070*/  F2FP.PACK_AB R3, R71, R72 ;  /* 0x000000484703723e */ /* 0x000fe200000000ff */
[----:B------:R-:W-:Y:S01]  /*1c080*/  FADD.FTZ R42, R206, R2 ;  /* 0x00000002ce2a7221 */ /* 0x000fe20000010000 */
[----:B------:R3:W5:Y:S01]  /*1c090*/  LDL.LU R207, [R1+0x88] ;  /* 0x0000880001cf7983 */ /* 0x0007620000300800 */
[----:B------:R-:W-:Y:S01]  /*1c0a0*/  FADD.FTZ R36, R246, R0 ;  /* 0x00000000f6247221 */ /* 0x000fe20000010000 */
[----:B------:R-:W-:Y:S01]  /*1c0b0*/  F2FP.PACK_AB R2, R73, R74 ;  /* 0x0000004a4902723e */ /* 0x000fe200000000ff */
[----:B------:R-:W-:Y:S01]  /*1c0c0*/  FADD.FTZ R42, R135, R42 ;  /* 0x0000002a872a7221 */ /* 0x000fe20000010000 */
[----:B------:R3:W5:Y:S01]  /*1c0d0*/  LDL.LU R206, [R1+0x84] ;  /* 0x0000840001ce7983 */ /* 0x0007620000300800 */
[----:B------:R-:W-:Y:S01]  /*1c0e0*/  FADD.FTZ R36, R251, R36 ;  /* 0x00000024fb247221 */ /* 0x000fe20000010000 */
[-C--:B------:R-:W-:Y:S02]  /*1c0f0*/  HMMA.16816.F32 R12, R64, R58.reuse, R12 ;  /* 0x0000003a400c723c */ /* 0x080fe4000000180c */
[----:B------:R3:W5:Y:S01]  /*1c100*/  LDL.LU R135, [R1+0x80] ;  /* 0x0000800001877983 */ /* 0x0007620000300800 */
[----:B------:R-:W-:Y:S01]  /*1c110*/  LOP3.LUT R165, R165, R2, RZ, 0xc0, !PT ;  /* 0x00000002a5a57212 */ /* 0x000fe200078ec0ff */
[----:B------:R-:W-:Y:S01]  /*1c120*/  FADD.FTZ R2, R183, R41 ;  /* 0x00000029b7027221 */ /* 0x000fe20000010000 */
[----:B------:R-:W-:Y:S01]  /*1c130*/  F2FP.PACK_AB R0, R75, R83 ;  /* 0x000000534b00723e */ /* 0x000fe200000000ff */
[----:B------:R-:W2:Y:S01]  /*1c140*/  LDSM.16.MT88.4 R44, [R205+0x5800] ;  /* 0x00580000cd2c783b */ /* 0x000ea20000004200 */
[----:B------:R-:W-:Y:S01]  /*1c150*/  HSET2.LE.AND R160, R160, R241, PT ;  /* 0x000000f1a0a07233 */ /* 0x000fe20003803000 */
[----:B-1----:R-:W-:Y:S01]  /*1c160*/  FADD.FTZ R43, R231, R2 ;  /* 0x00000002e72b7221 */ /* 0x002fe20000010000 */
[C---:B------:R-:W-:Y:S03]  /*1c170*/  HMMA.16816.F32 R16, R60.reuse, R58, R16 ;  /* 0x0000003a3c10723c */ /* 0x040fe60000001810 */
[----:B------:R-:W-:Y:S01]  /*1c180*/  LOP3.LUT R164, R164, R0, RZ, 0xc0, !PT ;  /* 0x00000000a4a47212 */ /* 0x000fe200078ec0ff */
[----:B------:R-:W-:Y:S01]  /*1c190*/  FADD.FTZ R0, R179, R48 ;  /* 0x00000030b3007221 */ /* 0x000fe20000010000 */
[----:B------:R-:W-:Y:S02]  /*1c1a0*/  F2FP.PACK_AB R2, R51, R52 ;  /* 0x000000343302723e */ /* 0x000fe400000000ff */
[----:B------:R-:W-:Y:S01]  /*1c1b0*/  LOP3.LUT R160, R160, R3, RZ, 0xc0, !PT ;  /* 0x00000003a0a07212 */ /* 0x000fe200078ec0ff */
[----:B------:R-:W-:Y:S01]  /*1c1c0*/  FADD.FTZ R41, R226, R0 ;  /* 0x00000000e2297221 */ /* 0x000fe20000010000 */
[----:B------:R-:W-:Y:S03]  /*1c1d0*/  F2FP.PACK_AB R0, R69, R70 ;  /* 0x000000464500723e */ /* 0x000fe600000000ff */
[----:B------:R-:W-:Y:S01]  /*1c1e0*/  LOP3.LUT R162, R162, R2, RZ, 0xc0, !PT ;  /* 0x00000002a2a27212 */ /* 0x000fe200078ec0ff */
[----:B------:R-:W-:Y:S01]  /*1c1f0*/  FADD.FTZ R2, R238, R42 ;  /* 0x0000002aee027221 */ /* 0x000fe20000010000 */
[----:B------:R-:W-:Y:S01]  /*1c200*/  LOP3.LUT R161, R161, R0, RZ, 0xc0, !PT ;  /* 0x00000000a1a17212 */ /* 0x000fe200078ec0ff */
[----:B------:R-:W-:Y:S01]  /*1c210*/  FADD.FTZ R0, R232, R36 ;  /* 0x00000024e8007221 */ /* 0x000fe20000010000 */
[----:B------:R-:W-:Y:S01]  /*1c220*/  F2FP.PACK_AB R3, R49, R50 ;  /* 0x000000323103723e */ /* 0x000fe200000000ff */
[----:B------:R-:W-:Y:S02]  /*1c230*/  FADD.FTZ R42, R229, R41 ;  /* 0x00000029e52a7221 */ /* 0x000fe40000010000 */
[----:B------:R-:W-:Y:S01]  /*1c240*/  FADD.FTZ R41, R234, R2 ;  /* 0x00000002ea297221 */ /* 0x000fe20000010000 */
[----:B------:R-:W-:Y:S01]  /*1c250*/  LOP3.LUT R163, R163, R3, RZ, 0xc0, !PT ;  /* 0x00000003a3a37212 */ /* 0x000fe200078ec0ff */
        /* <DEDUP_REMOVED lines=9> */
[-C--:B--2---:R-:W-:Y:S01]  /*1c2f0*/  HMMA.16816.F32 R20, R60, R44.reuse, R20 ;  /* 0x0000002c3c14723c */ /* 0x084fe20000001814 */
[----:B------:R-:W-:Y:S02]  /*1c300*/  FADD.FTZ R3, R202, R3 ;  /* 0x00000003ca037221 */ /* 0x000fe40000010000 */
        /* <DEDUP_REMOVED lines=13> */
[----:B------:R-:W-:Y:S01]  /*1c3e0*/  FADD.FTZ R2, R88, R2 ;  /* 0x0000000258027221 */ /* 0x000fe20000010000 */
[----:B------:R-:W1:Y:S02]  /*1c3f0*/  LDSM.16.MT88.4 R44, [R205+0x5c00] ;  /* 0x005c0000cd2c783b */ /* 0x000e640000004200 */
[----:B------:R-:W-:Y:S02]  /*1c400*/  FADD.FTZ R41, R90, R3 ;  /* 0x000000035a297221 */ /* 0x000fe40000010000 */
[----:B------:R-:W-:Y:S02]  /*1c410*/  FADD.FTZ R0, R87, R0 ;  /* 0x0000000057007221 */ /* 0x000fe40000010000 */
        /* <DEDUP_REMOVED lines=19> */
[-C--:B-1----:R-:W-:Y:S03]  /*1c550*/  HMMA.16816.F32 R156, R164, R44.reuse, R20 ;  /* 0x0000002ca49c723c */ /* 0x082fe60000001814 */
        /* <DEDUP_REMOVED lines=43> */
[----:B------:R-:W-:Y:S01]  /*1c810*/  STL [R1+0x40], R4 ;  /* 0x0000400401007387 */ /* 0x000fe20000100800 */
[----:B------:R-:W-:Y:S02]  /*1c820*/  FADD.FTZ R0, R69, R0 ;  /* 0x0000000045007221 */ /* 0x000fe40000010000 */
[----:B------:R-:W-:Y:S01]  /*1c830*/  FADD.FTZ R2, R51, R2 ;  /* 0x0000000233027221 */ /* 0x000fe20000010000 */
[----:B------:R1:W-:Y:S01]  /*1c840*/  STL [R1+0x44], R3 ;  /* 0x0000440301007387 */ /* 0x0003e20000100800 */
[----:B------:R-:W-:Y:S02]  /*1c850*/  FADD.FTZ R0, R50, R0 ;  /* 0x0000000032007221 */ /* 0x000fe40000010000 */
[----:B------:R-:W-:Y:S01]  /*1c860*/  IMAD.MOV.U32 R134, RZ, RZ, R37 ;  /* 0x000000ffff867224 */ /* 0x000fe200078e0025 */
[----:B------:R3:W-:Y:S01]  /*1c870*/  STL [R1+0x48], R2 ;  /* 0x0000480201007387 */ /* 0x0007e20000100800 */
[----:B------:R-:W-:Y:S05]  /*1c880*/  FADD.FTZ R0, R49, R0 ;  /* 0x0000000031007221 */ /* 0x000fea0000010000 */
[----:B------:R3:W-:Y:S01]  /*1c890*/  STL [R1+0x4c], R0 ;  /* 0x00004c0001007387 */ /* 0x0007e20000100800 */
[----:B-1----:R-:W-:Y:S01]  /*1c8a0*/  IMAD.MOV.U32 R3, RZ, RZ, R40 ;  /* 0x000000ffff037224 */ /* 0x002fe200078e0028 */
[----:B---3-5:R-:W-:-:S05]  /*1c8b0*/  @P0 BRA `(.L_x_436) ;  /* 0xffff781000000947 */ /* 0x028fca000383ffff */
.L_x_435:
[----:B------:R-:W2:Y:S04]  /*1c8c0*/  LDL.LU R8, [R1+0x40] ;  /* 0x0000400001087983 */ /* 0x000ea80000300800 */
[----:B------:R-:W1:Y:S01]  /*1c8d0*/  S2R R41, SR_TID.X ;  /* 0x0000000000297919 */ /* 0x000e620000002100 */
[----:B------:R-:W3:Y:S01]  /*1c8e0*/  S2UR UR7, SR_CTAID.Y ;  /* 0x00000000000779c3 */ /* 0x000ee20000002600 */
[----:B------:R-:W-:-:S02]  /*1c8f0*/  UISETP.NE.AND UP4, UPT, UR22, -0x1, UPT ;  /* 0xffffffff1600788c */ /* 0x000fc4000bf85270 */
[----:B------:R-:W4:Y:S01]  /*1c900*/  LDL.LU R7, [R1+0x44] ;  /* 0x0000440001077983 */ /* 0x000f220000300800 */
[----:B------:R-:W-:-:S03]  /*1c910*/  ULDC.64 UR4, c[0x0][0x1e8] ;  /* 0x00007a0000047ab9 */ /* 0x000fc60000000a00 */
[----:B------:R-:W4:Y:S04]  /*1c920*/  LDL.LU R6, [R1+0x48] ;  /* 0x0000480001067983 */ /* 0x000f280000300800 */
[----:B------:R-:W4:Y:S01]  /*1c930*/  LDL.LU R5, [R1+0x4c] ;  /* 0x00004c0001057983 */ /* 0x000f220000300800 */
[----:B------:R-:W-:Y:S01]  /*1c940*/  ULDC.U8 UR10, c[0x0][0x329] ;  /* 0x0000ca40000a7ab9 */ /* 0x000fe20000000000 */
[----:B------:R-:W-:Y:S01]  /*1c950*/  BSSY B0, `(.L_x_439) ;  /* 0x00000e7000007945 */ /* 0x000fe20003800000 */
[----:B------:R-:W-:Y:S02]  /*1c960*/  UISETP.NE.AND UP3, UPT, UR10, URZ, UPT ;  /* 0x0000003f0a00728c */ /* 0x000fe4000bf65270 */
[----:B------:R-:W-:Y:S02]  /*1c970*/  ULDC.U8 UR12, c[0x0][0x328] ;  /* 0x0000ca00000c7ab9 */ /* 0x000fe40000000000 */
[----:B------:R-:W-:-:S02]  /*1c980*/  UISETP.NE.AND UP2, UPT, UR12, URZ, UPT ;  /* 0x0000003f0c00728c */ /* 0x000fc4000bf45270 */
[----:B------:R-:W-:Y:S02]  /*1c990*/  @UP4 UIMAD.WIDE.U32 UR14, UR22, UR4, URZ ;  /* 0x00000004160e42a5 */ /* 0x000fe4000f8e003f */
[----:B------:R-:W-:Y:S01]  /*1c9a0*/  UISETP.EQ.AND UP2, UPT, UR10, URZ, UP2 ;  /* 0x0000003f0a00728c */ /* 0x000fe20009742270 */
[----:B-1----:R-:W-:Y:S01]  /*1c9b0*/  SHF.R.S32.HI R23, RZ, 0x1f, R41 ;  /* 0x0000001fff177819 */ /* 0x002fe20000011429 */
[----:B------:R-:W1:Y:S01]  /*1c9c0*/  S2UR UR10, SR_CTAID.X ;  /* 0x00000000000a79c3 */ /* 0x000e620000002500 */
[----:B------:R-:W-:Y:S02]  /*1c9d0*/  @UP3 ULDC UR11, c[0x0][0x210] ;  /* 0x00008400000b3ab9 */ /* 0x000fe40000000800 */
[----:B---3--:R-:W-:Y:S02]  /*1c9e0*/  @!UP4 USHF.R.S32.HI UR13, URZ, 0x1f, UR7 ;  /* 0x0000001f3f0dc899 */ /* 0x008fe40008011407 */
[----:B------:R-:W-:Y:S02]  /*1c9f0*/  ULDC UR9, c[0x0][0x214] ;  /* 0x0000850000097ab9 */ /* 0x000fe40000000800 */
[----:B------:R-:W-:-:S02]  /*1ca00*/  @UP4 UIMAD UR8, UR22, UR5, UR15 ;  /* 0x00000005160842a4 */ /* 0x000fc4000f8e020f */
[----:B------:R-:W-:Y:S02]  /*1ca10*/  @!UP3 UISETP.NE.AND UP1, UPT, UR12, URZ, UPT ;  /* 0x0000003f0c00b28c */ /* 0x000fe4000bf25270 */
[----:B------:R-:W-:Y:S02]  /*1ca20*/  ULDC.64 UR4, c[0x0][0x1e0] ;  /* 0x0000780000047ab9 */ /* 0x000fe40000000a00 */
[----:B------:R-:W-:Y:S01]  /*1ca30*/  @UP3 UIMAD UR12, UR11, UR9, URZ ;  /* 0x000000090b0c32a4 */ /* 0x000fe2000f8e023f */
[----:B------:R-:W3:Y:S01]  /*1ca40*/  S2UR UR11, SR_CTAID.Z ;  /* 0x00000000000b79c3 */ /* 0x000ee20000002700 */
[----:B------:R-:W-:Y:S02]  /*1ca50*/  @!UP4 UIMAD UR13, UR13, UR4, URZ ;  /* 0x000000040d0dc2a4 */ /* 0x000fe4000f8e023f */
[----:B------:R-:W-:Y:S02]  /*1ca60*/  UISETP.NE.OR UP0, UPT, UR22, -0x1, !UP2 ;  /* 0xffffffff1600788c */ /* 0x000fe4000d705670 */
[----:B------:R-:W-:-:S02]  /*1ca70*/  @!UP4 UIMAD UR13, UR7, UR5, UR13 ;  /* 0x00000005070dc2a4 */ /* 0x000fc4000f8e020d */
[----:B------:R-:W-:Y:S02]  /*1ca80*/  @!UP4 UIMAD.WIDE.U32 UR18, UR7, UR4, URZ ;  /* 0x000000040712c2a5 */ /* 0x000fe4000f8e003f */
[----:B------:R-:W-:Y:S02]  /*1ca90*/  ULDC UR5, c[0x0][0x234] ;  /* 0x00008d0000057ab9 */ /* 0x000fe40000000800 */
[----:B------:R-:W-:Y:S02]  /*1caa0*/  @!UP3 USEL UR12, UR9, UR5, !UP1 ;  /* 0x00000005090cb287 */ /* 0x000fe4000c800000 */
[----:B------:R-:W-:Y:S02]  /*1cab0*/  ULDC UR4, c[0x0][0x1c0] ;  /* 0x0000700000047ab9 */ /* 0x000fe40000000800 */
[----:B------:R-:W-:Y:S02]  /*1cac0*/  @UP3 UMOV UR15, 0x1 ;  /* 0x00000001000f3882 */ /* 0x000fe40000000000 */
[----:B------:R-:W-:-:S02]  /*1cad0*/  @!UP3 UIMAD UR15, UR12, UR4, URZ ;  /* 0x000000040c0fb2a4 */ /* 0x000fc4000f8e023f */
[----:B------:R-:W-:Y:S02]  /*1cae0*/  @UP3 ULDC UR16, c[0x0][0x210] ;  /* 0x0000840000103ab9 */ /* 0x000fe40000000800 */
[----:B------:R-:W-:Y:S02]  /*1caf0*/  UIMAD UR4, UR7, UR15, URZ ;  /* 0x0000000f070472a4 */ /* 0x000fe4000f8e023f */
[----:B------:R-:W-:Y:S02]  /*1cb00*/  @!UP3 UMOV UR16, 0x1 ;  /* 0x000000010010b882 */ /* 0x000fe40000000000 */
[----:B------:R-:W-:Y:S02]  /*1cb10*/  @!UP0 UIMAD UR22, UR7, UR9, URZ ;  /* 0x00000009071682a4 */ /* 0x000fe4000f8e023f */
[----:B-1----:R-:W-:Y:S02]  /*1cb20*/  UIMAD UR10, UR10, UR16, URZ ;  /* 0x000000100a0a72a4 */ /* 0x002fe4000f8e023f */
[----:B------:R-:W-:-:S02]  /*1cb30*/  USEL UR4, UR4, URZ, !UP2 ;  /* 0x0000003f04047287 */ /* 0x000fc4000d000000 */
[----:B------:R-:W-:Y:S02]  /*1cb40*/  USHF.L.U32 UR10, UR10, 0x7, URZ ;  /* 0x000000070a0a7899 */ /* 0x000fe4000800063f */
[----:B---3--:R-:W-:Y:S02]  /*1cb50*/  UIMAD UR12, UR11, UR12, UR4 ;  /* 0x0000000c0b0c72a4 */ /* 0x008fe4000f8e0204 */
[----:B------:R-:W-:Y:S02]  /*1cb60*/  @!UP2 UMOV UR20, URZ ;  /* 0x0000003f0014ac82 */ /* 0x000fe40008000000 */
[----:B------:R-:W-:Y:S02]  /*1cb70*/  @UP2 UMOV UR20, UR22 ;  /* 0x0000001600142c82 */ /* 0x000fe40008000000 */
[----:B------:R-:W-:Y:S02]  /*1cb80*/  @!UP2 UMOV UR21, URZ ;  /* 0x0000003f0015ac82 */ /* 0x000fe40008000000 */
[----:B------:R-:W-:-:S02]  /*1cb90*/  USHF.R.S32.HI UR4, URZ, 0x1f, UR10 ;  /* 0x0000001f3f047899 */ /* 0x000fc4000801140a */
[----:B------:R-:W-:Y:S02]  /*1cba0*/  @UP2 USHF.R.S32.HI UR21, URZ, 0x1f, UR22 ;  /* 0x0000001f3f152899 */ /* 0x000fe40008011416 */
[----:B------:R-:W-:Y:S02]  /*1cbb0*/  USHF.R.S32.HI UR5, URZ, 0x1f, UR12 ;  /* 0x0000001f3f057899 */ /* 0x000fe4000801140c */
[----:B------:R-:W-:Y:S02]  /*1cbc0*/  UIADD3 UR10, UP1, UP0, UR10, UR20, UR12 ;  /* 0x000000140a0a7290 */ /* 0x000fe4000f83e00c */
[----:B------:R-:W-:Y:S02]  /*1cbd0*/  @!UP4 UIADD3 UR8, UR19, UR13, URZ ;  /* 0x0000000d1308c290 */ /* 0x000fe4000fffe03f */
[----:B------:R-:W-:Y:S02]  /*1cbe0*/  UIADD3.X UR4, UR4, UR21, UR5, UP1, UP0 ;  /* 0x0000001504047290 */ /* 0x000fe40008fe0405 */
[----:B------:R-:W-:Y:S01]  /*1cbf0*/  @!UP4 UMOV UR14, UR18 ;  /* 0x00000012000ecc82 */ /* 0x000fe20008000000 */
[----:B--2---:R-:W1:Y:S04]  /*1cc00*/  SHFL.BFLY PT, R2, R8, 0x2, 0x1f ;  /* 0x0c401f0008027f89 */ /* 0x004e6800000e0000 */
[----:B----4-:R-:W2:Y:S04]  /*1cc10*/  SHFL.BFLY PT, R0, R7, 0x2, 0x1f ;  /* 0x0c401f0007007f89 */ /* 0x010ea800000e0000 */
[----:B------:R-:W3:Y:S04]  /*1cc20*/  SHFL.BFLY PT, R4, R6, 0x2, 0x1f ;  /* 0x0c401f0006047f89 */ /* 0x000ee800000e0000 */
[----:B------:R-:W4:Y:S01]  /*1cc30*/  SHFL.BFLY PT, R3, R5, 0x2, 0x1f ;  /* 0x0c401f0005037f89 */ /* 0x000f2200000e0000 */
[----:B-1----:R-:W-:-:S05]  /*1cc40*/  FADD.FTZ R2, R2, R8 ;  /* 0x0000000802027221 */ /* 0x002fca0000010000 */
[----:B------:R-:W1:Y:S01]  /*1cc50*/  SHFL.BFLY PT, R8, R2, 0x1, 0x1f ;  /* 0x0c201f0002087f89 */ /* 0x000e6200000e0000 */
[----:B--2---:R-:W-:Y:S02]  /*1cc60*/  FADD.FTZ R0, R0, R7 ;  /* 0x0000000700007221 */ /* 0x004fe40000010000 */
[----:B---3--:R-:W-:-:S03]  /*1cc70*/  FADD.FTZ R4, R4, R6 ;  /* 0x0000000604047221 */ /* 0x008fc60000010000 */
[----:B------:R-:W2:Y:S01]  /*1cc80*/  SHFL.BFLY PT, R7, R0, 0x1, 0x1f ;  /* 0x0c201f0000077f89 */ /* 0x000ea200000e0000 */
[----:B----4-:R-:W-:-:S03]  /*1cc90*/  FADD.FTZ R3, R3, R5 ;  /* 0x0000000503037221 */ /* 0x010fc60000010000 */
[----:B------:R-:W3:Y:S04]  /*1cca0*/  SHFL.BFLY PT, R6, R4, 0x1, 0x1f ;  /* 0x0c201f0004067f89 */ /* 0x000ee800000e0000 */
[----:B------:R-:W4:Y:S01]  /*1ccb0*/  SHFL.BFLY PT, R5, R3, 0x1, 0x1f ;  /* 0x0c201f0003057f89 */ /* 0x000f2200000e0000 */
[----:B-1----:R-:W-:Y:S01]  /*1ccc0*/  FADD.FTZ R22, R2, R8 ;  /* 0x0000000802167221 */ /* 0x002fe20000010000 */
[----:B------:R-:W-:-:S04]  /*1ccd0*/  MOV R2, 0x3f800000 ;  /* 0x3f80000000027802 */ /* 0x000fc80000000f00 */
[----:B------:R-:W-:Y:S01]  /*1cce0*/  FSETP.NE.FTZ.AND P4, PT, R22, RZ, PT ;  /* 0x000000ff1600720b */ /* 0x000fe20003f95000 */
[----:B--2---:R-:W-:Y:S01]  /*1ccf0*/  FADD.FTZ R21, R0, R7 ;  /* 0x0000000700157221 */ /* 0x004fe20000010000 */
[----:B------:R-:W-:Y:S01]  /*1cd00*/  MOV R0, 0x3f800000 ;  /* 0x3f80000000007802 */ /* 0x000fe20000000f00 */
[----:B---3--:R-:W-:-:S03]  /*1cd10*/  FADD.FTZ R20, R4, R6 ;  /* 0x0000000604147221 */ /* 0x008fc60000010000 */
[----:B------:R-:W-:Y:S01]  /*1cd20*/  FSETP.NE.FTZ.AND P3, PT, R21, RZ, PT ;  /* 0x000000ff1500720b */ /* 0x000fe20003f75000 */
[----:B------:R-:W-:Y:S02]  /*1cd30*/  IMAD.MOV.U32 R4, RZ, RZ, 0x3f800000 ;  /* 0x3f800000ff047424 */ /* 0x000fe400078e00ff */
[----:B----4-:R-:W-:Y:S01]  /*1cd40*/  FADD.FTZ R19, R3, R5 ;  /* 0x0000000503137221 */ /* 0x010fe20000010000 */
[----:B------:R-:W-:-:S03]  /*1cd50*/  MOV R3, 0x3f800000 ;  /* 0x3f80000000037802 */ /* 0x000fc60000000f00 */
[----:B------:R-:W1:Y:S01]  /*1cd60*/  @P4 MUFU.RCP R0, R22 ;  /* 0x0000001600004308 */ /* 0x000e620000001000 */
[----:B------:R-:W-:Y:S02]  /*1cd70*/  FSETP.NE.FTZ.AND P2, PT, R20, RZ, PT ;  /* 0x000000ff1400720b */ /* 0x000fe40003f55000 */
[----:B------:R-:W-:-:S05]  /*1cd80*/  FSETP.NE.FTZ.AND P1, PT, R19, RZ, PT ;  /* 0x000000ff1300720b */ /* 0x000fca0003f35000 */
[----:B------:R-:W2:Y:S08]  /*1cd90*/  @P3 MUFU.RCP R3, R21 ;  /* 0x0000001500033308 */ /* 0x000eb00000001000 */
[----:B------:R-:W3:Y:S01]  /*1cda0*/  @P2 MUFU.RCP R2, R20 ;  /* 0x0000001400022308 */ /* 0x000ee20000001000 */
[----:B-1----:R-:W-:-:S04]  /*1cdb0*/  FMUL.FTZ R0, R0, c[0x0][0x2dc] ;  /* 0x0000b70000007a20 */ /* 0x002fc80000410000 */
[C---:B------:R-:W-:Y:S02]  /*1cdc0*/  FMUL.FTZ R140, R0.reuse, R140 ;  /* 0x0000008c008c7220 */ /* 0x040fe40000410000 */
[C---:B------:R-:W-:Y:S01]  /*1cdd0*/  FMUL.FTZ R18, R0.reuse, R141 ;  /* 0x0000008d00127220 */ /* 0x040fe20000410000 */
[----:B------:R-:W1:Y:S01]  /*1cde0*/  @P1 MUFU.RCP R4, R19 ;  /* 0x0000001300041308 */ /* 0x000e620000001000 */
[----:B--2---:R-:W-:Y:S02]  /*1cdf0*/  FMUL.FTZ R3, R3, c[0x0][0x2dc] ;  /* 0x0000b70003037a20 */ /* 0x004fe40000410000 */
[----:B------:R-:W-:Y:S01]  /*1ce00*/  FMUL.FTZ R144, R0, R144 ;  /* 0x0000009000907220 */ /* 0x000fe20000410000 */
[----:B------:R-:W-:Y:S01]  /*1ce10*/  F2FP.PACK_AB R18, R18, R140 ;  /* 0x0000008c1212723e */ /* 0x000fe200000000ff */
[C---:B------:R-:W-:Y:S02]  /*1ce20*/  FMUL.FTZ R142, R3.reuse, R142 ;  /* 0x0000008e038e7220 */ /* 0x040fe40000410000 */
        /* <DEDUP_REMOVED lines=8> */
[----:B------:R-:W-:Y:S01]  /*1ceb0*/  FMUL.FTZ R8, R3, R167 ;  /* 0x000000a703087220 */ /* 0x000fe20000410000 */
[CC--:B------:R-:W-:Y:S01]  /*1cec0*/  LEA.HI R3, R23.reuse, R41.reuse, RZ, 0x2 ;  /* 0x0000002917037211 */ /* 0x0c0fe200078f10ff */
[----:B---3--:R-:W-:Y:S01]  /*1ced0*/  FMUL.FTZ R2, R2, c[0x0][0x2dc] ;  /* 0x0000b70002027a20 */ /* 0x008fe20000410000 */
[----:B------:R-:W-:Y:S01]  /*1cee0*/  LEA.HI R23, R23, R41, RZ, 0x5 ;  /* 0x0000002917177211 */ /* 0x000fe200078f28ff */
[----:B------:R-:W-:Y:S01]  /*1cef0*/  FMUL.FTZ R15, R0, R145 ;  /* 0x00000091000f7220 */ /* 0x000fe20000410000 */
[----:B------:R-:W-:Y:S01]  /*1cf00*/  SHF.R.S32.HI R36, RZ, 0x2, R3 ;  /* 0x00000002ff247819 */ /* 0x000fe20000011403 */
[C---:B------:R-:W-:Y:S01]  /*1cf10*/  FMUL.FTZ R136, R2.reuse, R136 ;  /* 0x0000008802887220 */ /* 0x040fe20000410000 */
[----:B------:R-:W-:Y:S01]  /*1cf20*/  LOP3.LUT R3, R3, 0xfffffffc, RZ, 0xc0, !PT ;  /* 0xfffffffc03037812 */ /* 0x000fe200078ec0ff */
[C---:B------:R-:W-:Y:S01]  /*1cf30*/  FMUL.FTZ R137, R2.reuse, R137 ;  /* 0x0000008902897220 */ /* 0x040fe20000410000 */
[----:B------:R-:W-:Y:S01]  /*1cf40*/  SHF.R.S32.HI R10, RZ, 0x5, R23 ;  /* 0x00000005ff0a7819 */ /* 0x000fe20000011417 */
[C---:B------:R-:W-:Y:S01]  /*1cf50*/  FMUL.FTZ R148, R2.reuse, R148 ;  /* 0x0000009402947220 */ /* 0x040fe20000410000 */
[----:B------:R-:W-:Y:S01]  /*1cf60*/  F2FP.PACK_AB R15, R15, R144 ;  /* 0x000000900f0f723e */ /* 0x000fe200000000ff */
[C---:B------:R-:W-:Y:S01]  /*1cf70*/  FMUL.FTZ R16, R2.reuse, R149 ;  /* 0x0000009502107220 */ /* 0x040fe20000410000 */
[----:B------:R-:W-:Y:S01]  /*1cf80*/  F2FP.PACK_AB R136, R137, R136 ;  /* 0x000000888988723e */ /* 0x000fe200000000ff */
[----:B------:R-:W-:Y:S01]  /*1cf90*/  FMUL.FTZ R152, R2, R152 ;  /* 0x0000009802987220 */ /* 0x000fe20000410000 */
[----:B------:R-:W-:Y:S01]  /*1cfa0*/  F2FP.PACK_AB R12, R12, R158 ;  /* 0x0000009e0c0c723e */ /* 0x000fe200000000ff */
[----:B------:R-:W-:Y:S01]  /*1cfb0*/  FMUL.FTZ R11, R2, R153 ;  /* 0x00000099020b7220 */ /* 0x000fe20000410000 */
[----:B------:R-:W-:Y:S01]  /*1cfc0*/  F2FP.PACK_AB R16, R16, R148 ;  /* 0x000000941010723e */ /* 0x000fe200000000ff */
[----:B------:R-:W-:Y:S01]  /*1cfd0*/  FMUL.FTZ R160, R2, R160 ;  /* 0x000000a002a07220 */ /* 0x000fe20000410000 */
[----:B------:R-:W-:Y:S01]  /*1cfe0*/  F2FP.PACK_AB R8, R8, R166 ;  /* 0x000000a60808723e */ /* 0x000fe200000000ff */
[----:B------:R-:W-:Y:S01]  /*1cff0*/  FMUL.FTZ R7, R2, R161 ;  /* 0x000000a102077220 */ /* 0x000fe20000410000 */
[----:B------:R-:W-:Y:S01]  /*1d000*/  SHF.R.S32.HI R2, RZ, 0x1f, R36 ;  /* 0x0000001fff027819 */ /* 0x000fe20000011424 */
[C---:B------:R-:W-:Y:S01]  /*1d010*/  FMUL.FTZ R156, R0.reuse, R156 ;  /* 0x0000009c009c7220 */ /* 0x040fe20000410000 */
[----:B------:R-:W-:Y:S01]  /*1d020*/  F2FP.PACK_AB R11, R11, R152 ;  /* 0x000000980b0b723e */ /* 0x000fe200000000ff */
[----:B------:R-:W-:Y:S01]  /*1d030*/  FMUL.FTZ R13, R0, R157 ;  /* 0x0000009d000d7220 */ /* 0x000fe20000410000 */
[----:B------:R-:W-:Y:S01]  /*1d040*/  LEA.HI R2, R2, R36, RZ, 0x3 ;  /* 0x0000002402027211 */ /* 0x000fe200078f18ff */
[C---:B------:R-:W-:Y:S01]  /*1d050*/  FMUL.FTZ R164, R0.reuse, R164 ;  /* 0x000000a400a47220 */ /* 0x040fe20000410000 */
[----:B------:R-:W-:Y:S01]  /*1d060*/  F2FP.PACK_AB R7, R7, R160 ;  /* 0x000000a00707723e */ /* 0x000fe200000000ff */
[----:B------:R-:W-:Y:S01]  /*1d070*/  FMUL.FTZ R9, R0, R165 ;  /* 0x000000a500097220 */ /* 0x000fe20000410000 */
[----:B------:R-:W-:Y:S01]  /*1d080*/  LOP3.LUT R2, R2, 0xfffffff8, RZ, 0xc0, !PT ;  /* 0xfffffff802027812 */ /* 0x000fe200078ec0ff */
[----:B-1----:R-:W-:Y:S01]  /*1d090*/  FMUL.FTZ R0, R4, c[0x0][0x2dc] ;  /* 0x0000b70004007a20 */ /* 0x002fe20000410000 */
[----:B------:R-:W-:-:S02]  /*1d0a0*/  F2FP.PACK_AB R13, R13, R156 ;  /* 0x0000009c0d0d723e */ /* 0x000fc400000000ff */
[----:B------:R-:W-:Y:S01]  /*1d0b0*/  IADD3 R2, R36, -R2, RZ ;  /* 0x8000000224027210 */ /* 0x000fe20007ffe0ff */
[C---:B------:R-:W-:Y:S01]  /*1d0c0*/  FMUL.FTZ R138, R0.reuse, R138 ;  /* 0x0000008a008a7220 */ /* 0x040fe20000410000 */
[----:B------:R-:W-:Y:S01]  /*1d0d0*/  F2FP.PACK_AB R9, R9, R164 ;  /* 0x000000a40909723e */ /* 0x000fe200000000ff */
[C---:B------:R-:W-:Y:S02]  /*1d0e0*/  FMUL.FTZ R139, R0.reuse, R139 ;  /* 0x0000008b008b7220 */ /* 0x040fe40000410000 */
        /* <DEDUP_REMOVED lines=8> */
[----:B------:R-:W-:Y:S02]  /*1d170*/  LEA.HI R0, R2, R2, RZ, 0x1 ;  /* 0x0000000202007211 */ /* 0x000fe400078f08ff */
[----:B------:R-:W-:Y:S02]  /*1d180*/  F2FP.PACK_AB R154, R155, R154 ;  /* 0x0000009a9b9a723e */ /* 0x000fe400000000ff */
[----:B------:R-:W-:Y:S02]  /*1d190*/  SHF.R.S32.HI R6, RZ, 0x1, R0 ;  /* 0x00000001ff067819 */ /* 0x000fe40000011400 */
[----:B------:R-:W-:Y:S02]  /*1d1a0*/  LOP3.LUT R4, R0, 0x3fffffe, RZ, 0xc0, !PT ;  /* 0x03fffffe00047812 */ /* 0x000fe400078ec0ff */
[----:B------:R-:W-:Y:S01]  /*1d1b0*/  IADD3 R0, -R3, R41, RZ ;  /* 0x0000002903007210 */ /* 0x000fe20007ffe1ff */
[----:B------:R-:W-:Y:S01]  /*1d1c0*/  IMAD.SHL.U32 R3, R6, 0x40, RZ ;  /* 0x0000004006037824 */ /* 0x000fe200078e00ff */
[----:B------:R-:W-:-:S02]  /*1d1d0*/  IADD3 R2, R2, -R4, RZ ;  /* 0x8000000402027210 */ /* 0x000fc40007ffe0ff */
[----:B------:R-:W-:Y:S02]  /*1d1e0*/  LEA R0, R10, R0, 0x8 ;  /* 0x000000000a007211 */ /* 0x000fe400078e40ff */
[----:B------:R-:W-:Y:S02]  /*1d1f0*/  LOP3.LUT R4, R6, 0x1, RZ, 0xc0, !PT ;  /* 0x0000000106047812 */ /* 0x000fe400078ec0ff */
[----:B------:R-:W-:Y:S01]  /*1d200*/  LOP3.LUT R3, R3, 0xc0, RZ, 0xc0, !PT ;  /* 0x000000c003037812 */ /* 0x000fe200078ec0ff */
[----:B------:R-:W-:Y:S01]  /*1d210*/  IMAD R0, R2, 0x10, R0 ;  /* 0x0000001002007824 */ /* 0x000fe200078e0200 */
[----:B------:R-:W-:Y:S02]  /*1d220*/  ISETP.NE.U32.AND P0, PT, R4, 0x1, PT ;  /* 0x000000010400780c */ /* 0x000fe40003f05070 */
[----:B------:R-:W-:Y:S02]  /*1d230*/  MOV R4, 0xfffffff0 ;  /* 0xfffffff000047802 */ /* 0x000fe40000000f00 */
[----:B------:R-:W-:-:S02]  /*1d240*/  LEA.HI R2, R3, R3, RZ, 0x1d ;  /* 0x0000000303027211 */ /* 0x000fc400078fe8ff */
[----:B------:R-:W-:Y:S02]  /*1d250*/  SEL R4, R4, 0x10, !P0 ;  /* 0x0000001004047807 */ /* 0x000fe40004000000 */
[----:B------:R-:W-:Y:S02]  /*1d260*/  LEA R0, R0, R2, 0x1 ;  /* 0x0000000200007211 */ /* 0x000fe400078e08ff */
[----:B------:R-:W-:Y:S02]  /*1d270*/  LOP3.LUT P0, RZ, R6, 0x2, RZ, 0xc0, !PT ;  /* 0x0000000206ff7812 */ /* 0x000fe4000780c0ff */
[----:B------:R-:W-:Y:S01]  /*1d280*/  F2FP.PACK_AB R5, R5, R162 ;  /* 0x000000a20505723e */ /* 0x000fe200000000ff */
[----:B------:R-:W-:-:S05]  /*1d290*/  IMAD.SHL.U32 R0, R0, 0x2, RZ ;  /* 0x0000000200007824 */ /* 0x000fca00078e00ff */
[C---:B------:R-:W-:Y:S01]  /*1d2a0*/  IADD3 R3, R0.reuse, R4, RZ ;  /* 0x0000000400037210 */ /* 0x040fe20007ffe0ff */
[----:B------:R-:W-:Y:S01]  /*1d2b0*/  STS [R0], R18 ;  /* 0x0000001200007388 */ /* 0x000fe20000000800 */
[----:B------:R-:W-:-:S03]  /*1d2c0*/  IADD3 R2, R0, 0x20, RZ ;  /* 0x0000002000027810 */ /* 0x000fc60007ffe0ff */
[----:B------:R-:W-:Y:S01]  /*1d2d0*/  @P0 IADD3 R2, R0, -0x20, RZ ;  /* 0xffffffe000020810 */ /* 0x000fe20007ffe0ff */
[----:B------:R-:W-:Y:S04]  /*1d2e0*/  STS [R0+0x200], R17 ;  /* 0x0002001100007388 */ /* 0x000fe80000000800 */
[----:B------:R-:W-:Y:S04]  /*1d2f0*/  STS [R3], R15 ;  /* 0x0000000f03007388 */ /* 0x000fe80000000800 */
[----:B------:R1:W-:Y:S04]  /*1d300*/  STS [R3+0x200], R14 ;  /* 0x0002000e03007388 */ /* 0x0003e80000000800 */
[----:B------:R-:W-:Y:S04]  /*1d310*/  STS [R0+0x1000], R136 ;  /* 0x0010008800007388 */ /* 0x000fe80000000800 */
[----:B------:R2:W-:Y:S04]  /*1d320*/  STS [R0+0x1200], R138 ;  /* 0x0012008a00007388 */ /* 0x0005e80000000800 */
[----:B------:R-:W-:Y:S04]  /*1d330*/  STS [R3+0x1000], R16 ;  /* 0x0010001003007388 */ /* 0x000fe80000000800 */
[----:B------:R3:W-:Y:S04]  /*1d340*/  STS [R3+0x1200], R150 ;  /* 0x0012009603007388 */ /* 0x0007e80000000800 */
[----:B------:R4:W-:Y:S04]  /*1d350*/  STS [R2], R13 ;  /* 0x0000000d02007388 */ /* 0x0009e80000000800 */
[----:B------:R4:W-:Y:S01]  /*1d360*/  STS [R2+0x200], R12 ;  /* 0x0002000c02007388 */ /* 0x0009e20000000800 */
[----:B-1----:R-:W-:-:S02]  /*1d370*/  MOV R14, 0x7f800000 ;  /* 0x7f800000000e7802 */ /* 0x002fc40000000f00 */
[----:B--2---:R-:W-:Y:S02]  /*1d380*/  IADD3 R0, R4, R2, RZ ;  /* 0x0000000204007210 */ /* 0x004fe40007ffe0ff */
[----:B------:R-:W1:Y:S03]  /*1d390*/  @P4 MUFU.LG2 R4, R22 ;  /* 0x0000001600044308 */ /* 0x000e660000000c00 */
[----:B------:R2:W-:Y:S04]  /*1d3a0*/  STS [R0], R9 ;  /* 0x0000000900007388 */ /* 0x0005e80000000800 */
[----:B------:R-:W-:Y:S01]  /*1d3b0*/  STS [R0+0x200], R8 ;  /* 0x0002000800007388 */ /* 0x000fe20000000800 */
[----:B---3--:R-:W3:Y:S01]  /*1d3c0*/  @P3 MUFU.LG2 R3, R21 ;  /* 0x0000001500033308 */ /* 0x008ee20000000c00 */
[----:B----4-:R-:W-:-:S02]  /*1d3d0*/  IMAD.MOV.U32 R13, RZ, RZ, 0x7f800000 ;  /* 0x7f800000ff0d7424 */ /* 0x010fc400078e00ff */
[----:B------:R-:W-:Y:S01]  /*1d3e0*/  STS [R2+0x1000], R11 ;  /* 0x0010000b02007388 */ /* 0x000fe20000000800 */
[----:B------:R-:W-:-:S03]  /*1d3f0*/  MOV R12, 0x7f800000 ;  /* 0x7f800000000c7802 */ /* 0x000fc60000000f00 */
[----:B------:R4:W-:Y:S01]  /*1d400*/  STS [R2+0x1200], R154 ;  /* 0x0012009a02007388 */ /* 0x0009e20000000800 */
[----:B-1----:R-:W-:-:S03]  /*1d410*/  @P4 FMUL.FTZ R4, R4, 0.69314718246459960938 ;  /* 0x3f31721804044820 */ /* 0x002fc60000410000 */
[----:B------:R-:W-:Y:S01]  /*1d420*/  STS [R0+0x1000], R7 ;  /* 0x0010000700007388 */ /* 0x000fe20000000800 */
[----:B------:R-:W-:-:S03]  /*1d430*/  @P4 FFMA.FTZ R13, R40, c[0x0][0x238], R4 ;  /* 0x00008e00280d4a23 */ /* 0x000fc60000010004 */
[----:B------:R1:W-:Y:S01]  /*1d440*/  STS [R0+0x1200], R5 ;  /* 0x0012000500007388 */ /* 0x0003e20000000800 */
[----:B---3--:R-:W-:-:S03]  /*1d450*/  @P3 FMUL.FTZ R3, R3, 0.69314718246459960938 ;  /* 0x3f31721803033820 */ /* 0x008fc60000410000 */
[----:B------:R-:W-:Y:S01]  /*1d460*/  BAR.SYNC.DEFER_BLOCKING 0x0 ;  /* 0x0000000000007b1d */ /* 0x000fe20000010000 */
[----:B--2---:R-:W-:Y:S01]  /*1d470*/  MOV R9, 0x7f800000 ;  /* 0x7f80000000097802 */ /* 0x004fe20000000f00 */
[----:B------:R-:W-:-:S04]  /*1d480*/  @P3 FFMA.FTZ R14, R39, c[0x0][0x238], R3 ;  /* 0x00008e00270e3a23 */ /* 0x000fc80000010003 */
[----:B----4-:R-:W2:Y:S01]  /*1d490*/  @P2 MUFU.LG2 R2, R20 ;  /* 0x0000001400022308 */ /* 0x010ea20000000c00 */
[----:B-1----:R-:W-:Y:S01]  /*1d4a0*/  LOP3.LUT R0, R23, 0xffffffe0, RZ, 0xc0, !PT ;  /* 0xffffffe017007812 */ /* 0x002fe200078ec0ff */
[----:B-----5:R1:W3:Y:S03]  /*1d4b0*/  LDS.128 R24, [R224] ;  /* 0x00000000e0187984 */ /* 0x0202e60000000c00 */
[----:B------:R-:W-:Y:S01]  /*1d4c0*/  IADD3 R0, -R0, R41, RZ ;  /* 0x0000002900007210 */ /* 0x000fe20007ffe1ff */
[----:B------:R1:W4:Y:S03]  /*1d4d0*/  LDS.128 R28, [R224+0x800] ;  /* 0x00080000e01c7984 */ /* 0x0003260000000c00 */
[----:B------:R-:W-:Y:S01]  /*1d4e0*/  LOP3.LUT P0, RZ, R0, 0x3, RZ, 0xc0, !PT ;  /* 0x0000000300ff7812 */ /* 0x000fe2000780c0ff */
[----:B--2---:R-:W-:Y:S01]  /*1d4f0*/  @P2 FMUL.FTZ R2, R2, 0.69314718246459960938 ;  /* 0x3f31721802022820 */ /* 0x004fe20000410000 */
[----:B------:R-:W2:Y:S01]  /*1d500*/  @P1 MUFU.LG2 R0, R19 ;  /* 0x0000001300001308 */ /* 0x000ea20000000c00 */
[----:B------:R1:W1:Y:S02]  /*1d510*/  LDS.128 R32, [R224+0x1000] ;  /* 0x00100000e0207984 */ /* 0x0002640000000c00 */
[----:B------:R-:W-:-:S02]  /*1d520*/  @P2 FFMA.FTZ R9, R38, c[0x0][0x238], R2 ;  /* 0x00008e0026092a23 */ /* 0x000fc40000010002 */
[----:B------:R-:W1:Y:S01]  /*1d530*/  LDS.128 R224, [R224+0x1800] ;  /* 0x00180000e0e07984 */ /* 0x000e620000000c00 */
[----:B--2---:R-:W-:-:S04]  /*1d540*/  @P1 FMUL.FTZ R0, R0, 0.69314718246459960938 ;  /* 0x3f31721800001820 */ /* 0x004fc80000410000 */
[----:B------:R-:W-:Y:S01]  /*1d550*/  @P1 FFMA.FTZ R12, R37, c[0x0][0x238], R0 ;  /* 0x00008e00250c1a23 */ /* 0x000fe20000010000 */
[----:B------:R-:W-:Y:S05]  /*1d560*/  @P0 BRA `(.L_x_440) ;  /* 0x0000025000000947 */ /* 0x000fea0003800000 */
[----:B------:R-:W2:Y:S01]  /*1d570*/  LDL.LU R42, [R1+0x7c] ;  /* 0x00007c00012a7983 */ /* 0x000ea20000300800 */
[----:B------:R-:W-:-:S04]  /*1d580*/  SHF.R.S32.HI R0, RZ, 0x1f, R10 ;  /* 0x0000001fff007819 */ /* 0x000fc8000001140a */
[----:B------:R-:W-:-:S04]  /*1d590*/  LEA.HI R0, R0, R10, RZ, 0x2 ;  /* 0x0000000a00007211 */ /* 0x000fc800078f10ff */
[----:B------:R-:W-:-:S05]  /*1d5a0*/  LOP3.LUT R0, R0, 0xffffffc, RZ, 0xc0, !PT ;  /* 0x0ffffffc00007812 */ /* 0x000fca00078ec0ff */
[----:B------:R-:W-:-:S04]  /*1d5b0*/  IMAD.IADD R0, R10, 0x1, -R0 ;  /* 0x000000010a007824 */ /* 0x000fc800078e0a00 */
[----:B--2---:R-:W-:-:S05]  /*1d5c0*/  IMAD R0, R0, 0x10, R42 ;  /* 0x0000001000007824 */ /* 0x004fca00078e022a */
        /* <DEDUP_REMOVED lines=31> */
.L_x_440:
[----:B------:R-:W-:Y:S05]  /*1d7c0*/  BSYNC B0 ;  /* 0x0000000000007941 */ /* 0x000fea0003800000 */
.L_x_439:
[----:B--2---:R-:W2:Y:S01]  /*1d7d0*/  LDL.LU.64 R10, [R1+0x58] ;  /* 0x00005800010a7983 */ /* 0x004ea20000300a00 */
[----:B------:R-:W-:Y:S01]  /*1d7e0*/  USHF.R.S32.HI UR7, URZ, 0x1f, UR11 ;  /* 0x0000001f3f077899 */ /* 0x000fe2000801140b */
[----:B------:R-:W-:Y:S01]  /*1d7f0*/  BSSY B0, `(.L_x_441) ;  /* 0x000001f000007945 */ /* 0x000fe20003800000 */
[----:B------:R-:W-:Y:S01]  /*1d800*/  ULDC.64 UR4, c[0x0][0x1f0] ;  /* 0x00007c0000047ab9 */ /* 0x000fe20000000a00 */
[----:B------:R-:W5:Y:S01]  /*1d810*/  S2R R2, SR_TID.X ;  /* 0x0000000000027919 */ /* 0x000f620000002100 */
[----:B------:R-:W-:-:S03]  /*1d820*/  UIMAD UR4, UR7, UR4, URZ ;  /* 0x00000004070472a4 */ /* 0x000fc6000f8e023f */
[----:B------:R-:W4:Y:S01]  /*1d830*/  S2R R6, SR_CTAID.Z ;  /* 0x0000000000067919 */ /* 0x000f220000002700 */
[----:B------:R-:W-:Y:S01]  /*1d840*/  UIMAD UR4, UR11, UR5, UR4 ;  /* 0x000000050b0472a4 */ /* 0x000fe2000f8e0204 */
[----:B-----5:R-:W-:-:S04]  /*1d850*/  SHF.R.S32.HI R3, RZ, 0x1f, R2 ;  /* 0x0000001fff037819 */ /* 0x020fc80000011402 */
[----:B------:R-:W-:-:S04]  /*1d860*/  LEA.HI R3, R3, R2, RZ, 0x2 ;  /* 0x0000000203037211 */ /* 0x000fc800078f10ff */
[----:B------:R-:W-:Y:S02]  /*1d870*/  LOP3.LUT R0, R3, 0xfffffffc, RZ, 0xc0, !PT ;  /* 0xfffffffc03007812 */ /* 0x000fe400078ec0ff */
[----:B------:R-:W-:-:S03]  /*1d880*/  SHF.R.S32.HI R8, RZ, 0x2, R3 ;  /* 0x00000002ff087819 */ /* 0x000fc60000011403 */
[----:B------:R-:W-:Y:S01]  /*1d890*/  IMAD.IADD R0, R2, 0x1, -R0 ;  /* 0x0000000102007824 */ /* 0x000fe200078e0a00 */
[----:B------:R-:W-:-:S03]  /*1d8a0*/  SHF.R.S32.HI R9, RZ, 0x1f, R8 ;  /* 0x0000001fff097819 */ /* 0x000fc60000011408 */
[----:B------:R-:W-:-:S05]  /*1d8b0*/  IMAD.SHL.U32 R0, R0, 0x8, RZ ;  /* 0x0000000800007824 */ /* 0x000fca00078e00ff */
[----:B------:R-:W-:Y:S02]  /*1d8c0*/  SHF.R.S32.HI R0, RZ, 0x1f, R0 ;  /* 0x0000001fff007819 */ /* 0x000fe40000011400 */
[C---:B--2---:R-:W-:Y:S02]  /*1d8d0*/  IADD3 R2, P0, R10.reuse, UR14, RZ ;  /* 0x0000000e0a027c10 */ /* 0x044fe4000ff1e0ff */
[----:B------:R-:W-:Y:S02]  /*1d8e0*/  ISETP.GE.AND P1, PT, R10, c[0x0][0x220], PT ;  /* 0x000088000a007a0c */ /* 0x000fe40003f26270 */
[----:B------:R-:W-:Y:S01]  /*1d8f0*/  IADD3.X R3, R0, UR8, RZ, P0, !PT ;  /* 0x0000000800037c10 */ /* 0x000fe200087fe4ff */
[----:B------:R-:W-:Y:S01]  /*1d900*/  IMAD.U32 R0, RZ, RZ, UR23 ;  /* 0x00000017ff007e24 */ /* 0x000fe2000f8e00ff */
[----:B------:R-:W-:-:S03]  /*1d910*/  ISETP.GE.OR P0, PT, R36, UR6, P1 ;  /* 0x0000000624007c0c */ /* 0x000fc60008f06670 */
[----:B----4-:R-:W-:-:S04]  /*1d920*/  IMAD.WIDE.U32 R6, R6, c[0x0][0x1f0], R2 ;  /* 0x00007c0006067a25 */ /* 0x010fc800078e0002 */
        /* <DEDUP_REMOVED lines=10> */
[----:B---3--:R2:W-:Y:S02]  /*1d9d0*/  STG.E.128 [R12.64], R24 ;  /* 0x000000180c007986 */ /* 0x0085e4000c101d1c */
.L_x_442:
[----:B------:R-:W-:Y:S05]  /*1d9e0*/  BSYNC B0 ;  /* 0x0000000000007941 */ /* 0x000fea0003800000 */
.L_x_441:
[----:B------:R-:W-:Y:S01]  /*1d9f0*/  IADD3 R0, R8, 0x20, RZ ;  /* 0x0000002008007810 */ /* 0x000fe20007ffe0ff */
[----:B------:R-:W-:Y:S03]  /*1da00*/  BSSY B0, `(.L_x_443) ;  /* 0x000000e000007945 */ /* 0x000fe60003800000 */
[----:B------:R-:W-:-:S13]  /*1da10*/  ISETP.GE.OR P0, PT, R0, UR6, P1 ;  /* 0x0000000600007c0c */ /* 0x000fda0008f06670 */
        /* <DEDUP_REMOVED lines=11> */
[----:B------:R2:W-:Y:S02]  /*1dad0*/  STG.E.128 [R12.64], R28 ;  /* 0x0000001c0c007986 */ /* 0x0005e4000c101d1c */
.L_x_444:
[----:B------:R-:W-:Y:S05]  /*1dae0*/  BSYNC B0 ;  /* 0x0000000000007941 */ /* 0x000fea0003800000 */
.L_x_443:
        /* <DEDUP_REMOVED lines=14> */
[----:B-1----:R1:W-:Y:S02]  /*1dbd0*/  STG.E.128 [R12.64], R32 ;  /* 0x000000200c007986 */ /* 0x0023e4000c101d1c */
.L_x_446:
[----:B------:R-:W-:Y:S05]  /*1dbe0*/  BSYNC B0 ;  /* 0x0000000000007941 */ /* 0x000fea0003800000 */
.L_x_445:
[----:B------:R-:W-:-:S04]  /*1dbf0*/  IADD3 R0, R8, 0x60, RZ ;  /* 0x0000006008007810 */ /* 0x000fc80007ffe0ff */
[----:B------:R-:W-:-:S13]  /*1dc00*/  ISETP.GE.OR P1, PT, R0, UR6, P1 ;  /* 0x0000000600007c0c */ /* 0x000fda0008f26670 */
        /* <DEDUP_REMOVED lines=11> */
[----:B-1----:R-:W-:Y:S01]  /*1dcc0*/  STG.E.128 [R2.64], R224 ;  /* 0x000000e002007986 */ /* 0x002fe2000c101d1c */
[----:B------:R-:W-:Y:S05]  /*1dcd0*/  EXIT ;  /* 0x000000000000794d */ /* 0x000fea0003800000 */
.L_x_447:
        /* <DEDUP_REMOVED lines=10> */
.L_x_1134:


//--------------------- .text._ZN5flash16flash_fwd_kernelI23Flash_fwd_kernel_traitsILi32ELi128ELi128ELi4ELb0ELb0EN7cutlass6half_tE19Flash_kernel_traitsILi32ELi128ELi128ELi4ES3_EELb1ELb0ELb0ELb0ELb1ELb1ELb0ELb0EEEvNS_16Flash_fwd_paramsE --------------------------
	.section	.text._ZN5flash16flash_fwd_kernelI23Flash_fwd_kernel_traitsILi32ELi128ELi128ELi4ELb0ELb0EN7cutlass6half_tE19Flash_kernel_traitsILi32ELi128ELi128ELi4ES3_EELb1ELb0ELb0ELb0ELb1ELb1ELb0ELb0EEEvNS_16Flash_fwd_paramsE,"ax",@progbits
	.sectioninfo	@"SHI_REGISTERS=255"
	.align	128
        .global         _ZN5flash16flash_fwd_kernelI23Flash_fwd_kernel_traitsILi32ELi128ELi128ELi4ELb0ELb0EN7cutlass6half_tE19Flash_kernel_traitsILi32ELi128ELi128ELi4ES3_EELb1ELb0ELb0ELb0ELb1ELb1ELb0ELb0EEEvNS_16Flash_fwd_paramsE
        .type           _ZN5flash16flash_fwd_kernelI23Flash_fwd_kernel_traitsILi32ELi128ELi128ELi4ELb0ELb0EN7cutlass6half_tE19Flash_kernel_traitsILi32ELi128ELi128ELi4ES3_EELb1ELb0ELb0ELb0ELb1ELb1ELb0ELb0EEEvNS_16Flash_fwd_paramsE,@function
        .size           _ZN5flash16flash_fwd_kernelI23Flash_fwd_kernel_traitsILi32ELi128ELi128ELi4ELb0ELb0EN7cutlass6half_tE19Flash_kernel_traitsILi32ELi128ELi128ELi4ES3_EELb1ELb0ELb0ELb0ELb1ELb1ELb0ELb0EEEvNS_16Flash_fwd_paramsE,(.L_x_1135 - _ZN5flash16flash_fwd_kernelI23Flash_fwd_kernel_traitsILi32ELi128ELi128ELi4ELb0ELb0EN7cutlass6half_tE19Flash_kernel_traitsILi32ELi128ELi128ELi4ES3_EELb1ELb0ELb0ELb0ELb1ELb1ELb0ELb0EEEvNS_16Flash_fwd_paramsE)
        .other          _ZN5flash16flash_fwd_kernelI23Flash_fwd_kernel_traitsILi32ELi128ELi128ELi4ELb0ELb0EN7cutlass6half_tE19Flash_kernel_traitsILi32ELi128ELi128ELi4ES3_EELb1ELb0ELb0ELb0ELb1ELb1ELb0ELb0EEEvNS_16Flash_fwd_paramsE,@"STO_CUDA_ENTRY STV_DEFAULT"
_ZN5flash16flash_fwd_kernelI23Flash_fwd_kernel_traitsILi32ELi128ELi128ELi4ELb0ELb0EN7cutlass6half_tE19Flash_kernel_traitsILi32ELi128ELi128ELi4ES3_EELb1ELb0ELb0ELb0ELb1ELb1ELb0ELb0EEEvNS_16Flash_fwd_paramsE:
.text._ZN5flash16flash_fwd_kernelI23Flash_fwd_kernel_traitsILi32ELi128ELi128ELi4ELb0ELb0EN7cutlass6half_tE19Flash_kernel_traitsILi32ELi128ELi128ELi4ES3_EELb1ELb0ELb0ELb0ELb1ELb1ELb0ELb0EEEvNS_16Flash_fwd_paramsE:
        /* <DEDUP_REMOVED lines=9> */
[----:B------:R-:W-:-:S06]  /*0090*/  IMAD.MOV.U32 R11, RZ, RZ, c[0x0][0x2fc] ;  /* 0x0000bf00ff0b7624 */ /* 0x000fcc00078e00ff */
[----:B------:R1:W2:Y:S02]  /*00a0*/  @P2 LDG.E.64 R4, [R2.64] ;  /* 0x0000001402042981 */ /* 0x0002a4000c1e1b00 */
[----:B-1----:R-:W-:Y:S02]  /*00b0*/  @P2 IMAD.MOV.U32 R2, RZ, RZ, R10 ;  /* 0x000000ffff022224 */ /* 0x002fe400078e000a */
[----:B------:R-:W-:-:S06]  /*00c0*/  @P2 IMAD.MOV.U32 R3, RZ, RZ, R11 ;  /* 0x000000ffff032224 */ /* 0x000fcc00078e000b */
[----:B------:R-:W3:Y:S01]  /*00d0*/  @P2 LDG.E.64 R2, [R2.64] ;  /* 0x0000001402022981 */ /* 0x000ee2000c1e1b00 */
[----:B------:R-:W-:Y:S01]  /*00e0*/  ISETP.NE.U32.AND P4, PT, RZ, c[0x0][0x258], PT ;  /* 0x00009600ff007a0c */ /* 0x000fe20003f85070 */
[----:B------:R-:W-:Y:S01]  /*00f0*/  IMAD.MOV.U32 R15, RZ, RZ, RZ ;  /* 0x000000ffff0f7224 */ /* 0x000fe200078e00ff */
[----:B------:R-:W-:Y:S01]  /*0100*/  ISETP.NE.U32.AND P1, PT, RZ, c[0x0][0x250], PT ;  /* 0x00009400ff007a0c */ /* 0x000fe20003f25070 */
[----:B------:R-:W1:Y:S01]  /*0110*/  S2R R183, SR_CTAID.X ;  /* 0x0000000000b77919 */ /* 0x000e620000002500 */
[----:B------:R-:W-:Y:S02]  /*0120*/  ISETP.NE.AND.EX P4, PT, RZ, c[0x0][0x25c], PT, P4 ;  /* 0x00009700ff007a0c */ /* 0x000fe40003f85340 */
[----:B------:R-:W-:Y:S01]  /*0130*/  ISETP.NE.AND.EX P1, PT, RZ, c[0x0][0x254], PT, P1 ;  /* 0x00009500ff007a0c */ /* 0x000fe20003f25310 */
[----:B------:R-:W4:Y:S04]  /*0140*/  S2R R25, SR_CTAID.Y ;  /* 0x0000000000197919 */ /* 0x000f280000002600 */
[----:B------:R-:W1:Y:S04]  /*0150*/  S2R R27, SR_CTAID.Z ;  /* 0x00000000001b7919 */ /* 0x000e680000002700 */
[----:B------:R-:W5:Y:S02]  /*0160*/  S2R R14, SR_TID.X ;  /* 0x00000000000e7919 */ /* 0x000f640000002100 */
[----:B------:R-:W-:-:S02]  /*0170*/  @P4 IMAD.MOV.U32 R6, RZ, RZ, 0x4 ;  /* 0x00000004ff064424 */ /* 0x000fc400078e00ff */
[----:B------:R-:W-:Y:S02]  /*0180*/  @P1 IMAD.MOV.U32 R8, RZ, RZ, 0x4 ;  /* 0x00000004ff081424 */ /* 0x000fe400078e00ff */
[----:B----4-:R-:W-:Y:S01]  /*0190*/  @P4 IMAD.WIDE R6, R25, R6, c[0x0][0x258] ;  /* 0x0000960019064625 */ /* 0x010fe200078e0206 */
[----:B-1----:R-:W-:-:S03]  /*01a0*/  LOP3.LUT R0, R27, R183, R25, 0xfe, !PT ;  /* 0x000000b71b007212 */ /* 0x002fc600078efe19 */
[----:B------:R-:W-:Y:S01]  /*01b0*/  @P1 IMAD.WIDE R8, R25, R8, c[0x0][0x250] ;  /* 0x0000940019081625 */ /* 0x000fe200078e0208 */
[----:B-----5:R-:W-:-:S13]  /*01c0*/  LOP3.LUT P3, RZ, R0, R14, RZ, 0xfc, !PT ;  /* 0x0000000e00ff7212 */ /* 0x020fda000786fcff */
[----:B------:R-:W-:Y:S02]  /*01d0*/  @!P3 IMAD.MOV.U32 R12, RZ, RZ, c[0x0][0x308] ;  /* 0x0000c200ff0cb624 */ /* 0x000fe400078e00ff */
[----:B------:R-:W-:Y:S01]  /*01e0*/  @!P3 IMAD.MOV.U32 R13, RZ, RZ, c[0x0][0x30c] ;  /* 0x0000c300ff0db624 */ /* 0x000fe200078e00ff */
[----:B--2---:R-:W1:Y:S08]  /*01f0*/  @P2 R2UR UR22, R4 ;  /* 0x00000000041623c2 */ /* 0x004e7000000e0000 */
[----:B------:R-:W2:Y:S01]  /*0200*/  @P2 R2UR UR23, R5 ;  /* 0x00000000051723c2 */ /* 0x000ea200000e0000 */
[----:B-1----:R-:W-:Y:S01]  /*0210*/  MOV R4, UR22 ;  /* 0x0000001600047c02 */ /* 0x002fe20008000f00 */
[----:B--2---:R-:W-:Y:S01]  /*0220*/  IMAD.U32 R5, RZ, RZ, UR23 ;  /* 0x00000017ff057e24 */ /* 0x004fe2000f8e00ff */
[----:B---3--:R-:W-:-:S04]  /*0230*/  @P2 IADD3 R10, P0, R2, c[0x0][0x300], RZ ;  /* 0x0000c000020a2a10 */ /* 0x008fc80007f1e0ff */
[----:B------:R1:W-:Y:S01]  /*0240*/  @!P3 STG.E.64 [R12.64], R4 ;  /* 0x000000040c00b986 */ /* 0x0003e2000c101b14 */
[----:B------:R-:W-:Y:S02]  /*0250*/  @P2 IMAD.X R11, RZ, RZ, R3, P0 ;  /* 0x000000ffff0b2224 */ /* 0x000fe400000e0603 */
[----:B------:R-:W-:Y:S02]  /*0260*/  @!P3 IMAD.MOV.U32 R2, RZ, RZ, R10 ;  /* 0x000000ffff02b224 */ /* 0x000fe400078e000a */
[----:B------:R-:W-:-:S05]  /*0270*/  @!P3 IMAD.MOV.U32 R3, RZ, RZ, R11 ;  /* 0x000000ffff03b224 */ /* 0x000fca00078e000b */
[----:B------:R2:W-:Y:S04]  /*0280*/  @!P3 STG.E.64 [R12.64+0x8], R2 ;  /* 0x000008020c00b986 */ /* 0x0005e8000c101b14 */
[----:B------:R-:W3:Y:S04]  /*0290*/  @P1 LDG.E R15, [R8.64] ;  /* 0x00000014080f1981 */ /* 0x000ee8000c1e1900 */
[----:B------:R-:W3:Y:S01]  /*02a0*/  @P4 LDG.E R6, [R6.64] ;  /* 0x0000001406064981 */ /* 0x000ee2000c1e1900 */
[----:B------:R-:W-:Y:S01]  /*02b0*/  IMAD R0, R25, c[0x0][0x1c0], R27 ;  /* 0x0000700019007a24 */ /* 0x000fe200078e021b */
[----:B------:R-:W-:-:S03]  /*02c0*/  @!P4 ISETP.NE.U32.AND P3, PT, RZ, c[0x0][0x268], PT ;  /* 0x00009a00ff00ca0c */ /* 0x000fc60003f65070 */
[----:B------:R-:W-:Y:S01]  /*02d0*/  IMAD.SHL.U32 R0, R0, 0x20, RZ ;  /* 0x0000002000007824 */ /* 0x000fe200078e00ff */
[----:B------:R-:W-:Y:S02]  /*02e0*/  @!P4 ISETP.NE.AND.EX P3, PT, RZ, c[0x0][0x26c], PT, P3 ;  /* 0x00009b00ff00ca0c */ /* 0x000fe40003f65330 */
[----:B-1----:R-:W-:Y:S02]  /*02f0*/  SHF.R.S32.HI R5, RZ, 0x1f, R14 ;  /* 0x0000001fff057819 */ /* 0x002fe4000001140e */
[----:B------:R-:W-:Y:S02]  /*0300*/  @!P4 SEL R4, RZ, c[0x0][0x21c], !P3 ;  /* 0x00008700ff04ca07 */ /* 0x000fe40005800000 */
[----:B--2---:R-:W-:Y:S02]  /*0310*/  LEA.HI R12, R5, R14, RZ, 0x5 ;  /* 0x0000000e050c7211 */ /* 0x004fe400078f28ff */
[----:B------:R-:W-:Y:S02]  /*0320*/  SHF.L.U32 R3, R183, 0x7, RZ ;  /* 0x00000007b7037819 */ /* 0x000fe400000006ff */
[----:B------:R-:W-:-:S02]  /*0330*/  LOP3.LUT R2, R12, 0xffffffe0, RZ, 0xc0, !PT ;  /* 0xffffffe00c027812 */ /* 0x000fc400078ec0ff */
[----:B------:R-:W-:Y:S02]  /*0340*/  ISETP.GE.AND P2, PT, R3, c[0x0][0x214], PT ;  /* 0x0000850003007a0c */ /* 0x000fe40003f46270 */
[----:B------:R-:W-:Y:S01]  /*0350*/  SHF.R.S32.HI R3, RZ, 0x1f, R0 ;  /* 0x0000001fff037819 */ /* 0x000fe20000011400 */
[----:B------:R-:W-:-:S05]  /*0360*/  IMAD.IADD R2, R14, 0x1, -R2 ;  /* 0x000000010e027824 */ /* 0x000fca00078e0a02 */
[--C-:B------:R-:W-:Y:S02]  /*0370*/  IADD3 R218, P1, P0, R0, R10, R2.reuse ;  /* 0x0000000a00da7210 */ /* 0x100fe4000783e002 */
[----:B------:R-:W-:-:S04]  /*0380*/  SHF.R.S32.HI R0, RZ, 0x1f, R2 ;  /* 0x0000001fff007819 */ /* 0x000fc80000011402 */
[----:B------:R-:W-:Y:S01]  /*0390*/  IADD3.X R181, R3, R11, R0, P1, P0 ;  /* 0x0000000b03b57210 */ /* 0x000fe20000fe0400 */
[--C-:B---3--:R-:W-:Y:S01]  /*03a0*/  @P4 IMAD.IADD R82, R6, 0x1, -R15.reuse ;  /* 0x0000000106524824 */ /* 0x108fe200078e0a0f */
[----:B------:R-:W-:Y:S01]  /*03b0*/  @!P4 IADD3 R82, R4, c[0x0][0x218], -R15 ;  /* 0x000086000452ca10 */ /* 0x000fe20007ffe80f */
[----:B------:R-:W-:Y:S06]  /*03c0*/  @P2 EXIT ;  /* 0x000000000000294d */ /* 0x000fec0003800000 */
[----:B------:R-:W-:Y:S01]  /*03d0*/  IABS R0, c[0x0][0x1c8] ;  /* 0x0000720000007a13 */ /* 0x000fe20000000000 */
[----:B------:R-:W-:Y:S01]  /*03e0*/  ULDC.64 UR4, c[0x0][0x190] ;  /* 0x0000640000047ab9 */ /* 0x000fe20000000a00 */
[----:B------:R-:W-:Y:S01]  /*03f0*/  LOP3.LUT R3, R27, c[0x0][0x1c8], RZ, 0x3c, !PT ;  /* 0x000072001b037a12 */ /* 0x000fe200078e3cff */
[----:B------:R-:W-:Y:S01]  /*0400*/  USHF.L.U32 UR9, UR4, 0x6, URZ ;  /* 0x0000000604097899 */ /* 0x000fe2000800063f */
[----:B------:R-:W-:Y:S01]  /*0410*/  IADD3 R2, R82, 0x7f, RZ ;  /* 0x0000007f52027810 */ /* 0x000fe20007ffe0ff */
[----:B------:R-:W-:Y:S01]  /*0420*/  IMAD.MOV.U32 R24, RZ, RZ, R0 ;  /* 0x000000ffff187224 */ /* 0x000fe200078e0000 */
[CC--:B------:R-:W-:Y:S01]  /*0430*/  LEA.HI R10, R5.reuse, R14.reuse, RZ, 0x2 ;  /* 0x0000000e050a7211 */ /* 0x0c0fe200078f10ff */
[----:B------:R-:W-:Y:S01]  /*0440*/  UMOV UR18, 0x6 ;  /* 0x0000000600127882 */ /* 0x000fe20000000000 */
[-C--:B------:R-:W-:Y:S01]  /*0450*/  LEA.HI R21, R5, R14.reuse, RZ, 0x3 ;  /* 0x0000000e05157211 */ /* 0x080fe200078f18ff */
[----:B------:R-:W1:Y:S01]  /*0460*/  I2F.RP R0, R24 ;  /* 0x0000001800007306 */ /* 0x000e620000209400 */
[----:B------:R-:W-:Y:S01]  /*0470*/  ISETP.GE.AND P1, PT, R3, RZ, PT ;  /* 0x000000ff0300720c */ /* 0x000fe20003f26270 */
[----:B------:R-:W-:Y:S01]  /*0480*/  USHF.L.U64.HI UR8, UR4, UR18, UR5 ;  /* 0x0000001204087299 */ /* 0x000fe20008010205 */
[----:B------:R-:W-:Y:S01]  /*0490*/  SHF.R.S32.HI R3, RZ, 0x1f, R2 ;  /* 0x0000001fff037819 */ /* 0x000fe20000011402 */
[----:B------:R-:W-:Y:S01]  /*04a0*/  UMOV UR6, 0x7 ;  /* 0x0000000700067882 */ /* 0x000fe20000000000 */
[----:B------:R-:W-:Y:S01]  /*04b0*/  LEA.HI R6, R5, R14, RZ, 0x4 ;  /* 0x0000000e05067211 */ /* 0x000fe200078f20ff */
[----:B------:R-:W-:Y:S01]  /*04c0*/  ULDC.64 UR4, c[0x0][0x198] ;  /* 0x0000660000047ab9 */ /* 0x000fe20000000a00 */
[----:B------:R-:W-:Y:S01]  /*04d0*/  LOP3.LUT R4, R10, 0xfffffffc, RZ, 0xc0, !PT ;  /* 0xfffffffc0a047812 */ /* 0x000fe200078ec0ff */
[----:B------:R-:W-:Y:S01]  /*04e0*/  USHF.L.U64.HI UR6, UR4, UR6, UR5 ;  /* 0x0000000604067299 */ /* 0x000fe20008010205 */
[----:B------:R-:W-:Y:S01]  /*04f0*/  LEA.HI R20, R3, R2, RZ, 0x7 ;  /* 0x0000000203147211 */ /* 0x000fe200078f38ff */
[----:B------:R-:W-:Y:S01]  /*0500*/  USHF.L.U32 UR7, UR4, 0x7, URZ ;  /* 0x0000000704077899 */ /* 0x000fe2000800063f */
[----:B------:R-:W-:Y:S01]  /*0510*/  SHF.R.S32.HI R2, RZ, 0x4, R6 ;  /* 0x00000004ff027819 */ /* 0x000fe20000011406 */
[----:B------:R-:W-:Y:S01]  /*0520*/  IMAD.IADD R4, R14, 0x1, -R4 ;  /* 0x000000010e047824 */ /* 0x000fe200078e0a04 */
[C---:B------:R-:W-:Y:S01]  /*0530*/  LOP3.LUT R3, R6.reuse, 0xfffffff0, RZ, 0xc0, !PT ;  /* 0xfffffff006037812 */ /* 0x040fe200078ec0ff */
[----:B------:R-:W-:Y:S01]  /*0540*/  USHF.L.U32 UR17, UR4, 0x6, URZ ;  /* 0x0000000604117899 */ /* 0x000fe2000800063f */
[----:B------:R-:W-:Y:S01]  /*0550*/  LEA.HI R6, R6, R2, RZ, 0x1 ;  /* 0x0000000206067211 */ /* 0x000fe200078f08ff */
[----:B-1----:R-:W1:Y:S01]  /*0560*/  MUFU.RCP R0, R0 ;  /* 0x0000000000007308 */ /* 0x002e620000001000 */
[----:B------:R-:W-:Y:S01]  /*0570*/  IMAD.SHL.U32 R4, R4, 0x8, RZ ;  /* 0x0000000804047824 */ /* 0x000fe200078e00ff */
[----:B------:R-:W-:Y:S01]  /*0580*/  LOP3.LUT R8, R21, 0xfffffff8, RZ, 0xc0, !PT ;  /* 0xfffffff815087812 */ /* 0x000fe200078ec0ff */
[----:B------:R-:W-:Y:S01]  /*0590*/  IMAD.IADD R3, R14, 0x1, -R3 ;  /* 0x000000010e037824 */ /* 0x000fe200078e0a03 */
[----:B------:R-:W-:Y:S01]  /*05a0*/  LOP3.LUT R6, R6, 0xfffffffe, RZ, 0xc0, !PT ;  /* 0xfffffffe06067812 */ /* 0x000fe200078ec0ff */
[----:B------:R-:W-:Y:S01]  /*05b0*/  USHF.L.U64.HI UR16, UR4, UR18, UR5 ;  /* 0x0000001204107299 */ /* 0x000fe20008010205 */
[----:B------:R-:W-:Y:S01]  /*05c0*/  IABS R13, R27 ;  /* 0x0000001b000d7213 */ /* 0x000fe20000000000 */
[----:B------:R-:W-:Y:S01]  /*05d0*/  IMAD.IADD R8, R14, 0x1, -R8 ;  /* 0x000000010e087824 */ /* 0x000fe200078e0a08 */
[----:B------:R-:W-:Y:S01]  /*05e0*/  SHF.R.S32.HI R180, RZ, 0x5, R12 ;  /* 0x00000005ffb47819 */ /* 0x000fe2000001140c */
[----:B------:R-:W-:Y:S01]  /*05f0*/  IMAD.IADD R19, R2, 0x1, -R6 ;  /* 0x0000000102137824 */ /* 0x000fe200078e0a06 */
[----:B------:R-:W-:Y:S01]  /*0600*/  SHF.R.S32.HI R2, RZ, 0x2, R10 ;  /* 0x00000002ff027819 */ /* 0x000fe2000001140a */
[----:B------:R-:W-:Y:S01]  /*0610*/  IMAD.MOV.U32 R6, RZ, RZ, RZ ;  /* 0x000000ffff067224 */ /* 0x000fe200078e00ff */
[----:B------:R-:W-:Y:S01]  /*0620*/  SHF.R.S32.HI R12, RZ, 0x1f, R3 ;  /* 0x0000001fff0c7819 */ /* 0x000fe20000011403 */
[----:B------:R-:W-:Y:S01]  /*0630*/  ULDC.64 UR4, c[0x0][0x1a0] ;  /* 0x0000680000047ab9 */ /* 0x000fe20000000a00 */
[----:B------:R-:W-:Y:S01]  /*0640*/  SHF.R.S32.HI R26, RZ, 0x1f, R25 ;  /* 0x0000001fff1a7819 */ /* 0x000fe20000011419 */
[----:B------:R-:W-:Y:S01]  /*0650*/  USHF.L.U32 UR19, UR4, 0x6, URZ ;  /* 0x0000000604137899 */ /* 0x000fe2000800063f */
[----:B-1----:R-:W-:Y:S01]  /*0660*/  IADD3 R0, R0, 0xffffffe, RZ ;  /* 0x0ffffffe00007810 */ /* 0x002fe20007ffe0ff */
[----:B------:R-:W-:Y:S01]  /*0670*/  USHF.L.U64.HI UR18, UR4, UR18, UR5 ;  /* 0x0000001204127299 */ /* 0x000fe20008010205 */
[----:B------:R-:W-:Y:S01]  /*0680*/  LEA.HI R23, R12, R3, RZ, 0x3 ;  /* 0x000000030c177211 */ /* 0x000fe200078f18ff */
[----:B------:R-:W-:Y:S01]  /*0690*/  IMAD R16, R26, c[0x0][0x178], RZ ;  /* 0x00005e001a107a24 */ /* 0x000fe200078e02ff */
[----:B------:R1:W2:Y:S01]  /*06a0*/  F2I.FTZ.U32.TRUNC.NTZ R7, R0 ;  /* 0x0000000000077305 */ /* 0x0002a2000021f000 */
[----:B------:R-:W-:-:S02]  /*06b0*/  SHF.R.S32.HI R182, RZ, 0x7, R20 ;  /* 0x00000007ffb67819 */ /* 0x000fc40000011414 */
[----:B------:R-:W-:Y:S01]  /*06c0*/  IMAD R16, R25, c[0x0][0x17c], R16 ;  /* 0x00005f0019107a24 */ /* 0x000fe200078e0210 */
[----:B-1----:R-:W-:Y:S01]  /*06d0*/  SHF.R.S32.HI R0, RZ, 0x3, R21 ;  /* 0x00000003ff007819 */ /* 0x002fe20000011415 */
[----:B--2---:R-:W-:-:S04]  /*06e0*/  IMAD.MOV R5, RZ, RZ, -R7 ;  /* 0x000000ffff057224 */ /* 0x004fc800078e0a07 */
[----:B------:R-:W-:-:S05]  /*06f0*/  IMAD.SHL.U32 R0, R0, 0x40, RZ ;  /* 0x0000004000007824 */ /* 0x000fca00078e00ff */
[----:B------:R-:W-:-:S04]  /*0700*/  LOP3.LUT R0, R0, 0xc0, RZ, 0xc0, !PT ;  /* 0x000000c000007812 */ /* 0x000fc800078ec0ff */
[----:B------:R-:W-:Y:S02]  /*0710*/  LOP3.LUT R9, R0, 0x18, R4, 0xf8, !PT ;  /* 0x0000001800097812 */ /* 0x000fe400078ef804 */
[----:B------:R-:W-:-:S04]  /*0720*/  SHF.R.U32.HI R0, RZ, 0x3, R0 ;  /* 0x00000003ff007819 */ /* 0x000fc80000011600 */
[----:B------:R-:W-:Y:S01]  /*0730*/  LOP3.LUT R11, R9, R0, RZ, 0x3c, !PT ;  /* 0x00000000090b7212 */ /* 0x000fe200078e3cff */
[----:B------:R-:W-:Y:S01]  /*0740*/  IMAD R0, R5, R24, RZ ;  /* 0x0000001805007224 */ /* 0x000fe200078e02ff */
[----:B------:R-:W-:Y:S02]  /*0750*/  LEA.HI R5, R10, R2, RZ, 0x1 ;  /* 0x000000020a057211 */ /* 0x000fe400078f08ff */
[----:B------:R-:W-:Y:S01]  /*0760*/  LEA.HI R10, R8, R8, RZ, 0x1 ;  /* 0x00000008080a7211 */ /* 0x000fe200078f08ff */
[----:B------:R-:W-:Y:S01]  /*0770*/  IMAD.HI.U32 R9, R7, R0, R6 ;  /* 0x0000000007097227 */ /* 0x000fe200078e0006 */
[----:B------:R-:W-:Y:S02]  /*0780*/  LOP3.LUT R5, R5, 0x7fffffe, RZ, 0xc0, !PT ;  /* 0x07fffffe05057812 */ /* 0x000fe400078ec0ff */
[----:B------:R-:W-:Y:S02]  /*0790*/  LEA.HI R0, R3, R3, RZ, 0x1 ;  /* 0x0000000303007211 */ /* 0x000fe400078f08ff */
[----:B------:R-:W-:Y:S01]  /*07a0*/  SHF.R.S32.HI R49, RZ, 0x1, R10 ;  /* 0x00000001ff317819 */ /* 0x000fe2000001140a */
[----:B------:R-:W-:Y:S01]  /*07b0*/  IMAD.IADD R7, R2, 0x1, -R5 ;  /* 0x0000000102077824 */ /* 0x000fe200078e0a05 */
[----:B------:R-:W-:Y:S01]  /*07c0*/  LOP3.LUT R5, R10, 0x3fffffe, RZ, 0xc0, !PT ;  /* 0x03fffffe0a057812 */ /* 0x000fe200078ec0ff */
[----:B------:R-:W-:Y:S01]  /*07d0*/  IMAD.HI.U32 R14, R9, R13, RZ ;  /* 0x0000000d090e7227 */ /* 0x000fe200078e00ff */
[----:B------:R-:W-:-:S03]  /*07e0*/  LOP3.LUT R6, R0, 0x7fffffe, RZ, 0xc0, !PT ;  /* 0x07fffffe00067812 */ /* 0x000fc600078ec0ff */
[----:B------:R-:W-:Y:S01]  /*07f0*/  IMAD.IADD R22, R8, 0x1, -R5 ;  /* 0x0000000108167824 */ /* 0x000fe200078e0a05 */
[----:B------:R-:W-:Y:S01]  /*0800*/  IADD3 R8, P0, R2, R15, RZ ;  /* 0x0000000f02087210 */ /* 0x000fe20007f1e0ff */
[----:B------:R-:W-:Y:S02]  /*0810*/  IMAD.MOV R5, RZ, RZ, -R14 ;  /* 0x000000ffff057224 */ /* 0x000fe400078e0a0e */
[----:B------:R-:W-:Y:S01]  /*0820*/  IMAD.IADD R83, R3, 0x1, -R6 ;  /* 0x0000000103537824 */ /* 0x000fe200078e0a06 */
[----:B------:R-:W-:Y:S01]  /*0830*/  SHF.R.S32.HI R3, RZ, 0x1f, R2 ;  /* 0x0000001fff037819 */ /* 0x000fe20000011402 */
[----:B------:R-:W-:Y:S02]  /*0840*/  IMAD R6, R180, 0x8, R7 ;  /* 0x00000008b4067824 */ /* 0x000fe400078e0207 */
[----:B------:R-:W-:Y:S01]  /*0850*/  IMAD R12, R24, R5, R13 ;  /* 0x00000005180c7224 */ /* 0x000fe200078e020d */
[--C-:B------:R-:W-:Y:S01]  /*0860*/  SHF.R.S32.HI R13, RZ, 0x1, R0.reuse ;  /* 0x00000001ff0d7819 */ /* 0x100fe20000011400 */
[----:B------:R-:W-:Y:S01]  /*0870*/  IMAD.U32 R228, R6, 0x20, R11 ;  /* 0x0000002006e47824 */ /* 0x000fe200078e000b */
[----:B------:R-:W-:-:S02]  /*0880*/  SHF.R.S32.HI R0, RZ, 0x1f, R0 ;  /* 0x0000001fff007819 */ /* 0x000fc40000011400 */
[----:B------:R-:W-:Y:S01]  /*0890*/  LEA.HI.X.SX32 R6, R15, R3, 0x1, P0 ;  /* 0x000000030f067211 */ /* 0x000fe200000f0eff */
[----:B------:R-:W-:Y:S01]  /*08a0*/  IMAD.SHL.U32 R228, R228, 0x2, RZ ;  /* 0x00000002e4e47824 */ /* 0x000fe200078e00ff */
[----:B------:R-:W-:Y:S02]  /*08b0*/  LEA.HI R0, R0, R13, RZ, 0x2 ;  /* 0x0000000d00007211 */ /* 0x000fe400078f10ff */
[----:B------:R-:W-:Y:S01]  /*08c0*/  ISETP.GT.U32.AND P2, PT, R24, R12, PT ;  /* 0x0000000c1800720c */ /* 0x000fe20003f44070 */
[C---:B------:R-:W-:Y:S01]  /*08d0*/  IMAD R11, R6.reuse, c[0x0][0x198], RZ ;  /* 0x00006600060b7a24 */ /* 0x040fe200078e02ff */
[----:B------:R-:W-:Y:S01]  /*08e0*/  SHF.R.S32.HI R5, RZ, 0x1f, R4 ;  /* 0x0000001fff057819 */ /* 0x000fe20000011404 */
[----:B------:R-:W-:Y:S01]  /*08f0*/  IMAD R9, R6, c[0x0][0x1a0], RZ ;  /* 0x0000680006097a24 */ /* 0x000fe200078e02ff */
[----:B------:R-:W-:Y:S01]  /*0900*/  LOP3.LUT R15, R0, 0xfffffffc, RZ, 0xc0, !PT ;  /* 0xfffffffc000f7812 */ /* 0x000fe200078ec0ff */
[----:B------:R-:W-:Y:S02]  /*0910*/  IMAD.SHL.U32 R0, R49, 0x40, RZ ;  /* 0x0000004031007824 */ /* 0x000fe400078e00ff */
[----:B------:R-:W-:-:S02]  /*0920*/  IMAD R17, R8, c[0x0][0x19c], R11 ;  /* 0x0000670008117a24 */ /* 0x000fc400078e020b */
[----:B------:R-:W-:Y:S01]  /*0930*/  IMAD.WIDE.U32 R10, R8, c[0x0][0x198], R4 ;  /* 0x00006600080a7a25 */ /* 0x000fe200078e0004 */
[----:B------:R-:W-:-:S03]  /*0940*/  LOP3.LUT R0, R0, 0xc0, RZ, 0xc0, !PT ;  /* 0x000000c000007812 */ /* 0x000fc600078ec0ff */
[----:B------:R-:W-:Y:S01]  /*0950*/  IMAD R18, R8, c[0x0][0x1a4], R9 ;  /* 0x0000690008127a24 */ /* 0x000fe200078e0209 */
[----:B------:R-:W-:Y:S01]  /*0960*/  @!P2 IADD3 R14, R14, 0x1, RZ ;  /* 0x000000010e0ea810 */ /* 0x000fe20007ffe0ff */
[----:B------:R-:W-:-:S04]  /*0970*/  IMAD.WIDE.U32 R6, R25, c[0x0][0x178], R4 ;  /* 0x00005e0019067a25 */ /* 0x000fc800078e0004 */
[----:B------:R-:W-:-:S04]  /*0980*/  IMAD.WIDE.U32 R8, R8, c[0x0][0x1a0], R4 ;  /* 0x0000680008087a25 */ /* 0x000fc800078e0004 */
[----:B------:R-:W-:Y:S01]  /*0990*/  IMAD.IADD R48, R13, 0x1, -R15 ;  /* 0x000000010d307824 */ /* 0x000fe200078e0a0f */
[----:B------:R-:W-:Y:S01]  /*09a0*/  SHF.R.S32.HI R13, RZ, 0x1f, R27 ;  /* 0x0000001fff0d7819 */ /* 0x000fe2000001141b */
[----:B------:R-:W-:Y:S01]  /*09b0*/  IMAD.IADD R5, R11, 0x1, R17 ;  /* 0x000000010b057824 */ /* 0x000fe200078e0211 */
[----:B------:R-:W-:Y:S01]  /*09c0*/  LOP3.LUT R11, R0, 0x8, R21, 0xf8, !PT ;  /* 0x00000008000b7812 */ /* 0x000fe200078ef815 */
[----:B------:R-:W-:Y:S01]  /*09d0*/  @!P2 IMAD.IADD R12, R12, 0x1, -R24 ;  /* 0x000000010c0ca824 */ /* 0x000fe200078e0a18 */
[----:B------:R-:W-:Y:S01]  /*09e0*/  SHF.R.U32.HI R0, RZ, 0x3, R0 ;  /* 0x00000003ff007819 */ /* 0x000fe20000011600 */
[----:B------:R-:W-:Y:S01]  /*09f0*/  IMAD.IADD R7, R7, 0x1, R16 ;  /* 0x0000000107077824 */ /* 0x000fe200078e0210 */
[----:B------:R-:W-:Y:S01]  /*0a00*/  ISETP.NE.AND P2, PT, RZ, c[0x0][0x1c8], PT ;  /* 0x00007200ff007a0c */ /* 0x000fe20003f45270 */
[----:B------:R-:W-:Y:S01]  /*0a10*/  IMAD R13, R13, c[0x0][0x1a8], RZ ;  /* 0x00006a000d0d7a24 */ /* 0x000fe200078e02ff */
[----:B------:R-:W-:Y:S01]  /*0a20*/  LOP3.LUT R15, R11, R0, RZ, 0x3c, !PT ;  /* 0x000000000b0f7212 */ /* 0x000fe200078e3cff */
[----:B------:R-:W-:Y:S01]  /*0a30*/  IMAD.MOV.U32 R4, RZ, RZ, R10 ;  /* 0x000000ffff047224 */ /* 0x000fe200078e000a */
[----:B------:R-:W-:Y:S01]  /*0a40*/  ISETP.GE.U32.AND P0, PT, R12, R24, PT ;  /* 0x000000180c00720c */ /* 0x000fe20003f06070 */
[----:B------:R-:W-:-:S02]  /*0a50*/  IMAD R0, R26, c[0x0][0x180], RZ ;  /* 0x000060001a007a24 */ /* 0x000fc400078e02ff */
[C---:B------:R-:W-:Y:S02]  /*0a60*/  IMAD R13, R27.reuse, c[0x0][0x1ac], R13 ;  /* 0x00006b001b0d7a24 */ /* 0x040fe400078e020d */
[----:B------:R-:W-:-:S04]  /*0a70*/  IMAD.WIDE.U32 R10, R27, c[0x0][0x1a8], R6 ;  /* 0x00006a001b0a7a25 */ /* 0x000fc800078e0006 */
[C---:B------:R-:W-:Y:S02]  /*0a80*/  IMAD R0, R25.reuse, c[0x0][0x184], R0 ;  /* 0x0000610019007a24 */ /* 0x040fe400078e0200 */
[----:B------:R-:W-:Y:S02]  /*0a90*/  IMAD.WIDE.U32 R6, R25, c[0x0][0x180], R4 ;  /* 0x0000600019067a25 */ /* 0x000fe400078e0004 */
[----:B------:R-:W-:Y:S02]  /*0aa0*/  @P0 IADD3 R14, R14, 0x1, RZ ;  /* 0x000000010e0e0810 */ /* 0x000fe40007ffe0ff */
[----:B------:R-:W-:-:S04]  /*0ab0*/  IMAD.WIDE R4, R183, 0x80, R2 ;  /* 0x00000080b7047825 */ /* 0x000fc800078e0202 */
[----:B------:R-:W-:Y:S02]  /*0ac0*/  IMAD.IADD R3, R11, 0x1, R13 ;  /* 0x000000010b037824 */ /* 0x000fe400078e020d */
[----:B------:R-:W-:Y:S02]  /*0ad0*/  IMAD.IADD R11, R7, 0x1, R0 ;  /* 0x00000001070b7824 */ /* 0x000fe400078e0200 */
[----:B------:R-:W-:Y:S02]  /*0ae0*/  IMAD R0, R5, c[0x0][0x190], RZ ;  /* 0x0000640005007a24 */ /* 0x000fe400078e02ff */
[----:B------:R-:W-:Y:S02]  /*0af0*/  IMAD.MOV.U32 R2, RZ, RZ, R10 ;  /* 0x000000ffff027224 */ /* 0x000fe400078e000a */
[C---:B------:R-:W-:Y:S02]  /*0b00*/  IMAD R0, R4.reuse, c[0x0][0x194], R0 ;  /* 0x0000650004007a24 */ /* 0x040fe400078e0200 */
[----:B------:R-:W-:-:S04]  /*0b10*/  IMAD.WIDE.U32 R4, R4, c[0x0][0x190], R2 ;  /* 0x0000640004047a25 */ /* 0x000fc800078e0002 */
[----:B------:R-:W-:Y:S01]  /*0b20*/  IMAD.IADD R3, R5, 0x1, R0 ;  /* 0x0000000105037824 */ /* 0x000fe200078e0200 */
[----:B------:R-:W-:Y:S01]  /*0b30*/  LEA R2, P0, R4, c[0x0][0x160], 0x1 ;  /* 0x0000580004027a11 */ /* 0x000fe200078008ff */
[----:B------:R-:W-:Y:S02]  /*0b40*/  IMAD.IADD R9, R9, 0x1, R18 ;  /* 0x0000000109097824 */ /* 0x000fe400078e0212 */
[----:B------:R-:W-:Y:S01]  /*0b50*/  IMAD R12, R26, c[0x0][0x188], RZ ;  /* 0x000062001a0c7a24 */ /* 0x000fe200078e02ff */
[----:B------:R-:W-:Y:S01]  /*0b60*/  LEA.HI.X R3, R4, c[0x0][0x164], R3, 0x1, P0 ;  /* 0x0000590004037a11 */ /* 0x000fe200000f0c03 */
[----:B------:R-:W-:Y:S02]  /*0b70*/  IMAD.MOV.U32 R0, RZ, RZ, R14 ;  /* 0x000000ffff007224 */ /* 0x000fe400078e000e */
[C---:B------:R-:W-:Y:S01]  /*0b80*/  IMAD R7, R25.reuse, c[0x0][0x18c], R12 ;  /* 0x0000630019077a24 */ /* 0x040fe200078e020c */
[----:B------:R-:W-:Y:S01]  /*0b90*/  IADD3 R12, R182, -0x1, RZ ;  /* 0xffffffffb60c7810 */ /* 0x000fe20007ffe0ff */
[----:B------:R-:W-:Y:S01]  /*0ba0*/  IMAD.WIDE.U32 R8, R25, c[0x0][0x188], R8 ;  /* 0x0000620019087a25 */ /* 0x000fe200078e0008 */
[----:B------:R1:W-:Y:S03]  /*0bb0*/  LDGSTS.E.BYPASS.LTC128B.128 [R228], [R2.64] ;  /* 0x0000000002e47fae */ /* 0x0003e6000b901d54 */
[----:B------:R-:W-:Y:S01]  /*0bc0*/  @!P1 IMAD.MOV R0, RZ, RZ, -R0 ;  /* 0x000000ffff009224 */ /* 0x000fe200078e0a00 */
[----:B------:R-:W-:Y:S01]  /*0bd0*/  @!P2 LOP3.LUT R0, RZ, c[0x0][0x1c8], RZ, 0x33, !PT ;  /* 0x00007200ff00aa12 */ /* 0x000fe200078e33ff */
[----:B------:R-:W-:-:S02]  /*0be0*/  IMAD.IADD R7, R9, 0x1, R7 ;  /* 0x0000000109077824 */ /* 0x000fc400078e0207 */
[----:B------:R-:W-:Y:S01]  /*0bf0*/  IMAD.MOV.U32 R10, RZ, RZ, R6 ;  /* 0x000000ffff0a7224 */ /* 0x000fe200078e0006 */
[----:B------:R-:W-:Y:S01]  /*0c00*/  SHF.R.S32.HI R9, RZ, 0x1f, R0 ;  /* 0x0000001fff097819 */ /* 0x000fe20000011400 */
[----:B------:R-:W-:Y:S02]  /*0c10*/  IMAD.MOV.U32 R6, RZ, RZ, R8 ;  /* 0x000000ffff067224 */ /* 0x000fe400078e0008 */
[----:B------:R-:W-:Y:S01]  /*0c20*/  IMAD.WIDE.U32 R28, R0, c[0x0][0x1b0], R10 ;  /* 0x00006c00001c7a25 */ /* 0x000fe200078e000a */
[----:B------:R-:W-:-:S03]  /*0c30*/  SHF.R.S32.HI R11, RZ, 0x1f, R12 ;  /* 0x0000001fff0b7819 */ /* 0x000fc6000001140c */
[----:B------:R-:W-:Y:S01]  /*0c40*/  IMAD R8, R9, c[0x0][0x1b0], RZ ;  /* 0x00006c0009087a24 */ /* 0x000fe200078e02ff */
[----:B------:R-:W-:Y:S01]  /*0c50*/  STL.64 [R1+0x30], R28 ;  /* 0x0000301c01007387 */ /* 0x000fe20000100a00 */
[----:B------:R-:W-:Y:S02]  /*0c60*/  IMAD R10, R12, UR6, RZ ;  /* 0x000000060c0a7c24 */ /* 0x000fe4000f8e02ff */
[----:B------:R-:W-:Y:S02]  /*0c70*/  IMAD R8, R0, c[0x0][0x1b4], R8 ;  /* 0x00006d0000087a24 */ /* 0x000fe400078e0208 */
[----:B------:R-:W-:Y:S02]  /*0c80*/  IMAD.MOV.U32 R204, RZ, RZ, R28 ;  /* 0x000000ffffcc7224 */ /* 0x000fe400078e001c */
[----:B------:R-:W-:Y:S02]  /*0c90*/  IMAD.IADD R205, R29, 0x1, R8 ;  /* 0x000000011dcd7824 */ /* 0x000fe400078e0208 */
[C---:B------:R-:W-:Y:S01]  /*0ca0*/  IMAD R8, R11.reuse, UR7, R10 ;  /* 0x000000070b087c24 */ /* 0x040fe2000f8e020a */
[----:B-1----:R-:W-:Y:S01]  /*0cb0*/  IADD3 R2, P0, R2, UR9, RZ ;  /* 0x0000000902027c10 */ /* 0x002fe2000ff1e0ff */
[----:B------:R-:W-:Y:S01]  /*0cc0*/  IMAD R10, R11, c[0x0][0x1a0], RZ ;  /* 0x000068000b0a7a24 */ /* 0x000fe200078e02ff */
[----:B------:R-:W-:Y:S01]  /*0cd0*/  STL.64 [R1+0x20], R204 ;  /* 0x000020cc01007387 */ /* 0x000fe20000100a00 */
[----:B------:R-:W-:Y:S01]  /*0ce0*/  IMAD R9, R9, c[0x0][0x1b8], RZ ;  /* 0x00006e0009097a24 */ /* 0x000fe200078e02ff */
[----:B------:R-:W-:Y:S01]  /*0cf0*/  IADD3.X R3, R3, UR8, RZ, P0, !PT ;  /* 0x0000000803037c10 */ /* 0x000fe200087fe4ff */
[----:B------:R-:W-:Y:S01]  /*0d00*/  IMAD R13, R12, c[0x0][0x1a4], R10 ;  /* 0x000069000c0d7a24 */ /* 0x000fe200078e020a */
[----:B------:R-:W-:Y:S01]  /*0d10*/  IADD3 R4, P0, R2, UR9, RZ ;  /* 0x0000000902047c10 */ /* 0x000fe2000ff1e0ff */
[----:B------:R-:W-:-:S02]  /*0d20*/  IMAD.WIDE.U32 R10, R12, c[0x0][0x1a0], RZ ;  /* 0x000068000c0a7a25 */ /* 0x000fc400078e00ff */
[----:B------:R1:W-:Y:S01]  /*0d30*/  LDGSTS.E.BYPASS.LTC128B.128 [R228+0x800], [R2.64] ;  /* 0x0080000002e47fae */ /* 0x0003e2000b901d54 */
[----:B------:R-:W-:Y:S01]  /*0d40*/  IADD3.X R5, R3, UR8, RZ, P0, !PT ;  /* 0x0000000803057c10 */ /* 0x000fe200087fe4ff */
[----:B------:R-:W-:-:S04]  /*0d50*/  IMAD.WIDE.U32 R16, R0, c[0x0][0x1b8], R6 ;  /* 0x00006e0000107a25 */ /* 0x000fc800078e0006 */
[----:B------:R2:W-:Y:S04]  /*0d60*/  LDGSTS.E.BYPASS.LTC128B.128 [R228+0x1000], [R4.64] ;  /* 0x0100000004e47fae */ /* 0x0005e8000b901d54 */
[----:B------:R-:W-:Y:S01]  /*0d70*/  STL.64 [R1+0x28], R16 ;  /* 0x0000281001007387 */ /* 0x000fe20000100a00 */
[----:B-1----:R-:W-:-:S04]  /*0d80*/  IMAD.WIDE.U32 R2, R12, UR7, R204 ;  /* 0x000000070c027c25 */ /* 0x002fc8000f8e00cc */
[----:B------:R-:W-:Y:S01]  /*0d90*/  IMAD.IADD R3, R3, 0x1, R8 ;  /* 0x0000000103037824 */ /* 0x000fe200078e0208 */
[----:B------:R-:W-:Y:S01]  /*0da0*/  LEA R8, P0, R2, c[0x0][0x168], 0x1 ;  /* 0x00005a0002087a11 */ /* 0x000fe200078008ff */
[----:B------:R-:W-:-:S03]  /*0db0*/  IMAD R12, R0, c[0x0][0x1bc], R9 ;  /* 0x00006f00000c7a24 */ /* 0x000fc600078e0209 */
[----:B------:R-:W-:Y:S01]  /*0dc0*/  LEA.HI.X R9, R2, c[0x0][0x16c], R3, 0x1, P0 ;  /* 0x00005b0002097a11 */ /* 0x000fe200000f0c03 */
[----:B------:R-:W-:Y:S01]  /*0dd0*/  IMAD.IADD R3, R11, 0x1, R13 ;  /* 0x000000010b037824 */ /* 0x000fe200078e020d */
[----:B------:R-:W-:Y:S01]  /*0de0*/  IADD3 R6, P0, R4, UR9, RZ ;  /* 0x0000000904067c10 */ /* 0x000fe2000ff1e0ff */
[----:B------:R-:W-:Y:S01]  /*0df0*/  IMAD.IADD R12, R17, 0x1, R12 ;  /* 0x00000001110c7824 */ /* 0x000fe200078e020c */
[----:B--2---:R-:W-:Y:S02]  /*0e00*/  IADD3 R4, P1, R8, UR17, RZ ;  /* 0x0000001108047c10 */ /* 0x004fe4000ff3e0ff */
[----:B------:R-:W-:Y:S02]  /*0e10*/  IADD3.X R7, R5, UR8, RZ, P0, !PT ;  /* 0x0000000805077c10 */ /* 0x000fe400087fe4ff */
[----:B------:R-:W-:Y:S01]  /*0e20*/  LEA R0, P0, R10, R16, 0x7 ;  /* 0x000000100a007211 */ /* 0x000fe200078038ff */
[----:B------:R-:W-:Y:S01]  /*0e30*/  STL [R1+0x38], R12 ;  /* 0x0000380c01007387 */ /* 0x000fe20000100800 */
[----:B------:R-:W-:-:S02]  /*0e40*/  IADD3.X R5, R9, UR16, RZ, P1, !PT ;  /* 0x0000001009057c10 */ /* 0x000fc40008ffe4ff */
[----:B------:R-:W-:Y:S01]  /*0e50*/  IADD3 R2, P1, R4, UR17, RZ ;  /* 0x0000001104027c10 */ /* 0x000fe2000ff3e0ff */
[----:B------:R1:W-:Y:S01]  /*0e60*/  LDGSTS.E.BYPASS.LTC128B.128 [R228+0x1800], [R6.64] ;  /* 0x0180000006e47fae */ /* 0x0003e2000b901d54 */
[----:B------:R-:W-:Y:S02]  /*0e70*/  LEA.HI.X R10, R10, R12, R3, 0x7, P0 ;  /* 0x0000000c0a0a7211 */ /* 0x000fe400000f3c03 */
[----:B------:R-:W-:Y:S01]  /*0e80*/  IADD3.X R3, R5, UR16, RZ, P1, !PT ;  /* 0x0000001005037c10 */ /* 0x000fe20008ffe4ff */
[----:B------:R2:W-:Y:S04]  /*0e90*/  LDGSTS.E.BYPASS.LTC128B.128 [R228+0x2000], [R8.64] ;  /* 0x0200000008e47fae */ /* 0x0005e8000b901d54 */
[----:B------:R3:W-:Y:S04]  /*0ea0*/  LDGSTS.E.BYPASS.LTC128B.128 [R228+0x2800], [R4.64] ;  /* 0x0280000004e47fae */ /* 0x0007e8000b901d54 */
[----:B------:R4:W-:Y:S01]  /*0eb0*/  LDGSTS.E.BYPASS.LTC128B.128 [R228+0x3000], [R2.64] ;  /* 0x0300000002e47fae */ /* 0x0009e2000b901d54 */
[----:B-1----:R-:W-:-:S04]  /*0ec0*/  IADD3 R6, P0, R2, UR17, RZ ;  /* 0x0000001102067c10 */ /* 0x002fc8000ff1e0ff */
[----:B------:R-:W-:Y:S01]  /*0ed0*/  IADD3.X R7, R3, UR16, RZ, P0, !PT ;  /* 0x0000001003077c10 */ /* 0x000fe200087fe4ff */
[----:B--2---:R-:W-:Y:S02]  /*0ee0*/  IMAD R8, R19, 0x8, R22 ;  /* 0x0000000813087824 */ /* 0x004fe400078e0216 */
        /* <DEDUP_REMOVED lines=35> */
[----:B------:R-:W-:-:S02]  /*1120*/  IMAD.SHL.U32 R207, R2, 0x2, RZ ;  /* 0x0000000202cf7824 */ /* 0x000fc400078e00ff */
[----:B------:R1:W-:Y:S01]  /*1130*/  LDGSTS.E.BYPASS.LTC128B.128 [R228+0x5800], [R8.64] ;  /* 0x0580000008e47fae */ /* 0x0003e2000b901d54 */
[----:B------:R-:W-:Y:S02]  /*1140*/  IMAD.MOV.U32 R0, RZ, RZ, 0x20 ;  /* 0x00000020ff007424 */ /* 0x000fe400078e00ff */
[----:B------:R-:W-:Y:S01]  /*1150*/  IMAD R2, R83, 0x20, R81 ;  /* 0x0000002053027824 */ /* 0x000fe200078e0251 */
[----:B------:R-:W-:Y:S02]  /*1160*/  LDSM.16.M88.4 R16, [R207] ;  /* 0x00000000cf10783b */ /* 0x000fe40000000200 */
[----:B------:R-:W-:Y:S01]  /*1170*/  SEL R0, R0, 0xffffffe0, !P1 ;  /* 0xffffffe000007807 */ /* 0x000fe20004800000 */
[----:B------:R-:W-:Y:S01]  /*1180*/  IMAD.IADD R2, R80, 0x1, R2 ;  /* 0x0000000150027824 */ /* 0x000fe200078e0202 */
[----:B--2---:R-:W2:Y:S02]  /*1190*/  LDSM.16.M88.4 R4, [R3+0x2000] ;  /* 0x002000000304783b */ /* 0x004ea40000000200 */
[----:B------:R-:W-:Y:S01]  /*11a0*/  @P0 IADD3 R209, R206, -0x20, RZ ;  /* 0xffffffe0ced10810 */ /* 0x000fe20007ffe0ff */
[----:B------:R-:W-:Y:S01]  /*11b0*/  IMAD.IADD R208, R207, 0x1, R0 ;  /* 0x00000001cfd07824 */ /* 0x000fe200078e0200 */
[----:B------:R-:W3:Y:S01]  /*11c0*/  LDSM.16.M88.4 R12, [R207+0x1000] ;  /* 0x00100000cf0c783b */ /* 0x000ee20000000200 */
[----:B------:R-:W-:-:S02]  /*11d0*/  ISETP.GE.AND P0, PT, R82, 0x81, PT ;  /* 0x000000815200780c */ /* 0x000fc40003f06270 */
[C---:B------:R-:W-:Y:S01]  /*11e0*/  IADD3 R216, R209.reuse, 0x400, RZ ;  /* 0x00000400d1d87810 */ /* 0x040fe20007ffe0ff */
[----:B------:R-:W4:Y:S01]  /*11f0*/  LDSM.16.M88.4 R44, [R3+0x3c00] ;  /* 0x003c0000032c783b */ /* 0x000f220000000200 */
[C---:B------:R-:W-:Y:S02]  /*1200*/  IADD3 R215, R209.reuse, 0x800, RZ ;  /* 0x00000800d1d77810 */ /* 0x040fe40007ffe0ff */
[C---:B------:R-:W-:Y:S01]  /*1210*/  IADD3 R214, R209.reuse, 0xc00, RZ ;  /* 0x00000c00d1d67810 */ /* 0x040fe20007ffe0ff */
[----:B------:R-:W5:Y:S01]  /*1220*/  LDSM.16.M88.4 R40, [R3+0x2400] ;  /* 0x002400000328783b */ /* 0x000f620000000200 */
[C---:B------:R-:W-:Y:S02]  /*1230*/  IADD3 R213, R209.reuse, 0x1000, RZ ;  /* 0x00001000d1d57810 */ /* 0x040fe40007ffe0ff */
[C---:B------:R-:W-:Y:S01]  /*1240*/  IADD3 R212, R209.reuse, 0x1400, RZ ;  /* 0x00001400d1d47810 */ /* 0x040fe20007ffe0ff */
[----:B------:R-:W4:Y:S01]  /*1250*/  LDSM.16.M88.4 R36, [R3+0x2800] ;  /* 0x002800000324783b */ /* 0x000f220000000200 */
[----:B------:R-:W-:-:S02]  /*1260*/  IADD3 R211, R209, 0x1800, RZ ;  /* 0x00001800d1d37810 */ /* 0x000fc40007ffe0ff */
[----:B------:R-:W-:Y:S01]  /*1270*/  IADD3 R210, R209, 0x1c00, RZ ;  /* 0x00001c00d1d27810 */ /* 0x000fe20007ffe0ff */
[----:B------:R-:W4:Y:S04]  /*1280*/  LDSM.16.M88.4 R32, [R3+0x2c00] ;  /* 0x002c00000320783b */ /* 0x000f280000000200 */
[----:B------:R-:W4:Y:S04]  /*1290*/  LDSM.16.M88.4 R28, [R3+0x3000] ;  /* 0x00300000031c783b */ /* 0x000f280000000200 */
[----:B------:R-:W4:Y:S04]  /*12a0*/  LDSM.16.M88.4 R24, [R3+0x3400] ;  /* 0x003400000318783b */ /* 0x000f280000000200 */
[----:B------:R-:W4:Y:S04]  /*12b0*/  LDSM.16.M88.4 R20, [R3+0x3800] ;  /* 0x003800000314783b */ /* 0x000f280000000200 */
[----:B------:R-:W-:Y:S01]  /*12c0*/  LDSM.16.M88.4 R48, [R209+0x1c00] ;  /* 0x001c0000d130783b */ /* 0x000fe20000000200 */
[-C--:B--2---:R-:W-:Y:S03]  /*12d0*/  HMMA.16816.F32 R176, R16, R4.reuse, RZ ;  /* 0x0000000410b0723c */ /* 0x084fe600000018ff */
[----:B------:R-:W-:Y:S04]  /*12e0*/  LDSM.16.M88.4 R72, [R209+0x400] ;  /* 0x00040000d148783b */ /* 0x000fe80000000200 */
[----:B-1----:R-:W-:Y:S01]  /*12f0*/  LDSM.16.M88.4 R8, [R208] ;  /* 0x00000000d008783b */ /* 0x002fe20000000200 */
[C---:B---3--:R-:W-:Y:S03]  /*1300*/  HMMA.16816.F32 R168, R12.reuse, R4, RZ ;  /* 0x000000040ca8723c */ /* 0x048fe600000018ff */
[----:B------:R-:W-:Y:S04]  /*1310*/  LDSM.16.M88.4 R76, [R209] ;  /* 0x00000000d14c783b */ /* 0x000fe80000000200 */
[----:B------:R-:W-:Y:S01]  /*1320*/  LDSM.16.M88.4 R56, [R209+0x1400] ;  /* 0x00140000d138783b */ /* 0x000fe20000000200 */
[-C--:B------:R-:W-:Y:S03]  /*1330*/  HMMA.16816.F32 R164, R12, R6.reuse, RZ ;  /* 0x000000060ca4723c */ /* 0x080fe600000018ff */
[----:B------:R-:W-:Y:S04]  /*1340*/  LDSM.16.M88.4 R64, [R209+0xc00] ;  /* 0x000c0000d140783b */ /* 0x000fe80000000200 */
[----:B------:R-:W-:Y:S01]  /*1350*/  LDSM.16.M88.4 R60, [R209+0x1000] ;  /* 0x00100000d13c783b */ /* 0x000fe20000000200 */
[----:B------:R-:W-:Y:S03]  /*1360*/  HMMA.16816.F32 R172, R16, R6, RZ ;  /* 0x0000000610ac723c */ /* 0x000fe600000018ff */
[----:B------:R-:W1:Y:S04]  /*1370*/  LDSM.16.M88.4 R4, [R208+0x1000] ;  /* 0x00100000d004783b */ /* 0x000e680000000200 */
[----:B------:R-:W2:Y:S01]  /*1380*/  LDSM.16.M88.4 R52, [R209+0x1800] ;  /* 0x00180000d134783b */ /* 0x000ea20000000200 */
[C---:B----4-:R-:W-:Y:S03]  /*1390*/  HMMA.16816.F32 R112, R12.reuse, R44, RZ ;  /* 0x0000002c0c70723c */ /* 0x050fe600000018ff */
[----:B------:R-:W3:Y:S04]  /*13a0*/  LDSM.16.M88.4 R68, [R209+0x800] ;  /* 0x00080000d144783b */ /* 0x000ee80000000200 */
[----:B------:R-:W0:Y:S01]  /*13b0*/  LDGDEPBAR ;  /* 0x00000000000079af */ /* 0x000e220000000000 */
[-C--:B-----5:R-:W-:Y:S08]  /*13c0*/  HMMA.16816.F32 R136, R12, R42.reuse, RZ ;  /* 0x0000002a0c88723c */ /* 0x0a0ff000000018ff */
[----:B------:R-:W-:Y:S08]  /*13d0*/  HMMA.16816.F32 R100, R16, R42, RZ ;  /* 0x0000002a1064723c */ /* 0x000ff000000018ff */
[----:B------:R-:W-:Y:S01]  /*13e0*/  HMMA.16816.F32 R160, R12, R40, RZ ;  /* 0x000000280ca0723c */ /* 0x000fe200000018ff */
[----:B------:R-:W-:-:S07]  /*13f0*/  DEPBAR.LE SB0, 0x0 ;  /* 0x000080000000791a */ /* 0x000fce0000000000 */
        /* <DEDUP_REMOVED lines=24> */
[C---:B-1----:R-:W-:Y:S08]  /*1580*/  HMMA.16816.F32 R44, R4.reuse, R48, R112 ;  /* 0x00000030042c723c */ /* 0x042ff00000001870 */
[-C--:B------:R-:W-:Y:S08]  /*1590*/  HMMA.16816.F32 R112, R4, R74.reuse, R136 ;  /* 0x0000004a0470723c */ /* 0x080ff00000001888 */
[----:B------:R-:W-:Y:S01]  /*15a0*/  HMMA.16816.F32 R100, R8, R74, R100 ;  /* 0x0000004a0864723c */ /* 0x000fe20000001864 */
[----:B------:R-:W1:Y:S06]  /*15b0*/  LDC.U8 R74, c[0x0][0x2d8] ;  /* 0x0000b600ff4a7b82 */ /* 0x000e6c0000000000 */
[----:B------:R-:W-:Y:S01]  /*15c0*/  STL.64 [R1], R44 ;  /* 0x0000002c01007387 */ /* 0x000fe20000100a00 */
[C---:B------:R-:W-:Y:S03]  /*15d0*/  HMMA.16816.F32 R168, R4.reuse, R76, R168 ;  /* 0x0000004c04a8723c */ /* 0x040fe600000018a8 */
[----:B------:R4:W-:Y:S05]  /*15e0*/  STL.64 [R1+0x8], R46 ;  /* 0x0000082e01007387 */ /* 0x0009ea0000100a00 */
[C---:B------:R-:W-:Y:S08]  /*15f0*/  HMMA.16816.F32 R224, R4.reuse, R56, R144 ;  /* 0x0000003804e0723c */ /* 0x040ff00000001890 */
[C---:B------:R-:W-:Y:S08]  /*1600*/  HMMA.16816.F32 R164, R4.reuse, R78, R164 ;  /* 0x0000004e04a4723c */ /* 0x040ff000000018a4 */
[----:B------:R-:W-:Y:S08]  /*1610*/  HMMA.16816.F32 R188, R4, R60, R148 ;  /* 0x0000003c04bc723c */ /* 0x000ff00000001894 */
[----:B----4-:R-:W-:Y:S08]  /*1620*/  HMMA.16816.F32 R44, R8, R76, R176 ;  /* 0x0000004c082c723c */ /* 0x010ff000000018b0 */
[C---:B--2---:R-:W-:Y:S08]  /*1630*/  HMMA.16816.F32 R244, R4.reuse, R52, R140 ;  /* 0x0000003404f4723c */ /* 0x044ff0000000188c */
[C---:B------:R-:W-:Y:S08]  /*1640*/  HMMA.16816.F32 R144, R4.reuse, R66, R128 ;  /* 0x000000420490723c */ /* 0x040ff00000001880 */
[C---:B------:R-:W-:Y:S08]  /*1650*/  HMMA.16816.F32 R184, R4.reuse, R62, R124 ;  /* 0x0000003e04b8723c */ /* 0x040ff0000000187c */
[C---:B------:R-:W-:Y:S08]  /*1660*/  HMMA.16816.F32 R220, R4.reuse, R58, R120 ;  /* 0x0000003a04dc723c */ /* 0x040ff00000001878 */
[----:B------:R-:W-:Y:S08]  /*1670*/  HMMA.16816.F32 R240, R4, R54, R116 ;  /* 0x0000003604f0723c */ /* 0x000ff00000001874 */
[----:B------:R-:W-:Y:S08]  /*1680*/  HMMA.16816.F32 R76, R8, R78, R172 ;  /* 0x0000004e084c723c */ /* 0x000ff000000018ac */
[C---:B------:R-:W-:Y:S08]  /*1690*/  HMMA.16816.F32 R160, R4.reuse, R72, R160 ;  /* 0x0000004804a0723c */ /* 0x040ff000000018a0 */
[C---:B---3--:R-:W-:Y:S08]  /*16a0*/  HMMA.16816.F32 R156, R4.reuse, R68, R156 ;  /* 0x00000044049c723c */ /* 0x048ff0000000189c */
[C---:B------:R-:W-:Y:S08]  /*16b0*/  HMMA.16816.F32 R152, R4.reuse, R64, R152 ;  /* 0x000000400498723c */ /* 0x040ff00000001898 */
[C---:B------:R-:W-:Y:S08]  /*16c0*/  HMMA.16816.F32 R140, R4.reuse, R70, R132 ;  /* 0x00000046048c723c */ /* 0x040ff00000001884 */
        /* <DEDUP_REMOVED lines=16> */
[----:B-1----:R-:W-:-:S04]  /*17d0*/  IADD3 R3, R182, -0x2, RZ ;  /* 0xfffffffeb6037810 */ /* 0x002fc80007ffe0ff */
        /* <DEDUP_REMOVED lines=21> */
.L_x_448:
[----:B-1----:R-:W2:Y:S04]  /*1930*/  LDL.LU R12, [R1] ;  /* 0x00000000010c7983 */ /* 0x002ea80000300800 */
[----:B------:R-:W3:Y:S04]  /*1940*/  LDL.LU R11, [R1+0x4] ;  /* 0x00000400010b7983 */ /* 0x000ee80000300800 */
[----:B------:R-:W4:Y:S04]  /*1950*/  LDL.LU R10, [R1+0xc] ;  /* 0x00000c00010a7983 */ /* 0x000f280000300800 */
[----:B------:R-:W4:Y:S01]  /*1960*/  LDL.LU R14, [R1+0x8] ;  /* 0x00000800010e7983 */ /* 0x000f220000300800 */
[----:B------:R-:W-:Y:S01]  /*1970*/  FMNMX.FTZ R3, R44, R45, !PT ;  /* 0x0000002d2c037209 */ /* 0x000fe20007810000 */
[----:B------:R-:W-:Y:S01]  /*1980*/  IMAD.WIDE.U32 R86, R218, -0x2daee0ad, RZ ;  /* 0xd2511f53da567825 */ /* 0x000fe200078e00ff */
[----:B------:R-:W-:Y:S01]  /*1990*/  LEA R75, R182, 0xfffffffc, 0x2 ;  /* 0xfffffffcb64b7811 */ /* 0x000fe200078e10ff */
[----:B------:R-:W-:Y:S01]  /*19a0*/  UIADD3 UR12, UR23, -0x4498517b, URZ ;  /* 0xbb67ae85170c7890 */ /* 0x000fe2000fffe03f */
[----:B------:R-:W-:Y:S01]  /*19b0*/  FMNMX.FTZ R3, R76, R3, !PT ;  /* 0x000000034c037209 */ /* 0x000fe20007810000 */
[----:B------:R-:W-:Y:S01]  /*19c0*/  IMAD R183, R183, 0x8, R180 ;  /* 0x00000008b7b77824 */ /* 0x000fe200078e02b4 */
[----:B------:R-:W-:Y:S01]  /*19d0*/  LOP3.LUT R110, R181, UR22, RZ, 0x3c, !PT ;  /* 0x00000016b56e7c12 */ /* 0x000fe2000f8e3cff */
[----:B------:R-:W-:Y:S01]  /*19e0*/  UIADD3 UR13, UR22, -0x61c88647, URZ ;  /* 0x9e3779b9160d7890 */ /* 0x000fe2000fffe03f */
[----:B------:R-:W-:Y:S01]  /*19f0*/  FMNMX.FTZ R3, R77, R3, !PT ;  /* 0x000000034d037209 */ /* 0x000fe20007810000 */
[C---:B------:R-:W-:Y:S01]  /*1a00*/  IMAD.WIDE.U32 R52, R183.reuse, -0x326172a9, RZ ;  /* 0xcd9e8d57b7347825 */ /* 0x040fe200078e00ff */
[----:B------:R-:W-:Y:S01]  /*1a10*/  IADD3 R15, R183, 0x4, RZ ;  /* 0x00000004b70f7810 */ /* 0x000fe20007ffe0ff */
[----:B------:R-:W-:Y:S01]  /*1a20*/  UIADD3 UR11, UR22, 0x3c6ef372, URZ ;  /* 0x3c6ef372160b7890 */ /* 0x000fe2000fffe03f */
[----:B------:R-:W-:Y:S01]  /*1a30*/  FMNMX.FTZ R3, R104, R3, !PT ;  /* 0x0000000368037209 */ /* 0x000fe20007810000 */
[----:B------:R-:W-:Y:S01]  /*1a40*/  UIADD3 UR8, UR23, 0x32370b8f, URZ ;  /* 0x32370b8f17087890 */ /* 0x000fe2000fffe03f */
[----:B------:R-:W-:Y:S01]  /*1a50*/  LOP3.LUT R9, R53, R110, RZ, 0x3c, !PT ;  /* 0x0000006e35097212 */ /* 0x000fe200078e3cff */
[----:B------:R-:W-:Y:S01]  /*1a60*/  IMAD.WIDE.U32 R54, R15, -0x326172a9, RZ ;  /* 0xcd9e8d570f367825 */ /* 0x000fe200078e00ff */
[----:B------:R-:W-:Y:S01]  /*1a70*/  FMNMX.FTZ R3, R105, R3, !PT ;  /* 0x0000000369037209 */ /* 0x000fe20007810000 */
[----:B------:R-:W-:Y:S01]  /*1a80*/  UIADD3 UR10, UR23, 0x76cf5d0a, URZ ;  /* 0x76cf5d0a170a7890 */ /* 0x000fe2000fffe03f */
[----:B------:R-:W-:Y:S01]  /*1a90*/  STL [R1+0x68], R228 ;  /* 0x000068e401007387 */ /* 0x000fe20000100800 */
[----:B------:R-:W-:Y:S01]  /*1aa0*/  IMAD.WIDE.U32 R84, R9, -0x2daee0ad, RZ ;  /* 0xd2511f5309547825 */ /* 0x000fe200078e00ff */
[----:B------:R-:W-:Y:S01]  /*1ab0*/  FMNMX.FTZ R3, R100, R3, !PT ;  /* 0x0000000364037209 */ /* 0x000fe20007810000 */
[----:B------:R-:W-:Y:S01]  /*1ac0*/  UIADD3 UR9, UR22, -0x255992d5, URZ ;  /* 0xdaa66d2b16097890 */ /* 0x000fe2000fffe03f */
[----:B------:R-:W-:Y:S01]  /*1ad0*/  STL [R1+0x64], R216 ;  /* 0x000064d801007387 */ /* 0x000fe20000100800 */
[----:B------:R-:W-:Y:S01]  /*1ae0*/  UIADD3 UR6, UR23, -0x126145ec, URZ ;  /* 0xed9eba1417067890 */ /* 0x000fe2000fffe03f */
[----:B------:R-:W-:Y:S01]  /*1af0*/  FMNMX.FTZ R3, R101, R3, !PT ;  /* 0x0000000365037209 */ /* 0x000fe20007810000 */
[----:B------:R-:W-:Y:S01]  /*1b00*/  UIADD3 UR7, UR22, 0x78dde6e4, URZ ;  /* 0x78dde6e416077890 */ /* 0x000fe2000fffe03f */
[----:B------:R-:W-:Y:S01]  /*1b10*/  STL [R1+0x60], R215 ;  /* 0x000060d701007387 */ /* 0x000fe20000100800 */
[----:B------:R-:W-:Y:S01]  /*1b20*/  UIADD3 UR5, UR22, 0x1715609d, URZ ;  /* 0x1715609d16057890 */ /* 0x000fe2000fffe03f */
[----:B------:R-:W-:Y:S01]  /*1b30*/  FMNMX.FTZ R3, R120, R3, !PT ;  /* 0x0000000378037209 */ /* 0x000fe20007810000 */
[----:B------:R-:W-:Y:S01]  /*1b40*/  UIADD3 UR14, UR23, 0x646e171e, URZ ;  /* 0x646e171e170e7890 */ /* 0x000fe2000fffe03f */
[----:B------:R-:W-:Y:S01]  /*1b50*/  STL [R1+0x5c], R214 ;  /* 0x00005cd601007387 */ /* 0x000fe20000100800 */
[----:B------:R-:W-:Y:S01]  /*1b60*/  UIADD3 UR4, UR23, -0x56f99767, URZ ;  /* 0xa906689917047890 */ /* 0x000fe2000fffe03f */
[----:B------:R-:W-:Y:S01]  /*1b70*/  FMNMX.FTZ R3, R121, R3, !PT ;  /* 0x0000000379037209 */ /* 0x000fe20007810000 */
[----:B------:R-:W-:Y:S01]  /*1b80*/  UIADD3 UR15, UR22, -0x4ab325aa, URZ ;  /* 0xb54cda56160f7890 */ /* 0x000fe2000fffe03f */
[----:B------:R-:W-:Y:S01]  /*1b90*/  STL [R1+0x58], R213 ;  /* 0x000058d501007387 */ /* 0x000fe20000100800 */
[----:B------:R-:W-:Y:S01]  /*1ba0*/  IMAD.SHL.U32 R204, R2, 0x2, RZ ;  /* 0x0000000202cc7824 */ /* 0x000fe200078e00ff */
[----:B------:R-:W-:-:S02]  /*1bb0*/  FMNMX.FTZ R3, R116, R3, !PT ;  /* 0x0000000374037209 */ /* 0x000fc40007810000 */
[----:B------:R-:W-:Y:S01]  /*1bc0*/  STL [R1+0x54], R212 ;  /* 0x000054d401007387 */ /* 0x000fe20000100800 */
[----:B------:R-:W-:Y:S01]  /*1bd0*/  IMAD.IADD R205, R0, 0x1, R204 ;  /* 0x0000000100cd7824 */ /* 0x000fe200078e02cc */
[----:B------:R-:W-:Y:S02]  /*1be0*/  FMNMX.FTZ R3, R117, R3, !PT ;  /* 0x0000000375037209 */ /* 0x000fe40007810000 */
[----:B------:R-:W-:Y:S02]  /*1bf0*/  STL [R1+0x50], R211 ;  /* 0x000050d301007387 */ /* 0x000fe40000100800 */
[----:B------:R-:W-:Y:S02]  /*1c00*/  FMNMX.FTZ R3, R128, R3, !PT ;  /* 0x0000000380037209 */ /* 0x000fe40007810000 */
[----:B------:R-:W-:Y:S02]  /*1c10*/  STL [R1+0x4c], R210 ;  /* 0x00004cd201007387 */ /* 0x000fe40000100800 */
[----:B------:R-:W-:-:S02]  /*1c20*/  FMNMX.FTZ R3, R129, R3, !PT ;  /* 0x0000000381037209 */ /* 0x000fc40007810000 */
[----:B------:R-:W-:Y:S02]  /*1c30*/  STL [R1+0x48], R209 ;  /* 0x000048d101007387 */ /* 0x000fe40000100800 */
        /* <DEDUP_REMOVED lines=36> */
[----:B------:R-:W-:-:S03]  /*1e80*/  FMNMX.FTZ R3, R119, R3, !PT ;  /* 0x0000000377037209 */ /* 0x000fc60007810000 */
[----:B------:R-:W1:Y:S01]  /*1e90*/  SHFL.BFLY PT, R6, R5, 0x2, 0x1f ;  /* 0x0c401f0005067f89 */ /* 0x000e6200000e0000 */
        /* <DEDUP_REMOVED lines=19> */
[----:B-1----:R-:W-:Y:S02]  /*1fd0*/  FMNMX.FTZ R13, R5, R6, !PT ;  /* 0x00000006050d7209 */ /* 0x002fe40007810000 */
[----:B------:R-:W-:Y:S02]  /*1fe0*/  FMNMX.FTZ R5, R170, R171, !PT ;  /* 0x000000abaa057209 */ /* 0x000fe40007810000 */
[----:B------:R-:W-:Y:S02]  /*1ff0*/  FMNMX.FTZ R4, R178, R4, !PT ;  /* 0x00000004b2047209 */ /* 0x000fe40007810000 */
[----:B------:R-:W-:Y:S02]  /*2000*/  FMNMX.FTZ R3, R140, R3, !PT ;  /* 0x000000038c037209 */ /* 0x000fe40007810000 */
[----:B------:R-:W-:Y:S02]  /*2010*/  FMNMX.FTZ R5, R166, R5, !PT ;  /* 0x00000005a6057209 */ /* 0x000fe40007810000 */
[----:B------:R-:W-:-:S02]  /*2020*/  LOP3.LUT R6, R87, UR23, R75, 0x96, !PT ;  /* 0x0000001757067c12 */ /* 0x000fc4000f8e964b */
[----:B------:R-:W-:Y:S02]  /*2030*/  FMNMX.FTZ R4, R179, R4, !PT ;  /* 0x00000004b3047209 */ /* 0x000fe40007810000 */
[----:B------:R-:W-:Y:S02]  /*2040*/  FMNMX.FTZ R3, R141, R3, !PT ;  /* 0x000000038d037209 */ /* 0x000fe40007810000 */
        /* <DEDUP_REMOVED lines=16> */
[----:B------:R-:W-:-:S02]  /*2150*/  LOP3.LUT R8, R55, R110, RZ, 0x3c, !PT ;  /* 0x0000006e37087212 */ /* 0x000fc400078e3cff */
        /* <DEDUP_REMOVED lines=8> */
[----:B------:R-:W-:Y:S01]  /*21e0*/  LOP3.LUT R8, R109, UR12, R86, 0x96, !PT ;  /* 0x0000000c6d087c12 */ /* 0x000fe2000f8e9656 */
[----:B------:R-:W-:Y:S01]  /*21f0*/  IMAD R109, R74, 0x10000, R74 ;  /* 0x000100004a6d7824 */ /* 0x000fe200078e024a */
        /* <DEDUP_REMOVED lines=8> */
[----:B------:R-:W-:Y:S02]  /*2280*/  LOP3.LUT R16, R73, UR11, R4, 0x96, !PT ;  /* 0x0000000b49107c12 */ /* 0x000fe4000f8e9604 */
[----:B------:R-:W-:Y:S02]  /*2290*/  FMNMX.FTZ R3, R155, R3, !PT ;  /* 0x000000039b037209 */ /* 0x000fe40007810000 */
[----:B------:R-:W-:-:S02]  /*22a0*/  FMNMX.FTZ R7, R239, R7, !PT ;  /* 0x00000007ef077209 */ /* 0x000fc40007810000 */
[----:B------:R-:W-:Y:S02]  /*22b0*/  FMNMX.FTZ R6, R244, R6, !PT ;  /* 0x00000006f4067209 */ /* 0x000fe40007810000 */
[----:B------:R-:W-:Y:S01]  /*22c0*/  FMNMX.FTZ R3, R146, R3, !PT ;  /* 0x0000000392037209 */ /* 0x000fe20007810000 */
[----:B------:R-:W-:Y:S03]  /*22d0*/  SHFL.BFLY PT, R9, R7, 0x2, 0x1f ;  /* 0x0c401f0007097f89 */ /* 0x000fe600000e0000 */
[----:B------:R-:W-:-:S04]  /*22e0*/  FMNMX.FTZ R3, R147, R3, !PT ;  /* 0x0000000393037209 */ /* 0x000fc80007810000 */
[----:B------:R-:W-:Y:S01]  /*22f0*/  FMNMX.FTZ R3, R190, R3, !PT ;  /* 0x00000003be037209 */ /* 0x000fe20007810000 */
[----:B--2---:R-:W-:Y:S01]  /*2300*/  IMAD.MOV.U32 R111, RZ, RZ, R12 ;  /* 0x000000ffff6f7224 */ /* 0x004fe200078e000c */
[----:B------:R-:W-:Y:S01]  /*2310*/  LOP3.LUT R12, R5, UR13, R52, 0x96, !PT ;  /* 0x0000000d050c7c12 */ /* 0x000fe2000f8e9634 */
[----:B---3--:R-:W-:Y:S02]  /*2320*/  IMAD.MOV.U32 R252, RZ, RZ, R11 ;  /* 0x000000fffffc7224 */ /* 0x008fe400078e000b */
[----:B------:R-:W1:Y:S01]  /*2330*/  SHFL.BFLY PT, R11, R13, 0x1, 0x1f ;  /* 0x0c201f000d0b7f89 */ /* 0x000e6200000e0000 */
[----:B----4-:R-:W-:Y:S01]  /*2340*/  IMAD.MOV.U32 R24, RZ, RZ, R10 ;  /* 0x000000ffff187224 */ /* 0x010fe200078e000a */
[----:B------:R-:W-:Y:S01]  /*2350*/  LOP3.LUT R10, R85, UR12, R86, 0x96, !PT ;  /* 0x0000000c550a7c12 */ /* 0x000fe2000f8e9656 */
[----:B------:R-:W-:-:S04]  /*2360*/  IMAD.MOV.U32 R132, RZ, RZ, R14 ;  /* 0x000000ffff847224 */ /* 0x000fc800078e000e */
[----:B------:R-:W-:Y:S01]  /*2370*/  IMAD.WIDE.U32 R34, R10, -0x326172a9, RZ ;  /* 0xcd9e8d570a227825 */ /* 0x000fe200078e00ff */
[----:B------:R-:W-:-:S04]  /*2380*/  LOP3.LUT R10, R5, UR13, R54, 0x96, !PT ;  /* 0x0000000d050a7c12 */ /* 0x000fc8000f8e9636 */
[----:B------:R-:W-:Y:S01]  /*2390*/  LOP3.LUT R8, R35, UR11, R4, 0x96, !PT ;  /* 0x0000000b23087c12 */ /* 0x000fe2000f8e9604 */
[----:B------:R-:W-:-:S04]  /*23a0*/  IMAD.WIDE.U32 R4, R12, -0x2daee0ad, RZ ;  /* 0xd2511f530c047825 */ /* 0x000fc800078e00ff */
[----:B------:R-:W-:Y:S01]  /*23b0*/  IMAD.WIDE.U32 R14, R8, -0x2daee0ad, RZ ;  /* 0xd2511f53080e7825 */ /* 0x000fe200078e00ff */
[----:B------:R-:W-:-:S04]  /*23c0*/  LOP3.LUT R8, R5, UR10, R84, 0x96, !PT ;  /* 0x0000000a05087c12 */ /* 0x000fc8000f8e9654 */
[----:B------:R-:W-:Y:S02]  /*23d0*/  LOP3.LUT R23, R15, UR8, R4, 0x96, !PT ;  /* 0x000000080f177c12 */ /* 0x000fe4000f8e9604 */
[----:B-1----:R-:W-:Y:S01]  /*23e0*/  FMNMX.FTZ R138, R13, R11, !PT ;  /* 0x0000000b0d8a7209 */ /* 0x002fe20007810000 */
[----:B------:R-:W-:Y:S01]  /*23f0*/  IMAD.WIDE.U32 R12, R8, -0x326172a9, RZ ;  /* 0xcd9e8d57080c7825 */ /* 0x000fe200078e00ff */
[----:B------:R-:W-:Y:S02]  /*2400*/  FMNMX.FTZ R4, R245, R6, !PT ;  /* 0x00000006f5047209 */ /* 0x000fe40007810000 */
[C---:B------:R-:W-:Y:S01]  /*2410*/  FSETP.NEU.FTZ.AND P1, PT, R138.reuse, -INF , PT ;  /* 0xff8000008a00780b */ /* 0x040fe20003f3d000 */
[----:B------:R-:W-:Y:S01]  /*2420*/  FMUL.FTZ R5, R138, c[0x0][0x23c] ;  /* 0x00008f008a057a20 */ /* 0x000fe20000410000 */
[----:B------:R-:W-:Y:S02]  /*2430*/  FMNMX.FTZ R4, R240, R4, !PT ;  /* 0x00000004f0047209 */ /* 0x000fe40007810000 */
[----:B------:R-:W-:Y:S01]  /*2440*/  FMNMX.FTZ R15, R7, R9, !PT ;  /* 0x00000009070f7209 */ /* 0x000fe20007810000 */
[----:B------:R-:W-:Y:S01]  /*2450*/  IMAD.WIDE.U32 R6, R10, -0x2daee0ad, RZ ;  /* 0xd2511f530a067825 */ /* 0x000fe200078e00ff */
[----:B------:R-:W-:-:S02]  /*2460*/  FSEL R22, R5, RZ, P1 ;  /* 0x000000ff05167208 */ /* 0x000fc40000800000 */
[----:B------:R-:W-:Y:S02]  /*2470*/  FMNMX.FTZ R5, R241, R4, !PT ;  /* 0x00000004f1057209 */ /* 0x000fe40007810000 */
[----:B------:R-:W-:Y:S01]  /*2480*/  FMNMX.FTZ R4, R191, R3, !PT ;  /* 0x00000003bf047209 */ /* 0x000fe20007810000 */
[----:B------:R-:W-:Y:S01]  /*2490*/  FFMA.FTZ R3, R44, c[0x0][0x23c], -R22 ;  /* 0x00008f002c037a23 */ /* 0x000fe20000010816 */
[----:B------:R-:W-:Y:S02]  /*24a0*/  FMNMX.FTZ R5, R111, R5, !PT ;  /* 0x000000056f057209 */ /* 0x000fe40007810000 */
[----:B------:R-:W-:Y:S01]  /*24b0*/  FMNMX.FTZ R4, R186, R4, !PT ;  /* 0x00000004ba047209 */ /* 0x000fe20007810000 */
[----:B------:R1:W-:Y:S03]  /*24c0*/  MUFU.EX2 R36, R3 ;  /* 0x0000000300247308 */ /* 0x0003e60000000800 */
[----:B------:R-:W-:-:S04]  /*24d0*/  FMNMX.FTZ R8, R187, R4, !PT ;  /* 0x00000004bb087209 */ /* 0x000fc80007810000 */
[----:B------:R-:W-:Y:S02]  /*24e0*/  FMNMX.FTZ R8, R226, R8, !PT ;  /* 0x00000008e2087209 */ /* 0x000fe40007810000 */
[----:B-1----:R-:W-:Y:S01]  /*24f0*/  FMNMX.FTZ R3, R252, R5, !PT ;  /* 0x00000005fc037209 */ /* 0x002fe20007810000 */
[----:B------:R-:W-:-:S03]  /*2500*/  FFMA.FTZ R5, R45, c[0x0][0x23c], -R22 ;  /* 0x00008f002d057a23 */ /* 0x000fc60000010816 */
[----:B------:R-:W-:Y:S01]  /*2510*/  FMNMX.FTZ R4, R248, R3, !PT ;  /* 0x00000003f8047209 */ /* 0x000fe20007810000 */
[----:B------:R1:W2:Y:S01]  /*2520*/  MUFU.EX2 R29, R5 ;  /* 0x00000005001d7308 */ /* 0x0002a20000000800 */
[----:B------:R-:W-:Y:S02]  /*2530*/  LOP3.LUT R3, R13, UR9, R34, 0x96, !PT ;  /* 0x000000090d037c12 */ /* 0x000fe4000f8e9622 */
[----:B------:R-:W-:Y:S02]  /*2540*/  FMNMX.FTZ R10, R249, R4, !PT ;  /* 0x00000004f90a7209 */ /* 0x000fe40007810000 */
[----:B------:R-:W-:Y:S01]  /*2550*/  FMNMX.FTZ R4, R227, R8, !PT ;  /* 0x00000008e3047209 */ /* 0x000fe20007810000 */
[----:B------:R-:W-:Y:S02]  /*2560*/  IMAD.WIDE.U32 R20, R3, -0x2daee0ad, RZ ;  /* 0xd2511f5303147825 */ /* 0x000fe400078e00ff */
[----:B------:R-:W3:Y:S02]  /*2570*/  SHFL.BFLY PT, R13, R10, 0x2, 0x1f ;  /* 0x0c401f000a0d7f89 */ /* 0x000ee400000e0000 */
[----:B------:R-:W-:Y:S01]  /*2580*/  FFMA.FTZ R3, R76, c[0x0][0x23c], -R22 ;  /* 0x00008f004c037a23 */ /* 0x000fe20000010816 */
[----:B------:R-:W-:Y:S01]  /*2590*/  LOP3.LUT R11, R21, UR6, R14, 0x96, !PT ;  /* 0x00000006150b7c12 */ /* 0x000fe2000f8e960e */
[----:B------:R-:W-:Y:S01]  /*25a0*/  IMAD.WIDE.U32 R8, R23, -0x326172a9, RZ ;  /* 0xcd9e8d5717087825 */ /* 0x000fe200078e00ff */
[----:B------:R-:W4:Y:S01]  /*25b0*/  SHFL.BFLY PT, R21, R15, 0x1, 0x1f ;  /* 0x0c201f000f157f89 */ /* 0x000f2200000e0000 */
[----:B------:R2:W-:Y:S01]  /*25c0*/  MUFU.EX2 R219, R3 ;  /* 0x0000000300db7308 */ /* 0x0005e20000000800 */
[----:B-1----:R-:W-:-:S02]  /*25d0*/  LOP3.LUT R5, R7, UR10, R108, 0x96, !PT ;  /* 0x0000000a07057c12 */ /* 0x002fc4000f8e966c */
[----:B------:R-:W-:-:S03]  /*25e0*/  LOP3.LUT R9, R9, UR7, R12, 0x96, !PT ;  /* 0x0000000709097c12 */ /* 0x000fc6000f8e960c */
[----:B------:R-:W-:-:S05]  /*25f0*/  IMAD.WIDE.U32 R18, R5, -0x326172a9, RZ ;  /* 0xcd9e8d5705127825 */ /* 0x000fca00078e00ff */
[----:B------:R-:W-:Y:S02]  /*2600*/  LOP3.LUT R7, R19, UR9, R72, 0x96, !PT ;  /* 0x0000000913077c12 */ /* 0x000fe4000f8e9648 */
[----:B--2---:R-:W-:Y:S01]  /*2610*/  FMNMX.FTZ R3, R222, R4, !PT ;  /* 0x00000004de037209 */ /* 0x004fe20007810000 */
[----:B------:R-:W-:Y:S01]  /*2620*/  FFMA.FTZ R4, R77, c[0x0][0x23c], -R22 ;  /* 0x00008f004d047a23 */ /* 0x000fe20000010816 */
[----:B---3--:R-:W-:Y:S01]  /*2630*/  FMNMX.FTZ R14, R10, R13, !PT ;  /* 0x0000000d0a0e7209 */ /* 0x008fe20007810000 */
[----:B------:R-:W-:Y:S01]  /*2640*/  IMAD.WIDE.U32 R12, R11, -0x326172a9, RZ ;  /* 0xcd9e8d570b0c7825 */ /* 0x000fe200078e00ff */
[----:B------:R-:W-:Y:S01]  /*2650*/  FMNMX.FTZ R3, R223, R3, !PT ;  /* 0x00000003df037209 */ /* 0x000fe20007810000 */
[----:B------:R1:W-:Y:S01]  /*2660*/  MUFU.EX2 R180, R4 ;  /* 0x0000000400b47308 */ /* 0x0003e20000000800 */
[----:B----4-:R-:W-:Y:S02]  /*2670*/  FMNMX.FTZ R137, R15, R21, !PT ;  /* 0x000000150f897209 */ /* 0x010fe40007810000 */
[----:B------:R-:W-:Y:S01]  /*2680*/  FMNMX.FTZ R3, R246, R3, !PT ;  /* 0x00000003f6037209 */ /* 0x000fe20007810000 */
[----:B------:R-:W2:Y:S01]  /*2690*/  SHFL.BFLY PT, R15, R14, 0x1, 0x1f ;  /* 0x0c201f000e0f7f89 */ /* 0x000ea200000e0000 */
[----:B------:R-:W-:-:S02]  /*26a0*/  FSETP.NEU.FTZ.AND P1, PT, R137, -INF , PT ;  /* 0xff8000008900780b */ /* 0x000fc40003f3d000 */
[----:B------:R-:W-:Y:S01]  /*26b0*/  FMNMX.FTZ R3, R247, R3, !PT ;  /* 0x00000003f7037209 */ /* 0x000fe20007810000 */
[----:B-1----:R-:W-:-:S04]  /*26c0*/  IMAD.WIDE.U32 R4, R16, -0x2daee0ad, RZ ;  /* 0xd2511f5310047825 */ /* 0x002fc800078e00ff */
[----:B------:R-:W-:Y:S01]  /*26d0*/  IMAD.WIDE.U32 R16, R7, -0x2daee0ad, RZ ;  /* 0xd2511f5307107825 */ /* 0x000fe200078e00ff */
[----:B------:R-:W-:Y:S02]  /*26e0*/  LOP3.LUT R23, R5, UR8, R6, 0x96, !PT ;  /* 0x0000000805177c12 */ /* 0x000fe4000f8e9606 */
[----:B------:R-:W-:Y:S01]  /*26f0*/  FMNMX.FTZ R5, R242, R3, !PT ;  /* 0x00000003f2057209 */ /* 0x000fe20007810000 */
[----:B------:R-:W-:Y:S01]  /*2700*/  FFMA.FTZ R7, R104, c[0x0][0x23c], -R22 ;  /* 0x00008f0068077a23 */ /* 0x000fe20000010816 */
[----:B------:R-:W-:Y:S01]  /*2710*/  LOP3.LUT R6, R13, UR5, R8, 0x96, !PT ;  /* 0x000000050d067c12 */ /* 0x000fe2000f8e9608 */
[----:B------:R-:W-:Y:S02]  /*2720*/  FFMA.FTZ R3, R105, c[0x0][0x23c], -R22 ;  /* 0x00008f0069037a23 */ /* 0x000fe40000010816 */
[----:B------:R1:W-:Y:S01]  /*2730*/  MUFU.EX2 R182, R7 ;  /* 0x0000000700b67308 */ /* 0x0003e20000000800 */
[----:B------:R-:W-:Y:S01]  /*2740*/  IMAD.MOV.U32 R104, RZ, RZ, R24 ;  /* 0x000000ffff687224 */ /* 0x000fe200078e0018 */
[----:B--2---:R-:W-:Y:S01]  /*2750*/  FMNMX.FTZ R136, R14, R15, !PT ;  /* 0x0000000f0e887209 */ /* 0x004fe20007810000 */
[----:B------:R-:W-:-:S05]  /*2760*/  IMAD.WIDE.U32 R8, R9, -0x2daee0ad, RZ ;  /* 0xd2511f5309087825 */ /* 0x000fca00078e00ff */
[----:B------:R2:W-:Y:S01]  /*2770*/  MUFU.EX2 R216, R3 ;  /* 0x0000000300d87308 */ /* 0x0005e20000000800 */
[----:B-1----:R-:W-:Y:S02]  /*2780*/  LOP3.LUT R7, R17, UR6, R4, 0x96, !PT ;  /* 0x0000000611077c12 */ /* 0x002fe4000f8e9604 */
[----:B------:R-:W-:Y:S02]  /*2790*/  FMNMX.FTZ R4, R243, R5, !PT ;  /* 0x00000005f3047209 */ /* 0x000fe40007810000 */
[----:B------:R-:W-:Y:S01]  /*27a0*/  LOP3.LUT R17, R9, UR4, R20, 0x96, !PT ;  /* 0x0000000409117c12 */ /* 0x000fe2000f8e9614 */
[----:B------:R-:W-:Y:S01]  /*27b0*/  IMAD.WIDE.U32 R10, R7, -0x326172a9, RZ ;  /* 0xcd9e8d57070a7825 */ /* 0x000fe200078e00ff */
[----:B--2---:R-:W-:-:S03]  /*27c0*/  FMNMX.FTZ R3, R132, R4, !PT ;  /* 0x0000000484037209 */ /* 0x004fc60007810000 */
[----:B------:R-:W-:Y:S02]  /*27d0*/  FFMA.FTZ R4, R100, c[0x0][0x23c], -R22 ;  /* 0x00008f0064047a23 */ /* 0x000fe40000010816 */
[----:B------:R-:W-:Y:S01]  /*27e0*/  IMAD.WIDE.U32 R6, R6, -0x2daee0ad, RZ ;  /* 0xd2511f5306067825 */ /* 0x000fe200078e00ff */
[----:B------:R-:W-:Y:S01]  /*27f0*/  FMNMX.FTZ R3, R104, R3, !PT ;  /* 0x0000000368037209 */ /* 0x000fe20007810000 */
[----:B------:R1:W-:Y:S03]  /*2800*/  MUFU.EX2 R212, R4 ;  /* 0x0000000400d47308 */ /* 0x0003e60000000800 */
[----:B------:R-:W-:Y:S01]  /*2810*/  FMNMX.FTZ R5, R250, R3, !PT ;  /* 0x00000003fa057209 */ /* 0x000fe20007810000 */
[----:B------:R-:W-:Y:S01]  /*2820*/  FMUL.FTZ R3, R137, c[0x0][0x23c] ;  /* 0x00008f0089037a20 */ /* 0x000fe20000410000 */
[----:B------:R-:W-:Y:S02]  /*2830*/  LOP3.LUT R32, R7, UR14, R8, 0x96, !PT ;  /* 0x0000000e07207c12 */ /* 0x000fe4000f8e9608 */
[----:B------:R-:W-:-:S02]  /*2840*/  FMNMX.FTZ R13, R251, R5, !PT ;  /* 0x00000005fb0d7209 */ /* 0x000fc40007810000 */
[----:B------:R-:W-:Y:S02]  /*2850*/  FSEL R19, R3, RZ, P1 ;  /* 0x000000ff03137208 */ /* 0x000fe40000800000 */
[----:B------:R-:W-:Y:S01]  /*2860*/  LOP3.LUT R28, R6, 0xff, RZ, 0xc0, !PT ;  /* 0x000000ff061c7812 */ /* 0x000fe200078ec0ff */
[----:B------:R-:W2:Y:S01]  /*2870*/  SHFL.BFLY PT, R21, R13, 0x2, 0x1f ;  /* 0x0c401f000d157f89 */ /* 0x000ea200000e0000 */
[----:B------:R-:W-:Y:S01]  /*2880*/  SHF.R.U32.HI R27, RZ, 0x18, R6 ;  /* 0x00000018ff1b7819 */ /* 0x000fe20000011606 */
[----:B------:R-:W-:Y:S01]  /*2890*/  FFMA.FTZ R3, R46, c[0x0][0x23c], -R19 ;  /* 0x00008f002e037a23 */ /* 0x000fe20000010813 */
[----:B------:R-:W-:Y:S01]  /*28a0*/  FSETP.NEU.FTZ.AND P1, PT, R136, -INF , PT ;  /* 0xff8000008800780b */ /* 0x000fe20003f3d000 */
[----:B-1----:R-:W-:Y:S02]  /*28b0*/  FFMA.FTZ R4, R101, c[0x0][0x23c], -R22 ;  /* 0x00008f0065047a23 */ /* 0x002fe40000010816 */
[----:B------:R-:W-:Y:S08]  /*28c0*/  MUFU.EX2 R31, R3 ;  /* 0x00000003001f7308 */ /* 0x000ff00000000800 */
[----:B------:R1:W-:Y:S02]  /*28d0*/  MUFU.EX2 R208, R4 ;  /* 0x0000000400d07308 */ /* 0x0003e40000000800 */
[----:B-1----:R-:W-:Y:S01]  /*28e0*/  IMAD.WIDE.U32 R4, R23, -0x326172a9, RZ ;  /* 0xcd9e8d5717047825 */ /* 0x002fe200078e00ff */
[----:B------:R-:W-:-:S04]  /*28f0*/  SHF.R.U32.HI R23, RZ, 0x10, R6 ;  /* 0x00000010ff177819 */ /* 0x000fc80000011606 */
[----:B------:R-:W-:Y:S02]  /*2900*/  LOP3.LUT R5, R5, UR7, R18, 0x96, !PT ;  /* 0x0000000705057c12 */ /* 0x000fe4000f8e9612 */
[----:B------:R-:W-:Y:S01]  /*2910*/  LOP3.LUT R3, R11, UR5, R4, 0x96, !PT ;  /* 0x000000050b037c12 */ /* 0x000fe2000f8e9604 */
[----:B------:R-:W-:Y:S01]  /*2920*/  FFMA.FTZ R4, R47, c[0x0][0x23c], -R19 ;  /* 0x00008f002f047a23 */ /* 0x000fe20000010813 */
[----:B------:R-:W-:Y:S01]  /*2930*/  LOP3.LUT R11, R6, 0xffff, RZ, 0xc0, !PT ;  /* 0x0000ffff060b7812 */ /* 0x000fe200078ec0ff */
[----:B------:R-:W-:Y:S02]  /*2940*/  IMAD.WIDE.U32 R8, R5, -0x2daee0ad, RZ ;  /* 0xd2511f5305087825 */ /* 0x000fe400078e00ff */
[----:B------:R1:W3:Y:S01]  /*2950*/  MUFU.EX2 R33, R4 ;  /* 0x0000000400217308 */ /* 0x0002e20000000800 */
[----:B------:R-:W-:Y:S01]  /*2960*/  SHF.R.U32.HI R11, RZ, 0x8, R11 ;  /* 0x00000008ff0b7819 */ /* 0x000fe2000001160b */
[----:B------:R-:W-:Y:S01]  /*2970*/  FFMA.FTZ R6, R79, c[0x0][0x23c], -R19 ;  /* 0x00008f004f067a23 */ /* 0x000fe20000010813 */
[----:B------:R-:W-:-:S02]  /*2980*/  LOP3.LUT R24, R9, UR4, R16, 0x96, !PT ;  /* 0x0000000409187c12 */ /* 0x000fc4000f8e9610 */
[----:B--2---:R-:W-:Y:S02]  /*2990*/  FMNMX.FTZ R9, R13, R21, !PT ;  /* 0x000000150d097209 */ /* 0x004fe40007810000 */
[----:B------:R-:W-:Y:S01]  /*29a0*/  PRMT R55, R28, 0x5410, R11 ;  /* 0x000054101c377816 */ /* 0x000fe2000000000b */
[----:B------:R2:W-:Y:S02]  /*29b0*/  MUFU.EX2 R133, R6 ;  /* 0x0000000600857308 */ /* 0x0005e40000000800 */
[----:B------:R-:W4:Y:S01]  /*29c0*/  SHFL.BFLY PT, R20, R9, 0x1, 0x1f ;  /* 0x0c201f0009147f89 */ /* 0x000f2200000e0000 */
[----:B-1----:R-:W-:-:S04]  /*29d0*/  IMAD.WIDE.U32 R4, R3, -0x2daee0ad, RZ ;  /* 0xd2511f5303047825 */ /* 0x002fc800078e00ff */
[----:B------:R-:W-:Y:S01]  /*29e0*/  FFMA.FTZ R3, R78, c[0x0][0x23c], -R19 ;  /* 0x00008f004e037a23 */ /* 0x000fe20000010813 */
[----:B------:R-:W-:Y:S02]  /*29f0*/  LOP3.LUT R18, R5, UR14, R8, 0x96, !PT ;  /* 0x0000000e05127c12 */ /* 0x000fe4000f8e9608 */
[C---:B------:R-:W-:Y:S01]  /*2a00*/  LOP3.LUT R14, R4.reuse, 0xffff, RZ, 0xc0, !PT ;  /* 0x0000ffff040e7812 */ /* 0x040fe200078ec0ff */
[----:B------:R1:W-:Y:S01]  /*2a10*/  MUFU.EX2 R229, R3 ;  /* 0x0000000300e57308 */ /* 0x0003e20000000800 */
[----:B--2---:R-:W-:Y:S01]  /*2a20*/  IMAD.WIDE.U32 R6, R17, -0x326172a9, RZ ;  /* 0xcd9e8d5711067825 */ /* 0x004fe200078e00ff */
[----:B------:R-:W-:Y:S02]  /*2a30*/  LOP3.LUT R26, R4, 0xff, RZ, 0xc0, !PT ;  /* 0x000000ff041a7812 */ /* 0x000fe400078ec0ff */
[--C-:B------:R-:W-:Y:S02]  /*2a40*/  SHF.R.U32.HI R21, RZ, 0x10, R4.reuse ;  /* 0x00000010ff157819 */ /* 0x100fe40000011604 */
[----:B------:R-:W-:Y:S01]  /*2a50*/  SHF.R.U32.HI R25, RZ, 0x18, R4 ;  /* 0x00000018ff197819 */ /* 0x000fe20000011604 */
[----:B------:R-:W-:Y:S01]  /*2a60*/  IMAD.WIDE.U32 R4, R24, -0x326172a9, RZ ;  /* 0xcd9e8d5718047825 */ /* 0x000fe200078e00ff */
[----:B------:R-:W-:-:S02]  /*2a70*/  LOP3.LUT R8, R7, UR15, R12, 0x96, !PT ;  /* 0x0000000f07087c12 */ /* 0x000fc4000f8e960c */
[----:B------:R-:W-:Y:S02]  /*2a80*/  LOP3.LUT R12, R23, 0xff, RZ, 0xc0, !PT ;  /* 0x000000ff170c7812 */ /* 0x000fe400078ec0ff */
[C---:B------:R-:W-:Y:S02]  /*2a90*/  LOP3.LUT R13, R6.reuse, 0xffff, RZ, 0xc0, !PT ;  /* 0x0000ffff060d7812 */ /* 0x040fe400078ec0ff */
[----:B------:R-:W-:Y:S01]  /*2aa0*/  LOP3.LUT R17, R6, 0xff, RZ, 0xc0, !PT ;  /* 0x000000ff06117812 */ /* 0x000fe200078ec0ff */
[----:B-1----:R-:W-:Y:S01]  /*2ab0*/  FMUL.FTZ R3, R136, c[0x0][0x23c] ;  /* 0x00008f0088037a20 */ /* 0x002fe20000410000 */
[--C-:B------:R-:W-:Y:S02]  /*2ac0*/  SHF.R.U32.HI R16, RZ, 0x10, R6.reuse ;  /* 0x00000010ff107819 */ /* 0x100fe40000011606 */
[----:B------:R-:W-:Y:S02]  /*2ad0*/  SHF.R.U32.HI R23, RZ, 0x18, R6 ;  /* 0x00000018ff177819 */ /* 0x000fe40000011606 */
[----:B------:R-:W-:-:S02]  /*2ae0*/  FSEL R15, R3, RZ, P1 ;  /* 0x000000ff030f7208 */ /* 0x000fc40000800000 */
[----:B------:R-:W-:Y:S02]  /*2af0*/  PRMT R53, R12, 0x5410, R27 ;  /* 0x000054100c357816 */ /* 0x000fe4000000001b */
[----:B------:R-:W-:Y:S01]  /*2b00*/  LOP3.LUT R11, R4, 0xffff, RZ, 0xc0, !PT ;  /* 0x0000ffff040b7812 */ /* 0x000fe200078ec0ff */
[--C-:B------:R-:W-:Y:S01]  /*2b10*/  FFMA.FTZ R3, R168, c[0x0][0x23c], -R15.reuse ;  /* 0x00008f00a8037a23 */ /* 0x100fe2000001080f */
[--C-:B------:R-:W-:Y:S01]  /*2b20*/  SHF.R.U32.HI R12, RZ, 0x10, R4.reuse ;  /* 0x00000010ff0c7819 */ /* 0x100fe20000011604 */
[----:B------:R-:W-:Y:S01]  /*2b30*/  FFMA.FTZ R6, R164, c[0x0][0x23c], -R15 ;  /* 0x00008f00a4067a23 */ /* 0x000fe2000001080f */
[----:B------:R-:W-:Y:S01]  /*2b40*/  SHF.R.U32.HI R28, RZ, 0x18, R4 ;  /* 0x00000018ff1c7819 */ /* 0x000fe20000011604 */
[----:B------:R1:W2:Y:S01]  /*2b50*/  MUFU.EX2 R30, R3 ;  /* 0x00000003001e7308 */ /* 0x0002a20000000800 */
[----:B------:R-:W-:Y:S01]  /*2b60*/  IMAD.MOV.U32 R164, RZ, RZ, R29 ;  /* 0x000000ffffa47224 */ /* 0x000fe200078e001d */
[----:B------:R-:W-:Y:S01]  /*2b70*/  LOP3.LUT R29, R4, 0xff, RZ, 0xc0, !PT ;  /* 0x000000ff041d7812 */ /* 0x000fe200078ec0ff */
[----:B------:R-:W-:Y:S01]  /*2b80*/  FFMA.FTZ R4, R165, c[0x0][0x23c], -R15 ;  /* 0x00008f00a5047a23 */ /* 0x000fe2000001080f */
[----:B----4-:R-:W-:Y:S01]  /*2b90*/  FMNMX.FTZ R134, R9, R20, !PT ;  /* 0x0000001409867209 */ /* 0x010fe20007810000 */
[----:B------:R-:W-:Y:S01]  /*2ba0*/  IMAD.MOV.U32 R165, RZ, RZ, R36 ;  /* 0x000000ffffa57224 */ /* 0x000fe200078e0024 */
[----:B------:R-:W-:Y:S01]  /*2bb0*/  LOP3.LUT R7, R21, 0xff, RZ, 0xc0, !PT ;  /* 0x000000ff15077812 */ /* 0x000fe200078ec0ff */
[----:B------:R-:W-:Y:S01]  /*2bc0*/  LDSM.16.MT88.4 R36, [R205+0x4400] ;  /* 0x00440000cd24783b */ /* 0x000fe20000004200 */
[----:B------:R4:W-:Y:S01]  /*2bd0*/  MUFU.EX2 R110, R4 ;  /* 0x00000004006e7308 */ /* 0x0009e20000000800 */
[----:B------:R-:W-:-:S02]  /*2be0*/  FSETP.NEU.FTZ.AND P1, PT, R134, -INF , PT ;  /* 0xff8000008600780b */ /* 0x000fc40003f3d000 */
[----:B------:R-:W-:Y:S02]  /*2bf0*/  SHF.R.U32.HI R9, RZ, 0x8, R14 ;  /* 0x00000008ff097819 */ /* 0x000fe4000001160e */
[----:B------:R-:W-:Y:S02]  /*2c00*/  LOP3.LUT R2, R12, 0xff, RZ, 0xc0, !PT ;  /* 0x000000ff0c027812 */ /* 0x000fe400078ec0ff */
[----:B------:R-:W-:Y:S01]  /*2c10*/  PRMT R21, R26, 0x5410, R9 ;  /* 0x000054101a157816 */ /* 0x000fe20000000009 */
[----:B-1----:R-:W-:Y:S01]  /*2c20*/  FFMA.FTZ R3, R169, c[0x0][0x23c], -R15 ;  /* 0x00008f00a9037a23 */ /* 0x002fe2000001080f */
[----:B------:R1:W1:Y:S01]  /*2c30*/  MUFU.EX2 R181, R6 ;  /* 0x0000000600b57308 */ /* 0x0002620000000800 */
[----:B------:R-:W-:Y:S02]  /*2c40*/  SHF.R.U32.HI R20, RZ, 0x18, R18 ;  /* 0x00000018ff147819 */ /* 0x000fe40000011612 */
[----:B----4-:R-:W-:-:S05]  /*2c50*/  SHF.R.U32.HI R4, RZ, 0x8, R13 ;  /* 0x00000008ff047819 */ /* 0x010fca000001160d */
[----:B------:R4:W-:Y:S01]  /*2c60*/  MUFU.EX2 R217, R3 ;  /* 0x0000000300d97308 */ /* 0x0009e20000000800 */
[----:B------:R-:W-:Y:S02]  /*2c70*/  PRMT R13, R17, 0x5410, R4 ;  /* 0x00005410110d7816 */ /* 0x000fe40000000004 */
[----:B------:R-:W-:Y:S01]  /*2c80*/  LOP3.LUT R4, R8, 0xffff, RZ, 0xc0, !PT ;  /* 0x0000ffff08047812 */ /* 0x000fe200078ec0ff */
[----:B-1----:R-:W-:-:S03]  /*2c90*/  FFMA.FTZ R6, R160, c[0x0][0x23c], -R15 ;  /* 0x00008f00a0067a23 */ /* 0x002fc6000001080f */
[----:B------:R-:W-:Y:S01]  /*2ca0*/  SHF.R.U32.HI R9, RZ, 0x8, R4 ;  /* 0x00000008ff097819 */ /* 0x000fe20000011604 */
[----:B---3--:R-:W-:Y:S01]  /*2cb0*/  IMAD.MOV.U32 R160, RZ, RZ, R33 ;  /* 0x000000ffffa07224 */ /* 0x008fe200078e0021 */
[----:B------:R-:W-:Y:S01]  /*2cc0*/  PRMT R33, R7, 0x5410, R25 ;  /* 0x0000541007217816 */ /* 0x000fe20000000019 */
[----:B------:R1:W-:Y:S01]  /*2cd0*/  MUFU.EX2 R228, R6 ;  /* 0x0000000600e47308 */ /* 0x0003e20000000800 */
[----:B------:R-:W-:Y:S01]  /*2ce0*/  SHF.R.U32.HI R7, RZ, 0x10, R8 ;  /* 0x00000010ff077819 */ /* 0x000fe20000011608 */
[----:B------:R-:W3:Y:S01]  /*2cf0*/  LDSM.16.MT88.4 R24, [R204+0x4000] ;  /* 0x00400000cc18783b */ /* 0x000ee20000004200 */
[----:B----4-:R-:W-:Y:S01]  /*2d00*/  LOP3.LUT R3, R5, UR15, R10, 0x96, !PT ;  /* 0x0000000f05037c12 */ /* 0x010fe2000f8e960a */
[----:B------:R-:W-:Y:S01]  /*2d10*/  FMUL.FTZ R5, R134, c[0x0][0x23c] ;  /* 0x00008f0086057a20 */ /* 0x000fe20000410000 */
[----:B------:R-:W-:Y:S02]  /*2d20*/  LOP3.LUT R4, R7, 0xff, RZ, 0xc0, !PT ;  /* 0x000000ff07047812 */ /* 0x000fe400078ec0ff */
[----:B------:R-:W-:-:S02]  /*2d30*/  SHF.R.U32.HI R7, RZ, 0x8, R11 ;  /* 0x00000008ff077819 */ /* 0x000fc4000001160b */
[----:B------:R-:W-:Y:S02]  /*2d40*/  FSEL R14, R5, RZ, P1 ;  /* 0x000000ff050e7208 */ /* 0x000fe40000800000 */
[----:B------:R-:W-:Y:S02]  /*2d50*/  LOP3.LUT R5, R16, 0xff, RZ, 0xc0, !PT ;  /* 0x000000ff10057812 */ /* 0x000fe400078ec0ff */
[----:B------:R-:W-:Y:S02]  /*2d60*/  LOP3.LUT R10, R8, 0xff, RZ, 0xc0, !PT ;  /* 0x000000ff080a7812 */ /* 0x000fe400078ec0ff */
[----:B------:R-:W-:Y:S01]  /*2d70*/  PRMT R17, R5, 0x5410, R23 ;  /* 0x0000541005117816 */ /* 0x000fe20000000017 */
[----:B-1----:R-:W-:Y:S01]  /*2d80*/  FFMA.FTZ R6, R170, c[0x0][0x23c], -R14 ;  /* 0x00008f00aa067a23 */ /* 0x002fe2000001080e */
[----:B------:R-:W-:Y:S02]  /*2d90*/  SHF.R.U32.HI R5, RZ, 0x18, R8 ;  /* 0x00000018ff057819 */ /* 0x000fe40000011608 */
[----:B------:R-:W-:Y:S01]  /*2da0*/  PRMT R16, R10, 0x5410, R9 ;  /* 0x000054100a107816 */ /* 0x000fe20000000009 */
[----:B------:R1:W-:Y:S01]  /*2db0*/  MUFU.EX2 R170, R6 ;  /* 0x0000000600aa7308 */ /* 0x0003e20000000800 */
[----:B------:R-:W-:Y:S01]  /*2dc0*/  PRMT R11, R4, 0x5410, R5 ;  /* 0x00005410040b7816 */ /* 0x000fe20000000005 */
[----:B------:R-:W-:Y:S01]  /*2dd0*/  FFMA.FTZ R4, R167, c[0x0][0x23c], -R14 ;  /* 0x00008f00a7047a23 */ /* 0x000fe2000001080e */
[----:B------:R-:W-:Y:S01]  /*2de0*/  PRMT R7, R29, 0x5410, R7 ;  /* 0x000054101d077816 */ /* 0x000fe20000000007 */
[----:B--2---:R-:W-:Y:S01]  /*2df0*/  IMAD.MOV.U32 R167, RZ, RZ, R30 ;  /* 0x000000ffffa77224 */ /* 0x004fe200078e001e */
[----:B------:R-:W-:-:S02]  /*2e00*/  PRMT R9, R2, 0x5410, R28 ;  /* 0x0000541002097816 */ /* 0x000fc4000000001c */
[C---:B------:R-:W-:Y:S01]  /*2e10*/  LOP3.LUT R0, R3.reuse, 0xffff, RZ, 0xc0, !PT ;  /* 0x0000ffff03007812 */ /* 0x040fe200078ec0ff */
[----:B------:R2:W-:Y:S01]  /*2e20*/  MUFU.EX2 R183, R4 ;  /* 0x0000000400b77308 */ /* 0x0005e20000000800 */
[----:B------:R-:W-:Y:S02]  /*2e30*/  SHF.R.U32.HI R2, RZ, 0x10, R3 ;  /* 0x00000010ff027819 */ /* 0x000fe40000011603 */
[----:B------:R-:W-:Y:S02]  /*2e40*/  LOP3.LUT R8, R3, 0xff, RZ, 0xc0, !PT ;  /* 0x000000ff03087812 */ /* 0x000fe400078ec0ff */
[----:B------:R-:W-:Y:S01]  /*2e50*/  SHF.R.U32.HI R5, RZ, 0x8, R0 ;  /* 0x00000008ff057819 */ /* 0x000fe20000011600 */
[----:B------:R-:W-:Y:S01]  /*2e60*/  HSET2.LE.AND R0, R7, R109, PT ;  /* 0x0000006d07007233 */ /* 0x000fe20003803000 */
[----:B------:R-:W-:Y:S02]  /*2e70*/  FFMA.FTZ R7, R112, c[0x0][0x23c], -R15 ;  /* 0x00008f0070077a23 */ /* 0x000fe4000001080f */
[--C-:B-1----:R-:W-:Y:S01]  /*2e80*/  FFMA.FTZ R6, R166, c[0x0][0x23c], -R14.reuse ;  /* 0x00008f00a6067a23 */ /* 0x102fe2000001080e */
[----:B------:R-:W-:Y:S01]  /*2e90*/  PRMT R5, R8, 0x5410, R5 ;  /* 0x0000541008057816 */ /* 0x000fe20000000005 */
[----:B------:R-:W-:Y:S01]  /*2ea0*/  IMAD.MOV.U32 R166, RZ, RZ, R31 ;  /* 0x000000ffffa67224 */ /* 0x000fe200078e001f */
[----:B------:R-:W-:Y:S01]  /*2eb0*/  MUFU.EX2 R23, R7 ;  /* 0x0000000700177308 */ /* 0x000fe20000000800 */
[----:B------:R-:W1:Y:S01]  /*2ec0*/  LDSM.16.MT88.4 R28, [R205+0x4000] ;  /* 0x00400000cd1c783b */ /* 0x000e620000004200 */
[----:B--2---:R-:W-:-:S02]  /*2ed0*/  FFMA.FTZ R4, R171, c[0x0][0x23c], -R14 ;  /* 0x00008f00ab047a23 */ /* 0x004fc4000001080e */
[----:B------:R-:W-:-:S04]  /*2ee0*/  F2FP.PACK_AB R12, R160, R166 ;  /* 0x000000a6a00c723e */ /* 0x000fc800000000ff */
[----:B------:R2:W4:Y:S08]  /*2ef0*/  MUFU.EX2 R169, R6 ;  /* 0x0000000600a97308 */ /* 0x0005300000000800 */
[----:B------:R3:W3:Y:S01]  /*2f00*/  MUFU.EX2 R168, R4 ;  /* 0x0000000400a87308 */ /* 0x0006e20000000800 */
[----:B--2---:R-:W-:Y:S02]  /*2f10*/  SHF.R.U32.HI R6, RZ, 0x18, R3 ;  /* 0x00000018ff067819 */ /* 0x004fe40000011603 */
[----:B------:R-:W-:-:S02]  /*2f20*/  LOP3.LUT R3, R2, 0xff, RZ, 0xc0, !PT ;  /* 0x000000ff02037812 */ /* 0x000fc400078ec0ff */
[----:B------:R-:W-:Y:S02]  /*2f30*/  F2FP.PACK_AB R2, R110, R181 ;  /* 0x000000b56e02723e */ /* 0x000fe400000000ff */
[----:B------:R-:W-:Y:S01]  /*2f40*/  PRMT R8, R3, 0x5410, R6 ;  /* 0x0000541003087816 */ /* 0x000fe20000000006 */
[--C-:B------:R-:W-:Y:S01]  /*2f50*/  HSET2.LE.AND R3, R5, R109.reuse, PT ;  /* 0x0000006d05037233 */ /* 0x100fe20003803000 */
[----:B------:R-:W-:Y:S01]  /*2f60*/  LOP3.LUT R6, R0, R2, RZ, 0xc0, !PT ;  /* 0x0000000200067212 */ /* 0x000fe200078ec0ff */
[--C-:B------:R-:W-:Y:S01]  /*2f70*/  HSET2.LE.AND R0, R9, R109.reuse, PT ;  /* 0x0000006d09007233 */ /* 0x100fe20003803000 */
[----:B----4-:R-:W-:Y:S01]  /*2f80*/  F2FP.PACK_AB R2, R183, R169 ;  /* 0x000000a9b702723e */ /* 0x010fe200000000ff */
[----:B---3--:R-:W-:Y:S01]  /*2f90*/  FFMA.FTZ R4, R161, c[0x0][0x23c], -R15 ;  /* 0x00008f00a1047a23 */ /* 0x008fe2000001080f */
[--C-:B------:R-:W-:Y:S01]  /*2fa0*/  HSET2.LE.AND R5, R8, R109.reuse, PT ;  /* 0x0000006d08057233 */ /* 0x100fe20003803000 */
[----:B------:R-:W-:Y:S01]  /*2fb0*/  F2FP.PACK_AB R8, R168, R170 ;  /* 0x000000aaa808723e */ /* 0x000fe200000000ff */
[--C-:B------:R-:W-:Y:S01]  /*2fc0*/  HSET2.LE.AND R9, R11, R109.reuse, PT ;  /* 0x0000006d0b097233 */ /* 0x100fe20003803000 */
[----:B------:R-:W-:Y:S01]  /*2fd0*/  LOP3.LUT R7, R0, R2, RZ, 0xc0, !PT ;  /* 0x0000000200077212 */ /* 0x000fe200078ec0ff */
[--C-:B------:R-:W-:Y:S01]  /*2fe0*/  HSET2.LE.AND R0, R13, R109.reuse, PT ;  /* 0x0000006d0d007233 */ /* 0x100fe20003803000 */
[----:B------:R-:W-:Y:S01]  /*2ff0*/  F2FP.PACK_AB R2, R180, R219 ;  /* 0x000000dbb402723e */ /* 0x000fe200000000ff */
[----:B------:R2:W-:Y:S01]  /*3000*/  MUFU.EX2 R214, R4 ;  /* 0x0000000400d67308 */ /* 0x0005e20000000800 */
[----:B------:R-:W-:Y:S01]  /*3010*/  LOP3.LUT R5, R5, R8, RZ, 0xc0, !PT ;  /* 0x0000000805057212 */ /* 0x000fe200078ec0ff */
[--C-:B------:R-:W-:Y:S01]  /*3020*/  FFMA.FTZ R8, R162, c[0x0][0x23c], -R14.reuse ;  /* 0x00008f00a2087a23 */ /* 0x100fe2000001080e */
[----:B------:R-:W-:Y:S01]  /*3030*/  LOP3.LUT R10, R0, R2, RZ, 0xc0, !PT ;  /* 0x00000002000a7212 */ /* 0x000fe200078ec0ff */
[----:B------:R-:W-:Y:S01]  /*3040*/  HSET2.LE.AND R0, R17, R109, PT ;  /* 0x0000006d11007233 */ /* 0x000fe20003803000 */
[----:B------:R-:W-:Y:S01]  /*3050*/  F2FP.PACK_AB R2, R133, R229 ;  /* 0x000000e58502723e */ /* 0x000fe200000000ff */
[----:B------:R-:W-:Y:S01]  /*3060*/  FFMA.FTZ R13, R163, c[0x0][0x23c], -R14 ;  /* 0x00008f00a30d7a23 */ /* 0x000fe2000001080e */
[----:B------:R-:W-:Y:S01]  /*3070*/  LOP3.LUT R9, R9, R12, RZ, 0xc0, !PT ;  /* 0x0000000c09097212 */ /* 0x000fe200078ec0ff */
[----:B------:R3:W-:Y:S01]  /*3080*/  MUFU.EX2 R112, R8 ;  /* 0x0000000800707308 */ /* 0x0007e20000000800 */
[----:B------:R-:W-:Y:S01]  /*3090*/  LOP3.LUT R11, R0, R2, RZ, 0xc0, !PT ;  /* 0x00000002000b7212 */ /* 0x000fe200078ec0ff */
[----:B------:R-:W-:Y:S01]  /*30a0*/  IMAD.MOV.U32 R163, RZ, RZ, R219 ;  /* 0x000000ffffa37224 */ /* 0x000fe200078e00db */
[----:B------:R-:W-:Y:S01]  /*30b0*/  LOP3.LUT R2, R32, 0xffff, RZ, 0xc0, !PT ;  /* 0x0000ffff20027812 */ /* 0x000fe200078ec0ff */
[----:B------:R-:W-:Y:S01]  /*30c0*/  IMAD.MOV.U32 R162, RZ, RZ, R217 ;  /* 0x000000ffffa27224 */ /* 0x000fe200078e00d9 */
[----:B------:R-:W-:-:S02]  /*30d0*/  LOP3.LUT R0, R18, 0xffff, RZ, 0xc0, !PT ;  /* 0x0000ffff12007812 */ /* 0x000fc400078ec0ff */
[----:B------:R-:W-:Y:S01]  /*30e0*/  LOP3.LUT R17, R18, 0xff, RZ, 0xc0, !PT ;  /* 0x000000ff12117812 */ /* 0x000fe200078ec0ff */
[----:B------:R4:W-:Y:S01]  /*30f0*/  MUFU.EX2 R213, R13 ;  /* 0x0000000d00d57308 */ /* 0x0009e20000000800 */
[----:B--2---:R-:W-:Y:S02]  /*3100*/  F2FP.PACK_AB R4, R217, R167 ;  /* 0x000000a7d904723e */ /* 0x004fe400000000ff */
[----:B------:R-:W-:Y:S02]  /*3110*/  SHF.R.U32.HI R12, RZ, 0x8, R0 ;  /* 0x00000008ff0c7819 */ /* 0x000fe40000011600 */
[----:B------:R-:W-:Y:S01]  /*3120*/  LOP3.LUT R4, R3, R4, RZ, 0xc0, !PT ;  /* 0x0000000403047212 */ /* 0x000fe200078ec0ff */
[----:B------:R-:W-:Y:S01]  /*3130*/  FFMA.FTZ R3, R113, c[0x0][0x23c], -R15 ;  /* 0x00008f0071037a23 */ /* 0x000fe2000001080f */
[----:B---3--:R-:W-:-:S03]  /*3140*/  F2FP.PACK_AB R8, R164, R165 ;  /* 0x000000a5a408723e */ /* 0x008fc600000000ff */
[----:B------:R2:W3:Y:S02]  /*3150*/  MUFU.EX2 R206, R3 ;  /* 0x0000000300ce7308 */ /* 0x0004e40000000800 */
[----:B------:R-:W-:Y:S01]  /*3160*/  HMMA.16816.F32 R56, R4, R24, RZ ;  /* 0x000000180438723c */ /* 0x000fe200000018ff */
[----:B----4-:R-:W-:-:S05]  /*3170*/  FFMA.FTZ R13, R114, c[0x0][0x23c], -R14 ;  /* 0x00008f00720d7a23 */ /* 0x010fca000001080e */
[----:B------:R4:W-:Y:S02]  /*3180*/  MUFU.EX2 R209, R13 ;  /* 0x0000000d00d17308 */ /* 0x0009e40000000800 */
[----:B-1----:R-:W-:Y:S01]  /*3190*/  HMMA.16816.F32 R64, R4, R28, RZ ;  /* 0x0000001c0440723c */ /* 0x002fe200000018ff */
[----:B--2---:R-:W-:Y:S01]  /*31a0*/  HSET2.LE.AND R3, R16, R109, PT ;  /* 0x0000006d10037233 */ /* 0x004fe20003803000 */
[----:B------:R-:W-:Y:S01]  /*31b0*/  SHF.R.U32.HI R16, RZ, 0x8, R2 ;  /* 0x00000008ff107819 */ /* 0x000fe20000011602 */
[----:B------:R-:W-:-:S05]  /*31c0*/  FFMA.FTZ R2, R115, c[0x0][0x23c], -R14 ;  /* 0x00008f0073027a23 */ /* 0x000fca000001080e */
[C---:B------:R-:W-:Y:S01]  /*31d0*/  HMMA.16816.F32 R48, R4.reuse, R26, RZ ;  /* 0x0000001a0430723c */ /* 0x040fe200000018ff */
[----:B------:R-:W-:Y:S01]  /*31e0*/  IMAD.MOV.U32 R115, RZ, RZ, R23 ;  /* 0x000000ffff737224 */ /* 0x000fe200078e0017 */
[----:B------:R-:W-:Y:S01]  /*31f0*/  LOP3.LUT R8, R3, R8, RZ, 0xc0, !PT ;  /* 0x0000000803087212 */ /* 0x000fe200078ec0ff */
[----:B------:R3:W1:Y:S01]  /*3200*/  MUFU.EX2 R74, R2 ;  /* 0x00000002004a7308 */ /* 0x0006620000000800 */
[----:B------:R-:W-:Y:S02]  /*3210*/  SHF.R.U32.HI R3, RZ, 0x10, R18 ;  /* 0x00000010ff037819 */ /* 0x000fe40000011612 */
[----:B------:R-:W-:Y:S01]  /*3220*/  LOP3.LUT R18, R32, 0xff, RZ, 0xc0, !PT ;  /* 0x000000ff20127812 */ /* 0x000fe200078ec0ff */
[--C-:B----4-:R-:W-:Y:S01]  /*3230*/  FFMA.FTZ R13, R103, c[0x0][0x23c], -R19.reuse ;  /* 0x00008f00670d7a23 */ /* 0x110fe20000010813 */
[----:B------:R-:W-:Y:S01]  /*3240*/  LOP3.LUT R0, R3, 0xff, RZ, 0xc0, !PT ;  /* 0x000000ff03007812 */ /* 0x000fe200078ec0ff */
[----:B------:R-:W-:Y:S01]  /*3250*/  HMMA.16816.F32 R44, R4, R30, RZ ;  /* 0x0000001e042c723c */ /* 0x000fe200000018ff */
[----:B------:R-:W-:Y:S01]  /*3260*/  FFMA.FTZ R3, R106, c[0x0][0x23c], -R19 ;  /* 0x00008f006a037a23 */ /* 0x000fe20000010813 */
[----:B------:R-:W-:Y:S01]  /*3270*/  MUFU.EX2 R207, R13 ;  /* 0x0000000d00cf7308 */ /* 0x000fe20000000800 */
[----:B------:R-:W-:-:S04]  /*3280*/  PRMT R18, R18, 0x5410, R16 ;  /* 0x0000541012127816 */ /* 0x000fc80000000010 */
[----:B------:R-:W-:Y:S01]  /*3290*/  IADD3 R7, R75, 0x1, RZ ;  /* 0x000000014b077810 */ /* 0x000fe20007ffe0ff */
[C---:B------:R-:W-:Y:S01]  /*32a0*/  HMMA.16816.F32 R60, R8.reuse, R24, RZ ;  /* 0x00000018083c723c */ /* 0x040fe200000018ff */
[----:B------:R-:W-:Y:S01]  /*32b0*/  PRMT R5, R0, 0x5410, R20 ;  /* 0x0000541000057816 */ /* 0x000fe20000000014 */
[--C-:B------:R-:W-:Y:S01]  /*32c0*/  HSET2.LE.AND R0, R21, R109.reuse, PT ;  /* 0x0000006d15007233 */ /* 0x100fe20003803000 */
[----:B---3--:R-:W-:Y:S01]  /*32d0*/  F2FP.PACK_AB R2, R206, R115 ;  /* 0x00000073ce02723e */ /* 0x008fe200000000ff */
[----:B------:R2:W-:Y:S01]  /*32e0*/  MUFU.EX2 R218, R3 ;  /* 0x0000000300da7308 */ /* 0x0005e20000000800 */
[----:B------:R-:W-:Y:S01]  /*32f0*/  LOP3.LUT R7, R87, UR23, R7, 0x96, !PT ;  /* 0x0000001757077c12 */ /* 0x000fe2000f8e9607 */
[--C-:B------:R-:W-:Y:S01]  /*3300*/  HSET2.LE.AND R5, R5, R109.reuse, PT ;  /* 0x0000006d05057233 */ /* 0x100fe20003803000 */
[----:B------:R-:W-:Y:S01]  /*3310*/  PRMT R4, R17, 0x5410, R12 ;  /* 0x0000541011047816 */ /* 0x000fe2000000000c */
[----:B------:R-:W-:Y:S01]  /*3320*/  FFMA.FTZ R12, R102, c[0x0][0x23c], -R19 ;  /* 0x00008f00660c7a23 */ /* 0x000fe20000010813 */
[----:B------:R-:W-:Y:S01]  /*3330*/  LOP3.LUT R6, R0, R2, RZ, 0xc0, !PT ;  /* 0x0000000200067212 */ /* 0x000fe200078ec0ff */
[----:B------:R-:W-:Y:S01]  /*3340*/  HSET2.LE.AND R0, R33, R109, PT ;  /* 0x0000006d21007233 */ /* 0x000fe20003803000 */
[----:B-1----:R-:W-:Y:S01]  /*3350*/  F2FP.PACK_AB R2, R74, R209 ;  /* 0x000000d14a02723e */ /* 0x002fe200000000ff */
[----:B------:R-:W-:Y:S01]  /*3360*/  IMAD.WIDE.U32 R20, R7, -0x326172a9, RZ ;  /* 0xcd9e8d5707147825 */ /* 0x000fe200078e00ff */
[----:B------:R1:W3:Y:S01]  /*3370*/  MUFU.EX2 R211, R12 ;  /* 0x0000000c00d37308 */ /* 0x0002e20000000800 */
[----:B------:R-:W-:Y:S01]  /*3380*/  HMMA.16816.F32 R80, R8, R26, RZ ;  /* 0x0000001a0850723c */ /* 0x000fe200000018ff */
[----:B------:R-:W-:-:S02]  /*3390*/  LOP3.LUT R7, R0, R2, RZ, 0xc0, !PT ;  /* 0x0000000200077212 */ /* 0x000fc400078ec0ff */
[----:B------:R-:W-:Y:S02]  /*33a0*/  LOP3.LUT R0, R73, UR11, R20, 0x96, !PT ;  /* 0x0000000b49007c12 */ /* 0x000fe4000f8e9614 */
[----:B------:R-:W-:Y:S01]  /*33b0*/  LOP3.LUT R2, R21, UR13, R54, 0x96, !PT ;  /* 0x0000000d15027c12 */ /* 0x000fe2000f8e9636 */
[----:B--2---:R-:W-:Y:S01]  /*33c0*/  HSET2.LE.AND R3, R4, R109, PT ;  /* 0x0000006d04037233 */ /* 0x004fe20003803000 */
[----:B------:R-:W-:Y:S01]  /*33d0*/  F2FP.PACK_AB R4, R214, R228 ;  /* 0x000000e4d604723e */ /* 0x000fe200000000ff */
[----:B------:R-:W-:Y:S03]  /*33e0*/  HMMA.16816.F32 R68, R8, R28, RZ ;  /* 0x0000001c0844723c */ /* 0x000fe600000018ff */
[----:B------:R-:W-:Y:S01]  /*33f0*/  LOP3.LUT R4, R3, R4, RZ, 0xc0, !PT ;  /* 0x0000000403047212 */ /* 0x000fe200078ec0ff */
[----:B------:R-:W-:Y:S01]  /*3400*/  IMAD.WIDE.U32 R2, R2, -0x2daee0ad, RZ ;  /* 0xd2511f5302027825 */ /* 0x000fe200078e00ff */
[----:B-1----:R-:W-:-:S03]  /*3410*/  F2FP.PACK_AB R12, R213, R112 ;  /* 0x00000070d50c723e */ /* 0x002fc600000000ff */
[----:B------:R-:W-:Y:S01]  /*3420*/  HMMA.16816.F32 R76, R8, R30, RZ ;  /* 0x0000001e084c723c */ /* 0x000fe200000018ff */
[----:B------:R-:W-:Y:S01]  /*3430*/  LOP3.LUT R16, R3, UR10, R108, 0x96, !PT ;  /* 0x0000000a03107c12 */ /* 0x000fe2000f8e966c */
[----:B------:R-:W-:Y:S01]  /*3440*/  HSET2.LE.AND R3, R53, R109, PT ;  /* 0x0000006d35037233 */ /* 0x000fe20003803000 */
[----:B------:R-:W-:Y:S01]  /*3450*/  LOP3.LUT R5, R5, R12, RZ, 0xc0, !PT ;  /* 0x0000000c05057212 */ /* 0x000fe200078ec0ff */
[----:B------:R-:W-:-:S03]  /*3460*/  IMAD.WIDE.U32 R12, R0, -0x2daee0ad, RZ ;  /* 0xd2511f53000c7825 */ /* 0x000fc600078e00ff */
[--C-:B------:R-:W-:Y:S01]  /*3470*/  SHF.R.U32.HI R9, RZ, 0x10, R32.reuse ;  /* 0x00000010ff097819 */ /* 0x100fe20000011620 */
[----:B------:R-:W-:Y:S01]  /*3480*/  FFMA.FTZ R10, R107, c[0x0][0x23c], -R19 ;  /* 0x00008f006b0a7a23 */ /* 0x000fe20000010813 */
[----:B------:R-:W-:Y:S01]  /*3490*/  SHF.R.U32.HI R8, RZ, 0x18, R32 ;  /* 0x00000018ff087819 */ /* 0x000fe20000011620 */
[C---:B------:R-:W-:Y:S01]  /*34a0*/  HMMA.16816.F32 R56, R4.reuse, R40, R56 ;  /* 0x000000280438723c */ /* 0x040fe20000001838 */
[----:B------:R-:W-:Y:S01]  /*34b0*/  LOP3.LUT R0, R9, 0xff, RZ, 0xc0, !PT ;  /* 0x000000ff09007812 */ /* 0x000fe200078ec0ff */
[----:B------:R1:W2:Y:S01]  /*34c0*/  MUFU.EX2 R215, R10 ;  /* 0x0000000a00d77308 */ /* 0x0002a20000000800 */
[----:B------:R-:W-:Y:S01]  /*34d0*/  LOP3.LUT R13, R13, UR8, R2, 0x96, !PT ;  /* 0x000000080d0d7c12 */ /* 0x000fe2000f8e9602 */
[----:B------:R-:W-:Y:S01]  /*34e0*/  IMAD.MOV.U32 R107, RZ, RZ, R229 ;  /* 0x000000ffff6b7224 */ /* 0x000fe200078e00e5 */
[----:B------:R-:W-:Y:S01]  /*34f0*/  PRMT R8, R0, 0x5410, R8 ;  /* 0x0000541000087816 */ /* 0x000fe20000000008 */
[----:B------:R-:W-:Y:S01]  /*3500*/  HSET2.LE.AND R0, R55, R109, PT ;  /* 0x0000006d37007233 */ /* 0x000fe20003803000 */
[----:B------:R-:W-:Y:S01]  /*3510*/  F2FP.PACK_AB R2, R208, R212 ;  /* 0x000000d4d002723e */ /* 0x000fe200000000ff */
[----:B------:R-:W-:Y:S01]  /*3520*/  HMMA.16816.F32 R64, R4, R36, R64 ;  /* 0x000000240440723c */ /* 0x000fe20000001840 */
[----:B---3--:R-:W-:-:S04]  /*3530*/  F2FP.PACK_AB R11, R207, R211 ;  /* 0x000000d3cf0b723e */ /* 0x008fc800000000ff */
[----:B------:R-:W-:Y:S01]  /*3540*/  LOP3.LUT R11, R3, R11, RZ, 0xc0, !PT ;  /* 0x0000000b030b7212 */ /* 0x000fe200078ec0ff */
[--C-:B------:R-:W-:Y:S02]  /*3550*/  HSET2.LE.AND R3, R8, R109.reuse, PT ;  /* 0x0000006d08037233 */ /* 0x100fe40003803000 */
[C---:B------:R-:W-:Y:S01]  /*3560*/  HMMA.16816.F32 R48, R4.reuse, R42, R48 ;  /* 0x0000002a0430723c */ /* 0x040fe20000001830 */
[----:B-1----:R-:W-:Y:S01]  /*3570*/  LOP3.LUT R10, R0, R2, RZ, 0xc0, !PT ;  /* 0x00000002000a7212 */ /* 0x002fe200078ec0ff */
[----:B------:R-:W-:Y:S01]  /*3580*/  HSET2.LE.AND R0, R18, R109, PT ;  /* 0x0000006d12007233 */ /* 0x000fe20003803000 */
[----:B------:R-:W-:Y:S02]  /*3590*/  F2FP.PACK_AB R2, R216, R182 ;  /* 0x000000b6d802723e */ /* 0x000fe400000000ff */
[----:B--2---:R-:W-:Y:S02]  /*35a0*/  F2FP.PACK_AB R9, R215, R218 ;  /* 0x000000dad709723e */ /* 0x004fe400000000ff */
[----:B------:R-:W-:Y:S01]  /*35b0*/  LOP3.LUT R8, R0, R2, RZ, 0xc0, !PT ;  /* 0x0000000200087212 */ /* 0x000fe200078ec0ff */
[----:B------:R-:W-:Y:S01]  /*35c0*/  HMMA.16816.F32 R44, R4, R38, R44 ;  /* 0x00000026042c723c */ /* 0x000fe2000000182c */
[----:B------:R-:W-:Y:S01]  /*35d0*/  LOP3.LUT R9, R3, R9, RZ, 0xc0, !PT ;  /* 0x0000000903097212 */ /* 0x000fe200078ec0ff */
[----:B------:R-:W-:-:S02]  /*35e0*/  FFMA.FTZ R0, R156, c[0x0][0x23c], -R15 ;  /* 0x00008f009c007a23 */ /* 0x000fc4000001080f */
[----:B------:R-:W-:Y:S02]  /*35f0*/  IMAD.WIDE.U32 R2, R16, -0x326172a9, RZ ;  /* 0xcd9e8d5710027825 */ /* 0x000fe400078e00ff */
[----:B------:R1:W2:Y:S01]  /*3600*/  MUFU.EX2 R23, R0 ;  /* 0x0000000000177308 */ /* 0x0002a20000000800 */
[----:B------:R-:W-:Y:S01]  /*3610*/  IADD3 R4, R75, 0x3, RZ ;  /* 0x000000034b047810 */ /* 0x000fe20007ffe0ff */
[----:B------:R-:W-:Y:S01]  /*3620*/  IMAD.WIDE.U32 R6, R13, -0x326172a9, RZ ;  /* 0xcd9e8d570d067825 */ /* 0x000fe200078e00ff */
[----:B------:R-:W-:Y:S01]  /*3630*/  IADD3 R5, R75, 0x2, RZ ;  /* 0x000000024b057810 */ /* 0x000fe20007ffe0ff */
[----:B------:R-:W-:Y:S01]  /*3640*/  HMMA.16816.F32 R100, R8, R36, R68 ;  /* 0x000000240864723c */ /* 0x000fe20000001844 */
[----:B------:R-:W-:Y:S02]  /*3650*/  LOP3.LUT R3, R3, UR9, R72, 0x96, !PT ;  /* 0x0000000903037c12 */ /* 0x000fe4000f8e9648 */
[----:B------:R-:W-:-:S03]  /*3660*/  LOP3.LUT R7, R7, UR7, R2, 0x96, !PT ;  /* 0x0000000707077c12 */ /* 0x000fc6000f8e9602 */
[----:B------:R-:W-:Y:S02]  /*3670*/  IMAD.WIDE.U32 R2, R3, -0x2daee0ad, RZ ;  /* 0xd2511f5303027825 */ /* 0x000fe400078e00ff */
[C---:B------:R-:W-:Y:S01]  /*3680*/  HMMA.16816.F32 R88, R8.reuse, R38, R76 ;  /* 0x000000260858723c */ /* 0x040fe2000000184c */
[----:B------:R-:W3:Y:S01]  /*3690*/  LDSM.16.MT88.4 R36, [R205+0x4800] ;  /* 0x00480000cd24783b */ /* 0x000ee20000004200 */
[----:B------:R-:W-:Y:S01]  /*36a0*/  IMAD.WIDE.U32 R28, R7, -0x2daee0ad, RZ ;  /* 0xd2511f53071c7825 */ /* 0x000fe200078e00ff */
[C---:B-1----:R-:W-:Y:S02]  /*36b0*/  LOP3.LUT R0, R87.reuse, UR23, R4, 0x96, !PT ;  /* 0x0000001757007c12 */ /* 0x042fe4000f8e9604 */
[----:B------:R-:W-:Y:S01]  /*36c0*/  LOP3.LUT R4, R87, UR23, R5, 0x96, !PT ;  /* 0x0000001757047c12 */ /* 0x000fe2000f8e9605 */
[--C-:B------:R-:W-:Y:S01]  /*36d0*/  FFMA.FTZ R5, R157, c[0x0][0x23c], -R15.reuse ;  /* 0x00008f009d057a23 */ /* 0x100fe2000001080f */
[----:B------:R-:W-:Y:S01]  /*36e0*/  LOP3.LUT R2, R29, UR4, R2, 0x96, !PT ;  /* 0x000000041d027c12 */ /* 0x000fe2000f8e9602 */
[----:B------:R-:W-:Y:S01]  /*36f0*/  IMAD.WIDE.U32 R26, R0, -0x326172a9, RZ ;  /* 0xcd9e8d57001a7825 */ /* 0x000fe200078e00ff */
[----:B------:R-:W-:Y:S01]  /*3700*/  HMMA.16816.F32 R60, R8, R40, R60 ;  /* 0x00000028083c723c */ /* 0x000fe2000000183c */
[----:B------:R1:W-:Y:S02]  /*3710*/  MUFU.EX2 R139, R5 ;  /* 0x00000005008b7308 */ /* 0x0003e40000000800 */
[----:B------:R-:W-:Y:S01]  /*3720*/  FFMA.FTZ R0, R140, c[0x0][0x23c], -R15 ;  /* 0x00008f008c007a23 */ /* 0x000fe2000001080f */
[----:B------:R-:W-:Y:S01]  /*3730*/  LOP3.LUT R31, R27, UR13, R52, 0x96, !PT ;  /* 0x0000000d1b1f7c12 */ /* 0x000fe2000f8e9634 */
[----:B------:R-:W-:Y:S01]  /*3740*/  IMAD.WIDE.U32 R24, R4, -0x326172a9, RZ ;  /* 0xcd9e8d5704187825 */ /* 0x000fe200078e00ff */
[----:B------:R-:W-:-:S02]  /*3750*/  LOP3.LUT R4, R35, UR11, R20, 0x96, !PT ;  /* 0x0000000b23047c12 */ /* 0x000fc4000f8e9614 */
[----:B------:R-:W-:Y:S01]  /*3760*/  HMMA.16816.F32 R80, R8, R42, R80 ;  /* 0x0000002a0850723c */ /* 0x000fe20000001850 */
[----:B------:R4:W-:Y:S01]  /*3770*/  MUFU.EX2 R105, R0 ;  /* 0x0000000000697308 */ /* 0x0009e20000000800 */
[----:B------:R-:W2:Y:S01]  /*3780*/  LDSM.16.MT88.4 R40, [R204+0x4800] ;  /* 0x00480000cc28783b */ /* 0x000ea20000004200 */
[----:B------:R-:W-:Y:S01]  /*3790*/  IMAD.WIDE.U32 R16, R4, -0x2daee0ad, RZ ;  /* 0xd2511f5304107825 */ /* 0x000fe200078e00ff */
[----:B------:R-:W-:Y:S02]  /*37a0*/  LOP3.LUT R75, R27, UR13, R54, 0x96, !PT ;  /* 0x0000000d1b4b7c12 */ /* 0x000fe4000f8e9636 */
[C---:B------:R-:W-:Y:S02]  /*37b0*/  LOP3.LUT R30, R25.reuse, UR13, R52, 0x96, !PT ;  /* 0x0000000d191e7c12 */ /* 0x040fe4000f8e9634 */
[----:B------:R-:W-:Y:S02]  /*37c0*/  LOP3.LUT R25, R25, UR13, R54, 0x96, !PT ;  /* 0x0000000d19197c12 */ /* 0x000fe4000f8e9636 */
[----:B-1----:R-:W-:-:S02]  /*37d0*/  LOP3.LUT R5, R21, UR13, R52, 0x96, !PT ;  /* 0x0000000d15057c12 */ /* 0x002fc4000f8e9634 */
[--C-:B------:R-:W-:Y:S02]  /*37e0*/  LOP3.LUT R29, R35, UR11, R24.reuse, 0x96, !PT ;  /* 0x0000000b231d7c12 */ /* 0x100fe4000f8e9618 */
[C---:B------:R-:W-:Y:S02]  /*37f0*/  LOP3.LUT R24, R73.reuse, UR11, R24, 0x96, !PT ;  /* 0x0000000b49187c12 */ /* 0x040fe4000f8e9618 */
[----:B------:R-:W-:Y:S02]  /*3800*/  LOP3.LUT R73, R73, UR11, R26, 0x96, !PT ;  /* 0x0000000b49497c12 */ /* 0x000fe4000f8e961a */
[----:B----4-:R-:W-:Y:S01]  /*3810*/  LOP3.LUT R0, R3, UR6, R12, 0x96, !PT ;  /* 0x0000000603007c12 */ /* 0x010fe2000f8e960c */
[----:B------:R-:W-:Y:S02]  /*3820*/  FFMA.FTZ R3, R141, c[0x0][0x23c], -R15 ;  /* 0x00008f008d037a23 */ /* 0x000fe4000001080f */
[----:B------:R-:W-:Y:S02]  /*3830*/  IMAD.WIDE.U32 R12, R5, -0x2daee0ad, RZ ;  /* 0xd2511f53050c7825 */ /* 0x000fe400078e00ff */
[----:B------:R1:W-:Y:S02]  /*3840*/  MUFU.EX2 R135, R3 ;  /* 0x0000000300877308 */ /* 0x0003e40000000800 */
[----:B------:R-:W-:Y:S01]  /*3850*/  IMAD.WIDE.U32 R4, R0, -0x326172a9, RZ ;  /* 0xcd9e8d5700047825 */ /* 0x000fe200078e00ff */
[----:B------:R-:W-:-:S02]  /*3860*/  LOP3.LUT R17, R17, UR8, R12, 0x96, !PT ;  /* 0x0000000811117c12 */ /* 0x000fc4000f8e960c */
[----:B------:R-:W-:Y:S01]  /*3870*/  LOP3.LUT R13, R13, UR10, R84, 0x96, !PT ;  /* 0x0000000a0d0d7c12 */ /* 0x000fe2000f8e9654 */
[----:B------:R-:W-:Y:S01]  /*3880*/  FFMA.FTZ R0, R142, c[0x0][0x23c], -R14 ;  /* 0x00008f008e007a23 */ /* 0x000fe2000001080e */
[----:B------:R-:W-:Y:S01]  /*3890*/  LOP3.LUT R18, R5, UR5, R6, 0x96, !PT ;  /* 0x0000000505127c12 */ /* 0x000fe2000f8e9606 */
[----:B------:R-:W-:Y:S02]  /*38a0*/  FFMA.FTZ R6, R143, c[0x0][0x23c], -R14 ;  /* 0x00008f008f067a23 */ /* 0x000fe4000001080e */
[----:B------:R4:W-:Y:S01]  /*38b0*/  MUFU.EX2 R113, R0 ;  /* 0x0000000000717308 */ /* 0x0009e20000000800 */
[----:B------:R-:W-:-:S04]  /*38c0*/  IMAD.WIDE.U32 R10, R13, -0x326172a9, RZ ;  /* 0xcd9e8d570d0a7825 */ /* 0x000fc800078e00ff */
[----:B-1----:R-:W-:-:S03]  /*38d0*/  IMAD.WIDE.U32 R2, R2, -0x326172a9, RZ ;  /* 0xcd9e8d5702027825 */ /* 0x002fc600078e00ff */
[----:B------:R1:W1:Y:S02]  /*38e0*/  MUFU.EX2 R106, R6 ;  /* 0x00000006006a7308 */ /* 0x0002640000000800 */
[C---:B------:R-:W-:Y:S02]  /*38f0*/  LOP3.LUT R12, R2.reuse, 0xff, RZ, 0xc0, !PT ;  /* 0x000000ff020c7812 */ /* 0x040fe400078ec0ff */
[----:B------:R-:W-:Y:S02]  /*3900*/  SHF.R.U32.HI R7, RZ, 0x18, R2 ;  /* 0x00000018ff077819 */ /* 0x000fe40000011602 */
[----:B----4-:R-:W-:-:S04]  /*3910*/  LOP3.LUT R0, R2, 0xffff, RZ, 0xc0, !PT ;  /* 0x0000ffff02007812 */ /* 0x010fc800078ec0ff */
[----:B------:R-:W-:Y:S02]  /*3920*/  SHF.R.U32.HI R5, RZ, 0x8, R0 ;  /* 0x00000008ff057819 */ /* 0x000fe40000011600 */
[----:B------:R-:W-:Y:S01]  /*3930*/  LOP3.LUT R0, R3, UR15, R4, 0x96, !PT ;  /* 0x0000000f03007c12 */ /* 0x000fe2000f8e9604 */
[----:B------:R-:W-:Y:S01]  /*3940*/  FFMA.FTZ R4, R158, c[0x0][0x23c], -R14 ;  /* 0x00008f009e047a23 */ /* 0x000fe2000001080e */
[----:B------:R-:W-:Y:S01]  /*3950*/  SHF.R.U32.HI R3, RZ, 0x10, R2 ;  /* 0x00000010ff037819 */ /* 0x000fe20000011602 */
[----:B--2---:R-:W-:Y:S01]  /*3960*/  IMAD.MOV.U32 R158, RZ, RZ, R23 ;  /* 0x000000ffff9e7224 */ /* 0x004fe200078e0017 */
[C---:B------:R-:W-:Y:S01]  /*3970*/  LOP3.LUT R2, R0.reuse, 0xffff, RZ, 0xc0, !PT ;  /* 0x0000ffff00027812 */ /* 0x040fe200078ec0ff */
[----:B------:R2:W-:Y:S01]  /*3980*/  MUFU.EX2 R157, R4 ;  /* 0x00000004009d7308 */ /* 0x0005e20000000800 */
[----:B-1----:R-:W-:Y:S02]  /*3990*/  LOP3.LUT R6, R0, 0xff, RZ, 0xc0, !PT ;  /* 0x000000ff00067812 */ /* 0x002fe400078ec0ff */
[----:B------:R-:W-:Y:S01]  /*39a0*/  PRMT R12, R12, 0x5410, R5 ;  /* 0x000054100c0c7816 */ /* 0x000fe20000000005 */
[----:B------:R-:W-:Y:S01]  /*39b0*/  FFMA.FTZ R5, R159, c[0x0][0x23c], -R14 ;  /* 0x00008f009f057a23 */ /* 0x000fe2000001080e */
[----:B------:R-:W-:-:S02]  /*39c0*/  LOP3.LUT R3, R3, 0xff, RZ, 0xc0, !PT ;  /* 0x000000ff03037812 */ /* 0x000fc400078ec0ff */
[----:B------:R-:W-:Y:S01]  /*39d0*/  LOP3.LUT R23, R35, UR11, R26, 0x96, !PT ;  /* 0x0000000b23177c12 */ /* 0x000fe2000f8e961a */
[----:B------:R1:W4:Y:S01]  /*39e0*/  MUFU.EX2 R87, R5 ;  /* 0x0000000500577308 */ /* 0x0003220000000800 */
[----:B------:R-:W-:Y:S02]  /*39f0*/  PRMT R3, R3, 0x5410, R7 ;  /* 0x0000541003037816 */ /* 0x000fe40000000007 */
[----:B------:R-:W-:-:S03]  /*3a00*/  F2FP.PACK_AB R7, R106, R113 ;  /* 0x000000716a07723e */ /* 0x000fc600000000ff */
[--C-:B------:R-:W-:Y:S01]  /*3a10*/  HSET2.LE.AND R3, R3, R109.reuse, PT ;  /* 0x0000006d03037233 */ /* 0x100fe20003803000 */
[----:B--2---:R-:W-:Y:S02]  /*3a20*/  SHF.R.U32.HI R4, RZ, 0x8, R2 ;  /* 0x00000008ff047819 */ /* 0x004fe40000011602 */
[----:B------:R-:W-:Y:S02]  /*3a30*/  SHF.R.U32.HI R2, RZ, 0x10, R0 ;  /* 0x00000010ff027819 */ /* 0x000fe40000011600 */
[----:B------:R-:W-:Y:S02]  /*3a40*/  PRMT R8, R6, 0x5410, R4 ;  /* 0x0000541006087816 */ /* 0x000fe40000000004 */
[----:B------:R-:W-:Y:S01]  /*3a50*/  SHF.R.U32.HI R6, RZ, 0x18, R0 ;  /* 0x00000018ff067819 */ /* 0x000fe20000011600 */
[--C-:B------:R-:W-:Y:S01]  /*3a60*/  HSET2.LE.AND R0, R12, R109.reuse, PT ;  /* 0x0000006d0c007233 */ /* 0x100fe20003803000 */
[----:B------:R-:W-:Y:S01]  /*3a70*/  LOP3.LUT R4, R2, 0xff, RZ, 0xc0, !PT ;  /* 0x000000ff02047812 */ /* 0x000fe200078ec0ff */
[----:B-1----:R-:W-:Y:S01]  /*3a80*/  FFMA.FTZ R5, R120, c[0x0][0x23c], -R22 ;  /* 0x00008f0078057a23 */ /* 0x002fe20000010816 */
[----:B------:R-:W-:Y:S01]  /*3a90*/  F2FP.PACK_AB R2, R135, R105 ;  /* 0x000000698702723e */ /* 0x000fe200000000ff */
[----:B------:R-:W-:Y:S01]  /*3aa0*/  IMAD.MOV.U32 R120, RZ, RZ, R112 ;  /* 0x000000ffff787224 */ /* 0x000fe200078e0070 */
[----:B------:R-:W-:Y:S01]  /*3ab0*/  PRMT R4, R4, 0x5410, R6 ;  /* 0x0000541004047816 */ /* 0x000fe20000000006 */
[----:B------:R4:W-:Y:S01]  /*3ac0*/  MUFU.EX2 R171, R5 ;  /* 0x0000000500ab7308 */ /* 0x0009e20000000800 */
[----:B------:R-:W-:Y:S01]  /*3ad0*/  LOP3.LUT R6, R0, R2, RZ, 0xc0, !PT ;  /* 0x0000000200067212 */ /* 0x000fe200078ec0ff */
[--C-:B------:R-:W-:Y:S01]  /*3ae0*/  HSET2.LE.AND R0, R8, R109.reuse, PT ;  /* 0x0000006d08007233 */ /* 0x100fe20003803000 */
[----:B------:R-:W-:Y:S01]  /*3af0*/  F2FP.PACK_AB R2, R139, R158 ;  /* 0x0000009e8b02723e */ /* 0x000fe200000000ff */
[--C-:B------:R-:W-:Y:S01]  /*3b00*/  FFMA.FTZ R8, R121, c[0x0][0x23c], -R22.reuse ;  /* 0x00008f0079087a23 */ /* 0x100fe20000010816 */
[----:B------:R-:W-:Y:S01]  /*3b10*/  LOP3.LUT R7, R3, R7, RZ, 0xc0, !PT ;  /* 0x0000000703077212 */ /* 0x000fe200078ec0ff */
[----:B------:R-:W-:Y:S01]  /*3b20*/  HSET2.LE.AND R3, R4, R109, PT ;  /* 0x0000006d04037233 */ /* 0x000fe20003803000 */
[----:B------:R-:W-:Y:S01]  /*3b30*/  LOP3.LUT R4, R0, R2, RZ, 0xc0, !PT ;  /* 0x0000000200047212 */ /* 0x000fe200078ec0ff */
[----:B------:R1:W-:Y:S01]  /*3b40*/  MUFU.EX2 R156, R8 ;  /* 0x00000008009c7308 */ /* 0x0003e20000000800 */
[----:B------:R-:W-:Y:S01]  /*3b50*/  FFMA.FTZ R0, R116, c[0x0][0x23c], -R22 ;  /* 0x00008f0074007a23 */ /* 0x000fe20000010816 */
[----:B------:R-:W-:Y:S01]  /*3b60*/  LOP3.LUT R2, R11, UR9, R34, 0x96, !PT ;  /* 0x000000090b027c12 */ /* 0x000fe2000f8e9622 */
[----:B------:R-:W-:-:S02]  /*3b70*/  FFMA.FTZ R11, R117, c[0x0][0x23c], -R22 ;  /* 0x00008f00750b7a23 */ /* 0x000fc40000010816 */
[----:B------:R-:W-:Y:S01]  /*3b80*/  IMAD.MOV.U32 R112, RZ, RZ, R132 ;  /* 0x000000ffff707224 */ /* 0x000fe200078e0084 */
[----:B----4-:R-:W-:Y:S02]  /*3b90*/  F2FP.PACK_AB R5, R87, R157 ;  /* 0x0000009d5705723e */ /* 0x010fe400000000ff */
[----:B------:R2:W4:Y:S02]  /*3ba0*/  MUFU.EX2 R20, R0 ;  /* 0x0000000000147308 */ /* 0x0005240000000800 */
[----:B------:R-:W-:Y:S01]  /*3bb0*/  LOP3.LUT R5, R3, R5, RZ, 0xc0, !PT ;  /* 0x0000000503057212 */ /* 0x000fe200078ec0ff */
[----:B------:R-:W-:-:S04]  /*3bc0*/  IMAD.WIDE.U32 R2, R2, -0x2daee0ad, RZ ;  /* 0xd2511f5302027825 */ /* 0x000fc800078e00ff */
[----:B-1----:R-:W-:Y:S01]  /*3bd0*/  IMAD.WIDE.U32 R8, R17, -0x326172a9, RZ ;  /* 0xcd9e8d5711087825 */ /* 0x002fe200078e00ff */
[----:B------:R1:W1:Y:S01]  /*3be0*/  MUFU.EX2 R86, R11 ;  /* 0x0000000b00567308 */ /* 0x0002620000000800 */
[----:B---3--:R-:W-:Y:S03]  /*3bf0*/  HMMA.16816.F32 R96, R4, R36, R64 ;  /* 0x000000240460723c */ /* 0x008fe60000001840 */
[----:B--2---:R-:W-:-:S05]  /*3c00*/  LOP3.LUT R0, R9, UR7, R10, 0x96, !PT ;  /* 0x0000000709007c12 */ /* 0x004fca000f8e960a */
[----:B------:R-:W-:Y:S01]  /*3c10*/  HMMA.16816.F32 R92, R4, R40, R56 ;  /* 0x00000028045c723c */ /* 0x000fe20000001838 */
[----:B------:R-:W-:Y:S01]  /*3c20*/  IMAD.WIDE.U32 R12, R0, -0x2daee0ad, RZ ;  /* 0xd2511f53000c7825 */ /* 0x000fe200078e00ff */
[----:B------:R-:W-:-:S03]  /*3c30*/  LOP3.LUT R0, R3, UR6, R16, 0x96, !PT ;  /* 0x0000000603007c12 */ /* 0x000fc6000f8e9610 */
[----:B------:R-:W-:Y:S01]  /*3c40*/  FFMA.FTZ R3, R128, c[0x0][0x23c], -R22 ;  /* 0x00008f0080037a23 */ /* 0x000fe20000010816 */
[----:B------:R-:W-:Y:S01]  /*3c50*/  LOP3.LUT R2, R13, UR4, R2, 0x96, !PT ;  /* 0x000000040d027c12 */ /* 0x000fe2000f8e9602 */
[----:B-1----:R-:W-:Y:S01]  /*3c60*/  IMAD.WIDE.U32 R10, R0, -0x326172a9, RZ ;  /* 0xcd9e8d57000a7825 */ /* 0x002fe200078e00ff */
[----:B------:R-:W-:Y:S01]  /*3c70*/  HMMA.16816.F32 R64, R4, R42, R48 ;  /* 0x0000002a0440723c */ /* 0x000fe20000001830 */
[----:B------:R1:W-:Y:S02]  /*3c80*/  MUFU.EX2 R32, R3 ;  /* 0x0000000300207308 */ /* 0x0003e40000000800 */
[----:B------:R-:W-:Y:S01]  /*3c90*/  FFMA.FTZ R0, R129, c[0x0][0x23c], -R22 ;  /* 0x00008f0081007a23 */ /* 0x000fe20000010816 */
[----:B------:R-:W-:-:S04]  /*3ca0*/  LOP3.LUT R8, R11, UR5, R8, 0x96, !PT ;  /* 0x000000050b087c12 */ /* 0x000fc8000f8e9608 */
[----:B------:R-:W-:Y:S01]  /*3cb0*/  HMMA.16816.F32 R68, R4, R38, R44 ;  /* 0x000000260444723c */ /* 0x000fe2000000182c */
[----:B------:R2:W-:Y:S06]  /*3cc0*/  MUFU.EX2 R121, R0 ;  /* 0x0000000000797308 */ /* 0x0005ec0000000800 */
[----:B------:R-:W-:Y:S02]  /*3cd0*/  FFMA.FTZ R6, R122, c[0x0][0x23c], -R19 ;  /* 0x00008f007a067a23 */ /* 0x000fe40000010813 */
[----:B-1----:R-:W-:Y:S02]  /*3ce0*/  IMAD.WIDE.U32 R2, R2, -0x326172a9, RZ ;  /* 0xcd9e8d5702027825 */ /* 0x002fe400078e00ff */
[----:B------:R1:W-:Y:S02]  /*3cf0*/  MUFU.EX2 R114, R6 ;  /* 0x0000000600727308 */ /* 0x0003e40000000800 */
[----:B------:R-:W-:Y:S01]  /*3d00*/  IMAD.WIDE.U32 R4, R8, -0x2daee0ad, RZ ;  /* 0xd2511f5308047825 */ /* 0x000fe200078e00ff */
[----:B------:R-:W-:-:S02]  /*3d10*/  LOP3.LUT R7, R2, 0xffff, RZ, 0xc0, !PT ;  /* 0x0000ffff02077812 */ /* 0x000fc400078ec0ff */
[----:B------:R-:W-:Y:S01]  /*3d20*/  LOP3.LUT R9, R2, 0xff, RZ, 0xc0, !PT ;  /* 0x000000ff02097812 */ /* 0x000fe200078ec0ff */
[----:B----4-:R-:W-:Y:S01]  /*3d30*/  IMAD.MOV.U32 R122, RZ, RZ, R20 ;  /* 0x000000ffff7a7224 */ /* 0x010fe200078e0014 */
[----:B------:R-:W-:Y:S01]  /*3d40*/  SHF.R.U32.HI R11, RZ, 0x18, R2 ;  /* 0x00000018ff0b7819 */ /* 0x000fe20000011602 */
[----:B------:R-:W-:Y:S01]  /*3d50*/  IMAD.WIDE.U32 R44, R30, -0x2daee0ad, RZ ;  /* 0xd2511f531e2c7825 */ /* 0x000fe200078e00ff */
[----:B--2---:R-:W-:Y:S02]  /*3d60*/  LOP3.LUT R0, R3, UR15, R10, 0x96, !PT ;  /* 0x0000000f03007c12 */ /* 0x004fe4000f8e960a */
[----:B------:R-:W-:Y:S01]  /*3d70*/  LOP3.LUT R8, R5, UR14, R12, 0x96, !PT ;  /* 0x0000000e05087c12 */ /* 0x000fe2000f8e960c */
[----:B------:R-:W-:Y:S01]  /*3d80*/  FFMA.FTZ R3, R118, c[0x0][0x23c], -R19 ;  /* 0x00008f0076037a23 */ /* 0x000fe20000010813 */
[----:B------:R-:W-:Y:S02]  /*3d90*/  LOP3.LUT R16, R4, 0xffff, RZ, 0xc0, !PT ;  /* 0x0000ffff04107812 */ /* 0x000fe400078ec0ff */
[----:B------:R-:W-:Y:S01]  /*3da0*/  SHF.R.U32.HI R5, RZ, 0x18, R0 ;  /* 0x00000018ff057819 */ /* 0x000fe20000011600 */
[----:B------:R2:W-:Y:S01]  /*3db0*/  MUFU.EX2 R118, R3 ;  /* 0x0000000300767308 */ /* 0x0005e20000000800 */
[----:B-1----:R-:W-:-:S02]  /*3dc0*/  SHF.R.U32.HI R6, RZ, 0x10, R2 ;  /* 0x00000010ff067819 */ /* 0x002fc40000011602 */
[----:B------:R-:W-:Y:S02]  /*3dd0*/  SHF.R.U32.HI R2, RZ, 0x8, R7 ;  /* 0x00000008ff027819 */ /* 0x000fe40000011607 */
[----:B------:R-:W-:Y:S02]  /*3de0*/  LOP3.LUT R7, R0, 0xff, RZ, 0xc0, !PT ;  /* 0x000000ff00077812 */ /* 0x000fe400078ec0ff */
[----:B------:R-:W-:Y:S01]  /*3df0*/  PRMT R10, R9, 0x5410, R2 ;  /* 0x00005410090a7816 */ /* 0x000fe20000000002 */
[--C-:B------:R-:W-:Y:S01]  /*3e00*/  FFMA.FTZ R2, R119, c[0x0][0x23c], -R19.reuse ;  /* 0x00008f0077027a23 */ /* 0x100fe20000010813 */
[----:B------:R-:W-:Y:S01]  /*3e10*/  LOP3.LUT R6, R6, 0xff, RZ, 0xc0, !PT ;  /* 0x000000ff06067812 */ /* 0x000fe200078ec0ff */
[----:B------:R-:W-:Y:S01]  /*3e20*/  FFMA.FTZ R9, R123, c[0x0][0x23c], -R19 ;  /* 0x00008f007b097a23 */ /* 0x000fe20000010813 */
[----:B------:R-:W-:Y:S01]  /*3e30*/  LOP3.LUT R21, R4, 0xff, RZ, 0xc0, !PT ;  /* 0x000000ff04157812 */ /* 0x000fe200078ec0ff */
[----:B------:R1:W3:Y:S01]  /*3e40*/  MUFU.EX2 R46, R2 ;  /* 0x00000002002e7308 */ /* 0x0002e20000000800 */
[----:B------:R-:W-:-:S02]  /*3e50*/  SHF.R.U32.HI R13, RZ, 0x10, R4 ;  /* 0x00000010ff0d7819 */ /* 0x000fc40000011604 */
[----:B------:R-:W-:Y:S02]  /*3e60*/  SHF.R.U32.HI R17, RZ, 0x18, R4 ;  /* 0x00000018ff117819 */ /* 0x000fe40000011604 */
[----:B--2---:R-:W-:-:S03]  /*3e70*/  LOP3.LUT R3, R0, 0xffff, RZ, 0xc0, !PT ;  /* 0x0000ffff00037812 */ /* 0x004fc600078ec0ff */
[----:B------:R2:W4:Y:S01]  /*3e80*/  MUFU.EX2 R47, R9 ;  /* 0x00000009002f7308 */ /* 0x0005220000000800 */
[----:B------:R-:W-:Y:S02]  /*3e90*/  SHF.R.U32.HI R4, RZ, 0x8, R3 ;  /* 0x00000008ff047819 */ /* 0x000fe40000011603 */
[----:B------:R-:W-:Y:S02]  /*3ea0*/  PRMT R3, R6, 0x5410, R11 ;  /* 0x0000541006037816 */ /* 0x000fe4000000000b */
[----:B-1----:R-:W-:-:S03]  /*3eb0*/  SHF.R.U32.HI R2, RZ, 0x10, R0 ;  /* 0x00000010ff027819 */ /* 0x002fc60000011600 */
[--C-:B------:R-:W-:Y:S01]  /*3ec0*/  HSET2.LE.AND R3, R3, R109.reuse, PT ;  /* 0x0000006d03037233 */ /* 0x100fe20003803000 */
[----:B------:R-:W-:Y:S02]  /*3ed0*/  LOP3.LUT R0, R2, 0xff, RZ, 0xc0, !PT ;  /* 0x000000ff02007812 */ /* 0x000fe400078ec0ff */
[----:B------:R-:W-:Y:S02]  /*3ee0*/  F2FP.PACK_AB R2, R86, R122 ;  /* 0x0000007a5602723e */ /* 0x000fe400000000ff */
[----:B------:R-:W-:Y:S01]  /*3ef0*/  PRMT R5, R0, 0x5410, R5 ;  /* 0x0000541000057816 */ /* 0x000fe20000000005 */
[--C-:B------:R-:W-:Y:S01]  /*3f00*/  HSET2.LE.AND R0, R10, R109.reuse, PT ;  /* 0x0000006d0a007233 */ /* 0x100fe20003803000 */
[----:B--2---:R-:W-:Y:S01]  /*3f10*/  PRMT R9, R7, 0x5410, R4 ;  /* 0x0000541007097816 */ /* 0x004fe20000000004 */
[--C-:B------:R-:W-:Y:S01]  /*3f20*/  FFMA.FTZ R4, R124, c[0x0][0x23c], -R22.reuse ;  /* 0x00008f007c047a23 */ /* 0x100fe20000010816 */
[----:B---3--:R-:W-:Y:S01]  /*3f30*/  F2FP.PACK_AB R7, R46, R118 ;  /* 0x000000762e07723e */ /* 0x008fe200000000ff */
[--C-:B------:R-:W-:Y:S01]  /*3f40*/  HSET2.LE.AND R5, R5, R109.reuse, PT ;  /* 0x0000006d05057233 */ /* 0x100fe20003803000 */
[----:B------:R-:W-:Y:S01]  /*3f50*/  LOP3.LUT R6, R0, R2, RZ, 0xc0, !PT ;  /* 0x0000000200067212 */ /* 0x000fe200078ec0ff */
[--C-:B------:R-:W-:Y:S01]  /*3f60*/  FFMA.FTZ R2, R125, c[0x0][0x23c], -R22.reuse ;  /* 0x00008f007d027a23 */ /* 0x100fe20000010816 */
[----:B------:R1:W2:Y:S01]  /*3f70*/  MUFU.EX2 R27, R4 ;  /* 0x00000004001b7308 */ /* 0x0002a20000000800 */
[----:B------:R-:W-:Y:S01]  /*3f80*/  LOP3.LUT R7, R3, R7, RZ, 0xc0, !PT ;  /* 0x0000000703077212 */ /* 0x000fe200078ec0ff */
[----:B------:R-:W-:Y:S01]  /*3f90*/  HSET2.LE.AND R0, R9, R109, PT ;  /* 0x0000006d09007233 */ /* 0x000fe20003803000 */
[----:B----4-:R-:W-:Y:S01]  /*3fa0*/  F2FP.PACK_AB R9, R47, R114 ;  /* 0x000000722f09723e */ /* 0x010fe200000000ff */
[----:B------:R-:W-:-:S03]  /*3fb0*/  FFMA.FTZ R10, R148, c[0x0][0x23c], -R22 ;  /* 0x00008f00940a7a23 */ /* 0x000fc60000010816 */
[----:B------:R-:W-:Y:S01]  /*3fc0*/  LOP3.LUT R5, R5, R9, RZ, 0xc0, !PT ;  /* 0x0000000905057212 */ /* 0x000fe200078ec0ff */
[----:B------:R3:W-:Y:S01]  /*3fd0*/  MUFU.EX2 R142, R2 ;  /* 0x00000002008e7308 */ /* 0x0007e20000000800 */
[----:B------:R-:W-:Y:S01]  /*3fe0*/  FFMA.FTZ R9, R153, c[0x0][0x23c], -R15 ;  /* 0x00008f0099097a23 */ /* 0x000fe2000001080f */
[----:B-1----:R-:W-:-:S06]  /*3ff0*/  F2FP.PACK_AB R4, R156, R171 ;  /* 0x000000ab9c04723e */ /* 0x002fcc00000000ff */
[----:B------:R1:W-:Y:S01]  /*4000*/  MUFU.EX2 R117, R10 ;  /* 0x0000000a00757308 */ /* 0x0003e20000000800 */
[----:B------:R-:W-:Y:S01]  /*4010*/  LOP3.LUT R4, R0, R4, RZ, 0xc0, !PT ;  /* 0x0000000400047212 */ /* 0x000fe200078ec0ff */
[----:B---3--:R-:W-:-:S06]  /*4020*/  IMAD.WIDE.U32 R2, R18, -0x2daee0ad, RZ ;  /* 0xd2511f5312027825 */ /* 0x008fcc00078e00ff */
[----:B------:R3:W4:Y:S01]  /*4030*/  MUFU.EX2 R26, R9 ;  /* 0x00000009001a7308 */ /* 0x0007220000000800 */
[C---:B------:R-:W-:Y:S01]  /*4040*/  HMMA.16816.F32 R52, R4.reuse, R40, R60 ;  /* 0x000000280434723c */ /* 0x040fe2000000183c */
[----:B------:R-:W-:Y:S02]  /*4050*/  LOP3.LUT R0, R3, UR14, R28, 0x96, !PT ;  /* 0x0000000e03007c12 */ /* 0x000fe4000f8e961c */
[----:B------:R-:W-:Y:S01]  /*4060*/  LOP3.LUT R11, R2, 0xffff, RZ, 0xc0, !PT ;  /* 0x0000ffff020b7812 */ /* 0x000fe200078ec0ff */
[----:B------:R-:W-:Y:S01]  /*4070*/  FFMA.FTZ R3, R152, c[0x0][0x23c], -R15 ;  /* 0x00008f0098037a23 */ /* 0x000fe2000001080f */
[----:B------:R-:W-:Y:S02]  /*4080*/  LOP3.LUT R12, R2, 0xff, RZ, 0xc0, !PT ;  /* 0x000000ff020c7812 */ /* 0x000fe400078ec0ff */
[----:B------:R-:W-:Y:S01]  /*4090*/  IMAD.WIDE.U32 R40, R23, -0x2daee0ad, RZ ;  /* 0xd2511f5317287825 */ /* 0x000fe200078e00ff */
[--C-:B------:R-:W-:Y:S01]  /*40a0*/  SHF.R.U32.HI R18, RZ, 0x10, R2.reuse ;  /* 0x00000010ff127819 */ /* 0x100fe20000011602 */
[----:B------:R4:W-:Y:S01]  /*40b0*/  MUFU.EX2 R210, R3 ;  /* 0x0000000300d27308 */ /* 0x0009e20000000800 */
[----:B------:R-:W-:Y:S01]  /*40c0*/  SHF.R.U32.HI R20, RZ, 0x18, R2 ;  /* 0x00000018ff147819 */ /* 0x000fe20000011602 */
[----:B------:R-:W-:Y:S01]  /*40d0*/  HMMA.16816.F32 R76, R4, R42, R80 ;  /* 0x0000002a044c723c */ /* 0x000fe20000001850 */
[----:B-1----:R-:W-:Y:S01]  /*40e0*/  LOP3.LUT R10, R45, UR10, R84, 0x96, !PT ;  /* 0x0000000a2d0a7c12 */ /* 0x002fe2000f8e9654 */
[----:B--2---:R-:W-:Y:S01]  /*40f0*/  IMAD.MOV.U32 R152, RZ, RZ, R27 ;  /* 0x000000ffff987224 */ /* 0x004fe200078e001b */
[----:B---3--:R-:W-:-:S04]  /*4100*/  LOP3.LUT R9, R13, 0xff, RZ, 0xc0, !PT ;  /* 0x000000ff0d097812 */ /* 0x008fc800078ec0ff */
[----:B------:R-:W-:Y:S01]  /*4110*/  IMAD.WIDE.U32 R42, R10, -0x326172a9, RZ ;  /* 0xcd9e8d570a2a7825 */ /* 0x000fe200078e00ff */
[----:B------:R-:W-:Y:S01]  /*4120*/  SHF.R.U32.HI R10, RZ, 0x8, R16 ;  /* 0x00000008ff0a7819 */ /* 0x000fe20000011610 */
[C---:B------:R-:W-:Y:S01]  /*4130*/  HMMA.16816.F32 R56, R4.reuse, R36, R100 ;  /* 0x000000240438723c */ /* 0x040fe20000001864 */
[----:B------:R-:W-:Y:S01]  /*4140*/  PRMT R23, R9, 0x5410, R17 ;  /* 0x0000541009177816 */ /* 0x000fe20000000011 */
[----:B------:R-:W-:Y:S01]  /*4150*/  FFMA.FTZ R16, R147, c[0x0][0x23c], -R14 ;  /* 0x00008f0093107a23 */ /* 0x000fe2000001080e */
[----:B------:R-:W-:Y:S01]  /*4160*/  PRMT R21, R21, 0x5410, R10 ;  /* 0x0000541015157816 */ /* 0x000fe2000000000a */
[----:B------:R-:W-:Y:S01]  /*4170*/  IMAD.MOV.U32 R147, RZ, RZ, R46 ;  /* 0x000000ffff937224 */ /* 0x000fe200078e002e */
[--C-:B------:R-:W-:Y:S01]  /*4180*/  SHF.R.U32.HI R10, RZ, 0x10, R8.reuse ;  /* 0x00000010ff0a7819 */ /* 0x100fe20000011608 */
[----:B----4-:R-:W-:Y:S01]  /*4190*/  IMAD.WIDE.U32 R2, R31, -0x2daee0ad, RZ ;  /* 0xd2511f531f027825 */ /* 0x010fe200078e00ff */
[----:B------:R-:W-:Y:S01]  /*41a0*/  SHF.R.U32.HI R9, RZ, 0x18, R8 ;  /* 0x00000018ff097819 */ /* 0x000fe20000011608 */
[----:B------:R-:W-:Y:S01]  /*41b0*/  MUFU.EX2 R159, R16 ;  /* 0x00000010009f7308 */ /* 0x000fe20000000800 */
[----:B------:R-:W-:Y:S01]  /*41c0*/  HMMA.16816.F32 R48, R4, R38, R88 ;  /* 0x000000260430723c */ /* 0x000fe20000001858 */
[----:B------:R-:W-:Y:S01]  /*41d0*/  IMAD.WIDE.U32 R36, R24, -0x2daee0ad, RZ ;  /* 0xd2511f5318247825 */ /* 0x000fe200078e00ff */
[----:B------:R-:W-:-:S02]  /*41e0*/  LOP3.LUT R3, R3, UR10, R84, 0x96, !PT ;  /* 0x0000000a03037c12 */ /* 0x000fc4000f8e9654 */
[----:B------:R-:W-:Y:S01]  /*41f0*/  LOP3.LUT R28, R41, UR8, R2, 0x96, !PT ;  /* 0x00000008291c7c12 */ /* 0x000fe2000f8e9602 */
[--C-:B------:R-:W-:Y:S01]  /*4200*/  FFMA.FTZ R2, R144, c[0x0][0x23c], -R15.reuse ;  /* 0x00008f0090027a23 */ /* 0x100fe2000001080f */
[----:B------:R-:W-:Y:S01]  /*4210*/  LOP3.LUT R41, R43, UR9, R34, 0x96, !PT ;  /* 0x000000092b297c12 */ /* 0x000fe2000f8e9622 */
[----:B------:R-:W-:Y:S01]  /*4220*/  IMAD.WIDE.U32 R30, R3, -0x326172a9, RZ ;  /* 0xcd9e8d57031e7825 */ /* 0x000fe200078e00ff */
[----:B------:R-:W-:Y:S01]  /*4230*/  LOP3.LUT R6, R0, 0xff, RZ, 0xc0, !PT ;  /* 0x000000ff00067812 */ /* 0x000fe200078ec0ff */
[----:B------:R1:W-:Y:S01]  /*4240*/  MUFU.EX2 R148, R2 ;  /* 0x0000000200947308 */ /* 0x0003e20000000800 */
[----:B------:R-:W-:Y:S01]  /*4250*/  SHF.R.U32.HI R5, RZ, 0x18, R0 ;  /* 0x00000018ff057819 */ /* 0x000fe20000011600 */
[----:B------:R-:W-:Y:S01]  /*4260*/  FFMA.FTZ R3, R145, c[0x0][0x23c], -R15 ;  /* 0x00008f0091037a23 */ /* 0x000fe2000001080f */
[----:B------:R-:W-:Y:S01]  /*4270*/  LOP3.LUT R31, R31, UR9, R34, 0x96, !PT ;  /* 0x000000091f1f7c12 */ /* 0x000fe2000f8e9622 */
[----:B------:R-:W-:Y:S02]  /*4280*/  IMAD.MOV.U32 R144, RZ, RZ, R32 ;  /* 0x000000ffff907224 */ /* 0x000fe400078e0020 */
[----:B------:R-:W-:Y:S01]  /*4290*/  LDSM.16.MT88.4 R32, [R205+0x4c00] ;  /* 0x004c0000cd20783b */ /* 0x000fe20000004200 */
[----:B------:R-:W-:Y:S01]  /*42a0*/  IMAD.MOV.U32 R145, RZ, RZ, R106 ;  /* 0x000000ffff917224 */ /* 0x000fe200078e006a */
[----:B------:R2:W3:Y:S01]  /*42b0*/  MUFU.EX2 R140, R3 ;  /* 0x00000003008c7308 */ /* 0x0004e20000000800 */
[----:B-1----:R-:W-:-:S02]  /*42c0*/  SHF.R.U32.HI R2, RZ, 0x8, R11 ;  /* 0x00000008ff027819 */ /* 0x002fc4000001160b */
[----:B------:R-:W-:Y:S02]  /*42d0*/  LOP3.LUT R11, R8, 0xff, RZ, 0xc0, !PT ;  /* 0x000000ff080b7812 */ /* 0x000fe400078ec0ff */
[----:B------:R-:W-:Y:S01]  /*42e0*/  PRMT R17, R12, 0x5410, R2 ;  /* 0x000054100c117816 */ /* 0x000fe20000000002 */
[----:B------:R-:W-:Y:S01]  /*42f0*/  IMAD.WIDE.U32 R12, R25, -0x2daee0ad, RZ ;  /* 0xd2511f53190c7825 */ /* 0x000fe200078e00ff */
[----:B------:R-:W-:Y:S02]  /*4300*/  LOP3.LUT R2, R8, 0xffff, RZ, 0xc0, !PT ;  /* 0x0000ffff08027812 */ /* 0x000fe400078ec0ff */
[----:B------:R-:W-:Y:S01]  /*4310*/  LOP3.LUT R8, R18, 0xff, RZ, 0xc0, !PT ;  /* 0x000000ff12087812 */ /* 0x000fe200078ec0ff */
[----:B--2---:R-:W-:Y:S01]  /*4320*/  FFMA.FTZ R3, R146, c[0x0][0x23c], -R14 ;  /* 0x00008f0092037a23 */ /* 0x004fe2000001080e */
[----:B------:R-:W-:Y:S01]  /*4330*/  LOP3.LUT R18, R13, UR10, R108, 0x96, !PT ;  /* 0x0000000a0d127c12 */ /* 0x000fe2000f8e966c */
[----:B------:R-:W-:Y:S01]  /*4340*/  IMAD.MOV.U32 R146, RZ, RZ, R135 ;  /* 0x000000ffff927224 */ /* 0x000fe200078e0087 */
[----:B------:R-:W-:Y:S01]  /*4350*/  LOP3.LUT R13, R37, UR8, R12, 0x96, !PT ;  /* 0x00000008250d7c12 */ /* 0x000fe2000f8e960c */
[----:B------:R1:W2:Y:S02]  /*4360*/  MUFU.EX2 R143, R3 ;  /* 0x00000003008f7308 */ /* 0x0002a40000000800 */
[----:B-1----:R-:W-:-:S02]  /*4370*/  SHF.R.U32.HI R3, RZ, 0x8, R2 ;  /* 0x00000008ff037819 */ /* 0x002fc40000011602 */
[----:B------:R-:W-:Y:S02]  /*4380*/  LOP3.LUT R2, R10, 0xff, RZ, 0xc0, !PT ;  /* 0x000000ff0a027812 */ /* 0x000fe400078ec0ff */
[----:B------:R-:W-:Y:S02]  /*4390*/  PRMT R12, R11, 0x5410, R3 ;  /* 0x000054100b0c7816 */ /* 0x000fe40000000003 */
[----:B------:R-:W-:Y:S01]  /*43a0*/  PRMT R9, R2, 0x5410, R9 ;  /* 0x0000541002097816 */ /* 0x000fe20000000009 */
[----:B------:R-:W-:Y:S01]  /*43b0*/  FFMA.FTZ R2, R154, c[0x0][0x23c], -R14 ;  /* 0x00008f009a027a23 */ /* 0x000fe2000001080e */
[----:B------:R-:W-:Y:S01]  /*43c0*/  SHF.R.U32.HI R3, RZ, 0x10, R0 ;  /* 0x00000010ff037819 */ /* 0x000fe20000011600 */
[----:B------:R-:W-:Y:S01]  /*43d0*/  IMAD.MOV.U32 R154, RZ, RZ, R26 ;  /* 0x000000ffff9a7224 */ /* 0x000fe200078e001a */
[----:B------:R-:W-:Y:S01]  /*43e0*/  PRMT R10, R8, 0x5410, R20 ;  /* 0x00005410080a7816 */ /* 0x000fe20000000014 */
[----:B------:R1:W-:Y:S01]  /*43f0*/  MUFU.EX2 R116, R2 ;  /* 0x0000000200747308 */ /* 0x0003e20000000800 */
[----:B------:R-:W-:Y:S01]  /*4400*/  FFMA.FTZ R8, R155, c[0x0][0x23c], -R14 ;  /* 0x00008f009b087a23 */ /* 0x000fe2000001080e */
[----:B------:R-:W-:Y:S01]  /*4410*/  LOP3.LUT R3, R3, 0xff, RZ, 0xc0, !PT ;  /* 0x000000ff03037812 */ /* 0x000fe200078ec0ff */
[----:B------:R-:W4:Y:S01]  /*4420*/  LDSM.16.MT88.4 R24, [R204+0x4c00] ;  /* 0x004c0000cc18783b */ /* 0x000f220000004200 */
[----:B------:R-:W-:-:S02]  /*4430*/  IMAD.MOV.U32 R155, RZ, RZ, R114 ;  /* 0x000000ffff9b7224 */ /* 0x000fc400078e0072 */
[----:B------:R-:W-:Y:S01]  /*4440*/  PRMT R5, R3, 0x5410, R5 ;  /* 0x0000541003057816 */ /* 0x000fe20000000005 */
[----:B------:R-:W-:Y:S01]  /*4450*/  FFMA.FTZ R3, R126, c[0x0][0x23c], -R19 ;  /* 0x00008f007e037a23 */ /* 0x000fe20000010813 */
[----:B------:R-:W2:Y:S01]  /*4460*/  MUFU.EX2 R153, R8 ;  /* 0x0000000800997308 */ /* 0x000ea20000000800 */
[----:B-1----:R-:W-:Y:S01]  /*4470*/  LOP3.LUT R2, R0, 0xffff, RZ, 0xc0, !PT ;  /* 0x0000ffff00027812 */ /* 0x002fe200078ec0ff */
[----:B------:R-:W-:-:S06]  /*4480*/  HSET2.LE.AND R0, R17, R109, PT ;  /* 0x0000006d11007233 */ /* 0x000fcc0003803000 */
[----:B------:R1:W-:Y:S01]  /*4490*/  MUFU.EX2 R161, R3 ;  /* 0x0000000300a17308 */ /* 0x0003e20000000800 */
[----:B------:R-:W-:Y:S02]  /*44a0*/  SHF.R.U32.HI R4, RZ, 0x8, R2 ;  /* 0x00000008ff047819 */ /* 0x000fe40000011602 */
[----:B---3--:R-:W-:Y:S02]  /*44b0*/  F2FP.PACK_AB R2, R140, R148 ;  /* 0x000000948c02723e */ /* 0x008fe400000000ff */
[----:B------:R-:W-:Y:S02]  /*44c0*/  PRMT R4, R6, 0x5410, R4 ;  /* 0x0000541006047816 */ /* 0x000fe40000000004 */
[----:B------:R-:W-:Y:S01]  /*44d0*/  LOP3.LUT R6, R0, R2, RZ, 0xc0, !PT ;  /* 0x0000000200067212 */ /* 0x000fe200078ec0ff */
[----:B------:R-:W-:Y:S01]  /*44e0*/  HSET2.LE.AND R0, R10, R109, PT ;  /* 0x0000006d0a007233 */ /* 0x000fe20003803000 */
[----:B--2---:R-:W-:-:S04]  /*44f0*/  F2FP.PACK_AB R2, R159, R143 ;  /* 0x0000008f9f02723e */ /* 0x004fc800000000ff */
[----:B------:R-:W-:Y:S01]  /*4500*/  LOP3.LUT R7, R0, R2, RZ, 0xc0, !PT ;  /* 0x0000000200077212 */ /* 0x000fe200078ec0ff */
[----:B------:R-:W-:Y:S01]  /*4510*/  HSET2.LE.AND R0, R4, R109, PT ;  /* 0x0000006d04007233 */ /* 0x000fe20003803000 */
[----:B-1----:R-:W-:Y:S01]  /*4520*/  FFMA.FTZ R3, R127, c[0x0][0x23c], -R19 ;  /* 0x00008f007f037a23 */ /* 0x002fe20000010813 */
[----:B------:R-:W-:-:S03]  /*4530*/  F2FP.PACK_AB R2, R154, R210 ;  /* 0x000000d29a02723e */ /* 0x000fc600000000ff */
[----:B------:R1:W2:Y:S01]  /*4540*/  MUFU.EX2 R141, R3 ;  /* 0x00000003008d7308 */ /* 0x0002a20000000800 */
        /* <DEDUP_REMOVED lines=8> */
[----:B----4-:R-:W-:Y:S01]  /*45d0*/  HMMA.16816.F32 R60, R4, R24, R92 ;  /* 0x00000018043c723c */ /* 0x010fe2000000185c */
[----:B-1----:R-:W-:Y:S01]  /*45e0*/  FFMA.FTZ R3, R130, c[0x0][0x23c], -R19 ;  /* 0x00008f0082037a23 */ /* 0x002fe20000010813 */
[----:B--2---:R-:W-:-:S03]  /*45f0*/  F2FP.PACK_AB R2, R141, R161 ;  /* 0x000000a18d02723e */ /* 0x004fc600000000ff */
[----:B------:R1:W-:Y:S01]  /*4600*/  MUFU.EX2 R229, R3 ;  /* 0x0000000300e57308 */ /* 0x0003e20000000800 */
[----:B------:R-:W-:Y:S01]  /*4610*/  LOP3.LUT R11, R0, R2, RZ, 0xc0, !PT ;  /* 0x00000002000b7212 */ /* 0x000fe200078ec0ff */
[--C-:B------:R-:W-:Y:S01]  /*4620*/  HSET2.LE.AND R0, R12, R109.reuse, PT ;  /* 0x0000006d0c007233 */ /* 0x100fe20003803000 */
[----:B------:R-:W-:Y:S01]  /*4630*/  F2FP.PACK_AB R2, R121, R144 ;  /* 0x000000907902723e */ /* 0x000fe200000000ff */
[----:B------:R-:W-:Y:S03]  /*4640*/  HMMA.16816.F32 R64, R4, R26, R64 ;  /* 0x0000001a0440723c */ /* 0x000fe60000001840 */
[----:B------:R-:W-:Y:S01]  /*4650*/  LOP3.LUT R8, R0, R2, RZ, 0xc0, !PT ;  /* 0x0000000200087212 */ /* 0x000fe200078ec0ff */
[----:B------:R-:W-:-:S04]  /*4660*/  HSET2.LE.AND R0, R9, R109, PT ;  /* 0x0000006d09007233 */ /* 0x000fc80003803000 */
[----:B------:R-:W-:Y:S01]  /*4670*/  HMMA.16816.F32 R80, R4, R32, R96 ;  /* 0x000000200450723c */ /* 0x000fe20000001860 */
[----:B-1----:R-:W-:-:S04]  /*4680*/  FFMA.FTZ R3, R131, c[0x0][0x23c], -R19 ;  /* 0x00008f0083037a23 */ /* 0x002fc80000010813 */
[----:B------:R1:W2:Y:S03]  /*4690*/  MUFU.EX2 R219, R3 ;  /* 0x0000000300db7308 */ /* 0x0002a60000000800 */
[----:B------:R-:W-:Y:S07]  /*46a0*/  HMMA.16816.F32 R68, R4, R34, R68 ;  /* 0x000000220444723c */ /* 0x000fee0000001844 */
[----:B------:R-:W-:-:S04]  /*46b0*/  IMAD.WIDE.U32 R6, R18, -0x326172a9, RZ ;  /* 0xcd9e8d5712067825 */ /* 0x000fc800078e00ff */
[----:B------:R-:W-:-:S04]  /*46c0*/  IMAD.WIDE.U32 R4, R13, -0x326172a9, RZ ;  /* 0xcd9e8d570d047825 */ /* 0x000fc800078e00ff */
[----:B-1----:R-:W-:Y:S01]  /*46d0*/  FFMA.FTZ R3, R149, c[0x0][0x23c], -R22 ;  /* 0x00008f0095037a23 */ /* 0x002fe20000010816 */
[----:B--2---:R-:W-:Y:S01]  /*46e0*/  F2FP.PACK_AB R2, R219, R229 ;  /* 0x000000e5db02723e */ /* 0x004fe200000000ff */
[----:B------:R-:W-:Y:S01]  /*46f0*/  IMAD.WIDE.U32 R12, R31, -0x2daee0ad, RZ ;  /* 0xd2511f531f0c7825 */ /* 0x000fe200078e00ff */
[----:B------:R-:W-:Y:S01]  /*4700*/  LOP3.LUT R5, R5, UR7, R6, 0x96, !PT ;  /* 0x0000000705057c12 */ /* 0x000fe2000f8e9606 */
[----:B------:R1:W-:Y:S01]  /*4710*/  MUFU.EX2 R231, R3 ;  /* 0x0000000300e77308 */ /* 0x0003e20000000800 */
[----:B------:R-:W-:Y:S01]  /*4720*/  LOP3.LUT R9, R0, R2, RZ, 0xc0, !PT ;  /* 0x0000000200097212 */ /* 0x000fe200078ec0ff */
[----:B------:R-:W-:Y:S01]  /*4730*/  FFMA.FTZ R0, R189, c[0x0][0x23c], -R15 ;  /* 0x00008f00bd007a23 */ /* 0x000fe2000001080f */
[----:B------:R-:W-:Y:S01]  /*4740*/  LOP3.LUT R23, R13, UR6, R40, 0x96, !PT ;  /* 0x000000060d177c12 */ /* 0x000fe2000f8e9628 */
[----:B------:R-:W-:-:S04]  /*4750*/  IMAD.WIDE.U32 R38, R5, -0x2daee0ad, RZ ;  /* 0xd2511f5305267825 */ /* 0x000fc800078e00ff */
[----:B------:R-:W-:Y:S01]  /*4760*/  IMAD.MOV.U32 R149, RZ, RZ, R107 ;  /* 0x000000ffff957224 */ /* 0x000fe200078e006b */
[C---:B------:R-:W-:Y:S01]  /*4770*/  HMMA.16816.F32 R96, R8.reuse, R24, R52 ;  /* 0x000000180860723c */ /* 0x040fe20000001834 */
[----:B------:R-:W-:Y:S02]  /*4780*/  IMAD.MOV.U32 R107, RZ, RZ, R180 ;  /* 0x000000ffff6b7224 */ /* 0x000fe400078e00b4 */
[----:B------:R-:W-:Y:S02]  /*4790*/  FFMA.FTZ R5, R191, c[0x0][0x23c], -R14 ;  /* 0x00008f00bf057a23 */ /* 0x000fe4000001080e */
[----:B------:R-:W-:Y:S02]  /*47a0*/  IMAD.MOV.U32 R191, RZ, RZ, R139 ;  /* 0x000000ffffbf7224 */ /* 0x000fe400078e008b */
[----:B-1----:R-:W-:Y:S01]  /*47b0*/  FFMA.FTZ R3, R172, c[0x0][0x23c], -R22 ;  /* 0x00008f00ac037a23 */ /* 0x002fe20000010816 */
[----:B------:R-:W-:Y:S01]  /*47c0*/  HMMA.16816.F32 R100, R8, R26, R76 ;  /* 0x0000001a0864723c */ /* 0x000fe2000000184c */
[----:B------:R-:W-:Y:S01]  /*47d0*/  MUFU.EX2 R172, R5 ;  /* 0x0000000500ac7308 */ /* 0x000fe20000000800 */
[----:B------:R-:W-:-:S02]  /*47e0*/  IMAD.MOV.U32 R189, RZ, RZ, R117 ;  /* 0x000000ffffbd7224 */ /* 0x000fc400078e0075 */
[----:B------:R-:W-:-:S04]  /*47f0*/  IMAD.MOV.U32 R117, RZ, RZ, R133 ;  /* 0x000000ffff757224 */ /* 0x000fc800078e0085 */
[C---:B------:R-:W-:Y:S01]  /*4800*/  HMMA.16816.F32 R92, R8.reuse, R32, R56 ;  /* 0x00000020085c723c */ /* 0x040fe20000001838 */
[----:B------:R1:W-:Y:S07]  /*4810*/  MUFU.EX2 R230, R3 ;  /* 0x0000000300e67308 */ /* 0x0003ee0000000800 */
[----:B------:R-:W-:Y:S01]  /*4820*/  HMMA.16816.F32 R88, R8, R34, R48 ;  /* 0x000000220858723c */ /* 0x000fe20000001830 */
[--C-:B-1----:R-:W-:Y:S02]  /*4830*/  FFMA.FTZ R3, R188, c[0x0][0x23c], -R15.reuse ;  /* 0x00008f00bc037a23 */ /* 0x102fe4000001080f */
[----:B------:R1:W-:Y:S08]  /*4840*/  MUFU.EX2 R188, R0 ;  /* 0x0000000000bc7308 */ /* 0x0003f00000000800 */
[----:B------:R2:W-:Y:S01]  /*4850*/  MUFU.EX2 R217, R3 ;  /* 0x0000000300d97308 */ /* 0x0005e20000000800 */
[----:B-1----:R-:W-:-:S07]  /*4860*/  FFMA.FTZ R0, R184, c[0x0][0x23c], -R15 ;  /* 0x00008f00b8007a23 */ /* 0x002fce000001080f */
[----:B------:R1:W-:Y:S01]  /*4870*/  MUFU.EX2 R184, R0 ;  /* 0x0000000000b87308 */ /* 0x0003e20000000800 */
[----:B--2---:R-:W-:-:S04]  /*4880*/  IMAD.WIDE.U32 R2, R29, -0x2daee0ad, RZ ;  /* 0xd2511f531d027825 */ /* 0x004fc800078e00ff */
[----:B------:R-:W-:Y:S01]  /*4890*/  IMAD.WIDE.U32 R28, R28, -0x326172a9, RZ ;  /* 0xcd9e8d571c1c7825 */ /* 0x000fe200078e00ff */
[----:B------:R-:W-:Y:S02]  /*48a0*/  LOP3.LUT R16, R3, UR8, R44, 0x96, !PT ;  /* 0x0000000803107c12 */ /* 0x000fe4000f8e962c */
[----:B------:R-:W-:Y:S02]  /*48b0*/  LOP3.LUT R3, R7, UR9, R72, 0x96, !PT ;  /* 0x0000000907037c12 */ /* 0x000fe4000f8e9648 */
[----:B------:R-:W-:Y:S01]  /*48c0*/  LOP3.LUT R17, R29, UR7, R30, 0x96, !PT ;  /* 0x000000071d117c12 */ /* 0x000fe2000f8e961e */
[----:B------:R-:W-:-:S04]  /*48d0*/  IMAD.WIDE.U32 R30, R41, -0x2daee0ad, RZ ;  /* 0xd2511f53291e7825 */ /* 0x000fc800078e00ff */
[----:B------:R-:W-:Y:S01]  /*48e0*/  IMAD.WIDE.U32 R6, R3, -0x2daee0ad, RZ ;  /* 0xd2511f5303067825 */ /* 0x000fe200078e00ff */
[----:B------:R-:W-:-:S03]  /*48f0*/  LOP3.LUT R29, R31, UR6, R2, 0x96, !PT ;  /* 0x000000061f1d7c12 */ /* 0x000fc6000f8e9602 */
[----:B-1----:R-:W-:Y:S01]  /*4900*/  FFMA.FTZ R0, R185, c[0x0][0x23c], -R15 ;  /* 0x00008f00b9007a23 */ /* 0x002fe2000001080f */
[----:B------:R-:W-:Y:S01]  /*4910*/  LOP3.LUT R2, R39, UR4, R6, 0x96, !PT ;  /* 0x0000000427027c12 */ /* 0x000fe2000f8e9606 */
[----:B------:R-:W-:Y:S02]  /*4920*/  IMAD.MOV.U32 R185, RZ, RZ, R181 ;  /* 0x000000ffffb97224 */ /* 0x000fe400078e00b5 */
[----:B------:R1:W-:Y:S01]  /*4930*/  MUFU.EX2 R181, R0 ;  /* 0x0000000000b57308 */ /* 0x0003e20000000800 */
[----:B------:R-:W-:Y:S02]  /*4940*/  FFMA.FTZ R3, R190, c[0x0][0x23c], -R14 ;  /* 0x00008f00be037a23 */ /* 0x000fe4000001080e */
[----:B------:R-:W-:-:S04]  /*4950*/  IMAD.WIDE.U32 R20, R16, -0x326172a9, RZ ;  /* 0xcd9e8d5710147825 */ /* 0x000fc800078e00ff */
[----:B------:R-:W-:Y:S01]  /*4960*/  IMAD.WIDE.U32 R24, R17, -0x2daee0ad, RZ ;  /* 0xd2511f5311187825 */ /* 0x000fe200078e00ff */
[----:B------:R2:W3:Y:S01]  /*4970*/  MUFU.EX2 R180, R3 ;  /* 0x0000000300b47308 */ /* 0x0004e20000000800 */
[----:B------:R-:W-:Y:S02]  /*4980*/  LOP3.LUT R17, R21, UR7, R42, 0x96, !PT ;  /* 0x0000000715117c12 */ /* 0x000fe4000f8e962a */
[----:B------:R-:W4:Y:S01]  /*4990*/  LDSM.16.MT88.4 R40, [R204+0x5000] ;  /* 0x00500000cc28783b */ /* 0x000f220000004200 */
[----:B------:R-:W-:Y:S01]  /*49a0*/  LOP3.LUT R18, R25, UR4, R12, 0x96, !PT ;  /* 0x0000000419127c12 */ /* 0x000fe2000f8e960c */
[----:B------:R-:W-:Y:S02]  /*49b0*/  FFMA.FTZ R12, R186, c[0x0][0x23c], -R14 ;  /* 0x00008f00ba0c7a23 */ /* 0x000fe4000001080e */
[----:B------:R-:W-:Y:S01]  /*49c0*/  IMAD.MOV.U32 R186, RZ, RZ, R47 ;  /* 0x000000ffffba7224 */ /* 0x000fe200078e002f */
[----:B-1----:R-:W-:Y:S01]  /*49d0*/  LOP3.LUT R0, R7, UR6, R36, 0x96, !PT ;  /* 0x0000000607007c12 */ /* 0x002fe2000f8e9624 */
[----:B------:R1:W-:Y:S01]  /*49e0*/  MUFU.EX2 R139, R12 ;  /* 0x0000000c008b7308 */ /* 0x0003e20000000800 */
[----:B------:R-:W3:Y:S01]  /*49f0*/  LDSM.16.MT88.4 R44, [R205+0x5000] ;  /* 0x00500000cd2c783b */ /* 0x000ee20000004200 */
[----:B------:R-:W-:-:S02]  /*4a00*/  IMAD.MOV.U32 R190, RZ, RZ, R87 ;  /* 0x000000ffffbe7224 */ /* 0x000fc400078e0057 */
[----:B------:R-:W-:-:S04]  /*4a10*/  IMAD.WIDE.U32 R6, R0, -0x326172a9, RZ ;  /* 0xcd9e8d5700067825 */ /* 0x000fc800078e00ff */
[----:B--2---:R-:W-:Y:S01]  /*4a20*/  IMAD.WIDE.U32 R2, R2, -0x326172a9, RZ ;  /* 0xcd9e8d5702027825 */ /* 0x004fe200078e00ff */
[----:B------:R-:W-:-:S04]  /*4a30*/  LOP3.LUT R21, R7, UR5, R4, 0x96, !PT ;  /* 0x0000000507157c12 */ /* 0x000fc8000f8e9604 */
[C---:B------:R-:W-:Y:S02]  /*4a40*/  LOP3.LUT R0, R2.reuse, 0xffff, RZ, 0xc0, !PT ;  /* 0x0000ffff02007812 */ /* 0x040fe400078ec0ff */
[----:B------:R-:W-:Y:S02]  /*4a50*/  LOP3.LUT R7, R2, 0xff, RZ, 0xc0, !PT ;  /* 0x000000ff02077812 */ /* 0x000fe400078ec0ff */
[--C-:B------:R-:W-:Y:S02]  /*4a60*/  SHF.R.U32.HI R4, RZ, 0x10, R2.reuse ;  /* 0x00000010ff047819 */ /* 0x100fe40000011602 */
[----:B------:R-:W-:Y:S02]  /*4a70*/  SHF.R.U32.HI R13, RZ, 0x18, R2 ;  /* 0x00000018ff0d7819 */ /* 0x000fe40000011602 */
[----:B------:R-:W-:Y:S01]  /*4a80*/  LOP3.LUT R2, R3, UR15, R6, 0x96, !PT ;  /* 0x0000000f03027c12 */ /* 0x000fe2000f8e9606 */
[----:B------:R-:W-:Y:S01]  /*4a90*/  FFMA.FTZ R3, R187, c[0x0][0x23c], -R14 ;  /* 0x00008f00bb037a23 */ /* 0x000fe2000001080e */
[----:B------:R-:W-:Y:S01]  /*4aa0*/  SHF.R.U32.HI R5, RZ, 0x8, R0 ;  /* 0x00000008ff057819 */ /* 0x000fe20000011600 */
[----:B------:R-:W-:Y:S01]  /*4ab0*/  IMAD.MOV.U32 R187, RZ, RZ, R107 ;  /* 0x000000ffffbb7224 */ /* 0x000fe200078e006b */
[----:B------:R-:W-:Y:S01]  /*4ac0*/  LOP3.LUT R0, R4, 0xff, RZ, 0xc0, !PT ;  /* 0x000000ff04007812 */ /* 0x000fe200078ec0ff */
[----:B------:R2:W2:Y:S01]  /*4ad0*/  MUFU.EX2 R135, R3 ;  /* 0x0000000300877308 */ /* 0x0004a20000000800 */
[----:B------:R-:W-:-:S02]  /*4ae0*/  PRMT R7, R7, 0x5410, R5 ;  /* 0x0000541007077816 */ /* 0x000fc40000000005 */
[----:B------:R-:W-:Y:S01]  /*4af0*/  PRMT R16, R0, 0x5410, R13 ;  /* 0x0000541000107816 */ /* 0x000fe2000000000d */
[----:B-1----:R-:W-:Y:S01]  /*4b00*/  IMAD.WIDE.U32 R12, R17, -0x2daee0ad, RZ ;  /* 0xd2511f53110c7825 */ /* 0x002fe200078e00ff */
[C---:B------:R-:W-:Y:S02]  /*4b10*/  LOP3.LUT R0, R2.reuse, 0xffff, RZ, 0xc0, !PT ;  /* 0x0000ffff02007812 */ /* 0x040fe400078ec0ff */
[----:B------:R-:W-:Y:S02]  /*4b20*/  LOP3.LUT R6, R2, 0xff, RZ, 0xc0, !PT ;  /* 0x000000ff02067812 */ /* 0x000fe400078ec0ff */
[----:B------:R-:W-:Y:S02]  /*4b30*/  SHF.R.U32.HI R5, RZ, 0x18, R2 ;  /* 0x00000018ff057819 */ /* 0x000fe40000011602 */
[----:B------:R-:W-:Y:S01]  /*4b40*/  SHF.R.U32.HI R4, RZ, 0x8, R0 ;  /* 0x00000008ff047819 */ /* 0x000fe20000011600 */
[----:B------:R-:W-:Y:S01]  /*4b50*/  HSET2.LE.AND R0, R7, R109, PT ;  /* 0x0000006d07007233 */ /* 0x000fe20003803000 */
[----:B------:R-:W-:-:S02]  /*4b60*/  FFMA.FTZ R7, R193, c[0x0][0x23c], -R22 ;  /* 0x00008f00c1077a23 */ /* 0x000fc40000010816 */
[----:B------:R-:W-:Y:S01]  /*4b70*/  PRMT R4, R6, 0x5410, R4 ;  /* 0x0000541006047816 */ /* 0x000fe20000000004 */
[----:B------:R-:W-:Y:S01]  /*4b80*/  IMAD.MOV.U32 R193, RZ, RZ, R116 ;  /* 0x000000ffffc17224 */ /* 0x000fe200078e0074 */
[----:B--2---:R-:W-:Y:S01]  /*4b90*/  SHF.R.U32.HI R3, RZ, 0x10, R2 ;  /* 0x00000010ff037819 */ /* 0x004fe20000011602 */
[----:B------:R-:W-:Y:S01]  /*4ba0*/  FFMA.FTZ R2, R173, c[0x0][0x23c], -R22 ;  /* 0x00008f00ad027a23 */ /* 0x000fe20000010816 */
[----:B---3--:R-:W-:Y:S01]  /*4bb0*/  F2FP.PACK_AB R6, R172, R180 ;  /* 0x000000b4ac06723e */ /* 0x008fe200000000ff */
[----:B------:R1:W-:Y:S01]  /*4bc0*/  MUFU.EX2 R131, R7 ;  /* 0x0000000700837308 */ /* 0x0003e20000000800 */
[----:B------:R-:W-:Y:S01]  /*4bd0*/  LOP3.LUT R3, R3, 0xff, RZ, 0xc0, !PT ;  /* 0x000000ff03037812 */ /* 0x000fe200078ec0ff */
[----:B------:R-:W-:-:S03]  /*4be0*/  IMAD.MOV.U32 R173, RZ, RZ, R86 ;  /* 0x000000ffffad7224 */ /* 0x000fc600078e0056 */
[----:B------:R-:W-:Y:S01]  /*4bf0*/  PRMT R5, R3, 0x5410, R5 ;  /* 0x0000541003057816 */ /* 0x000fe20000000005 */
[----:B------:R-:W-:Y:S02]  /*4c00*/  FFMA.FTZ R3, R192, c[0x0][0x23c], -R22 ;  /* 0x00008f00c0037a23 */ /* 0x000fe40000010816 */
[----:B------:R2:W3:Y:S01]  /*4c10*/  MUFU.EX2 R133, R2 ;  /* 0x0000000200857308 */ /* 0x0004e20000000800 */
[----:B------:R-:W-:Y:S01]  /*4c20*/  IMAD.MOV.U32 R192, RZ, RZ, R115 ;  /* 0x000000ffffc07224 */ /* 0x000fe200078e0073 */
[----:B------:R-:W-:-:S05]  /*4c30*/  HSET2.LE.AND R5, R5, R109, PT ;  /* 0x0000006d05057233 */ /* 0x000fca0003803000 */
[----:B------:R-:W-:Y:S01]  /*4c40*/  LOP3.LUT R9, R5, R6, RZ, 0xc0, !PT ;  /* 0x0000000605097212 */ /* 0x000fe200078ec0ff */
[----:B------:R3:W-:Y:S01]  /*4c50*/  MUFU.EX2 R132, R3 ;  /* 0x0000000300847308 */ /* 0x0007e20000000800 */
[----:B-1----:R-:W-:Y:S01]  /*4c60*/  IMAD.WIDE.U32 R6, R29, -0x326172a9, RZ ;  /* 0xcd9e8d571d067825 */ /* 0x002fe200078e00ff */
[----:B--2---:R-:W-:-:S04]  /*4c70*/  F2FP.PACK_AB R2, R181, R184 ;  /* 0x000000b8b502723e */ /* 0x004fc800000000ff */
[----:B------:R-:W-:Y:S01]  /*4c80*/  LOP3.LUT R10, R0, R2, RZ, 0xc0, !PT ;  /* 0x00000002000a7212 */ /* 0x000fe200078ec0ff */
[--C-:B------:R-:W-:Y:S01]  /*4c90*/  HSET2.LE.AND R0, R16, R109.reuse, PT ;  /* 0x0000006d10007233 */ /* 0x100fe20003803000 */
[----:B------:R-:W-:Y:S01]  /*4ca0*/  F2FP.PACK_AB R2, R135, R139 ;  /* 0x0000008b8702723e */ /* 0x000fe200000000ff */
[----:B---3--:R-:W-:Y:S01]  /*4cb0*/  HSET2.LE.AND R3, R4, R109, PT ;  /* 0x0000006d04037233 */ /* 0x008fe20003803000 */
[----:B------:R-:W-:Y:S02]  /*4cc0*/  F2FP.PACK_AB R4, R188, R217 ;  /* 0x000000d9bc04723e */ /* 0x000fe400000000ff */
[----:B------:R-:W-:Y:S02]  /*4cd0*/  LOP3.LUT R11, R0, R2, RZ, 0xc0, !PT ;  /* 0x00000002000b7212 */ /* 0x000fe400078ec0ff */
[----:B------:R-:W-:Y:S01]  /*4ce0*/  LOP3.LUT R0, R13, UR4, R30, 0x96, !PT ;  /* 0x000000040d007c12 */ /* 0x000fe2000f8e961e */
[----:B------:R-:W-:Y:S01]  /*4cf0*/  FFMA.FTZ R13, R176, c[0x0][0x23c], -R22 ;  /* 0x00008f00b00d7a23 */ /* 0x000fe20000010816 */
[----:B------:R-:W-:Y:S01]  /*4d00*/  LOP3.LUT R8, R3, R4, RZ, 0xc0, !PT ;  /* 0x0000000403087212 */ /* 0x000fe200078ec0ff */
[----:B------:R-:W-:-:S02]  /*4d10*/  IMAD.WIDE.U32 R4, R23, -0x326172a9, RZ ;  /* 0xcd9e8d5717047825 */ /* 0x000fc400078e00ff */
[----:B------:R1:W-:Y:S02]  /*4d20*/  MUFU.EX2 R130, R13 ;  /* 0x0000000d00827308 */ /* 0x0003e40000000800 */
[----:B------:R-:W-:Y:S01]  /*4d30*/  IMAD.WIDE.U32 R2, R18, -0x326172a9, RZ ;  /* 0xcd9e8d5712027825 */ /* 0x000fe200078e00ff */
[----:B------:R-:W-:Y:S01]  /*4d40*/  LOP3.LUT R16, R5, UR5, R28, 0x96, !PT ;  /* 0x0000000505107c12 */ /* 0x000fe2000f8e961c */
[C---:B----4-:R-:W-:Y:S02]  /*4d50*/  HMMA.16816.F32 R52, R8.reuse, R40, R60 ;  /* 0x000000280834723c */ /* 0x050fe4000000183c */
[----:B------:R-:W-:Y:S01]  /*4d60*/  IMAD.MOV.U32 R176, RZ, RZ, R120 ;  /* 0x000000ffffb07224 */ /* 0x000fe200078e0078 */
[----:B------:R-:W-:Y:S01]  /*4d70*/  LOP3.LUT R23, R3, UR15, R4, 0x96, !PT ;  /* 0x0000000f03177c12 */ /* 0x000fe2000f8e9604 */
[----:B------:R-:W-:Y:S01]  /*4d80*/  IMAD.WIDE.U32 R4, R0, -0x326172a9, RZ ;  /* 0xcd9e8d5700047825 */ /* 0x000fe200078e00ff */
[C---:B------:R-:W-:Y:S02]  /*4d90*/  LOP3.LUT R31, R2.reuse, 0xffff, RZ, 0xc0, !PT ;  /* 0x0000ffff021f7812 */ /* 0x040fe400078ec0ff */
[----:B------:R-:W-:Y:S01]  /*4da0*/  LOP3.LUT R33, R2, 0xff, RZ, 0xc0, !PT ;  /* 0x000000ff02217812 */ /* 0x000fe200078ec0ff */
[----:B------:R-:W-:Y:S01]  /*4db0*/  HMMA.16816.F32 R84, R8, R42, R64 ;  /* 0x0000002a0854723c */ /* 0x000fe20000001840 */
[----:B------:R-:W-:-:S02]  /*4dc0*/  SHF.R.U32.HI R32, RZ, 0x10, R2 ;  /* 0x00000010ff207819 */ /* 0x000fc40000011602 */
[----:B------:R-:W-:Y:S02]  /*4dd0*/  SHF.R.U32.HI R34, RZ, 0x18, R2 ;  /* 0x00000018ff227819 */ /* 0x000fe40000011602 */
[----:B-1----:R-:W-:Y:S01]  /*4de0*/  LOP3.LUT R13, R7, UR5, R20, 0x96, !PT ;  /* 0x00000005070d7c12 */ /* 0x002fe2000f8e9614 */
[----:B------:R-:W-:Y:S01]  /*4df0*/  FFMA.FTZ R7, R177, c[0x0][0x23c], -R22 ;  /* 0x00008f00b1077a23 */ /* 0x000fe20000010816 */
[----:B------:R-:W-:Y:S01]  /*4e00*/  LOP3.LUT R0, R5, UR15, R6, 0x96, !PT ;  /* 0x0000000f05007c12 */ /* 0x000fe2000f8e9606 */
[C---:B------:R-:W-:Y:S01]  /*4e10*/  HMMA.16816.F32 R80, R8.reuse, R44, R80 ;  /* 0x0000002c0850723c */ /* 0x040fe20000001850 */
[----:B------:R-:W-:Y:S01]  /*4e20*/  LOP3.LUT R6, R4, 0xffff, RZ, 0xc0, !PT ;  /* 0x0000ffff04067812 */ /* 0x000fe200078ec0ff */
[----:B------:R-:W-:Y:S01]  /*4e30*/  IMAD.WIDE.U32 R2, R13, -0x2daee0ad, RZ ;  /* 0xd2511f530d027825 */ /* 0x000fe200078e00ff */
[----:B------:R1:W-:Y:S01]  /*4e40*/  MUFU.EX2 R129, R7 ;  /* 0x0000000700817308 */ /* 0x0003e20000000800 */
[----:B------:R-:W-:Y:S02]  /*4e50*/  SHF.R.U32.HI R17, RZ, 0x10, R4 ;  /* 0x00000010ff117819 */ /* 0x000fe40000011604 */
[----:B------:R-:W-:Y:S01]  /*4e60*/  FFMA.FTZ R5, R197, c[0x0][0x23c], -R22 ;  /* 0x00008f00c5057a23 */ /* 0x000fe20000010816 */
[----:B------:R-:W-:Y:S01]  /*4e70*/  LOP3.LUT R20, R3, UR14, R12, 0x96, !PT ;  /* 0x0000000e03147c12 */ /* 0x000fe2000f8e960c */
[----:B------:R-:W-:Y:S01]  /*4e80*/  HMMA.16816.F32 R76, R8, R46, R68 ;  /* 0x0000002e084c723c */ /* 0x000fe20000001844 */
[----:B------:R-:W-:Y:S01]  /*4e90*/  LOP3.LUT R26, R2, 0xffff, RZ, 0xc0, !PT ;  /* 0x0000ffff021a7812 */ /* 0x000fe200078ec0ff */
[----:B------:R-:W-:Y:S01]  /*4ea0*/  FFMA.FTZ R3, R200, c[0x0][0x23c], -R22 ;  /* 0x00008f00c8037a23 */ /* 0x000fe20000010816 */
[----:B------:R-:W-:Y:S01]  /*4eb0*/  SHF.R.U32.HI R18, RZ, 0x18, R4 ;  /* 0x00000018ff127819 */ /* 0x000fe20000011604 */
[----:B------:R-:W-:Y:S01]  /*4ec0*/  MUFU.EX2 R127, R5 ;  /* 0x00000005007f7308 */ /* 0x000fe20000000800 */
[----:B------:R-:W-:Y:S01]  /*4ed0*/  LOP3.LUT R29, R2, 0xff, RZ, 0xc0, !PT ;  /* 0x000000ff021d7812 */ /* 0x000fe200078ec0ff */
[----:B------:R-:W-:Y:S01]  /*4ee0*/  IMAD.MOV.U32 R200, RZ, RZ, R113 ;  /* 0x000000ffffc87224 */ /* 0x000fe200078e0071 */
[----:B------:R-:W-:Y:S01]  /*4ef0*/  SHF.R.U32.HI R48, RZ, 0x10, R2 ;  /* 0x00000010ff307819 */ /* 0x000fe20000011602 */
[----:B------:R-:W-:Y:S01]  /*4f00*/  IMAD.MOV.U32 R113, RZ, RZ, R104 ;  /* 0x000000ffff717224 */ /* 0x000fe200078e0068 */
[----:B------:R-:W-:Y:S01]  /*4f10*/  SHF.R.U32.HI R49, RZ, 0x18, R2 ;  /* 0x00000018ff317819 */ /* 0x000fe20000011602 */
[----:B------:R-:W-:-:S02]  /*4f20*/  IMAD.WIDE.U32 R8, R75, -0x2daee0ad, RZ ;  /* 0xd2511f534b087825 */ /* 0x000fc400078e00ff */
[----:B------:R2:W-:Y:S02]  /*4f30*/  MUFU.EX2 R126, R3 ;  /* 0x00000003007e7308 */ /* 0x0005e40000000800 */
[----:B-1----:R-:W-:Y:S02]  /*4f40*/  FFMA.FTZ R7, R196, c[0x0][0x23c], -R22 ;  /* 0x00008f00c4077a23 */ /* 0x002fe40000010816 */
[----:B------:R-:W-:Y:S02]  /*4f50*/  IMAD.MOV.U32 R197, RZ, RZ, R122 ;  /* 0x000000ffffc57224 */ /* 0x000fe400078e007a */
[----:B------:R-:W-:Y:S02]  /*4f60*/  IMAD.MOV.U32 R177, RZ, RZ, R121 ;  /* 0x000000ffffb17224 */ /* 0x000fe400078e0079 */
[----:B------:R1:W-:Y:S01]  /*4f70*/  MUFU.EX2 R128, R7 ;  /* 0x0000000700807308 */ /* 0x0003e20000000800 */
[----:B------:R-:W-:Y:S02]  /*4f80*/  IMAD.MOV.U32 R196, RZ, RZ, R117 ;  /* 0x000000ffffc47224 */ /* 0x000fe400078e0075 */
[----:B--2---:R-:W-:-:S05]  /*4f90*/  IMAD.WIDE.U32 R2, R21, -0x2daee0ad, RZ ;  /* 0xd2511f5315027825 */ /* 0x004fca00078e00ff */
[----:B------:R-:W-:Y:S02]  /*4fa0*/  LOP3.LUT R13, R3, UR14, R38, 0x96, !PT ;  /* 0x0000000e030d7c12 */ /* 0x000fe4000f8e9626 */
[----:B------:R-:W-:Y:S01]  /*4fb0*/  LOP3.LUT R21, R2, 0xffff, RZ, 0xc0, !PT ;  /* 0x0000ffff02157812 */ /* 0x000fe200078ec0ff */
[----:B------:R-:W-:Y:S01]  /*4fc0*/  FFMA.FTZ R3, R232, c[0x0][0x23c], -R22 ;  /* 0x00008f00e8037a23 */ /* 0x000fe20000010816 */
[----:B-1----:R-:W-:Y:S01]  /*4fd0*/  LOP3.LUT R7, R4, 0xff, RZ, 0xc0, !PT ;  /* 0x000000ff04077812 */ /* 0x002fe200078ec0ff */
[----:B------:R-:W-:Y:S01]  /*4fe0*/  IMAD.WIDE.U32 R4, R16, -0x2daee0ad, RZ ;  /* 0xd2511f5310047825 */ /* 0x000fe200078e00ff */
[--C-:B------:R-:W-:Y:S01]  /*4ff0*/  SHF.R.U32.HI R25, RZ, 0x10, R2.reuse ;  /* 0x00000010ff197819 */ /* 0x100fe20000011602 */
[----:B------:R1:W-:Y:S01]  /*5000*/  MUFU.EX2 R124, R3 ;  /* 0x00000003007c7308 */ /* 0x0003e20000000800 */
[----:B------:R-:W-:Y:S01]  /*5010*/  SHF.R.U32.HI R27, RZ, 0x18, R2 ;  /* 0x00000018ff1b7819 */ /* 0x000fe20000011602 */
[----:B------:R-:W-:Y:S01]  /*5020*/  IMAD.MOV.U32 R232, RZ, RZ, R118 ;  /* 0x000000ffffe87224 */ /* 0x000fe200078e0076 */
[----:B------:R-:W-:-:S02]  /*5030*/  LOP3.LUT R56, R5, UR14, R24, 0x96, !PT ;  /* 0x0000000e05387c12 */ /* 0x000fc4000f8e9618 */
[----:B------:R-:W-:Y:S01]  /*5040*/  LOP3.LUT R104, R4, 0xffff, RZ, 0xc0, !PT ;  /* 0x0000ffff04687812 */ /* 0x000fe200078ec0ff */
[--C-:B------:R-:W-:Y:S01]  /*5050*/  FFMA.FTZ R5, R201, c[0x0][0x23c], -R22.reuse ;  /* 0x00008f00c9057a23 */ /* 0x100fe20000010816 */
[----:B------:R-:W-:Y:S01]  /*5060*/  LOP3.LUT R24, R2, 0xff, RZ, 0xc0, !PT ;  /* 0x000000ff02187812 */ /* 0x000fe200078ec0ff */
[----:B------:R-:W-:Y:S01]  /*5070*/  FFMA.FTZ R2, R233, c[0x0][0x23c], -R22 ;  /* 0x00008f00e9027a23 */ /* 0x000fe20000010816 */
[--C-:B------:R-:W-:Y:S01]  /*5080*/  SHF.R.U32.HI R106, RZ, 0x10, R4.reuse ;  /* 0x00000010ff6a7819 */ /* 0x100fe20000011604 */
[----:B------:R-:W-:Y:S01]  /*5090*/  IMAD.MOV.U32 R201, RZ, RZ, R105 ;  /* 0x000000ffffc97224 */ /* 0x000fe200078e0069 */
[----:B------:R-:W-:Y:S01]  /*50a0*/  LOP3.LUT R105, R4, 0xff, RZ, 0xc0, !PT ;  /* 0x000000ff04697812 */ /* 0x000fe200078ec0ff */
[----:B------:R2:W-:Y:S01]  /*50b0*/  MUFU.EX2 R123, R2 ;  /* 0x00000002007b7308 */ /* 0x0005e20000000800 */
[----:B------:R-:W-:Y:S01]  /*50c0*/  SHF.R.U32.HI R107, RZ, 0x18, R4 ;  /* 0x00000018ff6b7819 */ /* 0x000fe20000011604 */
[----:B------:R-:W-:Y:S01]  /*50d0*/  IMAD.MOV.U32 R233, RZ, RZ, R113 ;  /* 0x000000ffffe97224 */ /* 0x000fe200078e0071 */
[----:B------:R-:W-:Y:S01]  /*50e0*/  LOP3.LUT R4, R9, UR10, R108, 0x96, !PT ;  /* 0x0000000a09047c12 */ /* 0x000fe2000f8e966c */
[----:B-1----:R-:W-:-:S02]  /*50f0*/  FFMA.FTZ R3, R236, c[0x0][0x23c], -R22 ;  /* 0x00008f00ec037a23 */ /* 0x002fc40000010816 */
[----:B------:R-:W-:Y:S02]  /*5100*/  IMAD.MOV.U32 R236, RZ, RZ, R112 ;  /* 0x000000ffffec7224 */ /* 0x000fe400078e0070 */
[----:B------:R-:W-:Y:S01]  /*5110*/  IMAD.WIDE.U32 R10, R4, -0x326172a9, RZ ;  /* 0xcd9e8d57040a7825 */ /* 0x000fe200078e00ff */
[----:B------:R1:W-:Y:S01]  /*5120*/  MUFU.EX2 R122, R3 ;  /* 0x00000003007a7308 */ /* 0x0003e20000000800 */
[----:B------:R-:W-:-:S03]  /*5130*/  LOP3.LUT R4, R0, 0xffff, RZ, 0xc0, !PT ;  /* 0x0000ffff00047812 */ /* 0x000fc600078ec0ff */
[----:B------:R-:W-:Y:S02]  /*5140*/  LOP3.LUT R9, R11, UR9, R72, 0x96, !PT ;  /* 0x000000090b097c12 */ /* 0x000fe4000f8e9648 */
[----:B--2---:R-:W-:Y:S02]  /*5150*/  SHF.R.U32.HI R2, RZ, 0x8, R6 ;  /* 0x00000008ff027819 */ /* 0x004fe40000011606 */
[----:B------:R2:W-:Y:S01]  /*5160*/  MUFU.EX2 R125, R5 ;  /* 0x00000005007d7308 */ /* 0x0005e20000000800 */
[----:B------:R-:W-:Y:S01]  /*5170*/  FFMA.FTZ R6, R151, c[0x0][0x23c], -R19 ;  /* 0x00008f0097067a23 */ /* 0x000fe20000010813 */
[----:B------:R-:W-:Y:S02]  /*5180*/  PRMT R12, R7, 0x5410, R2 ;  /* 0x00005410070c7816 */ /* 0x000fe40000000002 */
[----:B------:R-:W-:Y:S01]  /*5190*/  LOP3.LUT R2, R17, 0xff, RZ, 0xc0, !PT ;  /* 0x000000ff11027812 */ /* 0x000fe200078ec0ff */
[----:B------:R-:W-:-:S03]  /*51a0*/  IMAD.WIDE.U32 R16, R9, -0x2daee0ad, RZ ;  /* 0xd2511f5309107825 */ /* 0x000fc600078e00ff */
[----:B------:R-:W-:Y:S01]  /*51b0*/  MUFU.EX2 R120, R6 ;  /* 0x0000000600787308 */ /* 0x000fe20000000800 */
[----:B------:R-:W-:Y:S01]  /*51c0*/  PRMT R11, R2, 0x5410, R18 ;  /* 0x00005410020b7816 */ /* 0x000fe20000000012 */
[----:B-1----:R-:W-:Y:S02]  /*51d0*/  FFMA.FTZ R3, R150, c[0x0][0x23c], -R19 ;  /* 0x00008f0096037a23 */ /* 0x002fe40000010813 */
[----:B------:R-:W-:-:S04]  /*51e0*/  IMAD.MOV.U32 R150, RZ, RZ, R111 ;  /* 0x000000ffff967224 */ /* 0x000fc800078e006f */
[----:B------:R1:W-:Y:S01]  /*51f0*/  MUFU.EX2 R121, R3 ;  /* 0x0000000300797308 */ /* 0x0003e20000000800 */
[----:B--2---:R-:W-:Y:S02]  /*5200*/  SHF.R.U32.HI R5, RZ, 0x8, R4 ;  /* 0x00000008ff057819 */ /* 0x004fe40000011604 */
[----:B------:R-:W-:Y:S01]  /*5210*/  LOP3.LUT R4, R0, 0xff, RZ, 0xc0, !PT ;  /* 0x000000ff00047812 */ /* 0x000fe200078ec0ff */
[----:B-1----:R-:W-:-:S05]  /*5220*/  IMAD.WIDE.U32 R2, R73, -0x2daee0ad, RZ ;  /* 0xd2511f5349027825 */ /* 0x002fca00078e00ff */
[----:B------:R-:W-:Y:S02]  /*5230*/  LOP3.LUT R7, R3, UR8, R8, 0x96, !PT ;  /* 0x0000000803077c12 */ /* 0x000fe4000f8e9608 */
[--C-:B------:R-:W-:Y:S02]  /*5240*/  SHF.R.U32.HI R3, RZ, 0x10, R0.reuse ;  /* 0x00000010ff037819 */ /* 0x100fe40000011600 */
[----:B------:R-:W-:Y:S01]  /*5250*/  PRMT R8, R4, 0x5410, R5 ;  /* 0x0000541004087816 */ /* 0x000fe20000000005 */
[--C-:B------:R-:W-:Y:S01]  /*5260*/  FFMA.FTZ R4, R174, c[0x0][0x23c], -R19.reuse ;  /* 0x00008f00ae047a23 */ /* 0x100fe20000010813 */
[----:B------:R-:W-:Y:S01]  /*5270*/  SHF.R.U32.HI R5, RZ, 0x18, R0 ;  /* 0x00000018ff057819 */ /* 0x000fe20000011600 */
[----:B------:R-:W-:Y:S01]  /*5280*/  IMAD.MOV.U32 R174, RZ, RZ, R190 ;  /* 0x000000ffffae7224 */ /* 0x000fe200078e00be */
[----:B------:R-:W-:Y:S01]  /*5290*/  LOP3.LUT R0, R3, 0xff, RZ, 0xc0, !PT ;  /* 0x000000ff03007812 */ /* 0x000fe200078ec0ff */
[----:B------:R-:W-:Y:S01]  /*52a0*/  FFMA.FTZ R3, R175, c[0x0][0x23c], -R19 ;  /* 0x00008f00af037a23 */ /* 0x000fe20000010813 */
[----:B------:R1:W-:Y:S01]  /*52b0*/  MUFU.EX2 R119, R4 ;  /* 0x0000000400777308 */ /* 0x0003e20000000800 */
[----:B------:R-:W-:Y:S01]  /*52c0*/  IMAD.MOV.U32 R175, RZ, RZ, R191 ;  /* 0x000000ffffaf7224 */ /* 0x000fe200078e00bf */
[----:B------:R-:W-:Y:S01]  /*52d0*/  PRMT R5, R0, 0x5410, R5 ;  /* 0x0000541000057816 */ /* 0x000fe20000000005 */
[----:B------:R-:W-:-:S02]  /*52e0*/  FFMA.FTZ R0, R194, c[0x0][0x23c], -R19 ;  /* 0x00008f00c2007a23 */ /* 0x000fc40000010813 */
[----:B------:R-:W-:Y:S02]  /*52f0*/  IMAD.MOV.U32 R194, RZ, RZ, R186 ;  /* 0x000000ffffc27224 */ /* 0x000fe400078e00ba */
[----:B------:R-:W-:Y:S01]  /*5300*/  IMAD.MOV.U32 R186, RZ, RZ, R143 ;  /* 0x000000ffffba7224 */ /* 0x000fe200078e008f */
[----:B------:R2:W3:Y:S01]  /*5310*/  MUFU.EX2 R118, R3 ;  /* 0x0000000300767308 */ /* 0x0004e20000000800 */
[----:B------:R-:W-:Y:S02]  /*5320*/  IMAD.MOV.U32 R191, RZ, RZ, R142 ;  /* 0x000000ffffbf7224 */ /* 0x000fe400078e008e */
[----:B------:R-:W-:Y:S01]  /*5330*/  IMAD.MOV.U32 R190, RZ, RZ, R141 ;  /* 0x000000ffffbe7224 */ /* 0x000fe200078e008d */
[----:B-1----:R-:W-:-:S04]  /*5340*/  LOP3.LUT R4, R17, UR6, R2, 0x96, !PT ;  /* 0x0000000611047c12 */ /* 0x002fc8000f8e9602 */
[----:B------:R1:W-:Y:S01]  /*5350*/  MUFU.EX2 R117, R0 ;  /* 0x0000000000757308 */ /* 0x0003e20000000800 */
[----:B--2---:R-:W-:-:S04]  /*5360*/  IMAD.WIDE.U32 R2, R7, -0x326172a9, RZ ;  /* 0xcd9e8d5707027825 */ /* 0x004fc800078e00ff */
[----:B------:R-:W-:Y:S01]  /*5370*/  IMAD.WIDE.U32 R6, R4, -0x326172a9, RZ ;  /* 0xcd9e8d5704067825 */ /* 0x000fe200078e00ff */
[----:B------:R-:W-:-:S03]  /*5380*/  LOP3.LUT R4, R3, UR7, R10, 0x96, !PT ;  /* 0x0000000703047c12 */ /* 0x000fc6000f8e960a */
[----:B------:R-:W-:Y:S01]  /*5390*/  FFMA.FTZ R3, R195, c[0x0][0x23c], -R19 ;  /* 0x00008f00c3037a23 */ /* 0x000fe20000010813 */
[----:B------:R-:W-:Y:S01]  /*53a0*/  LOP3.LUT R7, R7, UR5, R2, 0x96, !PT ;  /* 0x0000000507077c12 */ /* 0x000fe2000f8e9602 */
[--C-:B-1----:R-:W-:Y:S01]  /*53b0*/  HSET2.LE.AND R0, R12, R109.reuse, PT ;  /* 0x0000006d0c007233 */ /* 0x102fe20003803000 */
[----:B------:R-:W-:Y:S01]  /*53c0*/  F2FP.PACK_AB R2, R133, R230 ;  /* 0x000000e68502723e */ /* 0x000fe200000000ff */
[----:B------:R1:W-:Y:S01]  /*53d0*/  MUFU.EX2 R116, R3 ;  /* 0x0000000300747308 */ /* 0x0003e20000000800 */
[----:B------:R-:W-:Y:S02]  /*53e0*/  IMAD.MOV.U32 R195, RZ, RZ, R185 ;  /* 0x000000ffffc37224 */ /* 0x000fe400078e00b9 */
[----:B------:R-:W-:Y:S01]  /*53f0*/  LOP3.LUT R10, R0, R2, RZ, 0xc0, !PT ;  /* 0x00000002000a7212 */ /* 0x000fe200078ec0ff */
[----:B------:R-:W-:Y:S01]  /*5400*/  HSET2.LE.AND R0, R11, R109, PT ;  /* 0x0000006d0b007233 */ /* 0x000fe20003803000 */
[----:B---3--:R-:W-:Y:S01]  /*5410*/  F2FP.PACK_AB R2, R118, R119 ;  /* 0x000000777602723e */ /* 0x008fe200000000ff */
[----:B------:R-:W-:-:S03]  /*5420*/  IMAD.MOV.U32 R185, RZ, RZ, R140 ;  /* 0x000000ffffb97224 */ /* 0x000fc600078e008c */
[----:B------:R-:W-:Y:S01]  /*5430*/  LOP3.LUT R11, R0, R2, RZ, 0xc0, !PT ;  /* 0x00000002000b7212 */ /* 0x000fe200078ec0ff */
[----:B------:R-:W-:Y:S01]  /*5440*/  HSET2.LE.AND R0, R8, R109, PT ;  /* 0x0000006d08007233 */ /* 0x000fe20003803000 */
[----:B------:R-:W-:-:S04]  /*5450*/  F2FP.PACK_AB R2, R231, R189 ;  /* 0x000000bde702723e */ /* 0x000fc800000000ff */
[----:B------:R-:W-:Y:S01]  /*5460*/  LOP3.LUT R8, R0, R2, RZ, 0xc0, !PT ;  /* 0x0000000200087212 */ /* 0x000fe200078ec0ff */
[----:B-1----:R-:W-:Y:S01]  /*5470*/  FFMA.FTZ R3, R178, c[0x0][0x23c], -R19 ;  /* 0x00008f00b2037a23 */ /* 0x002fe20000010813 */
[----:B------:R-:W-:Y:S01]  /*5480*/  HSET2.LE.AND R0, R5, R109, PT ;  /* 0x0000006d05007233 */ /* 0x000fe20003803000 */
[----:B------:R-:W-:Y:S01]  /*5490*/  F2FP.PACK_AB R2, R120, R121 ;  /* 0x000000797802723e */ /* 0x000fe200000000ff */
[----:B------:R-:W-:Y:S01]  /*54a0*/  IMAD.WIDE.U32 R4, R4, -0x2daee0ad, RZ ;  /* 0xd2511f5304047825 */ /* 0x000fe200078e00ff */
[----:B------:R1:W-:Y:S02]  /*54b0*/  MUFU.EX2 R115, R3 ;  /* 0x0000000300737308 */ /* 0x0003e40000000800 */
[----:B------:R-:W-:Y:S01]  /*54c0*/  LOP3.LUT R9, R0, R2, RZ, 0xc0, !PT ;  /* 0x0000000200097212 */ /* 0x000fe200078ec0ff */
[----:B------:R-:W-:Y:S01]  /*54d0*/  FFMA.FTZ R0, R224, c[0x0][0x23c], -R15 ;  /* 0x00008f00e0007a23 */ /* 0x000fe2000001080f */
[----:B------:R-:W-:Y:S01]  /*54e0*/  LOP3.LUT R5, R5, UR4, R16, 0x96, !PT ;  /* 0x0000000405057c12 */ /* 0x000fe2000f8e9610 */
[----:B------:R-:W-:-:S02]  /*54f0*/  IMAD.MOV.U32 R224, RZ, RZ, R167 ;  /* 0x000000ffffe07224 */ /* 0x000fc400078e00a7 */
[----:B------:R-:W-:Y:S01]  /*5500*/  IMAD.MOV.U32 R178, RZ, RZ, R149 ;  /* 0x000000ffffb27224 */ /* 0x000fe200078e0095 */
[----:B------:R2:W-:Y:S01]  /*5510*/  MUFU.EX2 R112, R0 ;  /* 0x0000000000707308 */ /* 0x0005e20000000800 */
[----:B------:R-:W-:Y:S01]  /*5520*/  HMMA.16816.F32 R36, R8, R40, R96 ;  /* 0x000000280824723c */ /* 0x000fe20000001860 */
[----:B-1----:R-:W-:-:S07]  /*5530*/  FFMA.FTZ R3, R179, c[0x0][0x23c], -R19 ;  /* 0x00008f00b3037a23 */ /* 0x002fce0000010813 */
[----:B------:R-:W-:Y:S01]  /*5540*/  HMMA.16816.F32 R68, R8, R44, R92 ;  /* 0x0000002c0844723c */ /* 0x000fe2000000185c */
[----:B------:R-:W-:Y:S01]  /*5550*/  IMAD.MOV.U32 R179, RZ, RZ, R163 ;  /* 0x000000ffffb37224 */ /* 0x000fe200078e00a3 */
[----:B------:R1:W-:Y:S01]  /*5560*/  MUFU.EX2 R114, R3 ;  /* 0x0000000300727308 */ /* 0x0003e20000000800 */
[----:B--2---:R-:W-:-:S05]  /*5570*/  FFMA.FTZ R0, R225, c[0x0][0x23c], -R15 ;  /* 0x00008f00e1007a23 */ /* 0x004fca000001080f */
[C---:B------:R-:W-:Y:S01]  /*5580*/  HMMA.16816.F32 R60, R8.reuse, R46, R88 ;  /* 0x0000002e083c723c */ /* 0x040fe20000001858 */
[----:B------:R-:W-:Y:S01]  /*5590*/  IMAD.MOV.U32 R225, RZ, RZ, R166 ;  /* 0x000000ffffe17224 */ /* 0x000fe200078e00a6 */
[----:B------:R2:W-:Y:S06]  /*55a0*/  MUFU.EX2 R111, R0 ;  /* 0x00000000006f7308 */ /* 0x0005ec0000000800 */
[----:B------:R-:W-:Y:S01]  /*55b0*/  HMMA.16816.F32 R64, R8, R42, R100 ;  /* 0x0000002a0840723c */ /* 0x000fe20000001864 */
[----:B-1----:R-:W-:Y:S02]  /*55c0*/  FFMA.FTZ R3, R198, c[0x0][0x23c], -R19 ;  /* 0x00008f00c6037a23 */ /* 0x002fe40000010813 */
[----:B------:R-:W-:-:S02]  /*55d0*/  IMAD.MOV.U32 R198, RZ, RZ, R162 ;  /* 0x000000ffffc67224 */ /* 0x000fc400078e00a2 */
[----:B------:R1:W-:Y:S02]  /*55e0*/  MUFU.EX2 R113, R3 ;  /* 0x0000000300717308 */ /* 0x0003e40000000800 */
[--C-:B------:R-:W-:Y:S01]  /*55f0*/  FFMA.FTZ R9, R245, c[0x0][0x23c], -R15.reuse ;  /* 0x00008f00f5097a23 */ /* 0x100fe2000001080f */
[----:B------:R-:W-:Y:S01]  /*5600*/  SHF.R.U32.HI R11, RZ, 0x18, R20 ;  /* 0x00000018ff0b7819 */ /* 0x000fe20000011614 */
[----:B--2---:R-:W-:Y:S01]  /*5610*/  FFMA.FTZ R0, R220, c[0x0][0x23c], -R15 ;  /* 0x00008f00dc007a23 */ /* 0x004fe2000001080f */
[----:B------:R-:W-:Y:S01]  /*5620*/  LOP3.LUT R10, R20, 0xff, RZ, 0xc0, !PT ;  /* 0x000000ff140a7812 */ /* 0x000fe200078ec0ff */
[----:B------:R-:W-:Y:S02]  /*5630*/  IMAD.MOV.U32 R220, RZ, RZ, R160 ;  /* 0x000000ffffdc7224 */ /* 0x000fe400078e00a0 */
[----:B------:R2:W-:Y:S01]  /*5640*/  MUFU.EX2 R108, R0 ;  /* 0x00000000006c7308 */ /* 0x0005e20000000800 */
[----:B-1----:R-:W-:-:S07]  /*5650*/  IMAD.WIDE.U32 R2, R7, -0x2daee0ad, RZ ;  /* 0xd2511f5307027825 */ /* 0x002fce00078e00ff */
[----:B------:R-:W-:Y:S01]  /*5660*/  MUFU.EX2 R90, R9 ;  /* 0x00000009005a7308 */ /* 0x000fe20000000800 */
[----:B------:R-:W-:Y:S01]  /*5670*/  LOP3.LUT R17, R3, UR14, R4, 0x96, !PT ;  /* 0x0000000e03117c12 */ /* 0x000fe2000f8e9604 */
[----:B------:R-:W-:Y:S01]  /*5680*/  FFMA.FTZ R4, R227, c[0x0][0x23c], -R14 ;  /* 0x00008f00e3047a23 */ /* 0x000fe2000001080e */
[C---:B------:R-:W-:Y:S01]  /*5690*/  LOP3.LUT R59, R2.reuse, 0xffff, RZ, 0xc0, !PT ;  /* 0x0000ffff023b7812 */ /* 0x040fe200078ec0ff */
[----:B--2---:R-:W-:Y:S01]  /*56a0*/  FFMA.FTZ R0, R221, c[0x0][0x23c], -R15 ;  /* 0x00008f00dd007a23 */ /* 0x004fe2000001080f */
[----:B------:R-:W-:-:S03]  /*56b0*/  LOP3.LUT R72, R2, 0xff, RZ, 0xc0, !PT ;  /* 0x000000ff02487812 */ /* 0x000fc600078ec0ff */
[----:B------:R1:W-:Y:S01]  /*56c0*/  MUFU.EX2 R97, R4 ;  /* 0x0000000400617308 */ /* 0x0003e20000000800 */
[--C-:B------:R-:W-:Y:S01]  /*56d0*/  SHF.R.U32.HI R73, RZ, 0x10, R2.reuse ;  /* 0x00000010ff497819 */ /* 0x100fe20000011602 */
[----:B------:R-:W-:Y:S01]  /*56e0*/  IMAD.MOV.U32 R221, RZ, RZ, R165 ;  /* 0x000000ffffdd7224 */ /* 0x000fe200078e00a5 */
[----:B------:R-:W-:Y:S01]  /*56f0*/  SHF.R.U32.HI R75, RZ, 0x18, R2 ;  /* 0x00000018ff4b7819 */ /* 0x000fe20000011602 */
[----:B------:R-:W-:-:S04]  /*5700*/  IMAD.WIDE.U32 R2, R5, -0x326172a9, RZ ;  /* 0xcd9e8d5705027825 */ /* 0x000fc800078e00ff */
[----:B------:R2:W-:Y:S01]  /*5710*/  MUFU.EX2 R99, R0 ;  /* 0x0000000000637308 */ /* 0x0005e20000000800 */
[C---:B------:R-:W-:Y:S01]  /*5720*/  LOP3.LUT R16, R2.reuse, 0xffff, RZ, 0xc0, !PT ;  /* 0x0000ffff02107812 */ /* 0x040fe200078ec0ff */
[----:B------:R-:W-:Y:S01]  /*5730*/  FFMA.FTZ R5, R223, c[0x0][0x23c], -R14 ;  /* 0x00008f00df057a23 */ /* 0x000fe2000001080e */
[----:B------:R-:W-:Y:S02]  /*5740*/  LOP3.LUT R18, R2, 0xff, RZ, 0xc0, !PT ;  /* 0x000000ff02127812 */ /* 0x000fe400078ec0ff */
[--C-:B------:R-:W-:Y:S02]  /*5750*/  SHF.R.U32.HI R28, RZ, 0x10, R2.reuse ;  /* 0x00000010ff1c7819 */ /* 0x100fe40000011602 */
[----:B------:R-:W-:Y:S01]  /*5760*/  SHF.R.U32.HI R30, RZ, 0x18, R2 ;  /* 0x00000018ff1e7819 */ /* 0x000fe20000011602 */
[----:B------:R-:W-:Y:S01]  /*5770*/  FFMA.FTZ R2, R226, c[0x0][0x23c], -R14 ;  /* 0x00008f00e2027a23 */ /* 0x000fe2000001080e */
[----:B------:R-:W-:Y:S01]  /*5780*/  LOP3.LUT R12, R3, UR15, R6, 0x96, !PT ;  /* 0x0000000f030c7c12 */ /* 0x000fe2000f8e9606 */
[----:B------:R-:W-:Y:S01]  /*5790*/  MUFU.EX2 R93, R5 ;  /* 0x00000005005d7308 */ /* 0x000fe20000000800 */
[----:B------:R-:W-:Y:S01]  /*57a0*/  SHF.R.U32.HI R3, RZ, 0x8, R26 ;  /* 0x00000008ff037819 */ /* 0x000fe2000001161a */
[----:B------:R-:W-:Y:S01]  /*57b0*/  IMAD.MOV.U32 R226, RZ, RZ, R164 ;  /* 0x000000ffffe27224 */ /* 0x000fe200078e00a4 */
[----:B-1----:R-:W-:-:S02]  /*57c0*/  LOP3.LUT R4, R13, 0xff, RZ, 0xc0, !PT ;  /* 0x000000ff0d047812 */ /* 0x002fc400078ec0ff */
[----:B--2---:R-:W-:-:S03]  /*57d0*/  SHF.R.U32.HI R0, RZ, 0x8, R31 ;  /* 0x00000008ff007819 */ /* 0x004fc6000001161f */
[----:B------:R1:W-:Y:S01]  /*57e0*/  MUFU.EX2 R98, R2 ;  /* 0x0000000200627308 */ /* 0x0003e20000000800 */
[----:B------:R-:W-:Y:S02]  /*57f0*/  PRMT R58, R33, 0x5410, R0 ;  /* 0x00005410213a7816 */ /* 0x000fe40000000000 */
[----:B------:R-:W-:Y:S02]  /*5800*/  SHF.R.U32.HI R0, RZ, 0x8, R21 ;  /* 0x00000008ff007819 */ /* 0x000fe40000011615 */
[----:B------:R-:W-:Y:S02]  /*5810*/  PRMT R21, R29, 0x5410, R3 ;  /* 0x000054101d157816 */ /* 0x000fe40000000003 */
[----:B------:R-:W-:Y:S02]  /*5820*/  PRMT R6, R24, 0x5410, R0 ;  /* 0x0000541018067816 */ /* 0x000fe40000000000 */
[----:B------:R-:W-:Y:S02]  /*5830*/  LOP3.LUT R0, R13, 0xffff, RZ, 0xc0, !PT ;  /* 0x0000ffff0d007812 */ /* 0x000fe400078ec0ff */
[----:B------:R-:W-:-:S02]  /*5840*/  LOP3.LUT R3, R25, 0xff, RZ, 0xc0, !PT ;  /* 0x000000ff19037812 */ /* 0x000fc400078ec0ff */
[----:B------:R-:W-:Y:S02]  /*5850*/  SHF.R.U32.HI R0, RZ, 0x8, R0 ;  /* 0x00000008ff007819 */ /* 0x000fe40000011600 */
[----:B-1----:R-:W-:Y:S02]  /*5860*/  LOP3.LUT R2, R32, 0xff, RZ, 0xc0, !PT ;  /* 0x000000ff20027812 */ /* 0x002fe400078ec0ff */
[----:B------:R-:W-:Y:S01]  /*5870*/  PRMT R0, R4, 0x5410, R0 ;  /* 0x0000541004007816 */ /* 0x000fe20000000000 */
[----:B------:R-:W-:Y:S01]  /*5880*/  FFMA.FTZ R4, R199, c[0x0][0x23c], -R19 ;  /* 0x00008f00c7047a23 */ /* 0x000fe20000010813 */
[----:B------:R-:W-:Y:S01]  /*5890*/  PRMT R57, R2, 0x5410, R34 ;  /* 0x0000541002397816 */ /* 0x000fe20000000022 */
[----:B------:R-:W-:Y:S01]  /*58a0*/  FFMA.FTZ R2, R222, c[0x0][0x23c], -R14 ;  /* 0x00008f00de027a23 */ /* 0x000fe2000001080e */
[----:B------:R-:W1:Y:S01]  /*58b0*/  LDSM.16.MT88.4 R32, [R204+0x5400] ;  /* 0x00540000cc20783b */ /* 0x000e620000004200 */
[----:B------:R-:W-:Y:S01]  /*58c0*/  PRMT R7, R3, 0x5410, R27 ;  /* 0x0000541003077816 */ /* 0x000fe2000000001b */
[--C-:B------:R-:W-:Y:S01]  /*58d0*/  HSET2.LE.AND R0, R0, R109.reuse, PT ;  /* 0x0000006d00007233 */ /* 0x100fe20003803000 */
[----:B------:R2:W3:Y:S01]  /*58e0*/  MUFU.EX2 R96, R2 ;  /* 0x0000000200607308 */ /* 0x0004e20000000800 */
[----:B------:R-:W-:Y:S01]  /*58f0*/  SHF.R.U32.HI R5, RZ, 0x18, R13 ;  /* 0x00000018ff057819 */ /* 0x000fe2000001160d */
[----:B------:R-:W4:Y:S01]  /*5900*/  LDSM.16.MT88.4 R24, [R205+0x5400] ;  /* 0x00540000cd18783b */ /* 0x000f220000004200 */
[----:B------:R-:W-:-:S05]  /*5910*/  HSET2.LE.AND R7, R7, R109, PT ;  /* 0x0000006d07077233 */ /* 0x000fca0003803000 */
[----:B------:R3:W-:Y:S01]  /*5920*/  MUFU.EX2 R92, R4 ;  /* 0x00000004005c7308 */ /* 0x0007e20000000800 */
[----:B--2---:R-:W-:Y:S02]  /*5930*/  SHF.R.U32.HI R2, RZ, 0x10, R13 ;  /* 0x00000010ff027819 */ /* 0x004fe4000001160d */
[----:B---3--:R-:W-:Y:S02]  /*5940*/  F2FP.PACK_AB R8, R93, R96 ;  /* 0x000000605d08723e */ /* 0x008fe400000000ff */
[----:B------:R-:W-:Y:S02]  /*5950*/  LOP3.LUT R3, R2, 0xff, RZ, 0xc0, !PT ;  /* 0x000000ff02037812 */ /* 0x000fe400078ec0ff */
[----:B------:R-:W-:Y:S02]  /*5960*/  F2FP.PACK_AB R2, R111, R112 ;  /* 0x000000706f02723e */ /* 0x000fe400000000ff */
[----:B------:R-:W-:Y:S01]  /*5970*/  PRMT R5, R3, 0x5410, R5 ;  /* 0x0000541003057816 */ /* 0x000fe20000000005 */
[--C-:B------:R-:W-:Y:S01]  /*5980*/  HSET2.LE.AND R3, R6, R109.reuse, PT ;  /* 0x0000006d06037233 */ /* 0x100fe20003803000 */
[----:B------:R-:W-:Y:S01]  /*5990*/  LOP3.LUT R4, R0, R2, RZ, 0xc0, !PT ;  /* 0x0000000200047212 */ /* 0x000fe200078ec0ff */
[--C-:B------:R-:W-:Y:S01]  /*59a0*/  FFMA.FTZ R2, R244, c[0x0][0x23c], -R15.reuse ;  /* 0x00008f00f4027a23 */ /* 0x100fe2000001080f */
[----:B------:R-:W-:Y:S01]  /*59b0*/  F2FP.PACK_AB R6, R99, R108 ;  /* 0x0000006c6306723e */ /* 0x000fe200000000ff */
[----:B------:R-:W-:Y:S01]  /*59c0*/  HSET2.LE.AND R0, R5, R109, PT ;  /* 0x0000006d05007233 */ /* 0x000fe20003803000 */
[----:B------:R-:W-:Y:S01]  /*59d0*/  LOP3.LUT R7, R7, R8, RZ, 0xc0, !PT ;  /* 0x0000000807077212 */ /* 0x000fe200078ec0ff */
[----:B------:R2:W3:Y:S01]  /*59e0*/  MUFU.EX2 R91, R2 ;  /* 0x00000002005b7308 */ /* 0x0004e20000000800 */
[----:B------:R-:W-:Y:S01]  /*59f0*/  LOP3.LUT R6, R3, R6, RZ, 0xc0, !PT ;  /* 0x0000000603067212 */ /* 0x000fe200078ec0ff */
[----:B------:R-:W-:Y:S01]  /*5a00*/  FFMA.FTZ R3, R240, c[0x0][0x23c], -R15 ;  /* 0x00008f00f0037a23 */ /* 0x000fe2000001080f */
[----:B------:R-:W-:-:S04]  /*5a10*/  LOP3.LUT R8, R48, 0xff, RZ, 0xc0, !PT ;  /* 0x000000ff30087812 */ /* 0x000fc800078ec0ff */
[----:B------:R-:W-:Y:S01]  /*5a20*/  PRMT R8, R8, 0x5410, R49 ;  /* 0x0000541008087816 */ /* 0x000fe20000000031 */
[----:B------:R1:W-:Y:S01]  /*5a30*/  MUFU.EX2 R89, R3 ;  /* 0x0000000300597308 */ /* 0x0003e20000000800 */
[----:B--2---:R-:W-:-:S04]  /*5a40*/  F2FP.PACK_AB R2, R97, R98 ;  /* 0x000000626102723e */ /* 0x004fc800000000ff */
[----:B------:R-:W-:Y:S02]  /*5a50*/  LOP3.LUT R5, R0, R2, RZ, 0xc0, !PT ;  /* 0x0000000200057212 */ /* 0x000fe400078ec0ff */
[----:B------:R-:W-:Y:S02]  /*5a60*/  SHF.R.U32.HI R2, RZ, 0x10, R20 ;  /* 0x00000010ff027819 */ /* 0x000fe40000011614 */
[----:B------:R-:W-:Y:S01]  /*5a70*/  LOP3.LUT R0, R20, 0xffff, RZ, 0xc0, !PT ;  /* 0x0000ffff14007812 */ /* 0x000fe200078ec0ff */
[----:B-1----:R-:W-:Y:S01]  /*5a80*/  FFMA.FTZ R3, R241, c[0x0][0x23c], -R15 ;  /* 0x00008f00f1037a23 */ /* 0x002fe2000001080f */
[----:B------:R-:W-:Y:S01]  /*5a90*/  LOP3.LUT R2, R2, 0xff, RZ, 0xc0, !PT ;  /* 0x000000ff02027812 */ /* 0x000fe200078ec0ff */
[C---:B------:R-:W-:Y:S01]  /*5aa0*/  HMMA.16816.F32 R44, R4.reuse, R34, R84 ;  /* 0x00000022042c723c */ /* 0x040fe20000001854 */
[----:B------:R-:W-:Y:S01]  /*5ab0*/  SHF.R.U32.HI R9, RZ, 0x8, R0 ;  /* 0x00000008ff097819 */ /* 0x000fe20000011600 */
[----:B------:R1:W-:Y:S01]  /*5ac0*/  MUFU.EX2 R88, R3 ;  /* 0x0000000300587308 */ /* 0x0003e20000000800 */
[----:B------:R-:W-:Y:S01]  /*5ad0*/  SHF.R.U32.HI R0, RZ, 0x8, R16 ;  /* 0x00000008ff007819 */ /* 0x000fe20000011610 */
[--C-:B------:R-:W-:Y:S01]  /*5ae0*/  FFMA.FTZ R16, R247, c[0x0][0x23c], -R14.reuse ;  /* 0x00008f00f7107a23 */ /* 0x100fe2000001080e */
[----:B------:R-:W-:Y:S01]  /*5af0*/  PRMT R13, R2, 0x5410, R11 ;  /* 0x00005410020d7816 */ /* 0x000fe2000000000b */
[----:B------:R-:W-:Y:S01]  /*5b00*/  FFMA.FTZ R2, R246, c[0x0][0x23c], -R14 ;  /* 0x00008f00f6027a23 */ /* 0x000fe2000001080e */
[----:B------:R-:W-:Y:S01]  /*5b10*/  PRMT R18, R18, 0x5410, R0 ;  /* 0x0000541012127816 */ /* 0x000fe20000000000 */
[--C-:B------:R-:W-:Y:S01]  /*5b20*/  HSET2.LE.AND R0, R21, R109.reuse, PT ;  /* 0x0000006d15007233 */ /* 0x100fe20003803000 */
[----:B------:R-:W-:Y:S01]  /*5b30*/  PRMT R9, R10, 0x5410, R9 ;  /* 0x000054100a097816 */ /* 0x000fe20000000009 */
[----:B------:R2:W-:Y:S01]  /*5b40*/  MUFU.EX2 R84, R2 ;  /* 0x0000000200547308 */ /* 0x0005e20000000800 */
[----:B------:R-:W-:Y:S01]  /*5b50*/  F2FP.PACK_AB R11, R114, R115 ;  /* 0x00000073720b723e */ /* 0x000fe200000000ff */
[----:B------:R-:W-:Y:S01]  /*5b60*/  HMMA.16816.F32 R52, R4, R32, R52 ;  /* 0x000000200434723c */ /* 0x000fe20000001834 */
[----:B-1----:R-:W-:-:S02]  /*5b70*/  HSET2.LE.AND R3, R8, R109, PT ;  /* 0x0000006d08037233 */ /* 0x002fc40003803000 */
[----:B------:R-:W-:Y:S01]  /*5b80*/  HSET2.LE.AND R8, R9, R109, PT ;  /* 0x0000006d09087233 */ /* 0x000fe20003803000 */
[----:B------:R-:W-:-:S04]  /*5b90*/  F2FP.PACK_AB R9, R131, R132 ;  /* 0x000000848309723e */ /* 0x000fc800000000ff */
[C---:B----4-:R-:W-:Y:S01]  /*5ba0*/  HMMA.16816.F32 R48, R4.reuse, R24, R80 ;  /* 0x000000180430723c */ /* 0x050fe20000001850 */
[----:B------:R-:W-:Y:S01]  /*5bb0*/  LOP3.LUT R11, R3, R11, RZ, 0xc0, !PT ;  /* 0x0000000b030b7212 */ /* 0x000fe200078ec0ff */
[----:B------:R-:W1:Y:S01]  /*5bc0*/  MUFU.EX2 R82, R16 ;  /* 0x0000001000527308 */ /* 0x000e620000000800 */
[----:B------:R-:W-:Y:S02]  /*5bd0*/  LOP3.LUT R8, R8, R9, RZ, 0xc0, !PT ;  /* 0x0000000908087212 */ /* 0x000fe400078ec0ff */
[----:B--2---:R-:W-:Y:S02]  /*5be0*/  F2FP.PACK_AB R2, R129, R130 ;  /* 0x000000828102723e */ /* 0x004fe400000000ff */
[----:B------:R-:W-:Y:S01]  /*5bf0*/  LOP3.LUT R3, R28, 0xff, RZ, 0xc0, !PT ;  /* 0x000000ff1c037812 */ /* 0x000fe200078ec0ff */
[----:B------:R-:W-:Y:S01]  /*5c00*/  HMMA.16816.F32 R40, R4, R26, R76 ;  /* 0x0000001a0428723c */ /* 0x000fe2000000184c */
[----:B------:R-:W-:Y:S01]  /*5c10*/  LOP3.LUT R10, R0, R2, RZ, 0xc0, !PT ;  /* 0x00000002000a7212 */ /* 0x000fe200078ec0ff */
[----:B------:R-:W-:Y:S01]  /*5c20*/  HSET2.LE.AND R0, R13, R109, PT ;  /* 0x0000006d0d007233 */ /* 0x000fe20003803000 */
[----:B------:R-:W-:-:S04]  /*5c30*/  F2FP.PACK_AB R2, R116, R117 ;  /* 0x000000757402723e */ /* 0x000fc800000000ff */
[----:B------:R-:W-:Y:S01]  /*5c40*/  LOP3.LUT R9, R0, R2, RZ, 0xc0, !PT ;  /* 0x0000000200097212 */ /* 0x000fe200078ec0ff */
[--C-:B------:R-:W-:Y:S01]  /*5c50*/  FFMA.FTZ R2, R242, c[0x0][0x23c], -R14.reuse ;  /* 0x00008f00f2027a23 */ /* 0x100fe2000001080e */
[C---:B------:R-:W-:Y:S01]  /*5c60*/  LOP3.LUT R0, R12.reuse, 0xffff, RZ, 0xc0, !PT ;  /* 0x0000ffff0c007812 */ /* 0x040fe200078ec0ff */
[----:B------:R-:W-:Y:S01]  /*5c70*/  FFMA.FTZ R4, R243, c[0x0][0x23c], -R14 ;  /* 0x00008f00f3047a23 */ /* 0x000fe2000001080e */
[----:B------:R-:W-:Y:S01]  /*5c80*/  PRMT R7, R3, 0x5410, R30 ;  /* 0x0000541003077816 */ /* 0x000fe2000000001e */
[----:B------:R2:W-:Y:S01]  /*5c90*/  MUFU.EX2 R81, R2 ;  /* 0x0000000200517308 */ /* 0x0005e20000000800 */
[----:B------:R-:W-:Y:S01]  /*5ca0*/  LOP3.LUT R3, R12, 0xff, RZ, 0xc0, !PT ;  /* 0x000000ff0c037812 */ /* 0x000fe200078ec0ff */
[----:B------:R-:W-:Y:S01]  /*5cb0*/  FFMA.FTZ R5, R202, c[0x0][0x23c], -R19 ;  /* 0x00008f00ca057a23 */ /* 0x000fe20000010813 */
[----:B------:R-:W-:Y:S01]  /*5cc0*/  SHF.R.U32.HI R0, RZ, 0x8, R0 ;  /* 0x00000008ff007819 */ /* 0x000fe20000011600 */
[----:B------:R-:W-:Y:S01]  /*5cd0*/  HMMA.16816.F32 R36, R8, R32, R36 ;  /* 0x000000200824723c */ /* 0x000fe20000001824 */
[----:B------:R-:W-:Y:S01]  /*5ce0*/  SHF.R.U32.HI R6, RZ, 0x18, R12 ;  /* 0x00000018ff067819 */ /* 0x000fe2000001160c */
[----:B------:R-:W4:Y:S01]  /*5cf0*/  LDSM.16.MT88.4 R28, [R204+0x5800] ;  /* 0x00580000cc1c783b */ /* 0x000f220000004200 */
[----:B------:R-:W-:Y:S01]  /*5d00*/  PRMT R0, R3, 0x5410, R0 ;  /* 0x0000541003007816 */ /* 0x000fe20000000000 */
[----:B------:R1:W1:Y:S01]  /*5d10*/  MUFU.EX2 R80, R4 ;  /* 0x0000000400507308 */ /* 0x0002620000000800 */
[----:B------:R-:W-:-:S03]  /*5d20*/  HSET2.LE.AND R7, R7, R109, PT ;  /* 0x0000006d07077233 */ /* 0x000fc60003803000 */
[----:B------:R-:W-:Y:S01]  /*5d30*/  HSET2.LE.AND R0, R0, R109, PT ;  /* 0x0000006d00007233 */ /* 0x000fe20003803000 */
[C---:B------:R-:W-:Y:S01]  /*5d40*/  HMMA.16816.F32 R64, R8.reuse, R34, R64 ;  /* 0x000000220840723c */ /* 0x040fe20000001840 */
[----:B------:R-:W4:Y:S01]  /*5d50*/  LDSM.16.MT88.4 R32, [R205+0x5800] ;  /* 0x00580000cd20783b */ /* 0x000f220000004200 */
[----:B--2---:R-:W-:Y:S01]  /*5d60*/  SHF.R.U32.HI R2, RZ, 0x10, R12 ;  /* 0x00000010ff027819 */ /* 0x004fe2000001160c */
[----:B------:R2:W-:Y:S01]  /*5d70*/  MUFU.EX2 R79, R5 ;  /* 0x00000005004f7308 */ /* 0x0005e20000000800 */
[----:B------:R-:W-:Y:S02]  /*5d80*/  FFMA.FTZ R12, R203, c[0x0][0x23c], -R19 ;  /* 0x00008f00cb0c7a23 */ /* 0x000fe40000010813 */
[----:B------:R-:W-:Y:S02]  /*5d90*/  LOP3.LUT R3, R2, 0xff, RZ, 0xc0, !PT ;  /* 0x000000ff02037812 */ /* 0x000fe400078ec0ff */
[----:B------:R-:W-:Y:S01]  /*5da0*/  HMMA.16816.F32 R68, R8, R24, R68 ;  /* 0x000000180844723c */ /* 0x000fe20000001844 */
[----:B---3--:R-:W-:-:S02]  /*5db0*/  F2FP.PACK_AB R2, R90, R91 ;  /* 0x0000005b5a02723e */ /* 0x008fc400000000ff */
[----:B------:R-:W-:Y:S01]  /*5dc0*/  PRMT R6, R3, 0x5410, R6 ;  /* 0x0000541003067816 */ /* 0x000fe20000000006 */
[--C-:B------:R-:W-:Y:S01]  /*5dd0*/  HSET2.LE.AND R3, R18, R109.reuse, PT ;  /* 0x0000006d12037233 */ /* 0x100fe20003803000 */
[----:B-1----:R-:W-:Y:S01]  /*5de0*/  LOP3.LUT R4, R0, R2, RZ, 0xc0, !PT ;  /* 0x0000000200047212 */ /* 0x002fe200078ec0ff */
[----:B------:R1:W3:Y:S01]  /*5df0*/  MUFU.EX2 R78, R12 ;  /* 0x0000000c004e7308 */ /* 0x0002e20000000800 */
[----:B------:R-:W-:Y:S01]  /*5e00*/  F2FP.PACK_AB R2, R82, R84 ;  /* 0x000000545202723e */ /* 0x000fe200000000ff */
[----:B------:R-:W-:Y:S01]  /*5e10*/  HSET2.LE.AND R0, R6, R109, PT ;  /* 0x0000006d06007233 */ /* 0x000fe20003803000 */
[----:B------:R-:W-:Y:S01]  /*5e20*/  F2FP.PACK_AB R6, R88, R89 ;  /* 0x000000595806723e */ /* 0x000fe200000000ff */
[----:B------:R-:W-:Y:S03]  /*5e30*/  HMMA.16816.F32 R60, R8, R26, R60 ;  /* 0x0000001a083c723c */ /* 0x000fe6000000183c */
[----:B--2---:R-:W-:Y:S01]  /*5e40*/  LOP3.LUT R5, R0, R2, RZ, 0xc0, !PT ;  /* 0x0000000200057212 */ /* 0x004fe200078ec0ff */
[----:B------:R-:W-:Y:S01]  /*5e50*/  FFMA.FTZ R0, R150, c[0x0][0x23c], -R15 ;  /* 0x00008f0096007a23 */ /* 0x000fe2000001080f */
[----:B------:R-:W-:-:S02]  /*5e60*/  SHF.R.U32.HI R2, RZ, 0x10, R23 ;  /* 0x00000010ff027819 */ /* 0x000fc40000011617 */
[----:B------:R-:W-:Y:S01]  /*5e70*/  LOP3.LUT R6, R3, R6, RZ, 0xc0, !PT ;  /* 0x0000000603067212 */ /* 0x000fe200078ec0ff */
[----:B------:R2:W-:Y:S01]  /*5e80*/  MUFU.EX2 R77, R0 ;  /* 0x00000000004d7308 */ /* 0x0005e20000000800 */
[----:B------:R-:W-:Y:S01]  /*5e90*/  SHF.R.U32.HI R11, RZ, 0x18, R23 ;  /* 0x00000018ff0b7819 */ /* 0x000fe20000011617 */
[--C-:B------:R-:W-:Y:S01]  /*5ea0*/  FFMA.FTZ R10, R252, c[0x0][0x23c], -R15.reuse ;  /* 0x00008f00fc0a7a23 */ /* 0x100fe2000001080f */
[----:B------:R-:W-:Y:S02]  /*5eb0*/  LOP3.LUT R9, R23, 0xff, RZ, 0xc0, !PT ;  /* 0x000000ff17097812 */ /* 0x000fe400078ec0ff */
[----:B------:R-:W-:Y:S02]  /*5ec0*/  SHF.R.U32.HI R8, RZ, 0x8, R104 ;  /* 0x00000008ff087819 */ /* 0x000fe40000011668 */
[----:B-1----:R-:W-:Y:S01]  /*5ed0*/  F2FP.PACK_AB R12, R80, R81 ;  /* 0x00000051500c723e */ /* 0x002fe200000000ff */
[----:B------:R-:W1:Y:S01]  /*5ee0*/  MUFU.EX2 R76, R10 ;  /* 0x0000000a004c7308 */ /* 0x000e620000000800 */
[----:B------:R-:W-:Y:S01]  /*5ef0*/  PRMT R18, R105, 0x5410, R8 ;  /* 0x0000541069127816 */ /* 0x000fe20000000008 */
[----:B------:R-:W-:Y:S01]  /*5f00*/  FFMA.FTZ R8, R249, c[0x0][0x23c], -R15 ;  /* 0x00008f00f9087a23 */ /* 0x000fe2000001080f */
[----:B------:R-:W-:-:S02]  /*5f10*/  LOP3.LUT R7, R7, R12, RZ, 0xc0, !PT ;  /* 0x0000000c07077212 */ /* 0x000fc400078ec0ff */
[----:B------:R-:W-:Y:S02]  /*5f20*/  LOP3.LUT R12, R106, 0xff, RZ, 0xc0, !PT ;  /* 0x000000ff6a0c7812 */ /* 0x000fe400078ec0ff */
[----:B--2---:R-:W-:Y:S01]  /*5f30*/  LOP3.LUT R0, R23, 0xffff, RZ, 0xc0, !PT ;  /* 0x0000ffff17007812 */ /* 0x004fe200078ec0ff */
[----:B------:R-:W-:Y:S02]  /*5f40*/  MUFU.EX2 R252, R8 ;  /* 0x0000000800fc7308 */ /* 0x000fe40000000800 */
[C---:B----4-:R-:W-:Y:S01]  /*5f50*/  HMMA.16816.F32 R52, R4.reuse, R28, R52 ;  /* 0x0000001c0434723c */ /* 0x050fe20000001834 */
[----:B------:R-:W-:Y:S02]  /*5f60*/  PRMT R16, R12, 0x5410, R107 ;  /* 0x000054100c107816 */ /* 0x000fe4000000006b */
[----:B------:R-:W-:Y:S02]  /*5f70*/  SHF.R.U32.HI R3, RZ, 0x8, R0 ;  /* 0x00000008ff037819 */ /* 0x000fe40000011600 */
[----:B------:R-:W-:Y:S01]  /*5f80*/  LOP3.LUT R0, R2, 0xff, RZ, 0xc0, !PT ;  /* 0x000000ff02007812 */ /* 0x000fe200078ec0ff */
[----:B------:R-:W-:Y:S01]  /*5f90*/  FFMA.FTZ R2, R248, c[0x0][0x23c], -R15 ;  /* 0x00008f00f8027a23 */ /* 0x000fe2000001080f */
[----:B------:R-:W-:Y:S01]  /*5fa0*/  PRMT R9, R9, 0x5410, R3 ;  /* 0x0000541009097816 */ /* 0x000fe20000000003 */
[--C-:B------:R-:W-:Y:S01]  /*5fb0*/  HSET2.LE.AND R3, R57, R109.reuse, PT ;  /* 0x0000006d39037233 */ /* 0x100fe20003803000 */
[----:B------:R-:W-:Y:S01]  /*5fc0*/  PRMT R13, R0, 0x5410, R11 ;  /* 0x00005410000d7816 */ /* 0x000fe2000000000b */
[----:B------:R-:W-:Y:S01]  /*5fd0*/  HSET2.LE.AND R0, R58, R109, PT ;  /* 0x0000006d3a007233 */ /* 0x000fe20003803000 */
[----:B---3--:R-:W-:Y:S01]  /*5fe0*/  F2FP.PACK_AB R11, R78, R79 ;  /* 0x0000004f4e0b723e */ /* 0x008fe200000000ff */
[----:B------:R2:W-:Y:S01]  /*5ff0*/  MUFU.EX2 R58, R2 ;  /* 0x00000002003a7308 */ /* 0x0005e20000000800 */
[----:B------:R-:W-:Y:S01]  /*6000*/  HMMA.16816.F32 R44, R4, R30, R44 ;  /* 0x0000001e042c723c */ /* 0x000fe2000000182c */
[----:B------:R-:W-:-:S02]  /*6010*/  LOP3.LUT R12, R56, 0xff, RZ, 0xc0, !PT ;  /* 0x000000ff380c7812 */ /* 0x000fc400078ec0ff */
[----:B------:R-:W-:Y:S01]  /*6020*/  LOP3.LUT R11, R3, R11, RZ, 0xc0, !PT ;  /* 0x0000000b030b7212 */ /* 0x000fe200078ec0ff */
[----:B------:R-:W-:Y:S02]  /*6030*/  FFMA.FTZ R3, R236, c[0x0][0x23c], -R14 ;  /* 0x00008f00ec037a23 */ /* 0x000fe4000001080e */
[----:B------:R-:W-:Y:S02]  /*6040*/  IMAD.MOV.U32 R236, RZ, RZ, R187 ;  /* 0x000000ffffec7224 */ /* 0x000fe400078e00bb */
[----:B------:R3:W-:Y:S01]  /*6050*/  MUFU.EX2 R27, R3 ;  /* 0x00000003001b7308 */ /* 0x0007e20000000800 */
[----:B------:R-:W-:Y:S01]  /*6060*/  HMMA.16816.F32 R48, R4, R32, R48 ;  /* 0x000000200430723c */ /* 0x000fe20000001830 */
[----:B------:R-:W-:Y:S02]  /*6070*/  IMAD.MOV.U32 R187, RZ, RZ, R148 ;  /* 0x000000ffffbb7224 */ /* 0x000fe400078e0094 */
[----:B------:R-:W4:Y:S01]  /*6080*/  LDSM.16.MT88.4 R148, [R204+0x5c00] ;  /* 0x005c0000cc94783b */ /* 0x000f220000004200 */
[----:B--2---:R-:W-:-:S04]  /*6090*/  F2FP.PACK_AB R2, R125, R126 ;  /* 0x0000007e7d02723e */ /* 0x004fc800000000ff */
[----:B------:R-:W-:Y:S01]  /*60a0*/  HMMA.16816.F32 R40, R4, R34, R40 ;  /* 0x000000220428723c */ /* 0x000fe20000001828 */
[----:B------:R-:W-:Y:S01]  /*60b0*/  LOP3.LUT R10, R0, R2, RZ, 0xc0, !PT ;  /* 0x00000002000a7212 */ /* 0x000fe200078ec0ff */
[----:B------:R-:W-:Y:S01]  /*60c0*/  HSET2.LE.AND R0, R9, R109, PT ;  /* 0x0000006d09007233 */ /* 0x000fe20003803000 */
[----:B------:R-:W-:Y:S01]  /*60d0*/  F2FP.PACK_AB R2, R127, R128 ;  /* 0x000000807f02723e */ /* 0x000fe200000000ff */
[----:B---3--:R-:W-:-:S03]  /*60e0*/  FFMA.FTZ R3, R250, c[0x0][0x23c], -R14 ;  /* 0x00008f00fa037a23 */ /* 0x008fc6000001080e */
[----:B------:R-:W-:Y:S01]  /*60f0*/  LOP3.LUT R8, R0, R2, RZ, 0xc0, !PT ;  /* 0x0000000200087212 */ /* 0x000fe200078ec0ff */
[--C-:B------:R-:W-:Y:S01]  /*6100*/  HSET2.LE.AND R0, R13, R109.reuse, PT ;  /* 0x0000006d0d007233 */ /* 0x100fe20003803000 */
[----:B------:R-:W-:Y:S01]  /*6110*/  F2FP.PACK_AB R2, R92, R113 ;  /* 0x000000715c02723e */ /* 0x000fe200000000ff */
[----:B------:R2:W-:Y:S01]  /*6120*/  MUFU.EX2 R25, R3 ;  /* 0x0000000300197308 */ /* 0x0005e20000000800 */
[----:B------:R-:W-:Y:S02]  /*6130*/  LOP3.LUT R7, R17, 0xff, RZ, 0xc0, !PT ;  /* 0x000000ff11077812 */ /* 0x000fe400078ec0ff */
[----:B------:R-:W-:Y:S01]  /*6140*/  LOP3.LUT R9, R0, R2, RZ, 0xc0, !PT ;  /* 0x0000000200097212 */ /* 0x000fe200078ec0ff */
[--C-:B------:R-:W-:Y:S01]  /*6150*/  FFMA.FTZ R0, R233, c[0x0][0x23c], -R14.reuse ;  /* 0x00008f00e9007a23 */ /* 0x100fe2000001080e */
[----:B------:R-:W-:Y:S01]  /*6160*/  LOP3.LUT R2, R56, 0xffff, RZ, 0xc0, !PT ;  /* 0x0000ffff38027812 */ /* 0x000fe200078ec0ff */
[----:B------:R-:W-:Y:S01]  /*6170*/  FFMA.FTZ R14, R251, c[0x0][0x23c], -R14 ;  /* 0x00008f00fb0e7a23 */ /* 0x000fe2000001080e */
[----:B------:R-:W-:Y:S01]  /*6180*/  SHF.R.U32.HI R5, RZ, 0x18, R17 ;  /* 0x00000018ff057819 */ /* 0x000fe20000011611 */
[----:B------:R3:W1:Y:S01]  /*6190*/  MUFU.EX2 R26, R0 ;  /* 0x00000000001a7308 */ /* 0x0006620000000800 */
[----:B------:R-:W-:Y:S01]  /*61a0*/  SHF.R.U32.HI R4, RZ, 0x8, R2 ;  /* 0x00000008ff047819 */ /* 0x000fe20000011602 */
[----:B------:R-:W-:Y:S01]  /*61b0*/  IMAD.MOV.U32 R233, RZ, RZ, R232 ;  /* 0x000000ffffe97224 */ /* 0x000fe200078e00e8 */
[----:B------:R-:W-:Y:S01]  /*61c0*/  SHF.R.U32.HI R13, RZ, 0x8, R59 ;  /* 0x00000008ff0d7819 */ /* 0x000fe2000001163b */
[----:B------:R-:W-:Y:S01]  /*61d0*/  IMAD.MOV.U32 R232, RZ, RZ, R201 ;  /* 0x000000ffffe87224 */ /* 0x000fe200078e00c9 */
[----:B------:R-:W-:Y:S01]  /*61e0*/  PRMT R12, R12, 0x5410, R4 ;  /* 0x000054100c0c7816 */ /* 0x000fe20000000004 */
[----:B------:R-:W-:Y:S01]  /*61f0*/  IMAD.MOV.U32 R201, RZ, RZ, R200 ;  /* 0x000000ffffc97224 */ /* 0x000fe200078e00c8 */
[----:B------:R-:W-:Y:S01]  /*6200*/  PRMT R15, R72, 0x5410, R13 ;  /* 0x00005410480f7816 */ /* 0x000fe2000000000d */
[----:B------:R-:W4:Y:S01]  /*6210*/  MUFU.EX2 R24, R14 ;  /* 0x0000000e00187308 */ /* 0x000f220000000800 */
[----:B--2---:R-:W-:Y:S01]  /*6220*/  SHF.R.U32.HI R3, RZ, 0x10, R17 ;  /* 0x00000010ff037819 */ /* 0x004fe20000011611 */
[----:B------:R-:W-:Y:S01]  /*6230*/  IMAD.MOV.U32 R200, RZ, RZ, R173 ;  /* 0x000000ffffc87224 */ /* 0x000fe200078e00ad */
[----:B------:R-:W-:Y:S01]  /*6240*/  LOP3.LUT R6, R73, 0xff, RZ, 0xc0, !PT ;  /* 0x000000ff49067812 */ /* 0x000fe200078ec0ff */
[----:B------:R-:W-:Y:S01]  /*6250*/  IMAD.MOV.U32 R173, RZ, RZ, R161 ;  /* 0x000000ffffad7224 */ /* 0x000fe200078e00a1 */
[----:B------:R-:W-:Y:S01]  /*6260*/  LOP3.LUT R2, R3, 0xff, RZ, 0xc0, !PT ;  /* 0x000000ff03027812 */ /* 0x000fe200078ec0ff */
[----:B------:R-:W-:Y:S01]  /*6270*/  FFMA.FTZ R3, R237, c[0x0][0x23c], -R22 ;  /* 0x00008f00ed037a23 */ /* 0x000fe20000010816 */
[----:B------:R-:W-:Y:S01]  /*6280*/  PRMT R13, R6, 0x5410, R75 ;  /* 0x00005410060d7816 */ /* 0x000fe2000000004b */
[C---:B------:R-:W-:Y:S01]  /*6290*/  HMMA.16816.F32 R36, R8.reuse, R28, R36 ;  /* 0x0000001c0824723c */ /* 0x040fe20000001824 */
[----:B---3--:R-:W-:Y:S01]  /*62a0*/  LOP3.LUT R0, R17, 0xffff, RZ, 0xc0, !PT ;  /* 0x0000ffff11007812 */ /* 0x008fe200078ec0ff */
[----:B------:R2:W-:Y:S01]  /*62b0*/  MUFU.EX2 R247, R3 ;  /* 0x0000000300f77308 */ /* 0x0005e20000000800 */
[----:B------:R-:W-:Y:S01]  /*62c0*/  PRMT R4, R2, 0x5410, R5 ;  /* 0x0000541002047816 */ /* 0x000fe20000000005 */
[--C-:B------:R-:W-:Y:S01]  /*62d0*/  FFMA.FTZ R5, R238, c[0x0][0x23c], -R19.reuse ;  /* 0x00008f00ee057a23 */ /* 0x100fe20000010813 */
[----:B------:R-:W-:Y:S01]  /*62e0*/  SHF.R.U32.HI R0, RZ, 0x8, R0 ;  /* 0x00000008ff007819 */ /* 0x000fe20000011600 */
[----:B------:R-:W-:Y:S01]  /*62f0*/  FFMA.FTZ R6, R239, c[0x0][0x23c], -R19 ;  /* 0x00008f00ef067a23 */ /* 0x000fe20000010813 */
[----:B-1----:R-:W-:Y:S01]  /*6300*/  F2FP.PACK_AB R2, R76, R77 ;  /* 0x0000004d4c02723e */ /* 0x002fe200000000ff */
[----:B------:R-:W-:Y:S01]  /*6310*/  HMMA.16816.F32 R160, R8, R32, R68 ;  /* 0x0000002008a0723c */ /* 0x000fe20000001844 */
[----:B------:R-:W-:Y:S01]  /*6320*/  PRMT R0, R7, 0x5410, R0 ;  /* 0x0000541007007816 */ /* 0x000fe20000000000 */
[----:B------:R-:W-:Y:S01]  /*6330*/  MUFU.EX2 R14, R6 ;  /* 0x00000006000e7308 */ /* 0x000fe20000000800 */
[----:B------:R-:W1:Y:S03]  /*6340*/  LDSM.16.MT88.4 R20, [R205+0x5c00] ;  /* 0x005c0000cd14783b */ /* 0x000e660000004200 */
[----:B------:R-:W-:-:S02]  /*6350*/  HSET2.LE.AND R0, R0, R109, PT ;  /* 0x0000006d00007233 */ /* 0x000fc40003803000 */
[C---:B------:R-:W-:Y:S01]  /*6360*/  HMMA.16816.F32 R28, R8.reuse, R30, R64 ;  /* 0x0000001e081c723c */ /* 0x040fe20000001840 */
[----:B--2---:R-:W-:Y:S02]  /*6370*/  FFMA.FTZ R3, R234, c[0x0][0x23c], -R19 ;  /* 0x00008f00ea037a23 */ /* 0x004fe40000010813 */
[----:B------:R-:W-:Y:S01]  /*6380*/  LOP3.LUT R164, R0, R2, RZ, 0xc0, !PT ;  /* 0x0000000200a47212 */ /* 0x000fe200078ec0ff */
[--C-:B------:R-:W-:Y:S01]  /*6390*/  HSET2.LE.AND R0, R4, R109.reuse, PT ;  /* 0x0000006d04007233 */ /* 0x100fe20003803000 */
[----:B------:R-:W-:Y:S01]  /*63a0*/  F2FP.PACK_AB R2, R26, R27 ;  /* 0x0000001b1a02723e */ /* 0x000fe200000000ff */
[----:B------:R2:W-:Y:S01]  /*63b0*/  MUFU.EX2 R17, R3 ;  /* 0x0000000300117308 */ /* 0x0005e20000000800 */
[----:B------:R-:W-:Y:S01]  /*63c0*/  F2FP.PACK_AB R4, R252, R58 ;  /* 0x0000003afc04723e */ /* 0x000fe200000000ff */
[----:B------:R-:W-:Y:S01]  /*63d0*/  HMMA.16816.F32 R32, R8, R34, R60 ;  /* 0x000000220820723c */ /* 0x000fe2000000183c */
[----:B------:R-:W-:Y:S01]  /*63e0*/  LOP3.LUT R165, R0, R2, RZ, 0xc0, !PT ;  /* 0x0000000200a57212 */ /* 0x000fe200078ec0ff */
[----:B------:R-:W-:Y:S01]  /*63f0*/  HSET2.LE.AND R0, R13, R109, PT ;  /* 0x0000006d0d007233 */ /* 0x000fe20003803000 */
[----:B----4-:R-:W-:-:S04]  /*6400*/  F2FP.PACK_AB R2, R24, R25 ;  /* 0x000000191802723e */ /* 0x010fc800000000ff */
[----:B------:R-:W-:Y:S01]  /*6410*/  LOP3.LUT R167, R0, R2, RZ, 0xc0, !PT ;  /* 0x0000000200a77212 */ /* 0x000fe200078ec0ff */
[----:B------:R-:W-:Y:S01]  /*6420*/  FADD.FTZ R8, R221, R226 ;  /* 0x000000e2dd087221 */ /* 0x000fe20000010000 */
[----:B------:R-:W-:Y:S01]  /*6430*/  SHF.R.U32.HI R2, RZ, 0x18, R56 ;  /* 0x00000018ff027819 */ /* 0x000fe20000011638 */
[----:B------:R-:W-:Y:S02]  /*6440*/  IMAD.MOV.U32 R221, RZ, RZ, R224 ;  /* 0x000000ffffdd7224 */ /* 0x000fe400078e00e0 */
[----:B------:R-:W-:Y:S01]  /*6450*/  IMAD.MOV.U32 R226, RZ, RZ, R198 ;  /* 0x000000ffffe27224 */ /* 0x000fe200078e00c6 */
[----:B--2---:R-:W-:Y:S01]  /*6460*/  HSET2.LE.AND R3, R15, R109, PT ;  /* 0x0000006d0f037233 */ /* 0x004fe20003803000 */
[----:B------:R-:W-:Y:S01]  /*6470*/  FADD.FTZ R9, R225, R220 ;  /* 0x000000dce1097221 */ /* 0x000fe20000010000 */
[----:B------:R2:W3:Y:S01]  /*6480*/  MUFU.EX2 R15, R5 ;  /* 0x00000005000f7308 */ /* 0x0004e20000000800 */
[----:B------:R-:W-:Y:S02]  /*6490*/  IMAD.MOV.U32 R220, RZ, RZ, R179 ;  /* 0x000000ffffdc7224 */ /* 0x000fe400078e00b3 */
[----:B------:R-:W-:Y:S01]  /*64a0*/  LOP3.LUT R166, R3, R4, RZ, 0xc0, !PT ;  /* 0x0000000403a67212 */ /* 0x000fe200078ec0ff */
[----:B------:R-:W-:Y:S01]  /*64b0*/  IMAD.MOV.U32 R198, RZ, RZ, R236 ;  /* 0x000000ffffc67224 */ /* 0x000fe200078e00ec */
[----:B------:R-:W-:Y:S01]  /*64c0*/  SHF.R.U32.HI R3, RZ, 0x10, R56 ;  /* 0x00000010ff037819 */ /* 0x000fe20000011638 */
[----:B------:R-:W-:-:S02]  /*64d0*/  IMAD.MOV.U32 R225, RZ, RZ, R178 ;  /* 0x000000ffffe17224 */ /* 0x000fc400078e00b2 */
[----:B------:R-:W-:Y:S01]  /*64e0*/  IMAD.MOV.U32 R179, RZ, RZ, R196 ;  /* 0x000000ffffb37224 */ /* 0x000fe200078e00c4 */
[----:B------:R-:W-:Y:S01]  /*64f0*/  LOP3.LUT R0, R3, 0xff, RZ, 0xc0, !PT ;  /* 0x000000ff03007812 */ /* 0x000fe200078ec0ff */
[----:B------:R-:W-:Y:S01]  /*6500*/  IMAD.MOV.U32 R224, RZ, RZ, R195 ;  /* 0x000000ffffe07224 */ /* 0x000fe200078e00c3 */
[--C-:B------:R-:W-:Y:S01]  /*6510*/  HSET2.LE.AND R3, R16, R109.reuse, PT ;  /* 0x0000006d10037233 */ /* 0x100fe20003803000 */
[----:B------:R-:W-:Y:S01]  /*6520*/  IMAD.MOV.U32 R178, RZ, RZ, R176 ;  /* 0x000000ffffb27224 */ /* 0x000fe200078e00b0 */
[----:B------:R-:W-:Y:S01]  /*6530*/  PRMT R4, R0, 0x5410, R2 ;  /* 0x0000541000047816 */ /* 0x000fe20000000002 */
[----:B------:R-:W-:Y:S01]  /*6540*/  FFMA.FTZ R2, R235, c[0x0][0x23c], -R19 ;  /* 0x00008f00eb027a23 */ /* 0x000fe20000010813 */
[--C-:B------:R-:W-:Y:S01]  /*6550*/  HSET2.LE.AND R0, R18, R109.reuse, PT ;  /* 0x0000006d12007233 */ /* 0x100fe20003803000 */
[----:B------:R-:W-:Y:S01]  /*6560*/  FADD.FTZ R6, R221, R226 ;  /* 0x000000e2dd067221 */ /* 0x000fe20000010000 */
[--C-:B--2---:R-:W-:Y:S01]  /*6570*/  HSET2.LE.AND R5, R12, R109.reuse, PT ;  /* 0x0000006d0c057233 */ /* 0x104fe20003803000 */
[----:B------:R2:W4:Y:S01]  /*6580*/  MUFU.EX2 R13, R2 ;  /* 0x00000002000d7308 */ /* 0x0005220000000800 */
[----:B------:R-:W-:Y:S01]  /*6590*/  IMAD.MOV.U32 R196, RZ, RZ, R177 ;  /* 0x000000ffffc47224 */ /* 0x000fe200078e00b1 */
[----:B------:R-:W-:Y:S01]  /*65a0*/  HSET2.LE.AND R7, R4, R109, PT ;  /* 0x0000006d04077233 */ /* 0x000fe20003803000 */
[----:B------:R-:W-:Y:S01]  /*65b0*/  IMAD.MOV.U32 R195, RZ, RZ, R192 ;  /* 0x000000ffffc37224 */ /* 0x000fe200078e00c0 */
[----:B------:R-:W-:Y:S01]  /*65c0*/  HMMA.16816.F32 R140, R164, R148, R52 ;  /* 0x00000094a48c723c */ /* 0x000fe20000001834 */
[----:B------:R-:W-:-:S02]  /*65d0*/  IMAD.MOV.U32 R177, RZ, RZ, R155 ;  /* 0x000000ffffb17224 */ /* 0x000fc400078e009b */
[----:B------:R-:W-:Y:S02]  /*65e0*/  FADD.FTZ R4, R220, R8 ;  /* 0x00000008dc047221 */ /* 0x000fe40000010000 */
[----:B------:R-:W-:Y:S02]  /*65f0*/  IMAD.MOV.U32 R221, RZ, RZ, R198 ;  /* 0x000000ffffdd7224 */ /* 0x000fe400078e00c6 */
[----:B------:R-:W-:Y:S02]  /*6600*/  FADD.FTZ R11, R225, R9 ;  /* 0x00000009e10b7221 */ /* 0x000fe40000010000 */
[----:B------:R-:W-:Y:S02]  /*6610*/  IMAD.MOV.U32 R220, RZ, RZ, R179 ;  /* 0x000000ffffdc7224 */ /* 0x000fe400078e00b3 */
[----:B------:R-:W-:Y:S01]  /*6620*/  FADD.FTZ R10, R224, R6 ;  /* 0x00000006e00a7221 */ /* 0x000fe20000010000 */
[----:B------:R-:W-:Y:S01]  /*6630*/  F2FP.PACK_AB R6, R123, R124 ;  /* 0x0000007c7b06723e */ /* 0x000fe200000000ff */
[----:B--2---:R-:W-:-:S02]  /*6640*/  FADD.FTZ R2, R170, R168 ;  /* 0x000000a8aa027221 */ /* 0x004fc40000010000 */
[----:B------:R-:W-:Y:S01]  /*6650*/  IMAD.MOV.U32 R225, RZ, RZ, R178 ;  /* 0x000000ffffe17224 */ /* 0x000fe200078e00b2 */
[----:B------:R-:W-:Y:S01]  /*6660*/  LOP3.LUT R168, R5, R6, RZ, 0xc0, !PT ;  /* 0x0000000605a87212 */ /* 0x000fe200078ec0ff */
[----:B------:R-:W-:Y:S02]  /*6670*/  IMAD.MOV.U32 R224, RZ, RZ, R195 ;  /* 0x000000ffffe07224 */ /* 0x000fe400078e00c3 */
[----:B------:R-:W-:Y:S02]  /*6680*/  IMAD.MOV.U32 R198, RZ, RZ, R177 ;  /* 0x000000ffffc67224 */ /* 0x000fe400078e00b1 */
[----:B------:R-:W-:Y:S01]  /*6690*/  FADD.FTZ R8, R221, R4 ;  /* 0x00000004dd087221 */ /* 0x000fe20000010000 */
[----:B---3--:R-:W-:Y:S01]  /*66a0*/  F2FP.PACK_AB R4, R14, R15 ;  /* 0x0000000f0e04723e */ /* 0x008fe200000000ff */
[----:B------:R-:W-:Y:S02]  /*66b0*/  IMAD.MOV.U32 R179, RZ, RZ, R158 ;  /* 0x000000ffffb37224 */ /* 0x000fe400078e009e */
[----:B------:R-:W-:Y:S01]  /*66c0*/  FADD.FTZ R9, R169, R2 ;  /* 0x00000002a9097221 */ /* 0x000fe20000010000 */
[----:B------:R-:W-:Y:S01]  /*66d0*/  F2FP.PACK_AB R2, R247, R122 ;  /* 0x0000007af702723e */ /* 0x000fe200000000ff */
[----:B------:R-:W-:-:S02]  /*66e0*/  IMAD.MOV.U32 R221, RZ, RZ, R220 ;  /* 0x000000ffffdd7224 */ /* 0x000fc400078e00dc */
[----:B------:R-:W-:Y:S01]  /*66f0*/  IMAD.MOV.U32 R178, RZ, RZ, R157 ;  /* 0x000000ffffb27224 */ /* 0x000fe200078e009d */
[----:B------:R-:W-:Y:S01]  /*6700*/  LOP3.LUT R170, R0, R2, RZ, 0xc0, !PT ;  /* 0x0000000200aa7212 */ /* 0x000fe200078ec0ff */
[----:B------:R-:W-:Y:S01]  /*6710*/  IMAD.MOV.U32 R220, RZ, RZ, R225 ;  /* 0x000000ffffdc7224 */ /* 0x000fe200078e00e1 */
[----:B----4-:R-:W-:Y:S01]  /*6720*/  F2FP.PACK_AB R0, R13, R17 ;  /* 0x000000110d00723e */ /* 0x010fe200000000ff */
[----:B------:R-:W-:Y:S02]  /*6730*/  IMAD.MOV.U32 R195, RZ, RZ, R156 ;  /* 0x000000ffffc37224 */ /* 0x000fe400078e009c */
[----:B------:R-:W-:Y:S01]  /*6740*/  IMAD.MOV.U32 R225, RZ, RZ, R224 ;  /* 0x000000ffffe17224 */ /* 0x000fe200078e00e0 */
[----:B------:R-:W-:Y:S01]  /*6750*/  LOP3.LUT R169, R7, R0, RZ, 0xc0, !PT ;  /* 0x0000000007a97212 */ /* 0x000fe200078ec0ff */
[----:B------:R-:W-:Y:S02]  /*6760*/  IMAD.MOV.U32 R224, RZ, RZ, R198 ;  /* 0x000000ffffe07224 */ /* 0x000fe400078e00c6 */
[----:B------:R-:W-:-:S02]  /*6770*/  IMAD.MOV.U32 R198, RZ, RZ, R179 ;  /* 0x000000ffffc67224 */ /* 0x000fc400078e00b3 */
[----:B------:R-:W-:Y:S02]  /*6780*/  IMAD.MOV.U32 R179, RZ, RZ, R178 ;  /* 0x000000ffffb37224 */ /* 0x000fe400078e00b2 */
[----:B------:R-:W-:Y:S02]  /*6790*/  IMAD.MOV.U32 R178, RZ, RZ, R195 ;  /* 0x000000ffffb27224 */ /* 0x000fe400078e00c3 */
[----:B------:R-:W-:Y:S02]  /*67a0*/  IMAD.MOV.U32 R195, RZ, RZ, R194 ;  /* 0x000000ffffc37224 */ /* 0x000fe400078e00c2 */
[----:B------:R-:W-:Y:S02]  /*67b0*/  IMAD.MOV.U32 R194, RZ, RZ, R175 ;  /* 0x000000ffffc27224 */ /* 0x000fe400078e00af */
[----:B------:R-:W-:Y:S02]  /*67c0*/  IMAD.MOV.U32 R175, RZ, RZ, R174 ;  /* 0x000000ffffaf7224 */ /* 0x000fe400078e00ae */
[----:B------:R-:W-:Y:S01]  /*67d0*/  IMAD.MOV.U32 R174, RZ, RZ, R171 ;  /* 0x000000ffffae7224 */ /* 0x000fe200078e00ab */
[----:B------:R-:W-:Y:S01]  /*67e0*/  LOP3.LUT R171, R3, R4, RZ, 0xc0, !PT ;  /* 0x0000000403ab7212 */ /* 0x000fe200078ec0ff */
[----:B------:R-:W-:-:S02]  /*67f0*/  FADD.FTZ R2, R221, R11 ;  /* 0x0000000bdd027221 */ /* 0x000fc40000010000 */
[----:B------:R-:W-:Y:S02]  /*6800*/  FADD.FTZ R0, R110, R10 ;  /* 0x0000000a6e007221 */ /* 0x000fe40000010000 */
[----:B------:R-:W-:Y:S01]  /*6810*/  FADD.FTZ R3, R183, R9 ;  /* 0x00000009b7037221 */ /* 0x000fe20000010000 */
[----:B------:R2:W5:Y:S01]  /*6820*/  LDL.LU R110, [R1+0x78] ;  /* 0x00007800016e7983 */ /* 0x0005620000300800 */
[----:B------:R-:W-:Y:S02]  /*6830*/  IMAD.MOV.U32 R103, RZ, RZ, R220 ;  /* 0x000000ffff677224 */ /* 0x000fe400078e00dc */
[----:B------:R-:W-:Y:S01]  /*6840*/  FADD.FTZ R6, R182, R8 ;  /* 0x00000008b6067221 */ /* 0x000fe20000010000 */
[----:B------:R2:W5:Y:S01]  /*6850*/  LDL.LU R183, [R1+0x74] ;  /* 0x0000740001b77983 */ /* 0x0005620000300800 */
[----:B------:R-:W-:Y:S02]  /*6860*/  FADD.FTZ R5, R218, R2 ;  /* 0x00000002da057221 */ /* 0x000fe40000010000 */
[----:B------:R-:W-:Y:S01]  /*6870*/  FADD.FTZ R4, R228, R0 ;  /* 0x00000000e4047221 */ /* 0x000fe20000010000 */
        /* <DEDUP_REMOVED lines=8> */
[----:B------:R-:W-:Y:S01]  /*6900*/  IMAD.MOV.U32 R103, RZ, RZ, R227 ;  /* 0x000000ffff677224 */ /* 0x000fe200078e00e3 */
[----:B------:R2:W5:Y:S01]  /*6910*/  LDL.LU R216, [R1+0x64] ;  /* 0x0000640001d87983 */ /* 0x0005620000300800 */
[----:B------:R-:W-:-:S02]  /*6920*/  IMAD.MOV.U32 R225, RZ, RZ, R178 ;  /* 0x000000ffffe17224 */ /* 0x000fc400078e00b2 */
        /* <DEDUP_REMOVED lines=14> */
[----:B------:R-:W-:Y:S02]  /*6a10*/  IMAD.MOV.U32 R226, RZ, RZ, R224 ;  /* 0x000000ffffe27224 */ /* 0x000fe400078e00e0 */
[----:B------:R-:W-:Y:S02]  /*6a20*/  FADD.FTZ R5, R207, R5 ;  /* 0x00000005cf057221 */ /* 0x000fe40000010000 */
[----:B------:R-:W-:-:S02]  /*6a30*/  IMAD.MOV.U32 R221, RZ, RZ, R198 ;  /* 0x000000ffffdd7224 */ /* 0x000fc400078e00c6 */
[----:B------:R-:W-:Y:S02]  /*6a40*/  FADD.FTZ R3, R206, R4 ;  /* 0x00000004ce037221 */ /* 0x000fe40000010000 */
[----:B------:R-:W-:Y:S02]  /*6a50*/  IMAD.MOV.U32 R220, RZ, RZ, R179 ;  /* 0x000000ffffdc7224 */ /* 0x000fe400078e00b3 */
[----:B------:R-:W-:Y:S02]  /*6a60*/  IMAD.MOV.U32 R224, RZ, RZ, R195 ;  /* 0x000000ffffe07224 */ /* 0x000fe400078e00c3 */
[----:B------:R-:W-:Y:S02]  /*6a70*/  FADD.FTZ R0, R74, R0 ;  /* 0x000000004a007221 */ /* 0x000fe40000010000 */
[----:B------:R-:W-:Y:S02]  /*6a80*/  IMAD.MOV.U32 R198, RZ, RZ, R194 ;  /* 0x000000ffffc67224 */ /* 0x000fe400078e00c2 */
[----:B------:R-:W-:-:S02]  /*6a90*/  IMAD.MOV.U32 R195, RZ, RZ, R236 ;  /* 0x000000ffffc37224 */ /* 0x000fc400078e00ec */
[----:B------:R-:W-:Y:S02]  /*6aa0*/  FADD.FTZ R6, R227, R2 ;  /* 0x00000002e3067221 */ /* 0x000fe40000010000 */
[----:B------:R-:W-:Y:S02]  /*6ab0*/  IMAD.MOV.U32 R179, RZ, RZ, R175 ;  /* 0x000000ffffb37224 */ /* 0x000fe400078e00af */
[----:B------:R-:W-:Y:S02]  /*6ac0*/  IMAD.MOV.U32 R194, RZ, RZ, R233 ;  /* 0x000000ffffc27224 */ /* 0x000fe400078e00e9 */
[----:B------:R-:W-:Y:S02]  /*6ad0*/  FADD.FTZ R4, R226, R5 ;  /* 0x00000005e2047221 */ /* 0x000fe40000010000 */
[----:B------:R-:W-:Y:S02]  /*6ae0*/  IMAD.MOV.U32 R175, RZ, RZ, R232 ;  /* 0x000000ffffaf7224 */ /* 0x000fe400078e00e8 */
[----:B------:R-:W-:-:S02]  /*6af0*/  FADD.FTZ R2, R221, R3 ;  /* 0x00000003dd027221 */ /* 0x000fc40000010000 */
[----:B------:R-:W-:Y:S02]  /*6b00*/  IMAD.MOV.U32 R174, RZ, RZ, R201 ;  /* 0x000000ffffae7224 */ /* 0x000fe400078e00c9 */
[----:B------:R-:W-:Y:S02]  /*6b10*/  FADD.FTZ R0, R220, R0 ;  /* 0x00000000dc007221 */ /* 0x000fe40000010000 */
[----:B------:R-:W-:Y:S02]  /*6b20*/  IMAD.MOV.U32 R236, RZ, RZ, R200 ;  /* 0x000000ffffec7224 */ /* 0x000fe400078e00c8 */
[----:B------:R-:W-:Y:S02]  /*6b30*/  IMAD.MOV.U32 R178, RZ, RZ, R195 ;  /* 0x000000ffffb27224 */ /* 0x000fe400078e00c3 */
[----:B------:R-:W-:Y:S02]  /*6b40*/  FADD.FTZ R3, R225, R6 ;  /* 0x00000006e1037221 */ /* 0x000fe40000010000 */
[----:B------:R-:W-:-:S02]  /*6b50*/  IMAD.MOV.U32 R233, RZ, RZ, R147 ;  /* 0x000000ffffe97224 */ /* 0x000fc400078e0093 */
        /* <DEDUP_REMOVED lines=9> */
[----:B------:R-:W-:Y:S02]  /*6bf0*/  FADD.FTZ R3, R178, R3 ;  /* 0x00000003b2037221 */ /* 0x000fe40000010000 */
[----:B------:R-:W-:Y:S02]  /*6c00*/  IMAD.MOV.U32 R236, RZ, RZ, R233 ;  /* 0x000000ffffec7224 */ /* 0x000fe400078e00e9 */
[----:B------:R-:W-:-:S02]  /*6c10*/  FADD.FTZ R2, R195, R6 ;  /* 0x00000006c3027221 */ /* 0x000fc40000010000 */
[----:B------:R-:W-:Y:S02]  /*6c20*/  IMAD.MOV.U32 R233, RZ, RZ, R232 ;  /* 0x000000ffffe97224 */ /* 0x000fe400078e00e8 */
[----:B------:R-:W-:Y:S02]  /*6c30*/  FADD.FTZ R0, R194, R5 ;  /* 0x00000005c2007221 */ /* 0x000fe40000010000 */
[----:B------:R-:W-:Y:S02]  /*6c40*/  IMAD.MOV.U32 R232, RZ, RZ, R201 ;  /* 0x000000ffffe87224 */ /* 0x000fe400078e00c9 */
[----:B------:R-:W-:Y:S02]  /*6c50*/  FADD.FTZ R4, R175, R4 ;  /* 0x00000004af047221 */ /* 0x000fe40000010000 */
[----:B------:R-:W-:Y:S02]  /*6c60*/  FADD.FTZ R5, R174, R3 ;  /* 0x00000003ae057221 */ /* 0x000fe40000010000 */
[----:B------:R-:W-:-:S02]  /*6c70*/  FADD.FTZ R3, R236, R2 ;  /* 0x00000002ec037221 */ /* 0x000fc40000010000 */
[----:B------:R-:W-:Y:S02]  /*6c80*/  IMAD.MOV.U32 R197, RZ, RZ, R193 ;  /* 0x000000ffffc57224 */ /* 0x000fe400078e00c1 */
[----:B------:R-:W-:Y:S02]  /*6c90*/  IMAD.MOV.U32 R176, RZ, RZ, R154 ;  /* 0x000000ffffb07224 */ /* 0x000fe400078e009a */
[----:B------:R-:W-:Y:S02]  /*6ca0*/  FADD.FTZ R2, R233, R0 ;  /* 0x00000000e9027221 */ /* 0x000fe40000010000 */
[----:B------:R-:W-:Y:S02]  /*6cb0*/  IMAD.MOV.U32 R193, RZ, RZ, R153 ;  /* 0x000000ffffc17224 */ /* 0x000fe400078e0099 */
[----:B------:R-:W-:Y:S02]  /*6cc0*/  FADD.FTZ R0, R232, R4 ;  /* 0x00000004e8007221 */ /* 0x000fe40000010000 */
[----:B------:R-:W-:-:S02]  /*6cd0*/  IMAD.MOV.U32 R192, RZ, RZ, R152 ;  /* 0x000000ffffc07224 */ /* 0x000fc400078e0098 */
[----:B------:R-:W-:Y:S01]  /*6ce0*/  IMAD.MOV.U32 R177, RZ, RZ, R176 ;  /* 0x000000ffffb17224 */ /* 0x000fe200078e00b0 */
[----:B------:R-:W3:Y:S01]  /*6cf0*/  LDC.U8 R74, c[0x0][0x2d8] ;  /* 0x0000b600ff4a7b82 */ /* 0x000ee20000000000 */
[----:B------:R-:W-:Y:S01]  /*6d00*/  FADD.FTZ R3, R229, R3 ;  /* 0x00000003e5037221 */ /* 0x000fe20000010000 */
[----:B------:R-:W-:Y:S01]  /*6d10*/  HMMA.16816.F32 R152, R164, R150, R44 ;  /* 0x00000096a498723c */ /* 0x000fe2000000182c */
[----:B------:R-:W-:Y:S02]  /*6d20*/  IMAD.MOV.U32 R176, RZ, RZ, R193 ;  /* 0x000000ffffb07224 */ /* 0x000fe400078e00c1 */
[----:B------:R-:W-:Y:S02]  /*6d30*/  FADD.FTZ R0, R197, R0 ;  /* 0x00000000c5007221 */ /* 0x000fe40000010000 */
[----:B------:R-:W-:Y:S02]  /*6d40*/  IMAD.MOV.U32 R193, RZ, RZ, R192 ;  /* 0x000000ffffc17224 */ /* 0x000fe400078e00c0 */
[----:B------:R-:W-:-:S02]  /*6d50*/  IMAD.MOV.U32 R192, RZ, RZ, R173 ;  /* 0x000000ffffc07224 */ /* 0x000fc400078e00ad */
[----:B------:R-:W-:Y:S02]  /*6d60*/  IMAD.MOV.U32 R173, RZ, RZ, R187 ;  /* 0x000000ffffad7224 */ /* 0x000fe400078e00bb */
[----:B------:R-:W-:Y:S02]  /*6d70*/  FADD.FTZ R3, R219, R3 ;  /* 0x00000003db037221 */ /* 0x000fe40000010000 */
[----:B------:R-:W-:Y:S02]  /*6d80*/  IMAD.MOV.U32 R187, RZ, RZ, R186 ;  /* 0x000000ffffbb7224 */ /* 0x000fe400078e00ba */
[----:B------:R-:W-:Y:S02]  /*6d90*/  FADD.FTZ R0, R176, R0 ;  /* 0x00000000b0007221 */ /* 0x000fe40000010000 */
[----:B------:R-:W-:Y:S02]  /*6da0*/  IMAD.MOV.U32 R186, RZ, RZ, R191 ;  /* 0x000000ffffba7224 */ /* 0x000fe400078e00bf */
[----:B------:R-:W-:-:S02]  /*6db0*/  IMAD.MOV.U32 R191, RZ, RZ, R190 ;  /* 0x000000ffffbf7224 */ /* 0x000fc400078e00be */
[----:B------:R-:W-:Y:S02]  /*6dc0*/  IMAD.MOV.U32 R190, RZ, RZ, R185 ;  /* 0x000000ffffbe7224 */ /* 0x000fe400078e00b9 */
[----:B------:R-:W-:Y:S02]  /*6dd0*/  FADD.FTZ R3, R192, R3 ;  /* 0x00000003c0037221 */ /* 0x000fe40000010000 */
[----:B------:R-:W-:Y:S02]  /*6de0*/  IMAD.MOV.U32 R185, RZ, RZ, R159 ;  /* 0x000000ffffb97224 */ /* 0x000fe400078e009f */
[----:B------:R-:W-:Y:S01]  /*6df0*/  FADD.FTZ R0, R187, R0 ;  /* 0x00000000bb007221 */ /* 0x000fe20000010000 */
[----:B-1----:R-:W-:Y:S01]  /*6e00*/  HMMA.16816.F32 R156, R164, R20, R48 ;  /* 0x00000014a49c723c */ /* 0x002fe20000001830 */
[----:B------:R-:W-:Y:S02]  /*6e10*/  FADD.FTZ R3, R191, R3 ;  /* 0x00000003bf037221 */ /* 0x000fe40000010000 */
[----:B------:R-:W-:-:S02]  /*6e20*/  FADD.FTZ R0, R185, R0 ;  /* 0x00000000b9007221 */ /* 0x000fc40000010000 */
[----:B------:R-:W-:Y:S02]  /*6e30*/  FADD.FTZ R3, R121, R3 ;  /* 0x0000000379037221 */ /* 0x000fe40000010000 */
[----:B------:R-:W-:Y:S01]  /*6e40*/  IMAD.MOV.U32 R200, RZ, RZ, R144 ;  /* 0x000000ffffc87224 */ /* 0x000fe200078e0090 */
[----:B------:R-:W-:Y:S01]  /*6e50*/  HMMA.16816.F32 R160, R168, R20, R160 ;  /* 0x00000014a8a0723c */ /* 0x000fe200000018a0 */
[----:B------:R-:W-:Y:S02]  /*6e60*/  FADD.FTZ R0, R180, R0 ;  /* 0x00000000b4007221 */ /* 0x000fe40000010000 */
[----:B------:R-:W-:Y:S02]  /*6e70*/  FADD.FTZ R3, R120, R3 ;  /* 0x0000000378037221 */ /* 0x000fe40000010000 */
[----:B------:R-:W-:Y:S02]  /*6e80*/  IMAD.MOV.U32 R201, RZ, RZ, R200 ;  /* 0x000000ffffc97224 */ /* 0x000fe400078e00c8 */
[----:B------:R-:W-:Y:S01]  /*6e90*/  FADD.FTZ R0, R172, R0 ;  /* 0x00000000ac007221 */ /* 0x000fe20000010000 */
[----:B------:R-:W-:Y:S01]  /*6ea0*/  HMMA.16816.F32 R164, R164, R22, R40 ;  /* 0x00000016a4a4723c */ /* 0x000fe20000001828 */
        /* <DEDUP_REMOVED lines=10> */
[----:B------:R-:W-:Y:S01]  /*6f50*/  FADD.FTZ R4, R196, R4 ;  /* 0x00000004c4047221 */ /* 0x000fe20000010000 */
[----:B------:R2:W5:Y:S01]  /*6f60*/  LDL.LU R207, [R1+0x40] ;  /* 0x0000400001cf7983 */ /* 0x0005620000300800 */
[----:B------:R-:W-:Y:S02]  /*6f70*/  FADD.FTZ R2, R177, R2 ;  /* 0x00000002b1027221 */ /* 0x000fe40000010000 */
[----:B------:R-:W-:Y:S01]  /*6f80*/  FADD.FTZ R3, R117, R3 ;  /* 0x0000000375037221 */ /* 0x000fe20000010000 */
[----:B------:R2:W5:Y:S01]  /*6f90*/  LDL.LU R206, [R1+0x3c] ;  /* 0x00003c0001ce7983 */ /* 0x0005620000300800 */
        /* <DEDUP_REMOVED lines=47> */
[----:B------:R2:W-:Y:S01]  /*7290*/  STL [R1], R3 ;  /* 0x0000000301007387 */ /* 0x0005e20000100800 */
[----:B------:R-:W-:Y:S02]  /*72a0*/  FADD.FTZ R4, R126, R4 ;  /* 0x000000047e047221 */ /* 0x000fe40000010000 */
[----:B------:R-:W-:Y:S01]  /*72b0*/  FADD.FTZ R2, R89, R2 ;  /* 0x0000000259027221 */ /* 0x000fe20000010000 */
[----:B------:R2:W-:Y:S01]  /*72c0*/  STL [R1+0x4], R0 ;  /* 0x0000040001007387 */ /* 0x0005e20000100800 */
[----:B------:R-:W-:Y:S02]  /*72d0*/  FADD.FTZ R4, R125, R4 ;  /* 0x000000047d047221 */ /* 0x000fe40000010000 */
[----:B------:R-:W-:-:S02]  /*72e0*/  FADD.FTZ R2, R88, R2 ;  /* 0x0000000258027221 */ /* 0x000fc40000010000 */
[----:B------:R-:W-:Y:S02]  /*72f0*/  FADD.FTZ R4, R124, R4 ;  /* 0x000000047c047221 */ /* 0x000fe40000010000 */
        /* <DEDUP_REMOVED lines=9> */
[----:B------:R-:W-:Y:S01]  /*7390*/  HMMA.16816.F32 R168, R168, R22, R32 ;  /* 0x00000016a8a8723c */ /* 0x000fe20000001820 */
[----:B------:R-:W-:Y:S07]  /*73a0*/  @!P0 BRA `(.L_x_449) ;  /* 0x00006ac000008947 */ /* 0x000fee0003800000 */
[C---:B--23-5:R-:W-:Y:S01]  /*73b0*/  IADD3 R189, R183.reuse, 0x4, RZ ;  /* 0x00000004b7bd7810 */ /* 0x06cfe20007ffe0ff */
[----:B------:R-:W-:Y:S01]  /*73c0*/  IMAD.WIDE.U32 R250, R183, -0x326172a9, RZ ;  /* 0xcd9e8d57b7fa7825 */ /* 0x000fe200078e00ff */
[----:B------:R-:W-:Y:S02]  /*73d0*/  IADD3 R217, R182, -0x2, RZ ;  /* 0xfffffffeb6d97810 */ /* 0x000fe40007ffe0ff */
[----:B------:R-:W-:Y:S01]  /*73e0*/  MOV R135, R134 ;  /* 0x0000008600877202 */ /* 0x000fe20000000f00 */
[----:B------:R-:W-:Y:S01]  /*73f0*/  IMAD.WIDE.U32 R248, R189, -0x326172a9, RZ ;  /* 0xcd9e8d57bdf87825 */ /* 0x000fe200078e00ff */
[----:B------:R-:W-:Y:S02]  /*7400*/  LOP3.LUT R240, R251, R110, RZ, 0x3c, !PT ;  /* 0x0000006efbf07212 */ /* 0x000fe400078e3cff */
[----:B------:R-:W-:Y:S01]  /*7410*/  MOV R133, R136 ;  /* 0x0000008800857202 */ /* 0x000fe20000000f00 */
[----:B------:R-:W-:Y:S01]  /*7420*/  IMAD.MOV.U32 R132, RZ, RZ, R137 ;  /* 0x000000ffff847224 */ /* 0x000fe200078e0089 */
[----:B------:R-:W-:Y:S01]  /*7430*/  LOP3.LUT R238, R249, R110, RZ, 0x3c, !PT ;  /* 0x0000006ef9ee7212 */ /* 0x000fe200078e3cff */
[----:B------:R-:W-:Y:S01]  /*7440*/  IMAD.MOV.U32 R3, RZ, RZ, R138 ;  /* 0x000000ffff037224 */ /* 0x000fe200078e008a */
[----:B------:R-:W-:Y:S01]  /*7450*/  PRMT R221, R74, 0x7054, R74 ;  /* 0x000070544add7816 */ /* 0x000fe2000000004a */
[----:B------:R-:W-:-:S04]  /*7460*/  IMAD.WIDE.U32 R218, R218, -0x2daee0ad, RZ ;  /* 0xd2511f53dada7825 */ /* 0x000fc800078e00ff */
[----:B------:R-:W-:-:S04]  /*7470*/  IMAD.WIDE.U32 R240, R240, -0x2daee0ad, RZ ;  /* 0xd2511f53f0f07825 */ /* 0x000fc800078e00ff */
[----:B------:R-:W-:Y:S01]  /*7480*/  IMAD.WIDE.U32 R238, R238, -0x2daee0ad, RZ ;  /* 0xd2511f53eeee7825 */ /* 0x000fe200078e00ff */
[----:B------:R-:W-:Y:S05]  /*7490*/  BRA `(.L_x_450) ;  /* 0x000001b000007947 */ /* 0x000fea0003800000 */
.L_x_452:
[----:B------:R-:W2:Y:S01]  /*74a0*/  LDL.64 R224, [R1+0x30] ;  /* 0x0000300001e07983 */ /* 0x000ea20000100a00 */
[----:B------:R-:W-:Y:S03]  /*74b0*/  IADD3 R0, R217, -0x1, RZ ;  /* 0xffffffffd9007810 */ /* 0x000fe60007ffe0ff */
[----:B------:R-:W3:Y:S01]  /*74c0*/  LDL.64 R222, [R1+0x20] ;  /* 0x0000200001de7983 */ /* 0x000ee20000100a00 */
        /* <DEDUP_REMOVED lines=24> */
.L_x_450:
        /* <DEDUP_REMOVED lines=28> */
[----:B------:R-:W2:Y:S08]  /*7810*/  LDSM.16.M88.4 R16, [R206] ;  /* 0x00000000ce10783b */ /* 0x000eb00000000200 */
        /* <DEDUP_REMOVED lines=9> */
[----:B------:R-:W5:Y:S01]  /*78b0*/  LDSM.16.M88.4 R96, [R206+0x1400] ;  /* 0x00140000ce60783b */ /* 0x000f620000000200 */
        /* <DEDUP_REMOVED lines=76> */
.L_x_451:
[----:B------:R-:W-:Y:S01]  /*7d80*/  IMAD.SHL.U32 R192, R217, 0x4, RZ ;  /* 0x00000004d9c07824 */ /* 0x000fe200078e00ff */
[----:B------:R-:W-:Y:S01]  /*7d90*/  FMNMX.FTZ R0, R4, R3, !PT ;  /* 0x0000000304007209 */ /* 0x000fe20007810000 */
[----:B------:R-:W-:Y:S01]  /*7da0*/  STL [R1+0x70], R252 ;  /* 0x000070fc01007387 */ /* 0x000fe20000100800 */
        /* <DEDUP_REMOVED lines=127> */
[----:B--2---:R-:W-:Y:S02]  /*85a0*/  FMNMX.FTZ R137, R0, R137, !PT ;  /* 0x0000008900897209 */ /* 0x004fe40007810000 */
        /* <DEDUP_REMOVED lines=16> */
[C---:B------:R-:W-:Y:S01]  /*86b0*/  FSETP.NEU.FTZ.AND P1, PT, R138.reuse, -INF , PT ;  /* 0xff8000008a00780b */ /* 0x040fe20003f3d000 */
[----:B------:R-:W-:Y:S01]  /*86c0*/  FMUL.FTZ R186, R138, c[0x0][0x23c] ;  /* 0x00008f008aba7a20 */ /* 0x000fe20000410000 */
[----:B------:R-:W-:Y:S02]  /*86d0*/  FMNMX.FTZ R136, R124, R136, !PT ;  /* 0x000000887c887209 */ /* 0x000fe40007810000 */
[----:B------:R-:W-:Y:S02]  /*86e0*/  FMNMX.FTZ R0, R126, R0, !PT ;  /* 0x000000007e007209 */ /* 0x000fe40007810000 */
[----:B------:R-:W-:Y:S02]  /*86f0*/  FMNMX.FTZ R136, R125, R136, !PT ;  /* 0x000000887d887209 */ /* 0x000fe40007810000 */
[----:B------:R-:W-:Y:S02]  /*8700*/  FSEL R186, R186, RZ, P1 ;  /* 0x000000ffbaba7208 */ /* 0x000fe40000800000 */
[----:B------:R-:W-:Y:S01]  /*8710*/  FMNMX.FTZ R0, R127, R0, !PT ;  /* 0x000000007f007209 */ /* 0x000fe20007810000 */
[----:B------:R-:W1:Y:S01]  /*8720*/  SHFL.BFLY PT, R134, R136, 0x2, 0x1f ;  /* 0x0c401f0088867f89 */ /* 0x000e6200000e0000 */
[----:B--2---:R-:W-:Y:S01]  /*8730*/  FMNMX.FTZ R137, R137, R139, !PT ;  /* 0x0000008b89897209 */ /* 0x004fe20007810000 */
[--C-:B------:R-:W-:Y:S02]  /*8740*/  FFMA.FTZ R16, R16, c[0x0][0x23c], -R186.reuse ;  /* 0x00008f0010107a23 */ /* 0x100fe400000108ba */
[--C-:B------:R-:W-:Y:S01]  /*8750*/  FFMA.FTZ R5, R5, c[0x0][0x23c], -R186.reuse ;  /* 0x00008f0005057a23 */ /* 0x100fe200000108ba */
[C---:B------:R-:W-:Y:S01]  /*8760*/  FSETP.NEU.FTZ.AND P1, PT, R137.reuse, -INF , PT ;  /* 0xff8000008900780b */ /* 0x040fe20003f3d000 */
[----:B------:R-:W-:Y:S01]  /*8770*/  FMUL.FTZ R185, R137, c[0x0][0x23c] ;  /* 0x00008f0089b97a20 */ /* 0x000fe20000410000 */
[----:B------:R2:W-:Y:S01]  /*8780*/  MUFU.EX2 R229, R16 ;  /* 0x0000001000e57308 */ /* 0x0005e20000000800 */
[--C-:B------:R-:W-:Y:S01]  /*8790*/  FFMA.FTZ R4, R4, c[0x0][0x23c], -R186.reuse ;  /* 0x00008f0004047a23 */ /* 0x100fe200000108ba */
[----:B------:R-:W3:Y:S01]  /*87a0*/  SHFL.BFLY PT, R2, R0, 0x2, 0x1f ;  /* 0x0c401f0000027f89 */ /* 0x000ee200000e0000 */
[--C-:B------:R-:W-:Y:S01]  /*87b0*/  FFMA.FTZ R17, R17, c[0x0][0x23c], -R186.reuse ;  /* 0x00008f0011117a23 */ /* 0x100fe200000108ba */
[----:B------:R-:W-:Y:S01]  /*87c0*/  FSEL R185, R185, RZ, P1 ;  /* 0x000000ffb9b97208 */ /* 0x000fe20000800000 */
[--C-:B------:R-:W-:Y:S02]  /*87d0*/  FFMA.FTZ R32, R32, c[0x0][0x23c], -R186.reuse ;  /* 0x00008f0020207a23 */ /* 0x100fe400000108ba */
[--C-:B------:R-:W-:Y:S02]  /*87e0*/  FFMA.FTZ R33, R33, c[0x0][0x23c], -R186.reuse ;  /* 0x00008f0021217a23 */ /* 0x100fe400000108ba */
[--C-:B------:R-:W-:Y:S01]  /*87f0*/  FFMA.FTZ R7, R7, c[0x0][0x23c], -R185.reuse ;  /* 0x00008f0007077a23 */ /* 0x100fe200000108b9 */
[----:B------:R-:W4:Y:S01]  /*8800*/  MUFU.EX2 R235, R5 ;  /* 0x0000000500eb7308 */ /* 0x000f220000000800 */
[--C-:B------:R-:W-:Y:S02]  /*8810*/  FFMA.FTZ R18, R18, c[0x0][0x23c], -R185.reuse ;  /* 0x00008f0012127a23 */ /* 0x100fe400000108b9 */
[--C-:B------:R-:W-:Y:S02]  /*8820*/  FFMA.FTZ R19, R19, c[0x0][0x23c], -R185.reuse ;  /* 0x00008f0013137a23 */ /* 0x100fe400000108b9 */
[--C-:B------:R-:W-:Y:S02]  /*8830*/  FFMA.FTZ R6, R6, c[0x0][0x23c], -R185.reuse ;  /* 0x00008f0006067a23 */ /* 0x100fe400000108b9 */
[--C-:B------:R-:W-:Y:S01]  /*8840*/  FFMA.FTZ R34, R34, c[0x0][0x23c], -R185.reuse ;  /* 0x00008f0022227a23 */ /* 0x100fe200000108b9 */
[----:B-1----:R-:W-:Y:S01]  /*8850*/  FMNMX.FTZ R136, R136, R134, !PT ;  /* 0x0000008688887209 */ /* 0x002fe20007810000 */
[--C-:B------:R-:W-:Y:S01]  /*8860*/  FFMA.FTZ R20, R20, c[0x0][0x23c], -R186.reuse ;  /* 0x00008f0014147a23 */ /* 0x100fe200000108ba */
[----:B------:R-:W-:Y:S01]  /*8870*/  MUFU.EX2 R236, R4 ;  /* 0x0000000400ec7308 */ /* 0x000fe20000000800 */
[--C-:B------:R-:W-:Y:S02]  /*8880*/  FFMA.FTZ R35, R35, c[0x0][0x23c], -R185.reuse ;  /* 0x00008f0023237a23 */ /* 0x100fe400000108b9 */
[--C-:B------:R-:W-:Y:S01]  /*8890*/  FFMA.FTZ R21, R21, c[0x0][0x23c], -R186.reuse ;  /* 0x00008f0015157a23 */ /* 0x100fe200000108ba */
[----:B--2---:R-:W1:Y:S01]  /*88a0*/  SHFL.BFLY PT, R16, R136, 0x1, 0x1f ;  /* 0x0c201f0088107f89 */ /* 0x004e6200000e0000 */
[--C-:B------:R-:W-:Y:S01]  /*88b0*/  FFMA.FTZ R22, R22, c[0x0][0x23c], -R185.reuse ;  /* 0x00008f0016167a23 */ /* 0x100fe200000108b9 */
[----:B---3--:R-:W-:Y:S01]  /*88c0*/  FMNMX.FTZ R0, R0, R2, !PT ;  /* 0x0000000200007209 */ /* 0x008fe20007810000 */
[--C-:B------:R-:W-:Y:S02]  /*88d0*/  FFMA.FTZ R23, R23, c[0x0][0x23c], -R185.reuse ;  /* 0x00008f0017177a23 */ /* 0x100fe400000108b9 */
[--C-:B------:R-:W-:Y:S01]  /*88e0*/  FFMA.FTZ R48, R48, c[0x0][0x23c], -R186.reuse ;  /* 0x00008f0030307a23 */ /* 0x100fe200000108ba */
[----:B------:R-:W2:Y:S01]  /*88f0*/  MUFU.EX2 R4, R7 ;  /* 0x0000000700047308 */ /* 0x000ea20000000800 */
[--C-:B------:R-:W-:Y:S01]  /*8900*/  FFMA.FTZ R50, R50, c[0x0][0x23c], -R185.reuse ;  /* 0x00008f0032327a23 */ /* 0x100fe200000108b9 */
[----:B------:R-:W3:Y:S01]  /*8910*/  SHFL.BFLY PT, R2, R0, 0x1, 0x1f ;  /* 0x0c201f0000027f89 */ /* 0x000ee200000e0000 */
[--C-:B------:R-:W-:Y:S02]  /*8920*/  FFMA.FTZ R51, R51, c[0x0][0x23c], -R185.reuse ;  /* 0x00008f0033337a23 */ /* 0x100fe400000108b9 */
[--C-:B------:R-:W-:Y:S02]  /*8930*/  FFMA.FTZ R49, R49, c[0x0][0x23c], -R186.reuse ;  /* 0x00008f0031317a23 */ /* 0x100fe400000108ba */
[--C-:B------:R-:W-:Y:S02]  /*8940*/  FFMA.FTZ R38, R38, c[0x0][0x23c], -R185.reuse ;  /* 0x00008f0026267a23 */ /* 0x100fe400000108b9 */
[--C-:B------:R-:W-:Y:S01]  /*8950*/  FFMA.FTZ R36, R36, c[0x0][0x23c], -R186.reuse ;  /* 0x00008f0024247a23 */ /* 0x100fe200000108ba */
[----:B----4-:R-:W-:Y:S01]  /*8960*/  STL [R1+0x1c], R235 ;  /* 0x00001ceb01007387 */ /* 0x010fe20000100800 */
[--C-:B------:R-:W-:Y:S01]  /*8970*/  FFMA.FTZ R37, R37, c[0x0][0x23c], -R186.reuse ;  /* 0x00008f0025257a23 */ /* 0x100fe200000108ba */
[----:B------:R-:W-:Y:S01]  /*8980*/  MUFU.EX2 R214, R18 ;  /* 0x0000001200d67308 */ /* 0x000fe20000000800 */
[--C-:B------:R-:W-:Y:S02]  /*8990*/  FFMA.FTZ R39, R39, c[0x0][0x23c], -R185.reuse ;  /* 0x00008f0027277a23 */ /* 0x100fe400000108b9 */
[--C-:B------:R-:W-:Y:S02]  /*89a0*/  FFMA.FTZ R64, R64, c[0x0][0x23c], -R186.reuse ;  /* 0x00008f0040407a23 */ /* 0x100fe400000108ba */
[--C-:B------:R-:W-:Y:S01]  /*89b0*/  FFMA.FTZ R65, R65, c[0x0][0x23c], -R186.reuse ;  /* 0x00008f0041417a23 */ /* 0x100fe200000108ba */
[----:B-1----:R-:W-:Y:S01]  /*89c0*/  FMNMX.FTZ R136, R136, R16, !PT ;  /* 0x0000001088887209 */ /* 0x002fe20007810000 */
[--C-:B------:R-:W-:Y:S02]  /*89d0*/  FFMA.FTZ R66, R66, c[0x0][0x23c], -R185.reuse ;  /* 0x00008f0042427a23 */ /* 0x100fe400000108b9 */
[--C-:B------:R-:W-:Y:S01]  /*89e0*/  FFMA.FTZ R67, R67, c[0x0][0x23c], -R185.reuse ;  /* 0x00008f0043437a23 */ /* 0x100fe200000108b9 */
[----:B------:R-:W-:Y:S01]  /*89f0*/  MUFU.EX2 R215, R33 ;  /* 0x0000002100d77308 */ /* 0x000fe20000000800 */
[C---:B------:R-:W-:Y:S01]  /*8a00*/  FMUL.FTZ R184, R136.reuse, c[0x0][0x23c] ;  /* 0x00008f0088b87a20 */ /* 0x040fe20000410000 */
[----:B------:R-:W-:Y:S01]  /*8a10*/  FSETP.NEU.FTZ.AND P1, PT, R136, -INF , PT ;  /* 0xff8000008800780b */ /* 0x000fe20003f3d000 */
[--C-:B------:R-:W-:Y:S01]  /*8a20*/  FFMA.FTZ R54, R54, c[0x0][0x23c], -R185.reuse ;  /* 0x00008f0036367a23 */ /* 0x100fe200000108b9 */
[----:B---3--:R-:W-:Y:S01]  /*8a30*/  FMNMX.FTZ R134, R0, R2, !PT ;  /* 0x0000000200867209 */ /* 0x008fe20007810000 */
[----:B------:R-:W-:Y:S01]  /*8a40*/  FFMA.FTZ R55, R55, c[0x0][0x23c], -R185 ;  /* 0x00008f0037377a23 */ /* 0x000fe200000108b9 */
[----:B--2---:R1:W-:Y:S01]  /*8a50*/  STL [R1+0x18], R4 ;  /* 0x0000180401007387 */ /* 0x0043e20000100800 */
[--C-:B------:R-:W-:Y:S01]  /*8a60*/  FFMA.FTZ R52, R52, c[0x0][0x23c], -R186.reuse ;  /* 0x00008f0034347a23 */ /* 0x100fe200000108ba */
[----:B------:R-:W-:Y:S01]  /*8a70*/  FSEL R184, R184, RZ, P1 ;  /* 0x000000ffb8b87208 */ /* 0x000fe20000800000 */
[C---:B------:R-:W-:Y:S01]  /*8a80*/  FMUL.FTZ R139, R134.reuse, c[0x0][0x23c] ;  /* 0x00008f00868b7a20 */ /* 0x040fe20000410000 */
[----:B------:R-:W-:Y:S01]  /*8a90*/  FSETP.NEU.FTZ.AND P1, PT, R134, -INF , PT ;  /* 0xff8000008600780b */ /* 0x000fe20003f3d000 */
[----:B------:R-:W-:Y:S01]  /*8aa0*/  FFMA.FTZ R53, R53, c[0x0][0x23c], -R186 ;  /* 0x00008f0035357a23 */ /* 0x000fe200000108ba */
[----:B------:R-:W-:Y:S01]  /*8ab0*/  MUFU.EX2 R208, R51 ;  /* 0x0000003300d07308 */ /* 0x000fe20000000800 */
[--C-:B------:R-:W-:Y:S01]  /*8ac0*/  FFMA.FTZ R8, R8, c[0x0][0x23c], -R184.reuse ;  /* 0x00008f0008087a23 */ /* 0x100fe200000108b8 */
[----:B------:R-:W-:Y:S01]  /*8ad0*/  FSEL R139, R139, RZ, P1 ;  /* 0x000000ff8b8b7208 */ /* 0x000fe20000800000 */
[--C-:B------:R-:W-:Y:S01]  /*8ae0*/  FFMA.FTZ R9, R9, c[0x0][0x23c], -R184.reuse ;  /* 0x00008f0009097a23 */ /* 0x100fe200000108b8 */
[----:B------:R-:W-:Y:S01]  /*8af0*/  IADD3 R2, R192, 0x1, RZ ;  /* 0x00000001c0027810 */ /* 0x000fe20007ffe0ff */
[----:B------:R-:W-:Y:S02]  /*8b00*/  FFMA.FTZ R12, R12, c[0x0][0x23c], -R184 ;  /* 0x00008f000c0c7a23 */ /* 0x000fe400000108b8 */
[--C-:B------:R-:W-:Y:S01]  /*8b10*/  FFMA.FTZ R10, R10, c[0x0][0x23c], -R139.reuse ;  /* 0x00008f000a0a7a23 */ /* 0x100fe2000001088b */
[----:B------:R-:W-:Y:S01]  /*8b20*/  LOP3.LUT R2, R219, UR23, R2, 0x96, !PT ;  /* 0x00000017db027c12 */ /* 0x000fe2000f8e9602 */
[--C-:B------:R-:W-:Y:S01]  /*8b30*/  FFMA.FTZ R11, R11, c[0x0][0x23c], -R139.reuse ;  /* 0x00008f000b0b7a23 */ /* 0x100fe2000001088b */
[----:B------:R-:W2:Y:S01]  /*8b40*/  MUFU.EX2 R220, R8 ;  /* 0x0000000800dc7308 */ /* 0x000ea20000000800 */
[--C-:B------:R-:W-:Y:S02]  /*8b50*/  FFMA.FTZ R14, R14, c[0x0][0x23c], -R139.reuse ;  /* 0x00008f000e0e7a23 */ /* 0x100fe4000001088b */
[--C-:B------:R-:W-:Y:S02]  /*8b60*/  FFMA.FTZ R15, R15, c[0x0][0x23c], -R139.reuse ;  /* 0x00008f000f0f7a23 */ /* 0x100fe4000001088b */
[--C-:B------:R-:W-:Y:S02]  /*8b70*/  FFMA.FTZ R13, R13, c[0x0][0x23c], -R184.reuse ;  /* 0x00008f000d0d7a23 */ /* 0x100fe400000108b8 */
[--C-:B------:R-:W-:Y:S02]  /*8b80*/  FFMA.FTZ R24, R24, c[0x0][0x23c], -R184.reuse ;  /* 0x00008f0018187a23 */ /* 0x100fe400000108b8 */
[----:B------:R-:W-:Y:S01]  /*8b90*/  FFMA.FTZ R25, R25, c[0x0][0x23c], -R184 ;  /* 0x00008f0019197a23 */ /* 0x000fe200000108b8 */
[----:B------:R-:W3:Y:S01]  /*8ba0*/  MUFU.EX2 R210, R10 ;  /* 0x0000000a00d27308 */ /* 0x000ee20000000800 */
[--C-:B------:R-:W-:Y:S01]  /*8bb0*/  FFMA.FTZ R26, R26, c[0x0][0x23c], -R139.reuse ;  /* 0x00008f001a1a7a23 */ /* 0x100fe2000001088b */
[----:B-1----:R-:W-:Y:S01]  /*8bc0*/  LOP3.LUT R4, R219, UR23, R192, 0x96, !PT ;  /* 0x00000017db047c12 */ /* 0x002fe2000f8e96c0 */
[--C-:B------:R-:W-:Y:S02]  /*8bd0*/  FFMA.FTZ R27, R27, c[0x0][0x23c], -R139.reuse ;  /* 0x00008f001b1b7a23 */ /* 0x100fe4000001088b */
[--C-:B------:R-:W-:Y:S02]  /*8be0*/  FFMA.FTZ R28, R28, c[0x0][0x23c], -R184.reuse ;  /* 0x00008f001c1c7a23 */ /* 0x100fe400000108b8 */
[----:B------:R-:W-:Y:S03]  /*8bf0*/  IMAD.WIDE.U32 R4, R4, -0x326172a9, RZ ;  /* 0xcd9e8d5704047825 */ /* 0x000fe600078e00ff */
[----:B------:R1:W-:Y:S01]  /*8c00*/  MUFU.EX2 R231, R9 ;  /* 0x0000000900e77308 */ /* 0x0003e20000000800 */
[----:B------:R-:W-:Y:S01]  /*8c10*/  FFMA.FTZ R29, R29, c[0x0][0x23c], -R184 ;  /* 0x00008f001d1d7a23 */ /* 0x000fe200000108b8 */
[----:B------:R-:W-:Y:S01]  /*8c20*/  LOP3.LUT R0, R5, UR13, R250, 0x96, !PT ;  /* 0x0000000d05007c12 */ /* 0x000fe2000f8e96fa */
[--C-:B------:R-:W-:Y:S01]  /*8c30*/  FFMA.FTZ R30, R30, c[0x0][0x23c], -R139.reuse ;  /* 0x00008f001e1e7a23 */ /* 0x100fe2000001088b */
[----:B--2---:R-:W-:Y:S01]  /*8c40*/  STL [R1+0x10], R220 ;  /* 0x000010dc01007387 */ /* 0x004fe20000100800 */
[--C-:B------:R-:W-:Y:S01]  /*8c50*/  FFMA.FTZ R31, R31, c[0x0][0x23c], -R139.reuse ;  /* 0x00008f001f1f7a23 */ /* 0x100fe2000001088b */
[----:B------:R-:W-:Y:S01]  /*8c60*/  LOP3.LUT R8, R241, UR12, R218, 0x96, !PT ;  /* 0x0000000cf1087c12 */ /* 0x000fe2000f8e96da */
[----:B------:R-:W-:Y:S01]  /*8c70*/  FFMA.FTZ R41, R41, c[0x0][0x23c], -R184 ;  /* 0x00008f0029297a23 */ /* 0x000fe200000108b8 */
[----:B------:R-:W-:Y:S01]  /*8c80*/  LOP3.LUT R16, R189, UR11, R4, 0x96, !PT ;  /* 0x0000000bbd107c12 */ /* 0x000fe2000f8e9604 */
[--C-:B------:R-:W-:Y:S01]  /*8c90*/  FFMA.FTZ R40, R40, c[0x0][0x23c], -R184.reuse ;  /* 0x00008f0028287a23 */ /* 0x100fe200000108b8 */
[----:B------:R2:W-:Y:S01]  /*8ca0*/  MUFU.EX2 R237, R11 ;  /* 0x0000000b00ed7308 */ /* 0x0005e20000000800 */
[--C-:B------:R-:W-:Y:S02]  /*8cb0*/  FFMA.FTZ R44, R44, c[0x0][0x23c], -R184.reuse ;  /* 0x00008f002c2c7a23 */ /* 0x100fe400000108b8 */
[--C-:B------:R-:W-:Y:S01]  /*8cc0*/  FFMA.FTZ R42, R42, c[0x0][0x23c], -R139.reuse ;  /* 0x00008f002a2a7a23 */ /* 0x100fe2000001088b */
[----:B---3--:R-:W-:Y:S01]  /*8cd0*/  STL [R1+0x14], R210 ;  /* 0x000014d201007387 */ /* 0x008fe20000100800 */
[--C-:B------:R-:W-:Y:S02]  /*8ce0*/  FFMA.FTZ R43, R43, c[0x0][0x23c], -R139.reuse ;  /* 0x00008f002b2b7a23 */ /* 0x100fe4000001088b */
[--C-:B------:R-:W-:Y:S01]  /*8cf0*/  FFMA.FTZ R45, R45, c[0x0][0x23c], -R184.reuse ;  /* 0x00008f002d2d7a23 */ /* 0x100fe200000108b8 */
[----:B------:R3:W-:Y:S01]  /*8d00*/  STL [R1+0x6c], R217 ;  /* 0x00006cd901007387 */ /* 0x0007e20000100800 */
[--C-:B------:R-:W-:Y:S01]  /*8d10*/  FFMA.FTZ R47, R47, c[0x0][0x23c], -R139.reuse ;  /* 0x00008f002f2f7a23 */ /* 0x100fe2000001088b */
[----:B------:R4:W-:Y:S01]  /*8d20*/  MUFU.EX2 R212, R14 ;  /* 0x0000000e00d47308 */ /* 0x0009e20000000800 */
[--C-:B------:R-:W-:Y:S02]  /*8d30*/  FFMA.FTZ R46, R46, c[0x0][0x23c], -R139.reuse ;  /* 0x00008f002e2e7a23 */ /* 0x100fe4000001088b */
[--C-:B------:R-:W-:Y:S02]  /*8d40*/  FFMA.FTZ R63, R63, c[0x0][0x23c], -R139.reuse ;  /* 0x00008f003f3f7a23 */ /* 0x100fe4000001088b */
[----:B-1----:R-:W-:Y:S04]  /*8d50*/  IMAD.WIDE.U32 R8, R8, -0x326172a9, RZ ;  /* 0xcd9e8d5708087825 */ /* 0x002fe800078e00ff */
[--C-:B------:R-:W-:Y:S01]  /*8d60*/  FFMA.FTZ R56, R56, c[0x0][0x23c], -R184.reuse ;  /* 0x00008f0038387a23 */ /* 0x100fe200000108b8 */
[----:B------:R1:W-:Y:S01]  /*8d70*/  MUFU.EX2 R193, R19 ;  /* 0x0000001300c17308 */ /* 0x0003e20000000800 */
[----:B------:R-:W-:Y:S01]  /*8d80*/  FFMA.FTZ R57, R57, c[0x0][0x23c], -R184 ;  /* 0x00008f0039397a23 */ /* 0x000fe200000108b8 */
[----:B------:R-:W-:Y:S01]  /*8d90*/  LOP3.LUT R18, R9, UR11, R4, 0x96, !PT ;  /* 0x0000000b09127c12 */ /* 0x000fe2000f8e9604 */
[--C-:B------:R-:W-:Y:S02]  /*8da0*/  FFMA.FTZ R58, R58, c[0x0][0x23c], -R139.reuse ;  /* 0x00008f003a3a7a23 */ /* 0x100fe4000001088b */
[----:B--2---:R-:W-:Y:S01]  /*8db0*/  IMAD.WIDE.U32 R10, R2, -0x326172a9, RZ ;  /* 0xcd9e8d57020a7825 */ /* 0x004fe200078e00ff */
[--C-:B------:R-:W-:Y:S03]  /*8dc0*/  LOP3.LUT R2, R5, UR13, R248.reuse, 0x96, !PT ;  /* 0x0000000d05027c12 */ /* 0x100fe6000f8e96f8 */
[----:B------:R-:W-:Y:S01]  /*8dd0*/  IMAD.WIDE.U32 R4, R0, -0x2daee0ad, RZ ;  /* 0xd2511f5300047825 */ /* 0x000fe200078e00ff */
[----:B------:R2:W-:Y:S01]  /*8de0*/  MUFU.EX2 R190, R6 ;  /* 0x0000000600be7308 */ /* 0x0005e20000000800 */
[----:B------:R-:W-:Y:S02]  /*8df0*/  LOP3.LUT R0, R11, UR13, R248, 0x96, !PT ;  /* 0x0000000d0b007c12 */ /* 0x000fe4000f8e96f8 */
[--C-:B------:R-:W-:Y:S01]  /*8e00*/  FFMA.FTZ R59, R59, c[0x0][0x23c], -R139.reuse ;  /* 0x00008f003b3b7a23 */ /* 0x100fe2000001088b */
[----:B---3--:R-:W3:Y:S01]  /*8e10*/  LDL.LU R217, [R1+0x18] ;  /* 0x0000180001d97983 */ /* 0x008ee20000300800 */
[----:B------:R-:W-:Y:S01]  /*8e20*/  FFMA.FTZ R60, R60, c[0x0][0x23c], -R184 ;  /* 0x00008f003c3c7a23 */ /* 0x000fe200000108b8 */
[--C-:B----4-:R-:W-:Y:S01]  /*8e30*/  LOP3.LUT R14, R189, UR11, R10.reuse, 0x96, !PT ;  /* 0x0000000bbd0e7c12 */ /* 0x110fe2000f8e960a */
[----:B------:R-:W-:Y:S01]  /*8e40*/  IMAD.WIDE.U32 R172, R0, -0x2daee0ad, RZ ;  /* 0xd2511f5300ac7825 */ /* 0x000fe200078e00ff */
[----:B------:R-:W-:Y:S02]  /*8e50*/  LOP3.LUT R10, R9, UR11, R10, 0x96, !PT ;  /* 0x0000000b090a7c12 */ /* 0x000fe4000f8e960a */
[----:B------:R4:W-:Y:S01]  /*8e60*/  MUFU.EX2 R206, R15 ;  /* 0x0000000f00ce7308 */ /* 0x0009e20000000800 */
[----:B------:R-:W-:Y:S01]  /*8e70*/  FFMA.FTZ R61, R61, c[0x0][0x23c], -R184 ;  /* 0x00008f003d3d7a23 */ /* 0x000fe200000108b8 */
[----:B------:R-:W-:Y:S01]  /*8e80*/  LOP3.LUT R7, R5, UR10, R240, 0x96, !PT ;  /* 0x0000000a05077c12 */ /* 0x000fe2000f8e96f0 */
[----:B------:R-:W-:Y:S02]  /*8e90*/  FFMA.FTZ R62, R62, c[0x0][0x23c], -R139 ;  /* 0x00008f003e3e7a23 */ /* 0x000fe4000001088b */
[----:B-1----:R-:W-:Y:S04]  /*8ea0*/  IMAD.WIDE.U32 R18, R18, -0x2daee0ad, RZ ;  /* 0xd2511f5312127825 */ /* 0x002fe800078e00ff */
[--C-:B------:R-:W-:Y:S01]  /*8eb0*/  FFMA.FTZ R69, R69, c[0x0][0x23c], -R186.reuse ;  /* 0x00008f0045457a23 */ /* 0x100fe200000108ba */
[----:B------:R1:W-:Y:S01]  /*8ec0*/  MUFU.EX2 R196, R32 ;  /* 0x0000002000c47308 */ /* 0x0003e20000000800 */
[----:B------:R-:W-:Y:S02]  /*8ed0*/  FFMA.FTZ R68, R68, c[0x0][0x23c], -R186 ;  /* 0x00008f0044447a23 */ /* 0x000fe400000108ba */
[----:B------:R-:W-:Y:S01]  /*8ee0*/  FFMA.FTZ R82, R82, c[0x0][0x23c], -R185 ;  /* 0x00008f0052527a23 */ /* 0x000fe200000108b9 */
[----:B--2---:R-:W-:Y:S01]  /*8ef0*/  LOP3.LUT R6, R11, UR13, R250, 0x96, !PT ;  /* 0x0000000d0b067c12 */ /* 0x004fe2000f8e96fa */
[----:B------:R-:W-:Y:S04]  /*8f00*/  IMAD.WIDE.U32 R10, R10, -0x2daee0ad, RZ ;  /* 0xd2511f530a0a7825 */ /* 0x000fe800078e00ff */
[--C-:B------:R-:W-:Y:S01]  /*8f10*/  FFMA.FTZ R77, R77, c[0x0][0x23c], -R184.reuse ;  /* 0x00008f004d4d7a23 */ /* 0x100fe200000108b8 */
[----:B------:R2:W-:Y:S01]  /*8f20*/  MUFU.EX2 R198, R17 ;  /* 0x0000001100c67308 */ /* 0x0005e20000000800 */
[----:B------:R-:W-:Y:S02]  /*8f30*/  FFMA.FTZ R72, R72, c[0x0][0x23c], -R184 ;  /* 0x00008f0048487a23 */ /* 0x000fe400000108b8 */
[----:B------:R-:W-:Y:S02]  /*8f40*/  FFMA.FTZ R81, R81, c[0x0][0x23c], -R186 ;  /* 0x00008f0051517a23 */ /* 0x000fe400000108ba */
[----:B----4-:R-:W-:Y:S04]  /*8f50*/  IMAD.WIDE.U32 R14, R14, -0x2daee0ad, RZ ;  /* 0xd2511f530e0e7825 */ /* 0x010fe800078e00ff */
[--C-:B------:R-:W-:Y:S01]  /*8f60*/  FFMA.FTZ R78, R78, c[0x0][0x23c], -R139.reuse ;  /* 0x00008f004e4e7a23 */ /* 0x100fe2000001088b */
[----:B------:R4:W-:Y:S01]  /*8f70*/  MUFU.EX2 R195, R12 ;  /* 0x0000000c00c37308 */ /* 0x0009e20000000800 */
[----:B------:R-:W-:Y:S02]  /*8f80*/  FFMA.FTZ R75, R75, c[0x0][0x23c], -R139 ;  /* 0x00008f004b4b7a23 */ /* 0x000fe4000001088b */
[----:B------:R-:W-:Y:S01]  /*8f90*/  FFMA.FTZ R83, R83, c[0x0][0x23c], -R185 ;  /* 0x00008f0053537a23 */ /* 0x000fe200000108b9 */
[----:B-1----:R-:W-:Y:S01]  /*8fa0*/  LOP3.LUT R32, R19, UR8, R4, 0x96, !PT ;  /* 0x0000000813207c12 */ /* 0x002fe2000f8e9604 */
[----:B------:R-:W-:Y:S04]  /*8fb0*/  IMAD.WIDE.U32 R4, R2, -0x2daee0ad, RZ ;  /* 0xd2511f5302047825 */ /* 0x000fe800078e00ff */
[----:B------:R-:W-:Y:S01]  /*8fc0*/  IMAD.WIDE.U32 R32, R32, -0x326172a9, RZ ;  /* 0xcd9e8d5720207825 */ /* 0x000fe200078e00ff */
[----:B------:R1:W1:Y:S01]  /*8fd0*/  MUFU.EX2 R225, R34 ;  /* 0x0000002200e17308 */ /* 0x0002620000000800 */
[----:B------:R-:W-:Y:S02]  /*8fe0*/  LOP3.LUT R0, R5, UR10, R238, 0x96, !PT ;  /* 0x0000000a05007c12 */ /* 0x000fe4000f8e96ee */
[----:B------:R-:W-:Y:S02]  /*8ff0*/  FFMA.FTZ R76, R76, c[0x0][0x23c], -R184 ;  /* 0x00008f004c4c7a23 */ /* 0x000fe400000108b8 */
[----:B--2---:R-:W-:Y:S04]  /*9000*/  IMAD.WIDE.U32 R16, R16, -0x2daee0ad, RZ ;  /* 0xd2511f5310107825 */ /* 0x004fe800078e00ff */
[--C-:B------:R-:W-:Y:S01]  /*9010*/  FFMA.FTZ R74, R74, c[0x0][0x23c], -R139.reuse ;  /* 0x00008f004a4a7a23 */ /* 0x100fe2000001088b */
[----:B------:R2:W-:Y:S01]  /*9020*/  MUFU.EX2 R211, R20 ;  /* 0x0000001400d37308 */ /* 0x0005e20000000800 */
[----:B------:R-:W-:Y:S02]  /*9030*/  FFMA.FTZ R80, R80, c[0x0][0x23c], -R186 ;  /* 0x00008f0050507a23 */ /* 0x000fe400000108ba */
[----:B------:R-:W-:Y:S01]  /*9040*/  FFMA.FTZ R79, R79, c[0x0][0x23c], -R139 ;  /* 0x00008f004f4f7a23 */ /* 0x000fe2000001088b */
[----:B----4-:R-:W-:Y:S01]  /*9050*/  LOP3.LUT R12, R17, UR8, R4, 0x96, !PT ;  /* 0x00000008110c7c12 */ /* 0x010fe2000f8e9604 */
[----:B------:R-:W-:Y:S01]  /*9060*/  IMAD.WIDE.U32 R4, R7, -0x326172a9, RZ ;  /* 0xcd9e8d5707047825 */ /* 0x000fe200078e00ff */
[----:B------:R-:W-:Y:S03]  /*9070*/  LOP3.LUT R17, R173, UR10, R238, 0x96, !PT ;  /* 0x0000000aad117c12 */ /* 0x000fe6000f8e96ee */
[----:B------:R-:W-:Y:S01]  /*9080*/  FFMA.FTZ R73, R73, c[0x0][0x23c], -R184 ;  /* 0x00008f0049497a23 */ /* 0x000fe200000108b8 */
[----:B------:R4:W-:Y:S01]  /*9090*/  MUFU.EX2 R194, R13 ;  /* 0x0000000d00c27308 */ /* 0x0009e20000000800 */
[--C-:B------:R-:W-:Y:S02]  /*90a0*/  FFMA.FTZ R70, R70, c[0x0][0x23c], -R185.reuse ;  /* 0x00008f0046467a23 */ /* 0x100fe400000108b9 */
[--C-:B------:R-:W-:Y:S01]  /*90b0*/  FFMA.FTZ R71, R71, c[0x0][0x23c], -R185.reuse ;  /* 0x00008f0047477a23 */ /* 0x100fe200000108b9 */
[----:B-1----:R-:W-:Y:S01]  /*90c0*/  LOP3.LUT R34, R15, UR8, R172, 0x96, !PT ;  /* 0x000000080f227c12 */ /* 0x002fe2000f8e96ac */
[----:B------:R-:W-:Y:S01]  /*90d0*/  IMAD.WIDE.U32 R172, R6, -0x2daee0ad, RZ ;  /* 0xd2511f5306ac7825 */ /* 0x000fe200078e00ff */
[----:B------:R-:W-:Y:S03]  /*90e0*/  LOP3.LUT R15, R33, UR7, R4, 0x96, !PT ;  /* 0x00000007210f7c12 */ /* 0x000fe6000f8e9604 */
[----:B------:R-:W-:Y:S01]  /*90f0*/  IMAD.WIDE.U32 R6, R17, -0x326172a9, RZ ;  /* 0xcd9e8d5711067825 */ /* 0x000fe200078e00ff */
[----:B------:R1:W-:Y:S01]  /*9100*/  MUFU.EX2 R226, R35 ;  /* 0x0000002300e27308 */ /* 0x0003e20000000800 */
[----:B------:R-:W-:Y:S02]  /*9110*/  LOP3.LUT R2, R173, UR10, R240, 0x96, !PT ;  /* 0x0000000aad027c12 */ /* 0x000fe4000f8e96f0 */
[----:B------:R-:W-:Y:S01]  /*9120*/  FFMA.FTZ R96, R96, c[0x0][0x23c], -R186 ;  /* 0x00008f0060607a23 */ /* 0x000fe200000108ba */
[----:B--2---:R-:W-:Y:S01]  /*9130*/  LOP3.LUT R20, R11, UR8, R172, 0x96, !PT ;  /* 0x000000080b147c12 */ /* 0x004fe2000f8e96ac */
[----:B------:R-:W-:Y:S01]  /*9140*/  FFMA.FTZ R97, R97, c[0x0][0x23c], -R186 ;  /* 0x00008f0061617a23 */ /* 0x000fe200000108ba */
[----:B------:R-:W-:Y:S01]  /*9150*/  LOP3.LUT R11, R5, UR9, R8, 0x96, !PT ;  /* 0x00000009050b7c12 */ /* 0x000fe2000f8e9608 */
[----:B------:R-:W-:Y:S01]  /*9160*/  IMAD.WIDE.U32 R4, R0, -0x326172a9, RZ ;  /* 0xcd9e8d5700047825 */ /* 0x000fe200078e00ff */
[--C-:B------:R-:W-:Y:S02]  /*9170*/  LOP3.LUT R0, R7, UR9, R188.reuse, 0x96, !PT ;  /* 0x0000000907007c12 */ /* 0x100fe4000f8e96bc */
[----:B------:R2:W-:Y:S01]  /*9180*/  MUFU.EX2 R227, R21 ;  /* 0x0000001500e37308 */ /* 0x0005e20000000800 */
[----:B------:R-:W-:Y:S01]  /*9190*/  IMAD.WIDE.U32 R172, R2, -0x326172a9, RZ ;  /* 0xcd9e8d5702ac7825 */ /* 0x000fe200078e00ff */
[----:B------:R-:W-:Y:S03]  /*91a0*/  LOP3.LUT R5, R5, UR9, R188, 0x96, !PT ;  /* 0x0000000905057c12 */ /* 0x000fe6000f8e96bc */
[----:B----4-:R-:W-:Y:S01]  /*91b0*/  IMAD.WIDE.U32 R12, R12, -0x326172a9, RZ ;  /* 0xcd9e8d570c0c7825 */ /* 0x010fe200078e00ff */
[----:B------:R-:W-:Y:S03]  /*91c0*/  LOP3.LUT R174, R173, UR9, R8, 0x96, !PT ;  /* 0x00000009adae7c12 */ /* 0x000fe6000f8e9608 */
[----:B------:R-:W-:Y:S01]  /*91d0*/  FFMA.FTZ R84, R84, c[0x0][0x23c], -R186 ;  /* 0x00008f0054547a23 */ /* 0x000fe200000108ba */
[----:B------:R4:W-:Y:S01]  /*91e0*/  MUFU.EX2 R223, R22 ;  /* 0x0000001600df7308 */ /* 0x0009e20000000800 */
[----:B------:R-:W-:Y:S01]  /*91f0*/  IMAD.WIDE.U32 R174, R174, -0x2daee0ad, RZ ;  /* 0xd2511f53aeae7825 */ /* 0x000fe200078e00ff */
[----:B------:R-:W-:Y:S03]  /*9200*/  LOP3.LUT R19, R13, UR7, R4, 0x96, !PT ;  /* 0x000000070d137c12 */ /* 0x000fe6000f8e9604 */
[----:B-1----:R-:W-:Y:S04]  /*9210*/  IMAD.WIDE.U32 R34, R34, -0x326172a9, RZ ;  /* 0xcd9e8d5722227825 */ /* 0x002fe800078e00ff */
[----:B------:R-:W-:Y:S01]  /*9220*/  IMAD.WIDE.U32 R4, R5, -0x2daee0ad, RZ ;  /* 0xd2511f5305047825 */ /* 0x000fe200078e00ff */
[----:B------:R-:W-:Y:S01]  /*9230*/  MUFU.EX2 R222, R23 ;  /* 0x0000001700de7308 */ /* 0x000fe20000000800 */
[----:B------:R-:W-:Y:S02]  /*9240*/  LOP3.LUT R33, R35, UR7, R6, 0x96, !PT ;  /* 0x0000000723217c12 */ /* 0x000fe4000f8e9606 */
[----:B------:R-:W-:Y:S01]  /*9250*/  IMAD.WIDE.U32 R6, R11, -0x2daee0ad, RZ ;  /* 0xd2511f530b067825 */ /* 0x000fe200078e00ff */
[----:B------:R-:W-:Y:S03]  /*9260*/  LOP3.LUT R11, R5, UR6, R16, 0x96, !PT ;  /* 0x00000006050b7c12 */ /* 0x000fe6000f8e9610 */
[----:B--2---:R-:W-:Y:S01]  /*9270*/  IMAD.WIDE.U32 R20, R20, -0x326172a9, RZ ;  /* 0xcd9e8d5714147825 */ /* 0x004fe200078e00ff */
[----:B------:R-:W-:Y:S02]  /*9280*/  LOP3.LUT R7, R7, UR6, R18, 0x96, !PT ;  /* 0x0000000607077c12 */ /* 0x000fe4000f8e9612 */
[----:B------:R1:W-:Y:S01]  /*9290*/  MUFU.EX2 R216, R24 ;  /* 0x0000001800d87308 */ /* 0x0003e20000000800 */
[----:B------:R-:W-:Y:S01]  /*92a0*/  IMAD.WIDE.U32 R16, R15, -0x2daee0ad, RZ ;  /* 0xd2511f530f107825 */ /* 0x000fe200078e00ff */
[----:B----4-:R-:W-:Y:S03]  /*92b0*/  LOP3.LUT R22, R21, UR7, R172, 0x96, !PT ;  /* 0x0000000715167c12 */ /* 0x010fe6000f8e96ac */
[----:B------:R-:W-:Y:S01]  /*92c0*/  IMAD.WIDE.U32 R18, R19, -0x2daee0ad, RZ ;  /* 0xd2511f5313127825 */ /* 0x000fe200078e00ff */
[----:B------:R-:W-:Y:S02]  /*92d0*/  LOP3.LUT R5, R17, UR4, R6, 0x96, !PT ;  /* 0x0000000411057c12 */ /* 0x000fe4000f8e9606 */
[----:B------:R-:W-:Y:S01]  /*92e0*/  LOP3.LUT R17, R175, UR6, R10, 0x96, !PT ;  /* 0x00000006af117c12 */ /* 0x000fe2000f8e960a */
[----:B------:R-:W-:Y:S01]  /*92f0*/  IMAD.WIDE.U32 R172, R0, -0x2daee0ad, RZ ;  /* 0xd2511f5300ac7825 */ /* 0x000fe200078e00ff */
[----:B------:R2:W4:Y:S01]  /*9300*/  MUFU.EX2 R233, R25 ;  /* 0x0000001900e97308 */ /* 0x0005220000000800 */
[----:B------:R-:W-:Y:S02]  /*9310*/  LOP3.LUT R0, R19, UR4, R4, 0x96, !PT ;  /* 0x0000000413007c12 */ /* 0x000fe4000f8e9604 */
[----:B------:R-:W-:Y:S01]  /*9320*/  IMAD.WIDE.U32 R6, R7, -0x326172a9, RZ ;  /* 0xcd9e8d5707067825 */ /* 0x000fe200078e00ff */
[----:B------:R-:W-:Y:S03]  /*9330*/  LOP3.LUT R13, R173, UR6, R14, 0x96, !PT ;  /* 0x00000006ad0d7c12 */ /* 0x000fe6000f8e960e */
[----:B------:R-:W-:Y:S01]  /*9340*/  IMAD.WIDE.U32 R14, R33, -0x2daee0ad, RZ ;  /* 0xd2511f53210e7825 */ /* 0x000fe200078e00ff */
[----:B------:R-:W-:Y:S02]  /*9350*/  LOP3.LUT R32, R7, UR5, R32, 0x96, !PT ;  /* 0x0000000507207c12 */ /* 0x000fe4000f8e9620 */
[----:B------:R4:W-:Y:S01]  /*9360*/  MUFU.EX2 R202, R26 ;  /* 0x0000001a00ca7308 */ /* 0x0009e20000000800 */
[----:B------:R-:W-:Y:S01]  /*9370*/  IMAD.WIDE.U32 R4, R5, -0x326172a9, RZ ;  /* 0xcd9e8d5705047825 */ /* 0x000fe200078e00ff */
[----:B------:R-:W-:Y:S03]  /*9380*/  LOP3.LUT R172, R15, UR4, R172, 0x96, !PT ;  /* 0x000000040fac7c12 */ /* 0x000fe6000f8e96ac */
[----:B------:R-:W-:Y:S01]  /*9390*/  IMAD.WIDE.U32 R10, R11, -0x326172a9, RZ ;  /* 0xcd9e8d570b0a7825 */ /* 0x000fe200078e00ff */
[----:B------:R-:W-:Y:S02]  /*93a0*/  LOP3.LUT R2, R5, UR15, R6, 0x96, !PT ;  /* 0x0000000f05027c12 */ /* 0x000fe4000f8e9606 */
[----:B------:R-:W-:Y:S01]  /*93b0*/  LOP3.LUT R33, R4, 0xff, RZ, 0xc0, !PT ;  /* 0x000000ff04217812 */ /* 0x000fe200078ec0ff */
[----:B------:R-:W-:Y:S01]  /*93c0*/  IMAD.WIDE.U32 R6, R0, -0x326172a9, RZ ;  /* 0xcd9e8d5700067825 */ /* 0x000fe200078e00ff */
[----:B------:R4:W-:Y:S01]  /*93d0*/  MUFU.EX2 R224, R27 ;  /* 0x0000001b00e07308 */ /* 0x0009e20000000800 */
[----:B-1----:R-:W-:Y:S02]  /*93e0*/  LOP3.LUT R24, R11, UR5, R12, 0x96, !PT ;  /* 0x000000050b187c12 */ /* 0x002fe4000f8e960c */
[----:B------:R-:W-:Y:S01]  /*93f0*/  IMAD.WIDE.U32 R22, R22, -0x2daee0ad, RZ ;  /* 0xd2511f5316167825 */ /* 0x000fe200078e00ff */
[----:B------:R-:W-:Y:S02]  /*9400*/  SHF.R.U32.HI R35, RZ, 0x18, R4 ;  /* 0x00000018ff237819 */ /* 0x000fe40000011604 */
[----:B------:R-:W-:Y:S01]  /*9410*/  LOP3.LUT R15, R4, 0xffff, RZ, 0xc0, !PT ;  /* 0x0000ffff040f7812 */ /* 0x000fe200078ec0ff */
[----:B------:R-:W-:Y:S01]  /*9420*/  FFMA.FTZ R85, R85, c[0x0][0x23c], -R186 ;  /* 0x00008f0055557a23 */ /* 0x000fe200000108ba */
[----:B--2---:R-:W-:Y:S01]  /*9430*/  SHF.R.U32.HI R25, RZ, 0x10, R4 ;  /* 0x00000010ff197819 */ /* 0x004fe20000011604 */
[----:B------:R-:W-:Y:S01]  /*9440*/  IMAD.WIDE.U32 R4, R172, -0x326172a9, RZ ;  /* 0xcd9e8d57ac047825 */ /* 0x000fe200078e00ff */
[----:B------:R1:W2:Y:S01]  /*9450*/  MUFU.EX2 R234, R28 ;  /* 0x0000001c00ea7308 */ /* 0x0002a20000000800 */
[----:B------:R-:W-:Y:S02]  /*9460*/  LOP3.LUT R0, R7, UR15, R10, 0x96, !PT ;  /* 0x0000000f07007c12 */ /* 0x000fe4000f8e960a */
[----:B------:R-:W-:Y:S01]  /*9470*/  IMAD.WIDE.U32 R10, R13, -0x326172a9, RZ ;  /* 0xcd9e8d570d0a7825 */ /* 0x000fe200078e00ff */
[----:B------:R-:W-:Y:S02]  /*9480*/  SHF.R.U32.HI R21, RZ, 0x18, R6 ;  /* 0x00000018ff157819 */ /* 0x000fe40000011606 */
[----:B------:R-:W-:Y:S01]  /*9490*/  LOP3.LUT R178, R23, UR4, R174, 0x96, !PT ;  /* 0x0000000417b27c12 */ /* 0x000fe2000f8e96ae */
[----:B------:R-:W-:Y:S01]  /*94a0*/  IMAD.WIDE.U32 R12, R17, -0x326172a9, RZ ;  /* 0xcd9e8d57110c7825 */ /* 0x000fe200078e00ff */
[----:B------:R-:W-:Y:S02]  /*94b0*/  LOP3.LUT R23, R6, 0xff, RZ, 0xc0, !PT ;  /* 0x000000ff06177812 */ /* 0x000fe400078ec0ff */
[----:B------:R-:W-:Y:S01]  /*94c0*/  MUFU.EX2 R252, R29 ;  /* 0x0000001d00fc7308 */ /* 0x000fe20000000800 */
[----:B------:R-:W-:Y:S01]  /*94d0*/  FFMA.FTZ R112, R112, c[0x0][0x23c], -R186 ;  /* 0x00008f0070707a23 */ /* 0x000fe200000108ba */
[----:B------:R-:W-:Y:S01]  /*94e0*/  SHF.R.U32.HI R19, RZ, 0x10, R6 ;  /* 0x00000010ff137819 */ /* 0x000fe20000011606 */
[----:B------:R-:W-:Y:S01]  /*94f0*/  FFMA.FTZ R113, R113, c[0x0][0x23c], -R186 ;  /* 0x00008f0071717a23 */ /* 0x000fe200000108ba */
[----:B------:R-:W-:Y:S01]  /*9500*/  LOP3.LUT R17, R6, 0xffff, RZ, 0xc0, !PT ;  /* 0x0000ffff06117812 */ /* 0x000fe200078ec0ff */
[----:B------:R-:W-:Y:S01]  /*9510*/  IMAD.WIDE.U32 R6, R32, -0x2daee0ad, RZ ;  /* 0xd2511f5320067825 */ /* 0x000fe200078e00ff */
[----:B------:R-:W-:Y:S02]  /*9520*/  LOP3.LUT R34, R11, UR5, R34, 0x96, !PT ;  /* 0x000000050b227c12 */ /* 0x000fe4000f8e9622 */
[----:B------:R-:W-:Y:S01]  /*9530*/  LOP3.LUT R11, R5, UR15, R10, 0x96, !PT ;  /* 0x0000000f050b7c12 */ /* 0x000fe2000f8e960a */
[--C-:B------:R-:W-:Y:S01]  /*9540*/  FFMA.FTZ R100, R100, c[0x0][0x23c], -R186.reuse ;  /* 0x00008f0064647a23 */ /* 0x100fe200000108ba */
[----:B------:R1:W-:Y:S01]  /*9550*/  MUFU.EX2 R228, R31 ;  /* 0x0000001f00e47308 */ /* 0x0003e20000000800 */
[--C-:B------:R-:W-:Y:S01]  /*9560*/  FFMA.FTZ R101, R101, c[0x0][0x23c], -R186.reuse ;  /* 0x00008f0065657a23 */ /* 0x100fe200000108ba */
[----:B------:R-:W-:Y:S01]  /*9570*/  LOP3.LUT R32, R4, 0xffff, RZ, 0xc0, !PT ;  /* 0x0000ffff04207812 */ /* 0x000fe200078ec0ff */
[----:B------:R-:W-:Y:S01]  /*9580*/  FFMA.FTZ R128, R128, c[0x0][0x23c], -R186 ;  /* 0x00008f0080807a23 */ /* 0x000fe200000108ba */
[----:B------:R-:W-:Y:S01]  /*9590*/  SHF.R.U32.HI R172, RZ, 0x10, R4 ;  /* 0x00000010ffac7819 */ /* 0x000fe20000011604 */
[--C-:B------:R-:W-:Y:S01]  /*95a0*/  FFMA.FTZ R129, R129, c[0x0][0x23c], -R186.reuse ;  /* 0x00008f0081817a23 */ /* 0x100fe200000108ba */
[----:B------:R-:W-:Y:S01]  /*95b0*/  LOP3.LUT R177, R4, 0xff, RZ, 0xc0, !PT ;  /* 0x000000ff04b17812 */ /* 0x000fe200078ec0ff */
[----:B------:R-:W-:Y:S01]  /*95c0*/  FFMA.FTZ R116, R116, c[0x0][0x23c], -R186 ;  /* 0x00008f0074747a23 */ /* 0x000fe200000108ba */
[----:B------:R-:W-:Y:S01]  /*95d0*/  SHF.R.U32.HI R175, RZ, 0x18, R4 ;  /* 0x00000018ffaf7819 */ /* 0x000fe20000011604 */
[----:B------:R-:W-:Y:S01]  /*95e0*/  IMAD.WIDE.U32 R4, R24, -0x2daee0ad, RZ ;  /* 0xd2511f5318047825 */ /* 0x000fe200078e00ff */
[----:B------:R2:W-:Y:S01]  /*95f0*/  MUFU.EX2 R197, R30 ;  /* 0x0000001e00c57308 */ /* 0x0005e20000000800 */
[----:B------:R-:W-:Y:S02]  /*9600*/  LOP3.LUT R10, R7, UR14, R16, 0x96, !PT ;  /* 0x0000000e070a7c12 */ /* 0x000fe4000f8e9610 */
[----:B------:R-:W-:Y:S01]  /*9610*/  FFMA.FTZ R186, R117, c[0x0][0x23c], -R186 ;  /* 0x00008f0075ba7a23 */ /* 0x000fe200000108ba */
[----:B------:R-:W-:Y:S01]  /*9620*/  LOP3.LUT R16, R6, 0xffff, RZ, 0xc0, !PT ;  /* 0x0000ffff06107812 */ /* 0x000fe200078ec0ff */
[----:B------:R-:W-:Y:S01]  /*9630*/  FFMA.FTZ R98, R98, c[0x0][0x23c], -R185 ;  /* 0x00008f0062627a23 */ /* 0x000fe200000108b9 */
[----:B------:R-:W-:Y:S01]  /*9640*/  SHF.R.U32.HI R7, RZ, 0x8, R15 ;  /* 0x00000008ff077819 */ /* 0x000fe2000001160f */
[----:B------:R-:W-:Y:S01]  /*9650*/  FFMA.FTZ R99, R99, c[0x0][0x23c], -R185 ;  /* 0x00008f0063637a23 */ /* 0x000fe200000108b9 */
[----:B----4-:R-:W-:Y:S01]  /*9660*/  LOP3.LUT R26, R13, UR5, R20, 0x96, !PT ;  /* 0x000000050d1a7c12 */ /* 0x010fe2000f8e9614 */
[--C-:B------:R-:W-:Y:S01]  /*9670*/  FFMA.FTZ R90, R90, c[0x0][0x23c], -R139.reuse ;  /* 0x00008f005a5a7a23 */ /* 0x100fe2000001088b */
[----:B------:R-:W-:Y:S01]  /*9680*/  LOP3.LUT R20, R4, 0xffff, RZ, 0xc0, !PT ;  /* 0x0000ffff04147812 */ /* 0x000fe200078ec0ff */
[----:B------:R-:W-:Y:S01]  /*9690*/  FFMA.FTZ R91, R91, c[0x0][0x23c], -R139 ;  /* 0x00008f005b5b7a23 */ /* 0x000fe2000001088b */
[----:B------:R-:W-:Y:S01]  /*96a0*/  SHF.R.U32.HI R27, RZ, 0x10, R4 ;  /* 0x00000010ff1b7819 */ /* 0x000fe20000011604 */
[--C-:B------:R-:W-:Y:S01]  /*96b0*/  FFMA.FTZ R86, R86, c[0x0][0x23c], -R185.reuse ;  /* 0x00008f0056567a23 */ /* 0x100fe200000108b9 */
[--C-:B------:R-:W-:Y:S01]  /*96c0*/  SHF.R.U32.HI R174, RZ, 0x10, R6.reuse ;  /* 0x00000010ffae7819 */ /* 0x100fe20000011606 */
[----:B------:R-:W-:Y:S01]  /*96d0*/  FFMA.FTZ R87, R87, c[0x0][0x23c], -R185 ;  /* 0x00008f0057577a23 */ /* 0x000fe200000108b9 */
[----:B------:R-:W-:Y:S01]  /*96e0*/  SHF.R.U32.HI R176, RZ, 0x18, R6 ;  /* 0x00000018ffb07819 */ /* 0x000fe20000011606 */
[--C-:B------:R-:W-:Y:S01]  /*96f0*/  FFMA.FTZ R92, R92, c[0x0][0x23c], -R184.reuse ;  /* 0x00008f005c5c7a23 */ /* 0x100fe200000108b8 */
[----:B-1----:R-:W-:Y:S01]  /*9700*/  LOP3.LUT R28, R4, 0xff, RZ, 0xc0, !PT ;  /* 0x000000ff041c7812 */ /* 0x002fe200078ec0ff */
[----:B------:R-:W-:Y:S01]  /*9710*/  FFMA.FTZ R93, R93, c[0x0][0x23c], -R184 ;  /* 0x00008f005d5d7a23 */ /* 0x000fe200000108b8 */
[----:B------:R-:W-:Y:S01]  /*9720*/  LOP3.LUT R173, R6, 0xff, RZ, 0xc0, !PT ;  /* 0x000000ff06ad7812 */ /* 0x000fe200078ec0ff */
[--C-:B------:R-:W-:Y:S01]  /*9730*/  FFMA.FTZ R94, R94, c[0x0][0x23c], -R139.reuse ;  /* 0x00008f005e5e7a23 */ /* 0x100fe2000001088b */
[----:B------:R-:W-:Y:S01]  /*9740*/  LOP3.LUT R6, R5, UR14, R18, 0x96, !PT ;  /* 0x0000000e05067c12 */ /* 0x000fe2000f8e9612 */
[----:B------:R-:W-:Y:S01]  /*9750*/  FFMA.FTZ R95, R95, c[0x0][0x23c], -R139 ;  /* 0x00008f005f5f7a23 */ /* 0x000fe2000001088b */
[----:B------:R-:W-:Y:S01]  /*9760*/  SHF.R.U32.HI R24, RZ, 0x18, R4 ;  /* 0x00000018ff187819 */ /* 0x000fe20000011604 */
[----:B------:R-:W-:Y:S01]  /*9770*/  IMAD.WIDE.U32 R4, R34, -0x2daee0ad, RZ ;  /* 0xd2511f5322047825 */ /* 0x000fe200078e00ff */
[----:B------:R-:W-:Y:S01]  /*9780*/  MUFU.EX2 R201, R48 ;  /* 0x0000003000c97308 */ /* 0x000fe20000000800 */
[----:B------:R-:W-:Y:S02]  /*9790*/  PRMT R181, R33, 0x5410, R7 ;  /* 0x0000541021b57816 */ /* 0x000fe40000000007 */
[--C-:B------:R-:W-:Y:S01]  /*97a0*/  FFMA.FTZ R88, R88, c[0x0][0x23c], -R184.reuse ;  /* 0x00008f0058587a23 */ /* 0x100fe200000108b8 */
[----:B------:R-:W-:Y:S01]  /*97b0*/  LOP3.LUT R7, R19, 0xff, RZ, 0xc0, !PT ;  /* 0x000000ff13077812 */ /* 0x000fe200078ec0ff */
[----:B------:R-:W-:Y:S01]  /*97c0*/  FFMA.FTZ R89, R89, c[0x0][0x23c], -R184 ;  /* 0x00008f0059597a23 */ /* 0x000fe200000108b8 */
[----:B------:R-:W-:Y:S01]  /*97d0*/  LOP3.LUT R15, R25, 0xff, RZ, 0xc0, !PT ;  /* 0x000000ff190f7812 */ /* 0x000fe200078ec0ff */
[----:B------:R-:W-:Y:S01]  /*97e0*/  FFMA.FTZ R114, R114, c[0x0][0x23c], -R185 ;  /* 0x00008f0072727a23 */ /* 0x000fe200000108b9 */
[----:B------:R-:W-:Y:S01]  /*97f0*/  PRMT R187, R7, 0x5410, R21 ;  /* 0x0000541007bb7816 */ /* 0x000fe20000000015 */
[----:B------:R-:W-:Y:S01]  /*9800*/  FFMA.FTZ R115, R115, c[0x0][0x23c], -R185 ;  /* 0x00008f0073737a23 */ /* 0x000fe200000108b9 */
[----:B------:R-:W-:Y:S01]  /*9810*/  SHF.R.U32.HI R13, RZ, 0x8, R17 ;  /* 0x00000008ff0d7819 */ /* 0x000fe20000011611 */
[--C-:B------:R-:W-:Y:S01]  /*9820*/  FFMA.FTZ R102, R102, c[0x0][0x23c], -R185.reuse ;  /* 0x00008f0066667a23 */ /* 0x100fe200000108b9 */
[----:B------:R-:W-:Y:S01]  /*9830*/  MUFU.EX2 R207, R50 ;  /* 0x0000003200cf7308 */ /* 0x000fe20000000800 */
[----:B------:R-:W-:Y:S01]  /*9840*/  FFMA.FTZ R103, R103, c[0x0][0x23c], -R185 ;  /* 0x00008f0067677a23 */ /* 0x000fe200000108b9 */
[----:B------:R-:W-:Y:S01]  /*9850*/  LOP3.LUT R191, R5, UR14, R14, 0x96, !PT ;  /* 0x0000000e05bf7c12 */ /* 0x000fe2000f8e960e */
[--C-:B------:R-:W-:Y:S01]  /*9860*/  FFMA.FTZ R106, R106, c[0x0][0x23c], -R139.reuse ;  /* 0x00008f006a6a7a23 */ /* 0x100fe2000001088b */
[----:B------:R-:W-:Y:S01]  /*9870*/  LOP3.LUT R7, R2, 0xffff, RZ, 0xc0, !PT ;  /* 0x0000ffff02077812 */ /* 0x000fe200078ec0ff */
[----:B------:R-:W-:Y:S01]  /*9880*/  FFMA.FTZ R107, R107, c[0x0][0x23c], -R139 ;  /* 0x00008f006b6b7a23 */ /* 0x000fe2000001088b */
[----:B------:R-:W-:Y:S01]  /*9890*/  SHF.R.U32.HI R14, RZ, 0x10, R2 ;  /* 0x00000010ff0e7819 */ /* 0x000fe20000011602 */
[--C-:B------:R-:W-:Y:S01]  /*98a0*/  FFMA.FTZ R104, R104, c[0x0][0x23c], -R184.reuse ;  /* 0x00008f0068687a23 */ /* 0x100fe200000108b8 */
[----:B------:R-:W-:Y:S01]  /*98b0*/  PRMT R35, R15, 0x5410, R35 ;  /* 0x000054100f237816 */ /* 0x000fe20000000023 */
[--C-:B------:R-:W-:Y:S01]  /*98c0*/  FFMA.FTZ R105, R105, c[0x0][0x23c], -R184.reuse ;  /* 0x00008f0069697a23 */ /* 0x100fe200000108b8 */
[----:B------:R-:W-:Y:S01]  /*98d0*/  MUFU.EX2 R209, R49 ;  /* 0x0000003100d17308 */ /* 0x000fe20000000800 */
[--C-:B------:R-:W-:Y:S01]  /*98e0*/  FFMA.FTZ R108, R108, c[0x0][0x23c], -R184.reuse ;  /* 0x00008f006c6c7a23 */ /* 0x100fe200000108b8 */
[----:B------:R-:W-:Y:S01]  /*98f0*/  PRMT R34, R23, 0x5410, R13 ;  /* 0x0000541017227816 */ /* 0x000fe2000000000d */
[----:B------:R-:W-:Y:S01]  /*9900*/  FFMA.FTZ R109, R109, c[0x0][0x23c], -R184 ;  /* 0x00008f006d6d7a23 */ /* 0x000fe200000108b8 */
[----:B------:R-:W-:Y:S01]  /*9910*/  LOP3.LUT R15, R2, 0xff, RZ, 0xc0, !PT ;  /* 0x000000ff020f7812 */ /* 0x000fe200078ec0ff */
[--C-:B------:R-:W-:Y:S01]  /*9920*/  FFMA.FTZ R110, R110, c[0x0][0x23c], -R139.reuse ;  /* 0x00008f006e6e7a23 */ /* 0x100fe2000001088b */
[----:B------:R-:W-:Y:S01]  /*9930*/  SHF.R.U32.HI R13, RZ, 0x18, R2 ;  /* 0x00000018ff0d7819 */ /* 0x000fe20000011602 */
[----:B------:R-:W-:Y:S01]  /*9940*/  FFMA.FTZ R111, R111, c[0x0][0x23c], -R139 ;  /* 0x00008f006f6f7a23 */ /* 0x000fe2000001088b */
[----:B------:R-:W-:Y:S01]  /*9950*/  SHF.R.U32.HI R7, RZ, 0x8, R7 ;  /* 0x00000008ff077819 */ /* 0x000fe20000011607 */
[--C-:B------:R-:W-:Y:S01]  /*9960*/  FFMA.FTZ R130, R130, c[0x0][0x23c], -R185.reuse ;  /* 0x00008f0082827a23 */ /* 0x100fe200000108b9 */
[----:B------:R1:W-:Y:S01]  /*9970*/  MUFU.EX2 R200, R38 ;  /* 0x0000002600c87308 */ /* 0x0003e20000000800 */
[--C-:B------:R-:W-:Y:S01]  /*9980*/  FFMA.FTZ R131, R131, c[0x0][0x23c], -R185.reuse ;  /* 0x00008f0083837a23 */ /* 0x100fe200000108b9 */
[----:B------:R-:W-:Y:S01]  /*9990*/  LOP3.LUT R2, R14, 0xff, RZ, 0xc0, !PT ;  /* 0x000000ff0e027812 */ /* 0x000fe200078ec0ff */
[----:B------:R-:W-:Y:S01]  /*99a0*/  FFMA.FTZ R118, R118, c[0x0][0x23c], -R185 ;  /* 0x00008f0076767a23 */ /* 0x000fe200000108b9 */
[----:B------:R-:W-:Y:S01]  /*99b0*/  PRMT R21, R15, 0x5410, R7 ;  /* 0x000054100f157816 */ /* 0x000fe20000000007 */
[----:B------:R-:W-:Y:S01]  /*99c0*/  FFMA.FTZ R185, R119, c[0x0][0x23c], -R185 ;  /* 0x00008f0077b97a23 */ /* 0x000fe200000108b9 */
[----:B------:R-:W-:Y:S01]  /*99d0*/  PRMT R23, R2, 0x5410, R13 ;  /* 0x0000541002177816 */ /* 0x000fe2000000000d */
[--C-:B------:R-:W-:Y:S01]  /*99e0*/  FFMA.FTZ R122, R122, c[0x0][0x23c], -R139.reuse ;  /* 0x00008f007a7a7a23 */ /* 0x100fe2000001088b */
[----:B------:R-:W-:Y:S01]  /*99f0*/  LOP3.LUT R2, R0, 0xffff, RZ, 0xc0, !PT ;  /* 0x0000ffff00027812 */ /* 0x000fe200078ec0ff */
[--C-:B------:R-:W-:Y:S01]  /*9a00*/  FFMA.FTZ R123, R123, c[0x0][0x23c], -R139.reuse ;  /* 0x00008f007b7b7a23 */ /* 0x100fe2000001088b */
[----:B------:R-:W-:Y:S01]  /*9a10*/  MUFU.EX2 R213, R40 ;  /* 0x0000002800d57308 */ /* 0x000fe20000000800 */
[--C-:B------:R-:W-:Y:S01]  /*9a20*/  FFMA.FTZ R126, R126, c[0x0][0x23c], -R139.reuse ;  /* 0x00008f007e7e7a23 */ /* 0x100fe2000001088b */
[----:B------:R-:W-:Y:S01]  /*9a30*/  SHF.R.U32.HI R7, RZ, 0x10, R0 ;  /* 0x00000010ff077819 */ /* 0x000fe20000011600 */
[----:B------:R-:W-:Y:S01]  /*9a40*/  FFMA.FTZ R139, R127, c[0x0][0x23c], -R139 ;  /* 0x00008f007f8b7a23 */ /* 0x000fe2000001088b */
[----:B------:R-:W-:Y:S01]  /*9a50*/  LOP3.LUT R31, R4, 0xff, RZ, 0xc0, !PT ;  /* 0x000000ff041f7812 */ /* 0x000fe200078ec0ff */
[--C-:B------:R-:W-:Y:S01]  /*9a60*/  FFMA.FTZ R120, R120, c[0x0][0x23c], -R184.reuse ;  /* 0x00008f0078787a23 */ /* 0x100fe200000108b8 */
[----:B------:R-:W-:Y:S01]  /*9a70*/  LOP3.LUT R25, R4, 0xffff, RZ, 0xc0, !PT ;  /* 0x0000ffff04197812 */ /* 0x000fe200078ec0ff */
[----:B------:R-:W-:Y:S01]  /*9a80*/  FFMA.FTZ R121, R121, c[0x0][0x23c], -R184 ;  /* 0x00008f0079797a23 */ /* 0x000fe200000108b8 */
[----:B------:R-:W-:Y:S01]  /*9a90*/  SHF.R.U32.HI R29, RZ, 0x10, R4 ;  /* 0x00000010ff1d7819 */ /* 0x000fe20000011604 */
[--C-:B------:R-:W-:Y:S01]  /*9aa0*/  FFMA.FTZ R124, R124, c[0x0][0x23c], -R184.reuse ;  /* 0x00008f007c7c7a23 */ /* 0x100fe200000108b8 */
[----:B------:R4:W3:Y:S01]  /*9ab0*/  MUFU.EX2 R203, R36 ;  /* 0x0000002400cb7308 */ /* 0x0008e20000000800 */
[----:B------:R-:W-:Y:S01]  /*9ac0*/  FFMA.FTZ R184, R125, c[0x0][0x23c], -R184 ;  /* 0x00008f007db87a23 */ /* 0x000fe200000108b8 */
[----:B--2---:R-:W-:Y:S01]  /*9ad0*/  SHF.R.U32.HI R30, RZ, 0x18, R4 ;  /* 0x00000018ff1e7819 */ /* 0x004fe20000011604 */
[----:B------:R-:W-:Y:S01]  /*9ae0*/  IMAD.WIDE.U32 R4, R178, -0x326172a9, RZ ;  /* 0xcd9e8d57b2047825 */ /* 0x000fe200078e00ff */
[----:B------:R-:W-:Y:S01]  /*9af0*/  LOP3.LUT R15, R0, 0xff, RZ, 0xc0, !PT ;  /* 0x000000ff000f7812 */ /* 0x000fe200078ec0ff */
[--C-:B------:R-:W-:Y:S01]  /*9b00*/  HSET2.LE.AND R34, R34, R221.reuse, PT ;  /* 0x000000dd22227233 */ /* 0x100fe20003803000 */
[----:B------:R-:W-:Y:S01]  /*9b10*/  SHF.R.U32.HI R13, RZ, 0x8, R2 ;  /* 0x00000008ff0d7819 */ /* 0x000fe20000011602 */
[----:B-1----:R-:W-:Y:S01]  /*9b20*/  IMAD.MOV.U32 R38, RZ, RZ, R229 ;  /* 0x000000ffff267224 */ /* 0x002fe200078e00e5 */
[----:B------:R-:W-:Y:S02]  /*9b30*/  SHF.R.U32.HI R14, RZ, 0x18, R0 ;  /* 0x00000018ff0e7819 */ /* 0x000fe40000011600 */
[----:B------:R-:W-:Y:S01]  /*9b40*/  LOP3.LUT R0, R7, 0xff, RZ, 0xc0, !PT ;  /* 0x000000ff07007812 */ /* 0x000fe200078ec0ff */
[----:B------:R1:W-:Y:S01]  /*9b50*/  MUFU.EX2 R199, R37 ;  /* 0x0000002500c77308 */ /* 0x0003e20000000800 */
[----:B------:R-:W-:Y:S02]  /*9b60*/  PRMT R19, R15, 0x5410, R13 ;  /* 0x000054100f137816 */ /* 0x000fe4000000000d */
[----:B------:R-:W-:Y:S02]  /*9b70*/  LOP3.LUT R2, R5, UR15, R12, 0x96, !PT ;  /* 0x0000000f05027c12 */ /* 0x000fe4000f8e960c */
[----:B------:R-:W-:Y:S02]  /*9b80*/  PRMT R33, R0, 0x5410, R14 ;  /* 0x0000541000217816 */ /* 0x000fe4000000000e */
[C---:B------:R-:W-:Y:S02]  /*9b90*/  LOP3.LUT R0, R4.reuse, 0xffff, RZ, 0xc0, !PT ;  /* 0x0000ffff04007812 */ /* 0x040fe400078ec0ff */
[--C-:B------:R-:W-:Y:S01]  /*9ba0*/  SHF.R.U32.HI R7, RZ, 0x10, R4.reuse ;  /* 0x00000010ff077819 */ /* 0x100fe20000011604 */
[----:B------:R-:W-:Y:S01]  /*9bb0*/  MUFU.EX2 R92, R92 ;  /* 0x0000005c005c7308 */ /* 0x000fe20000000800 */
[----:B------:R-:W-:Y:S01]  /*9bc0*/  LOP3.LUT R14, R4, 0xff, RZ, 0xc0, !PT ;  /* 0x000000ff040e7812 */ /* 0x000fe200078ec0ff */
[--C-:B------:R-:W-:Y:S01]  /*9bd0*/  HSET2.LE.AND R33, R33, R221.reuse, PT ;  /* 0x000000dd21217233 */ /* 0x100fe20003803000 */
[----:B----4-:R-:W-:Y:S01]  /*9be0*/  IMAD.MOV.U32 R36, RZ, RZ, R225 ;  /* 0x000000ffff247224 */ /* 0x010fe200078e00e1 */
[----:B------:R-:W-:Y:S01]  /*9bf0*/  SHF.R.U32.HI R13, RZ, 0x18, R4 ;  /* 0x00000018ff0d7819 */ /* 0x000fe20000011604 */
[----:B------:R-:W-:Y:S01]  /*9c00*/  IMAD.WIDE.U32 R4, R26, -0x2daee0ad, RZ ;  /* 0xd2511f531a047825 */ /* 0x000fe200078e00ff */
[----:B------:R-:W-:Y:S02]  /*9c10*/  SHF.R.U32.HI R12, RZ, 0x8, R0 ;  /* 0x00000008ff0c7819 */ /* 0x000fe40000011600 */
[----:B------:R-:W-:Y:S01]  /*9c20*/  LOP3.LUT R7, R7, 0xff, RZ, 0xc0, !PT ;  /* 0x000000ff07077812 */ /* 0x000fe200078ec0ff */
[----:B------:R-:W-:Y:S01]  /*9c30*/  IMAD.MOV.U32 R26, RZ, RZ, R233 ;  /* 0x000000ffff1a7224 */ /* 0x000fe200078e00e9 */
[----:B------:R-:W-:Y:S01]  /*9c40*/  LOP3.LUT R0, R5, UR14, R22, 0x96, !PT ;  /* 0x0000000e05007c12 */ /* 0x000fe2000f8e9616 */
[----:B------:R-:W-:Y:S01]  /*9c50*/  IMAD.MOV.U32 R22, RZ, RZ, R194 ;  /* 0x000000ffff167224 */ /* 0x000fe200078e00c2 */
[C---:B------:R-:W-:Y:S01]  /*9c60*/  LOP3.LUT R15, R4.reuse, 0xffff, RZ, 0xc0, !PT ;  /* 0x0000ffff040f7812 */ /* 0x040fe200078ec0ff */
[----:B------:R-:W-:Y:S01]  /*9c70*/  MUFU.EX2 R194, R42 ;  /* 0x0000002a00c27308 */ /* 0x000fe20000000800 */
[----:B-1----:R-:W-:Y:S01]  /*9c80*/  IMAD.MOV.U32 R37, RZ, RZ, R234 ;  /* 0x000000ffff257224 */ /* 0x002fe200078e00ea */
[----:B------:R-:W-:Y:S02]  /*9c90*/  LOP3.LUT R5, R11, 0xffff, RZ, 0xc0, !PT ;  /* 0x0000ffff0b057812 */ /* 0x000fe400078ec0ff */
[----:B------:R-:W-:Y:S02]  /*9ca0*/  LOP3.LUT R18, R4, 0xff, RZ, 0xc0, !PT ;  /* 0x000000ff04127812 */ /* 0x000fe400078ec0ff */
[----:B------:R-:W-:Y:S02]  /*9cb0*/  PRMT R179, R7, 0x5410, R13 ;  /* 0x0000541007b37816 */ /* 0x000fe4000000000d */
[----:B------:R-:W-:Y:S02]  /*9cc0*/  LOP3.LUT R7, R172, 0xff, RZ, 0xc0, !PT ;  /* 0x000000ffac077812 */ /* 0x000fe400078ec0ff */
[----:B------:R-:W-:Y:S01]  /*9cd0*/  SHF.R.U32.HI R13, RZ, 0x8, R16 ;  /* 0x00000008ff0d7819 */ /* 0x000fe20000011610 */
[--C-:B------:R-:W-:Y:S01]  /*9ce0*/  HSET2.LE.AND R179, R179, R221.reuse, PT ;  /* 0x000000ddb3b37233 */ /* 0x100fe20003803000 */
[--C-:B------:R-:W-:Y:S01]  /*9cf0*/  SHF.R.U32.HI R16, RZ, 0x10, R4.reuse ;  /* 0x00000010ff107819 */ /* 0x100fe20000011604 */
[----:B------:R-:W-:Y:S01]  /*9d00*/  MUFU.EX2 R93, R93 ;  /* 0x0000005d005d7308 */ /* 0x000fe20000000800 */
[----:B------:R-:W-:Y:S02]  /*9d10*/  SHF.R.U32.HI R17, RZ, 0x18, R4 ;  /* 0x00000018ff117819 */ /* 0x000fe40000011604 */
[----:B------:R-:W-:Y:S02]  /*9d20*/  LOP3.LUT R4, R11, 0xff, RZ, 0xc0, !PT ;  /* 0x000000ff0b047812 */ /* 0x000fe400078ec0ff */
[----:B------:R-:W-:Y:S02]  /*9d30*/  SHF.R.U32.HI R5, RZ, 0x8, R5 ;  /* 0x00000008ff057819 */ /* 0x000fe40000011605 */
[----:B------:R-:W-:Y:S02]  /*9d40*/  PRMT R183, R7, 0x5410, R175 ;  /* 0x0000541007b77816 */ /* 0x000fe400000000af */
[----:B------:R-:W-:Y:S01]  /*9d50*/  LOP3.LUT R7, R27, 0xff, RZ, 0xc0, !PT ;  /* 0x000000ff1b077812 */ /* 0x000fe200078ec0ff */
[----:B------:R-:W-:Y:S01]  /*9d60*/  IMAD.MOV.U32 R27, RZ, RZ, R227 ;  /* 0x000000ffff1b7224 */ /* 0x000fe200078e00e3 */
[----:B------:R-:W-:Y:S01]  /*9d70*/  PRMT R180, R4, 0x5410, R5 ;  /* 0x0000541004b47816 */ /* 0x000fe20000000005 */
[--C-:B------:R-:W-:Y:S01]  /*9d80*/  HSET2.LE.AND R183, R183, R221.reuse, PT ;  /* 0x000000ddb7b77233 */ /* 0x100fe20003803000 */
[----:B------:R-:W-:Y:S01]  /*9d90*/  LOP3.LUT R4, R2, 0xffff, RZ, 0xc0, !PT ;  /* 0x0000ffff02047812 */ /* 0x000fe200078ec0ff */
[----:B------:R-:W-:Y:S01]  /*9da0*/  MUFU.EX2 R94, R94 ;  /* 0x0000005e005e7308 */ /* 0x000fe20000000800 */
[----:B------:R-:W-:Y:S01]  /*9db0*/  PRMT R24, R7, 0x5410, R24 ;  /* 0x0000541007187816 */ /* 0x000fe20000000018 */
[--C-:B------:R-:W-:Y:S01]  /*9dc0*/  HSET2.LE.AND R180, R180, R221.reuse, PT ;  /* 0x000000ddb4b47233 */ /* 0x100fe20003803000 */
[----:B------:R-:W-:Y:S02]  /*9dd0*/  SHF.R.U32.HI R7, RZ, 0x8, R4 ;  /* 0x00000008ff077819 */ /* 0x000fe40000011604 */
[----:B------:R-:W-:Y:S01]  /*9de0*/  LOP3.LUT R4, R10, 0xffff, RZ, 0xc0, !PT ;  /* 0x0000ffff0a047812 */ /* 0x000fe200078ec0ff */
[--C-:B------:R-:W-:Y:S01]  /*9df0*/  HSET2.LE.AND R175, R24, R221.reuse, PT ;  /* 0x000000dd18af7233 */ /* 0x100fe20003803000 */
[----:B------:R-:W-:Y:S02]  /*9e00*/  PRMT R178, R14, 0x5410, R12 ;  /* 0x000054100eb27816 */ /* 0x000fe4000000000c */
[--C-:B------:R-:W-:Y:S01]  /*9e10*/  SHF.R.U32.HI R14, RZ, 0x18, R11.reuse ;  /* 0x00000018ff0e7819 */ /* 0x100fe2000001160b */
[----:B------:R-:W-:Y:S01]  /*9e20*/  MUFU.EX2 R95, R95 ;  /* 0x0000005f005f7308 */ /* 0x000fe20000000800 */
[----:B------:R-:W-:Y:S01]  /*9e30*/  SHF.R.U32.HI R5, RZ, 0x10, R11 ;  /* 0x00000010ff057819 */ /* 0x000fe2000001160b */
[--C-:B------:R-:W-:Y:S01]  /*9e40*/  HSET2.LE.AND R178, R178, R221.reuse, PT ;  /* 0x000000ddb2b27233 */ /* 0x100fe20003803000 */
[----:B------:R-:W-:Y:S02]  /*9e50*/  LOP3.LUT R11, R10, 0xff, RZ, 0xc0, !PT ;  /* 0x000000ff0a0b7812 */ /* 0x000fe400078ec0ff */
[----:B------:R-:W-:Y:S02]  /*9e60*/  SHF.R.U32.HI R4, RZ, 0x8, R4 ;  /* 0x00000008ff047819 */ /* 0x000fe40000011604 */
[----:B------:R-:W-:Y:S01]  /*9e70*/  SHF.R.U32.HI R12, RZ, 0x8, R32 ;  /* 0x00000008ff0c7819 */ /* 0x000fe20000011620 */
[--C-:B------:R-:W-:Y:S01]  /*9e80*/  HSET2.LE.AND R32, R19, R221.reuse, PT ;  /* 0x000000dd13207233 */ /* 0x100fe20003803000 */
[----:B------:R-:W-:Y:S01]  /*9e90*/  PRMT R48, R11, 0x5410, R4 ;  /* 0x000054100b307816 */ /* 0x000fe20000000004 */
[----:B------:R-:W-:Y:S01]  /*9ea0*/  MUFU.EX2 R131, R131 ;  /* 0x0000008300837308 */ /* 0x000fe20000000800 */
[----:B------:R-:W-:Y:S02]  /*9eb0*/  SHF.R.U32.HI R11, RZ, 0x8, R15 ;  /* 0x00000008ff0b7819 */ /* 0x000fe4000001160f */
[----:B------:R-:W-:Y:S01]  /*9ec0*/  PRMT R182, R177, 0x5410, R12 ;  /* 0x00005410b1b67816 */ /* 0x000fe2000000000c */
[--C-:B------:R-:W-:Y:S01]  /*9ed0*/  HSET2.LE.AND R48, R48, R221.reuse, PT ;  /* 0x000000dd30307233 */ /* 0x100fe20003803000 */
[----:B------:R-:W-:Y:S01]  /*9ee0*/  PRMT R230, R18, 0x5410, R11 ;  /* 0x0000541012e67816 */ /* 0x000fe2000000000b */
[----:B---3--:R-:W-:Y:S01]  /*9ef0*/  IMAD.MOV.U32 R18, RZ, RZ, R203 ;  /* 0x000000ffff127224 */ /* 0x008fe200078e00cb */
[----:B------:R-:W-:Y:S01]  /*9f00*/  SHF.R.U32.HI R12, RZ, 0x8, R20 ;  /* 0x00000008ff0c7819 */ /* 0x000fe20000011614 */
[----:B------:R-:W-:Y:S01]  /*9f10*/  IMAD.MOV.U32 R20, RZ, RZ, R222 ;  /* 0x000000ffff147224 */ /* 0x000fe200078e00de */
[----:B------:R-:W-:Y:S01]  /*9f20*/  PRMT R50, R173, 0x5410, R13 ;  /* 0x00005410ad327816 */ /* 0x000fe2000000000d */
[----:B------:R-:W1:Y:S01]  /*9f30*/  MUFU.EX2 R11, R41 ;  /* 0x00000029000b7308 */ /* 0x000e620000000800 */
[----:B------:R-:W-:Y:S01]  /*9f40*/  LOP3.LUT R13, R174, 0xff, RZ, 0xc0, !PT ;  /* 0x000000ffae0d7812 */ /* 0x000fe200078ec0ff */
[--C-:B------:R-:W-:Y:S01]  /*9f50*/  HSET2.LE.AND R182, R182, R221.reuse, PT ;  /* 0x000000ddb6b67233 */ /* 0x100fe20003803000 */
[----:B------:R-:W-:Y:S01]  /*9f60*/  PRMT R28, R28, 0x5410, R12 ;  /* 0x000054101c1c7816 */ /* 0x000fe2000000000c */
[--C-:B------:R-:W-:Y:S01]  /*9f70*/  HSET2.LE.AND R50, R50, R221.reuse, PT ;  /* 0x000000dd32327233 */ /* 0x100fe20003803000 */
[----:B------:R-:W-:Y:S02]  /*9f80*/  PRMT R51, R13, 0x5410, R176 ;  /* 0x000054100d337816 */ /* 0x000fe400000000b0 */
[----:B------:R-:W-:Y:S01]  /*9f90*/  LOP3.LUT R12, R5, 0xff, RZ, 0xc0, !PT ;  /* 0x000000ff050c7812 */ /* 0x000fe200078ec0ff */
[--C-:B------:R-:W-:Y:S01]  /*9fa0*/  HSET2.LE.AND R174, R28, R221.reuse, PT ;  /* 0x000000dd1cae7233 */ /* 0x100fe20003803000 */
[----:B------:R-:W-:Y:S01]  /*9fb0*/  IMAD.MOV.U32 R28, RZ, RZ, R198 ;  /* 0x000000ffff1c7224 */ /* 0x000fe200078e00c6 */
[----:B------:R-:W-:Y:S01]  /*9fc0*/  LOP3.LUT R13, R2, 0xff, RZ, 0xc0, !PT ;  /* 0x000000ff020d7812 */ /* 0x000fe200078ec0ff */
[----:B------:R-:W2:Y:S01]  /*9fd0*/  MUFU.EX2 R176, R39 ;  /* 0x0000002700b07308 */ /* 0x000ea20000000800 */
[----:B------:R-:W-:Y:S01]  /*9fe0*/  SHF.R.U32.HI R5, RZ, 0x10, R10 ;  /* 0x00000010ff057819 */ /* 0x000fe2000001160a */
[--C-:B------:R-:W-:Y:S01]  /*9ff0*/  HSET2.LE.AND R51, R51, R221.reuse, PT ;  /* 0x000000dd33337233 */ /* 0x100fe20003803000 */
[----:B------:R-:W-:Y:S02]  /*a000*/  SHF.R.U32.HI R4, RZ, 0x10, R2 ;  /* 0x00000010ff047819 */ /* 0x000fe40000011602 */
[----:B------:R-:W-:Y:S02]  /*a010*/  PRMT R13, R13, 0x5410, R7 ;  /* 0x000054100d0d7816 */ /* 0x000fe40000000007 */
[----:B------:R-:W-:Y:S02]  /*a020*/  LOP3.LUT R5, R5, 0xff, RZ, 0xc0, !PT ;  /* 0x000000ff05057812 */ /* 0x000fe400078ec0ff */
[----:B------:R-:W-:Y:S01]  /*a030*/  LOP3.LUT R7, R4, 0xff, RZ, 0xc0, !PT ;  /* 0x000000ff04077812 */ /* 0x000fe200078ec0ff */
[----:B------:R-:W3:Y:S01]  /*a040*/  MUFU.EX2 R39, R43 ;  /* 0x0000002b00277308 */ /* 0x000ee20000000800 */
[----:B------:R-:W-:Y:S01]  /*a050*/  SHF.R.U32.HI R10, RZ, 0x18, R10 ;  /* 0x00000018ff0a7819 */ /* 0x000fe2000001160a */
[----:B-1----:R-:W-:Y:S01]  /*a060*/  IMAD.MOV.U32 R19, RZ, RZ, R11 ;  /* 0x000000ffff137224 */ /* 0x002fe200078e000b */
[C---:B------:R-:W-:Y:S01]  /*a070*/  LOP3.LUT R4, R6.reuse, 0xffff, RZ, 0xc0, !PT ;  /* 0x0000ffff06047812 */ /* 0x040fe200078ec0ff */
[--C-:B------:R-:W-:Y:S01]  /*a080*/  HSET2.LE.AND R41, R23, R221.reuse, PT ;  /* 0x000000dd17297233 */ /* 0x100fe20003803000 */
[----:B------:R-:W-:Y:S01]  /*a090*/  IMAD.MOV.U32 R23, RZ, RZ, R211 ;  /* 0x000000ffff177224 */ /* 0x000fe200078e00d3 */
[----:B------:R-:W-:Y:S02]  /*a0a0*/  PRMT R49, R5, 0x5410, R10 ;  /* 0x0000541005317816 */ /* 0x000fe4000000000a */
[----:B------:R-:W-:Y:S02]  /*a0b0*/  LOP3.LUT R5, R6, 0xff, RZ, 0xc0, !PT ;  /* 0x000000ff06057812 */ /* 0x000fe400078ec0ff */
[----:B------:R1:W-:Y:S01]  /*a0c0*/  MUFU.EX2 R211, R44 ;  /* 0x0000002c00d37308 */ /* 0x0003e20000000800 */
[----:B------:R-:W-:Y:S01]  /*a0d0*/  SHF.R.U32.HI R4, RZ, 0x8, R4 ;  /* 0x00000008ff047819 */ /* 0x000fe20000011604 */
[--C-:B------:R-:W-:Y:S01]  /*a0e0*/  HSET2.LE.AND R49, R49, R221.reuse, PT ;  /* 0x000000dd31317233 */ /* 0x100fe20003803000 */
[----:B------:R-:W-:Y:S01]  /*a0f0*/  SHF.R.U32.HI R10, RZ, 0x18, R2 ;  /* 0x00000018ff0a7819 */ /* 0x000fe20000011602 */
[----:B--2---:R-:W-:Y:S01]  /*a100*/  IMAD.MOV.U32 R24, RZ, RZ, R176 ;  /* 0x000000ffff187224 */ /* 0x004fe200078e00b0 */
[----:B------:R-:W-:Y:S01]  /*a110*/  SHF.R.U32.HI R2, RZ, 0x10, R6 ;  /* 0x00000010ff027819 */ /* 0x000fe20000011606 */
[--C-:B------:R-:W-:Y:S01]  /*a120*/  HSET2.LE.AND R176, R13, R221.reuse, PT ;  /* 0x000000dd0db07233 */ /* 0x100fe20003803000 */
[----:B------:R-:W-:Y:S02]  /*a130*/  PRMT R172, R5, 0x5410, R4 ;  /* 0x0000541005ac7816 */ /* 0x000fe40000000004 */
[----:B------:R-:W-:Y:S01]  /*a140*/  SHF.R.U32.HI R5, RZ, 0x10, R0 ;  /* 0x00000010ff057819 */ /* 0x000fe20000011600 */
[----:B------:R-:W-:Y:S01]  /*a150*/  MUFU.EX2 R139, R139 ;  /* 0x0000008b008b7308 */ /* 0x000fe20000000800 */
[----:B------:R-:W-:Y:S01]  /*a160*/  SHF.R.U32.HI R6, RZ, 0x18, R6 ;  /* 0x00000018ff067819 */ /* 0x000fe20000011606 */
[--C-:B------:R-:W-:Y:S01]  /*a170*/  HSET2.LE.AND R172, R172, R221.reuse, PT ;  /* 0x000000ddacac7233 */ /* 0x100fe20003803000 */
[----:B------:R-:W-:Y:S02]  /*a180*/  LOP3.LUT R2, R2, 0xff, RZ, 0xc0, !PT ;  /* 0x000000ff02027812 */ /* 0x000fe400078ec0ff */
[----:B------:R-:W-:Y:S02]  /*a190*/  SHF.R.U32.HI R4, RZ, 0x18, R0 ;  /* 0x00000018ff047819 */ /* 0x000fe40000011600 */
[----:B------:R-:W-:Y:S02]  /*a1a0*/  PRMT R177, R7, 0x5410, R10 ;  /* 0x0000541007b17816 */ /* 0x000fe4000000000a */
[----:B------:R-:W-:Y:S01]  /*a1b0*/  LOP3.LUT R7, R16, 0xff, RZ, 0xc0, !PT ;  /* 0x000000ff10077812 */ /* 0x000fe200078ec0ff */
[----:B------:R-:W-:Y:S01]  /*a1c0*/  IMAD.MOV.U32 R16, RZ, RZ, R223 ;  /* 0x000000ffff107224 */ /* 0x000fe200078e00df */
[----:B------:R-:W-:Y:S01]  /*a1d0*/  PRMT R173, R2, 0x5410, R6 ;  /* 0x0000541002ad7816 */ /* 0x000fe20000000006 */
[--C-:B------:R-:W-:Y:S01]  /*a1e0*/  HSET2.LE.AND R177, R177, R221.reuse, PT ;  /* 0x000000ddb1b17233 */ /* 0x100fe20003803000 */
[C---:B------:R-:W-:Y:S01]  /*a1f0*/  LOP3.LUT R2, R0.reuse, 0xffff, RZ, 0xc0, !PT ;  /* 0x0000ffff00027812 */ /* 0x040fe200078ec0ff */
[----:B-1----:R-:W-:Y:S01]  /*a200*/  IMAD.MOV.U32 R44, RZ, RZ, R224 ;  /* 0x000000ffff2c7224 */ /* 0x002fe200078e00e0 */
[----:B------:R-:W-:Y:S01]  /*a210*/  LOP3.LUT R6, R0, 0xff, RZ, 0xc0, !PT ;  /* 0x000000ff00067812 */ /* 0x000fe200078ec0ff */
[--C-:B------:R-:W-:Y:S01]  /*a220*/  HSET2.LE.AND R173, R173, R221.reuse, PT ;  /* 0x000000ddadad7233 */ /* 0x100fe20003803000 */
[----:B------:R-:W-:Y:S01]  /*a230*/  LOP3.LUT R0, R5, 0xff, RZ, 0xc0, !PT ;  /* 0x000000ff05007812 */ /* 0x000fe200078ec0ff */
[----:B------:R-:W-:Y:S01]  /*a240*/  MUFU.EX2 R98, R98 ;  /* 0x0000006200627308 */ /* 0x000fe20000000800 */
[----:B------:R-:W-:Y:S01]  /*a250*/  PRMT R229, R7, 0x5410, R17 ;  /* 0x0000541007e57816 */ /* 0x000fe20000000011 */
[----:B------:R-:W-:Y:S01]  /*a260*/  IMAD.MOV.U32 R17, RZ, RZ, R200 ;  /* 0x000000ffff117224 */ /* 0x000fe200078e00c8 */
[----:B------:R-:W-:Y:S01]  /*a270*/  SHF.R.U32.HI R10, RZ, 0x8, R25 ;  /* 0x00000008ff0a7819 */ /* 0x000fe20000011619 */
[----:B------:R-:W-:Y:S01]  /*a280*/  IMAD.MOV.U32 R25, RZ, RZ, R226 ;  /* 0x000000ffff197224 */ /* 0x000fe200078e00e2 */
[----:B------:R-:W-:Y:S01]  /*a290*/  PRMT R226, R0, 0x5410, R4 ;  /* 0x0000541000e27816 */ /* 0x000fe20000000004 */
[--C-:B------:R-:W-:Y:S01]  /*a2a0*/  HSET2.LE.AND R4, R21, R221.reuse, PT ;  /* 0x000000dd15047233 */ /* 0x100fe20003803000 */
[----:B------:R-:W-:Y:S01]  /*a2b0*/  IMAD.MOV.U32 R21, RZ, RZ, R236 ;  /* 0x000000ffff157224 */ /* 0x000fe200078e00ec */
[----:B------:R-:W-:Y:S01]  /*a2c0*/  LOP3.LUT R7, R29, 0xff, RZ, 0xc0, !PT ;  /* 0x000000ff1d077812 */ /* 0x000fe200078ec0ff */
[----:B------:R-:W-:Y:S01]  /*a2d0*/  IMAD.MOV.U32 R29, RZ, RZ, R231 ;  /* 0x000000ffff1d7224 */ /* 0x000fe200078e00e7 */
[----:B------:R-:W-:Y:S01]  /*a2e0*/  SHF.R.U32.HI R2, RZ, 0x8, R2 ;  /* 0x00000008ff027819 */ /* 0x000fe20000011602 */
[--C-:B------:R-:W-:Y:S01]  /*a2f0*/  HSET2.LE.AND R0, R181, R221.reuse, PT ;  /* 0x000000ddb5007233 */ /* 0x100fe20003803000 */
[----:B------:R-:W-:Y:S01]  /*a300*/  PRMT R231, R7, 0x5410, R30 ;  /* 0x0000541007e77816 */ /* 0x000fe2000000001e */
[----:B------:R-:W-:Y:S01]  /*a310*/  IMAD.MOV.U32 R30, RZ, RZ, R237 ;  /* 0x000000ffff1e7224 */ /* 0x000fe200078e00ed */
[----:B------:R-:W-:Y:S01]  /*a320*/  F2FP.PACK_AB R40, R235, R21 ;  /* 0x00000015eb28723e */ /* 0x000fe200000000ff */
[----:B------:R-:W-:Y:S01]  /*a330*/  MUFU.EX2 R99, R99 ;  /* 0x0000006300637308 */ /* 0x000fe20000000800 */
[----:B------:R-:W-:Y:S01]  /*a340*/  PRMT R227, R6, 0x5410, R2 ;  /* 0x0000541006e37816 */ /* 0x000fe20000000002 */
[--C-:B------:R-:W-:Y:S01]  /*a350*/  HSET2.LE.AND R2, R35, R221.reuse, PT ;  /* 0x000000dd23027233 */ /* 0x100fe20003803000 */
[----:B------:R-:W-:Y:S01]  /*a360*/  LOP3.LUT R40, R4, R40, RZ, 0xc0, !PT ;  /* 0x0000002804287212 */ /* 0x000fe200078ec0ff */
[--C-:B------:R-:W-:Y:S01]  /*a370*/  HSET2.LE.AND R35, R187, R221.reuse, PT ;  /* 0x000000ddbb237233 */ /* 0x100fe20003803000 */
[----:B------:R-:W-:Y:S02]  /*a380*/  F2FP.PACK_AB R4, R30, R210 ;  /* 0x000000d21e04723e */ /* 0x000fe400000000ff */
[----:B------:R-:W-:Y:S02]  /*a390*/  IADD3 R6, R192, 0x2, RZ ;  /* 0x00000002c0067810 */ /* 0x000fe40007ffe0ff */
[----:B------:R-:W-:Y:S01]  /*a3a0*/  LOP3.LUT R33, R33, R4, RZ, 0xc0, !PT ;  /* 0x0000000421217212 */ /* 0x000fe200078ec0ff */
[----:B------:R1:W-:Y:S01]  /*a3b0*/  MUFU.EX2 R210, R46 ;  /* 0x0000002e00d27308 */ /* 0x0003e20000000800 */
[----:B------:R-:W-:Y:S02]  /*a3c0*/  F2FP.PACK_AB R4, R25, R36 ;  /* 0x000000241904723e */ /* 0x000fe400000000ff */
[----:B------:R-:W-:Y:S01]  /*a3d0*/  PRMT R232, R31, 0x5410, R10 ;  /* 0x000054101fe87816 */ /* 0x000fe2000000000a */
[----:B------:R-:W-:Y:S01]  /*a3e0*/  IMAD.MOV.U32 R31, RZ, RZ, R207 ;  /* 0x000000ffff1f7224 */ /* 0x000fe200078e00cf */
[----:B------:R-:W-:Y:S02]  /*a3f0*/  LOP3.LUT R51, R51, R4, RZ, 0xc0, !PT ;  /* 0x0000000433337212 */ /* 0x000fe400078ec0ff */
[----:B------:R-:W-:Y:S02]  /*a400*/  F2FP.PACK_AB R4, R44, R202 ;  /* 0x000000ca2c04723e */ /* 0x000fe400000000ff */
[----:B------:R-:W-:Y:S01]  /*a410*/  F2FP.PACK_AB R5, R22, R195 ;  /* 0x000000c31605723e */ /* 0x000fe200000000ff */
[----:B------:R2:W-:Y:S01]  /*a420*/  MUFU.EX2 R207, R45 ;  /* 0x0000002d00cf7308 */ /* 0x0005e20000000800 */
[----:B------:R-:W-:Y:S02]  /*a430*/  LOP3.LUT R6, R219, UR23, R6, 0x96, !PT ;  /* 0x00000017db067c12 */ /* 0x000fe4000f8e9606 */
[----:B------:R-:W-:Y:S02]  /*a440*/  LOP3.LUT R173, R173, R4, RZ, 0xc0, !PT ;  /* 0x00000004adad7212 */ /* 0x000fe400078ec0ff */
[----:B------:R-:W-:Y:S02]  /*a450*/  F2FP.PACK_AB R4, R208, R31 ;  /* 0x0000001fd004723e */ /* 0x000fe400000000ff */
[----:B------:R-:W-:Y:S02]  /*a460*/  LOP3.LUT R34, R34, R5, RZ, 0xc0, !PT ;  /* 0x0000000522227212 */ /* 0x000fe400078ec0ff */
[----:B------:R-:W-:Y:S01]  /*a470*/  F2FP.PACK_AB R5, R27, R23 ;  /* 0x000000171b05723e */ /* 0x000fe200000000ff */
[----:B------:R-:W-:Y:S01]  /*a480*/  MUFU.EX2 R84, R84 ;  /* 0x0000005400547308 */ /* 0x000fe20000000800 */
[----:B------:R-:W-:Y:S01]  /*a490*/  PRMT R12, R12, 0x5410, R14 ;  /* 0x000054100c0c7816 */ /* 0x000fe2000000000e */
[----:B------:R-:W-:Y:S01]  /*a4a0*/  IMAD.WIDE.U32 R14, R6, -0x326172a9, RZ ;  /* 0xcd9e8d57060e7825 */ /* 0x000fe200078e00ff */
[----:B------:R-:W-:Y:S02]  /*a4b0*/  LOP3.LUT R179, R179, R4, RZ, 0xc0, !PT ;  /* 0x00000004b3b37212 */ /* 0x000fe400078ec0ff */
[----:B------:R-:W-:Y:S01]  /*a4c0*/  F2FP.PACK_AB R4, R19, R213 ;  /* 0x000000d51304723e */ /* 0x000fe200000000ff */
[----:B-1----:R-:W-:Y:S01]  /*a4d0*/  IMAD.MOV.U32 R46, RZ, RZ, R190 ;  /* 0x000000ffff2e7224 */ /* 0x002fe200078e00be */
[----:B------:R-:W-:Y:S01]  /*a4e0*/  LOP3.LUT R48, R48, R5, RZ, 0xc0, !PT ;  /* 0x0000000530307212 */ /* 0x000fe200078ec0ff */
[--C-:B------:R-:W-:Y:S01]  /*a4f0*/  HSET2.LE.AND R181, R12, R221.reuse, PT ;  /* 0x000000dd0cb57233 */ /* 0x100fe20003803000 */
[----:B------:R-:W-:Y:S01]  /*a500*/  F2FP.PACK_AB R5, R252, R37 ;  /* 0x00000025fc05723e */ /* 0x000fe200000000ff */
[----:B------:R-:W-:Y:S01]  /*a510*/  MUFU.EX2 R85, R85 ;  /* 0x0000005500557308 */ /* 0x000fe20000000800 */
[----:B------:R-:W-:Y:S02]  /*a520*/  LOP3.LUT R180, R180, R4, RZ, 0xc0, !PT ;  /* 0x00000004b4b47212 */ /* 0x000fe400078ec0ff */
[----:B------:R-:W-:Y:S01]  /*a530*/  LOP3.LUT R4, R15, UR13, R250, 0x96, !PT ;  /* 0x0000000d0f047c12 */ /* 0x000fe2000f8e96fa */
[----:B--2---:R-:W-:Y:S01]  /*a540*/  IMAD.MOV.U32 R45, RZ, RZ, R206 ;  /* 0x000000ffff2d7224 */ /* 0x004fe200078e00ce */
[----:B------:R-:W-:Y:S02]  /*a550*/  LOP3.LUT R174, R174, R5, RZ, 0xc0, !PT ;  /* 0x00000005aeae7212 */ /* 0x000fe400078ec0ff */
[----:B---3--:R-:W-:Y:S02]  /*a560*/  F2FP.PACK_AB R5, R39, R194 ;  /* 0x000000c22705723e */ /* 0x008fe400000000ff */
[----:B------:R-:W-:Y:S01]  /*a570*/  LOP3.LUT R10, R9, UR11, R14, 0x96, !PT ;  /* 0x0000000b090a7c12 */ /* 0x000fe2000f8e960e */
[----:B------:R1:W2:Y:S01]  /*a580*/  MUFU.EX2 R206, R47 ;  /* 0x0000002f00ce7308 */ /* 0x0002a20000000800 */
[----:B------:R-:W-:Y:S01]  /*a590*/  LOP3.LUT R181, R181, R5, RZ, 0xc0, !PT ;  /* 0x00000005b5b57212 */ /* 0x000fe200078ec0ff */
[----:B------:R-:W-:Y:S01]  /*a5a0*/  IMAD.WIDE.U32 R4, R4, -0x2daee0ad, RZ ;  /* 0xd2511f5304047825 */ /* 0x000fe200078e00ff */
[----:B------:R-:W-:Y:S02]  /*a5b0*/  F2FP.PACK_AB R43, R193, R214 ;  /* 0x000000d6c12b723e */ /* 0x000fe400000000ff */
[----:B------:R-:W-:Y:S01]  /*a5c0*/  F2FP.PACK_AB R42, R198, R38 ;  /* 0x00000026c62a723e */ /* 0x000fe200000000ff */
[----:B------:R-:W-:Y:S01]  /*a5d0*/  IMAD.WIDE.U32 R10, R10, -0x2daee0ad, RZ ;  /* 0xd2511f530a0a7825 */ /* 0x000fe200078e00ff */
[----:B------:R-:W-:Y:S02]  /*a5e0*/  LOP3.LUT R6, R5, UR10, R240, 0x96, !PT ;  /* 0x0000000a05067c12 */ /* 0x000fe4000f8e96f0 */
[----:B------:R-:W-:Y:S01]  /*a5f0*/  LOP3.LUT R43, R2, R43, RZ, 0xc0, !PT ;  /* 0x0000002b022b7212 */ /* 0x000fe200078ec0ff */
[----:B------:R-:W-:Y:S01]  /*a600*/  MUFU.EX2 R86, R86 ;  /* 0x0000005600567308 */ /* 0x000fe20000000800 */
[----:B------:R-:W-:Y:S01]  /*a610*/  LOP3.LUT R42, R0, R42, RZ, 0xc0, !PT ;  /* 0x0000002a002a7212 */ /* 0x000fe200078ec0ff */
[----:B------:R-:W-:Y:S01]  /*a620*/  IMAD.WIDE.U32 R6, R6, -0x326172a9, RZ ;  /* 0xcd9e8d5706067825 */ /* 0x000fe200078e00ff */
[----:B------:R-:W-:Y:S02]  /*a630*/  LOP3.LUT R11, R11, UR8, R4, 0x96, !PT ;  /* 0x000000080b0b7c12 */ /* 0x000fe4000f8e9604 */
[----:B------:R-:W-:Y:S02]  /*a640*/  F2FP.PACK_AB R2, R29, R220 ;  /* 0x000000dc1d02723e */ /* 0x000fe400000000ff */
[----:B------:R-:W-:Y:S02]  /*a650*/  LOP3.LUT R4, R7, UR9, R8, 0x96, !PT ;  /* 0x0000000907047c12 */ /* 0x000fe4000f8e9608 */
[----:B------:R-:W-:Y:S01]  /*a660*/  F2FP.PACK_AB R0, R217, R190 ;  /* 0x000000bed900723e */ /* 0x000fe200000000ff */
[----:B------:R-:W-:Y:S01]  /*a670*/  MUFU.EX2 R87, R87 ;  /* 0x0000005700577308 */ /* 0x000fe20000000800 */
[----:B------:R-:W-:Y:S01]  /*a680*/  LOP3.LUT R32, R32, R2, RZ, 0xc0, !PT ;  /* 0x0000000220207212 */ /* 0x000fe200078ec0ff */
[----:B------:R-:W-:Y:S01]  /*a690*/  IMAD.WIDE.U32 R4, R4, -0x2daee0ad, RZ ;  /* 0xd2511f5304047825 */ /* 0x000fe200078e00ff */
[----:B------:R-:W-:Y:S02]  /*a6a0*/  F2FP.PACK_AB R2, R215, R196 ;  /* 0x000000c4d702723e */ /* 0x000fe400000000ff */
[----:B------:R-:W-:Y:S01]  /*a6b0*/  LOP3.LUT R41, R41, R0, RZ, 0xc0, !PT ;  /* 0x0000000029297212 */ /* 0x000fe200078ec0ff */
[----:B-1----:R-:W-:Y:S01]  /*a6c0*/  IMAD.MOV.U32 R47, RZ, RZ, R199 ;  /* 0x000000ffff2f7224 */ /* 0x002fe200078e00c7 */
[----:B------:R-:W-:Y:S01]  /*a6d0*/  LOP3.LUT R7, R5, UR6, R10, 0x96, !PT ;  /* 0x0000000605077c12 */ /* 0x000fe2000f8e960a */
[----:B------:R-:W-:Y:S01]  /*a6e0*/  IMAD.WIDE.U32 R10, R11, -0x326172a9, RZ ;  /* 0xcd9e8d570b0a7825 */ /* 0x000fe200078e00ff */
[----:B------:R-:W-:Y:S01]  /*a6f0*/  F2FP.PACK_AB R0, R45, R212 ;  /* 0x000000d42d00723e */ /* 0x000fe200000000ff */
[----:B------:R-:W-:Y:S01]  /*a700*/  MUFU.EX2 R96, R96 ;  /* 0x0000006000607308 */ /* 0x000fe20000000800 */
[----:B------:R-:W-:Y:S02]  /*a710*/  LOP3.LUT R50, R50, R2, RZ, 0xc0, !PT ;  /* 0x0000000232327212 */ /* 0x000fe400078ec0ff */
[----:B------:R-:W-:Y:S01]  /*a720*/  LOP3.LUT R12, R11, UR7, R6, 0x96, !PT ;  /* 0x000000070b0c7c12 */ /* 0x000fe2000f8e9606 */
[----:B------:R-:W-:Y:S01]  /*a730*/  IMAD.WIDE.U32 R6, R7, -0x326172a9, RZ ;  /* 0xcd9e8d5707067825 */ /* 0x000fe200078e00ff */
[----:B------:R-:W-:Y:S02]  /*a740*/  F2FP.PACK_AB R2, R26, R216 ;  /* 0x000000d81a02723e */ /* 0x000fe400000000ff */
[----:B------:R-:W-:Y:S01]  /*a750*/  LOP3.LUT R35, R35, R0, RZ, 0xc0, !PT ;  /* 0x0000000023237212 */ /* 0x000fe200078ec0ff */
[----:B------:R-:W-:Y:S01]  /*a760*/  IMAD.WIDE.U32 R12, R12, -0x2daee0ad, RZ ;  /* 0xd2511f530c0c7825 */ /* 0x000fe200078e00ff */
[----:B------:R-:W-:Y:S01]  /*a770*/  F2FP.PACK_AB R0, R20, R16 ;  /* 0x000000101400723e */ /* 0x000fe200000000ff */
[----:B------:R-:W-:Y:S01]  /*a780*/  MUFU.EX2 R97, R97 ;  /* 0x0000006100617308 */ /* 0x000fe20000000800 */
[----:B------:R-:W-:Y:S02]  /*a790*/  LOP3.LUT R172, R172, R2, RZ, 0xc0, !PT ;  /* 0x00000002acac7212 */ /* 0x000fe400078ec0ff */
[----:B------:R-:W-:Y:S02]  /*a7a0*/  F2FP.PACK_AB R2, R209, R201 ;  /* 0x000000c9d102723e */ /* 0x000fe400000000ff */
[----:B------:R-:W-:Y:S01]  /*a7b0*/  LOP3.LUT R4, R13, UR4, R4, 0x96, !PT ;  /* 0x000000040d047c12 */ /* 0x000fe2000f8e9604 */
[----:B------:R-:W-:Y:S01]  /*a7c0*/  IMAD.MOV.U32 R13, RZ, RZ, R196 ;  /* 0x000000ffff0d7224 */ /* 0x000fe200078e00c4 */
[----:B------:R-:W-:Y:S02]  /*a7d0*/  LOP3.LUT R49, R49, R0, RZ, 0xc0, !PT ;  /* 0x0000000031317212 */ /* 0x000fe400078ec0ff */
[----:B------:R-:W-:Y:S01]  /*a7e0*/  F2FP.PACK_AB R0, R228, R197 ;  /* 0x000000c5e400723e */ /* 0x000fe200000000ff */
[----:B------:R-:W-:Y:S01]  /*a7f0*/  IMAD.WIDE.U32 R4, R4, -0x326172a9, RZ ;  /* 0xcd9e8d5704047825 */ /* 0x000fe200078e00ff */
[----:B------:R-:W-:Y:S01]  /*a800*/  LOP3.LUT R178, R178, R2, RZ, 0xc0, !PT ;  /* 0x00000002b2b27212 */ /* 0x000fe200078ec0ff */
[----:B------:R-:W-:Y:S01]  /*a810*/  MUFU.EX2 R102, R102 ;  /* 0x0000006600667308 */ /* 0x000fe20000000800 */
[----:B------:R-:W-:Y:S02]  /*a820*/  F2FP.PACK_AB R2, R24, R17 ;  /* 0x000000111802723e */ /* 0x000fe400000000ff */
[----:B------:R-:W-:Y:S02]  /*a830*/  LOP3.LUT R175, R175, R0, RZ, 0xc0, !PT ;  /* 0x00000000afaf7212 */ /* 0x000fe400078ec0ff */
[----:B------:R-:W-:Y:S02]  /*a840*/  F2FP.PACK_AB R0, R47, R18 ;  /* 0x000000122f00723e */ /* 0x000fe400000000ff */
[----:B------:R-:W-:Y:S02]  /*a850*/  LOP3.LUT R177, R177, R2, RZ, 0xc0, !PT ;  /* 0x00000002b1b17212 */ /* 0x000fe400078ec0ff */
[----:B--2---:R-:W-:Y:S01]  /*a860*/  F2FP.PACK_AB R2, R206, R210 ;  /* 0x000000d2ce02723e */ /* 0x004fe200000000ff */
[----:B------:R-:W-:Y:S01]  /*a870*/  MUFU.EX2 R103, R103 ;  /* 0x0000006700677308 */ /* 0x000fe20000000800 */
[----:B------:R-:W-:Y:S02]  /*a880*/  LOP3.LUT R176, R176, R0, RZ, 0xc0, !PT ;  /* 0x00000000b0b07212 */ /* 0x000fe400078ec0ff */
[----:B------:R-:W-:Y:S02]  /*a890*/  F2FP.PACK_AB R0, R207, R211 ;  /* 0x000000d3cf00723e */ /* 0x000fe400000000ff */
[----:B------:R-:W-:Y:S02]  /*a8a0*/  LOP3.LUT R183, R183, R2, RZ, 0xc0, !PT ;  /* 0x00000002b7b77212 */ /* 0x000fe400078ec0ff */
[----:B------:R-:W-:Y:S02]  /*a8b0*/  LOP3.LUT R2, R4, 0xffff, RZ, 0xc0, !PT ;  /* 0x0000ffff04027812 */ /* 0x000fe400078ec0ff */
[----:B------:R-:W-:Y:S01]  /*a8c0*/  LOP3.LUT R182, R182, R0, RZ, 0xc0, !PT ;  /* 0x00000000b6b67212 */ /* 0x000fe200078ec0ff */
[----:B------:R-:W-:Y:S01]  /*a8d0*/  MUFU.EX2 R130, R130 ;  /* 0x0000008200827308 */ /* 0x000fe20000000800 */
[----:B------:R-:W-:Y:S02]  /*a8e0*/  LOP3.LUT R0, R5, UR15, R6, 0x96, !PT ;  /* 0x0000000f05007c12 */ /* 0x000fe4000f8e9606 */
[----:B------:R-:W-:Y:S02]  /*a8f0*/  SHF.R.U32.HI R5, RZ, 0x8, R2 ;  /* 0x00000008ff057819 */ /* 0x000fe40000011602 */
[----:B------:R-:W-:Y:S02]  /*a900*/  LOP3.LUT R2, R4, 0xff, RZ, 0xc0, !PT ;  /* 0x000000ff04027812 */ /* 0x000fe400078ec0ff */
[----:B------:R-:W-:Y:S02]  /*a910*/  LOP3.LUT R10, R7, UR5, R10, 0x96, !PT ;  /* 0x00000005070a7c12 */ /* 0x000fe4000f8e960a */
[----:B------:R-:W-:Y:S01]  /*a920*/  PRMT R233, R2, 0x5410, R5 ;  /* 0x0000541002e97816 */ /* 0x000fe20000000005 */
[----:B------:R-:W-:Y:S01]  /*a930*/  MUFU.EX2 R128, R128 ;  /* 0x0000008000807308 */ /* 0x000fe20000000800 */
[--C-:B------:R-:W-:Y:S02]  /*a940*/  SHF.R.U32.HI R2, RZ, 0x10, R4.reuse ;  /* 0x00000010ff027819 */ /* 0x100fe40000011604 */
[----:B------:R-:W-:Y:S02]  /*a950*/  SHF.R.U32.HI R4, RZ, 0x18, R4 ;  /* 0x00000018ff047819 */ /* 0x000fe40000011604 */
[----:B------:R-:W-:Y:S04]  /*a960*/  LOP3.LUT R2, R2, 0xff, RZ, 0xc0, !PT ;  /* 0x000000ff02027812 */ /* 0x000fe800078ec0ff */
[----:B------:R-:W-:Y:S01]  /*a970*/  PRMT R236, R2, 0x5410, R4 ;  /* 0x0000541002ec7816 */ /* 0x000fe20000000004 */
[----:B------:R-:W-:Y:S01]  /*a980*/  IMAD.WIDE.U32 R4, R10, -0x2daee0ad, RZ ;  /* 0xd2511f530a047825 */ /* 0x000fe200078e00ff */
[----:B------:R-:W-:Y:S01]  /*a990*/  LOP3.LUT R2, R0, 0xffff, RZ, 0xc0, !PT ;  /* 0x0000ffff00027812 */ /* 0x000fe200078ec0ff */
[----:B------:R-:W-:Y:S03]  /*a9a0*/  MUFU.EX2 R129, R129 ;  /* 0x0000008100817308 */ /* 0x000fe60000000800 */
[----:B------:R-:W-:Y:S01]  /*a9b0*/  LOP3.LUT R190, R5, UR14, R12, 0x96, !PT ;  /* 0x0000000e05be7c12 */ /* 0x000fe2000f8e960c */
[----:B------:R-:W-:Y:S01]  /*a9c0*/  IMAD.MOV.U32 R12, RZ, RZ, R197 ;  /* 0x000000ffff0c7224 */ /* 0x000fe200078e00c5 */
[C---:B------:R-:W-:Y:S02]  /*a9d0*/  LOP3.LUT R198, R4.reuse, 0xff, RZ, 0xc0, !PT ;  /* 0x000000ff04c67812 */ /* 0x040fe400078ec0ff */
[--C-:B------:R-:W-:Y:S02]  /*a9e0*/  SHF.R.U32.HI R200, RZ, 0x18, R4.reuse ;  /* 0x00000018ffc87819 */ /* 0x100fe40000011604 */
[----:B------:R-:W-:Y:S01]  /*a9f0*/  LOP3.LUT R197, R4, 0xffff, RZ, 0xc0, !PT ;  /* 0x0000ffff04c57812 */ /* 0x000fe200078ec0ff */
[----:B------:R-:W-:Y:S01]  /*aa00*/  MUFU.EX2 R126, R126 ;  /* 0x0000007e007e7308 */ /* 0x000fe20000000800 */
[----:B------:R-:W-:Y:S02]  /*aa10*/  SHF.R.U32.HI R199, RZ, 0x10, R4 ;  /* 0x00000010ffc77819 */ /* 0x000fe40000011604 */
        /* <DEDUP_REMOVED lines=9> */
[----:B------:R-:W-:Y:S04]  /*aab0*/  IADD3 R0, R192, 0x3, RZ ;  /* 0x00000003c0007810 */ /* 0x000fe80007ffe0ff */
[----:B------:R-:W-:Y:S05]  /*aac0*/  LOP3.LUT R0, R219, UR23, R0, 0x96, !PT ;  /* 0x00000017db007c12 */ /* 0x000fea000f8e9600 */
[----:B------:R-:W-:Y:S01]  /*aad0*/  IMAD.WIDE.U32 R242, R0, -0x326172a9, RZ ;  /* 0xcd9e8d5700f27825 */ /* 0x000fe200078e00ff */
[----:B------:R-:W-:Y:S04]  /*aae0*/  MUFU.EX2 R88, R88 ;  /* 0x0000005800587308 */ /* 0x000fe80000000800 */
[----:B------:R-:W-:Y:S02]  /*aaf0*/  LOP3.LUT R6, R243, UR13, R250, 0x96, !PT ;  /* 0x0000000df3067c12 */ /* 0x000fe4000f8e96fa */
[----:B------:R-:W-:Y:S03]  /*ab00*/  LOP3.LUT R4, R9, UR11, R242, 0x96, !PT ;  /* 0x0000000b09047c12 */ /* 0x000fe6000f8e96f2 */
[----:B------:R-:W-:Y:S01]  /*ab10*/  IMAD.WIDE.U32 R6, R6, -0x2daee0ad, RZ ;  /* 0xd2511f5306067825 */ /* 0x000fe200078e00ff */
[----:B------:R-:W-:Y:S03]  /*ab20*/  MUFU.EX2 R89, R89 ;  /* 0x0000005900597308 */ /* 0x000fe60000000800 */
[----:B------:R-:W-:Y:S01]  /*ab30*/  IMAD.WIDE.U32 R4, R4, -0x2daee0ad, RZ ;  /* 0xd2511f5304047825 */ /* 0x000fe200078e00ff */
[----:B------:R-:W-:Y:S04]  /*ab40*/  LOP3.LUT R10, R7, UR10, R240, 0x96, !PT ;  /* 0x0000000a070a7c12 */ /* 0x000fe8000f8e96f0 */
[----:B------:R-:W-:Y:S01]  /*ab50*/  LOP3.LUT R5, R5, UR8, R6, 0x96, !PT ;  /* 0x0000000805057c12 */ /* 0x000fe2000f8e9606 */
[----:B------:R-:W-:Y:S01]  /*ab60*/  IMAD.WIDE.U32 R10, R10, -0x326172a9, RZ ;  /* 0xcd9e8d570a0a7825 */ /* 0x000fe200078e00ff */
[----:B------:R-:W-:Y:S04]  /*ab70*/  MUFU.EX2 R112, R112 ;  /* 0x0000007000707308 */ /* 0x000fe80000000800 */
[----:B------:R-:W-:Y:S01]  /*ab80*/  LOP3.LUT R7, R11, UR9, R8, 0x96, !PT ;  /* 0x000000090b077c12 */ /* 0x000fe2000f8e9608 */
[----:B------:R-:W-:Y:S04]  /*ab90*/  IMAD.MOV.U32 R11, RZ, RZ, R202 ;  /* 0x000000ffff0b7224 */ /* 0x000fe800078e00ca */
[----:B------:R-:W-:Y:S01]  /*aba0*/  IMAD.WIDE.U32 R6, R7, -0x2daee0ad, RZ ;  /* 0xd2511f5307067825 */ /* 0x000fe200078e00ff */
[----:B------:R-:W-:Y:S04]  /*abb0*/  MUFU.EX2 R113, R113 ;  /* 0x0000007100717308 */ /* 0x000fe80000000800 */
        /* <DEDUP_REMOVED lines=25> */
[C---:B------:R-:W-:Y:S02]  /*ad50*/  LOP3.LUT R222, R4.reuse, 0xffff, RZ, 0xc0, !PT ;  /* 0x0000ffff04de7812 */ /* 0x040fe400078ec0ff */
[--C-:B------:R-:W-:Y:S02]  /*ad60*/  SHF.R.U32.HI R223, RZ, 0x10, R4.reuse ;  /* 0x00000010ffdf7819 */ /* 0x100fe40000011604 */
[----:B------:R-:W-:Y:S02]  /*ad70*/  LOP3.LUT R225, R4, 0xff, RZ, 0xc0, !PT ;  /* 0x000000ff04e17812 */ /* 0x000fe400078ec0ff */
[----:B------:R-:W-:Y:S01]  /*ad80*/  SHF.R.U32.HI R224, RZ, 0x18, R4 ;  /* 0x00000018ffe07819 */ /* 0x000fe20000011604 */
[----:B------:R-:W-:Y:S01]  /*ad90*/  MUFU.EX2 R107, R107 ;  /* 0x0000006b006b7308 */ /* 0x000fe20000000800 */
[----:B------:R-:W-:Y:S02]  /*ada0*/  SHF.R.U32.HI R4, RZ, 0x8, R2 ;  /* 0x00000008ff047819 */ /* 0x000fe40000011602 */
[----:B------:R-:W-:Y:S02]  /*adb0*/  LOP3.LUT R2, R0, 0xff, RZ, 0xc0, !PT ;  /* 0x000000ff00027812 */ /* 0x000fe400078ec0ff */
[----:B------:R-:W-:Y:S02]  /*adc0*/  LOP3.LUT R192, R5, UR14, R8, 0x96, !PT ;  /* 0x0000000e05c07c12 */ /* 0x000fe4000f8e9608 */
[----:B------:R-:W-:Y:S02]  /*add0*/  PRMT R246, R2, 0x5410, R4 ;  /* 0x0000541002f67816 */ /* 0x000fe40000000004 */
[--C-:B------:R-:W-:Y:S01]  /*ade0*/  SHF.R.U32.HI R4, RZ, 0x10, R0.reuse ;  /* 0x00000010ff047819 */ /* 0x100fe20000011600 */
[----:B------:R-:W-:Y:S01]  /*adf0*/  MUFU.EX2 R104, R104 ;  /* 0x0000006800687308 */ /* 0x000fe20000000800 */
[----:B------:R-:W-:Y:S02]  /*ae00*/  SHF.R.U32.HI R2, RZ, 0x18, R0 ;  /* 0x00000018ff027819 */ /* 0x000fe40000011600 */
[----:B------:R-:W-:Y:S02]  /*ae10*/  LOP3.LUT R0, R4, 0xff, RZ, 0xc0, !PT ;  /* 0x000000ff04007812 */ /* 0x000fe400078ec0ff */
[----:B------:R-:W-:Y:S01]  /*ae20*/  LOP3.LUT R4, R189, UR11, R14, 0x96, !PT ;  /* 0x0000000bbd047c12 */ /* 0x000fe2000f8e960e */
[----:B------:R-:W-:Y:S01]  /*ae30*/  IMAD.MOV.U32 R14, RZ, RZ, R194 ;  /* 0x000000ffff0e7224 */ /* 0x000fe200078e00c2 */
[----:B------:R-:W-:Y:S02]  /*ae40*/  PRMT R245, R0, 0x5410, R2 ;  /* 0x0000541000f57816 */ /* 0x000fe40000000002 */
[----:B------:R-:W-:Y:S01]  /*ae50*/  LOP3.LUT R0, R15, UR13, R248, 0x96, !PT ;  /* 0x0000000d0f007c12 */ /* 0x000fe2000f8e96f8 */
[----:B------:R-:W-:Y:S01]  /*ae60*/  IMAD.WIDE.U32 R4, R4, -0x2daee0ad, RZ ;  /* 0xd2511f5304047825 */ /* 0x000fe200078e00ff */
[----:B------:R-:W-:Y:S03]  /*ae70*/  MUFU.EX2 R105, R105 ;  /* 0x0000006900697308 */ /* 0x000fe60000000800 */
[----:B------:R-:W-:Y:S04]  /*ae80*/  IMAD.WIDE.U32 R6, R0, -0x2daee0ad, RZ ;  /* 0xd2511f5300067825 */ /* 0x000fe800078e00ff */
[----:B------:R-:W-:Y:S01]  /*ae90*/  IMAD.MOV.U32 R15, RZ, RZ, R195 ;  /* 0x000000ffff0f7224 */ /* 0x000fe200078e00c3 */
[----:B------:R-:W-:Y:S02]  /*aea0*/  LOP3.LUT R0, R7, UR10, R238, 0x96, !PT ;  /* 0x0000000a07007c12 */ /* 0x000fe4000f8e96ee */
[----:B------:R-:W-:Y:S01]  /*aeb0*/  MUFU.EX2 R108, R108 ;  /* 0x0000006c006c7308 */ /* 0x000fe20000000800 */
[----:B------:R-:W-:Y:S02]  /*aec0*/  LOP3.LUT R5, R5, UR8, R6, 0x96, !PT ;  /* 0x0000000805057c12 */ /* 0x000fe4000f8e9606 */
[----:B------:R-:W-:Y:S05]  /*aed0*/  IMAD.WIDE.U32 R8, R0, -0x326172a9, RZ ;  /* 0xcd9e8d5700087825 */ /* 0x000fea00078e00ff */
[----:B------:R-:W-:Y:S02]  /*aee0*/  LOP3.LUT R6, R9, UR9, R188, 0x96, !PT ;  /* 0x0000000909067c12 */ /* 0x000fe4000f8e96bc */
        /* <DEDUP_REMOVED lines=14> */
[----:B------:R-:W-:Y:S01]  /*afd0*/  LOP3.LUT R0, R5, UR15, R6, 0x96, !PT ;  /* 0x0000000f05007c12 */ /* 0x000fe2000f8e9606 */
[----:B------:R-:W-:Y:S01]  /*afe0*/  IMAD.MOV.U32 R6, RZ, RZ, R193 ;  /* 0x000000ffff067224 */ /* 0x000fe200078e00c1 */
        /* <DEDUP_REMOVED lines=8> */
[----:B------:R-:W-:Y:S02]  /*b070*/  PRMT R201, R2, 0x5410, R4 ;  /* 0x0000541002c97816 */ /* 0x000fe40000000004 */
[C---:B------:R-:W-:Y:S04]  /*b080*/  LOP3.LUT R2, R0.reuse, 0xffff, RZ, 0xc0, !PT ;  /* 0x0000ffff00027812 */ /* 0x040fe800078ec0ff */
[----:B------:R-:W-:Y:S01]  /*b090*/  SHF.R.U32.HI R4, RZ, 0x8, R2 ;  /* 0x00000008ff047819 */ /* 0x000fe20000011602 */
[----:B------:R-:W-:Y:S01]  /*b0a0*/  MUFU.EX2 R186, R186 ;  /* 0x000000ba00ba7308 */ /* 0x000fe20000000800 */
[----:B------:R-:W-:Y:S04]  /*b0b0*/  LOP3.LUT R2, R0, 0xff, RZ, 0xc0, !PT ;  /* 0x000000ff00027812 */ /* 0x000fe800078ec0ff */
[----:B------:R-:W-:Y:S02]  /*b0c0*/  PRMT R202, R2, 0x5410, R4 ;  /* 0x0000541002ca7816 */ /* 0x000fe40000000004 */
[--C-:B------:R-:W-:Y:S02]  /*b0d0*/  SHF.R.U32.HI R4, RZ, 0x10, R0.reuse ;  /* 0x00000010ff047819 */ /* 0x100fe40000011600 */
[----:B------:R-:W-:Y:S01]  /*b0e0*/  SHF.R.U32.HI R2, RZ, 0x18, R0 ;  /* 0x00000018ff027819 */ /* 0x000fe20000011600 */
[----:B------:R-:W-:Y:S01]  /*b0f0*/  MUFU.EX2 R120, R120 ;  /* 0x0000007800787308 */ /* 0x000fe20000000800 */
[----:B------:R-:W-:Y:S01]  /*b100*/  LOP3.LUT R0, R4, 0xff, RZ, 0xc0, !PT ;  /* 0x000000ff04007812 */ /* 0x000fe200078ec0ff */
[----:B------:R-:W-:Y:S03]  /*b110*/  IMAD.WIDE.U32 R4, R7, -0x2daee0ad, RZ ;  /* 0xd2511f5307047825 */ /* 0x000fe600078e00ff */
[----:B------:R-:W-:Y:S01]  /*b120*/  PRMT R220, R0, 0x5410, R2 ;  /* 0x0000541000dc7816 */ /* 0x000fe20000000002 */
[----:B------:R-:W-:Y:S01]  /*b130*/  FADD.FTZ R2, -R136, R133 ;  /* 0x0000008588027221 */ /* 0x000fe20000010100 */
[----:B------:R-:W-:Y:S01]  /*b140*/  LOP3.LUT R187, R5, UR14, R8, 0x96, !PT ;  /* 0x0000000e05bb7c12 */ /* 0x000fe2000f8e9608 */
[----:B------:R-:W-:Y:S01]  /*b150*/  FADD.FTZ R0, -R134, R135 ;  /* 0x0000008786007221 */ /* 0x000fe20000010100 */
[----:B------:R-:W-:Y:S01]  /*b160*/  LOP3.LUT R193, R4, 0xffff, RZ, 0xc0, !PT ;  /* 0x0000ffff04c17812 */ /* 0x000fe200078ec0ff */
[----:B------:R-:W-:Y:S01]  /*b170*/  FMUL.FTZ R2, R2, c[0x0][0x23c] ;  /* 0x00008f0002027a20 */ /* 0x000fe20000410000 */
[----:B------:R-:W-:Y:S01]  /*b180*/  LOP3.LUT R194, R4, 0xff, RZ, 0xc0, !PT ;  /* 0x000000ff04c27812 */ /* 0x000fe200078ec0ff */
[----:B------:R-:W-:Y:S01]  /*b190*/  FMUL.FTZ R0, R0, c[0x0][0x23c] ;  /* 0x00008f0000007a20 */ /* 0x000fe20000410000 */
[----:B------:R-:W-:Y:S01]  /*b1a0*/  SHF.R.U32.HI R196, RZ, 0x18, R4 ;  /* 0x00000018ffc47819 */ /* 0x000fe20000011604 */
[----:B------:R-:W-:Y:S01]  /*b1b0*/  IMAD.MOV.U32 R135, RZ, RZ, R10 ;  /* 0x000000ffff877224 */ /* 0x000fe200078e000a */
[----:B------:R-:W-:Y:S01]  /*b1c0*/  SHF.R.U32.HI R195, RZ, 0x10, R4 ;  /* 0x00000010ffc37819 */ /* 0x000fe20000011604 */
[----:B------:R-:W-:Y:S01]  /*b1d0*/  FADD.FTZ R4, -R138, R3 ;  /* 0x000000038a047221 */ /* 0x000fe20000010100 */
[----:B------:R-:W1:Y:S01]  /*b1e0*/  MUFU.EX2 R2, R2 ;  /* 0x0000000200027308 */ /* 0x000e620000000800 */
[----:B------:R-:W-:Y:S02]  /*b1f0*/  FADD.FTZ R3, -R137, R132 ;  /* 0x0000008489037221 */ /* 0x000fe40000010100 */
[----:B------:R-:W-:Y:S02]  /*b200*/  FMUL.FTZ R4, R4, c[0x0][0x23c] ;  /* 0x00008f0004047a20 */ /* 0x000fe40000410000 */
[----:B------:R-:W-:Y:S02]  /*b210*/  FMUL.FTZ R3, R3, c[0x0][0x23c] ;  /* 0x00008f0003037a20 */ /* 0x000fe40000410000 */
[----:B------:R-:W-:Y:S02]  /*b220*/  IMAD.MOV.U32 R132, RZ, RZ, R14 ;  /* 0x000000ffff847224 */ /* 0x000fe400078e000e */
[----:B------:R-:W-:Y:S01]  /*b230*/  IMAD.MOV.U32 R14, RZ, RZ, R13 ;  /* 0x000000ffff0e7224 */ /* 0x000fe200078e000d */
[----:B------:R-:W2:Y:S01]  /*b240*/  MUFU.EX2 R0, R0 ;  /* 0x0000000000007308 */ /* 0x000ea20000000800 */
[----:B------:R-:W-:Y:S02]  /*b250*/  IMAD.MOV.U32 R13, RZ, RZ, R36 ;  /* 0x000000ffff0d7224 */ /* 0x000fe400078e0024 */
[----:B------:R-:W-:Y:S07]  /*b260*/  IMAD.MOV.U32 R133, RZ, RZ, R11 ;  /* 0x000000ffff857224 */ /* 0x000fee00078e000b */
[----:B------:R-:W3:Y:S01]  /*b270*/  MUFU.EX2 R36, R4 ;  /* 0x0000000400247308 */ /* 0x000ee20000000800 */
[C---:B-1----:R-:W-:Y:S02]  /*b280*/  FMUL.FTZ R8, R2.reuse, R140 ;  /* 0x0000008c02087220 */ /* 0x042fe40000410000 */
[----:B------:R-:W-:Y:S02]  /*b290*/  IMAD.MOV.U32 R140, RZ, RZ, R28 ;  /* 0x000000ffff8c7224 */ /* 0x000fe400078e001c */
[----:B------:R-:W-:Y:S02]  /*b2a0*/  FMUL.FTZ R9, R2, R141 ;  /* 0x0000008d02097220 */ /* 0x000fe40000410000 */
[----:B------:R-:W-:Y:S03]  /*b2b0*/  IMAD.MOV.U32 R141, RZ, RZ, R23 ;  /* 0x000000ffff8d7224 */ /* 0x000fe600078e0017 */
[----:B------:R-:W1:Y:S01]  /*b2c0*/  MUFU.EX2 R3, R3 ;  /* 0x0000000300037308 */ /* 0x000e620000000800 */
[----:B------:R-:W-:Y:S02]  /*b2d0*/  IMAD.MOV.U32 R28, RZ, RZ, R22 ;  /* 0x000000ffff1c7224 */ /* 0x000fe400078e0016 */
[C---:B--2---:R-:W-:Y:S02]  /*b2e0*/  FMUL.FTZ R10, R0.reuse, R142 ;  /* 0x0000008e000a7220 */ /* 0x044fe40000410000 */
[----:B------:R-:W-:Y:S02]  /*b2f0*/  IMAD.MOV.U32 R142, RZ, RZ, R20 ;  /* 0x000000ffff8e7224 */ /* 0x000fe400078e0014 */
[----:B------:R-:W-:Y:S03]  /*b300*/  FMUL.FTZ R11, R0, R143 ;  /* 0x0000008f000b7220 */ /* 0x000fe60000410000 */
[----:B------:R-:W-:Y:S01]  /*b310*/  MUFU.EX2 R121, R121 ;  /* 0x0000007900797308 */ /* 0x000fe20000000800 */
[C---:B---3--:R-:W-:Y:S02]  /*b320*/  FMUL.FTZ R4, R36.reuse, R144 ;  /* 0x0000009024047220 */ /* 0x048fe40000410000 */
[----:B------:R-:W-:Y:S02]  /*b330*/  IMAD.MOV.U32 R144, RZ, RZ, R6 ;  /* 0x000000ffff907224 */ /* 0x000fe400078e0006 */
[----:B------:R-:W-:Y:S02]  /*b340*/  FMUL.FTZ R5, R36, R145 ;  /* 0x0000009124057220 */ /* 0x000fe40000410000 */
[----:B------:R-:W-:Y:S03]  /*b350*/  IMAD.MOV.U32 R145, RZ, RZ, R12 ;  /* 0x000000ffff917224 */ /* 0x000fe600078e000c */
[----:B------:R-:W-:Y:S01]  /*b360*/  MUFU.EX2 R122, R122 ;  /* 0x0000007a007a7308 */ /* 0x000fe20000000800 */
[C---:B------:R-:W-:Y:S02]  /*b370*/  FMUL.FTZ R12, R2.reuse, R152 ;  /* 0x00000098020c7220 */ /* 0x040fe40000410000 */
[----:B------:R-:W-:Y:S02]  /*b380*/  IMAD.MOV.U32 R152, RZ, RZ, R13 ;  /* 0x000000ffff987224 */ /* 0x000fe400078e000d */
[C---:B-1----:R-:W-:Y:S02]  /*b390*/  FMUL.FTZ R6, R3.reuse, R146 ;  /* 0x0000009203067220 */ /* 0x042fe40000410000 */
[----:B------:R-:W-:Y:S02]  /*b3a0*/  IMAD.MOV.U32 R146, RZ, RZ, R46 ;  /* 0x000000ffff927224 */ /* 0x000fe400078e002e */
[----:B------:R-:W-:Y:S01]  /*b3b0*/  IMAD.MOV.U32 R46, RZ, RZ, R21 ;  /* 0x000000ffff2e7224 */ /* 0x000fe200078e0015 */
[----:B------:R-:W-:Y:S01]  /*b3c0*/  MUFU.EX2 R123, R123 ;  /* 0x0000007b007b7308 */ /* 0x000fe20000000800 */
[C---:B------:R-:W-:Y:S01]  /*b3d0*/  FMUL.FTZ R7, R3.reuse, R147 ;  /* 0x0000009303077220 */ /* 0x040fe20000410000 */
[----:B------:R-:W1:Y:S01]  /*b3e0*/  LDSM.16.MT88.4 R20, [R204+0x4000] ;  /* 0x00400000cc14783b */ /* 0x000e620000004200 */
[----:B------:R-:W-:Y:S02]  /*b3f0*/  FMUL.FTZ R13, R2, R153 ;  /* 0x00000099020d7220 */ /* 0x000fe40000410000 */
[----:B------:R-:W-:Y:S02]  /*b400*/  IMAD.MOV.U32 R153, RZ, RZ, R14 ;  /* 0x000000ffff997224 */ /* 0x000fe400078e000e */
[C---:B------:R-:W-:Y:S02]  /*b410*/  FMUL.FTZ R14, R0.reuse, R154 ;  /* 0x0000009a000e7220 */ /* 0x040fe40000410000 */
[----:B------:R-:W-:Y:S01]  /*b420*/  IMAD.MOV.U32 R154, RZ, RZ, R15 ;  /* 0x000000ffff9a7224 */ /* 0x000fe200078e000f */
[----:B------:R-:W-:Y:S01]  /*b430*/  MUFU.EX2 R124, R124 ;  /* 0x0000007c007c7308 */ /* 0x000fe20000000800 */
[----:B------:R-:W-:Y:S02]  /*b440*/  FMUL.FTZ R15, R0, R155 ;  /* 0x0000009b000f7220 */ /* 0x000fe40000410000 */
[----:B------:R-:W-:Y:S02]  /*b450*/  IMAD.MOV.U32 R155, RZ, RZ, R16 ;  /* 0x000000ffff9b7224 */ /* 0x000fe400078e0010 */
[C---:B------:R-:W-:Y:S02]  /*b460*/  FMUL.FTZ R16, R36.reuse, R148 ;  /* 0x0000009424107220 */ /* 0x040fe40000410000 */
[----:B------:R-:W-:Y:S02]  /*b470*/  IMAD.MOV.U32 R148, RZ, RZ, R17 ;  /* 0x000000ffff947224 */ /* 0x000fe400078e0011 */
[----:B------:R-:W-:Y:S01]  /*b480*/  FMUL.FTZ R17, R36, R149 ;  /* 0x0000009524117220 */ /* 0x000fe20000410000 */
[----:B------:R-:W-:Y:S01]  /*b490*/  MUFU.EX2 R184, R184 ;  /* 0x000000b800b87308 */ /* 0x000fe20000000800 */
[----:B------:R-:W-:Y:S02]  /*b4a0*/  IMAD.MOV.U32 R149, RZ, RZ, R18 ;  /* 0x000000ffff957224 */ /* 0x000fe400078e0012 */
[C---:B------:R-:W-:Y:S02]  /*b4b0*/  FMUL.FTZ R18, R3.reuse, R150 ;  /* 0x0000009603127220 */ /* 0x040fe40000410000 */
[----:B------:R-:W-:Y:S02]  /*b4c0*/  IMAD.MOV.U32 R150, RZ, RZ, R146 ;  /* 0x000000ffff967224 */ /* 0x000fe400078e0092 */
[----:B------:R-:W-:Y:S02]  /*b4d0*/  IMAD.MOV.U32 R146, RZ, RZ, R132 ;  /* 0x000000ffff927224 */ /* 0x000fe400078e0084 */
[----:B------:R-:W-:Y:S02]  /*b4e0*/  IMAD.MOV.U32 R132, RZ, RZ, R19 ;  /* 0x000000ffff847224 */ /* 0x000fe400078e0013 */
[C---:B------:R-:W-:Y:S02]  /*b4f0*/  FMUL.FTZ R19, R3.reuse, R151 ;  /* 0x0000009703137220 */ /* 0x040fe40000410000 */
[----:B------:R-:W-:Y:S02]  /*b500*/  IMAD.MOV.U32 R147, RZ, RZ, R145 ;  /* 0x000000ffff937224 */ /* 0x000fe400078e0091 */
[----:B------:R-:W-:Y:S02]  /*b510*/  IMAD.MOV.U32 R145, RZ, RZ, R47 ;  /* 0x000000ffff917224 */ /* 0x000fe400078e002f */
[----:B------:R-:W-:Y:S02]  /*b520*/  IMAD.MOV.U32 R151, RZ, RZ, R46 ;  /* 0x000000ffff977224 */ /* 0x000fe400078e002e */
[----:B------:R-:W-:Y:S02]  /*b530*/  IMAD.MOV.U32 R143, RZ, RZ, R144 ;  /* 0x000000ffff8f7224 */ /* 0x000fe400078e0090 */
[----:B------:R-:W-:Y:S01]  /*b540*/  IMAD.MOV.U32 R144, RZ, RZ, R24 ;  /* 0x000000ffff907224 */ /* 0x000fe200078e0018 */
[-C--:B-1----:R-:W-:Y:S01]  /*b550*/  HMMA.16816.F32 R4, R40, R20.reuse, R4 ;  /* 0x000000142804723c */ /* 0x082fe20000001804 */
[----:B------:R-:W-:Y:S02]  /*b560*/  FMUL.FTZ R24, R2, R156 ;  /* 0x0000009c02187220 */ /* 0x000fe40000410000 */
[----:B------:R-:W-:Y:S02]  /*b570*/  IMAD.MOV.U32 R156, RZ, RZ, R27 ;  /* 0x000000ffff9c7224 */ /* 0x000fe400078e001b */
[----:B------:R-:W-:Y:S02]  /*b580*/  FMUL.FTZ R27, R0, R159 ;  /* 0x0000009f001b7220 */ /* 0x000fe40000410000 */
[----:B------:R-:W-:Y:S01]  /*b590*/  MUFU.EX2 R159, R66 ;  /* 0x00000042009f7308 */ /* 0x000fe20000000800 */
[C---:B------:R-:W-:Y:S07]  /*b5a0*/  HMMA.16816.F32 R8, R32.reuse, R20, R8 ;  /* 0x000000142008723c */ /* 0x040fee0000001808 */
[C---:B------:R-:W-:Y:S01]  /*b5b0*/  FMUL.FTZ R21, R36.reuse, R161 ;  /* 0x000000a124157220 */ /* 0x040fe20000410000 */
[-C--:B------:R-:W-:Y:S01]  /*b5c0*/  HMMA.16816.F32 R12, R32, R22.reuse, R12 ;  /* 0x00000016200c723c */ /* 0x080fe2000000180c */
[----:B------:R-:W-:Y:S03]  /*b5d0*/  IMAD.MOV.U32 R161, RZ, RZ, R45 ;  /* 0x000000ffffa17224 */ /* 0x000fe600078e002d */
[----:B------:R-:W-:Y:S02]  /*b5e0*/  FMUL.FTZ R20, R36, R160 ;  /* 0x000000a024147220 */ /* 0x000fe40000410000 */
[----:B------:R-:W-:Y:S02]  /*b5f0*/  IMAD.MOV.U32 R160, RZ, RZ, R28 ;  /* 0x000000ffffa07224 */ /* 0x000fe400078e001c */
[C---:B------:R-:W-:Y:S01]  /*b600*/  FMUL.FTZ R28, R2.reuse, R164 ;  /* 0x000000a4021c7220 */ /* 0x040fe20000410000 */
[C---:B------:R-:W-:Y:S03]  /*b610*/  HMMA.16816.F32 R16, R40.reuse, R22, R16 ;  /* 0x000000162810723c */ /* 0x040fe60000001810 */
[----:B------:R-:W-:Y:S02]  /*b620*/  IMAD.MOV.U32 R164, RZ, RZ, R29 ;  /* 0x000000ffffa47224 */ /* 0x000fe400078e001d */
[C---:B------:R-:W-:Y:S02]  /*b630*/  FMUL.FTZ R29, R2.reuse, R165 ;  /* 0x000000a5021d7220 */ /* 0x040fe40000410000 */
[C---:B------:R-:W-:Y:S02]  /*b640*/  FMUL.FTZ R22, R3.reuse, R162 ;  /* 0x000000a203167220 */ /* 0x040fe40000410000 */
[----:B------:R-:W-:Y:S02]  /*b650*/  IMAD.MOV.U32 R162, RZ, RZ, R44 ;  /* 0x000000ffffa27224 */ /* 0x000fe400078e002c */
[----:B------:R-:W1:Y:S01]  /*b660*/  LDSM.16.MT88.4 R44, [R205+0x4000] ;  /* 0x00400000cd2c783b */ /* 0x000e620000004200 */
[C---:B------:R-:W-:Y:S02]  /*b670*/  FMUL.FTZ R23, R3.reuse, R163 ;  /* 0x000000a303177220 */ /* 0x040fe40000410000 */
[----:B------:R-:W-:Y:S02]  /*b680*/  IMAD.MOV.U32 R163, RZ, RZ, R25 ;  /* 0x000000ffffa37224 */ /* 0x000fe400078e0019 */
[----:B------:R-:W-:Y:S02]  /*b690*/  FMUL.FTZ R25, R2, R157 ;  /* 0x0000009d02197220 */ /* 0x000fe40000410000 */
[----:B------:R-:W-:Y:S02]  /*b6a0*/  IMAD.MOV.U32 R157, RZ, RZ, R26 ;  /* 0x000000ffff9d7224 */ /* 0x000fe400078e001a */
[C---:B------:R-:W-:Y:S02]  /*b6b0*/  FMUL.FTZ R26, R0.reuse, R158 ;  /* 0x0000009e001a7220 */ /* 0x040fe40000410000 */
        /* <DEDUP_REMOVED lines=14> */
[C---:B------:R-:W-:Y:S01]  /*b7a0*/  FMUL.FTZ R30, R0.reuse, R166 ;  /* 0x000000a6001e7220 */ /* 0x040fe20000410000 */
[-C--:B-1----:R-:W-:Y:S01]  /*b7b0*/  HMMA.16816.F32 R20, R40, R44.reuse, R20 ;  /* 0x0000002c2814723c */ /* 0x082fe20000001814 */
[----:B------:R-:W-:Y:S02]  /*b7c0*/  IMAD.MOV.U32 R166, RZ, RZ, R142 ;  /* 0x000000ffffa67224 */ /* 0x000fe400078e008e */
[----:B------:R-:W-:Y:S02]  /*b7d0*/  IMAD.MOV.U32 R142, RZ, RZ, R141 ;  /* 0x000000ffff8e7224 */ /* 0x000fe400078e008d */
[----:B------:R-:W-:Y:S02]  /*b7e0*/  IMAD.MOV.U32 R141, RZ, RZ, R31 ;  /* 0x000000ffff8d7224 */ /* 0x000fe400078e001f */
[----:B------:R-:W-:Y:S01]  /*b7f0*/  FMUL.FTZ R31, R0, R167 ;  /* 0x000000a7001f7220 */ /* 0x000fe20000410000 */
[C---:B------:R-:W-:Y:S01]  /*b800*/  HMMA.16816.F32 R24, R32.reuse, R44, R24 ;  /* 0x0000002c2018723c */ /* 0x040fe20000001818 */
[----:B------:R-:W-:Y:S02]  /*b810*/  IMAD.MOV.U32 R158, RZ, RZ, R161 ;  /* 0x000000ffff9e7224 */ /* 0x000fe400078e00a1 */
[----:B------:R-:W1:Y:S01]  /*b820*/  MUFU.EX2 R161, R67 ;  /* 0x0000004300a17308 */ /* 0x000e620000000800 */
[----:B------:R-:W-:Y:S03]  /*b830*/  IMAD.MOV.U32 R167, RZ, RZ, R156 ;  /* 0x000000ffffa77224 */ /* 0x000fe600078e009c */
[----:B------:R-:W-:Y:S01]  /*b840*/  IMAD.MOV.U32 R44, RZ, RZ, R155 ;  /* 0x000000ffff2c7224 */ /* 0x000fe200078e009b */
[-C--:B------:R-:W-:Y:S01]  /*b850*/  HMMA.16816.F32 R28, R32, R46.reuse, R28 ;  /* 0x0000002e201c723c */ /* 0x080fe2000000181c */
[----:B------:R-:W-:Y:S03]  /*b860*/  IMAD.MOV.U32 R45, RZ, RZ, R151 ;  /* 0x000000ffff2d7224 */ /* 0x000fe600078e0097 */
[----:B------:R-:W-:Y:S01]  /*b870*/  IMAD.MOV.U32 R151, RZ, RZ, R148 ;  /* 0x000000ffff977224 */ /* 0x000fe200078e0094 */
[----:B------:R-:W-:Y:S01]  /*b880*/  MUFU.EX2 R155, R63 ;  /* 0x0000003f009b7308 */ /* 0x000fe20000000800 */
[----:B------:R-:W-:Y:S02]  /*b890*/  IMAD.MOV.U32 R148, RZ, RZ, R153 ;  /* 0x000000ffff947224 */ /* 0x000fe400078e0099 */
[C---:B------:R-:W-:Y:S04]  /*b8a0*/  FMUL.FTZ R32, R36.reuse, R168 ;  /* 0x000000a824207220 */ /* 0x040fe80000410000 */
[----:B------:R-:W-:Y:S02]  /*b8b0*/  FMUL.FTZ R33, R36, R169 ;  /* 0x000000a924217220 */ /* 0x000fe40000410000 */
[C---:B------:R-:W-:Y:S01]  /*b8c0*/  FMUL.FTZ R34, R3.reuse, R170 ;  /* 0x000000aa03227220 */ /* 0x040fe20000410000 */
[----:B------:R-:W-:Y:S01]  /*b8d0*/  MUFU.EX2 R153, R52 ;  /* 0x0000003400997308 */ /* 0x000fe20000000800 */
[----:B------:R-:W-:Y:S02]  /*b8e0*/  FMUL.FTZ R35, R3, R171 ;  /* 0x000000ab03237220 */ /* 0x000fe40000410000 */
[----:B------:R-:W-:Y:S02]  /*b8f0*/  IMAD.MOV.U32 R169, RZ, RZ, R157 ;  /* 0x000000ffffa97224 */ /* 0x000fe400078e009d */
[----:B------:R-:W-:Y:S02]  /*b900*/  IMAD.MOV.U32 R157, RZ, RZ, R162 ;  /* 0x000000ffff9d7224 */ /* 0x000fe400078e00a2 */
[----:B------:R-:W-:Y:S01]  /*b910*/  IMAD.MOV.U32 R168, RZ, RZ, R154 ;  /* 0x000000ffffa87224 */ /* 0x000fe200078e009a */
[----:B------:R-:W-:Y:S01]  /*b920*/  HMMA.16816.F32 R32, R40, R46, R32 ;  /* 0x0000002e2820723c */ /* 0x000fe20000001820 */
[----:B------:R-:W-:Y:S01]  /*b930*/  IMAD.MOV.U32 R170, RZ, RZ, R152 ;  /* 0x000000ffffaa7224 */ /* 0x000fe200078e0098 */
[----:B------:R-:W2:Y:S01]  /*b940*/  LDSM.16.MT88.4 R40, [R204+0x4400] ;  /* 0x00440000cc28783b */ /* 0x000ea20000004200 */
[----:B------:R-:W-:Y:S01]  /*b950*/  IMAD.MOV.U32 R171, RZ, RZ, R142 ;  /* 0x000000ffffab7224 */ /* 0x000fe200078e008e */
[----:B------:R3:W-:Y:S03]  /*b960*/  MUFU.EX2 R162, R64 ;  /* 0x0000004000a27308 */ /* 0x0007e60000000800 */
[----:B------:R-:W-:Y:S02]  /*b970*/  IMAD.MOV.U32 R46, RZ, RZ, R140 ;  /* 0x000000ffff2e7224 */ /* 0x000fe400078e008c */
[----:B------:R-:W-:Y:S05]  /*b980*/  IMAD.MOV.U32 R47, RZ, RZ, R141 ;  /* 0x000000ffff2f7224 */ /* 0x000fea00078e008d */
[----:B------:R-:W-:Y:S10]  /*b990*/  MUFU.EX2 R152, R55 ;  /* 0x0000003700987308 */ /* 0x000ff40000000800 */
[----:B------:R-:W-:Y:S01]  /*b9a0*/  MUFU.EX2 R154, R53 ;  /* 0x00000035009a7308 */ /* 0x000fe20000000800 */
[----:B---3--:R-:W-:Y:S01]  /*b9b0*/  IMAD.MOV.U32 R64, RZ, RZ, R38 ;  /* 0x000000ffff407224 */ /* 0x008fe200078e0026 */
[----:B------:R-:W-:Y:S08]  /*b9c0*/  SHF.R.U32.HI R38, RZ, 0x10, R191 ;  /* 0x00000010ff267819 */ /* 0x000ff000000116bf */
[----:B------:R3:W-:Y:S01]  /*b9d0*/  MUFU.EX2 R140, R56 ;  /* 0x00000038008c7308 */ /* 0x0007e20000000800 */
[-C--:B--2---:R-:W-:Y:S09]  /*b9e0*/  HMMA.16816.F32 R4, R48, R40.reuse, R4 ;  /* 0x000000283004723c */ /* 0x084ff20000001804 */
[----:B------:R2:W-:Y:S01]  /*b9f0*/  MUFU.EX2 R142, R57 ;  /* 0x00000039008e7308 */ /* 0x0005e20000000800 */
[C---:B------:R-:W-:Y:S09]  /*ba00*/  HMMA.16816.F32 R8, R172.reuse, R40, R8 ;  /* 0x00000028ac08723c */ /* 0x040ff20000001808 */
[----:B------:R-:W-:Y:S01]  /*ba10*/  MUFU.EX2 R156, R61 ;  /* 0x0000003d009c7308 */ /* 0x000fe20000000800 */
[-C--:B------:R-:W-:Y:S02]  /*ba20*/  HMMA.16816.F32 R12, R172, R42.reuse, R12 ;  /* 0x0000002aac0c723c */ /* 0x080fe4000000180c */
[--C-:B---3--:R-:W-:Y:S07]  /*ba30*/  HSET2.LE.AND R56, R202, R221.reuse, PT ;  /* 0x000000ddca387233 */ /* 0x108fee0003803000 */
[----:B------:R-:W-:Y:S01]  /*ba40*/  MUFU.EX2 R141, R62 ;  /* 0x0000003e008d7308 */ /* 0x000fe20000000800 */
[C---:B------:R-:W-:Y:S01]  /*ba50*/  HMMA.16816.F32 R16, R48.reuse, R42, R16 ;  /* 0x0000002a3010723c */ /* 0x040fe20000001810 */
[----:B------:R-:W3:Y:S01]  /*ba60*/  LDSM.16.MT88.4 R40, [R205+0x4400] ;  /* 0x00440000cd28783b */ /* 0x000ee20000004200 */
[--C-:B--2---:R-:W-:Y:S06]  /*ba70*/  HSET2.LE.AND R57, R220, R221.reuse, PT ;  /* 0x000000dddc397233 */ /* 0x104fec0003803000 */
[-C--:B---3--:R-:W-:Y:S08]  /*ba80*/  HMMA.16816.F32 R20, R48, R40.reuse, R20 ;  /* 0x000000283014723c */ /* 0x088ff00000001814 */
[C---:B------:R-:W-:Y:S08]  /*ba90*/  HMMA.16816.F32 R24, R172.reuse, R40, R24 ;  /* 0x00000028ac18723c */ /* 0x040ff00000001818 */
[-C--:B------:R-:W-:Y:S01]  /*baa0*/  HMMA.16816.F32 R28, R172, R42.reuse, R28 ;  /* 0x0000002aac1c723c */ /* 0x080fe2000000181c */
[----:B------:R2:W3:Y:S06]  /*bab0*/  MUFU.EX2 R172, R65 ;  /* 0x0000004100ac7308 */ /* 0x0004ec0000000800 */
[----:B------:R-:W-:Y:S01]  /*bac0*/  IMAD.MOV.U32 R175, RZ, RZ, R146 ;  /* 0x000000ffffaf7224 */ /* 0x000fe200078e0092 */
[----:B------:R-:W-:Y:S01]  /*bad0*/  HMMA.16816.F32 R32, R48, R42, R32 ;  /* 0x0000002a3020723c */ /* 0x000fe20000001820 */
[----:B------:R-:W-:Y:S01]  /*bae0*/  IMAD.MOV.U32 R173, RZ, RZ, R145 ;  /* 0x000000ffffad7224 */ /* 0x000fe200078e0091 */
[----:B------:R-:W4:Y:S01]  /*baf0*/  LDSM.16.MT88.4 R40, [R204+0x4800] ;  /* 0x00480000cc28783b */ /* 0x000f220000004200 */
[----:B------:R-:W1:Y:S01]  /*bb00*/  MUFU.EX2 R145, R54 ;  /* 0x0000003600917308 */ /* 0x000e620000000800 */
[----:B------:R-:W-:Y:S03]  /*bb10*/  IMAD.MOV.U32 R174, RZ, RZ, R144 ;  /* 0x000000ffffae7224 */ /* 0x000fe600078e0090 */
[----:B------:R-:W-:Y:S02]  /*bb20*/  IMAD.MOV.U32 R51, RZ, RZ, R133 ;  /* 0x000000ffff337224 */ /* 0x000fe400078e0085 */
[----:B------:R-:W-:Y:S03]  /*bb30*/  IMAD.MOV.U32 R50, RZ, RZ, R46 ;  /* 0x000000ffff327224 */ /* 0x000fe600078e002e */
[----:B------:R-:W-:Y:S01]  /*bb40*/  IMAD.MOV.U32 R63, RZ, RZ, R51 ;  /* 0x000000ffff3f7224 */ /* 0x000fe200078e0033 */
[----:B------:R1:W-:Y:S01]  /*bb50*/  MUFU.EX2 R133, R58 ;  /* 0x0000003a00857308 */ /* 0x0003e20000000800 */
[----:B------:R-:W-:Y:S02]  /*bb60*/  IMAD.MOV.U32 R51, RZ, RZ, R175 ;  /* 0x000000ffff337224 */ /* 0x000fe400078e00af */
[----:B------:R-:W-:Y:S02]  /*bb70*/  IMAD.MOV.U32 R49, RZ, RZ, R157 ;  /* 0x000000ffff317224 */ /* 0x000fe400078e009d */
[----:B------:R-:W-:Y:S02]  /*bb80*/  IMAD.MOV.U32 R175, RZ, RZ, R47 ;  /* 0x000000ffffaf7224 */ /* 0x000fe400078e002f */
[----:B------:R-:W-:Y:S02]  /*bb90*/  IMAD.MOV.U32 R48, RZ, RZ, R163 ;  /* 0x000000ffff307224 */ /* 0x000fe400078e00a3 */
[----:B------:R-:W-:Y:S01]  /*bba0*/  IMAD.MOV.U32 R47, RZ, RZ, R147 ;  /* 0x000000ffff2f7224 */ /* 0x000fe200078e0093 */
[----:B------:R3:W3:Y:S01]  /*bbb0*/  MUFU.EX2 R144, R59 ;  /* 0x0000003b00907308 */ /* 0x0006e20000000800 */
[----:B------:R-:W-:Y:S02]  /*bbc0*/  IMAD.MOV.U32 R46, RZ, RZ, R135 ;  /* 0x000000ffff2e7224 */ /* 0x000fe400078e0087 */
[----:B--2---:R-:W-:Y:S07]  /*bbd0*/  IMAD.MOV.U32 R65, RZ, RZ, R47 ;  /* 0x000000ffff417224 */ /* 0x004fee00078e002f */
[----:B------:R-:W2:Y:S01]  /*bbe0*/  MUFU.EX2 R146, R60 ;  /* 0x0000003c00927308 */ /* 0x000ea20000000800 */
[--C-:B-1----:R-:W-:Y:S01]  /*bbf0*/  HSET2.LE.AND R58, R203, R221.reuse, PT ;  /* 0x000000ddcb3a7233 */ /* 0x102fe20003803000 */
[-C--:B----4-:R-:W-:Y:S08]  /*bc00*/  HMMA.16816.F32 R4, R176, R40.reuse, R4 ;  /* 0x00000028b004723c */ /* 0x090ff00000001804 */
[----:B------:R1:W-:Y:S01]  /*bc10*/  MUFU.EX2 R147, R69 ;  /* 0x0000004500937308 */ /* 0x0003e20000000800 */
[--C-:B---3--:R-:W-:Y:S01]  /*bc20*/  HSET2.LE.AND R59, R201, R221.reuse, PT ;  /* 0x000000ddc93b7233 */ /* 0x108fe20003803000 */
[C---:B------:R-:W-:Y:S08]  /*bc30*/  HMMA.16816.F32 R8, R180.reuse, R40, R8 ;  /* 0x00000028b408723c */ /* 0x040ff00000001808 */
[----:B------:R-:W-:Y:S01]  /*bc40*/  MUFU.EX2 R157, R82 ;  /* 0x00000052009d7308 */ /* 0x000fe20000000800 */
[-C--:B------:R-:W-:Y:S09]  /*bc50*/  HMMA.16816.F32 R12, R180, R42.reuse, R12 ;  /* 0x0000002ab40c723c */ /* 0x080ff2000000180c */
[----:B------:R-:W-:Y:S01]  /*bc60*/  MUFU.EX2 R82, R77 ;  /* 0x0000004d00527308 */ /* 0x000fe20000000800 */
[C---:B------:R-:W-:Y:S01]  /*bc70*/  HMMA.16816.F32 R16, R176.reuse, R42, R16 ;  /* 0x0000002ab010723c */ /* 0x040fe20000001810 */
[----:B------:R-:W3:Y:S08]  /*bc80*/  LDSM.16.MT88.4 R40, [R205+0x4800] ;  /* 0x00480000cd28783b */ /* 0x000ef00000004200 */
[----:B------:R-:W-:Y:S10]  /*bc90*/  MUFU.EX2 R77, R72 ;  /* 0x00000048004d7308 */ /* 0x000ff40000000800 */
[----:B------:R-:W-:Y:S10]  /*bca0*/  MUFU.EX2 R163, R81 ;  /* 0x0000005100a37308 */ /* 0x000ff40000000800 */
[----:B------:R-:W-:Y:S10]  /*bcb0*/  MUFU.EX2 R81, R78 ;  /* 0x0000004e00517308 */ /* 0x000ff40000000800 */
[----:B------:R-:W-:Y:S01]  /*bcc0*/  MUFU.EX2 R78, R75 ;  /* 0x0000004b004e7308 */ /* 0x000fe20000000800 */
[-C--:B---3--:R-:W-:Y:S09]  /*bcd0*/  HMMA.16816.F32 R20, R176, R40.reuse, R20 ;  /* 0x00000028b014723c */ /* 0x088ff20000001814 */
[----:B------:R-:W-:Y:S01]  /*bce0*/  MUFU.EX2 R135, R70 ;  /* 0x0000004600877308 */ /* 0x000fe20000000800 */
[C---:B------:R-:W-:Y:S07]  /*bcf0*/  HMMA.16816.F32 R24, R180.reuse, R40, R24 ;  /* 0x00000028b418723c */ /* 0x040fee0000001818 */
[----:B------:R-:W-:Y:S01]  /*bd00*/  IMAD.MOV.U32 R40, RZ, RZ, R168 ;  /* 0x000000ffff287224 */ /* 0x000fe200078e00a8 */
[-C--:B------:R-:W-:Y:S01]  /*bd10*/  HMMA.16816.F32 R28, R180, R42.reuse, R28 ;  /* 0x0000002ab41c723c */ /* 0x080fe2000000181c */
[----:B------:R-:W-:Y:S03]  /*bd20*/  IMAD.MOV.U32 R41, RZ, RZ, R44 ;  /* 0x000000ffff297224 */ /* 0x000fe600078e002c */
[----:B------:R-:W-:Y:S02]  /*bd30*/  IMAD.MOV.U32 R44, RZ, RZ, R143 ;  /* 0x000000ffff2c7224 */ /* 0x000fe400078e008f */
[----:B------:R-:W-:Y:S01]  /*bd40*/  IMAD.MOV.U32 R168, RZ, RZ, R158 ;  /* 0x000000ffffa87224 */ /* 0x000fe200078e009e */
[----:B------:R3:W-:Y:S01]  /*bd50*/  MUFU.EX2 R143, R68 ;  /* 0x00000044008f7308 */ /* 0x0007e20000000800 */
[----:B------:R-:W-:Y:S01]  /*bd60*/  IMAD.MOV.U32 R183, RZ, RZ, R170 ;  /* 0x000000ffffb77224 */ /* 0x000fe200078e00aa */
[----:B------:R-:W-:Y:S03]  /*bd70*/  HMMA.16816.F32 R32, R176, R42, R32 ;  /* 0x0000002ab020723c */ /* 0x000fe60000001820 */
[----:B------:R-:W-:Y:S01]  /*bd80*/  IMAD.MOV.U32 R180, RZ, RZ, R37 ;  /* 0x000000ffffb47224 */ /* 0x000fe200078e0025 */
[----:B------:R-:W-:Y:S01]  /*bd90*/  LOP3.LUT R37, R191, 0xffff, RZ, 0xc0, !PT ;  /* 0x0000ffffbf257812 */ /* 0x000fe200078ec0ff */
[----:B------:R-:W-:Y:S02]  /*bda0*/  IMAD.MOV.U32 R170, RZ, RZ, R45 ;  /* 0x000000ffffaa7224 */ /* 0x000fe400078e002d */
[----:B------:R-:W-:Y:S01]  /*bdb0*/  IMAD.MOV.U32 R45, RZ, RZ, R160 ;  /* 0x000000ffff2d7224 */ /* 0x000fe200078e00a0 */
[----:B------:R-:W-:Y:S01]  /*bdc0*/  F2FP.PACK_AB R43, R161, R159 ;  /* 0x0000009fa12b723e */ /* 0x000fe200000000ff */
[----:B------:R-:W-:Y:S01]  /*bdd0*/  IMAD.MOV.U32 R179, RZ, RZ, R183 ;  /* 0x000000ffffb37224 */ /* 0x000fe200078e00b7 */
[----:B------:R-:W-:Y:S02]  /*bde0*/  MUFU.EX2 R160, R83 ;  /* 0x0000005300a07308 */ /* 0x000fe40000000800 */
[----:B------:R-:W-:Y:S01]  /*bdf0*/  IMAD.MOV.U32 R176, RZ, RZ, R40 ;  /* 0x000000ffffb07224 */ /* 0x000fe200078e0028 */
[----:B------:R-:W-:Y:S01]  /*be00*/  F2FP.PACK_AB R42, R172, R162 ;  /* 0x000000a2ac2a723e */ /* 0x000fe200000000ff */
[----:B------:R-:W-:Y:S01]  /*be10*/  IMAD.MOV.U32 R181, RZ, RZ, R41 ;  /* 0x000000ffffb57224 */ /* 0x000fe200078e0029 */
[----:B------:R-:W-:Y:S01]  /*be20*/  LOP3.LUT R41, R191, 0xff, RZ, 0xc0, !PT ;  /* 0x000000ffbf297812 */ /* 0x000fe200078ec0ff */
[----:B------:R-:W-:Y:S01]  /*be30*/  IMAD.MOV.U32 R182, RZ, RZ, R49 ;  /* 0x000000ffffb67224 */ /* 0x000fe200078e0031 */
[----:B------:R-:W-:Y:S01]  /*be40*/  SHF.R.U32.HI R40, RZ, 0x18, R191 ;  /* 0x00000018ff287819 */ /* 0x000fe200000116bf */
[----:B------:R-:W-:Y:S02]  /*be50*/  IMAD.MOV.U32 R183, RZ, RZ, R50 ;  /* 0x000000ffffb77224 */ /* 0x000fe400078e0032 */
[----:B------:R-:W-:Y:S01]  /*be60*/  IMAD.MOV.U32 R49, RZ, RZ, R51 ;  /* 0x000000ffff317224 */ /* 0x000fe200078e0033 */
[----:B------:R-:W-:Y:S01]  /*be70*/  MUFU.EX2 R83, R76 ;  /* 0x0000004c00537308 */ /* 0x000fe20000000800 */
[----:B------:R-:W-:Y:S02]  /*be80*/  IMAD.MOV.U32 R50, RZ, RZ, R173 ;  /* 0x000000ffff327224 */ /* 0x000fe400078e00ad */
[----:B------:R-:W-:Y:S02]  /*be90*/  IMAD.MOV.U32 R51, RZ, RZ, R174 ;  /* 0x000000ffff337224 */ /* 0x000fe400078e00ae */
[----:B------:R-:W-:Y:S02]  /*bea0*/  IMAD.MOV.U32 R173, RZ, RZ, R132 ;  /* 0x000000ffffad7224 */ /* 0x000fe400078e0084 */
[----:B------:R-:W-:Y:S01]  /*beb0*/  IMAD.MOV.U32 R174, RZ, RZ, R39 ;  /* 0x000000ffffae7224 */ /* 0x000fe200078e0027 */
[----:B------:R-:W-:Y:S01]  /*bec0*/  SHF.R.U32.HI R39, RZ, 0x8, R37 ;  /* 0x00000008ff277819 */ /* 0x000fe20000011625 */
[----:B------:R-:W-:Y:S01]  /*bed0*/  IMAD.MOV.U32 R191, RZ, RZ, R48 ;  /* 0x000000ffffbf7224 */ /* 0x000fe200078e0030 */
[----:B------:R-:W-:Y:S01]  /*bee0*/  LOP3.LUT R37, R38, 0xff, RZ, 0xc0, !PT ;  /* 0x000000ff26257812 */ /* 0x000fe200078ec0ff */
[----:B------:R-:W-:Y:S01]  /*bef0*/  IMAD.MOV.U32 R66, RZ, RZ, R44 ;  /* 0x000000ffff427224 */ /* 0x000fe200078e002c */
[--C-:B------:R-:W-:Y:S01]  /*bf00*/  HSET2.LE.AND R38, R229, R221.reuse, PT ;  /* 0x000000dde5267233 */ /* 0x100fe20003803000 */
[----:B------:R-:W-:Y:S01]  /*bf10*/  IMAD.MOV.U32 R67, RZ, RZ, R45 ;  /* 0x000000ffff437224 */ /* 0x000fe200078e002d */
[----:B------:R-:W-:Y:S01]  /*bf20*/  PRMT R48, R41, 0x5410, R39 ;  /* 0x0000541029307816 */ /* 0x000fe20000000027 */
[----:B------:R-:W-:Y:S01]  /*bf30*/  IMAD.MOV.U32 R177, RZ, RZ, R180 ;  /* 0x000000ffffb17224 */ /* 0x000fe200078e00b4 */
[----:B------:R-:W-:Y:S01]  /*bf40*/  PRMT R39, R37, 0x5410, R40 ;  /* 0x0000541025277816 */ /* 0x000fe20000000028 */
        /* <DEDUP_REMOVED lines=8> */
[----:B------:R-:W-:Y:S01]  /*bfd0*/  IMAD.MOV.U32 R173, RZ, RZ, R174 ;  /* 0x000000ffffad7224 */ /* 0x000fe200078e00ae */
[--C-:B------:R-:W-:Y:S01]  /*bfe0*/  HSET2.LE.AND R37, R227, R221.reuse, PT ;  /* 0x000000dde3257233 */ /* 0x100fe20003803000 */
[----:B------:R-:W-:Y:S01]  /*bff0*/  IMAD.MOV.U32 R174, RZ, RZ, R46 ;  /* 0x000000ffffae7224 */ /* 0x000fe200078e002e */
[----:B------:R-:W-:Y:S01]  /*c000*/  F2FP.PACK_AB R41, R152, R145 ;  /* 0x000000919829723e */ /* 0x000fe200000000ff */
[----:B------:R-:W-:Y:S01]  /*c010*/  IMAD.MOV.U32 R229, RZ, RZ, R181 ;  /* 0x000000ffffe57224 */ /* 0x000fe200078e00b5 */
[----:B------:R-:W4:Y:S01]  /*c020*/  LDSM.16.MT88.4 R44, [R204+0x4c00] ;  /* 0x004c0000cc2c783b */ /* 0x000f220000004200 */
[----:B------:R-:W-:Y:S01]  /*c030*/  IMAD.MOV.U32 R227, RZ, RZ, R182 ;  /* 0x000000ffffe37224 */ /* 0x000fe200078e00b6 */
[----:B------:R-:W-:Y:S01]  /*c040*/  F2FP.PACK_AB R40, R154, R153 ;  /* 0x000000999a28723e */ /* 0x000fe200000000ff */
[----:B------:R-:W-:Y:S01]  /*c050*/  IMAD.MOV.U32 R181, RZ, RZ, R50 ;  /* 0x000000ffffb57224 */ /* 0x000fe200078e0032 */
[----:B------:R-:W-:Y:S01]  /*c060*/  LOP3.LUT R41, R38, R41, RZ, 0xc0, !PT ;  /* 0x0000002926297212 */ /* 0x000fe200078ec0ff */
[----:B------:R-:W-:Y:S01]  /*c070*/  IMAD.MOV.U32 R182, RZ, RZ, R51 ;  /* 0x000000ffffb67224 */ /* 0x000fe200078e0033 */
[--C-:B------:R-:W-:Y:S01]  /*c080*/  HSET2.LE.AND R48, R48, R221.reuse, PT ;  /* 0x000000dd30307233 */ /* 0x100fe20003803000 */
[----:B------:R-:W-:Y:S01]  /*c090*/  IMAD.MOV.U32 R226, RZ, RZ, R171 ;  /* 0x000000ffffe27224 */ /* 0x000fe200078e00ab */
[--C-:B------:R-:W-:Y:S01]  /*c0a0*/  HSET2.LE.AND R38, R39, R221.reuse, PT ;  /* 0x000000dd27267233 */ /* 0x100fe20003803000 */
[----:B------:R-:W-:Y:S01]  /*c0b0*/  IMAD.MOV.U32 R178, RZ, RZ, R65 ;  /* 0x000000ffffb27224 */ /* 0x000fe200078e0041 */
[----:B------:R-:W-:Y:S01]  /*c0c0*/  LOP3.LUT R40, R37, R40, RZ, 0xc0, !PT ;  /* 0x0000002825287212 */ /* 0x000fe200078ec0ff */
[--C-:B------:R-:W-:Y:S01]  /*c0d0*/  HSET2.LE.AND R50, R232, R221.reuse, PT ;  /* 0x000000dde8327233 */ /* 0x100fe20003803000 */
[----:B------:R-:W-:Y:S01]  /*c0e0*/  IMAD.MOV.U32 R232, RZ, RZ, R64 ;  /* 0x000000ffffe87224 */ /* 0x000fe200078e0040 */
[----:B------:R-:W-:Y:S01]  /*c0f0*/  F2FP.PACK_AB R37, R142, R140 ;  /* 0x0000008c8e25723e */ /* 0x000fe200000000ff */
[--C-:B------:R-:W-:Y:S01]  /*c100*/  HSET2.LE.AND R51, R231, R221.reuse, PT ;  /* 0x000000dde7337233 */ /* 0x100fe20003803000 */
[----:B------:R-:W-:Y:S01]  /*c110*/  IMAD.MOV.U32 R231, RZ, RZ, R66 ;  /* 0x000000ffffe77224 */ /* 0x000fe200078e0042 */
[----:B------:R-:W-:Y:S01]  /*c120*/  F2FP.PACK_AB R49, R144, R133 ;  /* 0x000000859031723e */ /* 0x000fe200000000ff */
[----:B------:R3:W-:Y:S01]  /*c130*/  MUFU.EX2 R76, R74 ;  /* 0x0000004a004c7308 */ /* 0x0007e20000000800 */
[----:B------:R-:W-:Y:S02]  /*c140*/  LOP3.LUT R48, R48, R37, RZ, 0xc0, !PT ;  /* 0x0000002530307212 */ /* 0x000fe400078ec0ff */
[----:B------:R-:W-:Y:S02]  /*c150*/  LOP3.LUT R49, R38, R49, RZ, 0xc0, !PT ;  /* 0x0000003126317212 */ /* 0x000fe400078ec0ff */
[----:B--2---:R-:W-:Y:S02]  /*c160*/  F2FP.PACK_AB R37, R156, R146 ;  /* 0x000000929c25723e */ /* 0x004fe400000000ff */
[----:B------:R-:W-:Y:S02]  /*c170*/  F2FP.PACK_AB R38, R155, R141 ;  /* 0x0000008d9b26723e */ /* 0x000fe400000000ff */
[----:B------:R-:W-:Y:S01]  /*c180*/  LOP3.LUT R50, R50, R37, RZ, 0xc0, !PT ;  /* 0x0000002532327212 */ /* 0x000fe200078ec0ff */
[----:B------:R-:W2:Y:S01]  /*c190*/  MUFU.EX2 R158, R80 ;  /* 0x00000050009e7308 */ /* 0x000ea20000000800 */
[----:B------:R-:W-:Y:S02]  /*c1a0*/  LOP3.LUT R51, R51, R38, RZ, 0xc0, !PT ;  /* 0x0000002633337212 */ /* 0x000fe400078ec0ff */
[----:B------:R-:W-:Y:S01]  /*c1b0*/  LOP3.LUT R37, R243, UR13, R248, 0x96, !PT ;  /* 0x0000000df3257c12 */ /* 0x000fe2000f8e96f8 */
[----:B------:R-:W-:Y:S01]  /*c1c0*/  IMAD.MOV.U32 R243, RZ, RZ, R170 ;  /* 0x000000fffff37224 */ /* 0x000fe200078e00aa */
[----:B------:R-:W-:Y:S01]  /*c1d0*/  LOP3.LUT R39, R189, UR11, R242, 0x96, !PT ;  /* 0x0000000bbd277c12 */ /* 0x000fe2000f8e96f2 */
[----:B------:R-:W-:Y:S01]  /*c1e0*/  IMAD.MOV.U32 R242, RZ, RZ, R168 ;  /* 0x000000fffff27224 */ /* 0x000fe200078e00a8 */
[----:B------:R-:W-:Y:S01]  /*c1f0*/  SHF.R.U32.HI R38, RZ, 0x8, R197 ;  /* 0x00000008ff267819 */ /* 0x000fe200000116c5 */
[----:B------:R-:W-:Y:S02]  /*c200*/  IMAD.WIDE.U32 R54, R37, -0x2daee0ad, RZ ;  /* 0xd2511f5325367825 */ /* 0x000fe400078e00ff */
[----:B------:R-:W2:Y:S01]  /*c210*/  MUFU.EX2 R132, R71 ;  /* 0x0000004700847308 */ /* 0x000ea20000000800 */
[----:B-1----:R-:W-:Y:S01]  /*c220*/  PRMT R69, R198, 0x5410, R38 ;  /* 0x00005410c6457816 */ /* 0x002fe20000000026 */
[----:B------:R-:W-:Y:S01]  /*c230*/  IMAD.MOV.U32 R197, RZ, RZ, R67 ;  /* 0x000000ffffc57224 */ /* 0x000fe200078e0043 */
[-C--:B----4-:R-:W-:Y:S01]  /*c240*/  HMMA.16816.F32 R4, R40, R44.reuse, R4 ;  /* 0x0000002c2804723c */ /* 0x090fe20000001804 */
[----:B------:R-:W-:Y:S01]  /*c250*/  LOP3.LUT R52, R55, UR10, R238, 0x96, !PT ;  /* 0x0000000a37347c12 */ /* 0x000fe2000f8e96ee */
[--C-:B------:R-:W-:Y:S01]  /*c260*/  HSET2.LE.AND R55, R236, R221.reuse, PT ;  /* 0x000000ddec377233 */ /* 0x100fe20003803000 */
[----:B------:R-:W-:Y:S03]  /*c270*/  LOP3.LUT R38, R199, 0xff, RZ, 0xc0, !PT ;  /* 0x000000ffc7267812 */ /* 0x000fe600078ec0ff */
[----:B------:R-:W-:Y:S01]  /*c280*/  IMAD.WIDE.U32 R52, R52, -0x326172a9, RZ ;  /* 0xcd9e8d5734347825 */ /* 0x000fe200078e00ff */
[----:B---3--:R-:W-:Y:S01]  /*c290*/  PRMT R68, R38, 0x5410, R200 ;  /* 0x0000541026447816 */ /* 0x008fe200000000c8 */
[C---:B------:R-:W-:Y:S01]  /*c2a0*/  HMMA.16816.F32 R8, R48.reuse, R44, R8 ;  /* 0x0000002c3008723c */ /* 0x040fe20000001808 */
[----:B------:R-:W1:Y:S03]  /*c2b0*/  MUFU.EX2 R80, R79 ;  /* 0x0000004f00507308 */ /* 0x000e660000000800 */
[----:B------:R-:W-:Y:S04]  /*c2c0*/  IMAD.WIDE.U32 R38, R39, -0x2daee0ad, RZ ;  /* 0xd2511f5327267825 */ /* 0x000fe800078e00ff */
[-C--:B------:R-:W-:Y:S01]  /*c2d0*/  HMMA.16816.F32 R12, R48, R46.reuse, R12 ;  /* 0x0000002e300c723c */ /* 0x080fe2000000180c */
[----:B------:R-:W-:Y:S02]  /*c2e0*/  LOP3.LUT R39, R39, UR8, R54, 0x96, !PT ;  /* 0x0000000827277c12 */ /* 0x000fe4000f8e9636 */
[----:B------:R3:W4:Y:S01]  /*c2f0*/  MUFU.EX2 R79, R73 ;  /* 0x00000049004f7308 */ /* 0x0007220000000800 */
[--C-:B------:R-:W-:Y:S04]  /*c300*/  HSET2.LE.AND R54, R233, R221.reuse, PT ;  /* 0x000000dde9367233 */ /* 0x100fe80003803000 */
[C---:B------:R-:W-:Y:S01]  /*c310*/  HMMA.16816.F32 R16, R40.reuse, R46, R16 ;  /* 0x0000002e2810723c */ /* 0x040fe20000001810 */
[----:B------:R-:W1:Y:S07]  /*c320*/  LDSM.16.MT88.4 R44, [R205+0x4c00] ;  /* 0x004c0000cd2c783b */ /* 0x000e6e0000004200 */
[-C--:B-1----:R-:W-:Y:S08]  /*c330*/  HMMA.16816.F32 R20, R40, R44.reuse, R20 ;  /* 0x0000002c2814723c */ /* 0x082ff00000001814 */
[C---:B------:R-:W-:Y:S07]  /*c340*/  HMMA.16816.F32 R24, R48.reuse, R44, R24 ;  /* 0x0000002c3018723c */ /* 0x040fee0000001818 */
[----:B------:R-:W-:Y:S01]  /*c350*/  LOP3.LUT R44, R53, UR9, R188, 0x96, !PT ;  /* 0x00000009352c7c12 */ /* 0x000fe2000f8e96bc */
[-C--:B------:R-:W-:Y:S01]  /*c360*/  HMMA.16816.F32 R28, R48, R46.reuse, R28 ;  /* 0x0000002e301c723c */ /* 0x080fe2000000181c */
[----:B------:R-:W1:Y:S03]  /*c370*/  LDSM.16.MT88.4 R48, [R204+0x5000] ;  /* 0x00500000cc30783b */ /* 0x000e660000004200 */
[----:B------:R-:W-:Y:S04]  /*c380*/  IMAD.WIDE.U32 R44, R44, -0x2daee0ad, RZ ;  /* 0xd2511f532c2c7825 */ /* 0x000fe800078e00ff */
[----:B------:R-:W-:Y:S01]  /*c390*/  HMMA.16816.F32 R32, R40, R46, R32 ;  /* 0x0000002e2820723c */ /* 0x000fe20000001820 */
[----:B------:R-:W-:Y:S01]  /*c3a0*/  LOP3.LUT R45, R45, UR6, R38, 0x96, !PT ;  /* 0x000000062d2d7c12 */ /* 0x000fe2000f8e9626 */
[----:B------:R-:W1:Y:S02]  /*c3b0*/  LDSM.16.MT88.4 R40, [R205+0x5000] ;  /* 0x00500000cd28783b */ /* 0x000e640000004200 */
[----:B------:R-:W-:Y:S03]  /*c3c0*/  IMAD.WIDE.U32 R38, R39, -0x326172a9, RZ ;  /* 0xcd9e8d5727267825 */ /* 0x000fe600078e00ff */
[----:B------:R-:W-:Y:S02]  /*c3d0*/  SHF.R.U32.HI R46, RZ, 0x18, R190 ;  /* 0x00000018ff2e7819 */ /* 0x000fe400000116be */
[----:B------:R-:W-:Y:S03]  /*c3e0*/  LOP3.LUT R52, R39, UR7, R52, 0x96, !PT ;  /* 0x0000000727347c12 */ /* 0x000fe6000f8e9634 */
[----:B------:R-:W-:Y:S02]  /*c3f0*/  LOP3.LUT R47, R190, 0xff, RZ, 0xc0, !PT ;  /* 0x000000ffbe2f7812 */ /* 0x000fe400078ec0ff */
[----:B------:R-:W-:Y:S05]  /*c400*/  IMAD.WIDE.U32 R52, R52, -0x2daee0ad, RZ ;  /* 0xd2511f5334347825 */ /* 0x000fea00078e00ff */
[----:B------:R-:W-:Y:S01]  /*c410*/  LOP3.LUT R39, R53, UR4, R44, 0x96, !PT ;  /* 0x0000000435277c12 */ /* 0x000fe2000f8e962c */
[----:B------:R-:W-:Y:S05]  /*c420*/  IMAD.WIDE.U32 R44, R45, -0x326172a9, RZ ;  /* 0xcd9e8d572d2c7825 */ /* 0x000fea00078e00ff */
[----:B------:R-:W-:Y:S01]  /*c430*/  LOP3.LUT R53, R45, UR5, R38, 0x96, !PT ;  /* 0x000000052d357c12 */ /* 0x000fe2000f8e9626 */
[----:B------:R-:W-:Y:S01]  /*c440*/  IMAD.WIDE.U32 R38, R39, -0x326172a9, RZ ;  /* 0xcd9e8d5727267825 */ /* 0x000fe200078e00ff */
[----:B------:R-:W-:Y:S04]  /*c450*/  SHF.R.U32.HI R45, RZ, 0x8, R193 ;  /* 0x00000008ff2d7819 */ /* 0x000fe800000116c1 */
[----:B------:R-:W-:Y:S02]  /*c460*/  LOP3.LUT R37, R39, UR15, R44, 0x96, !PT ;  /* 0x0000000f27257c12 */ /* 0x000fe4000f8e962c */
[----:B------:R-:W-:Y:S02]  /*c470*/  PRMT R67, R194, 0x5410, R45 ;  /* 0x00005410c2437816 */ /* 0x000fe4000000002d */
[C---:B------:R-:W-:Y:S02]  /*c480*/  LOP3.LUT R44, R37.reuse, 0xffff, RZ, 0xc0, !PT ;  /* 0x0000ffff252c7812 */ /* 0x040fe400078ec0ff */
[----:B------:R-:W-:Y:S02]  /*c490*/  LOP3.LUT R45, R37, 0xff, RZ, 0xc0, !PT ;  /* 0x000000ff252d7812 */ /* 0x000fe400078ec0ff */
[----:B------:R-:W-:Y:S04]  /*c4a0*/  SHF.R.U32.HI R44, RZ, 0x8, R44 ;  /* 0x00000008ff2c7819 */ /* 0x000fe8000001162c */
[----:B------:R-:W-:Y:S02]  /*c4b0*/  PRMT R72, R45, 0x5410, R44 ;  /* 0x000054102d487816 */ /* 0x000fe4000000002c */
[--C-:B------:R-:W-:Y:S02]  /*c4c0*/  SHF.R.U32.HI R44, RZ, 0x10, R37.reuse ;  /* 0x00000010ff2c7819 */ /* 0x100fe40000011625 */
[----:B------:R-:W-:Y:S02]  /*c4d0*/  SHF.R.U32.HI R45, RZ, 0x18, R37 ;  /* 0x00000018ff2d7819 */ /* 0x000fe40000011625 */
[----:B------:R-:W-:Y:S02]  /*c4e0*/  LOP3.LUT R37, R44, 0xff, RZ, 0xc0, !PT ;  /* 0x000000ff2c257812 */ /* 0x000fe400078ec0ff */
[----:B------:R-:W-:Y:S02]  /*c4f0*/  LOP3.LUT R44, R195, 0xff, RZ, 0xc0, !PT ;  /* 0x000000ffc32c7812 */ /* 0x000fe400078ec0ff */
[----:B------:R-:W-:Y:S02]  /*c500*/  PRMT R75, R37, 0x5410, R45 ;  /* 0x00005410254b7816 */ /* 0x000fe4000000002d */
[C---:B------:R-:W-:Y:S02]  /*c510*/  LOP3.LUT R37, R38.reuse, 0xffff, RZ, 0xc0, !PT ;  /* 0x0000ffff26257812 */ /* 0x040fe400078ec0ff */
[----:B------:R-:W-:Y:S02]  /*c520*/  LOP3.LUT R39, R38, 0xff, RZ, 0xc0, !PT ;  /* 0x000000ff26277812 */ /* 0x000fe400078ec0ff */
[----:B------:R-:W-:Y:S02]  /*c530*/  SHF.R.U32.HI R37, RZ, 0x8, R37 ;  /* 0x00000008ff257819 */ /* 0x000fe40000011625 */
[----:B------:R-:W-:Y:S01]  /*c540*/  PRMT R66, R44, 0x5410, R196 ;  /* 0x000054102c427816 */ /* 0x000fe200000000c4 */
[----:B------:R-:W-:Y:S01]  /*c550*/  IMAD.WIDE.U32 R44, R53, -0x2daee0ad, RZ ;  /* 0xd2511f53352c7825 */ /* 0x000fe200078e00ff */
[----:B------:R-:W-:Y:S02]  /*c560*/  PRMT R74, R39, 0x5410, R37 ;  /* 0x00005410274a7816 */ /* 0x000fe40000000025 */
[--C-:B------:R-:W-:Y:S02]  /*c570*/  SHF.R.U32.HI R37, RZ, 0x10, R38.reuse ;  /* 0x00000010ff257819 */ /* 0x100fe40000011626 */
[----:B------:R-:W-:Y:S02]  /*c580*/  SHF.R.U32.HI R53, RZ, 0x18, R38 ;  /* 0x00000018ff357819 */ /* 0x000fe40000011626 */
[----:B------:R-:W-:Y:S02]  /*c590*/  LOP3.LUT R38, R37, 0xff, RZ, 0xc0, !PT ;  /* 0x000000ff25267812 */ /* 0x000fe400078ec0ff */
[----:B--2---:R-:W-:Y:S02]  /*c5a0*/  F2FP.PACK_AB R37, R163, R158 ;  /* 0x0000009ea325723e */ /* 0x004fe400000000ff */
[----:B------:R-:W-:Y:S02]  /*c5b0*/  LOP3.LUT R60, R45, UR14, R52, 0x96, !PT ;  /* 0x0000000e2d3c7c12 */ /* 0x000fe4000f8e9634 */
[----:B------:R-:W-:Y:S02]  /*c5c0*/  SHF.R.U32.HI R52, RZ, 0x8, R222 ;  /* 0x00000008ff347819 */ /* 0x000fe400000116de */
[----:B------:R-:W-:Y:S02]  /*c5d0*/  LOP3.LUT R39, R223, 0xff, RZ, 0xc0, !PT ;  /* 0x000000ffdf277812 */ /* 0x000fe400078ec0ff */
[----:B------:R-:W-:Y:S02]  /*c5e0*/  LOP3.LUT R54, R54, R37, RZ, 0xc0, !PT ;  /* 0x0000002536367212 */ /* 0x000fe400078ec0ff */
[----:B------:R-:W-:Y:S02]  /*c5f0*/  F2FP.PACK_AB R37, R160, R157 ;  /* 0x0000009da025723e */ /* 0x000fe400000000ff */
[----:B---3--:R-:W-:Y:S01]  /*c600*/  PRMT R73, R38, 0x5410, R53 ;  /* 0x0000541026497816 */ /* 0x008fe20000000035 */
[--C-:B------:R-:W-:Y:S01]  /*c610*/  HSET2.LE.AND R53, R234, R221.reuse, PT ;  /* 0x000000ddea357233 */ /* 0x100fe20003803000 */
[----:B------:R-:W-:Y:S01]  /*c620*/  PRMT R170, R225, 0x5410, R52 ;  /* 0x00005410e1aa7816 */ /* 0x000fe20000000034 */
[--C-:B------:R-:W-:Y:S01]  /*c630*/  HSET2.LE.AND R52, R235, R221.reuse, PT ;  /* 0x000000ddeb347233 */ /* 0x100fe20003803000 */
[----:B------:R-:W-:Y:S02]  /*c640*/  F2FP.PACK_AB R38, R147, R143 ;  /* 0x0000008f9326723e */ /* 0x000fe400000000ff */
[----:B------:R-:W-:Y:S01]  /*c650*/  PRMT R171, R39, 0x5410, R224 ;  /* 0x0000541027ab7816 */ /* 0x000fe200000000e0 */
[--C-:B------:R-:W-:Y:S01]  /*c660*/  HSET2.LE.AND R170, R170, R221.reuse, PT ;  /* 0x000000ddaaaa7233 */ /* 0x100fe20003803000 */
[----:B------:R-:W-:Y:S02]  /*c670*/  F2FP.PACK_AB R39, R132, R135 ;  /* 0x000000878427723e */ /* 0x000fe400000000ff */
[----:B------:R-:W-:Y:S01]  /*c680*/  LOP3.LUT R55, R55, R37, RZ, 0xc0, !PT ;  /* 0x0000002537377212 */ /* 0x000fe200078ec0ff */
[--C-:B------:R-:W-:Y:S01]  /*c690*/  HSET2.LE.AND R171, R171, R221.reuse, PT ;  /* 0x000000ddabab7233 */ /* 0x100fe20003803000 */
[----:B------:R-:W-:Y:S02]  /*c6a0*/  F2FP.PACK_AB R37, R82, R83 ;  /* 0x000000535225723e */ /* 0x000fe400000000ff */
[----:B------:R-:W-:Y:S02]  /*c6b0*/  LOP3.LUT R52, R52, R38, RZ, 0xc0, !PT ;  /* 0x0000002634347212 */ /* 0x000fe400078ec0ff */
[----:B------:R-:W-:Y:S02]  /*c6c0*/  LOP3.LUT R53, R53, R39, RZ, 0xc0, !PT ;  /* 0x0000002735357212 */ /* 0x000fe400078ec0ff */
[----:B------:R-:W-:Y:S02]  /*c6d0*/  LOP3.LUT R58, R58, R37, RZ, 0xc0, !PT ;  /* 0x000000253a3a7212 */ /* 0x000fe400078ec0ff */
[----:B------:R-:W-:Y:S02]  /*c6e0*/  F2FP.PACK_AB R38, R80, R81 ;  /* 0x000000515026723e */ /* 0x000fe400000000ff */
[----:B----4-:R-:W-:Y:S01]  /*c6f0*/  F2FP.PACK_AB R39, R79, R77 ;  /* 0x0000004d4f27723e */ /* 0x010fe200000000ff */
[-C--:B-1----:R-:W-:Y:S01]  /*c700*/  HMMA.16816.F32 R4, R52, R48.reuse, R4 ;  /* 0x000000303404723c */ /* 0x082fe20000001804 */
[----:B------:R-:W-:Y:S02]  /*c710*/  F2FP.PACK_AB R37, R78, R76 ;  /* 0x0000004c4e25723e */ /* 0x000fe400000000ff */
[----:B------:R-:W-:Y:S02]  /*c720*/  LOP3.LUT R59, R59, R38, RZ, 0xc0, !PT ;  /* 0x000000263b3b7212 */ /* 0x000fe400078ec0ff */
[----:B------:R-:W-:Y:S02]  /*c730*/  LOP3.LUT R56, R56, R39, RZ, 0xc0, !PT ;  /* 0x0000002738387212 */ /* 0x000fe400078ec0ff */
[----:B------:R-:W-:Y:S02]  /*c740*/  LOP3.LUT R57, R57, R37, RZ, 0xc0, !PT ;  /* 0x0000002539397212 */ /* 0x000fe400078ec0ff */
[----:B------:R-:W-:Y:S03]  /*c750*/  SHF.R.U32.HI R38, RZ, 0x10, R44 ;  /* 0x00000010ff267819 */ /* 0x000fe6000001162c */
[----:B------:R-:W-:Y:S02]  /*c760*/  LOP3.LUT R37, R190, 0xffff, RZ, 0xc0, !PT ;  /* 0x0000ffffbe257812 */ /* 0x000fe400078ec0ff */
[----:B------:R-:W-:Y:S01]  /*c770*/  SHF.R.U32.HI R39, RZ, 0x10, R190 ;  /* 0x00000010ff277819 */ /* 0x000fe200000116be */
[C---:B------:R-:W-:Y:S01]  /*c780*/  HMMA.16816.F32 R8, R56.reuse, R48, R8 ;  /* 0x000000303808723c */ /* 0x040fe20000001808 */
[C---:B------:R-:W-:Y:S02]  /*c790*/  LOP3.LUT R45, R44.reuse, 0xffff, RZ, 0xc0, !PT ;  /* 0x0000ffff2c2d7812 */ /* 0x040fe400078ec0ff */
[----:B------:R-:W-:Y:S02]  /*c7a0*/  LOP3.LUT R62, R44, 0xff, RZ, 0xc0, !PT ;  /* 0x000000ff2c3e7812 */ /* 0x000fe400078ec0ff */
[----:B------:R-:W-:Y:S02]  /*c7b0*/  SHF.R.U32.HI R61, RZ, 0x18, R44 ;  /* 0x00000018ff3d7819 */ /* 0x000fe4000001162c */
[----:B------:R-:W-:Y:S01]  /*c7c0*/  LOP3.LUT R44, R38, 0xff, RZ, 0xc0, !PT ;  /* 0x000000ff262c7812 */ /* 0x000fe200078ec0ff */
[-C--:B------:R-:W-:Y:S01]  /*c7d0*/  HMMA.16816.F32 R12, R56, R50.reuse, R12 ;  /* 0x00000032380c723c */ /* 0x080fe2000000180c */
[----:B------:R-:W-:Y:S03]  /*c7e0*/  SHF.R.U32.HI R38, RZ, 0x8, R37 ;  /* 0x00000008ff267819 */ /* 0x000fe60000011625 */
[----:B------:R-:W-:Y:S02]  /*c7f0*/  LOP3.LUT R37, R39, 0xff, RZ, 0xc0, !PT ;  /* 0x000000ff27257812 */ /* 0x000fe400078ec0ff */
[----:B------:R-:W-:Y:S02]  /*c800*/  SHF.R.U32.HI R45, RZ, 0x8, R45 ;  /* 0x00000008ff2d7819 */ /* 0x000fe4000001162d */
[----:B------:R-:W-:Y:S01]  /*c810*/  PRMT R64, R37, 0x5410, R46 ;  /* 0x0000541025407816 */ /* 0x000fe2000000002e */
[C---:B------:R-:W-:Y:S03]  /*c820*/  HMMA.16816.F32 R16, R52.reuse, R50, R16 ;  /* 0x000000323410723c */ /* 0x040fe60000001810 */
[C---:B------:R-:W-:Y:S02]  /*c830*/  LOP3.LUT R37, R187.reuse, 0xffff, RZ, 0xc0, !PT ;  /* 0x0000ffffbb257812 */ /* 0x040fe400078ec0ff */
[----:B------:R-:W-:Y:S01]  /*c840*/  PRMT R71, R62, 0x5410, R45 ;  /* 0x000054103e477816 */ /* 0x000fe2000000002d */
[----:B------:R-:W-:Y:S01]  /*c850*/  FFMA.FTZ R62, R36, R247, R242 ;  /* 0x000000f7243e7223 */ /* 0x000fe200000100f2 */
[----:B------:R-:W-:Y:S01]  /*c860*/  LOP3.LUT R45, R187, 0xff, RZ, 0xc0, !PT ;  /* 0x000000ffbb2d7812 */ /* 0x000fe200078ec0ff */
[----:B------:R-:W-:Y:S01]  /*c870*/  IMAD.MOV.U32 R242, RZ, RZ, R243 ;  /* 0x000000fffff27224 */ /* 0x000fe200078e00f3 */
[----:B------:R-:W-:Y:S01]  /*c880*/  SHF.R.U32.HI R37, RZ, 0x8, R37 ;  /* 0x00000008ff257819 */ /* 0x000fe20000011625 */
[-C--:B------:R-:W-:Y:S02]  /*c890*/  HMMA.16816.F32 R20, R52, R40.reuse, R20 ;  /* 0x000000283414723c */ /* 0x080fe40000001814 */
[----:B------:R-:W-:Y:S01]  /*c8a0*/  IMAD.MOV.U32 R243, RZ, RZ, R227 ;  /* 0x000000fffff37224 */ /* 0x000fe200078e00e3 */
[----:B------:R-:W-:Y:S01]  /*c8b0*/  PRMT R48, R45, 0x5410, R37 ;  /* 0x000054102d307816 */ /* 0x000fe20000000025 */
[----:B------:R-:W-:Y:S01]  /*c8c0*/  IMAD.MOV.U32 R227, RZ, RZ, R229 ;  /* 0x000000ffffe37224 */ /* 0x000fe200078e00e5 */
[----:B------:R-:W-:Y:S01]  /*c8d0*/  PRMT R65, R47, 0x5410, R38 ;  /* 0x000054102f417816 */ /* 0x000fe20000000026 */
[----:B------:R-:W-:Y:S01]  /*c8e0*/  IMAD.MOV.U32 R229, RZ, RZ, R230 ;  /* 0x000000ffffe57224 */ /* 0x000fe200078e00e6 */
[----:B------:R-:W-:Y:S01]  /*c8f0*/  LOP3.LUT R46, R192, 0xff, RZ, 0xc0, !PT ;  /* 0x000000ffc02e7812 */ /* 0x000fe200078ec0ff */
[----:B------:R-:W-:Y:S01]  /*c900*/  IMAD.MOV.U32 R230, RZ, RZ, R179 ;  /* 0x000000ffffe67224 */ /* 0x000fe200078e00b3 */
[----:B------:R-:W-:Y:S01]  /*c910*/  PRMT R70, R44, 0x5410, R61 ;  /* 0x000054102c467816 */ /* 0x000fe2000000003d */
[C---:B------:R-:W-:Y:S02]  /*c920*/  HMMA.16816.F32 R24, R56.reuse, R40, R24 ;  /* 0x000000283818723c */ /* 0x040fe40000001818 */
[----:B------:R-:W-:Y:S01]  /*c930*/  IMAD.MOV.U32 R179, RZ, RZ, R63 ;  /* 0x000000ffffb37224 */ /* 0x000fe200078e003f */
[----:B------:R-:W-:Y:S01]  /*c940*/  SHF.R.U32.HI R44, RZ, 0x18, R187 ;  /* 0x00000018ff2c7819 */ /* 0x000fe200000116bb */
[----:B------:R-:W-:Y:S01]  /*c950*/  IMAD.MOV.U32 R63, RZ, RZ, R169 ;  /* 0x000000ffff3f7224 */ /* 0x000fe200078e00a9 */
[--C-:B------:R-:W-:Y:S01]  /*c960*/  HSET2.LE.AND R36, R65, R221.reuse, PT ;  /* 0x000000dd41247233 */ /* 0x100fe20003803000 */
[----:B------:R-:W-:Y:S01]  /*c970*/  IMAD.MOV.U32 R169, RZ, RZ, R166 ;  /* 0x000000ffffa97224 */ /* 0x000fe200078e00a6 */
[--C-:B------:R-:W-:Y:S01]  /*c980*/  HSET2.LE.AND R40, R64, R221.reuse, PT ;  /* 0x000000dd40287233 */ /* 0x100fe20003803000 */
[----:B------:R-:W-:Y:S01]  /*c990*/  IMAD.MOV.U32 R166, RZ, RZ, R165 ;  /* 0x000000ffffa67224 */ /* 0x000fe200078e00a5 */
[-C--:B------:R-:W-:Y:S03]  /*c9a0*/  HMMA.16816.F32 R28, R56, R42.reuse, R28 ;  /* 0x0000002a381c723c */ /* 0x080fe6000000181c */
[----:B------:R-:W-:Y:S01]  /*c9b0*/  IMAD.MOV.U32 R165, RZ, RZ, R164 ;  /* 0x000000ffffa57224 */ /* 0x000fe200078e00a4 */
[----:B------:R-:W-:Y:S01]  /*c9c0*/  F2FP.PACK_AB R41, R87, R86 ;  /* 0x000000565729723e */ /* 0x000fe200000000ff */
[----:B------:R-:W-:Y:S01]  /*c9d0*/  IMAD.MOV.U32 R164, RZ, RZ, R252 ;  /* 0x000000ffffa47224 */ /* 0x000fe200078e00fc */
[----:B------:R-:W-:Y:S01]  /*c9e0*/  SHF.R.U32.HI R39, RZ, 0x10, R187 ;  /* 0x00000010ff277819 */ /* 0x000fe200000116bb */
[----:B------:R-:W-:Y:S01]  /*c9f0*/  IMAD.MOV.U32 R200, RZ, RZ, R165 ;  /* 0x000000ffffc87224 */ /* 0x000fe200078e00a5 */
[----:B------:R-:W2:Y:S01]  /*ca00*/  LDL.LU R252, [R1+0x70] ;  /* 0x0000700001fc7983 */ /* 0x000ea20000300800 */
[----:B------:R-:W-:Y:S03]  /*ca10*/  HMMA.16816.F32 R32, R52, R42, R32 ;  /* 0x0000002a3420723c */ /* 0x000fe60000001820 */
[----:B------:R-:W3:Y:S01]  /*ca20*/  LDL.LU R37, [R1] ;  /* 0x0000000001257983 */ /* 0x000ee20000300800 */
[----:B------:R-:W-:Y:S01]  /*ca30*/  LOP3.LUT R39, R39, 0xff, RZ, 0xc0, !PT ;  /* 0x000000ff27277812 */ /* 0x000fe200078ec0ff */
[--C-:B------:R-:W-:Y:S01]  /*ca40*/  HSET2.LE.AND R50, R67, R221.reuse, PT ;  /* 0x000000dd43327233 */ /* 0x100fe20003803000 */
[----:B------:R-:W-:Y:S01]  /*ca50*/  LOP3.LUT R38, R192, 0xffff, RZ, 0xc0, !PT ;  /* 0x0000ffffc0267812 */ /* 0x000fe200078ec0ff */
[--C-:B------:R-:W-:Y:S01]  /*ca60*/  HSET2.LE.AND R51, R66, R221.reuse, PT ;  /* 0x000000dd42337233 */ /* 0x100fe20003803000 */
[----:B------:R-:W-:Y:S01]  /*ca70*/  PRMT R49, R39, 0x5410, R44 ;  /* 0x0000541027317816 */ /* 0x000fe2000000002c */
[--C-:B------:R-:W-:Y:S03]  /*ca80*/  HSET2.LE.AND R39, R68, R221.reuse, PT ;  /* 0x000000dd44277233 */ /* 0x100fe60003803000 */
[----:B------:R-:W-:Y:S01]  /*ca90*/  SHF.R.U32.HI R53, RZ, 0x18, R60 ;  /* 0x00000018ff357819 */ /* 0x000fe2000001163c */
[--C-:B------:R-:W-:Y:S01]  /*caa0*/  HSET2.LE.AND R49, R49, R221.reuse, PT ;  /* 0x000000dd31317233 */ /* 0x100fe20003803000 */
[----:B------:R-:W-:Y:S01]  /*cab0*/  SHF.R.U32.HI R38, RZ, 0x8, R38 ;  /* 0x00000008ff267819 */ /* 0x000fe20000011626 */
[--C-:B------:R-:W-:Y:S01]  /*cac0*/  HSET2.LE.AND R48, R48, R221.reuse, PT ;  /* 0x000000dd30307233 */ /* 0x100fe20003803000 */
[----:B------:R-:W-:Y:S01]  /*cad0*/  LOP3.LUT R54, R60, 0xff, RZ, 0xc0, !PT ;  /* 0x000000ff3c367812 */ /* 0x000fe200078ec0ff */
[--C-:B------:R-:W-:Y:S01]  /*cae0*/  HSET2.LE.AND R56, R72, R221.reuse, PT ;  /* 0x000000dd48387233 */ /* 0x100fe20003803000 */
[----:B------:R-:W-:Y:S01]  /*caf0*/  PRMT R168, R46, 0x5410, R38 ;  /* 0x000054102ea87816 */ /* 0x000fe20000000026 */
[--C-:B------:R-:W-:Y:S01]  /*cb00*/  HSET2.LE.AND R38, R69, R221.reuse, PT ;  /* 0x000000dd45267233 */ /* 0x100fe20003803000 */
[----:B------:R-:W1:Y:S01]  /*cb10*/  LDSM.16.MT88.4 R44, [R204+0x5400] ;  /* 0x00540000cc2c783b */ /* 0x000e620000004200 */
[--C-:B------:R-:W-:Y:S01]  /*cb20*/  HSET2.LE.AND R58, R74, R221.reuse, PT ;  /* 0x000000dd4a3a7233 */ /* 0x100fe20003803000 */
[--C-:B------:R-:W-:Y:S01]  /*cb30*/  SHF.R.U32.HI R52, RZ, 0x10, R192.reuse ;  /* 0x00000010ff347819 */ /* 0x100fe200000116c0 */
[--C-:B------:R-:W-:Y:S01]  /*cb40*/  HSET2.LE.AND R59, R73, R221.reuse, PT ;  /* 0x000000dd493b7233 */ /* 0x100fe20003803000 */
[----:B------:R-:W-:Y:S01]  /*cb50*/  SHF.R.U32.HI R55, RZ, 0x18, R192 ;  /* 0x00000018ff377819 */ /* 0x000fe200000116c0 */
[--C-:B------:R-:W-:Y:S01]  /*cb60*/  HSET2.LE.AND R168, R168, R221.reuse, PT ;  /* 0x000000dda8a87233 */ /* 0x100fe20003803000 */
[----:B------:R-:W-:Y:S01]  /*cb70*/  LOP3.LUT R52, R52, 0xff, RZ, 0xc0, !PT ;  /* 0x000000ff34347812 */ /* 0x000fe200078ec0ff */
[----:B---3--:R-:W-:Y:S01]  /*cb80*/  FFMA.FTZ R61, R3, R37, R242 ;  /* 0x00000025033d7223 */ /* 0x008fe200000100f2 */
[----:B------:R-:W-:Y:S01]  /*cb90*/  F2FP.PACK_AB R3, R99, R98 ;  /* 0x000000626303723e */ /* 0x000fe200000000ff */
[----:B------:R-:W-:Y:S01]  /*cba0*/  IMAD.MOV.U32 R242, RZ, RZ, R227 ;  /* 0x000000fffff27224 */ /* 0x000fe200078e00e3 */
[----:B------:R-:W-:Y:S01]  /*cbb0*/  F2FP.PACK_AB R37, R85, R84 ;  /* 0x000000545525723e */ /* 0x000fe200000000ff */
[----:B------:R-:W-:Y:S01]  /*cbc0*/  IMAD.MOV.U32 R227, RZ, RZ, R229 ;  /* 0x000000ffffe37224 */ /* 0x000fe200078e00e5 */
[----:B------:R-:W-:Y:S01]  /*cbd0*/  LOP3.LUT R39, R39, R3, RZ, 0xc0, !PT ;  /* 0x0000000327277212 */ /* 0x000fe200078ec0ff */
[----:B------:R-:W-:Y:S01]  /*cbe0*/  IMAD.MOV.U32 R229, RZ, RZ, R230 ;  /* 0x000000ffffe57224 */ /* 0x000fe200078e00e6 */
[----:B------:R-:W-:Y:S01]  /*cbf0*/  LOP3.LUT R36, R36, R37, RZ, 0xc0, !PT ;  /* 0x0000002524247212 */ /* 0x000fe200078ec0ff */
[----:B------:R-:W-:Y:S01]  /*cc00*/  IMAD.MOV.U32 R230, RZ, RZ, R179 ;  /* 0x000000ffffe67224 */ /* 0x000fe200078e00b3 */
[----:B------:R-:W-:Y:S01]  /*cc10*/  LOP3.LUT R37, R40, R41, RZ, 0xc0, !PT ;  /* 0x0000002928257212 */ /* 0x000fe200078ec0ff */
[----:B------:R-:W-:Y:S01]  /*cc20*/  IMAD.MOV.U32 R179, RZ, RZ, R63 ;  /* 0x000000ffffb37224 */ /* 0x000fe200078e003f */
[----:B------:R-:W-:Y:S01]  /*cc30*/  F2FP.PACK_AB R3, R91, R90 ;  /* 0x0000005a5b03723e */ /* 0x000fe200000000ff */
[----:B------:R-:W-:Y:S01]  /*cc40*/  IMAD.MOV.U32 R198, RZ, RZ, R227 ;  /* 0x000000ffffc67224 */ /* 0x000fe200078e00e3 */
[----:B------:R-:W2:Y:S01]  /*cc50*/  LDL.LU R63, [R1+0x10] ;  /* 0x00001000013f7983 */ /* 0x000ea20000300800 */
[----:B------:R-:W-:Y:S01]  /*cc60*/  IMAD.MOV.U32 R199, RZ, RZ, R229 ;  /* 0x000000ffffc77224 */ /* 0x000fe200078e00e5 */
[----:B------:R-:W-:Y:S01]  /*cc70*/  LOP3.LUT R49, R49, R3, RZ, 0xc0, !PT ;  /* 0x0000000331317212 */ /* 0x000fe200078ec0ff */
[----:B------:R-:W-:Y:S01]  /*cc80*/  IMAD.MOV.U32 R227, RZ, RZ, R230 ;  /* 0x000000ffffe37224 */ /* 0x000fe200078e00e6 */
[----:B------:R-:W3:Y:S01]  /*cc90*/  LDL.LU R189, [R1+0x14] ;  /* 0x0000140001bd7983 */ /* 0x000ee20000300800 */
[----:B------:R-:W-:Y:S01]  /*cca0*/  IMAD.MOV.U32 R230, RZ, RZ, R169 ;  /* 0x000000ffffe67224 */ /* 0x000fe200078e00a9 */
[----:B------:R-:W-:Y:S01]  /*ccb0*/  SHF.R.U32.HI R3, RZ, 0x10, R60 ;  /* 0x00000010ff037819 */ /* 0x000fe2000001163c */
[----:B------:R-:W-:Y:S01]  /*ccc0*/  IMAD.MOV.U32 R229, RZ, RZ, R179 ;  /* 0x000000ffffe57224 */ /* 0x000fe200078e00b3 */
[----:B------:R-:W3:Y:S01]  /*ccd0*/  LDL.LU R117, [R1+0x4] ;  /* 0x0000040001757983 */ /* 0x000ee20000300800 */
[----:B------:R-:W-:Y:S01]  /*cce0*/  IMAD.MOV.U32 R179, RZ, RZ, R166 ;  /* 0x000000ffffb37224 */ /* 0x000fe200078e00a6 */
[----:B------:R-:W-:Y:S01]  /*ccf0*/  LOP3.LUT R3, R3, 0xff, RZ, 0xc0, !PT ;  /* 0x000000ff03037812 */ /* 0x000fe200078ec0ff */
[----:B------:R-:W-:Y:S01]  /*cd00*/  IMAD.MOV.U32 R166, RZ, RZ, R164 ;  /* 0x000000ffffa67224 */ /* 0x000fe200078e00a4 */
[----:B------:R-:W-:Y:S01]  /*cd10*/  F2FP.PACK_AB R40, R93, R92 ;  /* 0x0000005c5d28723e */ /* 0x000fe200000000ff */
[----:B------:R-:W-:Y:S01]  /*cd20*/  FADD.FTZ R57, R217, R61 ;  /* 0x0000003dd9397221 */ /* 0x000fe20000010000 */
[----:B------:R-:W-:Y:S01]  /*cd30*/  PRMT R165, R3, 0x5410, R53 ;  /* 0x0000541003a57816 */ /* 0x000fe20000000035 */
[--C-:B------:R-:W-:Y:S01]  /*cd40*/  HSET2.LE.AND R53, R245, R221.reuse, PT ;  /* 0x000000ddf5357233 */ /* 0x100fe20003803000 */
[----:B------:R-:W-:Y:S01]  /*cd50*/  F2FP.PACK_AB R41, R95, R94 ;  /* 0x0000005e5f29723e */ /* 0x000fe200000000ff */
[----:B------:R-:W-:Y:S01]  /*cd60*/  FADD.FTZ R57, R214, R57 ;  /* 0x00000039d6397221 */ /* 0x000fe20000010000 */
[----:B------:R-:W-:Y:S01]  /*cd70*/  LOP3.LUT R50, R50, R40, RZ, 0xc0, !PT ;  /* 0x0000002832327212 */ /* 0x000fe200078ec0ff */
[--C-:B------:R-:W-:Y:S01]  /*cd80*/  HSET2.LE.AND R165, R165, R221.reuse, PT ;  /* 0x000000dda5a57233 */ /* 0x100fe20003803000 */
[----:B------:R-:W-:Y:S02]  /*cd90*/  LOP3.LUT R51, R51, R41, RZ, 0xc0, !PT ;  /* 0x0000002933337212 */ /* 0x000fe400078ec0ff */
[----:B------:R-:W4:Y:S01]  /*cda0*/  LDSM.16.MT88.4 R40, [R205+0x5400] ;  /* 0x00540000cd28783b */ /* 0x000f220000004200 */
[----:B------:R-:W-:Y:S01]  /*cdb0*/  PRMT R169, R52, 0x5410, R55 ;  /* 0x0000541034a97816 */ /* 0x000fe20000000037 */
[--C-:B------:R-:W-:Y:S04]  /*cdc0*/  HSET2.LE.AND R55, R237, R221.reuse, PT ;  /* 0x000000dded377233 */ /* 0x100fe80003803000 */
[--C-:B------:R-:W-:Y:S01]  /*cdd0*/  HSET2.LE.AND R169, R169, R221.reuse, PT ;  /* 0x000000dda9a97233 */ /* 0x100fe20003803000 */
[----:B--2---:R-:W-:Y:S01]  /*cde0*/  FFMA.FTZ R63, R2, R252, R63 ;  /* 0x000000fc023f7223 */ /* 0x004fe2000001003f */
[----:B------:R-:W-:Y:S04]  /*cdf0*/  F2FP.PACK_AB R2, R97, R96 ;  /* 0x000000606102723e */ /* 0x000fe800000000ff */
[----:B------:R-:W-:Y:S02]  /*ce00*/  LOP3.LUT R38, R38, R2, RZ, 0xc0, !PT ;  /* 0x0000000226267212 */ /* 0x000fe400078ec0ff */
[----:B------:R-:W-:Y:S01]  /*ce10*/  F2FP.PACK_AB R2, R89, R88 ;  /* 0x000000585902723e */ /* 0x000fe200000000ff */
[----:B---3--:R-:W-:Y:S01]  /*ce20*/  FFMA.FTZ R3, R0, R117, R189 ;  /* 0x0000007500037223 */ /* 0x008fe200000100bd */
[----:B------:R-:W-:Y:S01]  /*ce30*/  F2FP.PACK_AB R0, R113, R112 ;  /* 0x000000707100723e */ /* 0x000fe200000000ff */
[----:B------:R-:W2:Y:S01]  /*ce40*/  LDL.LU R189, [R1+0x1c] ;  /* 0x00001c0001bd7983 */ /* 0x000ea20000300800 */
[----:B------:R-:W-:Y:S01]  /*ce50*/  LOP3.LUT R48, R48, R2, RZ, 0xc0, !PT ;  /* 0x0000000230307212 */ /* 0x000fe200078ec0ff */
[-C--:B-1----:R-:W-:Y:S01]  /*ce60*/  HMMA.16816.F32 R4, R36, R44.reuse, R4 ;  /* 0x0000002c2404723c */ /* 0x082fe20000001804 */
[----:B------:R-:W-:Y:S01]  /*ce70*/  LOP3.LUT R2, R60, 0xffff, RZ, 0xc0, !PT ;  /* 0x0000ffff3c027812 */ /* 0x000fe200078ec0ff */
[----:B------:R-:W3:Y:S03]  /*ce80*/  LDL.LU R217, [R1+0x6c] ;  /* 0x00006c0001d97983 */ /* 0x000ee60000300800 */
[----:B------:R-:W-:Y:S03]  /*ce90*/  SHF.R.U32.HI R2, RZ, 0x8, R2 ;  /* 0x00000008ff027819 */ /* 0x000fe60000011602 */
[C---:B------:R-:W-:Y:S01]  /*cea0*/  HMMA.16816.F32 R8, R48.reuse, R44, R8 ;  /* 0x0000002c3008723c */ /* 0x040fe20000001808 */
[----:B------:R-:W-:Y:S03]  /*ceb0*/  PRMT R164, R54, 0x5410, R2 ;  /* 0x0000541036a47816 */ /* 0x000fe60000000002 */
[--C-:B------:R-:W-:Y:S01]  /*cec0*/  HSET2.LE.AND R54, R244, R221.reuse, PT ;  /* 0x000000ddf4367233 */ /* 0x100fe20003803000 */
[----:B------:R-:W-:Y:S01]  /*ced0*/  F2FP.PACK_AB R2, R115, R114 ;  /* 0x000000727302723e */ /* 0x000fe200000000ff */
[--C-:B------:R-:W-:Y:S02]  /*cee0*/  HSET2.LE.AND R164, R164, R221.reuse, PT ;  /* 0x000000dda4a47233 */ /* 0x100fe40003803000 */
[-C--:B------:R-:W-:Y:S01]  /*cef0*/  HMMA.16816.F32 R12, R48, R46.reuse, R12 ;  /* 0x0000002e300c723c */ /* 0x080fe2000000180c */
[----:B------:R-:W-:Y:S03]  /*cf00*/  LOP3.LUT R54, R54, R0, RZ, 0xc0, !PT ;  /* 0x0000000036367212 */ /* 0x000fe600078ec0ff */
[----:B------:R-:W-:Y:S02]  /*cf10*/  LOP3.LUT R55, R55, R2, RZ, 0xc0, !PT ;  /* 0x0000000237377212 */ /* 0x000fe400078ec0ff */
[----:B------:R-:W-:Y:S02]  /*cf20*/  F2FP.PACK_AB R2, R103, R102 ;  /* 0x000000666702723e */ /* 0x000fe400000000ff */
[C---:B------:R-:W-:Y:S01]  /*cf30*/  HMMA.16816.F32 R16, R36.reuse, R46, R16 ;  /* 0x0000002e2410723c */ /* 0x040fe20000001810 */
[----:B------:R-:W-:Y:S03]  /*cf40*/  F2FP.PACK_AB R0, R101, R100 ;  /* 0x000000646500723e */ /* 0x000fe600000000ff */
[----:B------:R-:W-:Y:S04]  /*cf50*/  LOP3.LUT R53, R53, R2, RZ, 0xc0, !PT ;  /* 0x0000000235357212 */ /* 0x000fe800078ec0ff */
[-C--:B----4-:R-:W-:Y:S08]  /*cf60*/  HMMA.16816.F32 R20, R36, R40.reuse, R20 ;  /* 0x000000282414723c */ /* 0x090ff00000001814 */
[C---:B------:R-:W-:Y:S08]  /*cf70*/  HMMA.16816.F32 R24, R48.reuse, R40, R24 ;  /* 0x000000283018723c */ /* 0x040ff00000001818 */
[-C--:B------:R-:W-:Y:S08]  /*cf80*/  HMMA.16816.F32 R28, R48, R42.reuse, R28 ;  /* 0x0000002a301c723c */ /* 0x080ff0000000181c */
[----:B------:R-:W-:Y:S01]  /*cf90*/  HMMA.16816.F32 R32, R36, R42, R32 ;  /* 0x0000002a2420723c */ /* 0x000fe20000001820 */
[----:B------:R-:W-:Y:S03]  /*cfa0*/  LDSM.16.MT88.4 R36, [R205+0x5800] ;  /* 0x00580000cd24783b */ /* 0x000fe60000004200 */
[----:B--2---:R-:W-:Y:S02]  /*cfb0*/  FADD.FTZ R52, R189, R62 ;  /* 0x0000003ebd347221 */ /* 0x004fe40000010000 */
[----:B------:R-:W-:Y:S02]  /*cfc0*/  IMAD.MOV.U32 R189, RZ, RZ, R200 ;  /* 0x000000ffffbd7224 */ /* 0x000fe400078e00c8 */
[----:B------:R-:W-:Y:S04]  /*cfd0*/  IMAD.MOV.U32 R200, RZ, RZ, R199 ;  /* 0x000000ffffc87224 */ /* 0x000fe800078e00c7 */
[----:B------:R-:W-:Y:S02]  /*cfe0*/  IMAD.MOV.U32 R199, RZ, RZ, R198 ;  /* 0x000000ffffc77224 */ /* 0x000fe400078e00c6 */
[----:B------:R-:W-:Y:S02]  /*cff0*/  IMAD.MOV.U32 R198, RZ, RZ, R242 ;  /* 0x000000ffffc67224 */ /* 0x000fe400078e00f2 */
[----:B------:R-:W-:Y:S02]  /*d000*/  IMAD.MOV.U32 R242, RZ, RZ, R243 ;  /* 0x000000fffff27224 */ /* 0x000fe400078e00f3 */
[----:B------:R-:W-:Y:S02]  /*d010*/  IMAD.MOV.U32 R243, RZ, RZ, R197 ;  /* 0x000000fffff37224 */ /* 0x000fe400078e00c5 */
[----:B------:R-:W-:Y:S02]  /*d020*/  IMAD.MOV.U32 R197, RZ, RZ, R231 ;  /* 0x000000ffffc57224 */ /* 0x000fe400078e00e7 */
[----:B------:R-:W-:Y:S02]  /*d030*/  IMAD.MOV.U32 R231, RZ, RZ, R232 ;  /* 0x000000ffffe77224 */ /* 0x000fe400078e00e8 */
[----:B------:R-:W-:Y:S02]  /*d040*/  FADD.FTZ R44, R189, R63 ;  /* 0x0000003fbd2c7221 */ /* 0x000fe40000010000 */
        /* <DEDUP_REMOVED lines=15> */
[----:B------:R-:W-:Y:S01]  /*d140*/  FADD.FTZ R45, R189, R52 ;  /* 0x00000034bd2d7221 */ /* 0x000fe20000010000 */
[--C-:B------:R-:W-:Y:S01]  /*d150*/  HSET2.LE.AND R52, R246, R221.reuse, PT ;  /* 0x000000ddf6347233 */ /* 0x100fe20003803000 */
[----:B------:R-:W-:Y:S02]  /*d160*/  IMAD.MOV.U32 R226, RZ, RZ, R216 ;  /* 0x000000ffffe27224 */ /* 0x000fe400078e00d8 */
[----:B------:R-:W-:Y:S02]  /*d170*/  IMAD.MOV.U32 R197, RZ, RZ, R231 ;  /* 0x000000ffffc57224 */ /* 0x000fe400078e00e7 */
[----:B------:R-:W-:Y:S01]  /*d180*/  IMAD.MOV.U32 R231, RZ, RZ, R232 ;  /* 0x000000ffffe77224 */ /* 0x000fe200078e00e8 */
[----:B------:R-:W-:Y:S01]  /*d190*/  LOP3.LUT R52, R52, R0, RZ, 0xc0, !PT ;  /* 0x0000000034347212 */ /* 0x000fe200078ec0ff */
        /* <DEDUP_REMOVED lines=9> */
[----:B------:R-:W-:Y:S01]  /*d230*/  FADD.FTZ R0, R199, R57 ;  /* 0x00000039c7007221 */ /* 0x000fe20000010000 */
[--C-:B------:R-:W-:Y:S01]  /*d240*/  HSET2.LE.AND R57, R75, R221.reuse, PT ;  /* 0x000000dd4b397233 */ /* 0x100fe20003803000 */
[----:B------:R-:W-:Y:S02]  /*d250*/  FADD.FTZ R2, R200, R45 ;  /* 0x0000002dc8027221 */ /* 0x000fe40000010000 */
[----:B------:R-:W-:Y:S02]  /*d260*/  IMAD.MOV.U32 R230, RZ, RZ, R179 ;  /* 0x000000ffffe67224 */ /* 0x000fe400078e00b3 */
[----:B------:R-:W-:Y:S02]  /*d270*/  IMAD.MOV.U32 R231, RZ, RZ, R232 ;  /* 0x000000ffffe77224 */ /* 0x000fe400078e00e8 */
[----:B------:R-:W-:Y:S02]  /*d280*/  IMAD.MOV.U32 R232, RZ, RZ, R226 ;  /* 0x000000ffffe87224 */ /* 0x000fe400078e00e2 */
[----:B------:R-:W-:Y:S02]  /*d290*/  IMAD.MOV.U32 R226, RZ, RZ, R227 ;  /* 0x000000ffffe27224 */ /* 0x000fe400078e00e3 */
[----:B------:R-:W-:Y:S02]  /*d2a0*/  IMAD.MOV.U32 R227, RZ, RZ, R229 ;  /* 0x000000ffffe37224 */ /* 0x000fe400078e00e5 */
[----:B------:R-:W-:Y:S02]  /*d2b0*/  FADD.FTZ R63, R198, R63 ;  /* 0x0000003fc63f7221 */ /* 0x000fe40000010000 */
[----:B------:R-:W-:Y:S01]  /*d2c0*/  FADD.FTZ R61, R197, R0 ;  /* 0x00000000c53d7221 */ /* 0x000fe20000010000 */
[----:B------:R-:W-:Y:S01]  /*d2d0*/  F2FP.PACK_AB R0, R107, R106 ;  /* 0x0000006a6b00723e */ /* 0x000fe200000000ff */
[----:B------:R-:W-:Y:S01]  /*d2e0*/  FADD.FTZ R44, R212, R3 ;  /* 0x00000003d42c7221 */ /* 0x000fe20000010000 */
[----:B------:R-:W-:Y:S01]  /*d2f0*/  F2FP.PACK_AB R3, R105, R104 ;  /* 0x000000686903723e */ /* 0x000fe200000000ff */
[----:B------:R-:W-:Y:S01]  /*d300*/  FADD.FTZ R62, R243, R2 ;  /* 0x00000002f33e7221 */ /* 0x000fe20000010000 */
        /* <DEDUP_REMOVED lines=9> */
[----:B------:R-:W-:Y:S02]  /*d3a0*/  FADD.FTZ R40, R231, R63 ;  /* 0x0000003fe7287221 */ /* 0x000fe40000010000 */
[----:B------:R-:W-:Y:S01]  /*d3b0*/  FADD.FTZ R0, R227, R61 ;  /* 0x0000003de3007221 */ /* 0x000fe20000010000 */
[----:B------:R-:W-:Y:S01]  /*d3c0*/  LOP3.LUT R59, R59, R3, RZ, 0xc0, !PT ;  /* 0x000000033b3b7212 */ /* 0x000fe200078ec0ff */
[----:B------:R-:W-:Y:S02]  /*d3d0*/  IMAD.MOV.U32 R151, RZ, RZ, R228 ;  /* 0x000000ffff977224 */ /* 0x000fe400078e00e4 */
[----:B------:R-:W-:Y:S01]  /*d3e0*/  FADD.FTZ R60, R242, R44 ;  /* 0x0000002cf23c7221 */ /* 0x000fe20000010000 */
[----:B------:R1:W5:Y:S01]  /*d3f0*/  LDL.LU R228, [R1+0x68] ;  /* 0x0000680001e47983 */ /* 0x0003620000300800 */
[----:B------:R-:W-:Y:S02]  /*d400*/  FADD.FTZ R2, R226, R62 ;  /* 0x0000003ee2027221 */ /* 0x000fe40000010000 */
[----:B------:R-:W-:Y:S01]  /*d410*/  FADD.FTZ R48, R229, R40 ;  /* 0x00000028e5307221 */ /* 0x000fe20000010000 */
[----:B------:R-:W2:Y:S01]  /*d420*/  LDSM.16.MT88.4 R44, [R204+0x5800] ;  /* 0x00580000cc2c783b */ /* 0x000ea20000004200 */
[----:B------:R-:W-:Y:S01]  /*d430*/  FADD.FTZ R49, R176, R0 ;  /* 0x00000000b0317221 */ /* 0x000fe20000010000 */
[----:B------:R-:W-:Y:S01]  /*d440*/  F2FP.PACK_AB R40, R185, R118 ;  /* 0x00000076b928723e */ /* 0x000fe200000000ff */
[----:B------:R-:W-:Y:S01]  /*d450*/  FADD.FTZ R3, R232, R60 ;  /* 0x0000003ce8037221 */ /* 0x000fe20000010000 */
[----:B------:R-:W-:Y:S01]  /*d460*/  F2FP.PACK_AB R0, R129, R128 ;  /* 0x000000808100723e */ /* 0x000fe200000000ff */
[----:B------:R-:W-:Y:S01]  /*d470*/  FADD.FTZ R50, R191, R2 ;  /* 0x00000002bf327221 */ /* 0x000fe20000010000 */
[----:B------:R-:W-:Y:S01]  /*d480*/  F2FP.PACK_AB R2, R131, R130 ;  /* 0x000000828302723e */ /* 0x000fe200000000ff */
[----:B------:R-:W-:Y:S01]  /*d490*/  IMAD.MOV.U32 R179, RZ, RZ, R215 ;  /* 0x000000ffffb37224 */ /* 0x000fe200078e00d7 */
[----:B------:R1:W5:Y:S01]  /*d4a0*/  LDL.LU R216, [R1+0x64] ;  /* 0x0000640001d87983 */ /* 0x0003620000300800 */
[----:B------:R-:W-:Y:S01]  /*d4b0*/  FADD.FTZ R41, R230, R3 ;  /* 0x00000003e6297221 */ /* 0x000fe20000010000 */
[----:B------:R-:W-:Y:S01]  /*d4c0*/  LOP3.LUT R169, R169, R40, RZ, 0xc0, !PT ;  /* 0x00000028a9a97212 */ /* 0x000fe200078ec0ff */
[----:B------:R-:W-:Y:S01]  /*d4d0*/  FADD.FTZ R40, R167, R49 ;  /* 0x00000031a7287221 */ /* 0x000fe20000010000 */
[----:B------:R-:W-:Y:S01]  /*d4e0*/  F2FP.PACK_AB R3, R186, R116 ;  /* 0x00000074ba03723e */ /* 0x000fe200000000ff */
[----:B------:R-:W-:Y:S01]  /*d4f0*/  IMAD.MOV.U32 R148, RZ, RZ, R213 ;  /* 0x000000ffff947224 */ /* 0x000fe200078e00d5 */
[----:B------:R-:W-:Y:S01]  /*d500*/  LOP3.LUT R171, R171, R2, RZ, 0xc0, !PT ;  /* 0x00000002abab7212 */ /* 0x000fe200078ec0ff */
[----:B------:R-:W-:Y:S01]  /*d510*/  FADD.FTZ R2, R177, R48 ;  /* 0x00000030b1027221 */ /* 0x000fe20000010000 */
[----:B------:R1:W5:Y:S01]  /*d520*/  LDL.LU R215, [R1+0x60] ;  /* 0x0000600001d77983 */ /* 0x0003620000300800 */
[----:B------:R-:W-:Y:S01]  /*d530*/  FADD.FTZ R42, R149, R40 ;  /* 0x00000028952a7221 */ /* 0x000fe20000010000 */
[--C-:B------:R-:W-:Y:S01]  /*d540*/  HSET2.LE.AND R40, R70, R221.reuse, PT ;  /* 0x000000dd46287233 */ /* 0x100fe20003803000 */
[----:B------:R-:W-:Y:S01]  /*d550*/  LOP3.LUT R170, R170, R0, RZ, 0xc0, !PT ;  /* 0x00000000aaaa7212 */ /* 0x000fe200078ec0ff */
[----:B------:R-:W-:Y:S01]  /*d560*/  FADD.FTZ R0, R178, R41 ;  /* 0x00000029b2007221 */ /* 0x000fe20000010000 */
[----:B------:R1:W5:Y:S01]  /*d570*/  LDL.LU R214, [R1+0x5c] ;  /* 0x00005c0001d67983 */ /* 0x0003620000300800 */
[----:B------:R-:W-:Y:S01]  /*d580*/  FADD.FTZ R41, R166, R2 ;  /* 0x00000002a6297221 */ /* 0x000fe20000010000 */
[----:B------:R-:W-:Y:S01]  /*d590*/  LOP3.LUT R168, R168, R3, RZ, 0xc0, !PT ;  /* 0x00000003a8a87212 */ /* 0x000fe200078ec0ff */
[----:B------:R-:W-:Y:S01]  /*d5a0*/  FADD.FTZ R3, R179, R50 ;  /* 0x00000032b3037221 */ /* 0x000fe20000010000 */
[----:B------:R-:W-:Y:S01]  /*d5b0*/  F2FP.PACK_AB R167, R139, R126 ;  /* 0x0000007e8ba7723e */ /* 0x000fe200000000ff */
[----:B------:R-:W-:Y:S01]  /*d5c0*/  FADD.FTZ R43, R151, R0 ;  /* 0x00000000972b7221 */ /* 0x000fe20000010000 */
[----:B------:R1:W5:Y:S01]  /*d5d0*/  LDL.LU R213, [R1+0x58] ;  /* 0x0000580001d57983 */ /* 0x0003620000300800 */
[----:B------:R-:W-:Y:S01]  /*d5e0*/  FADD.FTZ R48, R150, R3 ;  /* 0x0000000396307221 */ /* 0x000fe20000010000 */
[----:B------:R-:W-:Y:S01]  /*d5f0*/  LOP3.LUT R167, R40, R167, RZ, 0xc0, !PT ;  /* 0x000000a728a77212 */ /* 0x000fe200078ec0ff */
[----:B------:R-:W-:Y:S01]  /*d600*/  FADD.FTZ R40, R148, R41 ;  /* 0x0000002994287221 */ /* 0x000fe20000010000 */
[----:B------:R-:W-:Y:S01]  /*d610*/  F2FP.PACK_AB R2, R123, R122 ;  /* 0x0000007a7b02723e */ /* 0x000fe200000000ff */
[----:B------:R-:W4:Y:S01]  /*d620*/  LDSM.16.MT88.4 R148, [R204+0x5c00] ;  /* 0x005c0000cc94783b */ /* 0x000f220000004200 */
[----:B------:R-:W-:Y:S01]  /*d630*/  F2FP.PACK_AB R0, R121, R120 ;  /* 0x000000787900723e */ /* 0x000fe200000000ff */
[----:B------:R-:W-:Y:S01]  /*d640*/  FADD.FTZ R40, R183, R40 ;  /* 0x00000028b7287221 */ /* 0x000fe20000010000 */
[----:B------:R-:W-:Y:S01]  /*d650*/  LOP3.LUT R165, R165, R2, RZ, 0xc0, !PT ;  /* 0x00000002a5a57212 */ /* 0x000fe200078ec0ff */
[----:B------:R-:W-:Y:S01]  /*d660*/  FADD.FTZ R2, R181, R48 ;  /* 0x00000030b5027221 */ /* 0x000fe20000010000 */
[----:B------:R-:W-:Y:S01]  /*d670*/  LOP3.LUT R164, R164, R0, RZ, 0xc0, !PT ;  /* 0x00000000a4a47212 */ /* 0x000fe200078ec0ff */
[----:B------:R-:W-:Y:S01]  /*d680*/  FADD.FTZ R0, R180, R43 ;  /* 0x0000002bb4007221 */ /* 0x000fe20000010000 */
[----:B------:R-:W-:Y:S01]  /*d690*/  HSET2.LE.AND R3, R71, R221, PT ;  /* 0x000000dd47037233 */ /* 0x000fe20003803000 */
[----:B------:R-:W-:Y:S01]  /*d6a0*/  FADD.FTZ R43, R174, R2 ;  /* 0x00000002ae2b7221 */ /* 0x000fe20000010000 */
[----:B------:R1:W5:Y:S01]  /*d6b0*/  LDL.LU R212, [R1+0x54] ;  /* 0x0000540001d47983 */ /* 0x0003620000300800 */
[----:B------:R-:W-:Y:S01]  /*d6c0*/  FADD.FTZ R0, R173, R0 ;  /* 0x00000000ad007221 */ /* 0x000fe20000010000 */
[----:B------:R-:W-:Y:S01]  /*d6d0*/  F2FP.PACK_AB R166, R184, R124 ;  /* 0x0000007cb8a6723e */ /* 0x000fe200000000ff */
[----:B------:R-:W-:Y:S01]  /*d6e0*/  FADD.FTZ R2, R211, R40 ;  /* 0x00000028d3027221 */ /* 0x000fe20000010000 */
[-C--:B--2---:R-:W-:Y:S01]  /*d6f0*/  HMMA.16816.F32 R4, R52, R44.reuse, R4 ;  /* 0x0000002c3404723c */ /* 0x084fe20000001804 */
[----:B------:R-:W-:Y:S01]  /*d700*/  FADD.FTZ R0, R210, R0 ;  /* 0x00000000d2007221 */ /* 0x000fe20000010000 */
[----:B------:R1:W5:Y:S01]  /*d710*/  LDL.LU R211, [R1+0x50] ;  /* 0x0000500001d37983 */ /* 0x0003620000300800 */
[----:B------:R-:W-:Y:S01]  /*d720*/  FADD.FTZ R41, R207, R2 ;  /* 0x00000002cf297221 */ /* 0x000fe20000010000 */
[----:B------:R-:W-:Y:S01]  /*d730*/  LOP3.LUT R166, R3, R166, RZ, 0xc0, !PT ;  /* 0x000000a603a67212 */ /* 0x000fe200078ec0ff */
[----:B------:R-:W-:Y:S01]  /*d740*/  FADD.FTZ R40, R206, R0 ;  /* 0x00000000ce287221 */ /* 0x000fe20000010000 */
[----:B------:R1:W5:Y:S01]  /*d750*/  LDL.LU R210, [R1+0x4c] ;  /* 0x00004c0001d27983 */ /* 0x0003620000300800 */
[----:B------:R-:W-:Y:S01]  /*d760*/  FADD.FTZ R0, R140, R41 ;  /* 0x000000298c007221 */ /* 0x000fe20000010000 */
[C---:B------:R-:W-:Y:S01]  /*d770*/  HMMA.16816.F32 R8, R56.reuse, R44, R8 ;  /* 0x0000002c3808723c */ /* 0x040fe20000001808 */
[----:B------:R-:W-:Y:S03]  /*d780*/  FADD.FTZ R3, R182, R42 ;  /* 0x0000002ab6037221 */ /* 0x000fe60000010000 */
[----:B------:R-:W-:Y:S02]  /*d790*/  FADD.FTZ R43, R209, R43 ;  /* 0x0000002bd12b7221 */ /* 0x000fe40000010000 */
[----:B------:R-:W-:Y:S01]  /*d7a0*/  FADD.FTZ R3, R175, R3 ;  /* 0x00000003af037221 */ /* 0x000fe20000010000 */
[----:B------:R1:W5:Y:S01]  /*d7b0*/  LDL.LU R209, [R1+0x48] ;  /* 0x0000480001d17983 */ /* 0x0003620000300800 */
[-C--:B------:R-:W-:Y:S04]  /*d7c0*/  HMMA.16816.F32 R12, R56, R46.reuse, R12 ;  /* 0x0000002e380c723c */ /* 0x080fe8000000180c */
[----:B------:R-:W-:Y:S02]  /*d7d0*/  FADD.FTZ R42, R208, R3 ;  /* 0x00000003d02a7221 */ /* 0x000fe40000010000 */
[----:B------:R-:W-:Y:S01]  /*d7e0*/  FADD.FTZ R3, R153, R43 ;  /* 0x0000002b99037221 */ /* 0x000fe20000010000 */
[----:B------:R1:W5:Y:S01]  /*d7f0*/  LDL.LU R208, [R1+0x44] ;  /* 0x0000440001d07983 */ /* 0x0003620000300800 */
[----:B------:R-:W-:Y:S01]  /*d800*/  FADD.FTZ R2, R145, R42 ;  /* 0x0000002a91027221 */ /* 0x000fe20000010000 */
[C---:B------:R-:W-:Y:S02]  /*d810*/  HMMA.16816.F32 R16, R52.reuse, R46, R16 ;  /* 0x0000002e3410723c */ /* 0x040fe40000001810 */
[----:B------:R1:W5:Y:S01]  /*d820*/  LDL.LU R207, [R1+0x40] ;  /* 0x0000400001cf7983 */ /* 0x0003620000300800 */
[----:B------:R-:W-:Y:S02]  /*d830*/  FADD.FTZ R3, R154, R3 ;  /* 0x000000039a037221 */ /* 0x000fe40000010000 */
[----:B------:R-:W-:Y:S01]  /*d840*/  FADD.FTZ R2, R152, R2 ;  /* 0x0000000298027221 */ /* 0x000fe20000010000 */
[----:B------:R1:W5:Y:S01]  /*d850*/  LDL.LU R206, [R1+0x3c] ;  /* 0x00003c0001ce7983 */ /* 0x0003620000300800 */
[----:B------:R-:W-:Y:S01]  /*d860*/  FADD.FTZ R3, R162, R3 ;  /* 0x00000003a2037221 */ /* 0x000fe20000010000 */
[-C--:B------:R-:W-:Y:S01]  /*d870*/  HMMA.16816.F32 R20, R52, R36.reuse, R20 ;  /* 0x000000243414723c */ /* 0x080fe20000001814 */
[----:B------:R-:W-:Y:S03]  /*d880*/  FADD.FTZ R2, R159, R2 ;  /* 0x000000029f027221 */ /* 0x000fe60000010000 */
[----:B------:R-:W-:Y:S02]  /*d890*/  FADD.FTZ R3, R172, R3 ;  /* 0x00000003ac037221 */ /* 0x000fe40000010000 */
[----:B------:R-:W-:Y:S02]  /*d8a0*/  FADD.FTZ R41, R161, R2 ;  /* 0x00000002a1297221 */ /* 0x000fe40000010000 */
[----:B------:R-:W-:Y:S01]  /*d8b0*/  FADD.FTZ R3, R143, R3 ;  /* 0x000000038f037221 */ /* 0x000fe20000010000 */
[C---:B------:R-:W-:Y:S07]  /*d8c0*/  HMMA.16816.F32 R24, R56.reuse, R36, R24 ;  /* 0x000000243818723c */ /* 0x040fee0000001818 */
[----:B------:R-:W-:Y:S01]  /*d8d0*/  FADD.FTZ R36, R133, R40 ;  /* 0x0000002885247221 */ /* 0x000fe20000010000 */
[-C--:B------:R-:W-:Y:S01]  /*d8e0*/  HMMA.16816.F32 R28, R56, R38.reuse, R28 ;  /* 0x00000026381c723c */ /* 0x080fe2000000181c */
[----:B------:R-:W-:Y:S03]  /*d8f0*/  FADD.FTZ R40, R142, R0 ;  /* 0x000000008e287221 */ /* 0x000fe60000010000 */
[----:B------:R-:W-:Y:S02]  /*d900*/  FADD.FTZ R0, R144, R36 ;  /* 0x0000002490007221 */ /* 0x000fe40000010000 */
        /* <DEDUP_REMOVED lines=8> */
[-C--:B----4-:R-:W-:Y:S02]  /*d990*/  HMMA.16816.F32 R144, R168, R148.reuse, R4 ;  /* 0x00000094a890723c */ /* 0x090fe40000001804 */
[----:B------:R-:W-:Y:S02]  /*d9a0*/  FADD.FTZ R2, R77, R2 ;  /* 0x000000024d027221 */ /* 0x000fe40000010000 */
        /* <DEDUP_REMOVED lines=63> */
[----:B---3--:R-:W-:Y:S01]  /*dda0*/  IADD3 R0, R217, -0x1, RZ ;  /* 0xffffffffd9007810 */ /* 0x008fe20007ffe0ff */
[----:B------:R-:W-:Y:S02]  /*ddb0*/  FADD.FTZ R247, R129, R4 ;  /* 0x0000000481f77221 */ /* 0x000fe40000010000 */
[----:B------:R-:W-:Y:S02]  /*ddc0*/  FADD.FTZ R4, R131, R5 ;  /* 0x0000000583047221 */ /* 0x000fe40000010000 */
[----:B------:R-:W-:Y:S02]  /*ddd0*/  FADD.FTZ R2, R139, R2 ;  /* 0x000000028b027221 */ /* 0x000fe40000010000 */
[----:B------:R-:W-:Y:S01]  /*dde0*/  FADD.FTZ R252, R184, R3 ;  /* 0x00000003b8fc7221 */ /* 0x000fe20000010000 */
[----:B------:R1:W-:Y:S01]  /*ddf0*/  STL [R1], R4 ;  /* 0x0000000401007387 */ /* 0x0003e20000100800 */
[----:B------:R-:W-:Y:S02]  /*de00*/  IMAD.MOV.U32 R217, RZ, RZ, R0 ;  /* 0x000000ffffd97224 */ /* 0x000fe400078e0000 */
[----:B------:R-:W-:Y:S01]  /*de10*/  IMAD.MOV.U32 R135, RZ, RZ, R134 ;  /* 0x000000ffff877224 */ /* 0x000fe200078e0086 */
[----:B------:R1:W-:Y:S01]  /*de20*/  STL [R1+0x4], R2 ;  /* 0x0000040201007387 */ /* 0x0003e20000100800 */
[----:B------:R-:W-:Y:S02]  /*de30*/  IMAD.MOV.U32 R132, RZ, RZ, R137 ;  /* 0x000000ffff847224 */ /* 0x000fe400078e0089 */
[----:B------:R-:W-:Y:S02]  /*de40*/  IMAD.MOV.U32 R3, RZ, RZ, R138 ;  /* 0x000000ffff037224 */ /* 0x000fe400078e008a */
[----:B------:R-:W-:Y:S01]  /*de50*/  IMAD.MOV.U32 R133, RZ, RZ, R136 ;  /* 0x000000ffff857224 */ /* 0x000fe200078e0088 */
[----:B-1---5:R-:W-:-:S05]  /*de60*/  @P0 BRA `(.L_x_450) ;  /* 0xffff97e000000947 */ /* 0x022fca000383ffff */
.L_x_449:
[----:B--23--:R-:W2:Y:S04]  /*de70*/  LDL.LU R5, [R1] ;  /* 0x0000000001057983 */ /* 0x00cea80000300800 */
[----:B------:R-:W3:Y:S01]  /*de80*/  LDL.LU R6, [R1+0x4] ;  /* 0x0000040001067983 */ /* 0x000ee20000300800 */
[----:B------:R-:W-:Y:S01]  /*de90*/  ULDC.U8 UR4, c[0x0][0x329] ;  /* 0x0000ca4000047ab9 */ /* 0x000fe20000000000 */
[----:B------:R-:W-:Y:S01]  /*dea0*/  BSSY B0, `(.L_x_453) ;  /* 0x00000e2000007945 */ /* 0x000fe20003800000 */
[----:B------:R-:W-:Y:S01]  /*deb0*/  ISETP.NE.AND P0, PT, RZ, UR4, PT ;  /* 0x00000004ff007c0c */ /* 0x000fe2000bf05270 */
[----:B------:R-:W1:Y:S01]  /*dec0*/  SHFL.BFLY PT, R0, R252, 0x2, 0x1f ;  /* 0x0c401f00fc007f89 */ /* 0x000e6200000e0000 */
[----:B------:R-:W-:-:S02]  /*ded0*/  ULDC.U8 UR5, c[0x0][0x328] ;  /* 0x0000ca0000057ab9 */ /* 0x000fc40000000000 */
[----:B------:R-:W-:Y:S01]  /*dee0*/  ISETP.NE.AND P1, PT, RZ, UR5, PT ;  /* 0x00000005ff007c0c */ /* 0x000fe2000bf25270 */
[----:B------:R-:W4:Y:S04]  /*def0*/  SHFL.BFLY PT, R3, R247, 0x2, 0x1f ;  /* 0x0c401f00f7037f89 */ /* 0x000f2800000e0000 */
[----:B------:R-:W4:Y:S04]  /*df00*/  S2R R26, SR_TID.X ;  /* 0x00000000001a7919 */ /* 0x000f280000002100 */
[----:B------:R-:W-:Y:S01]  /*df10*/  @P0 IMAD.MOV.U32 R25, RZ, RZ, c[0x0][0x210] ;  /* 0x00008400ff190624 */ /* 0x000fe200078e00ff */
[----:B------:R-:W2:Y:S03]  /*df20*/  S2R R27, SR_TID.X ;  /* 0x00000000001b7919 */ /* 0x000ea60000002100 */
[----:B------:R-:W-:-:S02]  /*df30*/  @P0 IMAD R25, R25, c[0x0][0x214], RZ ;  /* 0x0000850019190a24 */ /* 0x000fc400078e02ff */
[----:B-1----:R-:W-:Y:S02]  /*df40*/  FADD.FTZ R0, R0, R252 ;  /* 0x000000fc00007221 */ /* 0x002fe40000010000 */
[----:B----4-:R-:W-:Y:S01]  /*df50*/  FADD.FTZ R3, R3, R247 ;  /* 0x000000f703037221 */ /* 0x010fe20000010000 */
[----:B------:R-:W-:-:S04]  /*df60*/  SHF.R.S32.HI R16, RZ, 0x1f, R26 ;  /* 0x0000001fff107819 */ /* 0x000fc8000001141a */
[----:B------:R-:W1:Y:S01]  /*df70*/  SHFL.BFLY PT, R8, R3, 0x1, 0x1f ;  /* 0x0c201f0003087f89 */ /* 0x000e6200000e0000 */
[CC--:B------:R-:W-:Y:S02]  /*df80*/  LEA.HI R20, R16.reuse, R26.reuse, RZ, 0x2 ;  /* 0x0000001a10147211 */ /* 0x0c0fe400078f10ff */
[----:B------:R-:W-:-:S04]  /*df90*/  LEA.HI R16, R16, R26, RZ, 0x5 ;  /* 0x0000001a10107211 */ /* 0x000fc800078f28ff */
[----:B------:R-:W-:Y:S01]  /*dfa0*/  SHF.R.S32.HI R16, RZ, 0x5, R16 ;  /* 0x00000005ff107819 */ /* 0x000fe20000011410 */
[----:B-1----:R-:W-:Y:S02]  /*dfb0*/  FADD.FTZ R22, R3, R8 ;  /* 0x0000000803167221 */ /* 0x002fe40000010000 */
[----:B------:R-:W-:-:S03]  /*dfc0*/  IMAD.MOV.U32 R3, RZ, RZ, 0x3f800000 ;  /* 0x3f800000ff037424 */ /* 0x000fc600078e00ff */
[----:B------:R-:W-:Y:S01]  /*dfd0*/  FSETP.NE.FTZ.AND P6, PT, R22, RZ, PT ;  /* 0x000000ff1600720b */ /* 0x000fe20003fd5000 */
[----:B--2---:R-:W1:Y:S04]  /*dfe0*/  SHFL.BFLY PT, R2, R5, 0x2, 0x1f ;  /* 0x0c401f0005027f89 */ /* 0x004e6800000e0000 */
[----:B---3--:R-:W2:Y:S01]  /*dff0*/  SHFL.BFLY PT, R4, R6, 0x2, 0x1f ;  /* 0x0c401f0006047f89 */ /* 0x008ea200000e0000 */
[----:B-1----:R-:W-:-:S03]  /*e000*/  FADD.FTZ R2, R2, R5 ;  /* 0x0000000502027221 */ /* 0x002fc60000010000 */
[----:B------:R-:W1:Y:S01]  /*e010*/  SHFL.BFLY PT, R5, R0, 0x1, 0x1f ;  /* 0x0c201f0000057f89 */ /* 0x000e6200000e0000 */
[----:B--2---:R-:W-:-:S03]  /*e020*/  FADD.FTZ R4, R4, R6 ;  /* 0x0000000604047221 */ /* 0x004fc60000010000 */
[----:B------:R-:W2:Y:S04]  /*e030*/  SHFL.BFLY PT, R7, R2, 0x1, 0x1f ;  /* 0x0c201f0002077f89 */ /* 0x000ea800000e0000 */
[----:B------:R-:W3:Y:S01]  /*e040*/  SHFL.BFLY PT, R6, R4, 0x1, 0x1f ;  /* 0x0c201f0004067f89 */ /* 0x000ee200000e0000 */
[----:B-1----:R-:W-:Y:S01]  /*e050*/  FADD.FTZ R23, R0, R5 ;  /* 0x0000000500177221 */ /* 0x002fe20000010000 */
[----:B------:R-:W-:Y:S02]  /*e060*/  MOV R0, 0x3f800000 ;  /* 0x3f80000000007802 */ /* 0x000fe40000000f00 */
[----:B------:R-:W-:Y:S01]  /*e070*/  LOP3.LUT R5, R20, 0xfffffffc, RZ, 0xc0, !PT ;  /* 0xfffffffc14057812 */ /* 0x000fe200078ec0ff */
[----:B--2---:R-:W-:Y:S01]  /*e080*/  FADD.FTZ R21, R2, R7 ;  /* 0x0000000702157221 */ /* 0x004fe20000010000 */
[----:B------:R-:W-:-:S02]  /*e090*/  FSETP.NE.FTZ.AND P4, PT, R23, RZ, PT ;  /* 0x000000ff1700720b */ /* 0x000fc40003f95000 */
[----:B------:R-:W-:Y:S01]  /*e0a0*/  MOV R2, 0x3f800000 ;  /* 0x3f80000000027802 */ /* 0x000fe20000000f00 */
[----:B---3--:R-:W-:Y:S01]  /*e0b0*/  FADD.FTZ R24, R4, R6 ;  /* 0x0000000604187221 */ /* 0x008fe20000010000 */
[----:B------:R-:W-:Y:S01]  /*e0c0*/  FSETP.NE.FTZ.AND P5, PT, R21, RZ, PT ;  /* 0x000000ff1500720b */ /* 0x000fe20003fb5000 */
[----:B------:R-:W1:Y:S01]  /*e0d0*/  @P6 MUFU.RCP R0, R22 ;  /* 0x0000001600006308 */ /* 0x000e620000001000 */
[----:B------:R-:W-:Y:S01]  /*e0e0*/  MOV R4, 0x3f800000 ;  /* 0x3f80000000047802 */ /* 0x000fe20000000f00 */
[----:B------:R-:W-:Y:S01]  /*e0f0*/  @!P0 IMAD.MOV.U32 R6, RZ, RZ, c[0x0][0x214] ;  /* 0x00008500ff068624 */ /* 0x000fe200078e00ff */
[----:B------:R-:W-:Y:S02]  /*e100*/  FSETP.NE.FTZ.AND P3, PT, R24, RZ, PT ;  /* 0x000000ff1800720b */ /* 0x000fe40003f75000 */
[----:B------:R-:W-:Y:S02]  /*e110*/  SHF.R.S32.HI R20, RZ, 0x2, R20 ;  /* 0x00000002ff147819 */ /* 0x000fe40000011414 */
[----:B------:R-:W-:Y:S01]  /*e120*/  @!P0 SEL R25, R6, c[0x0][0x234], !P1 ;  /* 0x00008d0006198a07 */ /* 0x000fe20004800000 */
[----:B------:R-:W2:Y:S01]  /*e130*/  @P4 MUFU.RCP R2, R23 ;  /* 0x0000001700024308 */ /* 0x000ea20000001000 */
[----:B------:R-:W-:-:S02]  /*e140*/  IADD3 R26, -R5, R26, RZ ;  /* 0x0000001a051a7210 */ /* 0x000fc40007ffe1ff */
[----:B------:R-:W-:Y:S02]  /*e150*/  MOV R7, 0xfffffff0 ;  /* 0xfffffff000077802 */ /* 0x000fe40000000f00 */
[----:B------:R-:W-:-:S03]  /*e160*/  ISETP.NE.OR P1, PT, RZ, UR4, !P1 ;  /* 0x00000004ff007c0c */ /* 0x000fc6000cf25670 */
[----:B------:R-:W3:Y:S01]  /*e170*/  @P5 MUFU.RCP R3, R21 ;  /* 0x0000001500035308 */ /* 0x000ee20000001000 */
[----:B-1----:R-:W-:-:S04]  /*e180*/  FMUL.FTZ R0, R0, c[0x0][0x2dc] ;  /* 0x0000b70000007a20 */ /* 0x002fc80000410000 */
[C---:B------:R-:W-:Y:S02]  /*e190*/  FMUL.FTZ R144, R0.reuse, R144 ;  /* 0x0000009000907220 */ /* 0x040fe40000410000 */
[----:B------:R-:W-:Y:S01]  /*e1a0*/  FMUL.FTZ R18, R0, R145 ;  /* 0x0000009100127220 */ /* 0x000fe20000410000 */
[----:B------:R-:W1:Y:S01]  /*e1b0*/  @P3 MUFU.RCP R4, R24 ;  /* 0x0000001800043308 */ /* 0x000e620000001000 */
[----:B--2---:R-:W-:Y:S02]  /*e1c0*/  FMUL.FTZ R2, R2, c[0x0][0x2dc] ;  /* 0x0000b70002027a20 */ /* 0x004fe40000410000 */
[----:B------:R-:W-:Y:S01]  /*e1d0*/  FMUL.FTZ R148, R0, R148 ;  /* 0x0000009400947220 */ /* 0x000fe20000410000 */
[----:B------:R-:W-:Y:S01]  /*e1e0*/  F2FP.PACK_AB R18, R18, R144 ;  /* 0x000000901212723e */ /* 0x000fe200000000ff */
[C---:B------:R-:W-:Y:S02]  /*e1f0*/  FMUL.FTZ R140, R2.reuse, R140 ;  /* 0x0000008c028c7220 */ /* 0x040fe40000410000 */
[----:B------:R-:W-:-:S02]  /*e200*/  FMUL.FTZ R17, R2, R141 ;  /* 0x0000008d02117220 */ /* 0x000fc40000410000 */
[----:B---3--:R-:W-:Y:S02]  /*e210*/  FMUL.FTZ R3, R3, c[0x0][0x2dc] ;  /* 0x0000b70003037a20 */ /* 0x008fe40000410000 */
[----:B------:R-:W-:Y:S01]  /*e220*/  FMUL.FTZ R152, R2, R152 ;  /* 0x0000009802987220 */ /* 0x000fe20000410000 */
[----:B------:R-:W-:Y:S01]  /*e230*/  F2FP.PACK_AB R17, R17, R140 ;  /* 0x0000008c1111723e */ /* 0x000fe200000000ff */
[C---:B------:R-:W-:Y:S02]  /*e240*/  FMUL.FTZ R146, R3.reuse, R146 ;  /* 0x0000009203927220 */ /* 0x040fe40000410000 */
[C---:B------:R-:W-:Y:S02]  /*e250*/  FMUL.FTZ R19, R3.reuse, R147 ;  /* 0x0000009303137220 */ /* 0x040fe40000410000 */
[C---:B------:R-:W-:Y:S02]  /*e260*/  FMUL.FTZ R150, R3.reuse, R150 ;  /* 0x0000009603967220 */ /* 0x040fe40000410000 */
[----:B------:R-:W-:Y:S01]  /*e270*/  FMUL.FTZ R14, R3, R151 ;  /* 0x00000097030e7220 */ /* 0x000fe20000410000 */
[----:B------:R-:W-:Y:S01]  /*e280*/  F2FP.PACK_AB R19, R19, R146 ;  /* 0x000000921313723e */ /* 0x000fe200000000ff */
[----:B------:R-:W-:-:S02]  /*e290*/  FMUL.FTZ R162, R3, R162 ;  /* 0x000000a203a27220 */ /* 0x000fc40000410000 */
[C---:B------:R-:W-:Y:S01]  /*e2a0*/  FMUL.FTZ R11, R3.reuse, R163 ;  /* 0x000000a3030b7220 */ /* 0x040fe20000410000 */
[----:B------:R-:W-:Y:S01]  /*e2b0*/  F2FP.PACK_AB R14, R14, R150 ;  /* 0x000000960e0e723e */ /* 0x000fe200000000ff */
[C---:B------:R-:W-:Y:S02]  /*e2c0*/  FMUL.FTZ R170, R3.reuse, R170 ;  /* 0x000000aa03aa7220 */ /* 0x040fe40000410000 */
[----:B------:R-:W-:Y:S01]  /*e2d0*/  FMUL.FTZ R6, R3, R171 ;  /* 0x000000ab03067220 */ /* 0x000fe20000410000 */
[----:B------:R-:W-:Y:S01]  /*e2e0*/  SHF.R.S32.HI R3, RZ, 0x1f, R20 ;  /* 0x0000001fff037819 */ /* 0x000fe20000011414 */
[C---:B------:R-:W-:Y:S01]  /*e2f0*/  FMUL.FTZ R13, R2.reuse, R153 ;  /* 0x00000099020d7220 */ /* 0x040fe20000410000 */
[----:B------:R-:W-:Y:S01]  /*e300*/  F2FP.PACK_AB R11, R11, R162 ;  /* 0x000000a20b0b723e */ /* 0x000fe200000000ff */
[----:B------:R-:W-:Y:S01]  /*e310*/  FMUL.FTZ R156, R2, R156 ;  /* 0x0000009c029c7220 */ /* 0x000fe20000410000 */
[----:B------:R-:W-:Y:S01]  /*e320*/  F2FP.PACK_AB R6, R6, R170 ;  /* 0x000000aa0606723e */ /* 0x000fe200000000ff */
[C---:B------:R-:W-:Y:S01]  /*e330*/  FMUL.FTZ R10, R2.reuse, R157 ;  /* 0x0000009d020a7220 */ /* 0x040fe20000410000 */
[----:B------:R-:W-:Y:S01]  /*e340*/  F2FP.PACK_AB R13, R13, R152 ;  /* 0x000000980d0d723e */ /* 0x000fe200000000ff */
[----:B------:R-:W-:-:S02]  /*e350*/  FMUL.FTZ R164, R2, R164 ;  /* 0x000000a402a47220 */ /* 0x000fc40000410000 */
[----:B------:R-:W-:Y:S01]  /*e360*/  FMUL.FTZ R165, R2, R165 ;  /* 0x000000a502a57220 */ /* 0x000fe20000410000 */
[----:B------:R-:W-:Y:S01]  /*e370*/  LEA.HI R2, R3, R20, RZ, 0x3 ;  /* 0x0000001403027211 */ /* 0x000fe200078f18ff */
[----:B------:R-:W-:Y:S01]  /*e380*/  FMUL.FTZ R15, R0, R149 ;  /* 0x00000095000f7220 */ /* 0x000fe20000410000 */
[----:B------:R-:W-:Y:S01]  /*e390*/  F2FP.PACK_AB R10, R10, R156 ;  /* 0x0000009c0a0a723e */ /* 0x000fe200000000ff */
[----:B------:R-:W-:Y:S01]  /*e3a0*/  FMUL.FTZ R160, R0, R160 ;  /* 0x000000a000a07220 */ /* 0x000fe20000410000 */
[----:B------:R-:W-:Y:S01]  /*e3b0*/  LOP3.LUT R2, R2, 0xfffffff8, RZ, 0xc0, !PT ;  /* 0xfffffff802027812 */ /* 0x000fe200078ec0ff */
[C---:B------:R-:W-:Y:S01]  /*e3c0*/  FMUL.FTZ R12, R0.reuse, R161 ;  /* 0x000000a1000c7220 */ /* 0x040fe20000410000 */
        /* <DEDUP_REMOVED lines=21> */
[C---:B------:R-:W-:Y:S02]  /*e520*/  SHF.L.U32 R5, R3.reuse, 0x6, RZ ;  /* 0x0000000603057819 */ /* 0x040fe400000006ff */
[----:B------:R-:W-:Y:S01]  /*e530*/  LOP3.LUT R4, R3, 0x1, RZ, 0xc0, !PT ;  /* 0x0000000103047812 */ /* 0x000fe200078ec0ff */
[----:B------:R-:W-:Y:S01]  /*e540*/  IMAD.IADD R2, R2, 0x1, -R0 ;  /* 0x0000000102027824 */ /* 0x000fe200078e0a00 */
[----:B------:R-:W-:Y:S02]  /*e550*/  LEA R0, R16, R26, 0x8 ;  /* 0x0000001a10007211 */ /* 0x000fe400078e40ff */
[----:B------:R-:W-:Y:S02]  /*e560*/  LOP3.LUT R5, R5, 0xc0, RZ, 0xc0, !PT ;  /* 0x000000c005057812 */ /* 0x000fe400078ec0ff */
[----:B------:R-:W-:Y:S01]  /*e570*/  ISETP.NE.U32.AND P2, PT, R4, 0x1, PT ;  /* 0x000000010400780c */ /* 0x000fe20003f45070 */
[----:B------:R-:W-:Y:S01]  /*e580*/  IMAD R0, R2, 0x10, R0 ;  /* 0x0000001002007824 */ /* 0x000fe200078e0200 */
[----:B------:R-:W-:-:S02]  /*e590*/  LEA.HI R2, R5, R5, RZ, 0x1d ;  /* 0x0000000505027211 */ /* 0x000fc400078fe8ff */
[----:B------:R-:W-:Y:S02]  /*e5a0*/  SEL R7, R7, 0x10, !P2 ;  /* 0x0000001007077807 */ /* 0x000fe40005000000 */
[----:B------:R-:W-:Y:S01]  /*e5b0*/  LOP3.LUT P2, RZ, R3, 0x2, RZ, 0xc0, !PT ;  /* 0x0000000203ff7812 */ /* 0x000fe2000784c0ff */
[----:B------:R-:W-:Y:S01]  /*e5c0*/  IMAD.U32 R0, R0, 0x2, R2 ;  /* 0x0000000200007824 */ /* 0x000fe200078e0002 */
[----:B------:R-:W-:Y:S02]  /*e5d0*/  F2FP.PACK_AB R5, R165, R164 ;  /* 0x000000a4a505723e */ /* 0x000fe400000000ff */
[----:B------:R-:W-:Y:S02]  /*e5e0*/  F2FP.PACK_AB R4, R167, R166 ;  /* 0x000000a6a704723e */ /* 0x000fe400000000ff */
[----:B------:R-:W-:-:S04]  /*e5f0*/  SHF.L.U32 R0, R0, 0x1, RZ ;  /* 0x0000000100007819 */ /* 0x000fc800000006ff */
[C---:B------:R-:W-:Y:S01]  /*e600*/  IADD3 R2, R0.reuse, 0x20, RZ ;  /* 0x0000002000027810 */ /* 0x040fe20007ffe0ff */
[C---:B------:R-:W-:Y:S01]  /*e610*/  IMAD.IADD R3, R0.reuse, 0x1, R7 ;  /* 0x0000000100037824 */ /* 0x040fe200078e0207 */
[----:B------:R-:W-:Y:S01]  /*e620*/  STS [R0], R18 ;  /* 0x0000001200007388 */ /* 0x000fe20000000800 */
[----:B------:R-:W-:-:S03]  /*e630*/  @P2 IADD3 R2, R0, -0x20, RZ ;  /* 0xffffffe000022810 */ /* 0x000fc60007ffe0ff */
[----:B------:R-:W-:Y:S04]  /*e640*/  STS [R0+0x200], R19 ;  /* 0x0002001300007388 */ /* 0x000fe80000000800 */
[----:B------:R1:W-:Y:S04]  /*e650*/  STS [R3], R15 ;  /* 0x0000000f03007388 */ /* 0x0003e80000000800 */
[----:B------:R2:W-:Y:S04]  /*e660*/  STS [R3+0x200], R14 ;  /* 0x0002000e03007388 */ /* 0x0005e80000000800 */
[----:B------:R3:W-:Y:S04]  /*e670*/  STS [R0+0x1000], R17 ;  /* 0x0010001100007388 */ /* 0x0007e80000000800 */
[----:B------:R4:W-:Y:S04]  /*e680*/  STS [R0+0x1200], R142 ;  /* 0x0012008e00007388 */ /* 0x0009e80000000800 */
[----:B------:R4:W-:Y:S04]  /*e690*/  STS [R3+0x1000], R13 ;  /* 0x0010000d03007388 */ /* 0x0009e80000000800 */
[----:B------:R-:W-:Y:S04]  /*e6a0*/  STS [R3+0x1200], R154 ;  /* 0x0012009a03007388 */ /* 0x000fe80000000800 */
[----:B------:R-:W-:Y:S01]  /*e6b0*/  STS [R2], R12 ;  /* 0x0000000c02007388 */ /* 0x000fe20000000800 */
[----:B-1----:R-:W-:-:S03]  /*e6c0*/  MOV R15, 0x7f800000 ;  /* 0x7f800000000f7802 */ /* 0x002fc60000000f00 */
[----:B------:R1:W-:Y:S01]  /*e6d0*/  STS [R2+0x200], R11 ;  /* 0x0002000b02007388 */ /* 0x0003e20000000800 */
[----:B--2---:R-:W-:-:S03]  /*e6e0*/  MOV R14, 0x7f800000 ;  /* 0x7f800000000e7802 */ /* 0x004fc60000000f00 */
[----:B------:R-:W1:Y:S01]  /*e6f0*/  S2R R19, SR_CTAID.Y ;  /* 0x0000000000137919 */ /* 0x000e620000002600 */
[----:B---3--:R-:W-:-:S03]  /*e700*/  MOV R17, 0x7f800000 ;  /* 0x7f80000000117802 */ /* 0x008fc60000000f00 */
[----:B------:R-:W2:Y:S01]  /*e710*/  S2R R18, SR_CTAID.X ;  /* 0x0000000000127919 */ /* 0x000ea20000002500 */
[----:B----4-:R-:W-:Y:S02]  /*e720*/  IADD3 R0, R7, R2, RZ ;  /* 0x0000000207007210 */ /* 0x010fe40007ffe0ff */
[----:B------:R3:W4:Y:S01]  /*e730*/  @P6 MUFU.LG2 R7, R22 ;  /* 0x0000001600076308 */ /* 0x0007220000000c00 */
[----:B------:R-:W-:Y:S02]  /*e740*/  IMAD.MOV.U32 R13, RZ, RZ, 0x7f800000 ;  /* 0x7f800000ff0d7424 */ /* 0x000fe400078e00ff */
[----:B------:R-:W-:Y:S04]  /*e750*/  STS [R0], R8 ;  /* 0x0000000800007388 */ /* 0x000fe80000000800 */
[----:B------:R2:W-:Y:S04]  /*e760*/  STS [R0+0x200], R6 ;  /* 0x0002000600007388 */ /* 0x0005e80000000800 */
[----:B------:R-:W-:Y:S04]  /*e770*/  STS [R2+0x1000], R10 ;  /* 0x0010000a02007388 */ /* 0x000fe80000000800 */
[----:B------:R4:W-:Y:S01]  /*e780*/  STS [R2+0x1200], R9 ;  /* 0x0012000902007388 */ /* 0x0009e20000000800 */
[----:B-1----:R-:W-:-:S03]  /*e790*/  @!P1 IMAD R11, R19, c[0x0][0x214], RZ ;  /* 0x00008500130b9a24 */ /* 0x002fc600078e02ff */
[----:B------:R1:W-:Y:S04]  /*e7a0*/  STS [R0+0x1000], R5 ;  /* 0x0010000500007388 */ /* 0x0003e80000000800 */
[----:B------:R1:W-:Y:S04]  /*e7b0*/  STS [R0+0x1200], R4 ;  /* 0x0012000400007388 */ /* 0x0003e80000000800 */
[----:B------:R-:W-:Y:S01]  /*e7c0*/  BAR.SYNC.DEFER_BLOCKING 0x0 ;  /* 0x0000000000007b1d */ /* 0x000fe20000010000 */
[----:B--2---:R-:W-:-:S05]  /*e7d0*/  @P0 MOV R6, c[0x0][0x210] ;  /* 0x0000840000060a02 */ /* 0x004fca0000000f00 */
[----:B---3--:R-:W2:Y:S01]  /*e7e0*/  S2R R22, SR_CTAID.Z ;  /* 0x0000000000167919 */ /* 0x008ea20000002700 */
[----:B------:R-:W-:Y:S01]  /*e7f0*/  @P4 MUFU.LG2 R8, R23 ;  /* 0x0000001700084308 */ /* 0x000fe20000000c00 */
[----:B------:R-:W-:Y:S01]  /*e800*/  @!P0 MOV R6, 0x1 ;  /* 0x0000000100068802 */ /* 0x000fe20000000f00 */
[----:B----4-:R-:W-:-:S06]  /*e810*/  CS2R R2, SRZ ;  /* 0x0000000000027805 */ /* 0x010fcc000001ff00 */
[----:B------:R-:W3:Y:S01]  /*e820*/  @P3 MUFU.LG2 R10, R24 ;  /* 0x00000018000a3308 */ /* 0x000ee20000000c00 */
[----:B------:R-:W-:Y:S02]  /*e830*/  @!P1 MOV R2, R11 ;  /* 0x0000000b00029202 */ /* 0x000fe40000000f00 */
[----:B-1----:R-:W-:Y:S02]  /*e840*/  SHF.R.S32.HI R5, RZ, 0x1f, R27 ;  /* 0x0000001fff057819 */ /* 0x002fe4000001141b */
[----:B------:R-:W-:Y:S01]  /*e850*/  @!P1 SHF.R.S32.HI R3, RZ, 0x1f, R11 ;  /* 0x0000001fff039819 */ /* 0x000fe2000001140b */
[----:B------:R-:W-:Y:S01]  /*e860*/  @P0 IMAD.MOV.U32 R0, RZ, RZ, 0x1 ;  /* 0x00000001ff000424 */ /* 0x000fe200078e00ff */
[----:B------:R-:W-:Y:S01]  /*e870*/  LEA.HI R5, R5, R27, RZ, 0x5 ;  /* 0x0000001b05057211 */ /* 0x000fe200078f28ff */
[----:B------:R-:W-:Y:S01]  /*e880*/  @!P0 IMAD R0, R25, c[0x0][0x1c0], RZ ;  /* 0x0000700019008a24 */ /* 0x000fe200078e02ff */
[----:B-----5:R1:W4:Y:S01]  /*e890*/  LDS.128 R36, [R228] ;  /* 0x00000000e4247984 */ /* 0x0203220000000c00 */
[----:B------:R-:W3:Y:S01]  /*e8a0*/  @P5 MUFU.LG2 R9, R21 ;  /* 0x0000001500095308 */ /* 0x000ee20000000c00 */
[----:B------:R-:W-:Y:S01]  /*e8b0*/  LOP3.LUT R5, R5, 0xffffffe0, RZ, 0xc0, !PT ;  /* 0xffffffe005057812 */ /* 0x000fe200078ec0ff */
[----:B------:R-:W-:Y:S01]  /*e8c0*/  IMAD R0, R19, R0, RZ ;  /* 0x0000000013007224 */ /* 0x000fe200078e02ff */
[----:B------:R1:W1:Y:S01]  /*e8d0*/  LDS.128 R32, [R228+0x800] ;  /* 0x00080000e4207984 */ /* 0x0002620000000c00 */
[----:B------:R-:W-:-:S02]  /*e8e0*/  @P6 FMUL.FTZ R4, R7, 0.69314718246459960938 ;  /* 0x3f31721807046820 */ /* 0x000fc40000410000 */
[----:B------:R-:W-:Y:S01]  /*e8f0*/  IMAD.IADD R5, R27, 0x1, -R5 ;  /* 0x000000011b057824 */ /* 0x000fe200078e0a05 */
[----:B------:R1:W1:Y:S01]  /*e900*/  LDS.128 R28, [R228+0x1000] ;  /* 0x00100000e41c7984 */ /* 0x0002620000000c00 */
[----:B------:R-:W-:Y:S01]  /*e910*/  SEL R7, R0, RZ, P1 ;  /* 0x000000ff00077207 */ /* 0x000fe20000800000 */
[----:B------:R-:W-:Y:S02]  /*e920*/  IMAD R0, R18, R6, RZ ;  /* 0x0000000612007224 */ /* 0x000fe400078e02ff */
[----:B------:R-:W1:Y:S01]  /*e930*/  LDS.128 R228, [R228+0x1800] ;  /* 0x00180000e4e47984 */ /* 0x000e620000000c00 */
[----:B------:R-:W-:Y:S01]  /*e940*/  LOP3.LUT P2, RZ, R5, 0x3, RZ, 0xc0, !PT ;  /* 0x0000000305ff7812 */ /* 0x000fe2000784c0ff */
[----:B------:R-:W-:Y:S01]  /*e950*/  @P6 FFMA.FTZ R17, R138, c[0x0][0x238], R4 ;  /* 0x00008e008a116a23 */ /* 0x000fe20000010004 */
[----:B------:R-:W-:Y:S01]  /*e960*/  SHF.L.U32 R0, R0, 0x7, RZ ;  /* 0x0000000700007819 */ /* 0x000fe200000006ff */
[----:B--2---:R-:W-:Y:S02]  /*e970*/  IMAD R4, R22, R25, R7 ;  /* 0x0000001916047224 */ /* 0x004fe400078e0207 */
[----:B---3--:R-:W-:-:S02]  /*e980*/  @P3 FMUL.FTZ R7, R10, 0.69314718246459960938 ;  /* 0x3f3172180a073820 */ /* 0x008fc40000410000 */
[----:B------:R-:W-:Y:S01]  /*e990*/  @P5 FMUL.FTZ R9, R9, 0.69314718246459960938 ;  /* 0x3f31721809095820 */ /* 0x000fe20000410000 */
[----:B------:R-:W-:Y:S01]  /*e9a0*/  IADD3 R10, P1, P0, R0, R2, R4 ;  /* 0x00000002000a7210 */ /* 0x000fe2000783e004 */
[----:B------:R-:W-:Y:S01]  /*e9b0*/  @P4 FMUL.FTZ R8, R8, 0.69314718246459960938 ;  /* 0x3f31721808084820 */ /* 0x000fe20000410000 */
[----:B------:R-:W-:Y:S01]  /*e9c0*/  SHF.R.S32.HI R2, RZ, 0x1f, R0 ;  /* 0x0000001fff027819 */ /* 0x000fe20000011400 */
[----:B------:R-:W-:Y:S01]  /*e9d0*/  @P5 FFMA.FTZ R15, R137, c[0x0][0x238], R9 ;  /* 0x00008e00890f5a23 */ /* 0x000fe20000010009 */
[----:B------:R-:W-:Y:S01]  /*e9e0*/  SHF.R.S32.HI R0, RZ, 0x1f, R4 ;  /* 0x0000001fff007819 */ /* 0x000fe20000011404 */
[----:B------:R-:W-:Y:S02]  /*e9f0*/  @P4 FFMA.FTZ R13, R136, c[0x0][0x238], R8 ;  /* 0x00008e00880d4a23 */ /* 0x000fe40000010008 */
[----:B------:R-:W-:Y:S01]  /*ea00*/  @P3 FFMA.FTZ R14, R134, c[0x0][0x238], R7 ;  /* 0x00008e00860e3a23 */ /* 0x000fe20000010007 */
[----:B------:R-:W-:Y:S01]  /*ea10*/  IADD3.X R11, R2, R3, R0, P1, P0 ;  /* 0x00000003020b7210 */ /* 0x000fe20000fe0400 */
[----:B------:R-:W-:Y:S05]  /*ea20*/  @P2 BRA `(.L_x_454) ;  /* 0x0000029000002947 */ /* 0x000fea0003800000 */
[----:B------:R-:W-:Y:S02]  /*ea30*/  SHF.R.S32.HI R0, RZ, 0x1f, R16 ;  /* 0x0000001fff007819 */ /* 0x000fe40000011410 */
[----:B------:R-:W-:-:S02]  /*ea40*/  SHF.R.S32.HI R3, RZ, 0x1f, R5 ;  /* 0x0000001fff037819 */ /* 0x000fc40000011405 */
[----:B------:R-:W-:Y:S02]  /*ea50*/  LEA.HI R2, R0, R16, RZ, 0x2 ;  /* 0x0000001000027211 */ /* 0x000fe400078f10ff */
[----:B------:R-:W-:Y:S01]  /*ea60*/  LEA.HI R0, R3, R5, RZ, 0x2 ;  /* 0x0000000503007211 */ /* 0x000fe200078f10ff */
[----:B------:R-:W-:Y:S01]  /*ea70*/  IMAD.MOV.U32 R5, RZ, RZ, c[0x0][0x214] ;  /* 0x00008500ff057624 */ /* 0x000fe200078e00ff */
[----:B------:R-:W-:Y:S02]  /*ea80*/  LOP3.LUT R2, R2, 0xffffffc, RZ, 0xc0, !PT ;  /* 0x0ffffffc02027812 */ /* 0x000fe400078ec0ff */
[----:B------:R-:W-:Y:S01]  /*ea90*/  SHF.R.S32.HI R0, RZ, 0x2, R0 ;  /* 0x00000002ff007819 */ /* 0x000fe20000011400 */
[----:B------:R-:W-:Y:S02]  /*eaa0*/  IMAD R5, R18, -0x80, R5 ;  /* 0xffffff8012057824 */ /* 0x000fe400078e0205 */
        /* <DEDUP_REMOVED lines=33> */
.L_x_454:
[----:B------:R-:W-:Y:S05]  /*ecc0*/  BSYNC B0 ;  /* 0x0000000000007941 */ /* 0x000fea0003800000 */
.L_x_453:
        /* <DEDUP_REMOVED lines=25> */
[----:B----4-:R-:W-:Y:S01]  /*ee60*/  STG.E.128 [R6.64], R36 ;  /* 0x0000002406007986 */ /* 0x010fe2000c101d14 */
[----:B------:R-:W-:Y:S02]  /*ee70*/  IADD3.X R5, R7, UR5, RZ, P0, !PT ;  /* 0x0000000507057c10 */ /* 0x000fe400087fe4ff */
[----:B------:R-:W-:-:S03]  /*ee80*/  IADD3 R2, P0, R4, UR7, RZ ;  /* 0x0000000704027c10 */ /* 0x000fc6000ff1e0ff */
[----:B-1----:R-:W-:Y:S01]  /*ee90*/  STG.E.128 [R4.64], R32 ;  /* 0x0000002004007986 */ /* 0x002fe2000c101d14 */
[----:B------:R-:W-:Y:S02]  /*eea0*/  IADD3.X R3, R5, UR5, RZ, P0, !PT ;  /* 0x0000000505037c10 */ /* 0x000fe400087fe4ff */
[----:B------:R-:W-:-:S03]  /*eeb0*/  IADD3 R8, P0, R2, UR7, RZ ;  /* 0x0000000702087c10 */ /* 0x000fc6000ff1e0ff */
[----:B------:R-:W-:Y:S01]  /*eec0*/  STG.E.128 [R2.64], R28 ;  /* 0x0000001c02007986 */ /* 0x000fe2000c101d14 */
[----:B------:R-:W-:-:S05]  /*eed0*/  IADD3.X R9, R3, UR5, RZ, P0, !PT ;  /* 0x0000000503097c10 */ /* 0x000fca00087fe4ff */
[----:B------:R-:W-:Y:S01]  /*eee0*/  STG.E.128 [R8.64], R228 ;  /* 0x000000e408007986 */ /* 0x000fe2000c101d14 */
[----:B------:R-:W-:Y:S05]  /*eef0*/  EXIT ;  /* 0x000000000000794d */ /* 0x000fea0003800000 */
.L_x_455:
        /* <DEDUP_REMOVED lines=16> */
.L_x_1135:


//--------------------- .text._ZN5flash16flash_fwd_kernelI23Flash_fwd_kernel_traitsILi32ELi128ELi128ELi4ELb0ELb0EN7cutlass6half_tE19Flash_kernel_traitsILi32ELi128ELi128ELi4ES3_EELb0ELb0ELb0ELb0ELb1ELb1ELb1ELb0EEEvNS_16Flash_fwd_paramsE --------------------------
	.section	.text._ZN5flash16flash_fwd_kernelI23Flash_fwd_kernel_traitsILi32ELi128ELi128ELi4ELb0ELb0EN7cutlass6half_tE19Flash_kernel_traitsILi32ELi128ELi128ELi4ES3_EELb0ELb0ELb0ELb0ELb1ELb1ELb1ELb0EEEvNS_16Flash_fwd_paramsE,"ax",@progbits
	.sectioninfo	@"SHI_REGISTERS=255"
	.align	128
        .global         _ZN5flash16flash_fwd_kernelI23Flash_fwd_kernel_traitsILi32ELi128ELi128ELi4ELb0ELb0EN7cutlass6half_tE19Flash_kernel_traitsILi32ELi128ELi128ELi4ES3_EELb0ELb0ELb0ELb0ELb1ELb1ELb1ELb0EEEvNS_16Flash_fwd_paramsE
        .type           _ZN5flash16flash_fwd_kernelI23Flash_fwd_kernel_traitsILi32ELi128ELi128ELi4ELb0ELb0EN7cutlass6half_tE19Flash_kernel_traitsILi32ELi128ELi128ELi4ES3_EELb0ELb0ELb0ELb0ELb1ELb1ELb1ELb0EEEvNS_16Flash_fwd_paramsE,@function
        .size           _ZN5flash16flash_fwd_kernelI23Flash_fwd_kernel_traitsILi32ELi128ELi128ELi4ELb0ELb0EN7cutlass6half_tE19Flash_kernel_traitsILi32ELi128ELi128ELi4ES3_EELb0ELb0ELb0ELb0ELb1ELb1ELb1ELb0EEEvNS_16Flash_fwd_paramsE,(.L_x_1136 - _ZN5flash16flash_fwd_kernelI23Flash_fwd_kernel_traitsILi32ELi128ELi128ELi4ELb0ELb0EN7cutlass6half_tE19Flash_kernel_traitsILi32ELi128ELi128ELi4ES3_EELb0ELb0ELb0ELb0ELb1ELb1ELb1ELb0EEEvNS_16Flash_fwd_paramsE)
        .other          _ZN5flash16flash_fwd_kernelI23Flash_fwd_kernel_traitsILi32ELi128ELi128ELi4ELb0ELb0EN7cutlass6half_tE19Flash_kernel_traitsILi32ELi128ELi128ELi4ES3_EELb0ELb0ELb0ELb0ELb1ELb1ELb1ELb0EEEvNS_16Flash_fwd_paramsE,@"STO_CUDA_ENTRY STV_DEFAULT"
_ZN5flash16flash_fwd_kernelI23Flash_fwd_kernel_traitsILi32ELi128ELi128ELi4ELb0ELb0EN7cutlass6half_tE19Flash_kernel_traitsILi32ELi128ELi128ELi4ES3_EELb0ELb0ELb0ELb0ELb1ELb1ELb1ELb0EEEvNS_16Flash_fwd_paramsE:
.text._ZN5flash16flash_fwd_kernelI23Flash_fwd_kernel_traitsILi32ELi128ELi128ELi4ELb0ELb0EN7cutlass6half_tE19Flash_kernel_traitsILi32ELi128ELi128ELi4ES3_EELb0ELb0ELb0ELb0ELb1ELb1ELb1ELb0EEEvNS_16Flash_fwd_paramsE:
[----:B------:R-:W-:Y:S02]  /*0000*/  MOV R1, c[0x0][0x28] ;  /* 0x00000a0000017a02 */ /* 0x000fe40000000f00 */
[----:B------:R-:W1:Y:S01]  /*0010*/  S2R R29, SR_CTAID.Y ;  /* 0x00000000001d7919 */ /* 0x000e620000002600 */
[----:B------:R-:W-:Y:S01]  /*0020*/  ISETP.NE.U32.AND P2, PT, RZ, c[0x0][0x258], PT ;  /* 0x00009600ff007a0c */ /* 0x000fe20003f45070 */
[----:B------:R-:W-:Y:S01]  /*0030*/  IMAD.MOV.U32 R6, RZ, RZ, RZ ;  /* 0x000000ffff067224 */ /* 0x000fe200078e00ff */
[----:B------:R-:W-:Y:S01]  /*0040*/  ISETP.NE.U32.AND P0, PT, RZ, c[0x0][0x250], PT ;  /* 0x00009400ff007a0c */ /* 0x000fe20003f05070 */
[----:B------:R-:W-:Y:S01]  /*0050*/  ULDC.64 UR10, c[0x0][0x118] ;  /* 0x00004600000a7ab9 */ /* 0x000fe20000000a00 */
[----:B------:R-:W-:Y:S02]  /*0060*/  ISETP.NE.AND.EX P2, PT, RZ, c[0x0][0x25c], PT, P2 ;  /* 0x00009700ff007a0c */ /* 0x000fe40003f45320 */
[----:B------:R-:W-:Y:S02]  /*0070*/  ISETP.NE.AND.EX P0, PT, RZ, c[0x0][0x254], PT, P0 ;  /* 0x00009500ff007a0c */ /* 0x000fe40003f05300 */
[----:B------:R-:W-:-:S09]  /*0080*/  IADD3 R1, R1, -0x38, RZ ;  /* 0xffffffc801017810 */ /* 0x000fd20007ffe0ff */
        /* <DEDUP_REMOVED lines=20> */
[----:B------:R-:W-:Y:S01]  /*01d0*/  MOV R27, R0 ;  /* 0x00000000001b7202 */ /* 0x000fe20000000f00 */
[----:B------:R-:W-:Y:S01]  /*01e0*/  USHF.L.U32 UR13, UR4, 0x6, URZ ;  /* 0x00000006040d7899 */ /* 0x000fe2000800063f */
[----:B------:R-:W-:Y:S01]  /*01f0*/  IADD3 R0, R104, 0x7f, RZ ;  /* 0x0000007f68007810 */ /* 0x000fe20007ffe0ff */
[----:B------:R-:W-:Y:S01]  /*0200*/  IMAD R15, R28, c[0x0][0x178], RZ ;  /* 0x00005e001c0f7a24 */ /* 0x000fe200078e02ff */
[----:B------:R-:W3:Y:S01]  /*0210*/  I2F.RP R7, R27 ;  /* 0x0000001b00077306 */ /* 0x000ee20000209400 */
[----:B------:R-:W-:Y:S01]  /*0220*/  UMOV UR6, 0x6 ;  /* 0x0000000600067882 */ /* 0x000fe20000000000 */
        /* <DEDUP_REMOVED lines=9> */
[----:B---3--:R-:W1:Y:S01]  /*02c0*/  MUFU.RCP R7, R7 ;  /* 0x0000000700077308 */ /* 0x008e620000001000 */
[----:B------:R-:W-:-:S02]  /*02d0*/  USHF.L.U32 UR9, UR4, 0x6, URZ ;  /* 0x0000000604097899 */ /* 0x000fc4000800063f */
[-C--:B------:R-:W-:Y:S02]  /*02e0*/  LEA.HI R8, R12, R158.reuse, RZ, 0x2 ;  /* 0x0000009e0c087211 */ /* 0x080fe400078f10ff */
[----:B--2---:R-:W-:Y:S02]  /*02f0*/  LOP3.LUT R10, R30, c[0x0][0x1c8], RZ, 0x3c, !PT ;  /* 0x000072001e0a7a12 */ /* 0x004fe400078e3cff */
[----:B------:R-:W-:Y:S02]  /*0300*/  SHF.R.S32.HI R2, RZ, 0x2, R8 ;  /* 0x00000002ff027819 */ /* 0x000fe40000011408 */
[----:B------:R-:W-:Y:S02]  /*0310*/  LEA.HI R22, R12, R158, RZ, 0x3 ;  /* 0x0000009e0c167211 */ /* 0x000fe400078f18ff */
[----:B------:R-:W-:Y:S02]  /*0320*/  LEA.HI R5, R8, R2, RZ, 0x1 ;  /* 0x0000000208057211 */ /* 0x000fe400078f08ff */
[----:B------:R-:W-:-:S02]  /*0330*/  SHF.R.S32.HI R3, RZ, 0x1f, R2 ;  /* 0x0000001fff037819 */ /* 0x000fc40000011402 */
[----:B------:R-:W-:Y:S02]  /*0340*/  LOP3.LUT R0, R5, 0x7fffffe, RZ, 0xc0, !PT ;  /* 0x07fffffe05007812 */ /* 0x000fe400078ec0ff */
[----:B------:R-:W-:Y:S01]  /*0350*/  IADD3 R9, P0, R2, R6, RZ ;  /* 0x0000000602097210 */ /* 0x000fe20007f1e0ff */
[----:B------:R-:W-:Y:S01]  /*0360*/  IMAD.WIDE R18, R18, 0x80, R2 ;  /* 0x0000008012127825 */ /* 0x000fe200078e0202 */
[----:B------:R-:W-:Y:S02]  /*0370*/  ISETP.GE.AND P1, PT, R10, RZ, PT ;  /* 0x000000ff0a00720c */ /* 0x000fe40003f26270 */
[----:B------:R-:W-:Y:S02]  /*0380*/  IADD3 R17, R2, -R0, RZ ;  /* 0x8000000002117210 */ /* 0x000fe40007ffe0ff */
[----:B------:R-:W-:Y:S02]  /*0390*/  LEA.HI.X.SX32 R10, R6, R3, 0x1, P0 ;  /* 0x00000003060a7211 */ /* 0x000fe400000f0eff */
[----:B------:R-:W-:-:S02]  /*03a0*/  LEA.HI R11, R12, R158, RZ, 0x4 ;  /* 0x0000009e0c0b7211 */ /* 0x000fc400078f20ff */
[----:B------:R-:W-:Y:S02]  /*03b0*/  LOP3.LUT R0, R8, 0xfffffffc, RZ, 0xc0, !PT ;  /* 0xfffffffc08007812 */ /* 0x000fe400078ec0ff */
[----:B------:R-:W-:Y:S02]  /*03c0*/  SHF.R.S32.HI R3, RZ, 0x3, R22 ;  /* 0x00000003ff037819 */ /* 0x000fe40000011416 */
[----:B-1----:R-:W-:Y:S02]  /*03d0*/  IADD3 R4, R7, 0xffffffe, RZ ;  /* 0x0ffffffe07047810 */ /* 0x002fe40007ffe0ff */
[----:B------:R-:W-:Y:S02]  /*03e0*/  SHF.R.S32.HI R8, RZ, 0x4, R11 ;  /* 0x00000004ff087819 */ /* 0x000fe4000001140b */
[----:B------:R-:W-:Y:S01]  /*03f0*/  IADD3 R0, -R0, R158, RZ ;  /* 0x0000009e00007210 */ /* 0x000fe20007ffe1ff */
[----:B------:R1:W2:Y:S01]  /*0400*/  F2I.FTZ.U32.TRUNC.NTZ R5, R4 ;  /* 0x0000000400057305 */ /* 0x0002a2000021f000 */
[----:B------:R-:W-:-:S02]  /*0410*/  SHF.L.U32 R3, R3, 0x6, RZ ;  /* 0x0000000603037819 */ /* 0x000fc400000006ff */
[----:B------:R-:W-:Y:S02]  /*0420*/  LEA.HI R6, R11, R8, RZ, 0x1 ;  /* 0x000000080b067211 */ /* 0x000fe400078f08ff */
[----:B------:R-:W-:Y:S02]  /*0430*/  SHF.L.U32 R2, R0, 0x3, RZ ;  /* 0x0000000300027819 */ /* 0x000fe400000006ff */
[----:B------:R-:W-:Y:S02]  /*0440*/  LOP3.LUT R0, R3, 0xc0, RZ, 0xc0, !PT ;  /* 0x000000c003007812 */ /* 0x000fe400078ec0ff */
[----:B------:R-:W-:Y:S02]  /*0450*/  LOP3.LUT R3, R6, 0xfffffffe, RZ, 0xc0, !PT ;  /* 0xfffffffe06037812 */ /* 0x000fe400078ec0ff */
[----:B------:R-:W-:Y:S02]  /*0460*/  LOP3.LUT R7, R0, 0x18, R2, 0xf8, !PT ;  /* 0x0000001800077812 */ /* 0x000fe400078ef802 */
[----:B------:R-:W-:-:S02]  /*0470*/  SHF.R.U32.HI R6, RZ, 0x3, R0 ;  /* 0x00000003ff067819 */ /* 0x000fc40000011600 */
[----:B------:R-:W-:Y:S02]  /*0480*/  IADD3 R21, R8, -R3, RZ ;  /* 0x8000000308157210 */ /* 0x000fe40007ffe0ff */
[----:B-1----:R-:W-:Y:S02]  /*0490*/  LOP3.LUT R4, R11, 0xfffffff0, RZ, 0xc0, !PT ;  /* 0xfffffff00b047812 */ /* 0x002fe400078ec0ff */
[----:B------:R-:W-:Y:S02]  /*04a0*/  LOP3.LUT R11, R22, 0xfffffff8, RZ, 0xc0, !PT ;  /* 0xfffffff8160b7812 */ /* 0x000fe400078ec0ff */
[----:B------:R-:W-:Y:S02]  /*04b0*/  IADD3 R0, -R4, R158, RZ ;  /* 0x0000009e04007210 */ /* 0x000fe40007ffe1ff */
[----:B------:R-:W-:Y:S02]  /*04c0*/  LOP3.LUT R16, R7, R6, RZ, 0x3c, !PT ;  /* 0x0000000607107212 */ /* 0x000fe400078e3cff */
[----:B------:R-:W-:-:S02]  /*04d0*/  LEA.HI R6, R0, R0, RZ, 0x1 ;  /* 0x0000000000067211 */ /* 0x000fc400078f08ff */
[----:B------:R-:W-:Y:S02]  /*04e0*/  IADD3 R3, -R11, R158, RZ ;  /* 0x0000009e0b037210 */ /* 0x000fe40007ffe1ff */
[----:B--2---:R-:W-:Y:S02]  /*04f0*/  IADD3 R4, RZ, -R5, RZ ;  /* 0x80000005ff047210 */ /* 0x004fe40007ffe0ff */
[----:B------:R-:W-:Y:S02]  /*0500*/  SHF.R.S32.HI R11, RZ, 0x1f, R0 ;  /* 0x0000001fff0b7819 */ /* 0x000fe40000011400 */
[----:B------:R-:W-:Y:S02]  /*0510*/  LOP3.LUT R8, R6, 0x7fffffe, RZ, 0xc0, !PT ;  /* 0x07fffffe06087812 */ /* 0x000fe400078ec0ff */
[----:B------:R-:W-:Y:S02]  /*0520*/  LEA.HI R13, R3, R3, RZ, 0x1 ;  /* 0x00000003030d7211 */ /* 0x000fe400078f08ff */
[----:B------:R-:W-:-:S02]  /*0530*/  LEA.HI R24, R11, R0, RZ, 0x3 ;  /* 0x000000000b187211 */ /* 0x000fc400078f18ff */
[----:B------:R-:W-:Y:S01]  /*0540*/  IADD3 R127, R0, -R8, RZ ;  /* 0x80000008007f7210 */ /* 0x000fe20007ffe0ff */
[----:B------:R-:W-:Y:S01]  /*0550*/  IMAD R0, R4, R27, RZ ;  /* 0x0000001b04007224 */ /* 0x000fe200078e02ff */
[----:B------:R-:W-:Y:S02]  /*0560*/  LOP3.LUT R7, R13, 0x3fffffe, RZ, 0xc0, !PT ;  /* 0x03fffffe0d077812 */ /* 0x000fe400078ec0ff */
[----:B------:R-:W-:Y:S02]  /*0570*/  MOV R4, RZ ;  /* 0x000000ff00047202 */ /* 0x000fe40000000f00 */
[----:B------:R-:W-:Y:S02]  /*0580*/  IADD3 R23, R3, -R7, RZ ;  /* 0x8000000703177210 */ /* 0x000fe40007ffe0ff */
[----:B------:R-:W-:Y:S01]  /*0590*/  IABS R26, R30 ;  /* 0x0000001e001a7213 */ /* 0x000fe20000000000 */
[----:B------:R-:W-:Y:S01]  /*05a0*/  IMAD.HI.U32 R7, R5, R0, R4 ;  /* 0x0000000005077227 */ /* 0x000fe200078e0004 */
[----:B------:R-:W-:-:S02]  /*05b0*/  LEA.HI R159, R12, R158, RZ, 0x5 ;  /* 0x0000009e0c9f7211 */ /* 0x000fc400078f28ff */
[----:B------:R-:W-:Y:S01]  /*05c0*/  SHF.R.S32.HI R3, RZ, 0x1f, R2 ;  /* 0x0000001fff037819 */ /* 0x000fe20000011402 */
[C---:B------:R-:W-:Y:S01]  /*05d0*/  IMAD R5, R10.reuse, c[0x0][0x198], RZ ;  /* 0x000066000a057a24 */ /* 0x040fe200078e02ff */
[----:B------:R-:W-:Y:S01]  /*05e0*/  SHF.R.S32.HI R25, RZ, 0x5, R159 ;  /* 0x00000005ff197819 */ /* 0x000fe2000001149f */
[----:B------:R-:W-:Y:S01]  /*05f0*/  IMAD.HI.U32 R12, R7, R26, RZ ;  /* 0x0000001a070c7227 */ /* 0x000fe200078e00ff */
[--C-:B------:R-:W-:Y:S02]  /*0600*/  SHF.R.S32.HI R11, RZ, 0x1, R6.reuse ;  /* 0x00000001ff0b7819 */ /* 0x100fe40000011406 */
[----:B------:R-:W-:Y:S01]  /*0610*/  SHF.R.S32.HI R0, RZ, 0x1f, R6 ;  /* 0x0000001fff007819 */ /* 0x000fe20000011406 */
[----:B------:R-:W-:Y:S01]  /*0620*/  IMAD R4, R10, c[0x0][0x1a0], RZ ;  /* 0x000068000a047a24 */ /* 0x000fe200078e02ff */
[----:B------:R-:W-:Y:S01]  /*0630*/  IADD3 R10, -R12, RZ, RZ ;  /* 0x000000ff0c0a7210 */ /* 0x000fe20007ffe1ff */
[----:B------:R-:W-:Y:S01]  /*0640*/  IMAD R14, R9, c[0x0][0x19c], R5 ;  /* 0x00006700090e7a24 */ /* 0x000fe200078e0205 */
[----:B------:R-:W-:Y:S01]  /*0650*/  LEA R5, R25, R17, 0x3 ;  /* 0x0000001119057211 */ /* 0x000fe200078e18ff */
[C---:B------:R-:W-:Y:S01]  /*0660*/  IMAD R4, R9.reuse, c[0x0][0x1a4], R4 ;  /* 0x0000690009047a24 */ /* 0x040fe200078e0204 */
[----:B------:R-:W-:Y:S01]  /*0670*/  LEA.HI R0, R0, R11, RZ, 0x2 ;  /* 0x0000000b00007211 */ /* 0x000fe200078f10ff */
[----:B------:R-:W-:Y:S01]  /*0680*/  IMAD.WIDE.U32 R6, R9, c[0x0][0x198], R2 ;  /* 0x0000660009067a25 */ /* 0x000fe200078e0002 */
[----:B------:R-:W-:-:S02]  /*0690*/  LEA R16, R5, R16, 0x5 ;  /* 0x0000001005107211 */ /* 0x000fc400078e28ff */
[----:B------:R-:W-:Y:S01]  /*06a0*/  LOP3.LUT R0, R0, 0xfffffffc, RZ, 0xc0, !PT ;  /* 0xfffffffc00007812 */ /* 0x000fe200078ec0ff */
[--C-:B------:R-:W-:Y:S01]  /*06b0*/  IMAD.WIDE.U32 R8, R9, c[0x0][0x1a0], R2.reuse ;  /* 0x0000680009087a25 */ /* 0x100fe200078e0002 */
[----:B------:R-:W-:Y:S02]  /*06c0*/  SHF.L.U32 R198, R16, 0x1, RZ ;  /* 0x0000000110c67819 */ /* 0x000fe400000006ff */
[----:B------:R-:W-:Y:S01]  /*06d0*/  IADD3 R20, R11, -R0, RZ ;  /* 0x800000000b147210 */ /* 0x000fe20007ffe0ff */
[----:B------:R-:W-:Y:S01]  /*06e0*/  IMAD.WIDE.U32 R2, R29, c[0x0][0x178], R2 ;  /* 0x00005e001d027a25 */ /* 0x000fe200078e0002 */
[----:B------:R-:W-:Y:S02]  /*06f0*/  SHF.R.S32.HI R11, RZ, 0x1f, R30 ;  /* 0x0000001fff0b7819 */ /* 0x000fe4000001141e */
[----:B------:R-:W-:Y:S01]  /*0700*/  IADD3 R9, R9, R4, RZ ;  /* 0x0000000409097210 */ /* 0x000fe20007ffe0ff */
[----:B------:R-:W-:Y:S01]  /*0710*/  IMAD R10, R27, R10, R26 ;  /* 0x0000000a1b0a7224 */ /* 0x000fe200078e021a */
[----:B------:R-:W-:-:S02]  /*0720*/  IADD3 R5, R3, R15, RZ ;  /* 0x0000000f03057210 */ /* 0x000fc40007ffe0ff */
[----:B------:R-:W-:Y:S01]  /*0730*/  SHF.R.S32.HI R15, RZ, 0x1, R13 ;  /* 0x00000001ff0f7819 */ /* 0x000fe2000001140d */
[----:B------:R-:W-:Y:S01]  /*0740*/  IMAD R13, R28, c[0x0][0x180], RZ ;  /* 0x000060001c0d7a24 */ /* 0x000fe200078e02ff */
[----:B------:R-:W-:Y:S01]  /*0750*/  ISETP.GT.U32.AND P2, PT, R27, R10, PT ;  /* 0x0000000a1b00720c */ /* 0x000fe20003f44070 */
[----:B------:R-:W-:Y:S01]  /*0760*/  IMAD.WIDE.U32 R8, R29, c[0x0][0x188], R8 ;  /* 0x000062001d087a25 */ /* 0x000fe200078e0008 */
[----:B------:R-:W-:Y:S02]  /*0770*/  SHF.L.U32 R0, R15, 0x6, RZ ;  /* 0x000000060f007819 */ /* 0x000fe400000006ff */
[----:B------:R-:W-:Y:S01]  /*0780*/  IADD3 R3, R7, R14, RZ ;  /* 0x0000000e07037210 */ /* 0x000fe20007ffe0ff */
[----:B------:R-:W-:Y:S01]  /*0790*/  IMAD R14, R11, c[0x0][0x1a8], RZ ;  /* 0x00006a000b0e7a24 */ /* 0x000fe200078e02ff */
[----:B------:R-:W-:Y:S01]  /*07a0*/  LOP3.LUT R0, R0, 0xc0, RZ, 0xc0, !PT ;  /* 0x000000c000007812 */ /* 0x000fe200078ec0ff */
[----:B------:R-:W-:Y:S01]  /*07b0*/  IMAD R13, R29, c[0x0][0x184], R13 ;  /* 0x000061001d0d7a24 */ /* 0x000fe200078e020d */
[----:B------:R-:W-:Y:S01]  /*07c0*/  MOV R4, R2 ;  /* 0x0000000200047202 */ /* 0x000fe20000000f00 */
[----:B------:R-:W-:Y:S01]  /*07d0*/  IMAD R14, R30, c[0x0][0x1ac], R14 ;  /* 0x00006b001e0e7a24 */ /* 0x000fe200078e020e */
[----:B------:R-:W-:-:S02]  /*07e0*/  LOP3.LUT R11, R0, 0x8, R22, 0xf8, !PT ;  /* 0x00000008000b7812 */ /* 0x000fc400078ef816 */
[----:B------:R-:W-:Y:S02]  /*07f0*/  SHF.R.U32.HI R0, RZ, 0x3, R0 ;  /* 0x00000003ff007819 */ /* 0x000fe40000011600 */
[-C--:B------:R-:W-:Y:S02]  /*0800*/  @!P2 IADD3 R10, R10, -R27.reuse, RZ ;  /* 0x8000001b0a0aa210 */ /* 0x080fe40007ffe0ff */
[----:B------:R-:W-:Y:S01]  /*0810*/  MOV R2, R6 ;  /* 0x0000000600027202 */ /* 0x000fe20000000f00 */
[----:B------:R-:W-:Y:S01]  /*0820*/  IMAD.WIDE.U32 R6, R30, c[0x0][0x1a8], R4 ;  /* 0x00006a001e067a25 */ /* 0x000fe200078e0004 */
[----:B------:R-:W-:Y:S02]  /*0830*/  ISETP.GE.U32.AND P0, PT, R10, R27, PT ;  /* 0x0000001b0a00720c */ /* 0x000fe40003f06070 */
[----:B------:R-:W-:Y:S01]  /*0840*/  LOP3.LUT R17, R11, R0, RZ, 0x3c, !PT ;  /* 0x000000000b117212 */ /* 0x000fe200078e3cff */
[----:B------:R-:W-:Y:S01]  /*0850*/  IMAD R0, R28, c[0x0][0x188], RZ ;  /* 0x000062001c007a24 */ /* 0x000fe200078e02ff */
[----:B------:R-:W-:Y:S01]  /*0860*/  @!P2 IADD3 R12, R12, 0x1, RZ ;  /* 0x000000010c0ca810 */ /* 0x000fe20007ffe0ff */
[----:B------:R-:W-:Y:S01]  /*0870*/  IMAD.WIDE.U32 R4, R29, c[0x0][0x180], R2 ;  /* 0x000060001d047a25 */ /* 0x000fe200078e0002 */
[----:B------:R-:W-:-:S02]  /*0880*/  IADD3 R3, R7, R14, RZ ;  /* 0x0000000e07037210 */ /* 0x000fc40007ffe0ff */
[----:B------:R-:W-:Y:S01]  /*0890*/  MOV R2, R6 ;  /* 0x0000000600027202 */ /* 0x000fe20000000f00 */
[----:B------:R-:W-:Y:S01]  /*08a0*/  IMAD R7, R29, c[0x0][0x18c], R0 ;  /* 0x000063001d077a24 */ /* 0x000fe200078e0200 */
[----:B------:R-:W-:Y:S01]  /*08b0*/  ISETP.NE.AND P2, PT, RZ, c[0x0][0x1c8], PT ;  /* 0x00007200ff007a0c */ /* 0x000fe20003f45270 */
[----:B------:R-:W-:Y:S01]  /*08c0*/  IMAD R0, R19, c[0x0][0x190], RZ ;  /* 0x0000640013007a24 */ /* 0x000fe200078e02ff */
[----:B------:R-:W-:Y:S02]  /*08d0*/  IADD3 R11, R5, R13, RZ ;  /* 0x0000000d050b7210 */ /* 0x000fe40007ffe0ff */
[----:B------:R-:W-:Y:S01]  /*08e0*/  MOV R10, R4 ;  /* 0x00000004000a7202 */ /* 0x000fe20000000f00 */
[----:B------:R-:W-:Y:S01]  /*08f0*/  IMAD R0, R18, c[0x0][0x194], R0 ;  /* 0x0000650012007a24 */ /* 0x000fe200078e0200 */
[----:B------:R-:W-:Y:S01]  /*0900*/  @P0 IADD3 R12, R12, 0x1, RZ ;  /* 0x000000010c0c0810 */ /* 0x000fe20007ffe0ff */
[----:B------:R-:W-:Y:S01]  /*0910*/  IMAD.WIDE.U32 R4, R18, c[0x0][0x190], R2 ;  /* 0x0000640012047a25 */ /* 0x000fe200078e0002 */
[----:B------:R-:W-:-:S02]  /*0920*/  IADD3 R7, R9, R7, RZ ;  /* 0x0000000709077210 */ /* 0x000fc40007ffe0ff */
[----:B------:R-:W-:Y:S02]  /*0930*/  MOV R6, R8 ;  /* 0x0000000800067202 */ /* 0x000fe40000000f00 */
[----:B------:R-:W-:Y:S02]  /*0940*/  IADD3 R3, R5, R0, RZ ;  /* 0x0000000005037210 */ /* 0x000fe40007ffe0ff */
[----:B------:R-:W-:Y:S02]  /*0950*/  MOV R0, R12 ;  /* 0x0000000c00007202 */ /* 0x000fe40000000f00 */
[----:B------:R-:W-:Y:S02]  /*0960*/  LEA R2, P0, R4, c[0x0][0x160], 0x1 ;  /* 0x0000580004027a11 */ /* 0x000fe400078008ff */
[----:B------:R-:W-:Y:S02]  /*0970*/  @!P1 IADD3 R0, -R0, RZ, RZ ;  /* 0x000000ff00009210 */ /* 0x000fe40007ffe1ff */
[----:B------:R-:W-:-:S02]  /*0980*/  @!P2 LOP3.LUT R0, RZ, c[0x0][0x1c8], RZ, 0x33, !PT ;  /* 0x00007200ff00aa12 */ /* 0x000fc400078e33ff */
[----:B------:R-:W-:Y:S02]  /*0990*/  LEA.HI.X R3, R4, c[0x0][0x164], R3, 0x1, P0 ;  /* 0x0000590004037a11 */ /* 0x000fe400000f0c03 */
[----:B------:R-:W-:Y:S01]  /*09a0*/  SHF.R.S32.HI R9, RZ, 0x1f, R0 ;  /* 0x0000001fff097819 */ /* 0x000fe20000011400 */
[----:B------:R-:W-:Y:S01]  /*09b0*/  IMAD.WIDE.U32 R32, R0, c[0x0][0x1b0], R10 ;  /* 0x00006c0000207a25 */ /* 0x000fe200078e000a */
[----:B------:R-:W-:Y:S01]  /*09c0*/  LEA.HI.SX32 R12, R197, 0xffffffff, 0x19 ;  /* 0xffffffffc50c7811 */ /* 0x000fe200078fcaff */
[----:B------:R1:W-:Y:S02]  /*09d0*/  LDGSTS.E.BYPASS.LTC128B.128 [R198], [R2.64] ;  /* 0x0000000002c67fae */ /* 0x0003e4000b901d4a */
[C---:B------:R-:W-:Y:S01]  /*09e0*/  IMAD R8, R9.reuse, c[0x0][0x1b0], RZ ;  /* 0x00006c0009087a24 */ /* 0x040fe200078e02ff */
[----:B------:R-:W-:Y:S01]  /*09f0*/  SHF.R.S32.HI R11, RZ, 0x1f, R12 ;  /* 0x0000001fff0b7819 */ /* 0x000fe2000001140c */
[----:B------:R-:W-:Y:S01]  /*0a00*/  IMAD R10, R12, UR7, RZ ;  /* 0x000000070c0a7c24 */ /* 0x000fe2000f8e02ff */
[----:B------:R-:W-:Y:S01]  /*0a10*/  MOV R180, R32 ;  /* 0x0000002000b47202 */ /* 0x000fe20000000f00 */
[----:B------:R-:W-:Y:S01]  /*0a20*/  IMAD R8, R0, c[0x0][0x1b4], R8 ;  /* 0x00006d0000087a24 */ /* 0x000fe200078e0208 */
[----:B------:R-:W-:Y:S01]  /*0a30*/  STL.64 [R1+0x28], R32 ;  /* 0x0000282001007387 */ /* 0x000fe20000100a00 */
[----:B------:R-:W-:-:S02]  /*0a40*/  IMAD R9, R9, c[0x0][0x1b8], RZ ;  /* 0x00006e0009097a24 */ /* 0x000fc400078e02ff */
[----:B------:R-:W-:Y:S01]  /*0a50*/  IMAD.WIDE.U32 R18, R0, c[0x0][0x1b8], R6 ;  /* 0x00006e0000127a25 */ /* 0x000fe200078e0006 */
[----:B------:R-:W-:-:S03]  /*0a60*/  IADD3 R181, R33, R8, RZ ;  /* 0x0000000821b57210 */ /* 0x000fc60007ffe0ff */
[C---:B------:R-:W-:Y:S02]  /*0a70*/  IMAD R8, R11.reuse, UR8, R10 ;  /* 0x000000080b087c24 */ /* 0x040fe4000f8e020a */
[----:B------:R-:W-:Y:S01]  /*0a80*/  IMAD R10, R11, c[0x0][0x1a0], RZ ;  /* 0x000068000b0a7a24 */ /* 0x000fe200078e02ff */
[----:B------:R-:W-:Y:S03]  /*0a90*/  STL.64 [R1+0x18], R180 ;  /* 0x000018b401007387 */ /* 0x000fe60000100a00 */
[C---:B------:R-:W-:Y:S01]  /*0aa0*/  IMAD R13, R12.reuse, c[0x0][0x1a4], R10 ;  /* 0x000069000c0d7a24 */ /* 0x040fe200078e020a */
[----:B------:R-:W-:Y:S01]  /*0ab0*/  STL.64 [R1+0x20], R18 ;  /* 0x0000201201007387 */ /* 0x000fe20000100a00 */
[----:B------:R-:W-:Y:S01]  /*0ac0*/  IMAD.WIDE.U32 R10, R12, c[0x0][0x1a0], RZ ;  /* 0x000068000c0a7a25 */ /* 0x000fe200078e00ff */
[----:B-1----:R-:W-:-:S04]  /*0ad0*/  IADD3 R2, P0, R2, UR13, RZ ;  /* 0x0000000d02027c10 */ /* 0x002fc8000ff1e0ff */
[----:B------:R-:W-:Y:S02]  /*0ae0*/  IADD3.X R3, R3, UR12, RZ, P0, !PT ;  /* 0x0000000c03037c10 */ /* 0x000fe400087fe4ff */
[----:B------:R-:W-:-:S03]  /*0af0*/  IADD3 R4, P0, R2, UR13, RZ ;  /* 0x0000000d02047c10 */ /* 0x000fc6000ff1e0ff */
[----:B------:R1:W-:Y:S01]  /*0b00*/  LDGSTS.E.BYPASS.LTC128B.128 [R198+0x800], [R2.64] ;  /* 0x0080000002c67fae */ /* 0x0003e2000b901d4a */
[----:B------:R-:W-:-:S05]  /*0b10*/  IADD3.X R5, R3, UR12, RZ, P0, !PT ;  /* 0x0000000c03057c10 */ /* 0x000fca00087fe4ff */
[----:B------:R2:W-:Y:S01]  /*0b20*/  LDGSTS.E.BYPASS.LTC128B.128 [R198+0x1000], [R4.64] ;  /* 0x0100000004c67fae */ /* 0x0005e2000b901d4a */
[----:B-1----:R-:W-:-:S04]  /*0b30*/  IMAD.WIDE.U32 R2, R12, UR8, R180 ;  /* 0x000000080c027c25 */ /* 0x002fc8000f8e00b4 */
[----:B------:R-:W-:Y:S01]  /*0b40*/  IMAD R12, R0, c[0x0][0x1bc], R9 ;  /* 0x00006f00000c7a24 */ /* 0x000fe200078e0209 */
[----:B------:R-:W-:Y:S02]  /*0b50*/  IADD3 R3, R3, R8, RZ ;  /* 0x0000000803037210 */ /* 0x000fe40007ffe0ff */
[C---:B------:R-:W-:Y:S02]  /*0b60*/  LEA R8, P0, R2.reuse, c[0x0][0x168], 0x1 ;  /* 0x00005a0002087a11 */ /* 0x040fe400078008ff */
[----:B------:R-:W-:Y:S02]  /*0b70*/  IADD3 R12, R19, R12, RZ ;  /* 0x0000000c130c7210 */ /* 0x000fe40007ffe0ff */
[----:B------:R-:W-:Y:S02]  /*0b80*/  LEA.HI.X R9, R2, c[0x0][0x16c], R3, 0x1, P0 ;  /* 0x00005b0002097a11 */ /* 0x000fe400000f0c03 */
[----:B------:R-:W-:Y:S01]  /*0b90*/  IADD3 R6, P0, R4, UR13, RZ ;  /* 0x0000000d04067c10 */ /* 0x000fe2000ff1e0ff */
[----:B------:R-:W-:Y:S01]  /*0ba0*/  USHF.L.U64.HI UR13, UR4, UR6, UR5 ;  /* 0x00000006040d7299 */ /* 0x000fe20008010205 */
[----:B--2---:R-:W-:Y:S01]  /*0bb0*/  IADD3 R4, P1, R8, UR9, RZ ;  /* 0x0000000908047c10 */ /* 0x004fe2000ff3e0ff */
[----:B------:R-:W-:Y:S01]  /*0bc0*/  STL [R1+0x10], R12 ;  /* 0x0000100c01007387 */ /* 0x000fe20000100800 */
[----:B------:R-:W-:Y:S01]  /*0bd0*/  IADD3.X R7, R5, UR12, RZ, P0, !PT ;  /* 0x0000000c05077c10 */ /* 0x000fe200087fe4ff */
[----:B------:R-:W-:Y:S01]  /*0be0*/  ULDC.64 UR4, c[0x0][0x1a0] ;  /* 0x0000680000047ab9 */ /* 0x000fe20000000a00 */
[----:B------:R-:W-:Y:S01]  /*0bf0*/  IADD3 R3, R11, R13, RZ ;  /* 0x0000000d0b037210 */ /* 0x000fe20007ffe0ff */
[----:B------:R-:W-:Y:S01]  /*0c00*/  USHF.L.U32 UR12, UR4, 0x6, URZ ;  /* 0x00000006040c7899 */ /* 0x000fe2000800063f */
[----:B------:R-:W-:Y:S01]  /*0c10*/  LEA R0, P0, R10, R18, 0x7 ;  /* 0x000000120a007211 */ /* 0x000fe200078038ff */
[----:B------:R1:W-:Y:S01]  /*0c20*/  LDGSTS.E.BYPASS.LTC128B.128 [R198+0x1800], [R6.64] ;  /* 0x0180000006c67fae */ /* 0x0003e2000b901d4a */
[----:B------:R-:W-:Y:S01]  /*0c30*/  IADD3.X R5, R9, UR13, RZ, P1, !PT ;  /* 0x0000000d09057c10 */ /* 0x000fe20008ffe4ff */
[----:B------:R-:W-:Y:S01]  /*0c40*/  USHF.L.U64.HI UR5, UR4, UR6, UR5 ;  /* 0x0000000604057299 */ /* 0x000fe20008010205 */
[----:B------:R-:W-:Y:S01]  /*0c50*/  IADD3 R2, P1, R4, UR9, RZ ;  /* 0x0000000904027c10 */ /* 0x000fe2000ff3e0ff */
[----:B------:R2:W-:Y:S01]  /*0c60*/  LDGSTS.E.BYPASS.LTC128B.128 [R198+0x2000], [R8.64] ;  /* 0x0200000008c67fae */ /* 0x0005e2000b901d4a */
[----:B------:R-:W-:-:S02]  /*0c70*/  LEA.HI.X R10, R10, R12, R3, 0x7, P0 ;  /* 0x0000000c0a0a7211 */ /* 0x000fc400000f3c03 */
[----:B------:R-:W-:Y:S01]  /*0c80*/  IADD3.X R3, R5, UR13, RZ, P1, !PT ;  /* 0x0000000d05037c10 */ /* 0x000fe20008ffe4ff */
[----:B------:R3:W-:Y:S04]  /*0c90*/  LDGSTS.E.BYPASS.LTC128B.128 [R198+0x2800], [R4.64] ;  /* 0x0280000004c67fae */ /* 0x0007e8000b901d4a */
[----:B------:R4:W-:Y:S01]  /*0ca0*/  LDGSTS.E.BYPASS.LTC128B.128 [R198+0x3000], [R2.64] ;  /* 0x0300000002c67fae */ /* 0x0009e2000b901d4a */
[----:B-1----:R-:W-:-:S04]  /*0cb0*/  IADD3 R6, P0, R2, UR9, RZ ;  /* 0x0000000902067c10 */ /* 0x002fc8000ff1e0ff */
[----:B------:R-:W-:Y:S02]  /*0cc0*/  IADD3.X R7, R3, UR13, RZ, P0, !PT ;  /* 0x0000000d03077c10 */ /* 0x000fe400087fe4ff */
[C---:B--2---:R-:W-:Y:S02]  /*0cd0*/  LEA R8, R21.reuse, R23, 0x3 ;  /* 0x0000001715087211 */ /* 0x044fe400078e18ff */
[----:B---3--:R-:W-:Y:S01]  /*0ce0*/  SHF.L.U32 R4, R24, 0x5, RZ ;  /* 0x0000000518047819 */ /* 0x008fe200000006ff */
[----:B------:R1:W-:Y:S01]  /*0cf0*/  LDGSTS.E.BYPASS.LTC128B.128 [R198+0x3800], [R6.64] ;  /* 0x0380000006c67fae */ /* 0x0003e2000b901d4a */
[----:B------:R-:W-:Y:S02]  /*0d00*/  SHF.L.U32 R5, R21, 0x3, RZ ;  /* 0x0000000315057819 */ /* 0x000fe400000006ff */
[----:B----4-:R-:W-:Y:S01]  /*0d10*/  LEA R2, P0, R0, c[0x0][0x170], 0x1 ;  /* 0x00005c0000027a11 */ /* 0x010fe200078008ff */
[----:B------:R-:W0:Y:S01]  /*0d20*/  LDGDEPBAR ;  /* 0x00000000000079af */ /* 0x000e220000000000 */
[----:B------:R-:W-:-:S02]  /*0d30*/  LOP3.LUT R106, R4, 0xffffff00, RZ, 0xc0, !PT ;  /* 0xffffff00046a7812 */ /* 0x000fc400078ec0ff */
[----:B------:R-:W-:Y:S02]  /*0d40*/  LEA.HI.X R3, R0, c[0x0][0x174], R10, 0x1, P0 ;  /* 0x00005d0000037a11 */ /* 0x000fe400000f0c0a */
[----:B------:R-:W-:Y:S02]  /*0d50*/  SHF.L.U32 R0, R20, 0x6, RZ ;  /* 0x0000000614007819 */ /* 0x000fe400000006ff */
[----:B------:R-:W-:Y:S02]  /*0d60*/  IADD3 R4, P0, R2, UR12, RZ ;  /* 0x0000000c02047c10 */ /* 0x000fe4000ff1e0ff */
[----:B------:R-:W-:-:S04]  /*0d70*/  LOP3.LUT R0, R0, 0xc0, RZ, 0xc0, !PT ;  /* 0x000000c000007812 */ /* 0x000fc800078ec0ff */
[----:B-1----:R-:W-:Y:S01]  /*0d80*/  LOP3.LUT R7, R0, 0x8, R5, 0xf8, !PT ;  /* 0x0000000800077812 */ /* 0x002fe200078ef805 */
[----:B------:R-:W-:-:S04]  /*0d90*/  DEPBAR.LE SB0, 0x0 ;  /* 0x000080000000791a */ /* 0x000fc80000000000 */
[----:B------:R-:W-:Y:S01]  /*0da0*/  BAR.SYNC.DEFER_BLOCKING 0x0 ;  /* 0x0000000000007b1d */ /* 0x000fe20000010000 */
[----:B------:R-:W-:Y:S02]  /*0db0*/  SHF.R.U32.HI R6, RZ, 0x3, R0 ;  /* 0x00000003ff067819 */ /* 0x000fe40000011600 */
[----:B------:R-:W-:Y:S02]  /*0dc0*/  LEA R5, R25, R106, 0x9 ;  /* 0x0000006a19057211 */ /* 0x000fe400078e48ff */
[----:B------:R-:W-:Y:S02]  /*0dd0*/  LOP3.LUT R105, R7, R6, RZ, 0x3c, !PT ;  /* 0x0000000607697212 */ /* 0x000fe400078e3cff */
[----:B------:R-:W-:Y:S02]  /*0de0*/  LEA R9, R127, R5, 0x5 ;  /* 0x000000057f097211 */ /* 0x000fe400078e28ff */
[----:B------:R-:W-:Y:S02]  /*0df0*/  IADD3 R6, P1, R4, UR12, RZ ;  /* 0x0000000c04067c10 */ /* 0x000fe4000ff3e0ff */
[----:B------:R-:W-:-:S02]  /*0e00*/  IADD3.X R5, R3, UR5, RZ, P0, !PT ;  /* 0x0000000503057c10 */ /* 0x000fc400087fe4ff */
[----:B------:R-:W-:Y:S02]  /*0e10*/  LEA R0, R8, R17, 0x5 ;  /* 0x0000001108007211 */ /* 0x000fe400078e28ff */
[----:B------:R-:W-:Y:S02]  /*0e20*/  IADD3 R8, P0, R6, UR12, RZ ;  /* 0x0000000c06087c10 */ /* 0x000fe4000ff1e0ff */
[----:B------:R-:W-:Y:S02]  /*0e30*/  IADD3.X R7, R5, UR5, RZ, P1, !PT ;  /* 0x0000000505077c10 */ /* 0x000fe40008ffe4ff */
[----:B------:R-:W-:Y:S02]  /*0e40*/  LOP3.LUT P1, RZ, R20, 0x2, RZ, 0xc0, !PT ;  /* 0x0000000214ff7812 */ /* 0x000fe4000782c0ff */
[----:B------:R-:W-:Y:S01]  /*0e50*/  LEA R186, R0, 0x2000, 0x1 ;  /* 0x0000200000ba7811 */ /* 0x000fe200078e08ff */
[----:B------:R-:W-:Y:S01]  /*0e60*/  @!PT LDS RZ, [RZ] ;  /* 0x00000000fffff984 */ /* 0x000fe20000000800 */
[----:B------:R-:W-:Y:S01]  /*0e70*/  @!PT LDS RZ, [RZ] ;  /* 0x00000000fffff984 */ /* 0x000fe20000000800 */
[----:B------:R-:W-:Y:S01]  /*0e80*/  @!PT LDS RZ, [RZ] ;  /* 0x00000000fffff984 */ /* 0x000fe20000000800 */
[----:B------:R1:W-:Y:S03]  /*0e90*/  LDGSTS.E.BYPASS.LTC128B.128 [R198+0x4000], [R2.64] ;  /* 0x0400000002c67fae */ /* 0x0003e6000b901d4a */
[----:B------:R-:W-:Y:S01]  /*0ea0*/  IADD3 R189, R186, 0x20, RZ ;  /* 0x00000020babd7810 */ /* 0x000fe20007ffe0ff */
[----:B------:R2:W-:Y:S04]  /*0eb0*/  LDGSTS.E.BYPASS.LTC128B.128 [R198+0x4800], [R4.64] ;  /* 0x0480000004c67fae */ /* 0x0005e8000b901d4a */
[----:B------:R2:W-:Y:S01]  /*0ec0*/  LDGSTS.E.BYPASS.LTC128B.128 [R198+0x5000], [R6.64] ;  /* 0x0500000006c67fae */ /* 0x0005e2000b901d4a */
[----:B-1----:R-:W-:-:S02]  /*0ed0*/  IADD3 R2, R105, R9, RZ ;  /* 0x0000000969027210 */ /* 0x002fc40007ffe0ff */
[----:B------:R-:W-:Y:S02]  /*0ee0*/  IADD3.X R9, R7, UR5, RZ, P0, !PT ;  /* 0x0000000507097c10 */ /* 0x000fe400087fe4ff */
[----:B------:R-:W-:Y:S02]  /*0ef0*/  SHF.L.U32 R3, R0, 0x1, RZ ;  /* 0x0000000100037819 */ /* 0x000fe400000006ff */
[----:B------:R-:W-:Y:S01]  /*0f00*/  SHF.L.U32 R187, R2, 0x1, RZ ;  /* 0x0000000102bb7819 */ /* 0x000fe200000006ff */
[----:B------:R1:W-:Y:S01]  /*0f10*/  LDGSTS.E.BYPASS.LTC128B.128 [R198+0x5800], [R8.64] ;  /* 0x0580000008c67fae */ /* 0x0003e2000b901d4a */
[----:B------:R-:W-:Y:S02]  /*0f20*/  LOP3.LUT P0, RZ, R15, 0x2, RZ, 0xc0, !PT ;  /* 0x000000020fff7812 */ /* 0x000fe4000780c0ff */
[----:B------:R-:W-:Y:S01]  /*0f30*/  MOV R2, 0x20 ;  /* 0x0000002000027802 */ /* 0x000fe20000000f00 */
[----:B------:R-:W-:Y:S03]  /*0f40*/  LDSM.16.M88.4 R16, [R187] ;  /* 0x00000000bb10783b */ /* 0x000fe60000000200 */
[----:B------:R-:W-:Y:S01]  /*0f50*/  SEL R0, R2, 0xffffffe0, !P1 ;  /* 0xffffffe002007807 */ /* 0x000fe20004800000 */
[----:B------:R-:W3:Y:S03]  /*0f60*/  LDSM.16.M88.4 R48, [R3+0x2000] ;  /* 0x002000000330783b */ /* 0x000ee60000000200 */
[----:B------:R-:W-:Y:S01]  /*0f70*/  IADD3 R188, R187, R0, RZ ;  /* 0x00000000bbbc7210 */ /* 0x000fe20007ffe0ff */
[----:B------:R-:W4:Y:S02]  /*0f80*/  LDSM.16.M88.4 R12, [R187+0x1000] ;  /* 0x00100000bb0c783b */ /* 0x000f240000000200 */
[----:B------:R-:W-:-:S02]  /*0f90*/  @P0 IADD3 R189, R186, -0x20, RZ ;  /* 0xffffffe0babd0810 */ /* 0x000fc40007ffe0ff */
[----:B--2---:R-:W-:Y:S01]  /*0fa0*/  LDSM.16.M88.4 R4, [R188+0x1000] ;  /* 0x00100000bc04783b */ /* 0x004fe20000000200 */
[----:B------:R-:W-:Y:S02]  /*0fb0*/  ISETP.GE.AND P0, PT, R104, 0x81, PT ;  /* 0x000000816800780c */ /* 0x000fe40003f06270 */
[C---:B------:R-:W-:Y:S01]  /*0fc0*/  IADD3 R196, R189.reuse, 0x400, RZ ;  /* 0x00000400bdc47810 */ /* 0x040fe20007ffe0ff */
[----:B------:R-:W-:Y:S01]  /*0fd0*/  LDSM.16.M88.4 R60, [R189] ;  /* 0x00000000bd3c783b */ /* 0x000fe20000000200 */
[C---:B------:R-:W-:Y:S02]  /*0fe0*/  IADD3 R195, R189.reuse, 0x800, RZ ;  /* 0x00000800bdc37810 */ /* 0x040fe40007ffe0ff */
[C---:B------:R-:W-:Y:S01]  /*0ff0*/  IADD3 R194, R189.reuse, 0xc00, RZ ;  /* 0x00000c00bdc27810 */ /* 0x040fe20007ffe0ff */
[----:B------:R-:W2:Y:S01]  /*1000*/  LDSM.16.M88.4 R76, [R3+0x2400] ;  /* 0x00240000034c783b */ /* 0x000ea20000000200 */
[C---:B------:R-:W-:Y:S02]  /*1010*/  IADD3 R193, R189.reuse, 0x1000, RZ ;  /* 0x00001000bdc17810 */ /* 0x040fe40007ffe0ff */
[C---:B------:R-:W-:Y:S01]  /*1020*/  IADD3 R192, R189.reuse, 0x1400, RZ ;  /* 0x00001400bdc07810 */ /* 0x040fe20007ffe0ff */
[----:B-1----:R-:W1:Y:S01]  /*1030*/  LDSM.16.M88.4 R8, [R188] ;  /* 0x00000000bc08783b */ /* 0x002e620000000200 */
[----:B------:R-:W-:-:S02]  /*1040*/  IADD3 R191, R189, 0x1800, RZ ;  /* 0x00001800bdbf7810 */ /* 0x000fc40007ffe0ff */
[----:B------:R-:W-:Y:S01]  /*1050*/  IADD3 R190, R189, 0x1c00, RZ ;  /* 0x00001c00bdbe7810 */ /* 0x000fe20007ffe0ff */
[----:B------:R-:W5:Y:S04]  /*1060*/  LDSM.16.M88.4 R96, [R189+0x400] ;  /* 0x00040000bd60783b */ /* 0x000f680000000200 */
[----:B------:R-:W5:Y:S04]  /*1070*/  LDSM.16.M88.4 R88, [R3+0x2800] ;  /* 0x002800000358783b */ /* 0x000f680000000200 */
[----:B------:R-:W5:Y:S04]  /*1080*/  LDSM.16.M88.4 R100, [R189+0x800] ;  /* 0x00080000bd64783b */ /* 0x000f680000000200 */
[----:B------:R-:W5:Y:S01]  /*1090*/  LDSM.16.M88.4 R80, [R3+0x2c00] ;  /* 0x002c00000350783b */ /* 0x000f620000000200 */
[-C--:B---3--:R-:W-:Y:S03]  /*10a0*/  HMMA.16816.F32 R20, R16, R48.reuse, RZ ;  /* 0x000000301014723c */ /* 0x088fe600000018ff */
[----:B------:R-:W3:Y:S04]  /*10b0*/  LDSM.16.M88.4 R92, [R189+0xc00] ;  /* 0x000c0000bd5c783b */ /* 0x000ee80000000200 */
[----:B------:R-:W3:Y:S01]  /*10c0*/  LDSM.16.M88.4 R72, [R3+0x3000] ;  /* 0x003000000348783b */ /* 0x000ee20000000200 */
[C---:B----4-:R-:W-:Y:S03]  /*10d0*/  HMMA.16816.F32 R24, R12.reuse, R48, RZ ;  /* 0x000000300c18723c */ /* 0x050fe600000018ff */
[----:B------:R-:W4:Y:S04]  /*10e0*/  LDSM.16.M88.4 R84, [R189+0x1000] ;  /* 0x00100000bd54783b */ /* 0x000f280000000200 */
[----:B------:R-:W3:Y:S01]  /*10f0*/  LDSM.16.M88.4 R56, [R3+0x3400] ;  /* 0x003400000338783b */ /* 0x000ee20000000200 */
[----:B--2---:R-:W-:Y:S03]  /*1100*/  HMMA.16816.F32 R28, R12, R76, RZ ;  /* 0x0000004c0c1c723c */ /* 0x004fe600000018ff */
[----:B------:R-:W2:Y:S04]  /*1110*/  LDSM.16.M88.4 R64, [R189+0x1400] ;  /* 0x00140000bd40783b */ /* 0x000ea80000000200 */
[----:B------:R-:W2:Y:S01]  /*1120*/  LDSM.16.M88.4 R52, [R3+0x3800] ;  /* 0x003800000334783b */ /* 0x000ea20000000200 */
[-C--:B-1----:R-:W-:Y:S03]  /*1130*/  HMMA.16816.F32 R20, R8, R60.reuse, R20 ;  /* 0x0000003c0814723c */ /* 0x082fe60000001814 */
[----:B------:R-:W1:Y:S04]  /*1140*/  LDSM.16.M88.4 R68, [R189+0x1800] ;  /* 0x00180000bd44783b */ /* 0x000e680000000200 */
[----:B------:R3:W1:Y:S01]  /*1150*/  LDSM.16.M88.4 R40, [R3+0x3c00] ;  /* 0x003c00000328783b */ /* 0x0006620000000200 */
[----:B------:R-:W-:Y:S03]  /*1160*/  HMMA.16816.F32 R32, R4, R60, R24 ;  /* 0x0000003c0420723c */ /* 0x000fe60000001818 */
[----:B------:R-:W1:Y:S04]  /*1170*/  LDSM.16.M88.4 R44, [R189+0x1c00] ;  /* 0x001c0000bd2c783b */ /* 0x000e680000000200 */
[----:B------:R-:W0:Y:S01]  /*1180*/  LDGDEPBAR ;  /* 0x00000000000079af */ /* 0x000e220000000000 */
[----:B------:R-:W-:Y:S08]  /*1190*/  HMMA.16816.F32 R24, R16, R76, RZ ;  /* 0x0000004c1018723c */ /* 0x000ff000000018ff */
[----:B------:R-:W-:Y:S01]  /*11a0*/  FMUL.FTZ R2, R20, c[0x0][0x2ec] ;  /* 0x0000bb0014027a20 */ /* 0x000fe20000410000 */
[----:B-----5:R-:W-:Y:S03]  /*11b0*/  HMMA.16816.F32 R36, R4, R96, R28 ;  /* 0x000000600424723c */ /* 0x020fe6000000181c */
[----:B------:R5:W1:Y:S01]  /*11c0*/  MUFU.TANH R108, R2 ;  /* 0x00000002006c7308 */ /* 0x000a620000002400 */
[----:B---3--:R-:W-:-:S04]  /*11d0*/  LEA R3, R127, R106, 0x5 ;  /* 0x0000006a7f037211 */ /* 0x008fc800078e28ff */
[----:B------:R-:W-:Y:S01]  /*11e0*/  HMMA.16816.F32 R28, R12, R88, RZ ;  /* 0x000000580c1c723c */ /* 0x000fe200000018ff */
[----:B------:R-:W-:-:S04]  /*11f0*/  DEPBAR.LE SB0, 0x0 ;  /* 0x000080000000791a */ /* 0x000fc80000000000 */
[----:B-----5:R-:W-:-:S04]  /*1200*/  FMUL.FTZ R2, R21, c[0x0][0x2ec] ;  /* 0x0000bb0015027a20 */ /* 0x020fc80000410000 */
[----:B------:R3:W1:Y:S11]  /*1210*/  MUFU.TANH R107, R2 ;  /* 0x00000002006b7308 */ /* 0x0006760000002400 */
[----:B------:R-:W-:Y:S04]  /*1220*/  @!UPT UIADD3 URZ, URZ, URZ, URZ ;  /* 0x0000003f3f3ff290 */ /* 0x000fe8000fffe03f */
[----:B------:R-:W-:Y:S01]  /*1230*/  HMMA.16816.F32 R28, R4, R100, R28 ;  /* 0x00000064041c723c */ /* 0x000fe2000000181c */
[----:B---3--:R-:W-:-:S04]  /*1240*/  FMUL.FTZ R2, R22, c[0x0][0x2ec] ;  /* 0x0000bb0016027a20 */ /* 0x008fc80000410000 */
[----:B------:R3:W1:Y:S02]  /*1250*/  MUFU.TANH R121, R2 ;  /* 0x0000000200797308 */ /* 0x0006640000002400 */
[----:B---3--:R-:W-:Y:S02]  /*1260*/  FMUL.FTZ R2, R23, c[0x0][0x2ec] ;  /* 0x0000bb0017027a20 */ /* 0x008fe40000410000 */
[----:B------:R-:W-:Y:S04]  /*1270*/  HMMA.16816.F32 R20, R8, R96, R24 ;  /* 0x000000600814723c */ /* 0x000fe80000001818 */
[----:B------:R3:W1:Y:S04]  /*1280*/  MUFU.TANH R122, R2 ;  /* 0x00000002007a7308 */ /* 0x0006680000002400 */
[----:B------:R-:W-:Y:S01]  /*1290*/  HMMA.16816.F32 R24, R16, R88, RZ ;  /* 0x000000581018723c */ /* 0x000fe200000018ff */
[----:B---3--:R-:W-:-:S04]  /*12a0*/  FMUL.FTZ R2, R32, c[0x0][0x2ec] ;  /* 0x0000bb0020027a20 */ /* 0x008fc80000410000 */
[----:B------:R3:W1:Y:S02]  /*12b0*/  MUFU.TANH R133, R2 ;  /* 0x0000000200857308 */ /* 0x0006640000002400 */
[----:B---3--:R-:W-:-:S06]  /*12c0*/  FMUL.FTZ R2, R33, c[0x0][0x2ec] ;  /* 0x0000bb0021027a20 */ /* 0x008fcc0000410000 */
        /* <DEDUP_REMOVED lines=21> */
[----:B---3--:R-:W-:Y:S02]  /*1420*/  FMUL.FTZ R2, R39, c[0x0][0x2ec] ;  /* 0x0000bb0027027a20 */ /* 0x008fe40000410000 */
[----:B------:R-:W-:Y:S04]  /*1430*/  HMMA.16816.F32 R36, R12, R80, RZ ;  /* 0x000000500c24723c */ /* 0x000fe800000018ff */
[----:B------:R3:W1:Y:S02]  /*1440*/  MUFU.TANH R138, R2 ;  /* 0x00000002008a7308 */ /* 0x0006640000002400 */
[----:B---3--:R-:W-:-:S06]  /*1450*/  FMUL.FTZ R2, R20, c[0x0][0x2ec] ;  /* 0x0000bb0014027a20 */ /* 0x008fcc0000410000 */
[----:B------:R3:W1:Y:S11]  /*1460*/  MUFU.TANH R88, R2 ;  /* 0x0000000200587308 */ /* 0x0006760000002400 */
[----:B------:R-:W-:Y:S01]  /*1470*/  @!UPT UIADD3 URZ, URZ, URZ, URZ ;  /* 0x0000003f3f3ff290 */ /* 0x000fe2000fffe03f */
[----:B------:R-:W-:Y:S01]  /*1480*/  HMMA.16816.F32 R36, R4, R92, R36 ;  /* 0x0000005c0424723c */ /* 0x000fe20000001824 */
[----:B---3--:R-:W-:-:S04]  /*1490*/  FMUL.FTZ R2, R21, c[0x0][0x2ec] ;  /* 0x0000bb0015027a20 */ /* 0x008fc80000410000 */
        /* <DEDUP_REMOVED lines=19> */
[----:B----4-:R-:W-:Y:S08]  /*15d0*/  HMMA.16816.F32 R32, R4, R84, R28 ;  /* 0x000000540420723c */ /* 0x010ff0000000181c */
[----:B------:R-:W-:Y:S01]  /*15e0*/  HMMA.16816.F32 R28, R12, R56, RZ ;  /* 0x000000380c1c723c */ /* 0x000fe200000018ff */
[----:B---3--:R-:W-:-:S04]  /*15f0*/  FMUL.FTZ R2, R21, c[0x0][0x2ec] ;  /* 0x0000bb0015027a20 */ /* 0x008fc80000410000 */
[----:B------:R3:W4:Y:S02]  /*1600*/  MUFU.TANH R77, R2 ;  /* 0x00000002004d7308 */ /* 0x0007240000002400 */
[----:B---3--:R-:W-:-:S06]  /*1610*/  FMUL.FTZ R2, R22, c[0x0][0x2ec] ;  /* 0x0000bb0016027a20 */ /* 0x008fcc0000410000 */
[----:B------:R3:W1:Y:S02]  /*1620*/  MUFU.TANH R118, R2 ;  /* 0x0000000200767308 */ /* 0x0006640000002400 */
[----:B---3--:R-:W-:Y:S02]  /*1630*/  FMUL.FTZ R2, R23, c[0x0][0x2ec] ;  /* 0x0000bb0017027a20 */ /* 0x008fe40000410000 */
[----:B------:R-:W-:Y:S04]  /*1640*/  HMMA.16816.F32 R20, R8, R84, R24 ;  /* 0x000000540814723c */ /* 0x000fe80000001818 */
[----:B------:R3:W1:Y:S04]  /*1650*/  MUFU.TANH R117, R2 ;  /* 0x0000000200757308 */ /* 0x0006680000002400 */
[----:B------:R-:W-:Y:S01]  /*1660*/  HMMA.16816.F32 R24, R16, R56, RZ ;  /* 0x000000381018723c */ /* 0x000fe200000018ff */
[----:B---3--:R-:W-:-:S04]  /*1670*/  FMUL.FTZ R2, R36, c[0x0][0x2ec] ;  /* 0x0000bb0024027a20 */ /* 0x008fc80000410000 */
[----:B------:R3:W1:Y:S11]  /*1680*/  MUFU.TANH R151, R2 ;  /* 0x0000000200977308 */ /* 0x0006760000002400 */
[----:B------:R-:W-:Y:S08]  /*1690*/  @!UPT UIADD3 URZ, URZ, URZ, URZ ;  /* 0x0000003f3f3ff290 */ /* 0x000ff0000fffe03f */
[----:B--2---:R-:W-:Y:S01]  /*16a0*/  HMMA.16816.F32 R24, R8, R64, R24 ;  /* 0x000000400818723c */ /* 0x004fe20000001818 */
[----:B---3--:R-:W-:-:S04]  /*16b0*/  FMUL.FTZ R2, R37, c[0x0][0x2ec] ;  /* 0x0000bb0025027a20 */ /* 0x008fc80000410000 */
[----:B------:R2:W3:Y:S02]  /*16c0*/  MUFU.TANH R152, R2 ;  /* 0x0000000200987308 */ /* 0x0004e40000002400 */
[----:B--2---:R-:W-:-:S06]  /*16d0*/  FMUL.FTZ R2, R38, c[0x0][0x2ec] ;  /* 0x0000bb0026027a20 */ /* 0x004fcc0000410000 */
[----:B------:R2:W1:Y:S02]  /*16e0*/  MUFU.TANH R154, R2 ;  /* 0x00000002009a7308 */ /* 0x0004640000002400 */
[----:B--2---:R-:W-:Y:S02]  /*16f0*/  FMUL.FTZ R2, R39, c[0x0][0x2ec] ;  /* 0x0000bb0027027a20 */ /* 0x004fe40000410000 */
[----:B------:R-:W-:Y:S04]  /*1700*/  HMMA.16816.F32 R36, R4, R64, R28 ;  /* 0x000000400424723c */ /* 0x000fe8000000181c */
[----:B------:R2:W1:Y:S04]  /*1710*/  MUFU.TANH R155, R2 ;  /* 0x00000002009b7308 */ /* 0x0004680000002400 */
[----:B------:R-:W-:Y:S01]  /*1720*/  HMMA.16816.F32 R28, R16, R52, RZ ;  /* 0x00000034101c723c */ /* 0x000fe200000018ff */
[----:B--2---:R-:W-:-:S04]  /*1730*/  FMUL.FTZ R2, R20, c[0x0][0x2ec] ;  /* 0x0000bb0014027a20 */ /* 0x004fc80000410000 */
[----:B------:R2:W2:Y:S11]  /*1740*/  MUFU.TANH R72, R2 ;  /* 0x0000000200487308 */ /* 0x0004b60000002400 */
[----:B------:R-:W-:Y:S08]  /*1750*/  @!UPT UIADD3 URZ, URZ, URZ, URZ ;  /* 0x0000003f3f3ff290 */ /* 0x000ff0000fffe03f */
[----:B-1----:R-:W-:Y:S01]  /*1760*/  HMMA.16816.F32 R28, R8, R68, R28 ;  /* 0x00000044081c723c */ /* 0x002fe2000000181c */
[----:B--2---:R-:W-:-:S04]  /*1770*/  FMUL.FTZ R2, R21, c[0x0][0x2ec] ;  /* 0x0000bb0015027a20 */ /* 0x004fc80000410000 */
[----:B------:R1:W2:Y:S02]  /*1780*/  MUFU.TANH R73, R2 ;  /* 0x0000000200497308 */ /* 0x0002a40000002400 */
[----:B-1----:R-:W-:-:S06]  /*1790*/  FMUL.FTZ R2, R22, c[0x0][0x2ec] ;  /* 0x0000bb0016027a20 */ /* 0x002fcc0000410000 */
[----:B------:R1:W1:Y:S02]  /*17a0*/  MUFU.TANH R113, R2 ;  /* 0x0000000200717308 */ /* 0x0002640000002400 */
[----:B-1----:R-:W-:Y:S02]  /*17b0*/  FMUL.FTZ R2, R23, c[0x0][0x2ec] ;  /* 0x0000bb0017027a20 */ /* 0x002fe40000410000 */
[----:B------:R-:W-:Y:S04]  /*17c0*/  HMMA.16816.F32 R20, R12, R52, RZ ;  /* 0x000000340c14723c */ /* 0x000fe800000018ff */
[----:B------:R1:W1:Y:S02]  /*17d0*/  MUFU.TANH R111, R2 ;  /* 0x00000002006f7308 */ /* 0x0002640000002400 */
[----:B-1----:R-:W-:-:S06]  /*17e0*/  FMUL.FTZ R2, R32, c[0x0][0x2ec] ;  /* 0x0000bb0020027a20 */ /* 0x002fcc0000410000 */
[----:B------:R1:W1:Y:S11]  /*17f0*/  MUFU.TANH R156, R2 ;  /* 0x00000002009c7308 */ /* 0x0002760000002400 */
[----:B------:R-:W-:Y:S01]  /*1800*/  @!UPT UIADD3 URZ, URZ, URZ, URZ ;  /* 0x0000003f3f3ff290 */ /* 0x000fe2000fffe03f */
[----:B------:R-:W-:Y:S01]  /*1810*/  HMMA.16816.F32 R20, R4, R68, R20 ;  /* 0x000000440414723c */ /* 0x000fe20000001814 */
[----:B-1----:R-:W-:-:S04]  /*1820*/  FMUL.FTZ R2, R33, c[0x0][0x2ec] ;  /* 0x0000bb0021027a20 */ /* 0x002fc80000410000 */
[----:B------:R1:W1:Y:S02]  /*1830*/  MUFU.TANH R157, R2 ;  /* 0x00000002009d7308 */ /* 0x0002640000002400 */
[----:B-1----:R-:W-:-:S06]  /*1840*/  FMUL.FTZ R2, R34, c[0x0][0x2ec] ;  /* 0x0000bb0022027a20 */ /* 0x002fcc0000410000 */
[----:B------:R1:W1:Y:S02]  /*1850*/  MUFU.TANH R162, R2 ;  /* 0x0000000200a27308 */ /* 0x0002640000002400 */
[----:B-1----:R-:W-:Y:S02]  /*1860*/  FMUL.FTZ R2, R35, c[0x0][0x2ec] ;  /* 0x0000bb0023027a20 */ /* 0x002fe40000410000 */
[----:B------:R-:W-:Y:S04]  /*1870*/  HMMA.16816.F32 R32, R16, R40, RZ ;  /* 0x000000281020723c */ /* 0x000fe800000018ff */
[----:B------:R1:W1:Y:S02]  /*1880*/  MUFU.TANH R163, R2 ;  /* 0x0000000200a37308 */ /* 0x0002640000002400 */
[----:B-1----:R-:W-:-:S06]  /*1890*/  FMUL.FTZ R2, R24, c[0x0][0x2ec] ;  /* 0x0000bb0018027a20 */ /* 0x002fcc0000410000 */
[----:B------:R1:W1:Y:S02]  /*18a0*/  MUFU.TANH R61, R2 ;  /* 0x00000002003d7308 */ /* 0x0002640000002400 */
[----:B-1----:R-:W-:-:S06]  /*18b0*/  FMUL.FTZ R2, R25, c[0x0][0x2ec] ;  /* 0x0000bb0019027a20 */ /* 0x002fcc0000410000 */
        /* <DEDUP_REMOVED lines=21> */
[----:B------:R-:W-:Y:S04]  /*1a10*/  HMMA.16816.F32 R28, R8, R44, R32 ;  /* 0x0000002c081c723c */ /* 0x000fe80000001820 */
[----:B------:R1:W1:Y:S04]  /*1a20*/  MUFU.TANH R160, R2 ;  /* 0x0000000200a07308 */ /* 0x0002680000002400 */
[----:B------:R-:W-:Y:S01]  /*1a30*/  HMMA.16816.F32 R32, R12, R50, RZ ;  /* 0x000000320c20723c */ /* 0x000fe200000018ff */
[----:B-1----:R-:W-:-:S04]  /*1a40*/  FMUL.FTZ R2, R20, c[0x0][0x2ec] ;  /* 0x0000bb0014027a20 */ /* 0x002fc80000410000 */
[----:B------:R1:W1:Y:S11]  /*1a50*/  MUFU.TANH R169, R2 ;  /* 0x0000000200a97308 */ /* 0x0002760000002400 */
[----:B------:R-:W-:-:S02]  /*1a60*/  FMUL.FTZ R28, R28, c[0x0][0x2ec] ;  /* 0x0000bb001c1c7a20 */ /* 0x000fc40000410000 */
[----:B------:R-:W-:Y:S02]  /*1a70*/  FMUL.FTZ R29, R29, c[0x0][0x2ec] ;  /* 0x0000bb001d1d7a20 */ /* 0x000fe40000410000 */
[----:B------:R-:W-:Y:S02]  /*1a80*/  FMUL.FTZ R30, R30, c[0x0][0x2ec] ;  /* 0x0000bb001e1e7a20 */ /* 0x000fe40000410000 */
[----:B------:R-:W-:Y:S01]  /*1a90*/  FMUL.FTZ R31, R31, c[0x0][0x2ec] ;  /* 0x0000bb001f1f7a20 */ /* 0x000fe20000410000 */
[----:B------:R-:W2:Y:S01]  /*1aa0*/  MUFU.TANH R53, R28 ;  /* 0x0000001c00357308 */ /* 0x000ea20000002400 */
[----:B-1----:R-:W-:-:S07]  /*1ab0*/  FMUL.FTZ R2, R21, c[0x0][0x2ec] ;  /* 0x0000bb0015027a20 */ /* 0x002fce0000410000 */
[----:B------:R-:W1:Y:S08]  /*1ac0*/  MUFU.TANH R56, R29 ;  /* 0x0000001d00387308 */ /* 0x000e700000002400 */
[----:B------:R5:W1:Y:S08]  /*1ad0*/  MUFU.TANH R170, R2 ;  /* 0x0000000200aa7308 */ /* 0x000a700000002400 */
[----:B------:R-:W1:Y:S01]  /*1ae0*/  MUFU.TANH R178, R30 ;  /* 0x0000001e00b27308 */ /* 0x000e620000002400 */
[----:B-----5:R-:W-:-:S07]  /*1af0*/  FMUL.FTZ R2, R22, c[0x0][0x2ec] ;  /* 0x0000bb0016027a20 */ /* 0x020fce0000410000 */
[----:B------:R5:W1:Y:S08]  /*1b00*/  MUFU.TANH R177, R31 ;  /* 0x0000001f00b17308 */ /* 0x000a700000002400 */
[----:B------:R1:W1:Y:S01]  /*1b10*/  MUFU.TANH R171, R2 ;  /* 0x0000000200ab7308 */ /* 0x0002620000002400 */
[----:B-----5:R-:W-:Y:S01]  /*1b20*/  HMMA.16816.F32 R28, R4, R62, R32 ;  /* 0x0000003e041c723c */ /* 0x020fe20000001820 */
[----:B-1----:R-:W-:-:S07]  /*1b30*/  FMUL.FTZ R2, R23, c[0x0][0x2ec] ;  /* 0x0000bb0017027a20 */ /* 0x002fce0000410000 */
[----:B------:R-:W-:Y:S01]  /*1b40*/  HMMA.16816.F32 R32, R12, R90, RZ ;  /* 0x0000005a0c20723c */ /* 0x000fe200000018ff */
[----:B------:R-:W1:Y:S07]  /*1b50*/  MUFU.TANH R172, R2 ;  /* 0x0000000200ac7308 */ /* 0x000e6e0000002400 */
[----:B------:R-:W-:Y:S08]  /*1b60*/  HMMA.16816.F32 R20, R4, R44, R24 ;  /* 0x0000002c0414723c */ /* 0x000ff00000001818 */
[----:B------:R-:W-:Y:S01]  /*1b70*/  FMUL.FTZ R28, R28, c[0x0][0x2ec] ;  /* 0x0000bb001c1c7a20 */ /* 0x000fe20000410000 */
[----:B------:R-:W-:Y:S01]  /*1b80*/  HMMA.16816.F32 R24, R12, R78, RZ ;  /* 0x0000004e0c18723c */ /* 0x000fe200000018ff */
[----:B------:R-:W-:-:S02]  /*1b90*/  FMUL.FTZ R29, R29, c[0x0][0x2ec] ;  /* 0x0000bb001d1d7a20 */ /* 0x000fc40000410000 */
[----:B------:R-:W-:Y:S01]  /*1ba0*/  FMUL.FTZ R30, R30, c[0x0][0x2ec] ;  /* 0x0000bb001e1e7a20 */ /* 0x000fe20000410000 */
[----:B------:R-:W1:Y:S01]  /*1bb0*/  MUFU.TANH R69, R28 ;  /* 0x0000001c00457308 */ /* 0x000e620000002400 */
[----:B------:R-:W-:-:S07]  /*1bc0*/  FMUL.FTZ R31, R31, c[0x0][0x2ec] ;  /* 0x0000bb001f1f7a20 */ /* 0x000fce0000410000 */
[----:B------:R-:W1:Y:S03]  /*1bd0*/  MUFU.TANH R65, R29 ;  /* 0x0000001d00417308 */ /* 0x000e660000002400 */
[----:B------:R-:W-:Y:S02]  /*1be0*/  FMUL.FTZ R20, R20, c[0x0][0x2ec] ;  /* 0x0000bb0014147a20 */ /* 0x000fe40000410000 */
[----:B------:R-:W-:Y:S02]  /*1bf0*/  FMUL.FTZ R21, R21, c[0x0][0x2ec] ;  /* 0x0000bb0015157a20 */ /* 0x000fe40000410000 */
[----:B------:R-:W-:Y:S01]  /*1c00*/  FMUL.FTZ R22, R22, c[0x0][0x2ec] ;  /* 0x0000bb0016167a20 */ /* 0x000fe20000410000 */
[----:B------:R-:W1:Y:S01]  /*1c10*/  MUFU.TANH R173, R20 ;  /* 0x0000001400ad7308 */ /* 0x000e620000002400 */
[----:B------:R-:W-:-:S07]  /*1c20*/  FMUL.FTZ R23, R23, c[0x0][0x2ec] ;  /* 0x0000bb0017177a20 */ /* 0x000fce0000410000 */
[----:B------:R-:W1:Y:S08]  /*1c30*/  MUFU.TANH R174, R21 ;  /* 0x0000001500ae7308 */ /* 0x000e700000002400 */
[----:B------:R-:W1:Y:S08]  /*1c40*/  MUFU.TANH R175, R22 ;  /* 0x0000001600af7308 */ /* 0x000e700000002400 */
[----:B------:R5:W1:Y:S08]  /*1c50*/  MUFU.TANH R176, R23 ;  /* 0x0000001700b07308 */ /* 0x000a700000002400 */
[----:B------:R-:W1:Y:S01]  /*1c60*/  MUFU.TANH R84, R30 ;  /* 0x0000001e00547308 */ /* 0x000e620000002400 */
[----:B-----5:R-:W-:Y:S07]  /*1c70*/  HMMA.16816.F32 R20, R4, R98, R24 ;  /* 0x000000620414723c */ /* 0x020fee0000001818 */
[----:B------:R5:W1:Y:S01]  /*1c80*/  MUFU.TANH R80, R31 ;  /* 0x0000001f00507308 */ /* 0x000a620000002400 */
[----:B------:R-:W-:Y:S08]  /*1c90*/  HMMA.16816.F32 R24, R12, R82, RZ ;  /* 0x000000520c18723c */ /* 0x000ff000000018ff */
[----:B-----5:R-:W-:Y:S08]  /*1ca0*/  HMMA.16816.F32 R28, R4, R102, R32 ;  /* 0x00000066041c723c */ /* 0x020ff00000001820 */
        /* <DEDUP_REMOVED lines=8> */
[----:B------:R-:W-:-:S03]  /*1d30*/  FMUL.FTZ R29, R29, c[0x0][0x2ec] ;  /* 0x0000bb001d1d7a20 */ /* 0x000fc60000410000 */
[----:B------:R-:W1:Y:S01]  /*1d40*/  MUFU.TANH R92, R22 ;  /* 0x00000016005c7308 */ /* 0x000e620000002400 */
[----:B------:R-:W-:Y:S02]  /*1d50*/  FMUL.FTZ R30, R30, c[0x0][0x2ec] ;  /* 0x0000bb001e1e7a20 */ /* 0x000fe40000410000 */
[----:B------:R-:W-:-:S05]  /*1d60*/  FMUL.FTZ R31, R31, c[0x0][0x2ec] ;  /* 0x0000bb001f1f7a20 */ /* 0x000fca0000410000 */
[----:B------:R5:W1:Y:S08]  /*1d70*/  MUFU.TANH R93, R23 ;  /* 0x00000017005d7308 */ /* 0x000a700000002400 */
[----:B------:R-:W1:Y:S01]  /*1d80*/  MUFU.TANH R100, R28 ;  /* 0x0000001c00647308 */ /* 0x000e620000002400 */
[----:B-----5:R-:W-:Y:S07]  /*1d90*/  HMMA.16816.F32 R20, R4, R94, R24 ;  /* 0x0000005e0414723c */ /* 0x020fee0000001818 */
[----:B------:R-:W1:Y:S01]  /*1da0*/  MUFU.TANH R101, R29 ;  /* 0x0000001d00657308 */ /* 0x000e620000002400 */
[----:B------:R-:W-:Y:S07]  /*1db0*/  HMMA.16816.F32 R24, R12, R58, RZ ;  /* 0x0000003a0c18723c */ /* 0x000fee00000018ff */
[----:B------:R-:W1:Y:S08]  /*1dc0*/  MUFU.TANH R112, R30 ;  /* 0x0000001e00707308 */ /* 0x000e700000002400 */
[----:B------:R5:W1:Y:S01]  /*1dd0*/  MUFU.TANH R114, R31 ;  /* 0x0000001f00727308 */ /* 0x000a620000002400 */
[----:B------:R-:W-:-:S02]  /*1de0*/  FMUL.FTZ R20, R20, c[0x0][0x2ec] ;  /* 0x0000bb0014147a20 */ /* 0x000fc40000410000 */
[----:B------:R-:W-:Y:S02]  /*1df0*/  FMUL.FTZ R21, R21, c[0x0][0x2ec] ;  /* 0x0000bb0015157a20 */ /* 0x000fe40000410000 */
[----:B------:R-:W-:-:S03]  /*1e00*/  FMUL.FTZ R22, R22, c[0x0][0x2ec] ;  /* 0x0000bb0016167a20 */ /* 0x000fc60000410000 */
[----:B------:R-:W1:Y:S01]  /*1e10*/  MUFU.TANH R115, R20 ;  /* 0x0000001400737308 */ /* 0x000e620000002400 */
[----:B------:R-:W-:Y:S01]  /*1e20*/  FMUL.FTZ R23, R23, c[0x0][0x2ec] ;  /* 0x0000bb0017177a20 */ /* 0x000fe20000410000 */
[----:B-----5:R-:W-:Y:S06]  /*1e30*/  HMMA.16816.F32 R28, R4, R86, R32 ;  /* 0x00000056041c723c */ /* 0x020fec0000001820 */
[----:B------:R-:W1:Y:S02]  /*1e40*/  MUFU.TANH R116, R21 ;  /* 0x0000001500747308 */ /* 0x000e640000002400 */
[C---:B------:R-:W-:Y:S06]  /*1e50*/  HMMA.16816.F32 R32, R12.reuse, R54, RZ ;  /* 0x000000360c20723c */ /* 0x040fec00000018ff */
[----:B------:R-:W1:Y:S02]  /*1e60*/  MUFU.TANH R124, R22 ;  /* 0x00000016007c7308 */ /* 0x000e640000002400 */
[----:B------:R-:W-:Y:S06]  /*1e70*/  HMMA.16816.F32 R12, R12, R42, RZ ;  /* 0x0000002a0c0c723c */ /* 0x000fec00000018ff */
[----:B------:R5:W1:Y:S02]  /*1e80*/  MUFU.TANH R126, R23 ;  /* 0x00000017007e7308 */ /* 0x000a640000002400 */
[----:B------:R-:W-:-:S02]  /*1e90*/  FMUL.FTZ R28, R28, c[0x0][0x2ec] ;  /* 0x0000bb001c1c7a20 */ /* 0x000fc40000410000 */
[----:B------:R-:W-:Y:S02]  /*1ea0*/  FMUL.FTZ R29, R29, c[0x0][0x2ec] ;  /* 0x0000bb001d1d7a20 */ /* 0x000fe40000410000 */
[----:B------:R-:W-:Y:S02]  /*1eb0*/  FMUL.FTZ R30, R30, c[0x0][0x2ec] ;  /* 0x0000bb001e1e7a20 */ /* 0x000fe40000410000 */
[----:B------:R-:W1:Y:S01]  /*1ec0*/  MUFU.TANH R128, R28 ;  /* 0x0000001c00807308 */ /* 0x000e620000002400 */
[----:B------:R-:W-:Y:S01]  /*1ed0*/  FMUL.FTZ R31, R31, c[0x0][0x2ec] ;  /* 0x0000bb001f1f7a20 */ /* 0x000fe20000410000 */
[C---:B-----5:R-:W-:Y:S06]  /*1ee0*/  HMMA.16816.F32 R20, R4.reuse, R66, R24 ;  /* 0x000000420414723c */ /* 0x060fec0000001818 */
[----:B------:R-:W1:Y:S02]  /*1ef0*/  MUFU.TANH R129, R29 ;  /* 0x0000001d00817308 */ /* 0x000e640000002400 */
[C---:B------:R-:W-:Y:S06]  /*1f00*/  HMMA.16816.F32 R24, R4.reuse, R70, R32 ;  /* 0x000000460418723c */ /* 0x040fec0000001820 */
[----:B------:R-:W1:Y:S02]  /*1f10*/  MUFU.TANH R130, R30 ;  /* 0x0000001e00827308 */ /* 0x000e640000002400 */
[----:B------:R-:W-:Y:S06]  /*1f20*/  HMMA.16816.F32 R4, R4, R46, R12 ;  /* 0x0000002e0404723c */ /* 0x000fec000000180c */
[----:B------:R5:W1:Y:S02]  /*1f30*/  MUFU.TANH R131, R31 ;  /* 0x0000001f00837308 */ /* 0x000a640000002400 */
[----:B------:R-:W-:Y:S01]  /*1f40*/  FMUL.FTZ R20, R20, c[0x0][0x2ec] ;  /* 0x0000bb0014147a20 */ /* 0x000fe20000410000 */
[----:B------:R-:W-:Y:S01]  /*1f50*/  HMMA.16816.F32 R12, R16, R78, RZ ;  /* 0x0000004e100c723c */ /* 0x000fe200000018ff */
[----:B------:R-:W-:-:S02]  /*1f60*/  FMUL.FTZ R21, R21, c[0x0][0x2ec] ;  /* 0x0000bb0015157a20 */ /* 0x000fc40000410000 */
[----:B------:R-:W-:Y:S02]  /*1f70*/  FMUL.FTZ R22, R22, c[0x0][0x2ec] ;  /* 0x0000bb0016167a20 */ /* 0x000fe40000410000 */
[----:B------:R-:W1:Y:S01]  /*1f80*/  MUFU.TANH R140, R20 ;  /* 0x00000014008c7308 */ /* 0x000e620000002400 */
[----:B------:R-:W-:Y:S02]  /*1f90*/  FMUL.FTZ R23, R23, c[0x0][0x2ec] ;  /* 0x0000bb0017177a20 */ /* 0x000fe40000410000 */
[----:B------:R-:W-:Y:S01]  /*1fa0*/  FMUL.FTZ R24, R24, c[0x0][0x2ec] ;  /* 0x0000bb0018187a20 */ /* 0x000fe20000410000 */
[----:B-----5:R-:W-:Y:S01]  /*1fb0*/  HMMA.16816.F32 R28, R16, R50, RZ ;  /* 0x00000032101c723c */ /* 0x020fe200000018ff */
[----:B------:R-:W-:Y:S02]  /*1fc0*/  FMUL.FTZ R25, R25, c[0x0][0x2ec] ;  /* 0x0000bb0019197a20 */ /* 0x000fe40000410000 */
[----:B------:R-:W-:Y:S01]  /*1fd0*/  FMUL.FTZ R26, R26, c[0x0][0x2ec] ;  /* 0x0000bb001a1a7a20 */ /* 0x000fe20000410000 */
[----:B------:R-:W1:Y:S01]  /*1fe0*/  MUFU.TANH R141, R21 ;  /* 0x00000015008d7308 */ /* 0x000e620000002400 */
[----:B------:R-:W-:-:S02]  /*1ff0*/  FMUL.FTZ R27, R27, c[0x0][0x2ec] ;  /* 0x0000bb001b1b7a20 */ /* 0x000fc40000410000 */
[----:B------:R-:W-:Y:S02]  /*2000*/  FMUL.FTZ R4, R4, c[0x0][0x2ec] ;  /* 0x0000bb0004047a20 */ /* 0x000fe40000410000 */
[----:B------:R-:W-:Y:S02]  /*2010*/  FMUL.FTZ R5, R5, c[0x0][0x2ec] ;  /* 0x0000bb0005057a20 */ /* 0x000fe40000410000 */
[----:B------:R-:W-:Y:S01]  /*2020*/  FMUL.FTZ R6, R6, c[0x0][0x2ec] ;  /* 0x0000bb0006067a20 */ /* 0x000fe20000410000 */
[----:B------:R-:W1:Y:S01]  /*2030*/  MUFU.TANH R144, R22 ;  /* 0x0000001600907308 */ /* 0x000e620000002400 */
[----:B------:R-:W-:-:S07]  /*2040*/  FMUL.FTZ R7, R7, c[0x0][0x2ec] ;  /* 0x0000bb0007077a20 */ /* 0x000fce0000410000 */
[----:B------:R5:W1:Y:S08]  /*2050*/  MUFU.TANH R145, R23 ;  /* 0x0000001700917308 */ /* 0x000a700000002400 */
[----:B------:R-:W1:Y:S01]  /*2060*/  MUFU.TANH R146, R24 ;  /* 0x0000001800927308 */ /* 0x000e620000002400 */
[----:B-----5:R-:W-:Y:S07]  /*2070*/  HMMA.16816.F32 R20, R8, R62, R28 ;  /* 0x0000003e0814723c */ /* 0x020fee000000181c */
[----:B------:R-:W1:Y:S08]  /*2080*/  MUFU.TANH R148, R25 ;  /* 0x0000001900947308 */ /* 0x000e700000002400 */
[----:B------:R-:W1:Y:S08]  /*2090*/  MUFU.TANH R153, R26 ;  /* 0x0000001a00997308 */ /* 0x000e700000002400 */
[----:B------:R5:W1:Y:S01]  /*20a0*/  MUFU.TANH R78, R27 ;  /* 0x0000001b004e7308 */ /* 0x000a620000002400 */
[----:B------:R-:W-:-:S07]  /*20b0*/  FMUL.FTZ R20, R20, c[0x0][0x2ec] ;  /* 0x0000bb0014147a20 */ /* 0x000fce0000410000 */
[----:B------:R-:W1:Y:S01]  /*20c0*/  MUFU.TANH R79, R4 ;  /* 0x00000004004f7308 */ /* 0x000e620000002400 */
[----:B------:R-:W-:Y:S02]  /*20d0*/  FMUL.FTZ R21, R21, c[0x0][0x2ec] ;  /* 0x0000bb0015157a20 */ /* 0x000fe40000410000 */
[----:B------:R-:W-:Y:S02]  /*20e0*/  FMUL.FTZ R22, R22, c[0x0][0x2ec] ;  /* 0x0000bb0016167a20 */ /* 0x000fe40000410000 */
[----:B------:R-:W-:Y:S01]  /*20f0*/  FMUL.FTZ R23, R23, c[0x0][0x2ec] ;  /* 0x0000bb0017177a20 */ /* 0x000fe20000410000 */
[----:B-----5:R-:W-:Y:S02]  /*2100*/  HMMA.16816.F32 R24, R16, R90, RZ ;  /* 0x0000005a1018723c */ /* 0x020fe400000018ff */
[----:B------:R-:W1:Y:S08]  /*2110*/  MUFU.TANH R161, R5 ;  /* 0x0000000500a17308 */ /* 0x000e700000002400 */
[----:B------:R-:W1:Y:S08]  /*2120*/  MUFU.TANH R166, R6 ;  /* 0x0000000600a67308 */ /* 0x000e700000002400 */
        /* <DEDUP_REMOVED lines=14> */
[----:B------:R-:W-:Y:S06]  /*2210*/  HMMA.16816.F32 R24, R16, R74, RZ ;  /* 0x0000004a1018723c */ /* 0x000fec00000018ff */
[----:B------:R-:W1:Y:S08]  /*2220*/  MUFU.TANH R44, R6 ;  /* 0x00000006002c7308 */ /* 0x000e700000002400 */
[----:B------:R5:W1:Y:S02]  /*2230*/  MUFU.TANH R48, R7 ;  /* 0x0000000700307308 */ /* 0x000a640000002400 */
[----:B------:R-:W-:-:S02]  /*2240*/  FMUL.FTZ R20, R20, c[0x0][0x2ec] ;  /* 0x0000bb0014147a20 */ /* 0x000fc40000410000 */
[----:B------:R-:W-:Y:S02]  /*2250*/  FMUL.FTZ R21, R21, c[0x0][0x2ec] ;  /* 0x0000bb0015157a20 */ /* 0x000fe40000410000 */
[----:B------:R-:W-:Y:S02]  /*2260*/  FMUL.FTZ R22, R22, c[0x0][0x2ec] ;  /* 0x0000bb0016167a20 */ /* 0x000fe40000410000 */
        /* <DEDUP_REMOVED lines=19> */
[----:B------:R-:W-:-:S04]  /*23a0*/  FMUL.FTZ R20, R20, c[0x0][0x2ec] ;  /* 0x0000bb0014147a20 */ /* 0x000fc80000410000 */
[----:B------:R-:W1:Y:S01]  /*23b0*/  MUFU.TANH R32, R21 ;  /* 0x0000001500207308 */ /* 0x000e620000002400 */
[----:B------:R-:W-:Y:S02]  /*23c0*/  FMUL.FTZ R22, R22, c[0x0][0x2ec] ;  /* 0x0000bb0016167a20 */ /* 0x000fe40000410000 */
[----:B------:R-:W-:Y:S01]  /*23d0*/  FMUL.FTZ R23, R23, c[0x0][0x2ec] ;  /* 0x0000bb0017177a20 */ /* 0x000fe20000410000 */
[C---:B-----5:R-:W-:Y:S04]  /*23e0*/  HMMA.16816.F32 R4, R8.reuse, R66, R12 ;  /* 0x000000420804723c */ /* 0x060fe8000000180c */
[----:B------:R-:W1:Y:S04]  /*23f0*/  MUFU.TANH R28, R20 ;  /* 0x00000014001c7308 */ /* 0x000e680000002400 */
[C---:B------:R-:W-:Y:S04]  /*2400*/  HMMA.16816.F32 R12, R8.reuse, R70, R24 ;  /* 0x00000046080c723c */ /* 0x040fe80000001818 */
[----:B------:R-:W1:Y:S04]  /*2410*/  MUFU.TANH R22, R22 ;  /* 0x0000001600167308 */ /* 0x000e680000002400 */
[----:B------:R-:W-:Y:S04]  /*2420*/  HMMA.16816.F32 R8, R8, R46, R16 ;  /* 0x0000002e0808723c */ /* 0x000fe80000001810 */
[----:B------:R-:W1:Y:S04]  /*2430*/  MUFU.TANH R23, R23 ;  /* 0x0000001700177308 */ /* 0x000e680000002400 */
[----:B------:R-:W-:-:S02]  /*2440*/  FMUL.FTZ R4, R4, c[0x0][0x2ec] ;  /* 0x0000bb0004047a20 */ /* 0x000fc40000410000 */
[----:B------:R-:W-:Y:S02]  /*2450*/  FMUL.FTZ R5, R5, c[0x0][0x2ec] ;  /* 0x0000bb0005057a20 */ /* 0x000fe40000410000 */
[----:B------:R-:W1:Y:S01]  /*2460*/  MUFU.TANH R21, R4 ;  /* 0x0000000400157308 */ /* 0x000e620000002400 */
[----:B------:R-:W-:Y:S02]  /*2470*/  FMUL.FTZ R6, R6, c[0x0][0x2ec] ;  /* 0x0000bb0006067a20 */ /* 0x000fe40000410000 */
[----:B------:R-:W-:Y:S02]  /*2480*/  FMUL.FTZ R7, R7, c[0x0][0x2ec] ;  /* 0x0000bb0007077a20 */ /* 0x000fe40000410000 */
[----:B------:R-:W-:-:S03]  /*2490*/  FMUL.FTZ R2, R12, c[0x0][0x2ec] ;  /* 0x0000bb000c027a20 */ /* 0x000fc60000410000 */
[----:B------:R-:W1:Y:S04]  /*24a0*/  MUFU.TANH R20, R5 ;  /* 0x0000000500147308 */ /* 0x000e680000002400 */
[----:B------:R-:W-:Y:S02]  /*24b0*/  FMUL.FTZ R8, R8, c[0x0][0x2ec] ;  /* 0x0000bb0008087a20 */ /* 0x000fe40000410000 */
[----:B------:R-:W-:Y:S02]  /*24c0*/  FMUL.FTZ R9, R9, c[0x0][0x2ec] ;  /* 0x0000bb0009097a20 */ /* 0x000fe40000410000 */
[----:B------:R5:W1:Y:S01]  /*24d0*/  MUFU.TANH R12, R2 ;  /* 0x00000002000c7308 */ /* 0x000a620000002400 */
[----:B------:R-:W-:Y:S02]  /*24e0*/  FMUL.FTZ R10, R10, c[0x0][0x2ec] ;  /* 0x0000bb000a0a7a20 */ /* 0x000fe40000410000 */
[----:B------:R-:W-:-:S05]  /*24f0*/  FMUL.FTZ R11, R11, c[0x0][0x2ec] ;  /* 0x0000bb000b0b7a20 */ /* 0x000fca0000410000 */
[----:B------:R-:W1:Y:S01]  /*2500*/  MUFU.TANH R52, R6 ;  /* 0x0000000600347308 */ /* 0x000e620000002400 */
[----:B-----5:R-:W-:-:S07]  /*2510*/  FMUL.FTZ R2, R13, c[0x0][0x2ec] ;  /* 0x0000bb000d027a20 */ /* 0x020fce0000410000 */
[----:B------:R-:W1:Y:S08]  /*2520*/  MUFU.TANH R68, R7 ;  /* 0x0000000700447308 */ /* 0x000e700000002400 */
[----:B------:R5:W1:Y:S08]  /*2530*/  MUFU.TANH R13, R2 ;  /* 0x00000002000d7308 */ /* 0x000a700000002400 */
[----:B------:R-:W1:Y:S01]  /*2540*/  MUFU.TANH R74, R10 ;  /* 0x0000000a004a7308 */ /* 0x000e620000002400 */
[----:B-----5:R-:W-:-:S07]  /*2550*/  FMUL.FTZ R2, R14, c[0x0][0x2ec] ;  /* 0x0000bb000e027a20 */ /* 0x020fce0000410000 */
[----:B------:R-:W1:Y:S08]  /*2560*/  MUFU.TANH R75, R11 ;  /* 0x0000000b004b7308 */ /* 0x000e700000002400 */
[----:B------:R5:W1:Y:S08]  /*2570*/  MUFU.TANH R70, R2 ;  /* 0x0000000200467308 */ /* 0x000a700000002400 */
[----:B------:R-:W1:Y:S01]  /*2580*/  MUFU.TANH R14, R8 ;  /* 0x00000008000e7308 */ /* 0x000e620000002400 */
[----:B-----5:R-:W-:-:S07]  /*2590*/  FMUL.FTZ R2, R15, c[0x0][0x2ec] ;  /* 0x0000bb000f027a20 */ /* 0x020fce0000410000 */
[----:B------:R-:W1:Y:S08]  /*25a0*/  MUFU.TANH R15, R9 ;  /* 0x00000009000f7308 */ /* 0x000e700000002400 */
[----:B------:R5:W1:Y:S02]  /*25b0*/  MUFU.TANH R71, R2 ;  /* 0x0000000200477308 */ /* 0x000a640000002400 */
[----:B-----5:R-:W-:-:S04]  /*25c0*/  LOP3.LUT R2, R159, 0xffffffe0, RZ, 0xc0, !PT ;  /* 0xffffffe09f027812 */ /* 0x020fc800078ec0ff */
[----:B------:R-:W-:Y:S02]  /*25d0*/  IADD3 R4, -R2, R158, RZ ;  /* 0x0000009e02047210 */ /* 0x000fe40007ffe1ff */
[----:B------:R-:W-:-:S03]  /*25e0*/  IADD3 R2, R105, R3, RZ ;  /* 0x0000000369027210 */ /* 0x000fc60007ffe0ff */
[----:B------:R1:W-:Y:S04]  /*25f0*/  STL [R1+0x30], R4 ;  /* 0x0000300401007387 */ /* 0x0003e80000100800 */
[----:B------:R-:W-:Y:S06]  /*2600*/  BAR.SYNC.DEFER_BLOCKING 0x0 ;  /* 0x0000000000007b1d */ /* 0x000fec0000010000 */
[----:B------:R-:W-:Y:S05]  /*2610*/  @!P0 BRA `(.L_x_456) ;  /* 0x0000016000008947 */ /* 0x000fea0003800000 */
[----:B-1234-:R-:W-:-:S04]  /*2620*/  LEA.HI.SX32 R4, R197, 0xfffffffe, 0x19 ;  /* 0xfffffffec5047811 */ /* 0x01efc800078fcaff */
        /* <DEDUP_REMOVED lines=21> */
.L_x_456:
[----:B--234-:R-:W-:Y:S02]  /*2780*/  FMNMX.FTZ R38, R108, R107, !PT ;  /* 0x0000006b6c267209 */ /* 0x01cfe40007810000 */
[----:B------:R-:W-:-:S02]  /*2790*/  SHF.L.U32 R184, R2, 0x1, RZ ;  /* 0x0000000102b87819 */ /* 0x000fc400000006ff */
[----:B-1----:R-:W-:Y:S02]  /*27a0*/  FMNMX.FTZ R38, R37, R38, !PT ;  /* 0x0000002625267209 */ /* 0x002fe40007810000 */
[----:B------:R-:W-:Y:S02]  /*27b0*/  IADD3 R185, R0, R184, RZ ;  /* 0x000000b800b97210 */ /* 0x000fe40007ffe0ff */
        /* <DEDUP_REMOVED lines=47> */
[----:B------:R-:W-:Y:S02]  /*2ab0*/  FMNMX.FTZ R37, R121, R122, !PT ;  /* 0x0000007a79257209 */ /* 0x000fe40007810000 */
[----:B---3--:R-:W-:-:S04]  /*2ac0*/  F2FP.PACK_AB R12, R215, R217 ;  /* 0x000000d9d70c723e */ /* 0x008fc800000000ff */
[----:B------:R1:W-:Y:S01]  /*2ad0*/  MUFU.EX2 R216, R4 ;  /* 0x0000000400d87308 */ /* 0x0003e20000000800 */
[----:B------:R-:W-:Y:S01]  /*2ae0*/  FMNMX.FTZ R37, R39, R37, !PT ;  /* 0x0000002527257209 */ /* 0x000fe20007810000 */
[----:B--2---:R-:W-:-:S03]  /*2af0*/  FFMA.FTZ R5, R53, c[0x0][0x23c], -R3 ;  /* 0x00008f0035057a23 */ /* 0x004fc60000010803 */
[----:B------:R-:W-:-:S03]  /*2b00*/  FMNMX.FTZ R37, R40, R37, !PT ;  /* 0x0000002528257209 */ /* 0x000fc60007810000 */
[----:B------:R2:W-:Y:S01]  /*2b10*/  MUFU.EX2 R245, R5 ;  /* 0x0000000500f57308 */ /* 0x0005e20000000800 */
[----:B------:R-:W-:-:S04]  /*2b20*/  FMNMX.FTZ R37, R123, R37, !PT ;  /* 0x000000257b257209 */ /* 0x000fc80007810000 */
[----:B------:R-:W-:Y:S01]  /*2b30*/  FMNMX.FTZ R37, R125, R37, !PT ;  /* 0x000000257d257209 */ /* 0x000fe20007810000 */
[----:B-1----:R-:W-:-:S03]  /*2b40*/  FFMA.FTZ R4, R36, c[0x0][0x23c], -R3 ;  /* 0x00008f0024047a23 */ /* 0x002fc60000010803 */
[----:B------:R-:W-:Y:S01]  /*2b50*/  FMNMX.FTZ R37, R44, R37, !PT ;  /* 0x000000252c257209 */ /* 0x000fe20007810000 */
[----:B------:R1:W3:Y:S03]  /*2b60*/  MUFU.EX2 R218, R4 ;  /* 0x0000000400da7308 */ /* 0x0002e60000000800 */
[----:B------:R-:W-:Y:S01]  /*2b70*/  FMNMX.FTZ R37, R48, R37, !PT ;  /* 0x0000002530257209 */ /* 0x000fe20007810000 */
[----:B--2---:R-:W-:-:S03]  /*2b80*/  FFMA.FTZ R5, R56, c[0x0][0x23c], -R3 ;  /* 0x00008f0038057a23 */ /* 0x004fc60000010803 */
[----:B------:R-:W-:Y:S01]  /*2b90*/  FMNMX.FTZ R37, R119, R37, !PT ;  /* 0x0000002577257209 */ /* 0x000fe20007810000 */
[----:B------:R-:W-:Y:S03]  /*2ba0*/  MUFU.EX2 R244, R5 ;  /* 0x0000000500f47308 */ /* 0x000fe60000000800 */
        /* <DEDUP_REMOVED lines=83> */
[----:B---3--:R-:W-:Y:S01]  /*30e0*/  F2FP.PACK_AB R14, R218, R216 ;  /* 0x000000d8da0e723e */ /* 0x008fe200000000ff */
        /* <DEDUP_REMOVED lines=58> */
[----:B------:R-:W-:Y:S02]  /*3490*/  FMNMX.FTZ R3, R144, R3, !PT ;  /* 0x0000000390037209 */ /* 0x000fe40007810000 */
[----:B------:R-:W-:Y:S01]  /*34a0*/  F2FP.PACK_AB R13, R127, R200 ;  /* 0x000000c87f0d723e */ /* 0x000fe200000000ff */
        /* <DEDUP_REMOVED lines=48> */
[----:B---3--:R-:W-:-:S07]  /*37b0*/  FFMA.FTZ R4, R41, c[0x0][0x23c], -R6 ;  /* 0x00008f0029047a23 */ /* 0x008fce0000010806 */
        /* <DEDUP_REMOVED lines=8> */
[--C-:B-1----:R-:W-:Y:S02]  /*3840*/  FFMA.FTZ R4, R23, c[0x0][0x23c], -R6.reuse ;  /* 0x00008f0017047a23 */ /* 0x102fe40000010806 */
[----:B------:R-:W1:Y:S04]  /*3850*/  LDSM.16.MT88.4 R20, [R184+0x4000] ;  /* 0x00400000b814783b */ /* 0x000e680000004200 */
[----:B------:R2:W-:Y:S02]  /*3860*/  MUFU.EX2 R210, R4 ;  /* 0x0000000400d27308 */ /* 0x0005e40000000800 */
[----:B--2---:R-:W-:-:S06]  /*3870*/  FFMA.FTZ R4, R110, c[0x0][0x23c], -R6 ;  /* 0x00008f006e047a23 */ /* 0x004fcc0000010806 */
[----:B------:R2:W-:Y:S02]  /*3880*/  MUFU.EX2 R213, R4 ;  /* 0x0000000400d57308 */ /* 0x0005e40000000800 */
[----:B--2---:R-:W-:Y:S01]  /*3890*/  FFMA.FTZ R4, R109, c[0x0][0x23c], -R6 ;  /* 0x00008f006d047a23 */ /* 0x004fe20000010806 */
[C---:B-1----:R-:W-:Y:S05]  /*38a0*/  HMMA.16816.F32 R56, R12.reuse, R20, RZ ;  /* 0x000000140c38723c */ /* 0x042fea00000018ff */
[----:B------:R1:W-:Y:S03]  /*38b0*/  MUFU.EX2 R214, R4 ;  /* 0x0000000400d67308 */ /* 0x0003e60000000800 */
[----:B------:R-:W-:Y:S01]  /*38c0*/  HMMA.16816.F32 R64, R12, R22, RZ ;  /* 0x000000160c40723c */ /* 0x000fe200000018ff */
[----:B-1----:R-:W-:-:S04]  /*38d0*/  FFMA.FTZ R4, R133, c[0x0][0x23c], -R5 ;  /* 0x00008f0085047a23 */ /* 0x002fc80000010805 */
        /* <DEDUP_REMOVED lines=8> */
[----:B------:R-:W-:Y:S08]  /*3960*/  MUFU.EX2 R102, R7 ;  /* 0x0000000700667308 */ /* 0x000ff00000000800 */
        /* <DEDUP_REMOVED lines=15> */
[----:B-1----:R-:W-:-:S07]  /*3a60*/  FFMA.FTZ R0, R81, c[0x0][0x23c], -R5 ;  /* 0x00008f0051007a23 */ /* 0x002fce0000010805 */
[----:B------:R-:W-:Y:S01]  /*3a70*/  HMMA.16816.F32 R20, R12, R18, RZ ;  /* 0x000000120c14723c */ /* 0x000fe200000018ff */
        /* <DEDUP_REMOVED lines=36> */
[----:B------:R5:W-:Y:S03]  /*3cc0*/  MUFU.EX2 R103, R0 ;  /* 0x0000000000677308 */ /* 0x000be60000000800 */
[----:B------:R-:W1:Y:S03]  /*3cd0*/  LDSM.16.MT88.4 R24, [R185+0x4c00] ;  /* 0x004c0000b918783b */ /* 0x000e660000004200 */
[C---:B------:R-:W-:Y:S08]  /*3ce0*/  HMMA.16816.F32 R48, R8.reuse, R30, R64 ;  /* 0x0000001e0830723c */ /* 0x040ff00000001840 */
[----:B------:R-:W-:Y:S01]  /*3cf0*/  HMMA.16816.F32 R56, R8, R28, R56 ;  /* 0x0000001c0838723c */ /* 0x000fe20000001838 */
[----:B-----5:R-:W-:-:S04]  /*3d00*/  FFMA.FTZ R0, R101, c[0x0][0x23c], -R5 ;  /* 0x00008f0065007a23 */ /* 0x020fc80000010805 */
[----:B------:R5:W3:Y:S02]  /*3d10*/  MUFU.EX2 R101, R0 ;  /* 0x0000000000657308 */ /* 0x000ae40000000800 */
[----:B----4-:R-:W-:Y:S01]  /*3d20*/  F2FP.PACK_AB R8, R105, R104 ;  /* 0x000000686908723e */ /* 0x010fe200000000ff */
[----:B-----5:R-:W-:Y:S01]  /*3d30*/  FFMA.FTZ R0, R149, c[0x0][0x23c], -R4 ;  /* 0x00008f0095007a23 */ /* 0x020fe20000010804 */
[----:B---3--:R-:W-:-:S04]  /*3d40*/  F2FP.PACK_AB R10, R101, R103 ;  /* 0x00000067650a723e */ /* 0x008fc800000000ff */
        /* <DEDUP_REMOVED lines=51> */
[----:B------:R-:W-:Y:S01]  /*4080*/  HMMA.16816.F32 R28, R8, R26, R28 ;  /* 0x0000001a081c723c */ /* 0x000fe2000000181c */
[----:B--2---:R-:W-:-:S07]  /*4090*/  FFMA.FTZ R0, R157, c[0x0][0x23c], -R5 ;  /* 0x00008f009d007a23 */ /* 0x004fce0000010805 */
[----:B------:R-:W-:Y:S01]  /*40a0*/  HMMA.16816.F32 R156, R8, R24, R60 ;  /* 0x00000018089c723c */ /* 0x000fe2000000183c */
[----:B------:R2:W3:Y:S06]  /*40b0*/  MUFU.EX2 R85, R0 ;  /* 0x0000000000557308 */ /* 0x0004ec0000000800 */
        /* <DEDUP_REMOVED lines=8> */
[----:B------:R-:W4:Y:S07]  /*4140*/  LDSM.16.MT88.4 R20, [R184+0x5400] ;  /* 0x00540000b814783b */ /* 0x000f2e0000004200 */
[----:B------:R-:W-:Y:S01]  /*4150*/  HMMA.16816.F32 R48, R8, R24, R32 ;  /* 0x000000180830723c */ /* 0x000fe20000001820 */
[----:B--2---:R-:W-:-:S04]  /*4160*/  FFMA.FTZ R0, R129, c[0x0][0x23c], -R5 ;  /* 0x00008f0081007a23 */ /* 0x004fc80000010805 */
[----:B------:R2:W1:Y:S03]  /*4170*/  MUFU.EX2 R83, R0 ;  /* 0x0000000000537308 */ /* 0x0004660000000800 */
[----:B------:R-:W-:Y:S01]  /*4180*/  HMMA.16816.F32 R40, R8, R26, R40 ;  /* 0x0000001a0828723c */ /* 0x000fe20000001828 */
[----:B------:R-:W4:Y:S06]  /*4190*/  LDSM.16.MT88.4 R24, [R185+0x5400] ;  /* 0x00540000b918783b */ /* 0x000f2c0000004200 */
[----:B---3--:R-:W-:Y:S01]  /*41a0*/  F2FP.PACK_AB R8, R85, R86 ;  /* 0x000000565508723e */ /* 0x008fe200000000ff */
[----:B--2---:R-:W-:Y:S01]  /*41b0*/  FFMA.FTZ R0, R162, c[0x0][0x23c], -R4 ;  /* 0x00008f00a2007a23 */ /* 0x004fe20000010804 */
[----:B-1----:R-:W-:-:S03]  /*41c0*/  F2FP.PACK_AB R10, R83, R84 ;  /* 0x00000054530a723e */ /* 0x002fc600000000ff */
        /* <DEDUP_REMOVED lines=11> */
[C---:B------:R-:W-:Y:S08]  /*4280*/  HMMA.16816.F32 R136, R8.reuse, R12, R136 ;  /* 0x0000000c0888723c */ /* 0x040ff00000001888 */
[----:B------:R-:W-:Y:S01]  /*4290*/  HMMA.16816.F32 R44, R8, R14, R44 ;  /* 0x0000000e082c723c */ /* 0x000fe2000000182c */
[----:B-1----:R-:W-:Y:S01]  /*42a0*/  FFMA.FTZ R0, R164, c[0x0][0x23c], -R5 ;  /* 0x00008f00a4007a23 */ /* 0x002fe20000010805 */
[----:B------:R-:W-:-:S03]  /*42b0*/  F2FP.PACK_AB R164, R244, R245 ;  /* 0x000000f5f4a4723e */ /* 0x000fc600000000ff */
        /* <DEDUP_REMOVED lines=15> */
[----:B-1----:R-:W-:-:S06]  /*43b0*/  FFMA.FTZ R0, R141, c[0x0][0x23c], -R5 ;  /* 0x00008f008d007a23 */ /* 0x002fcc0000010805 */
[----:B------:R-:W-:Y:S01]  /*43c0*/  HMMA.16816.F32 R140, R8, R12, R56 ;  /* 0x0000000c088c723c */ /* 0x000fe20000001838 */
[----:B------:R-:W1:Y:S01]  /*43d0*/  LDSM.16.MT88.4 R12, [R184+0x5800] ;  /* 0x00580000b80c783b */ /* 0x000e620000004200 */
[----:B------:R3:W5:Y:S05]  /*43e0*/  MUFU.EX2 R68, R0 ;  /* 0x0000000000447308 */ /* 0x00076a0000000800 */
[----:B--2---:R-:W-:Y:S01]  /*43f0*/  F2FP.PACK_AB R8, R72, R73 ;  /* 0x000000494808723e */ /* 0x004fe200000000ff */
[----:B---3--:R-:W-:Y:S01]  /*4400*/  FFMA.FTZ R0, R167, c[0x0][0x23c], -R4 ;  /* 0x00008f00a7007a23 */ /* 0x008fe20000010804 */
[----:B-----5:R-:W-:-:S03]  /*4410*/  F2FP.PACK_AB R10, R68, R69 ;  /* 0x00000045440a723e */ /* 0x020fc600000000ff */
        /* <DEDUP_REMOVED lines=11> */
[C---:B----4-:R-:W-:Y:S08]  /*44d0*/  HMMA.16816.F32 R136, R8.reuse, R20, R136 ;  /* 0x000000140888723c */ /* 0x050ff00000001888 */
        /* <DEDUP_REMOVED lines=17> */
[----:B--2---:R-:W-:-:S02]  /*45f0*/  FFMA.FTZ R0, R148, c[0x0][0x23c], -R5 ;  /* 0x00008f0094007a23 */ /* 0x004fc40000010805 */
[----:B------:R-:W2:Y:S02]  /*4600*/  LDSM.16.MT88.4 R148, [R184+0x5c00] ;  /* 0x005c0000b894783b */ /* 0x000ea40000004200 */
[----:B------:R4:W5:Y:S02]  /*4610*/  MUFU.EX2 R59, R0 ;  /* 0x00000000003b7308 */ /* 0x0009640000000800 */
[----:B---3--:R-:W-:Y:S01]  /*4620*/  F2FP.PACK_AB R8, R61, R62 ;  /* 0x0000003e3d08723e */ /* 0x008fe200000000ff */
[----:B----4-:R-:W-:Y:S01]  /*4630*/  FFMA.FTZ R0, R171, c[0x0][0x23c], -R4 ;  /* 0x00008f00ab007a23 */ /* 0x010fe20000010804 */
[----:B-----5:R-:W-:-:S04]  /*4640*/  F2FP.PACK_AB R10, R59, R60 ;  /* 0x0000003c3b0a723e */ /* 0x020fc800000000ff */
        /* <DEDUP_REMOVED lines=22> */
[----:B----4-:R-:W-:-:S07]  /*47b0*/  F2FP.PACK_AB R11, R43, R64 ;  /* 0x000000402b0b723e */ /* 0x010fce00000000ff */
[----:B------:R-:W-:Y:S01]  /*47c0*/  HMMA.16816.F32 R48, R8, R16, R48 ;  /* 0x000000100830723c */ /* 0x000fe20000001830 */
[----:B-1----:R-:W-:Y:S01]  /*47d0*/  FFMA.FTZ R0, R79, c[0x0][0x23c], -R5 ;  /* 0x00008f004f007a23 */ /* 0x002fe20000010805 */
[----:B---3--:R-:W-:-:S06]  /*47e0*/  F2FP.PACK_AB R160, R41, R42 ;  /* 0x0000002a29a0723e */ /* 0x008fcc00000000ff */
[C---:B------:R-:W-:Y:S01]  /*47f0*/  HMMA.16816.F32 R140, R8.reuse, R12, R140 ;  /* 0x0000000c088c723c */ /* 0x040fe2000000188c */
[----:B------:R1:W-:Y:S07]  /*4800*/  MUFU.EX2 R40, R0 ;  /* 0x0000000000287308 */ /* 0x0003ee0000000800 */
[C---:B------:R-:W-:Y:S01]  /*4810*/  HMMA.16816.F32 R20, R8.reuse, R14, R20 ;  /* 0x0000000e0814723c */ /* 0x040fe20000001814 */
[----:B------:R-:W3:Y:S07]  /*4820*/  LDSM.16.MT88.4 R12, [R185+0x5c00] ;  /* 0x005c0000b90c783b */ /* 0x000eee0000004200 */
[----:B------:R-:W-:Y:S01]  /*4830*/  HMMA.16816.F32 R24, R8, R18, R24 ;  /* 0x000000120818723c */ /* 0x000fe20000001818 */
[----:B-1----:R-:W-:-:S02]  /*4840*/  FFMA.FTZ R0, R161, c[0x0][0x23c], -R5 ;  /* 0x00008f00a1007a23 */ /* 0x002fc40000010805 */
[----:B------:R-:W-:Y:S02]  /*4850*/  FADD.FTZ R5, R102, R7 ;  /* 0x0000000766057221 */ /* 0x000fe40000010000 */
[----:B------:R1:W4:Y:S02]  /*4860*/  MUFU.EX2 R39, R0 ;  /* 0x0000000000277308 */ /* 0x0003240000000800 */
[----:B-1----:R-:W-:Y:S01]  /*4870*/  FFMA.FTZ R0, R175, c[0x0][0x23c], -R4 ;  /* 0x00008f00af007a23 */ /* 0x002fe20000010804 */
[----:B----4-:R-:W-:-:S05]  /*4880*/  F2FP.PACK_AB R162, R39, R40 ;  /* 0x0000002827a2723e */ /* 0x010fca00000000ff */
[----:B------:R1:W-:Y:S02]  /*4890*/  MUFU.EX2 R30, R0 ;  /* 0x00000000001e7308 */ /* 0x0003e40000000800 */
[----:B-1----:R-:W-:-:S06]  /*48a0*/  FFMA.FTZ R0, R176, c[0x0][0x23c], -R4 ;  /* 0x00008f00b0007a23 */ /* 0x002fcc0000010804 */
[----:B------:R1:W4:Y:S02]  /*48b0*/  MUFU.EX2 R31, R0 ;  /* 0x00000000001f7308 */ /* 0x0003240000000800 */
[----:B-1----:R-:W-:Y:S01]  /*48c0*/  FFMA.FTZ R0, R166, c[0x0][0x23c], -R4 ;  /* 0x00008f00a6007a23 */ /* 0x002fe20000010804 */
[----:B----4-:R-:W-:Y:S02]  /*48d0*/  F2FP.PACK_AB R161, R31, R30 ;  /* 0x0000001e1fa1723e */ /* 0x010fe400000000ff */
[----:B------:R-:W-:-:S03]  /*48e0*/  F2FP.PACK_AB R166, R237, R240 ;  /* 0x000000f0eda6723e */ /* 0x000fc600000000ff */
[----:B------:R1:W-:Y:S02]  /*48f0*/  MUFU.EX2 R29, R0 ;  /* 0x00000000001d7308 */ /* 0x0003e40000000800 */
[----:B-1----:R-:W-:Y:S02]  /*4900*/  FFMA.FTZ R0, R90, c[0x0][0x23c], -R4 ;  /* 0x00008f005a007a23 */ /* 0x002fe40000010804 */
[----:B------:R-:W-:-:S04]  /*4910*/  FADD.FTZ R4, R110, R108 ;  /* 0x0000006c6e047221 */ /* 0x000fc80000010000 */
[----:B------:R1:W4:Y:S02]  /*4920*/  MUFU.EX2 R28, R0 ;  /* 0x00000000001c7308 */ /* 0x0003240000000800 */
[----:B-1----:R-:W-:Y:S01]  /*4930*/  FFMA.FTZ R0, R178, c[0x0][0x23c], -R6 ;  /* 0x00008f00b2007a23 */ /* 0x002fe20000010806 */
[----:B----4-:R-:W-:-:S05]  /*4940*/  F2FP.PACK_AB R163, R28, R29 ;  /* 0x0000001d1ca3723e */ /* 0x010fca00000000ff */
[----:B------:R1:W-:Y:S02]  /*4950*/  MUFU.EX2 R16, R0 ;  /* 0x0000000000107308 */ /* 0x0003e40000000800 */
[C---:B--2---:R-:W-:Y:S08]  /*4960*/  HMMA.16816.F32 R136, R160.reuse, R148, R136 ;  /* 0x00000094a088723c */ /* 0x044ff00000001888 */
[----:B------:R-:W-:Y:S01]  /*4970*/  HMMA.16816.F32 R144, R160, R150, R144 ;  /* 0x00000096a090723c */ /* 0x000fe20000001890 */
[----:B-1----:R-:W-:-:S04]  /*4980*/  FFMA.FTZ R0, R177, c[0x0][0x23c], -R6 ;  /* 0x00008f00b1007a23 */ /* 0x002fc80000010806 */
[----:B------:R1:W2:Y:S03]  /*4990*/  MUFU.EX2 R11, R0 ;  /* 0x00000000000b7308 */ /* 0x0002a60000000800 */
[C---:B---3--:R-:W-:Y:S08]  /*49a0*/  HMMA.16816.F32 R156, R160.reuse, R12, R156 ;  /* 0x0000000ca09c723c */ /* 0x048ff0000000189c */
[----:B------:R-:W-:Y:S01]  /*49b0*/  HMMA.16816.F32 R160, R160, R14, R32 ;  /* 0x0000000ea0a0723c */ /* 0x000fe20000001820 */
[----:B-1----:R-:W-:Y:S01]  /*49c0*/  FFMA.FTZ R0, R74, c[0x0][0x23c], -R6 ;  /* 0x00008f004a007a23 */ /* 0x002fe20000010806 */
[----:B--2---:R-:W-:-:S03]  /*49d0*/  F2FP.PACK_AB R165, R11, R16 ;  /* 0x000000100ba5723e */ /* 0x004fc600000000ff */
        /* <DEDUP_REMOVED lines=135> */
[----:B------:R-:W-:Y:S01]  /*5250*/  MOV R135, R3 ;  /* 0x0000000300877202 */ /* 0x000fe20000000f00 */
[----:B------:R-:W-:Y:S01]  /*5260*/  IMAD.MOV.U32 R132, RZ, RZ, R38 ;  /* 0x000000ffff847224 */ /* 0x000fe200078e0026 */
[----:B------:R-:W-:Y:S01]  /*5270*/  MOV R134, R36 ;  /* 0x0000002400867202 */ /* 0x000fe20000000f00 */
[----:B------:R-:W-:Y:S05]  /*5280*/  BRA `(.L_x_458) ;  /* 0x000001b000007947 */ /* 0x000fea0003800000 */
.L_x_460:
        /* <DEDUP_REMOVED lines=27> */
.L_x_458:
[----:B------:R-:W2:Y:S01]  /*5440*/  LDL.64 R10, [R1+0x20] ;  /* 0x00002000010a7983 */ /* 0x000ea20000100a00 */
[----:B------:R-:W-:Y:S04]  /*5450*/  DEPBAR.LE SB0, 0x0 ;  /* 0x000080000000791a */ /* 0x000fe80000000000 */
[C---:B-1----:R-:W-:Y:S01]  /*5460*/  IMAD.WIDE.U32 R2, R197.reuse, c[0x0][0x1a0], RZ ;  /* 0x00006800c5027a25 */ /* 0x042fe200078e00ff */
[----:B------:R-:W3:Y:S01]  /*5470*/  LDL R8, [R1+0x10] ;  /* 0x0000100001087983 */ /* 0x000ee20000100800 */
[----:B------:R-:W-:Y:S03]  /*5480*/  SHF.R.S32.HI R0, RZ, 0x1f, R197 ;  /* 0x0000001fff007819 */ /* 0x000fe600000114c5 */
[----:B------:R-:W-:Y:S02]  /*5490*/  BAR.SYNC.DEFER_BLOCKING 0x0 ;  /* 0x0000000000007b1d */ /* 0x000fe40000010000 */
[----:B------:R-:W-:Y:S04]  /*54a0*/  IMAD R0, R0, c[0x0][0x1a0], RZ ;  /* 0x0000680000007a24 */ /* 0x000fe800078e02ff */
[----:B------:R-:W-:Y:S05]  /*54b0*/  IMAD R4, R197, c[0x0][0x1a4], R0 ;  /* 0x00006900c5047a24 */ /* 0x000fea00078e0200 */
[----:B------:R-:W-:Y:S02]  /*54c0*/  IADD3 R4, R3, R4, RZ ;  /* 0x0000000403047210 */ /* 0x000fe40007ffe0ff */
[----:B--2---:R-:W-:Y:S04]  /*54d0*/  LEA R0, P0, R2, R10, 0x7 ;  /* 0x0000000a02007211 */ /* 0x004fe800078038ff */
[----:B------:R-:W-:Y:S02]  /*54e0*/  LEA R6, P1, R0, c[0x0][0x170], 0x1 ;  /* 0x00005c0000067a11 */ /* 0x000fe400078208ff */
[----:B---3--:R-:W-:Y:S02]  /*54f0*/  LEA.HI.X R2, R2, R8, R4, 0x7, P0 ;  /* 0x0000000802027211 */ /* 0x008fe400000f3c04 */
[----:B------:R-:W-:Y:S02]  /*5500*/  IADD3 R4, P0, R6, UR12, RZ ;  /* 0x0000000c06047c10 */ /* 0x000fe4000ff1e0ff */
[----:B------:R-:W-:Y:S02]  /*5510*/  LEA.HI.X R7, R0, c[0x0][0x174], R2, 0x1, P1 ;  /* 0x00005d0000077a11 */ /* 0x000fe400008f0c02 */
[----:B------:R-:W-:Y:S02]  /*5520*/  IADD3 R2, P1, R4, UR12, RZ ;  /* 0x0000000c04027c10 */ /* 0x000fe4000ff3e0ff */
[----:B------:R-:W-:Y:S02]  /*5530*/  IADD3.X R5, R7, UR5, RZ, P0, !PT ;  /* 0x0000000507057c10 */ /* 0x000fe400087fe4ff */
[----:B------:R-:W-:Y:S02]  /*5540*/  IADD3 R8, P0, R2, UR12, RZ ;  /* 0x0000000c02087c10 */ /* 0x000fe4000ff1e0ff */
[----:B------:R-:W-:Y:S04]  /*5550*/  IADD3.X R3, R5, UR5, RZ, P1, !PT ;  /* 0x0000000505037c10 */ /* 0x000fe80008ffe4ff */
[----:B------:R-:W-:Y:S02]  /*5560*/  IADD3.X R9, R3, UR5, RZ, P0, !PT ;  /* 0x0000000503097c10 */ /* 0x000fe400087fe4ff */
        /* <DEDUP_REMOVED lines=10> */
[----:B------:R-:W1:Y:S08]  /*5610*/  LDSM.16.M88.4 R16, [R186] ;  /* 0x00000000ba10783b */ /* 0x000e700000000200 */
        /* <DEDUP_REMOVED lines=341> */
.L_x_459:
        /* <DEDUP_REMOVED lines=139> */
[----:B------:R-:W-:Y:S01]  /*7420*/  FMNMX.FTZ R0, R91, R0, !PT ;  /* 0x000000005b007209 */ /* 0x000fe20007810000 */
[----:B------:R1:W-:Y:S01]  /*7430*/  MUFU.EX2 R210, R4 ;  /* 0x0000000400d27308 */ /* 0x0003e20000000800 */
[--C-:B------:R-:W-:Y:S01]  /*7440*/  FFMA.FTZ R5, R209, c[0x0][0x23c], -R43.reuse ;  /* 0x00008f00d1057a23 */ /* 0x100fe2000001082b */
[----:B------:R-:W-:Y:S01]  /*7450*/  FSETP.NEU.FTZ.AND P1, PT, R36, -INF , PT ;  /* 0xff8000002400780b */ /* 0x000fe20003f3d000 */
[--C-:B------:R-:W-:Y:S01]  /*7460*/  FFMA.FTZ R7, R32, c[0x0][0x23c], -R43.reuse ;  /* 0x00008f0020077a23 */ /* 0x100fe2000001082b */
[----:B------:R-:W-:Y:S01]  /*7470*/  FMNMX.FTZ R0, R94, R0, !PT ;  /* 0x000000005e007209 */ /* 0x000fe20007810000 */
[----:B------:R-:W-:Y:S01]  /*7480*/  FFMA.FTZ R6, R33, c[0x0][0x23c], -R43 ;  /* 0x00008f0021067a23 */ /* 0x000fe2000001082b */
[----:B------:R-:W-:Y:S02]  /*7490*/  FSEL R64, R64, RZ, P1 ;  /* 0x000000ff40407208 */ /* 0x000fe40000800000 */
[----:B------:R-:W-:Y:S02]  /*74a0*/  FMNMX.FTZ R0, R95, R0, !PT ;  /* 0x000000005f007209 */ /* 0x000fe40007810000 */
[----:B------:R2:W-:Y:S02]  /*74b0*/  MUFU.EX2 R235, R5 ;  /* 0x0000000500eb7308 */ /* 0x0005e40000000800 */
[----:B------:R-:W-:Y:S04]  /*74c0*/  FMNMX.FTZ R0, R106, R0, !PT ;  /* 0x000000006a007209 */ /* 0x000fe80007810000 */
[----:B------:R-:W-:Y:S04]  /*74d0*/  FMNMX.FTZ R0, R107, R0, !PT ;  /* 0x000000006b007209 */ /* 0x000fe80007810000 */
[----:B------:R3:W-:Y:S01]  /*74e0*/  MUFU.EX2 R126, R7 ;  /* 0x00000007007e7308 */ /* 0x0007e20000000800 */
[----:B------:R-:W-:Y:S01]  /*74f0*/  FMNMX.FTZ R0, R110, R0, !PT ;  /* 0x000000006e007209 */ /* 0x000fe20007810000 */
[--C-:B-1----:R-:W-:Y:S03]  /*7500*/  FFMA.FTZ R4, R200, c[0x0][0x23c], -R65.reuse ;  /* 0x00008f00c8047a23 */ /* 0x102fe60000010841 */
[----:B------:R-:W-:Y:S04]  /*7510*/  FMNMX.FTZ R0, R111, R0, !PT ;  /* 0x000000006f007209 */ /* 0x000fe80007810000 */
[----:B------:R-:W-:Y:S01]  /*7520*/  FMNMX.FTZ R0, R122, R0, !PT ;  /* 0x000000007a007209 */ /* 0x000fe20007810000 */
[----:B------:R1:W-:Y:S03]  /*7530*/  MUFU.EX2 R209, R4 ;  /* 0x0000000400d17308 */ /* 0x0003e60000000800 */
[----:B------:R-:W-:Y:S01]  /*7540*/  FMNMX.FTZ R0, R123, R0, !PT ;  /* 0x000000007b007209 */ /* 0x000fe20007810000 */
[----:B--2---:R-:W-:Y:S03]  /*7550*/  FFMA.FTZ R5, R168, c[0x0][0x23c], -R65 ;  /* 0x00008f00a8057a23 */ /* 0x004fe60000010841 */
[----:B------:R-:W-:Y:S03]  /*7560*/  FMNMX.FTZ R0, R40, R0, !PT ;  /* 0x0000000028007209 */ /* 0x000fe60007810000 */
[----:B------:R2:W-:Y:S01]  /*7570*/  MUFU.EX2 R238, R5 ;  /* 0x0000000500ee7308 */ /* 0x0005e20000000800 */
[----:B------:R-:W-:Y:S01]  /*7580*/  FMNMX.FTZ R0, R39, R0, !PT ;  /* 0x0000000027007209 */ /* 0x000fe20007810000 */
[----:B---3--:R-:W-:Y:S04]  /*7590*/  FFMA.FTZ R7, R48, c[0x0][0x23c], -R43 ;  /* 0x00008f0030077a23 */ /* 0x008fe8000001082b */
[----:B------:R-:W3:Y:S04]  /*75a0*/  SHFL.BFLY PT, R2, R0, 0x2, 0x1f ;  /* 0x0c401f0000027f89 */ /* 0x000ee800000e0000 */
[----:B------:R4:W-:Y:S01]  /*75b0*/  MUFU.EX2 R245, R7 ;  /* 0x0000000700f57308 */ /* 0x0009e20000000800 */
[----:B-1----:R-:W-:Y:S09]  /*75c0*/  FFMA.FTZ R4, R207, c[0x0][0x23c], -R65 ;  /* 0x00008f00cf047a23 */ /* 0x002ff20000010841 */
[----:B------:R1:W-:Y:S01]  /*75d0*/  MUFU.EX2 R226, R4 ;  /* 0x0000000400e27308 */ /* 0x0003e20000000800 */
[----:B--2---:R-:W-:Y:S09]  /*75e0*/  FFMA.FTZ R5, R205, c[0x0][0x23c], -R64 ;  /* 0x00008f00cd057a23 */ /* 0x004ff20000010840 */
[----:B------:R2:W-:Y:S01]  /*75f0*/  MUFU.EX2 R180, R5 ;  /* 0x0000000500b47308 */ /* 0x0005e20000000800 */
[----:B---3--:R-:W-:Y:S01]  /*7600*/  FMNMX.FTZ R2, R0, R2, !PT ;  /* 0x0000000200027209 */ /* 0x008fe20007810000 */
[----:B------:R-:W-:Y:S02]  /*7610*/  FADD.FTZ R0, -R38, R132 ;  /* 0x0000008426007221 */ /* 0x000fe40000010100 */
[--C-:B----4-:R-:W-:Y:S02]  /*7620*/  FFMA.FTZ R7, R14, c[0x0][0x23c], -R43.reuse ;  /* 0x00008f000e077a23 */ /* 0x110fe4000001082b */
[----:B------:R-:W3:Y:S01]  /*7630*/  SHFL.BFLY PT, R3, R2, 0x1, 0x1f ;  /* 0x0c201f0002037f89 */ /* 0x000ee200000e0000 */
[----:B------:R-:W-:Y:S03]  /*7640*/  FMUL.FTZ R0, R0, c[0x0][0x23c] ;  /* 0x00008f0000007a20 */ /* 0x000fe60000410000 */
[----:B------:R4:W-:Y:S01]  /*7650*/  MUFU.EX2 R127, R6 ;  /* 0x00000006007f7308 */ /* 0x0009e20000000800 */
[----:B-1----:R-:W-:Y:S09]  /*7660*/  FFMA.FTZ R4, R178, c[0x0][0x23c], -R43 ;  /* 0x00008f00b2047a23 */ /* 0x002ff2000001082b */
[----:B------:R1:W-:Y:S01]  /*7670*/  MUFU.EX2 R228, R4 ;  /* 0x0000000400e47308 */ /* 0x0003e20000000800 */
[----:B--2---:R-:W-:Y:S09]  /*7680*/  FFMA.FTZ R5, R171, c[0x0][0x23c], -R65 ;  /* 0x00008f00ab057a23 */ /* 0x004ff20000010841 */
[----:B------:R2:W-:Y:S01]  /*7690*/  MUFU.EX2 R42, R0 ;  /* 0x00000000002a7308 */ /* 0x0005e20000000800 */
[----:B---3--:R-:W-:Y:S01]  /*76a0*/  FMNMX.FTZ R3, R2, R3, !PT ;  /* 0x0000000302037209 */ /* 0x008fe20007810000 */
[--C-:B----4-:R-:W-:Y:S03]  /*76b0*/  FFMA.FTZ R6, R49, c[0x0][0x23c], -R43.reuse ;  /* 0x00008f0031067a23 */ /* 0x110fe6000001082b */
[C---:B------:R-:W-:Y:S01]  /*76c0*/  FSETP.NEU.FTZ.AND P1, PT, R3.reuse, -INF , PT ;  /* 0xff8000000300780b */ /* 0x040fe20003f3d000 */
[----:B------:R-:W-:Y:S04]  /*76d0*/  FMUL.FTZ R66, R3, c[0x0][0x23c] ;  /* 0x00008f0003427a20 */ /* 0x000fe80000410000 */
[----:B------:R3:W-:Y:S01]  /*76e0*/  MUFU.EX2 R248, R7 ;  /* 0x0000000700f87308 */ /* 0x0007e20000000800 */
[----:B------:R-:W-:Y:S01]  /*76f0*/  FSEL R66, R66, RZ, P1 ;  /* 0x000000ff42427208 */ /* 0x000fe20000800000 */
[----:B-1----:R-:W-:Y:S08]  /*7700*/  FFMA.FTZ R4, R170, c[0x0][0x23c], -R43 ;  /* 0x00008f00aa047a23 */ /* 0x002ff0000001082b */
[----:B------:R1:W-:Y:S01]  /*7710*/  MUFU.EX2 R246, R4 ;  /* 0x0000000400f67308 */ /* 0x0003e20000000800 */
[----:B--2---:R-:W-:Y:S04]  /*7720*/  FADD.FTZ R0, -R37, R133 ;  /* 0x0000008525007221 */ /* 0x004fe80000010100 */
[----:B------:R-:W-:Y:S05]  /*7730*/  FMUL.FTZ R0, R0, c[0x0][0x23c] ;  /* 0x00008f0000007a20 */ /* 0x000fea0000410000 */
[----:B------:R2:W-:Y:S01]  /*7740*/  MUFU.EX2 R201, R8 ;  /* 0x0000000800c97308 */ /* 0x0005e20000000800 */
[----:B---3--:R-:W-:Y:S09]  /*7750*/  FFMA.FTZ R7, R80, c[0x0][0x23c], -R43 ;  /* 0x00008f0050077a23 */ /* 0x008ff2000001082b */
[----:B------:R3:W-:Y:S01]  /*7760*/  MUFU.EX2 R41, R0 ;  /* 0x0000000000297308 */ /* 0x0007e20000000800 */
[----:B-1----:R-:W-:Y:S09]  /*7770*/  FFMA.FTZ R4, R169, c[0x0][0x23c], -R65 ;  /* 0x00008f00a9047a23 */ /* 0x002ff20000010841 */
[----:B------:R1:W-:Y:S01]  /*7780*/  MUFU.EX2 R219, R4 ;  /* 0x0000000400db7308 */ /* 0x0003e20000000800 */
[--C-:B--2---:R-:W-:Y:S09]  /*7790*/  FFMA.FTZ R8, R22, c[0x0][0x23c], -R43.reuse ;  /* 0x00008f0016087a23 */ /* 0x104ff2000001082b */
[----:B------:R2:W-:Y:S01]  /*77a0*/  MUFU.EX2 R133, R6 ;  /* 0x0000000600857308 */ /* 0x0005e20000000800 */
[----:B---3--:R-:W-:Y:S04]  /*77b0*/  FADD.FTZ R0, -R36, R134 ;  /* 0x0000008624007221 */ /* 0x008fe80000010100 */
[----:B------:R-:W-:Y:S05]  /*77c0*/  FMUL.FTZ R0, R0, c[0x0][0x23c] ;  /* 0x00008f0000007a20 */ /* 0x000fea0000410000 */
[----:B------:R3:W-:Y:S01]  /*77d0*/  MUFU.EX2 R233, R8 ;  /* 0x0000000800e97308 */ /* 0x0007e20000000800 */
[--C-:B-1----:R-:W-:Y:S09]  /*77e0*/  FFMA.FTZ R4, R202, c[0x0][0x23c], -R64.reuse ;  /* 0x00008f00ca047a23 */ /* 0x102ff20000010840 */
[----:B------:R1:W-:Y:S01]  /*77f0*/  MUFU.EX2 R172, R4 ;  /* 0x0000000400ac7308 */ /* 0x0003e20000000800 */
[--C-:B--2---:R-:W-:Y:S09]  /*7800*/  FFMA.FTZ R6, R13, c[0x0][0x23c], -R43.reuse ;  /* 0x00008f000d067a23 */ /* 0x104ff2000001082b */
[----:B------:R-:W2:Y:S01]  /*7810*/  MUFU.EX2 R2, R0 ;  /* 0x0000000000027308 */ /* 0x000ea20000000800 */
[----:B---3--:R-:W-:Y:S09]  /*7820*/  FFMA.FTZ R8, R52, c[0x0][0x23c], -R43 ;  /* 0x00008f0034087a23 */ /* 0x008ff2000001082b */
[----:B------:R3:W-:Y:S01]  /*7830*/  MUFU.EX2 R239, R8 ;  /* 0x0000000800ef7308 */ /* 0x0007e20000000800 */
[----:B-1----:R-:W-:Y:S09]  /*7840*/  FFMA.FTZ R4, R208, c[0x0][0x23c], -R64 ;  /* 0x00008f00d0047a23 */ /* 0x002ff20000010840 */
[----:B------:R1:W4:Y:S01]  /*7850*/  MUFU.EX2 R175, R4 ;  /* 0x0000000400af7308 */ /* 0x0003220000000800 */
[C---:B--2---:R-:W-:Y:S02]  /*7860*/  FMUL.FTZ R9, R2.reuse, R137 ;  /* 0x0000008902097220 */ /* 0x044fe40000410000 */
[----:B------:R-:W-:Y:S02]  /*7870*/  FMUL.FTZ R13, R2, R145 ;  /* 0x00000091020d7220 */ /* 0x000fe40000410000 */
[----:B------:R-:W-:Y:S05]  /*7880*/  FADD.FTZ R0, -R3, R135 ;  /* 0x0000008703007221 */ /* 0x000fea0000010100 */
[----:B------:R2:W-:Y:S01]  /*7890*/  MUFU.EX2 R135, R6 ;  /* 0x0000000600877308 */ /* 0x0005e20000000800 */
[----:B------:R-:W-:Y:S02]  /*78a0*/  FMUL.FTZ R0, R0, c[0x0][0x23c] ;  /* 0x00008f0000007a20 */ /* 0x000fe40000410000 */
[--C-:B---3--:R-:W-:Y:S02]  /*78b0*/  FFMA.FTZ R8, R68, c[0x0][0x23c], -R43.reuse ;  /* 0x00008f0044087a23 */ /* 0x108fe4000001082b */
[--C-:B------:R-:W-:Y:S05]  /*78c0*/  FFMA.FTZ R68, R40, c[0x0][0x23c], -R66.reuse ;  /* 0x00008f0028447a23 */ /* 0x100fea0000010842 */
[----:B------:R-:W3:Y:S01]  /*78d0*/  MUFU.EX2 R0, R0 ;  /* 0x0000000000007308 */ /* 0x000ee20000000800 */
[--C-:B-1----:R-:W-:Y:S01]  /*78e0*/  FFMA.FTZ R4, R199, c[0x0][0x23c], -R66.reuse ;  /* 0x00008f00c7047a23 */ /* 0x102fe20000010842 */
[----:B----4-:R-:W-:Y:S08]  /*78f0*/  F2FP.PACK_AB R32, R175, R172 ;  /* 0x000000acaf20723e */ /* 0x010ff000000000ff */
[----:B------:R1:W-:Y:S01]  /*7900*/  MUFU.EX2 R169, R4 ;  /* 0x0000000400a97308 */ /* 0x0003e20000000800 */
[----:B--2---:R-:W-:Y:S09]  /*7910*/  FFMA.FTZ R6, R81, c[0x0][0x23c], -R43 ;  /* 0x00008f0051067a23 */ /* 0x004ff2000001082b */
[----:B------:R2:W-:Y:S01]  /*7920*/  MUFU.EX2 R221, R8 ;  /* 0x0000000800dd7308 */ /* 0x0005e20000000800 */
[C---:B---3--:R-:W-:Y:S02]  /*7930*/  FMUL.FTZ R10, R0.reuse, R138 ;  /* 0x0000008a000a7220 */ /* 0x048fe40000410000 */
[C---:B------:R-:W-:Y:S01]  /*7940*/  FMUL.FTZ R11, R0.reuse, R139 ;  /* 0x0000008b000b7220 */ /* 0x040fe20000410000 */
[----:B------:R-:W-:Y:S01]  /*7950*/  MOV R139, R127 ;  /* 0x0000007f008b7202 */ /* 0x000fe20000000f00 */
[----:B------:R-:W-:Y:S05]  /*7960*/  FMUL.FTZ R14, R0, R146 ;  /* 0x00000092000e7220 */ /* 0x000fea0000410000 */
[----:B------:R-:W-:Y:S01]  /*7970*/  MUFU.EX2 R68, R68 ;  /* 0x0000004400447308 */ /* 0x000fe20000000800 */
[----:B-1----:R-:W-:Y:S09]  /*7980*/  FFMA.FTZ R4, R206, c[0x0][0x23c], -R66 ;  /* 0x00008f00ce047a23 */ /* 0x002ff20000010842 */
[----:B------:R1:W3:Y:S01]  /*7990*/  MUFU.EX2 R173, R4 ;  /* 0x0000000400ad7308 */ /* 0x0002e20000000800 */
[----:B--2---:R-:W-:Y:S02]  /*79a0*/  FMUL.FTZ R8, R2, R136 ;  /* 0x0000008802087220 */ /* 0x004fe40000410000 */
[----:B-1----:R-:W-:Y:S01]  /*79b0*/  FFMA.FTZ R4, R204, c[0x0][0x23c], -R64 ;  /* 0x00008f00cc047a23 */ /* 0x002fe20000010840 */
[----:B---3--:R-:W-:Y:S06]  /*79c0*/  F2FP.PACK_AB R33, R173, R169 ;  /* 0x000000a9ad21723e */ /* 0x008fec00000000ff */
[----:B------:R1:W2:Y:S02]  /*79d0*/  MUFU.EX2 R199, R4 ;  /* 0x0000000400c77308 */ /* 0x0002a40000000800 */
[--C-:B-1----:R-:W-:Y:S08]  /*79e0*/  FFMA.FTZ R4, R203, c[0x0][0x23c], -R66.reuse ;  /* 0x00008f00cb047a23 */ /* 0x102ff00000010842 */
[----:B------:R1:W-:Y:S02]  /*79f0*/  MUFU.EX2 R174, R4 ;  /* 0x0000000400ae7308 */ /* 0x0003e40000000800 */
[----:B-1----:R-:W-:Y:S08]  /*7a00*/  FFMA.FTZ R4, R179, c[0x0][0x23c], -R66 ;  /* 0x00008f00b3047a23 */ /* 0x002ff00000010842 */
[----:B------:R1:W-:Y:S10]  /*7a10*/  MUFU.EX2 R179, R5 ;  /* 0x0000000500b37308 */ /* 0x0003f40000000800 */
[----:B------:R3:W4:Y:S01]  /*7a20*/  MUFU.EX2 R178, R4 ;  /* 0x0000000400b27308 */ /* 0x0007220000000800 */
[--C-:B-1----:R-:W-:Y:S02]  /*7a30*/  FFMA.FTZ R5, R28, c[0x0][0x23c], -R64.reuse ;  /* 0x00008f001c057a23 */ /* 0x102fe40000010840 */
[----:B------:R-:W-:Y:S07]  /*7a40*/  FFMA.FTZ R28, R87, c[0x0][0x23c], -R65 ;  /* 0x00008f00571c7a23 */ /* 0x000fee0000010841 */
[----:B------:R1:W-:Y:S01]  /*7a50*/  MUFU.EX2 R224, R5 ;  /* 0x0000000500e07308 */ /* 0x0003e20000000800 */
[----:B---3--:R-:W-:Y:S09]  /*7a60*/  FFMA.FTZ R4, R176, c[0x0][0x23c], -R43 ;  /* 0x00008f00b0047a23 */ /* 0x008ff2000001082b */
[----:B------:R3:W-:Y:S01]  /*7a70*/  MUFU.EX2 R206, R4 ;  /* 0x0000000400ce7308 */ /* 0x0007e20000000800 */
[--C-:B-1----:R-:W-:Y:S02]  /*7a80*/  FFMA.FTZ R5, R19, c[0x0][0x23c], -R65.reuse ;  /* 0x00008f0013057a23 */ /* 0x102fe40000010841 */
[----:B------:R-:W-:Y:S07]  /*7a90*/  FMUL.FTZ R19, R41, R151 ;  /* 0x0000009729137220 */ /* 0x000fee0000410000 */
[----:B------:R1:W-:Y:S01]  /*7aa0*/  MUFU.EX2 R225, R5 ;  /* 0x0000000500e17308 */ /* 0x0003e20000000800 */
[--C-:B---3--:R-:W-:Y:S09]  /*7ab0*/  FFMA.FTZ R4, R23, c[0x0][0x23c], -R65.reuse ;  /* 0x00008f0017047a23 */ /* 0x108ff20000010841 */
[----:B------:R3:W-:Y:S01]  /*7ac0*/  MUFU.EX2 R200, R4 ;  /* 0x0000000400c87308 */ /* 0x0007e20000000800 */
[--C-:B-1----:R-:W-:Y:S01]  /*7ad0*/  FFMA.FTZ R5, R44, c[0x0][0x23c], -R64.reuse ;  /* 0x00008f002c057a23 */ /* 0x102fe20000010840 */
[----:B------:R-:W-:Y:S08]  /*7ae0*/  F2FP.PACK_AB R44, R235, R210 ;  /* 0x000000d2eb2c723e */ /* 0x000ff000000000ff */
[----:B------:R1:W-:Y:S01]  /*7af0*/  MUFU.EX2 R220, R5 ;  /* 0x0000000500dc7308 */ /* 0x0003e20000000800 */
[--C-:B---3--:R-:W-:Y:S01]  /*7b00*/  FFMA.FTZ R4, R34, c[0x0][0x23c], -R65.reuse ;  /* 0x00008f0022047a23 */ /* 0x108fe20000010841 */
[----:B--2---:R-:W-:Y:S08]  /*7b10*/  F2FP.PACK_AB R34, R199, R180 ;  /* 0x000000b4c722723e */ /* 0x004ff000000000ff */
[----:B------:R2:W-:Y:S01]  /*7b20*/  MUFU.EX2 R250, R4 ;  /* 0x0000000400fa7308 */ /* 0x0005e20000000800 */
[--C-:B-1----:R-:W-:Y:S09]  /*7b30*/  FFMA.FTZ R5, R54, c[0x0][0x23c], -R65.reuse ;  /* 0x00008f0036057a23 */ /* 0x102ff20000010841 */
[----:B------:R1:W-:Y:S01]  /*7b40*/  MUFU.EX2 R232, R5 ;  /* 0x0000000500e87308 */ /* 0x0003e20000000800 */
[--C-:B--2---:R-:W-:Y:S01]  /*7b50*/  FFMA.FTZ R4, R35, c[0x0][0x23c], -R65.reuse ;  /* 0x00008f0023047a23 */ /* 0x104fe20000010841 */
[----:B----4-:R-:W-:Y:S08]  /*7b60*/  F2FP.PACK_AB R35, R178, R174 ;  /* 0x000000aeb223723e */ /* 0x010ff000000000ff */
[----:B------:R2:W3:Y:S01]  /*7b70*/  MUFU.EX2 R132, R4 ;  /* 0x0000000400847308 */ /* 0x0004e20000000800 */
[--C-:B-1----:R-:W-:Y:S02]  /*7b80*/  FFMA.FTZ R5, R60, c[0x0][0x23c], -R64.reuse ;  /* 0x00008f003c057a23 */ /* 0x102fe40000010840 */
[--C-:B------:R-:W-:Y:S07]  /*7b90*/  FFMA.FTZ R60, R88, c[0x0][0x23c], -R64.reuse ;  /* 0x00008f00583c7a23 */ /* 0x100fee0000010840 */
[----:B------:R1:W-:Y:S01]  /*7ba0*/  MUFU.EX2 R214, R5 ;  /* 0x0000000500d67308 */ /* 0x0003e20000000800 */
[--C-:B--2---:R-:W-:Y:S01]  /*7bb0*/  FFMA.FTZ R4, R24, c[0x0][0x23c], -R64.reuse ;  /* 0x00008f0018047a23 */ /* 0x104fe20000010840 */
[----:B---3--:R-:W-:Y:S08]  /*7bc0*/  MOV R138, R132 ;  /* 0x00000084008a7202 */ /* 0x008ff00000000f00 */
[----:B------:R2:W-:Y:S10]  /*7bd0*/  MUFU.EX2 R170, R4 ;  /* 0x0000000400aa7308 */ /* 0x0005f40000000800 */
[----:B------:R-:W-:Y:S01]  /*7be0*/  MUFU.EX2 R132, R60 ;  /* 0x0000003c00847308 */ /* 0x000fe20000000800 */
[----:B-1----:R-:W-:Y:S02]  /*7bf0*/  FFMA.FTZ R5, R70, c[0x0][0x23c], -R65 ;  /* 0x00008f0046057a23 */ /* 0x002fe40000010841 */
[----:B------:R-:W3:Y:S07]  /*7c00*/  LDL.LU R70, [R1+0x8] ;  /* 0x0000080001467983 */ /* 0x000eee0000300800 */
[----:B------:R1:W-:Y:S01]  /*7c10*/  MUFU.EX2 R212, R5 ;  /* 0x0000000500d47308 */ /* 0x0003e20000000800 */
[----:B--2---:R-:W-:Y:S09]  /*7c20*/  FFMA.FTZ R4, R25, c[0x0][0x23c], -R64 ;  /* 0x00008f0019047a23 */ /* 0x004ff20000010840 */
[----:B------:R2:W-:Y:S10]  /*7c30*/  MUFU.EX2 R203, R4 ;  /* 0x0000000400cb7308 */ /* 0x0005f40000000800 */
[----:B------:R4:W5:Y:S01]  /*7c40*/  MUFU.EX2 R25, R7 ;  /* 0x0000000700197308 */ /* 0x0009620000000800 */
[----:B-1----:R-:W-:Y:S01]  /*7c50*/  FMUL.FTZ R5, R42, R141 ;  /* 0x0000008d2a057220 */ /* 0x002fe20000410000 */
[----:B------:R-:W-:Y:S01]  /*7c60*/  MOV R141, R135 ;  /* 0x00000087008d7202 */ /* 0x000fe20000000f00 */
[--C-:B--2---:R-:W-:Y:S07]  /*7c70*/  FFMA.FTZ R4, R26, c[0x0][0x23c], -R66.reuse ;  /* 0x00008f001a047a23 */ /* 0x104fee0000010842 */
[----:B------:R1:W-:Y:S01]  /*7c80*/  MUFU.EX2 R26, R6 ;  /* 0x00000006001a7308 */ /* 0x0003e20000000800 */
[--C-:B----4-:R-:W-:Y:S01]  /*7c90*/  FFMA.FTZ R7, R74, c[0x0][0x23c], -R66.reuse ;  /* 0x00008f004a077a23 */ /* 0x110fe20000010842 */
[----:B-----5:R-:W-:Y:S08]  /*7ca0*/  MOV R136, R25 ;  /* 0x0000001900887202 */ /* 0x020ff00000000f00 */
[----:B------:R2:W-:Y:S01]  /*7cb0*/  MUFU.EX2 R168, R4 ;  /* 0x0000000400a87308 */ /* 0x0005e20000000800 */
[C---:B------:R-:W-:Y:S09]  /*7cc0*/  FMUL.FTZ R25, R2.reuse, R157 ;  /* 0x0000009d02197220 */ /* 0x040ff20000410000 */
[----:B------:R4:W-:Y:S01]  /*7cd0*/  MUFU.EX2 R204, R7 ;  /* 0x0000000700cc7308 */ /* 0x0009e20000000800 */
[----:B-1----:R-:W-:Y:S02]  /*7ce0*/  FMUL.FTZ R6, R41, R142 ;  /* 0x0000008e29067220 */ /* 0x002fe40000410000 */
[----:B--2---:R-:W-:Y:S07]  /*7cf0*/  FFMA.FTZ R4, R27, c[0x0][0x23c], -R66 ;  /* 0x00008f001b047a23 */ /* 0x004fee0000010842 */
[----:B------:R1:W-:Y:S01]  /*7d00*/  MUFU.EX2 R182, R4 ;  /* 0x0000000400b67308 */ /* 0x0003e20000000800 */
[--C-:B----4-:R-:W-:Y:S09]  /*7d10*/  FFMA.FTZ R7, R77, c[0x0][0x23c], -R64.reuse ;  /* 0x00008f004d077a23 */ /* 0x110ff20000010840 */
[----:B------:R2:W-:Y:S01]  /*7d20*/  MUFU.EX2 R229, R7 ;  /* 0x0000000700e57308 */ /* 0x0005e20000000800 */
[----:B-1----:R-:W-:Y:S02]  /*7d30*/  FFMA.FTZ R4, R29, c[0x0][0x23c], -R64 ;  /* 0x00008f001d047a23 */ /* 0x002fe40000010840 */
[----:B------:R-:W-:Y:S07]  /*7d40*/  FMUL.FTZ R29, R2, R161 ;  /* 0x000000a1021d7220 */ /* 0x000fee0000410000 */
[----:B------:R1:W-:Y:S01]  /*7d50*/  MUFU.EX2 R241, R4 ;  /* 0x0000000400f17308 */ /* 0x0003e20000000800 */
[----:B--2---:R-:W-:Y:S01]  /*7d60*/  FMUL.FTZ R7, R41, R143 ;  /* 0x0000008f29077220 */ /* 0x004fe20000410000 */
[----:B------:R-:W-:Y:S01]  /*7d70*/  MOV R143, R133 ;  /* 0x00000085008f7202 */ /* 0x000fe20000000f00 */
[--C-:B-1----:R-:W-:Y:S02]  /*7d80*/  FFMA.FTZ R4, R30, c[0x0][0x23c], -R66.reuse ;  /* 0x00008f001e047a23 */ /* 0x102fe40000010842 */
[--C-:B------:R-:W-:Y:S05]  /*7d90*/  FFMA.FTZ R30, R96, c[0x0][0x23c], -R43.reuse ;  /* 0x00008f00601e7a23 */ /* 0x100fea000001082b */
[----:B------:R1:W-:Y:S02]  /*7da0*/  MUFU.EX2 R217, R4 ;  /* 0x0000000400d97308 */ /* 0x0003e40000000800 */
[----:B-1----:R-:W-:Y:S02]  /*7db0*/  FFMA.FTZ R4, R31, c[0x0][0x23c], -R66 ;  /* 0x00008f001f047a23 */ /* 0x002fe40000010842 */
[----:B------:R-:W-:Y:S06]  /*7dc0*/  FMUL.FTZ R31, R0, R163 ;  /* 0x000000a3001f7220 */ /* 0x000fec0000410000 */
        /* <DEDUP_REMOVED lines=8> */
[----:B-1----:R-:W-:Y:S02]  /*7e50*/  FFMA.FTZ R4, R51, c[0x0][0x23c], -R65 ;  /* 0x00008f0033047a23 */ /* 0x002fe40000010841 */
[----:B------:R-:W-:Y:S06]  /*7e60*/  LDSM.16.MT88.4 R48, [R185+0x4000] ;  /* 0x00400000b930783b */ /* 0x000fec0000004200 */
[----:B------:R1:W2:Y:S02]  /*7e70*/  MUFU.EX2 R134, R4 ;  /* 0x0000000400867308 */ /* 0x0002a40000000800 */
[--C-:B-1----:R-:W-:Y:S01]  /*7e80*/  FFMA.FTZ R4, R21, c[0x0][0x23c], -R64.reuse ;  /* 0x00008f0015047a23 */ /* 0x102fe20000010840 */
[----:B--2---:R-:W-:Y:S01]  /*7e90*/  MOV R142, R134 ;  /* 0x00000086008e7202 */ /* 0x004fe20000000f00 */
[----:B------:R-:W1:Y:S06]  /*7ea0*/  LDSM.16.MT88.4 R20, [R184+0x4000] ;  /* 0x00400000b814783b */ /* 0x000e6c0000004200 */
[----:B------:R2:W-:Y:S02]  /*7eb0*/  MUFU.EX2 R177, R4 ;  /* 0x0000000400b17308 */ /* 0x0005e40000000800 */
[----:B--2---:R-:W-:Y:S02]  /*7ec0*/  FFMA.FTZ R4, R17, c[0x0][0x23c], -R64 ;  /* 0x00008f0011047a23 */ /* 0x004fe40000010840 */
[--C-:B------:R-:W-:Y:S06]  /*7ed0*/  FFMA.FTZ R17, R84, c[0x0][0x23c], -R43.reuse ;  /* 0x00008f0054117a23 */ /* 0x100fec000001082b */
[----:B------:R2:W-:Y:S10]  /*7ee0*/  MUFU.EX2 R211, R4 ;  /* 0x0000000400d37308 */ /* 0x0005f40000000800 */
[----:B------:R4:W-:Y:S01]  /*7ef0*/  MUFU.EX2 R145, R17 ;  /* 0x0000001100917308 */ /* 0x0009e20000000800 */
[--C-:B--2---:R-:W-:Y:S02]  /*7f00*/  FFMA.FTZ R4, R16, c[0x0][0x23c], -R66.reuse ;  /* 0x00008f0010047a23 */ /* 0x104fe40000010842 */
[C---:B------:R-:W-:Y:S01]  /*7f10*/  FMUL.FTZ R16, R42.reuse, R148 ;  /* 0x000000942a107220 */ /* 0x040fe20000410000 */
[----:B------:R-:W-:Y:S06]  /*7f20*/  MOV R148, R126 ;  /* 0x0000007e00947202 */ /* 0x000fec0000000f00 */
[----:B------:R2:W-:Y:S01]  /*7f30*/  MUFU.EX2 R181, R4 ;  /* 0x0000000400b57308 */ /* 0x0005e20000000800 */
[----:B----4-:R-:W-:Y:S02]  /*7f40*/  FMUL.FTZ R17, R42, R149 ;  /* 0x000000952a117220 */ /* 0x010fe40000410000 */
[----:B--2---:R-:W-:Y:S02]  /*7f50*/  FFMA.FTZ R4, R15, c[0x0][0x23c], -R66 ;  /* 0x00008f000f047a23 */ /* 0x004fe40000010842 */
[C---:B------:R-:W-:Y:S01]  /*7f60*/  FMUL.FTZ R15, R0.reuse, R147 ;  /* 0x00000093000f7220 */ /* 0x040fe20000410000 */
[----:B------:R-:W-:Y:S04]  /*7f70*/  MOV R147, R26 ;  /* 0x0000001a00937202 */ /* 0x000fe80000000f00 */
[----:B------:R2:W-:Y:S01]  /*7f80*/  MUFU.EX2 R202, R4 ;  /* 0x0000000400ca7308 */ /* 0x0005e20000000800 */
[----:B------:R-:W-:Y:S02]  /*7f90*/  FMUL.FTZ R26, R0, R158 ;  /* 0x0000009e001a7220 */ /* 0x000fe40000410000 */
[----:B--2---:R-:W-:Y:S01]  /*7fa0*/  FFMA.FTZ R4, R45, c[0x0][0x23c], -R64 ;  /* 0x00008f002d047a23 */ /* 0x004fe20000010840 */
[----:B------:R-:W-:Y:S06]  /*7fb0*/  F2FP.PACK_AB R45, R226, R209 ;  /* 0x000000d1e22d723e */ /* 0x000fec00000000ff */
[----:B------:R2:W-:Y:S02]  /*7fc0*/  MUFU.EX2 R236, R4 ;  /* 0x0000000400ec7308 */ /* 0x0005e40000000800 */
[--C-:B--2---:R-:W-:Y:S01]  /*7fd0*/  FFMA.FTZ R4, R46, c[0x0][0x23c], -R66.reuse ;  /* 0x00008f002e047a23 */ /* 0x104fe20000010842 */
[----:B------:R-:W-:Y:S07]  /*7fe0*/  F2FP.PACK_AB R46, R246, R228 ;  /* 0x000000e4f62e723e */ /* 0x000fee00000000ff */
[----:B------:R2:W-:Y:S02]  /*7ff0*/  MUFU.EX2 R208, R4 ;  /* 0x0000000400d07308 */ /* 0x0005e40000000800 */
[--C-:B--2---:R-:W-:Y:S01]  /*8000*/  FFMA.FTZ R4, R47, c[0x0][0x23c], -R66.reuse ;  /* 0x00008f002f047a23 */ /* 0x104fe20000010842 */
[----:B------:R-:W-:Y:S07]  /*8010*/  F2FP.PACK_AB R47, R238, R219 ;  /* 0x000000dbee2f723e */ /* 0x000fee00000000ff */
[----:B------:R2:W-:Y:S02]  /*8020*/  MUFU.EX2 R240, R4 ;  /* 0x0000000400f07308 */ /* 0x0005e40000000800 */
[----:B--2---:R-:W-:Y:S08]  /*8030*/  FFMA.FTZ R4, R53, c[0x0][0x23c], -R43 ;  /* 0x00008f0035047a23 */ /* 0x004ff0000001082b */
[----:B------:R2:W-:Y:S02]  /*8040*/  MUFU.EX2 R244, R4 ;  /* 0x0000000400f47308 */ /* 0x0005e40000000800 */
[--C-:B--2---:R-:W-:Y:S02]  /*8050*/  FFMA.FTZ R4, R55, c[0x0][0x23c], -R65.reuse ;  /* 0x00008f0037047a23 */ /* 0x104fe40000010841 */
[----:B------:R-:W2:Y:S06]  /*8060*/  LDSM.16.MT88.4 R52, [R184+0x4400] ;  /* 0x00440000b834783b */ /* 0x000eac0000004200 */
[----:B------:R4:W-:Y:S02]  /*8070*/  MUFU.EX2 R247, R4 ;  /* 0x0000000400f77308 */ /* 0x0009e40000000800 */
[--C-:B----4-:R-:W-:Y:S02]  /*8080*/  FFMA.FTZ R4, R12, c[0x0][0x23c], -R65.reuse ;  /* 0x00008f000c047a23 */ /* 0x110fe40000010841 */
[----:B------:R-:W-:Y:S06]  /*8090*/  FFMA.FTZ R12, R78, c[0x0][0x23c], -R66 ;  /* 0x00008f004e0c7a23 */ /* 0x000fec0000010842 */
[----:B------:R4:W-:Y:S10]  /*80a0*/  MUFU.EX2 R243, R4 ;  /* 0x0000000400f37308 */ /* 0x0009f40000000800 */
[----:B------:R5:W-:Y:S01]  /*80b0*/  MUFU.EX2 R215, R12 ;  /* 0x0000000c00d77308 */ /* 0x000be20000000800 */
[----:B----4-:R-:W-:Y:S02]  /*80c0*/  FFMA.FTZ R4, R67, c[0x0][0x23c], -R65 ;  /* 0x00008f0043047a23 */ /* 0x010fe40000010841 */
[----:B------:R-:W-:Y:S07]  /*80d0*/  FFMA.FTZ R67, R124, c[0x0][0x23c], -R64 ;  /* 0x00008f007c437a23 */ /* 0x000fee0000010840 */
[----:B------:R4:W-:Y:S01]  /*80e0*/  MUFU.EX2 R171, R4 ;  /* 0x0000000400ab7308 */ /* 0x0009e20000000800 */
[----:B-----5:R-:W-:Y:S09]  /*80f0*/  FFMA.FTZ R12, R79, c[0x0][0x23c], -R66 ;  /* 0x00008f004f0c7a23 */ /* 0x020ff20000010842 */
[----:B------:R5:W-:Y:S10]  /*8100*/  MUFU.EX2 R207, R12 ;  /* 0x0000000c00cf7308 */ /* 0x000bf40000000800 */
[----:B------:R-:W-:Y:S01]  /*8110*/  MUFU.EX2 R67, R67 ;  /* 0x0000004300437308 */ /* 0x000fe20000000800 */
[--C-:B----4-:R-:W-:Y:S09]  /*8120*/  FFMA.FTZ R4, R56, c[0x0][0x23c], -R64.reuse ;  /* 0x00008f0038047a23 */ /* 0x110ff20000010840 */
[----:B------:R4:W-:Y:S01]  /*8130*/  MUFU.EX2 R183, R4 ;  /* 0x0000000400b77308 */ /* 0x0009e20000000800 */
[----:B-----5:R-:W-:Y:S02]  /*8140*/  FMUL.FTZ R12, R2, R144 ;  /* 0x00000090020c7220 */ /* 0x020fe40000410000 */
[----:B----4-:R-:W-:Y:S07]  /*8150*/  FFMA.FTZ R4, R57, c[0x0][0x23c], -R64 ;  /* 0x00008f0039047a23 */ /* 0x010fee0000010840 */
        /* <DEDUP_REMOVED lines=9> */
[----:B------:R5:W-:Y:S02]  /*81f0*/  MUFU.EX2 R216, R4 ;  /* 0x0000000400d87308 */ /* 0x000be40000000800 */
[----:B-----5:R-:W-:Y:S02]  /*8200*/  FFMA.FTZ R4, R63, c[0x0][0x23c], -R66 ;  /* 0x00008f003f047a23 */ /* 0x020fe40000010842 */
[----:B------:R-:W5:Y:S06]  /*8210*/  LDSM.16.MT88.4 R60, [R184+0x4800] ;  /* 0x00480000b83c783b */ /* 0x000f6c0000004200 */
[----:B------:R1:W-:Y:S02]  /*8220*/  MUFU.EX2 R223, R4 ;  /* 0x0000000400df7308 */ /* 0x0003e40000000800 */
[----:B-1----:R-:W-:Y:S02]  /*8230*/  FFMA.FTZ R4, R69, c[0x0][0x23c], -R43 ;  /* 0x00008f0045047a23 */ /* 0x002fe4000001082b */
[----:B------:R-:W2:Y:S06]  /*8240*/  LDL.LU R69, [R1+0x4] ;  /* 0x0000040001457983 */ /* 0x000eac0000300800 */
[----:B------:R1:W-:Y:S01]  /*8250*/  MUFU.EX2 R252, R4 ;  /* 0x0000000400fc7308 */ /* 0x0003e20000000800 */
[----:B------:R-:W4:Y:S04]  /*8260*/  LDL.LU R149, [R1+0xc] ;  /* 0x00000c0001957983 */ /* 0x000f280000300800 */
[----:B------:R-:W4:Y:S01]  /*8270*/  LDL.LU R150, [R1] ;  /* 0x0000000001967983 */ /* 0x000f220000300800 */
[--C-:B-1----:R-:W-:Y:S04]  /*8280*/  FFMA.FTZ R4, R71, c[0x0][0x23c], -R65.reuse ;  /* 0x00008f0047047a23 */ /* 0x102fe80000010841 */
[----:B------:R1:W1:Y:S02]  /*8290*/  MUFU.EX2 R24, R4 ;  /* 0x0000000400187308 */ /* 0x0002640000000800 */
[--C-:B-1----:R-:W-:Y:S01]  /*82a0*/  FFMA.FTZ R4, R82, c[0x0][0x23c], -R65.reuse ;  /* 0x00008f0052047a23 */ /* 0x102fe20000010841 */
[----:B------:R-:W-:Y:S01]  /*82b0*/  MOV R137, R24 ;  /* 0x0000001800897202 */ /* 0x000fe20000000f00 */
[--C-:B------:R-:W-:Y:S06]  /*82c0*/  FFMA.FTZ R24, R86, c[0x0][0x23c], -R65.reuse ;  /* 0x00008f0056187a23 */ /* 0x100fec0000010841 */
[----:B------:R1:W-:Y:S10]  /*82d0*/  MUFU.EX2 R251, R4 ;  /* 0x0000000400fb7308 */ /* 0x0003f40000000800 */
[----:B------:R3:W-:Y:S01]  /*82e0*/  MUFU.EX2 R144, R24 ;  /* 0x0000001800907308 */ /* 0x0007e20000000800 */
[----:B-1----:R-:W-:Y:S09]  /*82f0*/  FFMA.FTZ R4, R83, c[0x0][0x23c], -R65 ;  /* 0x00008f0053047a23 */ /* 0x002ff20000010841 */
[----:B------:R1:W1:Y:S01]  /*8300*/  MUFU.EX2 R27, R4 ;  /* 0x00000004001b7308 */ /* 0x0002620000000800 */
[----:B---3--:R-:W-:Y:S02]  /*8310*/  FMUL.FTZ R24, R2, R156 ;  /* 0x0000009c02187220 */ /* 0x008fe40000410000 */
[--C-:B-1----:R-:W-:Y:S01]  /*8320*/  FFMA.FTZ R4, R72, c[0x0][0x23c], -R64.reuse ;  /* 0x00008f0048047a23 */ /* 0x102fe20000010840 */
[----:B------:R-:W-:Y:S01]  /*8330*/  MOV R146, R27 ;  /* 0x0000001b00927202 */ /* 0x000fe20000000f00 */
[----:B------:R-:W-:Y:S05]  /*8340*/  FMUL.FTZ R27, R0, R159 ;  /* 0x0000009f001b7220 */ /* 0x000fea0000410000 */
[----:B------:R1:W-:Y:S02]  /*8350*/  MUFU.EX2 R213, R4 ;  /* 0x0000000400d57308 */ /* 0x0003e40000000800 */
[----:B-1----:R-:W-:Y:S08]  /*8360*/  FFMA.FTZ R4, R73, c[0x0][0x23c], -R64 ;  /* 0x00008f0049047a23 */ /* 0x002ff00000010840 */
[----:B------:R1:W-:Y:S02]  /*8370*/  MUFU.EX2 R230, R4 ;  /* 0x0000000400e67308 */ /* 0x0003e40000000800 */
[----:B-1----:R-:W-:Y:S08]  /*8380*/  FFMA.FTZ R4, R75, c[0x0][0x23c], -R66 ;  /* 0x00008f004b047a23 */ /* 0x002ff00000010842 */
[----:B------:R1:W-:Y:S02]  /*8390*/  MUFU.EX2 R222, R4 ;  /* 0x0000000400de7308 */ /* 0x0003e40000000800 */
[----:B-1----:R-:W-:Y:S08]  /*83a0*/  FFMA.FTZ R4, R76, c[0x0][0x23c], -R64 ;  /* 0x00008f004c047a23 */ /* 0x002ff00000010840 */
[----:B------:R1:W-:Y:S02]  /*83b0*/  MUFU.EX2 R227, R4 ;  /* 0x0000000400e37308 */ /* 0x0003e40000000800 */
[C---:B-1----:R-:W-:Y:S01]  /*83c0*/  FMUL.FTZ R4, R42.reuse, R140 ;  /* 0x0000008c2a047220 */ /* 0x042fe20000410000 */
[----:B------:R-:W-:Y:S06]  /*83d0*/  MOV R140, R171 ;  /* 0x000000ab008c7202 */ /* 0x000fec0000000f00 */
[-C--:B------:R-:W-:Y:S08]  /*83e0*/  HMMA.16816.F32 R4, R44, R20.reuse, R4 ;  /* 0x000000142c04723c */ /* 0x080ff00000001804 */
[C---:B------:R-:W-:Y:S07]  /*83f0*/  HMMA.16816.F32 R8, R32.reuse, R20, R8 ;  /* 0x000000142008723c */ /* 0x040fee0000001808 */
[--C-:B------:R-:W-:Y:S01]  /*8400*/  FFMA.FTZ R20, R85, c[0x0][0x23c], -R43.reuse ;  /* 0x00008f0055147a23 */ /* 0x100fe2000001082b */
[-C--:B------:R-:W-:Y:S03]  /*8410*/  HMMA.16816.F32 R12, R32, R22.reuse, R12 ;  /* 0x00000016200c723c */ /* 0x080fe6000000180c */
[----:B------:R1:W-:Y:S01]  /*8420*/  MUFU.EX2 R171, R20 ;  /* 0x0000001400ab7308 */ /* 0x0003e20000000800 */
[C---:B------:R-:W-:Y:S04]  /*8430*/  FMUL.FTZ R21, R42.reuse, R153 ;  /* 0x000000992a157220 */ /* 0x040fe80000410000 */
[C---:B------:R-:W-:Y:S05]  /*8440*/  HMMA.16816.F32 R16, R44.reuse, R22, R16 ;  /* 0x000000162c10723c */ /* 0x040fea0000001810 */
[----:B------:R3:W-:Y:S02]  /*8450*/  MUFU.EX2 R153, R28 ;  /* 0x0000001c00997308 */ /* 0x0007e40000000800 */
[C---:B------:R-:W-:Y:S02]  /*8460*/  FMUL.FTZ R22, R41.reuse, R154 ;  /* 0x0000009a29167220 */ /* 0x040fe40000410000 */
[----:B------:R-:W-:Y:S03]  /*8470*/  FMUL.FTZ R23, R41, R155 ;  /* 0x0000009b29177220 */ /* 0x000fe60000410000 */
[----:B-1----:R-:W-:Y:S03]  /*8480*/  FMUL.FTZ R20, R42, R152 ;  /* 0x000000982a147220 */ /* 0x002fe60000410000 */
[----:B------:R1:W-:Y:S04]  /*8490*/  MUFU.EX2 R152, R30 ;  /* 0x0000001e00987308 */ /* 0x0003e80000000800 */
[-C--:B------:R-:W-:Y:S03]  /*84a0*/  HMMA.16816.F32 R20, R44, R48.reuse, R20 ;  /* 0x000000302c14723c */ /* 0x080fe60000001814 */
[C---:B---3--:R-:W-:Y:S02]  /*84b0*/  FMUL.FTZ R28, R2.reuse, R160 ;  /* 0x000000a0021c7220 */ /* 0x048fe40000410000 */
[----:B------:R-:W-:Y:S03]  /*84c0*/  FFMA.FTZ R2, R2, R70, R172 ;  /* 0x0000004602027223 */ /* 0x000fe600000100ac */
[C---:B------:R-:W-:Y:S07]  /*84d0*/  HMMA.16816.F32 R24, R32.reuse, R48, R24 ;  /* 0x000000302018723c */ /* 0x040fee0000001818 */
[----:B------:R-:W-:Y:S01]  /*84e0*/  FFMA.FTZ R48, R97, c[0x0][0x23c], -R43 ;  /* 0x00008f0061307a23 */ /* 0x000fe2000001082b */
[----:B------:R-:W-:Y:S03]  /*84f0*/  F2FP.PACK_AB R49, R182, R168 ;  /* 0x000000a8b631723e */ /* 0x000fe600000000ff */
[----:B------:R3:W-:Y:S01]  /*8500*/  MUFU.EX2 R135, R48 ;  /* 0x0000003000877308 */ /* 0x0007e20000000800 */
[C---:B-1----:R-:W-:Y:S02]  /*8510*/  FMUL.FTZ R30, R0.reuse, R162 ;  /* 0x000000a2001e7220 */ /* 0x042fe40000410000 */
[----:B--2---:R-:W-:Y:S04]  /*8520*/  FFMA.FTZ R0, R0, R69, R169 ;  /* 0x0000004500007223 */ /* 0x004fe800000100a9 */
[----:B------:R-:W-:Y:S01]  /*8530*/  FADD.FTZ R0, R173, R0 ;  /* 0x00000000ad007221 */ /* 0x000fe20000010000 */
[-C--:B------:R-:W-:Y:S03]  /*8540*/  HMMA.16816.F32 R28, R32, R50.reuse, R28 ;  /* 0x00000032201c723c */ /* 0x080fe6000000181c */
[----:B------:R-:W-:Y:S04]  /*8550*/  FADD.FTZ R0, R174, R0 ;  /* 0x00000000ae007221 */ /* 0x000fe80000010000 */
[C---:B------:R-:W-:Y:S02]  /*8560*/  FMUL.FTZ R32, R42.reuse, R164 ;  /* 0x000000a42a207220 */ /* 0x040fe40000410000 */
[----:B------:R-:W-:Y:S03]  /*8570*/  FMUL.FTZ R33, R42, R165 ;  /* 0x000000a52a217220 */ /* 0x000fe60000410000 */
[C---:B------:R-:W-:Y:S02]  /*8580*/  FMUL.FTZ R34, R41.reuse, R166 ;  /* 0x000000a629227220 */ /* 0x040fe40000410000 */
[C---:B------:R-:W-:Y:S02]  /*8590*/  FMUL.FTZ R35, R41.reuse, R167 ;  /* 0x000000a729237220 */ /* 0x040fe40000410000 */
[----:B---3--:R-:W-:Y:S02]  /*85a0*/  FFMA.FTZ R48, R98, c[0x0][0x23c], -R65 ;  /* 0x00008f0062307a23 */ /* 0x008fe40000010841 */
[----:B----4-:R-:W-:Y:S02]  /*85b0*/  FFMA.FTZ R41, R41, R149, R209 ;  /* 0x0000009529297223 */ /* 0x010fe400000100d1 */
[----:B------:R1:W-:Y:S01]  /*85c0*/  MUFU.EX2 R134, R48 ;  /* 0x0000003000867308 */ /* 0x0003e20000000800 */
[----:B------:R-:W-:Y:S04]  /*85d0*/  HMMA.16816.F32 R32, R44, R50, R32 ;  /* 0x000000322c20723c */ /* 0x000fe80000001820 */
[----:B------:R-:W-:Y:S02]  /*85e0*/  FFMA.FTZ R42, R42, R150, R210 ;  /* 0x000000962a2a7223 */ /* 0x000fe400000100d2 */
[----:B------:R-:W-:Y:S01]  /*85f0*/  FADD.FTZ R40, R226, R41 ;  /* 0x00000029e2287221 */ /* 0x000fe20000010000 */
[----:B------:R-:W-:Y:S01]  /*8600*/  F2FP.PACK_AB R46, R139, R148 ;  /* 0x000000948b2e723e */ /* 0x000fe200000000ff */
[----:B------:R-:W-:Y:S01]  /*8610*/  FADD.FTZ R42, R235, R42 ;  /* 0x0000002aeb2a7221 */ /* 0x000fe20000010000 */
[----:B------:R-:W-:Y:S03]  /*8620*/  F2FP.PACK_AB R44, R206, R201 ;  /* 0x000000c9ce2c723e */ /* 0x000fe600000000ff */
[----:B------:R-:W-:Y:S01]  /*8630*/  F2FP.PACK_AB R45, R200, R179 ;  /* 0x000000b3c82d723e */ /* 0x000fe200000000ff */
[----:B------:R-:W-:Y:S01]  /*8640*/  FADD.FTZ R40, R219, R40 ;  /* 0x00000028db287221 */ /* 0x000fe20000010000 */
[----:B------:R-:W-:Y:S02]  /*8650*/  F2FP.PACK_AB R47, R138, R250 ;  /* 0x000000fa8a2f723e */ /* 0x000fe400000000ff */
[----:B------:R-:W-:Y:S01]  /*8660*/  F2FP.PACK_AB R50, R241, R224 ;  /* 0x000000e0f132723e */ /* 0x000fe200000000ff */
[----:B------:R-:W-:Y:S01]  /*8670*/  FADD.FTZ R40, R238, R40 ;  /* 0x00000028ee287221 */ /* 0x000fe20000010000 */
[----:B------:R-:W-:Y:S03]  /*8680*/  F2FP.PACK_AB R51, R234, R217 ;  /* 0x000000d9ea33723e */ /* 0x000fe600000000ff */
[-C--:B------:R-:W-:Y:S03]  /*8690*/  HMMA.16816.F32 R4, R44, R52.reuse, R4 ;  /* 0x000000342c04723c */ /* 0x080fe60000001804 */
[----:B-1----:R-:W-:Y:S04]  /*86a0*/  FFMA.FTZ R48, R99, c[0x0][0x23c], -R65 ;  /* 0x00008f0063307a23 */ /* 0x002fe80000010841 */
[----:B------:R1:W-:Y:S02]  /*86b0*/  MUFU.EX2 R133, R48 ;  /* 0x0000003000857308 */ /* 0x0003e40000000800 */
[----:B-1----:R-:W-:Y:S07]  /*86c0*/  F2FP.PACK_AB R48, R203, R170 ;  /* 0x000000aacb30723e */ /* 0x002fee00000000ff */
[C---:B------:R-:W-:Y:S07]  /*86d0*/  HMMA.16816.F32 R8, R48.reuse, R52, R8 ;  /* 0x000000343008723c */ /* 0x040fee0000001808 */
[----:B------:R-:W-:Y:S01]  /*86e0*/  FFMA.FTZ R52, R89, c[0x0][0x23c], -R64 ;  /* 0x00008f0059347a23 */ /* 0x000fe20000010840 */
[-C--:B------:R-:W-:Y:S03]  /*86f0*/  HMMA.16816.F32 R12, R48, R54.reuse, R12 ;  /* 0x00000036300c723c */ /* 0x080fe6000000180c */
[----:B------:R1:W-:Y:S05]  /*8700*/  MUFU.EX2 R127, R52 ;  /* 0x00000034007f7308 */ /* 0x0003ea0000000800 */
[C---:B------:R-:W-:Y:S08]  /*8710*/  HMMA.16816.F32 R16, R44.reuse, R54, R16 ;  /* 0x000000362c10723c */ /* 0x040ff00000001810 */
[-C--:B------:R-:W-:Y:S08]  /*8720*/  HMMA.16816.F32 R20, R44, R56.reuse, R20 ;  /* 0x000000382c14723c */ /* 0x080ff00000001814 */
[C---:B------:R-:W-:Y:S04]  /*8730*/  HMMA.16816.F32 R24, R48.reuse, R56, R24 ;  /* 0x000000383018723c */ /* 0x040fe80000001818 */
[--C-:B-1----:R-:W-:Y:S03]  /*8740*/  FFMA.FTZ R52, R90, c[0x0][0x23c], -R66.reuse ;  /* 0x00008f005a347a23 */ /* 0x102fe60000010842 */
[----:B------:R-:W-:Y:S01]  /*8750*/  FFMA.FTZ R56, R95, c[0x0][0x23c], -R66 ;  /* 0x00008f005f387a23 */ /* 0x000fe20000010842 */
[-C--:B------:R-:W-:Y:S01]  /*8760*/  HMMA.16816.F32 R28, R48, R58.reuse, R28 ;  /* 0x0000003a301c723c */ /* 0x080fe2000000181c */
[----:B------:R1:W-:Y:S06]  /*8770*/  MUFU.EX2 R126, R52 ;  /* 0x00000034007e7308 */ /* 0x0003ec0000000800 */
[----:B------:R-:W-:Y:S01]  /*8780*/  FFMA.FTZ R48, R93, c[0x0][0x23c], -R64 ;  /* 0x00008f005d307a23 */ /* 0x000fe20000010840 */
[----:B------:R-:W-:Y:S03]  /*8790*/  HMMA.16816.F32 R32, R44, R58, R32 ;  /* 0x0000003a2c20723c */ /* 0x000fe60000001820 */
[----:B------:R2:W-:Y:S01]  /*87a0*/  MUFU.EX2 R97, R48 ;  /* 0x0000003000617308 */ /* 0x0005e20000000800 */
[----:B------:R-:W-:Y:S02]  /*87b0*/  F2FP.PACK_AB R49, R202, R181 ;  /* 0x000000b5ca31723e */ /* 0x000fe400000000ff */
[----:B------:R-:W-:Y:S02]  /*87c0*/  F2FP.PACK_AB R50, R236, R220 ;  /* 0x000000dcec32723e */ /* 0x000fe400000000ff */
[----:B------:R-:W-:Y:S04]  /*87d0*/  F2FP.PACK_AB R44, R249, R233 ;  /* 0x000000e9f92c723e */ /* 0x000fe800000000ff */
[----:B------:R-:W-:Y:S02]  /*87e0*/  F2FP.PACK_AB R45, R242, R225 ;  /* 0x000000e1f22d723e */ /* 0x000fe400000000ff */
[----:B------:R-:W-:Y:S02]  /*87f0*/  F2FP.PACK_AB R46, R143, R245 ;  /* 0x000000f58f2e723e */ /* 0x000fe400000000ff */
[----:B------:R-:W-:Y:S01]  /*8800*/  F2FP.PACK_AB R47, R142, R237 ;  /* 0x000000ed8e2f723e */ /* 0x000fe200000000ff */
[--C-:B-1----:R-:W-:Y:S01]  /*8810*/  FFMA.FTZ R52, R91, c[0x0][0x23c], -R66.reuse ;  /* 0x00008f005b347a23 */ /* 0x102fe20000010842 */
[----:B------:R-:W-:Y:S03]  /*8820*/  F2FP.PACK_AB R51, R240, R208 ;  /* 0x000000d0f033723e */ /* 0x000fe600000000ff */
[----:B------:R1:W-:Y:S02]  /*8830*/  MUFU.EX2 R99, R52 ;  /* 0x0000003400637308 */ /* 0x0003e40000000800 */
[-C--:B-----5:R-:W-:Y:S03]  /*8840*/  HMMA.16816.F32 R4, R44, R60.reuse, R4 ;  /* 0x0000003c2c04723c */ /* 0x0a0fe60000001804 */
[----:B--2---:R-:W-:Y:S05]  /*8850*/  FFMA.FTZ R48, R94, c[0x0][0x23c], -R66 ;  /* 0x00008f005e307a23 */ /* 0x004fea0000010842 */
[----:B------:R2:W-:Y:S10]  /*8860*/  MUFU.EX2 R96, R48 ;  /* 0x0000003000607308 */ /* 0x0005f40000000800 */
[----:B------:R3:W-:Y:S01]  /*8870*/  MUFU.EX2 R94, R56 ;  /* 0x00000038005e7308 */ /* 0x0007e20000000800 */
[--C-:B-1----:R-:W-:Y:S09]  /*8880*/  FFMA.FTZ R52, R92, c[0x0][0x23c], -R64.reuse ;  /* 0x00008f005c347a23 */ /* 0x102ff20000010840 */
[----:B------:R1:W-:Y:S01]  /*8890*/  MUFU.EX2 R98, R52 ;  /* 0x0000003400627308 */ /* 0x0003e20000000800 */
[----:B--2---:R-:W-:Y:S07]  /*88a0*/  F2FP.PACK_AB R48, R211, R177 ;  /* 0x000000b1d330723e */ /* 0x004fee00000000ff */
[C---:B------:R-:W-:Y:S04]  /*88b0*/  HMMA.16816.F32 R8, R48.reuse, R60, R8 ;  /* 0x0000003c3008723c */ /* 0x040fe80000001808 */
[--C-:B---3--:R-:W-:Y:S03]  /*88c0*/  FFMA.FTZ R56, R100, c[0x0][0x23c], -R43.reuse ;  /* 0x00008f0064387a23 */ /* 0x108fe6000001082b */
[----:B------:R-:W-:Y:S01]  /*88d0*/  FFMA.FTZ R60, R101, c[0x0][0x23c], -R43 ;  /* 0x00008f00653c7a23 */ /* 0x000fe2000001082b */
[-C--:B------:R-:W-:Y:S01]  /*88e0*/  HMMA.16816.F32 R12, R48, R62.reuse, R12 ;  /* 0x0000003e300c723c */ /* 0x080fe2000000180c */
[----:B------:R2:W-:Y:S01]  /*88f0*/  MUFU.EX2 R93, R56 ;  /* 0x00000038005d7308 */ /* 0x0005e20000000800 */
[----:B-1----:R-:W1:Y:S06]  /*8900*/  LDSM.16.MT88.4 R52, [R185+0x4800] ;  /* 0x00480000b934783b */ /* 0x002e6c0000004200 */
[C---:B------:R-:W-:Y:S03]  /*8910*/  HMMA.16816.F32 R16, R44.reuse, R62, R16 ;  /* 0x0000003e2c10723c */ /* 0x040fe60000001810 */
[----:B------:R3:W-:Y:S01]  /*8920*/  MUFU.EX2 R92, R60 ;  /* 0x0000003c005c7308 */ /* 0x0007e20000000800 */
[----:B--2---:R-:W2:Y:S01]  /*8930*/  LDSM.16.MT88.4 R56, [R184+0x4c00] ;  /* 0x004c0000b838783b */ /* 0x004ea20000004200 */
[--C-:B---3--:R-:W-:Y:S08]  /*8940*/  FFMA.FTZ R60, R102, c[0x0][0x23c], -R65.reuse ;  /* 0x00008f00663c7a23 */ /* 0x108ff00000010841 */
[----:B------:R3:W-:Y:S01]  /*8950*/  MUFU.EX2 R91, R60 ;  /* 0x0000003c005b7308 */ /* 0x0007e20000000800 */
[-C--:B-1----:R-:W-:Y:S08]  /*8960*/  HMMA.16816.F32 R20, R44, R52.reuse, R20 ;  /* 0x000000342c14723c */ /* 0x082ff00000001814 */
[C---:B------:R-:W-:Y:S07]  /*8970*/  HMMA.16816.F32 R24, R48.reuse, R52, R24 ;  /* 0x000000343018723c */ /* 0x040fee0000001818 */
[----:B------:R-:W-:Y:S01]  /*8980*/  FFMA.FTZ R52, R103, c[0x0][0x23c], -R65 ;  /* 0x00008f0067347a23 */ /* 0x000fe20000010841 */
[-C--:B------:R-:W-:Y:S01]  /*8990*/  HMMA.16816.F32 R28, R48, R54.reuse, R28 ;  /* 0x00000036301c723c */ /* 0x080fe2000000181c */
[----:B---3--:R-:W1:Y:S02]  /*89a0*/  LDSM.16.MT88.4 R60, [R185+0x4c00] ;  /* 0x004c0000b93c783b */ /* 0x008e640000004200 */
[----:B------:R3:W4:Y:S04]  /*89b0*/  MUFU.EX2 R90, R52 ;  /* 0x00000034005a7308 */ /* 0x0007280000000800 */
[----:B------:R-:W-:Y:S01]  /*89c0*/  FFMA.FTZ R48, R112, c[0x0][0x23c], -R43 ;  /* 0x00008f0070307a23 */ /* 0x000fe2000001082b */
        /* <DEDUP_REMOVED lines=9> */
[----:B---3--:R-:W-:Y:S01]  /*8a60*/  FFMA.FTZ R52, R114, c[0x0][0x23c], -R65 ;  /* 0x00008f0072347a23 */ /* 0x008fe20000010841 */
[----:B----4-:R-:W-:Y:S03]  /*8a70*/  F2FP.PACK_AB R41, R90, R91 ;  /* 0x0000005b5a29723e */ /* 0x010fe600000000ff */
[-C--:B--2---:R-:W-:Y:S01]  /*8a80*/  HMMA.16816.F32 R4, R44, R56.reuse, R4 ;  /* 0x000000382c04723c */ /* 0x084fe20000001804 */
[----:B------:R2:W-:Y:S02]  /*8a90*/  MUFU.EX2 R87, R52 ;  /* 0x0000003400577308 */ /* 0x0005e40000000800 */
[----:B-----5:R-:W-:Y:S08]  /*8aa0*/  FFMA.FTZ R48, R113, c[0x0][0x23c], -R43 ;  /* 0x00008f0071307a23 */ /* 0x020ff0000001082b */
[----:B------:R3:W-:Y:S01]  /*8ab0*/  MUFU.EX2 R88, R48 ;  /* 0x0000003000587308 */ /* 0x0007e20000000800 */
[----:B--2---:R-:W-:Y:S09]  /*8ac0*/  FFMA.FTZ R52, R115, c[0x0][0x23c], -R65 ;  /* 0x00008f0073347a23 */ /* 0x004ff20000010841 */
[----:B------:R2:W-:Y:S01]  /*8ad0*/  MUFU.EX2 R86, R52 ;  /* 0x0000003400567308 */ /* 0x0005e20000000800 */
[----:B---3--:R-:W-:Y:S07]  /*8ae0*/  F2FP.PACK_AB R48, R218, R183 ;  /* 0x000000b7da30723e */ /* 0x008fee00000000ff */
[C---:B------:R-:W-:Y:S07]  /*8af0*/  HMMA.16816.F32 R8, R48.reuse, R56, R8 ;  /* 0x000000383008723c */ /* 0x040fee0000001808 */
[--C-:B------:R-:W-:Y:S01]  /*8b00*/  FFMA.FTZ R56, R104, c[0x0][0x23c], -R64.reuse ;  /* 0x00008f0068387a23 */ /* 0x100fe20000010840 */
[-C--:B------:R-:W-:Y:S01]  /*8b10*/  HMMA.16816.F32 R12, R48, R58.reuse, R12 ;  /* 0x0000003a300c723c */ /* 0x080fe2000000180c */
[----:B--2---:R-:W2:Y:S02]  /*8b20*/  LDSM.16.MT88.4 R52, [R184+0x5000] ;  /* 0x00500000b834783b */ /* 0x004ea40000004200 */
[----:B------:R3:W-:Y:S05]  /*8b30*/  MUFU.EX2 R85, R56 ;  /* 0x0000003800557308 */ /* 0x0007ea0000000800 */
[C---:B------:R-:W-:Y:S08]  /*8b40*/  HMMA.16816.F32 R16, R44.reuse, R58, R16 ;  /* 0x0000003a2c10723c */ /* 0x040ff00000001810 */
[-C--:B-1----:R-:W-:Y:S08]  /*8b50*/  HMMA.16816.F32 R20, R44, R60.reuse, R20 ;  /* 0x0000003c2c14723c */ /* 0x082ff00000001814 */
[C---:B------:R-:W-:Y:S04]  /*8b60*/  HMMA.16816.F32 R24, R48.reuse, R60, R24 ;  /* 0x0000003c3018723c */ /* 0x040fe80000001818 */
[--C-:B---3--:R-:W-:Y:S03]  /*8b70*/  FFMA.FTZ R56, R105, c[0x0][0x23c], -R64.reuse ;  /* 0x00008f0069387a23 */ /* 0x108fe60000010840 */
[----:B------:R-:W-:Y:S01]  /*8b80*/  FFMA.FTZ R60, R109, c[0x0][0x23c], -R64 ;  /* 0x00008f006d3c7a23 */ /* 0x000fe20000010840 */
[-C--:B------:R-:W-:Y:S01]  /*8b90*/  HMMA.16816.F32 R28, R48, R62.reuse, R28 ;  /* 0x0000003e301c723c */ /* 0x080fe2000000181c */
[----:B------:R1:W-:Y:S06]  /*8ba0*/  MUFU.EX2 R84, R56 ;  /* 0x0000003800547308 */ /* 0x0003ec0000000800 */
[--C-:B------:R-:W-:Y:S01]  /*8bb0*/  FFMA.FTZ R48, R107, c[0x0][0x23c], -R66.reuse ;  /* 0x00008f006b307a23 */ /* 0x100fe20000010842 */
[----:B------:R-:W-:Y:S03]  /*8bc0*/  HMMA.16816.F32 R32, R44, R62, R32 ;  /* 0x0000003e2c20723c */ /* 0x000fe60000001820 */
[----:B------:R3:W-:Y:S01]  /*8bd0*/  MUFU.EX2 R82, R48 ;  /* 0x0000003000527308 */ /* 0x0007e20000000800 */
[----:B------:R-:W-:Y:S02]  /*8be0*/  F2FP.PACK_AB R49, R222, R204 ;  /* 0x000000ccde31723e */ /* 0x000fe400000000ff */
[----:B------:R-:W-:Y:S02]  /*8bf0*/  F2FP.PACK_AB R50, R229, R227 ;  /* 0x000000e3e532723e */ /* 0x000fe400000000ff */
[----:B------:R-:W-:Y:S04]  /*8c00*/  F2FP.PACK_AB R44, R252, R221 ;  /* 0x000000ddfc2c723e */ /* 0x000fe800000000ff */
[----:B------:R-:W-:Y:S01]  /*8c10*/  F2FP.PACK_AB R45, R137, R212 ;  /* 0x000000d4892d723e */ /* 0x000fe200000000ff */
[----:B------:R4:W-:Y:S01]  /*8c20*/  MUFU.EX2 R81, R60 ;  /* 0x0000003c00517308 */ /* 0x0009e20000000800 */
[----:B------:R-:W-:Y:S02]  /*8c30*/  F2FP.PACK_AB R46, R147, R136 ;  /* 0x00000088932e723e */ /* 0x000fe400000000ff */
[----:B------:R-:W-:Y:S01]  /*8c40*/  F2FP.PACK_AB R47, R146, R251 ;  /* 0x000000fb922f723e */ /* 0x000fe200000000ff */
[----:B-1----:R-:W-:Y:S01]  /*8c50*/  FFMA.FTZ R56, R106, c[0x0][0x23c], -R66 ;  /* 0x00008f006a387a23 */ /* 0x002fe20000010842 */
[----:B------:R-:W-:Y:S05]  /*8c60*/  F2FP.PACK_AB R51, R207, R215 ;  /* 0x000000d7cf33723e */ /* 0x000fea00000000ff */
[----:B------:R1:W-:Y:S01]  /*8c70*/  MUFU.EX2 R83, R56 ;  /* 0x0000003800537308 */ /* 0x0003e20000000800 */
[-C--:B--2---:R-:W-:Y:S03]  /*8c80*/  HMMA.16816.F32 R4, R44, R52.reuse, R4 ;  /* 0x000000342c04723c */ /* 0x084fe60000001804 */
[----:B---3--:R-:W-:Y:S06]  /*8c90*/  FFMA.FTZ R48, R108, c[0x0][0x23c], -R64 ;  /* 0x00008f006c307a23 */ /* 0x008fec0000010840 */
[----:B------:R2:W-:Y:S01]  /*8ca0*/  MUFU.EX2 R80, R48 ;  /* 0x0000003000507308 */ /* 0x0005e20000000800 */
[----:B----4-:R-:W-:Y:S08]  /*8cb0*/  LDSM.16.MT88.4 R60, [R184+0x5400] ;  /* 0x00540000b83c783b */ /* 0x010ff00000004200 */
[----:B-1----:R-:W1:Y:S01]  /*8cc0*/  LDSM.16.MT88.4 R56, [R185+0x5000] ;  /* 0x00500000b938783b */ /* 0x002e620000004200 */
[----:B--2---:R-:W-:Y:S07]  /*8cd0*/  F2FP.PACK_AB R48, R230, R213 ;  /* 0x000000d5e630723e */ /* 0x004fee00000000ff */
[C---:B------:R-:W-:Y:S07]  /*8ce0*/  HMMA.16816.F32 R8, R48.reuse, R52, R8 ;  /* 0x000000343008723c */ /* 0x040fee0000001808 */
[--C-:B------:R-:W-:Y:S01]  /*8cf0*/  FFMA.FTZ R52, R110, c[0x0][0x23c], -R66.reuse ;  /* 0x00008f006e347a23 */ /* 0x100fe20000010842 */
[-C--:B------:R-:W-:Y:S03]  /*8d00*/  HMMA.16816.F32 R12, R48, R54.reuse, R12 ;  /* 0x00000036300c723c */ /* 0x080fe6000000180c */
[----:B------:R2:W-:Y:S05]  /*8d10*/  MUFU.EX2 R79, R52 ;  /* 0x00000034004f7308 */ /* 0x0005ea0000000800 */
[C---:B------:R-:W-:Y:S08]  /*8d20*/  HMMA.16816.F32 R16, R44.reuse, R54, R16 ;  /* 0x000000362c10723c */ /* 0x040ff00000001810 */
[-C--:B-1----:R-:W-:Y:S08]  /*8d30*/  HMMA.16816.F32 R20, R44, R56.reuse, R20 ;  /* 0x000000382c14723c */ /* 0x082ff00000001814 */
[C---:B------:R-:W-:Y:S04]  /*8d40*/  HMMA.16816.F32 R24, R48.reuse, R56, R24 ;  /* 0x000000383018723c */ /* 0x040fe80000001818 */
[----:B--2---:R-:W-:Y:S03]  /*8d50*/  FFMA.FTZ R52, R111, c[0x0][0x23c], -R66 ;  /* 0x00008f006f347a23 */ /* 0x004fe60000010842 */
[----:B------:R-:W-:Y:S01]  /*8d60*/  FFMA.FTZ R56, R128, c[0x0][0x23c], -R43 ;  /* 0x00008f0080387a23 */ /* 0x000fe2000001082b */
[----:B------:R1:W-:Y:S01]  /*8d70*/  MUFU.EX2 R78, R52 ;  /* 0x00000034004e7308 */ /* 0x0003e20000000800 */
[-C--:B------:R-:W-:Y:S07]  /*8d80*/  HMMA.16816.F32 R28, R48, R58.reuse, R28 ;  /* 0x0000003a301c723c */ /* 0x080fee000000181c */
[----:B------:R-:W-:Y:S01]  /*8d90*/  FFMA.FTZ R48, R118, c[0x0][0x23c], -R65 ;  /* 0x00008f0076307a23 */ /* 0x000fe20000010841 */
[----:B------:R-:W-:Y:S01]  /*8da0*/  HMMA.16816.F32 R32, R44, R58, R32 ;  /* 0x0000003a2c20723c */ /* 0x000fe20000001820 */
[----:B------:R2:W-:Y:S03]  /*8db0*/  MUFU.EX2 R73, R56 ;  /* 0x0000003800497308 */ /* 0x0005e60000000800 */
[----:B------:R-:W-:Y:S02]  /*8dc0*/  F2FP.PACK_AB R49, R99, R126 ;  /* 0x0000007e6331723e */ /* 0x000fe400000000ff */
[----:B------:R-:W-:Y:S02]  /*8dd0*/  F2FP.PACK_AB R50, R97, R98 ;  /* 0x000000626132723e */ /* 0x000fe400000000ff */
[----:B------:R-:W-:Y:S03]  /*8de0*/  F2FP.PACK_AB R51, R94, R96 ;  /* 0x000000605e33723e */ /* 0x000fe600000000ff */
[----:B------:R3:W-:Y:S01]  /*8df0*/  MUFU.EX2 R75, R48 ;  /* 0x00000030004b7308 */ /* 0x0007e20000000800 */
[----:B------:R-:W-:Y:S02]  /*8e00*/  F2FP.PACK_AB R44, R171, R145 ;  /* 0x00000091ab2c723e */ /* 0x000fe400000000ff */
[----:B------:R-:W-:Y:S01]  /*8e10*/  F2FP.PACK_AB R45, R153, R144 ;  /* 0x00000090992d723e */ /* 0x000fe200000000ff */
[----:B-1----:R-:W-:Y:S01]  /*8e20*/  FFMA.FTZ R52, R116, c[0x0][0x23c], -R43 ;  /* 0x00008f0074347a23 */ /* 0x002fe2000001082b */
[----:B------:R-:W-:Y:S02]  /*8e30*/  F2FP.PACK_AB R46, R135, R152 ;  /* 0x00000098872e723e */ /* 0x000fe400000000ff */
[----:B------:R-:W-:Y:S03]  /*8e40*/  F2FP.PACK_AB R47, R133, R134 ;  /* 0x00000086852f723e */ /* 0x000fe600000000ff */
[----:B------:R1:W-:Y:S01]  /*8e50*/  MUFU.EX2 R77, R52 ;  /* 0x00000034004d7308 */ /* 0x0003e20000000800 */
[----:B--2---:R-:W-:Y:S03]  /*8e60*/  LDSM.16.MT88.4 R56, [R184+0x5800] ;  /* 0x00580000b838783b */ /* 0x004fe60000004200 */
[-C--:B------:R-:W-:Y:S03]  /*8e70*/  HMMA.16816.F32 R4, R44, R60.reuse, R4 ;  /* 0x0000003c2c04723c */ /* 0x080fe60000001804 */
[----:B---3--:R-:W-:Y:S04]  /*8e80*/  FFMA.FTZ R48, R119, c[0x0][0x23c], -R65 ;  /* 0x00008f0077307a23 */ /* 0x008fe80000010841 */
[----:B------:R2:W3:Y:S01]  /*8e90*/  MUFU.EX2 R74, R48 ;  /* 0x00000030004a7308 */ /* 0x0004e20000000800 */
[--C-:B-1----:R-:W-:Y:S04]  /*8ea0*/  FFMA.FTZ R52, R117, c[0x0][0x23c], -R43.reuse ;  /* 0x00008f0075347a23 */ /* 0x102fe8000001082b */
[----:B------:R-:W-:Y:S05]  /*8eb0*/  FFMA.FTZ R43, R129, c[0x0][0x23c], -R43 ;  /* 0x00008f00812b7a23 */ /* 0x000fea000001082b */
[----:B------:R1:W4:Y:S10]  /*8ec0*/  MUFU.EX2 R76, R52 ;  /* 0x00000034004c7308 */ /* 0x0003340000000800 */
[----:B------:R-:W5:Y:S01]  /*8ed0*/  MUFU.EX2 R72, R43 ;  /* 0x0000002b00487308 */ /* 0x000f620000000800 */
[----:B--2---:R-:W-:Y:S02]  /*8ee0*/  F2FP.PACK_AB R48, R127, R132 ;  /* 0x000000847f30723e */ /* 0x004fe400000000ff */
[----:B---3--:R-:W-:Y:S05]  /*8ef0*/  F2FP.PACK_AB R165, R74, R75 ;  /* 0x0000004b4aa5723e */ /* 0x008fea00000000ff */
[C---:B------:R-:W-:Y:S01]  /*8f00*/  HMMA.16816.F32 R8, R48.reuse, R60, R8 ;  /* 0x0000003c3008723c */ /* 0x040fe20000001808 */
[----:B-1----:R-:W1:Y:S03]  /*8f10*/  LDSM.16.MT88.4 R52, [R185+0x5400] ;  /* 0x00540000b934783b */ /* 0x002e660000004200 */
[----:B----4-:R-:W-:Y:S03]  /*8f20*/  F2FP.PACK_AB R164, R76, R77 ;  /* 0x0000004d4ca4723e */ /* 0x010fe600000000ff */
[--C-:B------:R-:W-:Y:S01]  /*8f30*/  FFMA.FTZ R61, R121, c[0x0][0x23c], -R64.reuse ;  /* 0x00008f00793d7a23 */ /* 0x100fe20000010840 */
[-C--:B------:R-:W-:Y:S04]  /*8f40*/  HMMA.16816.F32 R12, R48, R62.reuse, R12 ;  /* 0x0000003e300c723c */ /* 0x080fe8000000180c */
[--C-:B------:R-:W-:Y:S01]  /*8f50*/  FFMA.FTZ R60, R120, c[0x0][0x23c], -R64.reuse ;  /* 0x00008f00783c7a23 */ /* 0x100fe20000010840 */
[----:B-----5:R-:W-:Y:S01]  /*8f60*/  F2FP.PACK_AB R166, R72, R73 ;  /* 0x0000004948a6723e */ /* 0x020fe200000000ff */
[--C-:B------:R-:W-:Y:S02]  /*8f70*/  FFMA.FTZ R43, R130, c[0x0][0x23c], -R65.reuse ;  /* 0x00008f00822b7a23 */ /* 0x100fe40000010841 */
[----:B------:R-:W-:Y:S01]  /*8f80*/  FFMA.FTZ R65, R131, c[0x0][0x23c], -R65 ;  /* 0x00008f0083417a23 */ /* 0x000fe20000010841 */
[C---:B------:R-:W-:Y:S01]  /*8f90*/  HMMA.16816.F32 R16, R44.reuse, R62, R16 ;  /* 0x0000003e2c10723c */ /* 0x040fe20000001810 */
[----:B------:R2:W-:Y:S03]  /*8fa0*/  MUFU.EX2 R71, R43 ;  /* 0x0000002b00477308 */ /* 0x0005e60000000800 */
[----:B------:R-:W-:Y:S03]  /*8fb0*/  FFMA.FTZ R64, R125, c[0x0][0x23c], -R64 ;  /* 0x00008f007d407a23 */ /* 0x000fe60000010840 */
[--C-:B------:R-:W-:Y:S02]  /*8fc0*/  FFMA.FTZ R62, R122, c[0x0][0x23c], -R66.reuse ;  /* 0x00008f007a3e7a23 */ /* 0x100fe40000010842 */
[--C-:B------:R-:W-:Y:S02]  /*8fd0*/  FFMA.FTZ R63, R123, c[0x0][0x23c], -R66.reuse ;  /* 0x00008f007b3f7a23 */ /* 0x100fe40000010842 */
[----:B------:R-:W3:Y:S01]  /*8fe0*/  MUFU.EX2 R70, R65 ;  /* 0x0000004100467308 */ /* 0x000ee20000000800 */
[----:B------:R-:W-:Y:S02]  /*8ff0*/  FFMA.FTZ R66, R39, c[0x0][0x23c], -R66 ;  /* 0x00008f0027427a23 */ /* 0x000fe40000010842 */
[----:B------:R-:W-:Y:S02]  /*9000*/  FADD.FTZ R39, R175, R2 ;  /* 0x00000002af277221 */ /* 0x000fe40000010000 */
[----:B------:R-:W-:Y:S01]  /*9010*/  FADD.FTZ R2, R228, R42 ;  /* 0x0000002ae4027221 */ /* 0x000fe20000010000 */
[----:B------:R-:W-:Y:S03]  /*9020*/  F2FP.PACK_AB R42, R88, R89 ;  /* 0x00000059582a723e */ /* 0x000fe600000000ff */
[----:B------:R-:W-:Y:S01]  /*9030*/  FADD.FTZ R2, R246, R2 ;  /* 0x00000002f6027221 */ /* 0x000fe20000010000 */
[----:B------:R-:W4:Y:S03]  /*9040*/  MUFU.EX2 R64, R64 ;  /* 0x0000004000407308 */ /* 0x000f260000000800 */
[----:B------:R-:W-:Y:S01]  /*9050*/  FADD.FTZ R2, R201, R2 ;  /* 0x00000002c9027221 */ /* 0x000fe20000010000 */
[----:B--2---:R-:W-:Y:S01]  /*9060*/  F2FP.PACK_AB R43, R86, R87 ;  /* 0x00000057562b723e */ /* 0x004fe200000000ff */
[-C--:B-1----:R-:W-:Y:S05]  /*9070*/  HMMA.16816.F32 R20, R44, R52.reuse, R20 ;  /* 0x000000342c14723c */ /* 0x082fea0000001814 */
[----:B------:R-:W1:Y:S03]  /*9080*/  MUFU.EX2 R66, R66 ;  /* 0x0000004200427308 */ /* 0x000e660000000800 */
[C---:B------:R-:W-:Y:S04]  /*9090*/  HMMA.16816.F32 R24, R48.reuse, R52, R24 ;  /* 0x000000343018723c */ /* 0x040fe80000001818 */
[----:B---3--:R-:W-:Y:S03]  /*90a0*/  F2FP.PACK_AB R167, R70, R71 ;  /* 0x0000004746a7723e */ /* 0x008fe600000000ff */
[----:B------:R-:W-:Y:S01]  /*90b0*/  FADD.FTZ R53, R180, R39 ;  /* 0x00000027b4357221 */ /* 0x000fe20000010000 */
[-C--:B------:R-:W-:Y:S01]  /*90c0*/  HMMA.16816.F32 R28, R48, R54.reuse, R28 ;  /* 0x00000036301c723c */ /* 0x080fe2000000181c */
[----:B------:R-:W2:Y:S01]  /*90d0*/  LDSM.16.MT88.4 R48, [R185+0x5800] ;  /* 0x00580000b930783b */ /* 0x000ea20000004200 */
[----:B------:R3:W-:Y:S02]  /*90e0*/  MUFU.EX2 R65, R61 ;  /* 0x0000003d00417308 */ /* 0x0007e40000000800 */
[----:B------:R-:W-:Y:S01]  /*90f0*/  FADD.FTZ R39, R178, R0 ;  /* 0x00000000b2277221 */ /* 0x000fe20000010000 */
[----:B----4-:R-:W-:Y:S01]  /*9100*/  F2FP.PACK_AB R162, R64, R67 ;  /* 0x0000004340a2723e */ /* 0x010fe200000000ff */
[----:B------:R-:W-:Y:S01]  /*9110*/  FADD.FTZ R0, R179, R40 ;  /* 0x00000028b3007221 */ /* 0x000fe20000010000 */
[----:B------:R-:W-:Y:S01]  /*9120*/  F2FP.PACK_AB R40, R92, R93 ;  /* 0x0000005d5c28723e */ /* 0x000fe200000000ff */
[----:B------:R-:W-:Y:S01]  /*9130*/  FADD.FTZ R53, R199, R53 ;  /* 0x00000035c7357221 */ /* 0x000fe20000010000 */
[----:B------:R-:W-:Y:S03]  /*9140*/  HMMA.16816.F32 R32, R44, R54, R32 ;  /* 0x000000362c20723c */ /* 0x000fe60000001820 */
[----:B------:R4:W5:Y:S01]  /*9150*/  MUFU.EX2 R69, R60 ;  /* 0x0000003c00457308 */ /* 0x0009620000000800 */
[----:B------:R-:W-:Y:S01]  /*9160*/  FADD.FTZ R53, R170, R53 ;  /* 0x00000035aa357221 */ /* 0x000fe20000010000 */
[----:B-1----:R-:W-:Y:S01]  /*9170*/  F2FP.PACK_AB R163, R66, R68 ;  /* 0x0000004442a3723e */ /* 0x002fe200000000ff */
[----:B------:R-:W-:Y:S01]  /*9180*/  FADD.FTZ R52, R168, R39 ;  /* 0x00000027a8347221 */ /* 0x000fe20000010000 */
[----:B------:R-:W-:Y:S01]  /*9190*/  F2FP.PACK_AB R44, R84, R85 ;  /* 0x00000055542c723e */ /* 0x000fe200000000ff */
[----:B------:R-:W-:Y:S01]  /*91a0*/  FADD.FTZ R39, R203, R53 ;  /* 0x00000035cb277221 */ /* 0x000fe20000010000 */
[-C--:B------:R-:W-:Y:S04]  /*91b0*/  HMMA.16816.F32 R4, R40, R56.reuse, R4 ;  /* 0x000000382804723c */ /* 0x080fe80000001804 */
[----:B------:R-:W-:Y:S01]  /*91c0*/  MUFU.EX2 R63, R63 ;  /* 0x0000003f003f7308 */ /* 0x000fe20000000800 */
[----:B------:R-:W-:Y:S02]  /*91d0*/  F2FP.PACK_AB R45, R82, R83 ;  /* 0x00000053522d723e */ /* 0x000fe400000000ff */
[----:B------:R-:W-:Y:S01]  /*91e0*/  F2FP.PACK_AB R46, R81, R80 ;  /* 0x00000050512e723e */ /* 0x000fe200000000ff */
[----:B---3--:R-:W-:Y:S01]  /*91f0*/  FADD.FTZ R61, R206, R2 ;  /* 0x00000002ce3d7221 */ /* 0x008fe20000010000 */
[----:B------:R-:W-:Y:S03]  /*9200*/  F2FP.PACK_AB R47, R78, R79 ;  /* 0x0000004f4e2f723e */ /* 0x000fe600000000ff */
[----:B------:R-:W-:Y:S02]  /*9210*/  FADD.FTZ R2, R182, R52 ;  /* 0x00000034b6027221 */ /* 0x000fe40000010000 */
[----:B------:R-:W-:Y:S01]  /*9220*/  FADD.FTZ R52, R224, R39 ;  /* 0x00000027e0347221 */ /* 0x000fe20000010000 */
[----:B------:R-:W1:Y:S01]  /*9230*/  MUFU.EX2 R62, R62 ;  /* 0x0000003e003e7308 */ /* 0x000e620000000800 */
[----:B------:R-:W-:Y:S01]  /*9240*/  FADD.FTZ R39, R217, R2 ;  /* 0x00000002d9277221 */ /* 0x000fe20000010000 */
[C---:B------:R-:W-:Y:S04]  /*9250*/  HMMA.16816.F32 R8, R44.reuse, R56, R8 ;  /* 0x000000382c08723c */ /* 0x040fe80000001808 */
[----:B----4-:R-:W-:Y:S01]  /*9260*/  FADD.FTZ R60, R200, R0 ;  /* 0x00000000c83c7221 */ /* 0x010fe20000010000 */
[----:B-----5:R-:W-:Y:S01]  /*9270*/  F2FP.PACK_AB R160, R65, R69 ;  /* 0x0000004541a0723e */ /* 0x020fe200000000ff */
[----:B------:R-:W-:Y:S02]  /*9280*/  FADD.FTZ R0, R148, R61 ;  /* 0x0000003d94007221 */ /* 0x000fe40000010000 */
[----:B------:R-:W-:Y:S01]  /*9290*/  FADD.FTZ R53, R250, R60 ;  /* 0x0000003cfa357221 */ /* 0x000fe20000010000 */
[----:B------:R-:W3:Y:S01]  /*92a0*/  LDSM.16.MT88.4 R148, [R184+0x5c00] ;  /* 0x005c0000b894783b */ /* 0x000ee20000004200 */
[-C--:B------:R-:W-:Y:S03]  /*92b0*/  HMMA.16816.F32 R12, R44, R58.reuse, R12 ;  /* 0x0000003a2c0c723c */ /* 0x080fe6000000180c */
[----:B------:R-:W-:Y:S02]  /*92c0*/  FADD.FTZ R54, R139, R0 ;  /* 0x000000008b367221 */ /* 0x000fe40000010000 */
[----:B------:R-:W-:Y:S02]  /*92d0*/  FADD.FTZ R2, R138, R53 ;  /* 0x000000358a027221 */ /* 0x000fe40000010000 */
[----:B------:R-:W-:Y:S01]  /*92e0*/  FADD.FTZ R0, R241, R52 ;  /* 0x00000034f1007221 */ /* 0x000fe20000010000 */
[C---:B------:R-:W-:Y:S04]  /*92f0*/  HMMA.16816.F32 R16, R40.reuse, R58, R16 ;  /* 0x0000003a2810723c */ /* 0x040fe80000001810 */
[----:B------:R-:W-:Y:S01]  /*9300*/  FADD.FTZ R39, R234, R39 ;  /* 0x00000027ea277221 */ /* 0x000fe20000010000 */
[----:B-1----:R-:W-:Y:S01]  /*9310*/  F2FP.PACK_AB R161, R63, R62 ;  /* 0x0000003e3fa1723e */ /* 0x002fe200000000ff */
        /* <DEDUP_REMOVED lines=36> */
[-C--:B---3--:R-:W-:Y:S05]  /*9560*/  HMMA.16816.F32 R140, R164, R148.reuse, R4 ;  /* 0x00000094a48c723c */ /* 0x088fea0000001804 */
        /* <DEDUP_REMOVED lines=36> */
[----:B------:R-:W-:Y:S01]  /*97b0*/  FADD.FTZ R0, R96, R0 ;  /* 0x0000000060007221 */ /* 0x000fe20000010000 */
[----:B------:R-:W-:Y:S01]  /*97c0*/  MOV R135, R3 ;  /* 0x0000000300877202 */ /* 0x000fe20000000f00 */
[----:B------:R-:W-:Y:S01]  /*97d0*/  FADD.FTZ R7, R133, R4 ;  /* 0x0000000485077221 */ /* 0x000fe20000010000 */
[----:B------:R-:W-:Y:S01]  /*97e0*/  MOV R133, R37 ;  /* 0x0000002500857202 */ /* 0x000fe20000000f00 */
        /* <DEDUP_REMOVED lines=41> */
.L_x_457:
[----:B------:R-:W2:Y:S04]  /*9a80*/  LDL.LU R9, [R1] ;  /* 0x0000000001097983 */ /* 0x000ea80000300800 */
[----:B------:R-:W3:Y:S04]  /*9a90*/  LDL.LU R8, [R1+0xc] ;  /* 0x00000c0001087983 */ /* 0x000ee80000300800 */
[----:B------:R-:W4:Y:S04]  /*9aa0*/  LDL.LU R7, [R1+0x8] ;  /* 0x0000080001077983 */ /* 0x000f280000300800 */
[----:B------:R-:W5:Y:S04]  /*9ab0*/  LDL.LU R6, [R1+0x4] ;  /* 0x0000040001067983 */ /* 0x000f680000300800 */
[----:B------:R-:W5:Y:S04]  /*9ac0*/  LDL R39, [R1+0x30] ;  /* 0x0000300001277983 */ /* 0x000f680000100800 */
[----:B------:R-:W1:Y:S01]  /*9ad0*/  S2R R27, SR_TID.X ;  /* 0x00000000001b7919 */ /* 0x000e620000002100 */
[----:B------:R-:W-:-:S02]  /*9ae0*/  ULDC.U8 UR4, c[0x0][0x329] ;  /* 0x0000ca4000047ab9 */ /* 0x000fc40000000000 */
[----:B------:R-:W-:Y:S01]  /*9af0*/  ISETP.NE.AND P0, PT, RZ, UR4, PT ;  /* 0x00000004ff007c0c */ /* 0x000fe2000bf05270 */
[----:B------:R-:W-:Y:S01]  /*9b00*/  ULDC.U8 UR5, c[0x0][0x328] ;  /* 0x0000ca0000057ab9 */ /* 0x000fe20000000000 */
[----:B-1----:R-:W-:-:S04]  /*9b10*/  SHF.R.S32.HI R17, RZ, 0x1f, R27 ;  /* 0x0000001fff117819 */ /* 0x002fc8000001141b */
[CC--:B------:R-:W-:Y:S02]  /*9b20*/  LEA.HI R22, R17.reuse, R27.reuse, RZ, 0x2 ;  /* 0x0000001b11167211 */ /* 0x0c0fe400078f10ff */
[----:B------:R-:W-:-:S05]  /*9b30*/  LEA.HI R17, R17, R27, RZ, 0x5 ;  /* 0x0000001b11117211 */ /* 0x000fca00078f28ff */
[----:B------:R-:W-:Y:S01]  /*9b40*/  @P0 IMAD.MOV.U32 R26, RZ, RZ, c[0x0][0x210] ;  /* 0x00008400ff1a0624 */ /* 0x000fe200078e00ff */
[----:B------:R-:W-:-:S03]  /*9b50*/  ISETP.NE.AND P1, PT, RZ, UR5, PT ;  /* 0x00000005ff007c0c */ /* 0x000fc6000bf25270 */
[----:B------:R-:W-:Y:S01]  /*9b60*/  @P0 IMAD R26, R26, c[0x0][0x214], RZ ;  /* 0x000085001a1a0a24 */ /* 0x000fe200078e02ff */
[----:B------:R-:W-:Y:S01]  /*9b70*/  SHF.R.S32.HI R17, RZ, 0x5, R17 ;  /* 0x00000005ff117819 */ /* 0x000fe20000011411 */
[----:B------:R-:W-:Y:S01]  /*9b80*/  BSSY B0, `(.L_x_461) ;  /* 0x00000cf000007945 */ /* 0x000fe20003800000 */
[----:B--2---:R-:W1:Y:S04]  /*9b90*/  SHFL.BFLY PT, R4, R9, 0x2, 0x1f ;  /* 0x0c401f0009047f89 */ /* 0x004e6800000e0000 */
[----:B---3--:R-:W2:Y:S04]  /*9ba0*/  SHFL.BFLY PT, R2, R8, 0x2, 0x1f ;  /* 0x0c401f0008027f89 */ /* 0x008ea800000e0000 */
[----:B----4-:R-:W3:Y:S04]  /*9bb0*/  SHFL.BFLY PT, R0, R7, 0x2, 0x1f ;  /* 0x0c401f0007007f89 */ /* 0x010ee800000e0000 */
[----:B-----5:R-:W4:Y:S01]  /*9bc0*/  SHFL.BFLY PT, R5, R6, 0x2, 0x1f ;  /* 0x0c401f0006057f89 */ /* 0x020f2200000e0000 */
[----:B-1----:R-:W-:-:S02]  /*9bd0*/  FADD.FTZ R4, R4, R9 ;  /* 0x0000000904047221 */ /* 0x002fc40000010000 */
[----:B--2---:R-:W-:-:S03]  /*9be0*/  FADD.FTZ R2, R2, R8 ;  /* 0x0000000802027221 */ /* 0x004fc60000010000 */
[----:B------:R-:W1:Y:S01]  /*9bf0*/  SHFL.BFLY PT, R9, R4, 0x1, 0x1f ;  /* 0x0c201f0004097f89 */ /* 0x000e6200000e0000 */
[----:B---3--:R-:W-:-:S03]  /*9c00*/  FADD.FTZ R0, R0, R7 ;  /* 0x0000000700007221 */ /* 0x008fc60000010000 */
[----:B------:R-:W2:Y:S01]  /*9c10*/  SHFL.BFLY PT, R8, R2, 0x1, 0x1f ;  /* 0x0c201f0002087f89 */ /* 0x000ea200000e0000 */
[----:B----4-:R-:W-:-:S03]  /*9c20*/  FADD.FTZ R5, R5, R6 ;  /* 0x0000000605057221 */ /* 0x010fc60000010000 */
[----:B------:R-:W3:Y:S04]  /*9c30*/  SHFL.BFLY PT, R6, R0, 0x1, 0x1f ;  /* 0x0c201f0000067f89 */ /* 0x000ee800000e0000 */
[----:B------:R-:W4:Y:S01]  /*9c40*/  SHFL.BFLY PT, R7, R5, 0x1, 0x1f ;  /* 0x0c201f0005077f89 */ /* 0x000f2200000e0000 */
[----:B-1----:R-:W-:-:S05]  /*9c50*/  FADD.FTZ R24, R4, R9 ;  /* 0x0000000904187221 */ /* 0x002fca0000010000 */
[----:B------:R-:W-:Y:S01]  /*9c60*/  FSETP.NE.FTZ.AND P6, PT, R24, RZ, PT ;  /* 0x000000ff1800720b */ /* 0x000fe20003fd5000 */
[----:B--2---:R-:W-:Y:S01]  /*9c70*/  FADD.FTZ R23, R2, R8 ;  /* 0x0000000802177221 */ /* 0x004fe20000010000 */
[----:B------:R-:W-:Y:S01]  /*9c80*/  MOV R2, 0x3f800000 ;  /* 0x3f80000000027802 */ /* 0x000fe20000000f00 */
[----:B---3--:R-:W-:Y:S01]  /*9c90*/  FADD.FTZ R21, R0, R6 ;  /* 0x0000000600157221 */ /* 0x008fe20000010000 */
[----:B------:R-:W-:-:S09]  /*9ca0*/  LOP3.LUT R0, R22, 0xfffffffc, RZ, 0xc0, !PT ;  /* 0xfffffffc16007812 */ /* 0x000fd200078ec0ff */
[----:B------:R-:W1:Y:S01]  /*9cb0*/  @P6 MUFU.RCP R2, R24 ;  /* 0x0000001800026308 */ /* 0x000e620000001000 */
[----:B------:R-:W-:Y:S02]  /*9cc0*/  FSETP.NE.FTZ.AND P4, PT, R21, RZ, PT ;  /* 0x000000ff1500720b */ /* 0x000fe40003f95000 */
[----:B------:R-:W-:Y:S02]  /*9cd0*/  FSETP.NE.FTZ.AND P5, PT, R23, RZ, PT ;  /* 0x000000ff1700720b */ /* 0x000fe40003fb5000 */
[----:B------:R-:W-:Y:S01]  /*9ce0*/  IADD3 R27, -R0, R27, RZ ;  /* 0x0000001b001b7210 */ /* 0x000fe20007ffe1ff */
[----:B------:R-:W-:Y:S01]  /*9cf0*/  IMAD.MOV.U32 R0, RZ, RZ, 0x3f800000 ;  /* 0x3f800000ff007424 */ /* 0x000fe200078e00ff */
[----:B------:R-:W-:Y:S01]  /*9d00*/  SHF.R.S32.HI R22, RZ, 0x2, R22 ;  /* 0x00000002ff167819 */ /* 0x000fe20000011416 */
[----:B----4-:R-:W-:Y:S01]  /*9d10*/  FADD.FTZ R25, R5, R7 ;  /* 0x0000000705197221 */ /* 0x010fe20000010000 */
[----:B------:R-:W-:Y:S01]  /*9d20*/  MOV R4, 0x3f800000 ;  /* 0x3f80000000047802 */ /* 0x000fe20000000f00 */
[----:B------:R-:W-:-:S03]  /*9d30*/  @!P0 IMAD.MOV.U32 R5, RZ, RZ, c[0x0][0x214] ;  /* 0x00008500ff058624 */ /* 0x000fc600078e00ff */
[----:B------:R-:W-:Y:S01]  /*9d40*/  FSETP.NE.FTZ.AND P3, PT, R25, RZ, PT ;  /* 0x000000ff1900720b */ /* 0x000fe20003f75000 */
[----:B------:R-:W2:Y:S01]  /*9d50*/  @P4 MUFU.RCP R0, R21 ;  /* 0x0000001500004308 */ /* 0x000ea20000001000 */
[C---:B-1----:R-:W-:Y:S02]  /*9d60*/  FMUL.FTZ R140, R2.reuse, R140 ;  /* 0x0000008c028c7220 */ /* 0x042fe40000410000 */
[C---:B------:R-:W-:Y:S02]  /*9d70*/  FMUL.FTZ R20, R2.reuse, R141 ;  /* 0x0000008d02147220 */ /* 0x040fe40000410000 */
[C---:B------:R-:W-:Y:S02]  /*9d80*/  FMUL.FTZ R148, R2.reuse, R148 ;  /* 0x0000009402947220 */ /* 0x040fe40000410000 */
[C---:B------:R-:W-:Y:S02]  /*9d90*/  FMUL.FTZ R16, R2.reuse, R149 ;  /* 0x0000009502107220 */ /* 0x040fe40000410000 */
[----:B------:R-:W-:-:S02]  /*9da0*/  FMUL.FTZ R152, R2, R152 ;  /* 0x0000009802987220 */ /* 0x000fc40000410000 */
[C---:B------:R-:W-:Y:S02]  /*9db0*/  FMUL.FTZ R13, R2.reuse, R153 ;  /* 0x00000099020d7220 */ /* 0x040fe40000410000 */
[C---:B------:R-:W-:Y:S02]  /*9dc0*/  FMUL.FTZ R164, R2.reuse, R164 ;  /* 0x000000a402a47220 */ /* 0x040fe40000410000 */
[----:B------:R-:W-:Y:S01]  /*9dd0*/  FMUL.FTZ R8, R2, R165 ;  /* 0x000000a502087220 */ /* 0x000fe20000410000 */
[----:B------:R-:W-:Y:S01]  /*9de0*/  SHF.R.S32.HI R2, RZ, 0x1f, R22 ;  /* 0x0000001fff027819 */ /* 0x000fe20000011416 */
[----:B------:R-:W1:Y:S03]  /*9df0*/  @P5 MUFU.RCP R4, R23 ;  /* 0x0000001700045308 */ /* 0x000e660000001000 */
[----:B------:R-:W-:Y:S02]  /*9e00*/  LEA.HI R2, R2, R22, RZ, 0x3 ;  /* 0x0000001602027211 */ /* 0x000fe400078f18ff */
[----:B------:R-:W-:-:S02]  /*9e10*/  @!P0 SEL R26, R5, c[0x0][0x234], !P1 ;  /* 0x00008d00051a8a07 */ /* 0x000fc40004800000 */
[----:B------:R-:W-:Y:S02]  /*9e20*/  MOV R5, 0x3f800000 ;  /* 0x3f80000000057802 */ /* 0x000fe40000000f00 */
[----:B------:R-:W-:Y:S01]  /*9e30*/  LOP3.LUT R2, R2, 0xfffffff8, RZ, 0xc0, !PT ;  /* 0xfffffff802027812 */ /* 0x000fe200078ec0ff */
[----:B--2---:R-:W-:-:S03]  /*9e40*/  FMUL.FTZ R136, R0, R136 ;  /* 0x0000008800887220 */ /* 0x004fc60000410000 */
[----:B------:R-:W2:Y:S01]  /*9e50*/  @P3 MUFU.RCP R5, R25 ;  /* 0x0000001900053308 */ /* 0x000ea20000001000 */
[----:B------:R-:W-:Y:S02]  /*9e60*/  IMAD.IADD R2, R22, 0x1, -R2 ;  /* 0x0000000116027824 */ /* 0x000fe400078e0a02 */
[C---:B------:R-:W-:Y:S02]  /*9e70*/  FMUL.FTZ R18, R0.reuse, R137 ;  /* 0x0000008900127220 */ /* 0x040fe40000410000 */
[C---:B------:R-:W-:Y:S02]  /*9e80*/  FMUL.FTZ R144, R0.reuse, R144 ;  /* 0x0000009000907220 */ /* 0x040fe40000410000 */
[C---:B------:R-:W-:Y:S02]  /*9e90*/  FMUL.FTZ R14, R0.reuse, R145 ;  /* 0x00000091000e7220 */ /* 0x040fe40000410000 */
[C---:B------:R-:W-:Y:S02]  /*9ea0*/  FMUL.FTZ R156, R0.reuse, R156 ;  /* 0x0000009c009c7220 */ /* 0x040fe40000410000 */
[----:B------:R-:W-:-:S02]  /*9eb0*/  FMUL.FTZ R11, R0, R157 ;  /* 0x0000009d000b7220 */ /* 0x000fc40000410000 */
[C---:B------:R-:W-:Y:S02]  /*9ec0*/  FMUL.FTZ R160, R0.reuse, R160 ;  /* 0x000000a000a07220 */ /* 0x040fe40000410000 */
[----:B------:R-:W-:Y:S01]  /*9ed0*/  FMUL.FTZ R161, R0, R161 ;  /* 0x000000a100a17220 */ /* 0x000fe20000410000 */
[----:B------:R-:W-:Y:S01]  /*9ee0*/  LEA.HI R0, R2, R2, RZ, 0x1 ;  /* 0x0000000202007211 */ /* 0x000fe200078f08ff */
[C---:B-1----:R-:W-:Y:S02]  /*9ef0*/  FMUL.FTZ R142, R4.reuse, R142 ;  /* 0x0000008e048e7220 */ /* 0x042fe40000410000 */
[C---:B------:R-:W-:Y:S02]  /*9f00*/  FMUL.FTZ R19, R4.reuse, R143 ;  /* 0x0000008f04137220 */ /* 0x040fe40000410000 */
[C---:B------:R-:W-:Y:S02]  /*9f10*/  FMUL.FTZ R150, R4.reuse, R150 ;  /* 0x0000009604967220 */ /* 0x040fe40000410000 */
[----:B------:R-:W-:-:S02]  /*9f20*/  FMUL.FTZ R15, R4, R151 ;  /* 0x00000097040f7220 */ /* 0x000fc40000410000 */
[C---:B------:R-:W-:Y:S02]  /*9f30*/  FMUL.FTZ R154, R4.reuse, R154 ;  /* 0x0000009a049a7220 */ /* 0x040fe40000410000 */
[C---:B------:R-:W-:Y:S02]  /*9f40*/  FMUL.FTZ R12, R4.reuse, R155 ;  /* 0x0000009b040c7220 */ /* 0x040fe40000410000 */
[C---:B------:R-:W-:Y:S02]  /*9f50*/  FMUL.FTZ R166, R4.reuse, R166 ;  /* 0x000000a604a67220 */ /* 0x040fe40000410000 */
[----:B------:R-:W-:Y:S01]  /*9f60*/  FMUL.FTZ R7, R4, R167 ;  /* 0x000000a704077220 */ /* 0x000fe20000410000 */
[----:B------:R-:W-:Y:S02]  /*9f70*/  SHF.R.S32.HI R4, RZ, 0x1, R0 ;  /* 0x00000001ff047819 */ /* 0x000fe40000011400 */
[----:B------:R-:W-:Y:S02]  /*9f80*/  LOP3.LUT R0, R0, 0x3fffffe, RZ, 0xc0, !PT ;  /* 0x03fffffe00007812 */ /* 0x000fe400078ec0ff */
[----:B------:R-:W-:Y:S01]  /*9f90*/  SHF.L.U32 R6, R4, 0x6, RZ ;  /* 0x0000000604067819 */ /* 0x000fe200000006ff */
[----:B--2---:R-:W-:-:S02]  /*9fa0*/  FMUL.FTZ R139, R5, R139 ;  /* 0x0000008b058b7220 */ /* 0x004fc40000410000 */
[----:B------:R-:W-:Y:S01]  /*9fb0*/  IMAD.IADD R2, R2, 0x1, -R0 ;  /* 0x0000000102027824 */ /* 0x000fe200078e0a00 */
[----:B------:R-:W-:Y:S01]  /*9fc0*/  LEA R0, R17, R27, 0x8 ;  /* 0x0000001b11007211 */ /* 0x000fe200078e40ff */
[C---:B------:R-:W-:Y:S01]  /*9fd0*/  FMUL.FTZ R138, R5.reuse, R138 ;  /* 0x0000008a058a7220 */ /* 0x040fe20000410000 */
[----:B------:R-:W-:Y:S01]  /*9fe0*/  LOP3.LUT R6, R6, 0xc0, RZ, 0xc0, !PT ;  /* 0x000000c006067812 */ /* 0x000fe200078ec0ff */
[C---:B------:R-:W-:Y:S02]  /*9ff0*/  FMUL.FTZ R147, R5.reuse, R147 ;  /* 0x0000009305937220 */ /* 0x040fe40000410000 */
[C---:B------:R-:W-:Y:S02]  /*a000*/  FMUL.FTZ R146, R5.reuse, R146 ;  /* 0x0000009205927220 */ /* 0x040fe40000410000 */
[C---:B------:R-:W-:Y:S02]  /*a010*/  FMUL.FTZ R159, R5.reuse, R159 ;  /* 0x0000009f059f7220 */ /* 0x040fe40000410000 */
[----:B------:R-:W-:-:S02]  /*a020*/  FMUL.FTZ R10, R5, R158 ;  /* 0x0000009e050a7220 */ /* 0x000fc40000410000 */
[C---:B------:R-:W-:Y:S02]  /*a030*/  FMUL.FTZ R163, R5.reuse, R163 ;  /* 0x000000a305a37220 */ /* 0x040fe40000410000 */
[----:B------:R-:W-:Y:S01]  /*a040*/  FMUL.FTZ R162, R5, R162 ;  /* 0x000000a205a27220 */ /* 0x000fe20000410000 */
[----:B------:R-:W-:Y:S01]  /*a050*/  LOP3.LUT R5, R4, 0x1, RZ, 0xc0, !PT ;  /* 0x0000000104057812 */ /* 0x000fe200078ec0ff */
[----:B------:R-:W-:Y:S01]  /*a060*/  IMAD R0, R2, 0x10, R0 ;  /* 0x0000001002007824 */ /* 0x000fe200078e0200 */
[----:B------:R-:W-:Y:S02]  /*a070*/  LEA.HI R2, R6, R6, RZ, 0x1d ;  /* 0x0000000606027211 */ /* 0x000fe400078fe8ff */
[----:B------:R-:W-:Y:S02]  /*a080*/  ISETP.NE.U32.AND P2, PT, R5, 0x1, PT ;  /* 0x000000010500780c */ /* 0x000fe40003f45070 */
[----:B------:R-:W-:Y:S01]  /*a090*/  MOV R9, 0xfffffff0 ;  /* 0xfffffff000097802 */ /* 0x000fe20000000f00 */
[----:B------:R-:W-:-:S03]  /*a0a0*/  IMAD.U32 R0, R0, 0x2, R2 ;  /* 0x0000000200007824 */ /* 0x000fc600078e0002 */
[----:B------:R-:W-:Y:S02]  /*a0b0*/  SEL R9, R9, 0x10, !P2 ;  /* 0x0000001009097807 */ /* 0x000fe40005000000 */
[----:B------:R-:W-:Y:S02]  /*a0c0*/  LOP3.LUT P2, RZ, R4, 0x2, RZ, 0xc0, !PT ;  /* 0x0000000204ff7812 */ /* 0x000fe4000784c0ff */
[----:B------:R-:W-:Y:S02]  /*a0d0*/  SHF.L.U32 R0, R0, 0x1, RZ ;  /* 0x0000000100007819 */ /* 0x000fe400000006ff */
[----:B------:R-:W-:Y:S02]  /*a0e0*/  F2FP.PACK_AB R20, R20, R140 ;  /* 0x0000008c1414723e */ /* 0x000fe400000000ff */
[----:B------:R-:W-:Y:S01]  /*a0f0*/  F2FP.PACK_AB R19, R19, R142 ;  /* 0x0000008e1313723e */ /* 0x000fe200000000ff */
[----:B------:R-:W-:Y:S01]  /*a100*/  IMAD.IADD R4, R0, 0x1, R9 ;  /* 0x0000000100047824 */ /* 0x000fe200078e0209 */
[----:B------:R-:W-:-:S02]  /*a110*/  F2FP.PACK_AB R16, R16, R148 ;  /* 0x000000941010723e */ /* 0x000fc400000000ff */
[----:B------:R-:W-:Y:S02]  /*a120*/  F2FP.PACK_AB R15, R15, R150 ;  /* 0x000000960f0f723e */ /* 0x000fe400000000ff */
[----:B------:R-:W-:Y:S02]  /*a130*/  F2FP.PACK_AB R18, R18, R136 ;  /* 0x000000881212723e */ /* 0x000fe400000000ff */
[----:B------:R-:W-:Y:S02]  /*a140*/  F2FP.PACK_AB R138, R139, R138 ;  /* 0x0000008a8b8a723e */ /* 0x000fe400000000ff */
[C---:B------:R-:W-:Y:S01]  /*a150*/  IADD3 R2, R0.reuse, 0x20, RZ ;  /* 0x0000002000027810 */ /* 0x040fe20007ffe0ff */
[----:B------:R-:W-:Y:S01]  /*a160*/  STS [R0], R20 ;  /* 0x0000001400007388 */ /* 0x000fe20000000800 */
[----:B------:R-:W-:Y:S02]  /*a170*/  @P2 IADD3 R2, R0, -0x20, RZ ;  /* 0xffffffe000022810 */ /* 0x000fe40007ffe0ff */
[----:B------:R-:W-:Y:S01]  /*a180*/  F2FP.PACK_AB R14, R14, R144 ;  /* 0x000000900e0e723e */ /* 0x000fe200000000ff */
[----:B------:R-:W-:Y:S01]  /*a190*/  STS [R0+0x200], R19 ;  /* 0x0002001300007388 */ /* 0x000fe20000000800 */
[----:B------:R-:W-:-:S02]  /*a1a0*/  F2FP.PACK_AB R146, R147, R146 ;  /* 0x000000929392723e */ /* 0x000fc400000000ff */
[----:B------:R-:W-:Y:S01]  /*a1b0*/  F2FP.PACK_AB R13, R13, R152 ;  /* 0x000000980d0d723e */ /* 0x000fe200000000ff */
[----:B------:R-:W-:Y:S01]  /*a1c0*/  STS [R4], R16 ;  /* 0x0000001004007388 */ /* 0x000fe20000000800 */
[----:B------:R-:W-:-:S03]  /*a1d0*/  F2FP.PACK_AB R12, R12, R154 ;  /* 0x0000009a0c0c723e */ /* 0x000fc600000000ff */
[----:B------:R-:W-:Y:S01]  /*a1e0*/  STS [R4+0x200], R15 ;  /* 0x0002000f04007388 */ /* 0x000fe20000000800 */
[----:B------:R-:W-:Y:S02]  /*a1f0*/  F2FP.PACK_AB R8, R8, R164 ;  /* 0x000000a40808723e */ /* 0x000fe400000000ff */
[----:B------:R-:W-:Y:S01]  /*a200*/  F2FP.PACK_AB R7, R7, R166 ;  /* 0x000000a60707723e */ /* 0x000fe200000000ff */
[----:B------:R-:W-:Y:S01]  /*a210*/  STS [R0+0x1000], R18 ;  /* 0x0010001200007388 */ /* 0x000fe20000000800 */
[----:B------:R-:W-:-:S03]  /*a220*/  F2FP.PACK_AB R11, R11, R156 ;  /* 0x0000009c0b0b723e */ /* 0x000fc600000000ff */
[----:B------:R1:W-:Y:S01]  /*a230*/  STS [R0+0x1200], R138 ;  /* 0x0012008a00007388 */ /* 0x0003e20000000800 */
[----:B------:R-:W-:Y:S02]  /*a240*/  F2FP.PACK_AB R10, R159, R10 ;  /* 0x0000000a9f0a723e */ /* 0x000fe400000000ff */
[----:B------:R-:W-:Y:S01]  /*a250*/  F2FP.PACK_AB R6, R161, R160 ;  /* 0x000000a0a106723e */ /* 0x000fe200000000ff */
[----:B------:R-:W-:Y:S01]  /*a260*/  STS [R4+0x1000], R14 ;  /* 0x0010000e04007388 */ /* 0x000fe20000000800 */
[----:B------:R-:W-:-:S03]  /*a270*/  F2FP.PACK_AB R5, R163, R162 ;  /* 0x000000a2a305723e */ /* 0x000fc600000000ff */
[----:B------:R-:W-:Y:S04]  /*a280*/  STS [R4+0x1200], R146 ;  /* 0x0012009204007388 */ /* 0x000fe80000000800 */
[----:B------:R-:W-:Y:S04]  /*a290*/  STS [R2], R13 ;  /* 0x0000000d02007388 */ /* 0x000fe80000000800 */
[----:B------:R-:W-:Y:S01]  /*a2a0*/  STS [R2+0x200], R12 ;  /* 0x0002000c02007388 */ /* 0x000fe20000000800 */
[----:B-1----:R-:W-:-:S05]  /*a2b0*/  IADD3 R0, R9, R2, RZ ;  /* 0x0000000209007210 */ /* 0x002fca0007ffe0ff */
[----:B------:R-:W-:Y:S04]  /*a2c0*/  STS [R0], R8 ;  /* 0x0000000800007388 */ /* 0x000fe80000000800 */
[----:B------:R-:W-:Y:S04]  /*a2d0*/  STS [R0+0x200], R7 ;  /* 0x0002000700007388 */ /* 0x000fe80000000800 */
[----:B------:R-:W-:Y:S04]  /*a2e0*/  STS [R2+0x1000], R11 ;  /* 0x0010000b02007388 */ /* 0x000fe80000000800 */
[----:B------:R-:W-:Y:S04]  /*a2f0*/  STS [R2+0x1200], R10 ;  /* 0x0012000a02007388 */ /* 0x000fe80000000800 */
[----:B------:R-:W-:Y:S04]  /*a300*/  STS [R0+0x1000], R6 ;  /* 0x0010000600007388 */ /* 0x000fe80000000800 */
[----:B------:R1:W-:Y:S04]  /*a310*/  STS [R0+0x1200], R5 ;  /* 0x0012000500007388 */ /* 0x0003e80000000800 */
[----:B------:R-:W-:Y:S06]  /*a320*/  BAR.SYNC.DEFER_BLOCKING 0x0 ;  /* 0x0000000000007b1d */ /* 0x000fec0000010000 */
[----:B------:R-:W2:Y:S01]  /*a330*/  S2R R19, SR_CTAID.Y ;  /* 0x0000000000137919 */ /* 0x000ea20000002600 */
[----:B------:R-:W3:Y:S03]  /*a340*/  @P6 MUFU.LG2 R9, R24 ;  /* 0x0000001800096308 */ /* 0x000ee60000000c00 */
[----:B------:R-:W4:Y:S04]  /*a350*/  S2R R20, SR_CTAID.Z ;  /* 0x0000000000147919 */ /* 0x000f280000002700 */
[----:B------:R-:W5:Y:S04]  /*a360*/  S2R R18, SR_CTAID.X ;  /* 0x0000000000127919 */ /* 0x000f680000002500 */
[----:B------:R4:W5:Y:S04]  /*a370*/  LDS.128 R40, [R198] ;  /* 0x00000000c6287984 */ /* 0x0009680000000c00 */
[----:B------:R4:W5:Y:S04]  /*a380*/  LDS.128 R32, [R198+0x800] ;  /* 0x00080000c6207984 */ /* 0x0009680000000c00 */
[----:B------:R4:W5:Y:S04]  /*a390*/  LDS.128 R28, [R198+0x1000] ;  /* 0x00100000c61c7984 */ /* 0x0009680000000c00 */
[----:B------:R-:W5:Y:S01]  /*a3a0*/  LDS.128 R196, [R198+0x1800] ;  /* 0x00180000c6c47984 */ /* 0x000f620000000c00 */
[----:B-1----:R-:W-:-:S02]  /*a3b0*/  @P0 IMAD.MOV.U32 R0, RZ, RZ, 0x1 ;  /* 0x00000001ff000424 */ /* 0x002fc400078e00ff */
[----:B------:R-:W-:Y:S01]  /*a3c0*/  @!P0 IMAD R0, R26, c[0x0][0x1c0], RZ ;  /* 0x000070001a008a24 */ /* 0x000fe200078e02ff */
[----:B------:R-:W-:Y:S01]  /*a3d0*/  ISETP.NE.OR P1, PT, RZ, UR4, !P1 ;  /* 0x00000004ff007c0c */ /* 0x000fe2000cf25670 */
[----:B------:R-:W1:Y:S02]  /*a3e0*/  @P5 MUFU.LG2 R7, R23 ;  /* 0x0000001700075308 */ /* 0x000e640000000c00 */
[----:B--2---:R-:W-:Y:S01]  /*a3f0*/  IMAD R0, R19, R0, RZ ;  /* 0x0000000013007224 */ /* 0x004fe200078e02ff */
[----:B------:R-:W-:Y:S01]  /*a400*/  @P0 MOV R6, c[0x0][0x210] ;  /* 0x0000840000060a02 */ /* 0x000fe20000000f00 */
[----:B---3--:R-:W-:-:S04]  /*a410*/  @P6 FMUL.FTZ R2, R9, 0.69314718246459960938 ;  /* 0x3f31721809026820 */ /* 0x008fc80000410000 */
[----:B------:R-:W2:Y:S01]  /*a420*/  @P3 MUFU.LG2 R10, R25 ;  /* 0x00000019000a3308 */ /* 0x000ea20000000c00 */
[----:B------:R-:W-:Y:S01]  /*a430*/  SEL R0, R0, RZ, P1 ;  /* 0x000000ff00007207 */ /* 0x000fe20000800000 */
[----:B------:R-:W-:Y:S01]  /*a440*/  @!P0 IMAD.MOV.U32 R6, RZ, RZ, 0x1 ;  /* 0x00000001ff068424 */ /* 0x000fe200078e00ff */
[----:B------:R-:W-:Y:S01]  /*a450*/  MOV R16, 0x7f800000 ;  /* 0x7f80000000107802 */ /* 0x000fe20000000f00 */
[----:B------:R-:W-:-:S04]  /*a460*/  @P6 FFMA.FTZ R16, R38, c[0x0][0x238], R2 ;  /* 0x00008e0026106a23 */ /* 0x000fc80000010002 */
[----:B------:R-:W3:Y:S01]  /*a470*/  @P4 MUFU.LG2 R8, R21 ;  /* 0x0000001500084308 */ /* 0x000ee20000000c00 */
[----:B----4-:R-:W-:Y:S01]  /*a480*/  IMAD R2, R20, R26, R0 ;  /* 0x0000001a14027224 */ /* 0x010fe200078e0200 */
[----:B------:R-:W-:Y:S01]  /*a490*/  LOP3.LUT P2, RZ, R39, 0x3, RZ, 0xc0, !PT ;  /* 0x0000000327ff7812 */ /* 0x000fe2000784c0ff */
[----:B------:R-:W-:Y:S02]  /*a4a0*/  @!P1 IMAD R11, R19, c[0x0][0x214], RZ ;  /* 0x00008500130b9a24 */ /* 0x000fe400078e02ff */
[----:B-----5:R-:W-:Y:S01]  /*a4b0*/  IMAD R0, R18, R6, RZ ;  /* 0x0000000612007224 */ /* 0x020fe200078e02ff */
[----:B------:R-:W-:Y:S02]  /*a4c0*/  CS2R R4, SRZ ;  /* 0x0000000000047805 */ /* 0x000fe4000001ff00 */
[----:B------:R-:W-:Y:S02]  /*a4d0*/  @!P1 MOV R4, R11 ;  /* 0x0000000b00049202 */ /* 0x000fe40000000f00 */
[----:B------:R-:W-:Y:S01]  /*a4e0*/  SHF.L.U32 R0, R0, 0x7, RZ ;  /* 0x0000000700007819 */ /* 0x000fe200000006ff */
[----:B-1----:R-:W-:Y:S01]  /*a4f0*/  @P5 FMUL.FTZ R9, R7, 0.69314718246459960938 ;  /* 0x3f31721807095820 */ /* 0x002fe20000410000 */
[----:B------:R-:W-:Y:S01]  /*a500*/  @!P1 SHF.R.S32.HI R5, RZ, 0x1f, R11 ;  /* 0x0000001fff059819 */ /* 0x000fe2000001140b */
[----:B--2---:R-:W-:Y:S01]  /*a510*/  @P3 FMUL.FTZ R7, R10, 0.69314718246459960938 ;  /* 0x3f3172180a073820 */ /* 0x004fe20000410000 */
[----:B------:R-:W-:Y:S01]  /*a520*/  IADD3 R10, P1, P0, R0, R4, R2 ;  /* 0x00000004000a7210 */ /* 0x000fe2000783e002 */
[----:B---3--:R-:W-:Y:S01]  /*a530*/  @P4 FMUL.FTZ R8, R8, 0.69314718246459960938 ;  /* 0x3f31721808084820 */ /* 0x008fe20000410000 */
[----:B------:R-:W-:-:S02]  /*a540*/  SHF.R.S32.HI R0, RZ, 0x1f, R0 ;  /* 0x0000001fff007819 */ /* 0x000fc40000011400 */
        /* <DEDUP_REMOVED lines=9> */
[----:B------:R-:W-:Y:S01]  /*a5e0*/  SHF.R.S32.HI R0, RZ, 0x1f, R17 ;  /* 0x0000001fff007819 */ /* 0x000fe20000011411 */
[----:B------:R-:W-:Y:S01]  /*a5f0*/  IMAD.MOV.U32 R5, RZ, RZ, c[0x0][0x214] ;  /* 0x00008500ff057624 */ /* 0x000fe200078e00ff */
[----:B------:R-:W-:-:S02]  /*a600*/  SHF.R.S32.HI R3, RZ, 0x1f, R39 ;  /* 0x0000001fff037819 */ /* 0x000fc40000011427 */
        /* <DEDUP_REMOVED lines=38> */
.L_x_462:
[----:B------:R-:W-:Y:S05]  /*a870*/  BSYNC B0 ;  /* 0x0000000000007941 */ /* 0x000fea0003800000 */
.L_x_461:
[----:B-1----:R-:W-:Y:S01]  /*a880*/  IMAD.SHL.U32 R2, R27, 0x8, RZ ;  /* 0x000000081b027824 */ /* 0x002fe200078e00ff */
        /* <DEDUP_REMOVED lines=24> */
[----:B------:R-:W-:Y:S01]  /*aa10*/  STG.E.128 [R6.64], R40 ;  /* 0x0000002806007986 */ /* 0x000fe2000c101d0a */
[----:B------:R-:W-:Y:S02]  /*aa20*/  IADD3.X R5, R7, UR5, RZ, P0, !PT ;  /* 0x0000000507057c10 */ /* 0x000fe400087fe4ff */
[----:B------:R-:W-:-:S03]  /*aa30*/  IADD3 R2, P0, R4, UR7, RZ ;  /* 0x0000000704027c10 */ /* 0x000fc6000ff1e0ff */
[----:B------:R-:W-:Y:S01]  /*aa40*/  STG.E.128 [R4.64], R32 ;  /* 0x0000002004007986 */ /* 0x000fe2000c101d0a */
[----:B------:R-:W-:Y:S02]  /*aa50*/  IADD3.X R3, R5, UR5, RZ, P0, !PT ;  /* 0x0000000505037c10 */ /* 0x000fe400087fe4ff */
[----:B------:R-:W-:-:S03]  /*aa60*/  IADD3 R8, P0, R2, UR7, RZ ;  /* 0x0000000702087c10 */ /* 0x000fc6000ff1e0ff */
[----:B------:R-:W-:Y:S01]  /*aa70*/  STG.E.128 [R2.64], R28 ;  /* 0x0000001c02007986 */ /* 0x000fe2000c101d0a */
[----:B------:R-:W-:-:S05]  /*aa80*/  IADD3.X R9, R3, UR5, RZ, P0, !PT ;  /* 0x0000000503097c10 */ /* 0x000fca00087fe4ff */
[----:B------:R-:W-:Y:S01]  /*aa90*/  STG.E.128 [R8.64], R196 ;  /* 0x000000c408007986 */ /* 0x000fe2000c101d0a */
[----:B------:R-:W-:Y:S05]  /*aaa0*/  EXIT ;  /* 0x000000000000794d */ /* 0x000fea0003800000 */
.L_x_463:
        /* <DEDUP_REMOVED lines=13> */
.L_x_1136:


//--------------------- .text._ZN5flash16flash_fwd_kernelI23Flash_fwd_kernel_traitsILi32ELi128ELi128ELi4ELb0ELb0EN7cutlass6half_tE19Flash_kernel_traitsILi32ELi128ELi128ELi4ES3_EELb1ELb0ELb0ELb1ELb0ELb0ELb0ELb0EEEvNS_16Flash_fwd_paramsE --------------------------
	.section	.text._ZN5flash16flash_fwd_kernelI23Flash_fwd_kernel_traitsILi32ELi128ELi128ELi4ELb0ELb0EN7cutlass6half_tE19Flash_kernel_traitsILi32ELi128ELi128ELi4ES3_EELb1ELb0ELb0ELb1ELb0ELb0ELb0ELb0EEEvNS_16Flash_fwd_paramsE,"ax",@progbits
	.sectioninfo	@"SHI_REGISTERS=255"
	.align	128
        .global         _ZN5flash16flash_fwd_kernelI23Flash_fwd_kernel_traitsILi32ELi128ELi128ELi4ELb0ELb0EN7cutlass6half_tE19Flash_kernel_traitsILi32ELi128ELi128ELi4ES3_EELb1ELb0ELb0ELb1ELb0ELb0ELb0ELb0EEEvNS_16Flash_fwd_paramsE
        .type           _ZN5flash16flash_fwd_kernelI23Flash_fwd_kernel_traitsILi32ELi128ELi128ELi4ELb0ELb0EN7cutlass6half_tE19Flash_kernel_traitsILi32ELi128ELi128ELi4ES3_EELb1ELb0ELb0ELb1ELb0ELb0ELb0ELb0EEEvNS_16Flash_fwd_paramsE,@function
        .size           _ZN5flash16flash_fwd_kernelI23Flash_fwd_kernel_traitsILi32ELi128ELi128ELi4ELb0ELb0EN7cutlass6half_tE19Flash_kernel_traitsILi32ELi128ELi128ELi4ES3_EELb1ELb0ELb0ELb1ELb0ELb0ELb0ELb0EEEvNS_16Flash_fwd_paramsE,(.L_x_1137 - _ZN5flash16flash_fwd_kernelI23Flash_fwd_kernel_traitsILi32ELi128ELi128ELi4ELb0ELb0EN7cutlass6half_tE19Flash_kernel_traitsILi32ELi128ELi128ELi4ES3_EELb1ELb0ELb0ELb1ELb0ELb0ELb0ELb0EEEvNS_16Flash_fwd_paramsE)
        .other          _ZN5flash16flash_fwd_kernelI23Flash_fwd_kernel_traitsILi32ELi128ELi128ELi4ELb0ELb0EN7cutlass6half_tE19Flash_kernel_traitsILi32ELi128ELi128ELi4ES3_EELb1ELb0ELb0ELb1ELb0ELb0ELb0ELb0EEEvNS_16Flash_fwd_paramsE,@"STO_CUDA_ENTRY STV_DEFAULT"
_ZN5flash16flash_fwd_kernelI23Flash_fwd_kernel_traitsILi32ELi128ELi128ELi4ELb0ELb0EN7cutlass6half_tE19Flash_kernel_traitsILi32ELi128ELi128ELi4ES3_EELb1ELb0ELb0ELb1ELb0ELb0ELb0ELb0EEEvNS_16Flash_fwd_paramsE:
.text._ZN5flash16flash_fwd_kernelI23Flash_fwd_kernel_traitsILi32ELi128ELi128ELi4ELb0ELb0EN7cutlass6half_tE19Flash_kernel_traitsILi32ELi128ELi128ELi4ES3_EELb1ELb0ELb0ELb1ELb0ELb0ELb0ELb0EEEvNS_16Flash_fwd_paramsE:
        /* <DEDUP_REMOVED lines=14> */
[----:B------:R-:W1:Y:S01]  /*00e0*/  LDC.U8 R8, c[0x0][0x312] ;  /* 0x0000c480ff087b82 */ /* 0x000e620000000000 */
[----:B------:R-:W-:Y:S02]  /*00f0*/  ISETP.NE.U32.AND P3, PT, RZ, c[0x0][0x240], PT ;  /* 0x00009000ff007a0c */ /* 0x000fe40003f65070 */
[----:B------:R-:W4:Y:S01]  /*0100*/  S2R R19, SR_CTAID.X ;  /* 0x0000000000137919 */ /* 0x000f220000002500 */
[----:B------:R-:W-:Y:S02]  /*0110*/  MOV R12, 0x4 ;  /* 0x00000004000c7802 */ /* 0x000fe40000000f00 */
[----:B------:R-:W-:Y:S01]  /*0120*/  ISETP.NE.AND.EX P3, PT, RZ, c[0x0][0x244], PT, P3 ;  /* 0x00009100ff007a0c */ /* 0x000fe20003f65330 */
[----:B------:R-:W4:Y:S01]  /*0130*/  S2R R28, SR_CTAID.Y ;  /* 0x00000000001c7919 */ /* 0x000f220000002600 */
[----:B------:R-:W-:-:S03]  /*0140*/  MOV R14, 0xffffffff ;  /* 0xffffffff000e7802 */ /* 0x000fc60000000f00 */
[----:B------:R-:W4:Y:S04]  /*0150*/  S2R R16, SR_CTAID.Z ;  /* 0x0000000000107919 */ /* 0x000f280000002700 */
[----:B------:R-:W4:Y:S01]  /*0160*/  S2R R210, SR_TID.X ;  /* 0x0000000000d27919 */ /* 0x000f220000002100 */
[----:B-1----:R-:W-:Y:S01]  /*0170*/  ISETP.NE.AND P4, PT, R8, RZ, PT ;  /* 0x000000ff0800720c */ /* 0x002fe20003f85270 */
[----:B----4-:R-:W-:Y:S01]  /*0180*/  IMAD.WIDE R8, R28, R12, c[0x0][0x240] ;  /* 0x000090001c087625 */ /* 0x010fe200078e020c */
[----:B------:R-:W-:-:S04]  /*0190*/  LOP3.LUT R0, R16, R19, R28, 0xfe, !PT ;  /* 0x0000001310007212 */ /* 0x000fc800078efe1c */
[----:B------:R-:W-:Y:S01]  /*01a0*/  LOP3.LUT P2, RZ, R0, R210, RZ, 0xfc, !PT ;  /* 0x000000d200ff7212 */ /* 0x000fe2000784fcff */
[----:B--2---:R1:W2:Y:S08]  /*01b0*/  @P1 R2UR UR20, R4 ;  /* 0x00000000041413c2 */ /* 0x0042b000000e0000 */
[----:B------:R4:W2:Y:S04]  /*01c0*/  @P1 R2UR UR21, R5 ;  /* 0x00000000051513c2 */ /* 0x0008a800000e0000 */
[----:B-1----:R-:W-:-:S02]  /*01d0*/  @!P2 IMAD.MOV.U32 R4, RZ, RZ, c[0x0][0x308] ;  /* 0x0000c200ff04a624 */ /* 0x002fc400078e00ff */
[----:B----4-:R-:W-:Y:S01]  /*01e0*/  @!P2 IMAD.MOV.U32 R5, RZ, RZ, c[0x0][0x30c] ;  /* 0x0000c300ff05a624 */ /* 0x010fe200078e00ff */
[----:B---3--:R-:W-:Y:S01]  /*01f0*/  @P1 IADD3 R6, P0, R2, c[0x0][0x300], RZ ;  /* 0x0000c00002061a10 */ /* 0x008fe20007f1e0ff */
[----:B--2---:R-:W-:-:S04]  /*0200*/  IMAD.U32 R2, RZ, RZ, UR20 ;  /* 0x00000014ff027e24 */ /* 0x004fc8000f8e00ff */
[----:B------:R-:W-:Y:S01]  /*0210*/  @P1 IMAD.X R7, RZ, RZ, R3, P0 ;  /* 0x000000ffff071224 */ /* 0x000fe200000e0603 */
[----:B------:R-:W-:Y:S01]  /*0220*/  ISETP.NE.U32.AND P0, PT, RZ, c[0x0][0x250], PT ;  /* 0x00009400ff007a0c */ /* 0x000fe20003f05070 */
[----:B------:R-:W-:Y:S01]  /*0230*/  IMAD.U32 R3, RZ, RZ, UR21 ;  /* 0x00000015ff037e24 */ /* 0x000fe2000f8e00ff */
[----:B------:R-:W-:Y:S02]  /*0240*/  ISETP.EQ.U32.AND P1, PT, RZ, c[0x0][0x248], PT ;  /* 0x00009200ff007a0c */ /* 0x000fe40003f22070 */
[----:B------:R-:W-:Y:S02]  /*0250*/  ISETP.NE.AND.EX P0, PT, RZ, c[0x0][0x254], PT, P0 ;  /* 0x00009500ff007a0c */ /* 0x000fe40003f05300 */
[----:B------:R1:W-:Y:S01]  /*0260*/  @!P2 STG.E.64 [R4.64], R2 ;  /* 0x000000020400a986 */ /* 0x0003e2000c101b12 */
[----:B------:R-:W-:Y:S02]  /*0270*/  SHF.R.S32.HI R25, RZ, 0x1f, R210 ;  /* 0x0000001fff197819 */ /* 0x000fe400000114d2 */
[----:B------:R-:W-:Y:S01]  /*0280*/  ISETP.EQ.OR.EX P1, PT, RZ, c[0x0][0x24c], !P4, P1 ;  /* 0x00009300ff007a0c */ /* 0x000fe20006722710 */
[----:B-1----:R-:W-:-:S02]  /*0290*/  @!P2 IMAD.MOV.U32 R2, RZ, RZ, R6 ;  /* 0x000000ffff02a224 */ /* 0x002fc400078e0006 */
[----:B------:R-:W-:-:S05]  /*02a0*/  @!P2 IMAD.MOV.U32 R3, RZ, RZ, R7 ;  /* 0x000000ffff03a224 */ /* 0x000fca00078e0007 */
[----:B------:R1:W-:Y:S04]  /*02b0*/  @!P2 STG.E.64 [R4.64+0x8], R2 ;  /* 0x000008020400a986 */ /* 0x0003e8000c101b12 */
[----:B------:R2:W3:Y:S04]  /*02c0*/  @P3 LDG.E R14, [R8.64] ;  /* 0x00000012080e3981 */ /* 0x0004e8000c1e1900 */
[----:B-1----:R2:W4:Y:S01]  /*02d0*/  @P3 LDG.E R4, [R8.64+0x4] ;  /* 0x0000041208043981 */ /* 0x002522000c1e1900 */
[----:B------:R-:W-:Y:S01]  /*02e0*/  @P0 IMAD.WIDE R2, R28, R12, c[0x0][0x250] ;  /* 0x000094001c020625 */ /* 0x000fe200078e020c */
[----:B------:R-:W-:-:S03]  /*02f0*/  LEA.HI R13, R25, R210, RZ, 0x5 ;  /* 0x000000d2190d7211 */ /* 0x000fc600078f28ff */
[C---:B------:R-:W-:Y:S02]  /*0300*/  IMAD R0, R28.reuse, c[0x0][0x1c0], R16 ;  /* 0x000070001c007a24 */ /* 0x040fe400078e0210 */
[----:B------:R-:W-:-:S03]  /*0310*/  IMAD.WIDE R10, R28, R12, c[0x0][0x248] ;  /* 0x000092001c0a7625 */ /* 0x000fc600078e020c */
[----:B------:R-:W-:Y:S01]  /*0320*/  SHF.L.U32 R0, R0, 0x5, RZ ;  /* 0x0000000500007819 */ /* 0x000fe200000006ff */
[----:B--2---:R-:W-:Y:S02]  /*0330*/  IMAD.MOV.U32 R8, RZ, RZ, RZ ;  /* 0x000000ffff087224 */ /* 0x004fe400078e00ff */
[----:B------:R-:W-:-:S04]  /*0340*/  IMAD.MOV.U32 R9, RZ, RZ, -0x1 ;  /* 0xffffffffff097424 */ /* 0x000fc800078e00ff */
[----:B------:R1:W5:Y:S04]  /*0350*/  @P0 LDG.E R8, [R2.64] ;  /* 0x0000001202080981 */ /* 0x000368000c1e1900 */
[----:B------:R2:W5:Y:S01]  /*0360*/  @!P1 LDG.E R9, [R10.64] ;  /* 0x000000120a099981 */ /* 0x000562000c1e1900 */
[----:B------:R-:W-:-:S04]  /*0370*/  ISETP.NE.U32.AND P2, PT, RZ, c[0x0][0x248], PT ;  /* 0x00009200ff007a0c */ /* 0x000fc80003f45070 */
[----:B------:R-:W-:Y:S02]  /*0380*/  ISETP.NE.AND.EX P2, PT, RZ, c[0x0][0x24c], PT, P2 ;  /* 0x00009300ff007a0c */ /* 0x000fe40003f45320 */
[----:B-1----:R-:W-:-:S05]  /*0390*/  LOP3.LUT R2, R13, 0xffffffe0, RZ, 0xc0, !PT ;  /* 0xffffffe00d027812 */ /* 0x002fca00078ec0ff */
[----:B------:R-:W-:-:S05]  /*03a0*/  IMAD.IADD R37, R210, 0x1, -R2 ;  /* 0x00000001d2257824 */ /* 0x000fca00078e0a02 */
[--C-:B------:R-:W-:Y:S02]  /*03b0*/  IADD3 R3, P1, P0, R0, R6, R37.reuse ;  /* 0x0000000600037210 */ /* 0x100fe4000783e025 */
[----:B------:R-:W-:Y:S02]  /*03c0*/  SHF.R.S32.HI R0, RZ, 0x1f, R0 ;  /* 0x0000001fff007819 */ /* 0x000fe40000011400 */
[----:B------:R-:W-:Y:S01]  /*03d0*/  SHF.R.S32.HI R2, RZ, 0x1f, R37 ;  /* 0x0000001fff027819 */ /* 0x000fe20000011425 */
[----:B------:R2:W-:Y:S03]  /*03e0*/  STL [R1+0x18], R3 ;  /* 0x0000180301007387 */ /* 0x0005e60000100800 */
[----:B------:R-:W-:Y:S01]  /*03f0*/  IADD3.X R0, R0, R7, R2, P1, P0 ;  /* 0x0000000700007210 */ /* 0x000fe20000fe0402 */
[----:B---3--:R2:W-:Y:S04]  /*0400*/  STL [R1+0x68], R14 ;  /* 0x0000680e01007387 */ /* 0x0085e80000100800 */
[----:B------:R2:W-:Y:S01]  /*0410*/  STL [R1+0x10], R0 ;  /* 0x0000100001007387 */ /* 0x0005e20000100800 */
[----:B----4-:R-:W-:-:S02]  /*0420*/  @P3 IMAD.IADD R190, R4, 0x1, -R14 ;  /* 0x0000000104be3824 */ /* 0x010fc400078e0a0e */
[----:B------:R-:W-:Y:S01]  /*0430*/  @!P3 IMAD.MOV.U32 R190, RZ, RZ, c[0x0][0x214] ;  /* 0x00008500ffbeb624 */ /* 0x000fe200078e00ff */
[----:B------:R-:W-:Y:S05]  /*0440*/  @!P2 BRA `(.L_x_464) ;  /* 0x000000400000a947 */ /* 0x000fea0003800000 */
[----:B--2---:R-:W2:Y:S02]  /*0450*/  @P4 LDG.E R0, [R10.64+0x4] ;  /* 0x000004120a004981 */ /* 0x004ea4000c1e1900 */
[----:B--2--5:R-:W-:-:S06]  /*0460*/  @P4 IADD3 R0, R0, -R9, RZ ;  /* 0x8000000900004210 */ /* 0x024fcc0007ffe0ff */
[----:B------:R1:W5:Y:S01]  /*0470*/  @!P4 LDG.E R0, [R10.64] ;  /* 0x000000120a00c981 */ /* 0x000362000c1e1900 */
[----:B------:R-:W-:Y:S05]  /*0480*/  BRA `(.L_x_465) ;  /* 0x0000001000007947 */ /* 0x000fea0003800000 */
.L_x_464:
[----:B--2---:R-:W-:Y:S02]  /*0490*/  MOV R0, c[0x0][0x218] ;  /* 0x0000860000007a02 */ /* 0x004fe40000000f00 */
.L_x_465:
        /* <DEDUP_REMOVED lines=19> */
[----:B------:R-:W-:Y:S02]  /*05d0*/  ISETP.NE.AND P0, PT, R9, -0x1, PT ;  /* 0xffffffff0900780c */ /* 0x000fe40003f05270 */
[----:B------:R-:W-:-:S09]  /*05e0*/  SHF.R.S32.HI R17, RZ, 0x1f, R16 ;  /* 0x0000001fff117819 */ /* 0x000fd20000011410 */
[----:B------:R-:W-:Y:S01]  /*05f0*/  @!P1 SHF.R.S32.HI R4, RZ, 0x1f, R28 ;  /* 0x0000001fff049819 */ /* 0x000fe2000001141c */
[----:B------:R-:W-:Y:S01]  /*0600*/  @P1 IMAD.WIDE.U32 R2, R14, c[0x0][0x190], RZ ;  /* 0x000064000e021a25 */ /* 0x000fe200078e00ff */
[----:B------:R-:W-:-:S03]  /*0610*/  @P0 IADD3 R0, R8, R9, RZ ;  /* 0x0000000908000210 */ /* 0x000fc60007ffe0ff */
[----:B------:R-:W-:Y:S01]  /*0620*/  @!P1 IMAD R6, R4, c[0x0][0x178], RZ ;  /* 0x00005e0004069a24 */ /* 0x000fe200078e02ff */
[----:B------:R-:W-:Y:S01]  /*0630*/  @P1 MOV R7, R2 ;  /* 0x0000000200071202 */ /* 0x000fe20000000f00 */
[----:B-1----:R-:W-:Y:S02]  /*0640*/  @P1 IMAD R10, R14, c[0x0][0x194], R3 ;  /* 0x000065000e0a1a24 */ /* 0x002fe400078e0203 */
        /* <DEDUP_REMOVED lines=19> */
.L_x_467:
[----:B--2---:R-:W-:Y:S02]  /*0780*/  IABS R5, c[0x0][0x1c8] ;  /* 0x0000720000057a13 */ /* 0x004fe40000000000 */
        /* <DEDUP_REMOVED lines=40> */
.L_x_468:
[CC--:B------:R-:W-:Y:S01]  /*0a10*/  LEA.HI R4, R25.reuse, R210.reuse, RZ, 0x2 ;  /* 0x000000d219047211 */ /* 0x0c0fe200078f10ff */
[----:B------:R-:W-:Y:S01]  /*0a20*/  IMAD.IADD R29, R190, 0x1, -R38 ;  /* 0x00000001be1d7824 */ /* 0x000fe200078e0a26 */
[----:B------:R-:W-:Y:S01]  /*0a30*/  LEA.HI R27, R25, R210, RZ, 0x3 ;  /* 0x000000d2191b7211 */ /* 0x000fe200078f18ff */
[----:B------:R-:W-:Y:S01]  /*0a40*/  BSSY B0, `(.L_x_469) ;  /* 0x0000030000007945 */ /* 0x000fe20003800000 */
[----:B------:R-:W-:Y:S02]  /*0a50*/  LOP3.LUT R3, R4, 0xfffffffc, RZ, 0xc0, !PT ;  /* 0xfffffffc04037812 */ /* 0x000fe400078ec0ff */
[----:B------:R-:W-:Y:S02]  /*0a60*/  SHF.R.S32.HI R26, RZ, 0x3, R27 ;  /* 0x00000003ff1a7819 */ /* 0x000fe4000001141b */
        /* <DEDUP_REMOVED lines=14> */
[----:B------:R-:W-:Y:S01]  /*0b50*/  SHF.R.U32.HI R0, RZ, 0x3, R0 ;  /* 0x00000003ff007819 */ /* 0x000fe20000011600 */
[----:B------:R1:W-:Y:S01]  /*0b60*/  STL [R1+0x6c], R29 ;  /* 0x00006c1d01007387 */ /* 0x0003e20000100800 */
[C---:B------:R-:W-:Y:S01]  /*0b70*/  ISETP.GE.AND P0, PT, R2.reuse, R29, PT ;  /* 0x0000001d0200720c */ /* 0x040fe20003f06270 */
[----:B------:R-:W-:Y:S01]  /*0b80*/  IMAD.IADD R4, R2, 0x1, -R4 ;  /* 0x0000000102047824 */ /* 0x000fe200078e0a04 */
[----:B------:R-:W-:Y:S01]  /*0b90*/  LOP3.LUT R3, R3, R0, RZ, 0x3c, !PT ;  /* 0x0000000003037212 */ /* 0x000fe200078e3cff */
[----:B------:R-:W-:-:S02]  /*0ba0*/  IMAD R0, R17, c[0x0][0x1a8], RZ ;  /* 0x00006a0011007a24 */ /* 0x000fc400078e02ff */
[----:B------:R-:W-:Y:S02]  /*0bb0*/  IMAD R4, R97, 0x8, R4 ;  /* 0x0000000861047824 */ /* 0x000fe400078e0204 */
[----:B------:R-:W-:Y:S02]  /*0bc0*/  IMAD R0, R16, c[0x0][0x1ac], R0 ;  /* 0x00006b0010007a24 */ /* 0x000fe400078e0200 */
[----:B------:R-:W-:Y:S01]  /*0bd0*/  IMAD.U32 R6, R4, 0x20, R3 ;  /* 0x0000002004067824 */ /* 0x000fe200078e0003 */
[----:B------:R-:W-:Y:S01]  /*0be0*/  SHF.R.S32.HI R3, RZ, 0x1f, R2 ;  /* 0x0000001fff037819 */ /* 0x000fe20000011402 */
[----:B------:R-:W-:-:S04]  /*0bf0*/  IMAD.WIDE.U32 R8, R16, c[0x0][0x1a8], R8 ;  /* 0x00006a0010087a25 */ /* 0x000fc800078e0008 */
[----:B------:R-:W-:-:S04]  /*0c00*/  IMAD.WIDE R4, R19, 0x80, R2 ;  /* 0x0000008013047825 */ /* 0x000fc800078e0202 */
        /* <DEDUP_REMOVED lines=19> */
.L_x_470:
[----:B------:R-:W-:Y:S05]  /*0d40*/  BSYNC B0 ;  /* 0x0000000000007941 */ /* 0x000fea0003800000 */
.L_x_469:
        /* <DEDUP_REMOVED lines=21> */
.L_x_472:
[----:B------:R-:W-:Y:S05]  /*0ea0*/  BSYNC B0 ;  /* 0x0000000000007941 */ /* 0x000fea0003800000 */
.L_x_471:
        /* <DEDUP_REMOVED lines=21> */
.L_x_474:
[----:B------:R-:W-:Y:S05]  /*1000*/  BSYNC B0 ;  /* 0x0000000000007941 */ /* 0x000fea0003800000 */
.L_x_473:
        /* <DEDUP_REMOVED lines=24> */
.L_x_476:
[----:B------:R-:W-:Y:S05]  /*1190*/  BSYNC B0 ;  /* 0x0000000000007941 */ /* 0x000fea0003800000 */
.L_x_475:
[----:B------:R-:W-:Y:S01]  /*11a0*/  IMAD R8, R3, c[0x0][0x198], RZ ;  /* 0x0000660003087a24 */ /* 0x000fe200078e02ff */
[----:B------:R-:W-:Y:S01]  /*11b0*/  LEA.HI R25, R25, R210, RZ, 0x4 ;  /* 0x000000d219197211 */ /* 0x000fe200078f20ff */
[----:B------:R-:W-:Y:S01]  /*11c0*/  IMAD R0, R3, c[0x0][0x1a0], RZ ;  /* 0x0000680003007a24 */ /* 0x000fe200078e02ff */
[----:B------:R-:W-:Y:S01]  /*11d0*/  LEA.HI.SX32 R36, R252, 0xffffffff, 0x19 ;  /* 0xfffffffffc247811 */ /* 0x000fe200078fcaff */
[C---:B------:R-:W-:Y:S01]  /*11e0*/  IMAD.WIDE.U32 R6, R2.reuse, c[0x0][0x198], R30 ;  /* 0x0000660002067a25 */ /* 0x040fe200078e001e */
[----:B------:R-:W-:Y:S02]  /*11f0*/  BSSY B0, `(.L_x_477) ;  /* 0x0000033000007945 */ /* 0x000fe40003800000 */
[----:B---3--:R-:W-:Y:S01]  /*1200*/  SHF.R.S32.HI R12, RZ, 0x1f, R36 ;  /* 0x0000001fff0c7819 */ /* 0x008fe20000011424 */
        /* <DEDUP_REMOVED lines=11> */
[----:B------:R-:W-:-:S03]  /*12c0*/  IMAD.WIDE.U32 R40, R14, c[0x0][0x1b0], R6 ;  /* 0x00006c000e287a25 */ /* 0x000fc600078e0006 */
        /* <DEDUP_REMOVED lines=11> */
[----:B------:R-:W-:Y:S01]  /*1380*/  IMAD R5, R36, -0x80, R96 ;  /* 0xffffff8024057824 */ /* 0x000fe200078e0260 */
[----:B------:R-:W-:Y:S01]  /*1390*/  LEA.HI R0, R0, R8, RZ, 0x2 ;  /* 0x0000000800007211 */ /* 0x000fe200078f10ff */
[----:B------:R-:W-:Y:S01]  /*13a0*/  IMAD.WIDE.U32 R6, R36, UR7, R34 ;  /* 0x0000000724067c25 */ /* 0x000fe2000f8e0022 */
[----:B------:R1:W-:Y:S02]  /*13b0*/  STL.64 [R1+0x50], R34 ;  /* 0x0000502201007387 */ /* 0x0003e40000100a00 */
[----:B------:R-:W-:-:S02]  /*13c0*/  ISETP.GE.AND P0, PT, R2, R5, PT ;  /* 0x000000050200720c */ /* 0x000fc40003f06270 */
[----:B------:R1:W-:Y:S01]  /*13d0*/  STL [R1+0x44], R18 ;  /* 0x0000441201007387 */ /* 0x0003e20000100800 */
[----:B------:R-:W-:Y:S01]  /*13e0*/  LOP3.LUT R4, R0, 0xfffffffc, RZ, 0xc0, !PT ;  /* 0xfffffffc00047812 */ /* 0x000fe200078ec0ff */
[----:B------:R-:W-:-:S04]  /*13f0*/  IMAD R0, R36, UR6, RZ ;  /* 0x0000000624007c24 */ /* 0x000fc8000f8e02ff */
[----:B------:R-:W-:Y:S01]  /*1400*/  IMAD.IADD R14, R8, 0x1, -R4 ;  /* 0x00000001080e7824 */ /* 0x000fe200078e0a04 */
[----:B------:R-:W-:Y:S01]  /*1410*/  MOV R4, 0x10 ;  /* 0x0000001000047802 */ /* 0x000fe20000000f00 */
        /* <DEDUP_REMOVED lines=16> */
.L_x_478:
[----:B------:R-:W-:Y:S05]  /*1520*/  BSYNC B0 ;  /* 0x0000000000007941 */ /* 0x000fea0003800000 */
.L_x_477:
        /* <DEDUP_REMOVED lines=11> */
[----:B-1----:R-:W-:Y:S02]  /*15e0*/  IADD3.X R11, R9, UR16, RZ, P0, !PT ;  /* 0x00000010090b7c10 */ /* 0x002fe400087fe4ff */
[----:B------:R-:W-:-:S04]  /*15f0*/  LEA R10, P0, R0, c[0x0][0x168], 0x1 ;  /* 0x00005a00000a7a11 */ /* 0x000fc800078008ff */
[----:B------:R-:W-:-:S05]  /*1600*/  LEA.HI.X R11, R0, c[0x0][0x16c], R11, 0x1, P0 ;  /* 0x00005b00000b7a11 */ /* 0x000fca00000f0c0b */
[----:B------:R-:W-:Y:S01]  /*1610*/  @!PT LDS RZ, [RZ] ;  /* 0x00000000fffff984 */ /* 0x000fe20000000800 */
[----:B------:R-:W-:Y:S01]  /*1620*/  @!PT LDS RZ, [RZ] ;  /* 0x00000000fffff984 */ /* 0x000fe20000000800 */
[----:B------:R-:W-:Y:S01]  /*1630*/  @!PT LDS RZ, [RZ] ;  /* 0x00000000fffff984 */ /* 0x000fe20000000800 */
[----:B------:R1:W-:Y:S04]  /*1640*/  LDGSTS.E.BYPASS.LTC128B.128 [R226+0x2800], [R10.64] ;  /* 0x028000000ae27fae */ /* 0x0003e8000b901d52 */
.L_x_480:
[----:B------:R-:W-:Y:S05]  /*1650*/  BSYNC B0 ;  /* 0x0000000000007941 */ /* 0x000fea0003800000 */
.L_x_479:
        /* <DEDUP_REMOVED lines=17> */
.L_x_482:
[----:B------:R-:W-:Y:S05]  /*1770*/  BSYNC B0 ;  /* 0x0000000000007941 */ /* 0x000fea0003800000 */
.L_x_481:
        /* <DEDUP_REMOVED lines=18> */
.L_x_484:
[----:B------:R-:W-:Y:S05]  /*18a0*/  BSYNC B0 ;  /* 0x0000000000007941 */ /* 0x000fea0003800000 */
.L_x_483:
        /* <DEDUP_REMOVED lines=15> */
[----:B------:R-:W-:-:S03]  /*19a0*/  MOV R3, RZ ;  /* 0x000000ff00037202 */ /* 0x000fc60000000f00 */
[----:B------:R-:W5:Y:S01]  /*19b0*/  @P2 MUFU.RCP R2, c[0x0][0x238] ;  /* 0x00008e0000022b08 */ /* 0x000f620000001000 */
[C---:B------:R-:W-:Y:S01]  /*19c0*/  IMAD R0, R36.reuse, c[0x0][0x1a4], R0 ;  /* 0x0000690024007a24 */ /* 0x040fe200078e0200 */
[----:B------:R-:W-:Y:S01]  /*19d0*/  BSSY B0, `(.L_x_485) ;  /* 0x0000015000007945 */ /* 0x000fe20003800000 */
[----:B-1----:R-:W-:-:S05]  /*19e0*/  IMAD.WIDE.U32 R8, R36, c[0x0][0x1a0], RZ ;  /* 0x0000680024087a25 */ /* 0x002fca00078e00ff */
[----:B------:R1:W-:Y:S01]  /*19f0*/  @P1 STS [R226+0x4000], RZ ;  /* 0x004000ffe2001388 */ /* 0x0003e20000000800 */
[----:B------:R-:W-:Y:S01]  /*1a00*/  IMAD.IADD R0, R9, 0x1, R0 ;  /* 0x0000000109007824 */ /* 0x000fe200078e0200 */
[C---:B------:R-:W-:Y:S02]  /*1a10*/  LEA R6, P0, R8.reuse, R32, 0x7 ;  /* 0x0000002008067211 */ /* 0x040fe400078038ff */
[----:B------:R1:W-:Y:S02]  /*1a20*/  @P1 STS [R226+0x4004], RZ ;  /* 0x004004ffe2001388 */ /* 0x0003e40000000800 */
[----:B------:R-:W-:Y:S02]  /*1a30*/  LEA.HI.X R7, R8, R18, R0, 0x7, P0 ;  /* 0x0000001208077211 */ /* 0x000fe400000f3c00 */
        /* <DEDUP_REMOVED lines=14> */
.L_x_486:
[----:B-1----:R-:W-:Y:S05]  /*1b20*/  BSYNC B0 ;  /* 0x0000000000007941 */ /* 0x002fea0003800000 */
.L_x_485:
        /* <DEDUP_REMOVED lines=17> */
.L_x_488:
[----:B------:R-:W-:Y:S05]  /*1c40*/  BSYNC B0 ;  /* 0x0000000000007941 */ /* 0x000fea0003800000 */
.L_x_487:
        /* <DEDUP_REMOVED lines=17> */
.L_x_490:
[----:B------:R-:W-:Y:S05]  /*1d60*/  BSYNC B0 ;  /* 0x0000000000007941 */ /* 0x000fea0003800000 */
.L_x_489:
        /* <DEDUP_REMOVED lines=18> */
.L_x_492:
[----:B------:R-:W-:Y:S05]  /*1e90*/  BSYNC B0 ;  /* 0x0000000000007941 */ /* 0x000fea0003800000 */
.L_x_491:
        /* <DEDUP_REMOVED lines=11> */
[----:B------:R-:W-:Y:S02]  /*1f50*/  LEA.HI R8, R8, R13, RZ, 0x3 ;  /* 0x0000000d08087211 */ /* 0x000fe400078f18ff */
        /* <DEDUP_REMOVED lines=19> */
[----:B------:R-:W-:Y:S01]  /*2090*/  LOP3.LUT R185, R7, R5, RZ, 0x3c, !PT ;  /* 0x0000000507b97212 */ /* 0x000fe200078e3cff */
[----:B------:R-:W-:Y:S01]  /*20a0*/  IMAD.SHL.U32 R7, R210, 0x2, RZ ;  /* 0x00000002d2077824 */ /* 0x000fe200078e00ff */
[----:B------:R-:W-:-:S03]  /*20b0*/  LOP3.LUT R0, R6, R0, RZ, 0x3c, !PT ;  /* 0x0000000006007212 */ /* 0x000fc600078e3cff */
[----:B------:R-:W-:Y:S01]  /*20c0*/  IMAD.IADD R2, R185, 0x1, R2 ;  /* 0x00000001b9027824 */ /* 0x000fe200078e0202 */
[----:B------:R-:W-:Y:S01]  /*20d0*/  LOP3.LUT R7, R7, 0x6, RZ, 0xc0, !PT ;  /* 0x0000000607077812 */ /* 0x000fe200078ec0ff */
[----:B------:R-:W-:-:S03]  /*20e0*/  IMAD.U32 R0, R8, 0x20, R0 ;  /* 0x0000002008007824 */ /* 0x000fc600078e0000 */
[----:B------:R-:W-:Y:S01]  /*20f0*/  SHF.L.U32 R211, R2, 0x1, RZ ;  /* 0x0000000102d37819 */ /* 0x000fe200000006ff */
[----:B------:R-:W-:Y:S02]  /*2100*/  IMAD.SHL.U32 R208, R0, 0x2, RZ ;  /* 0x0000000200d07824 */ /* 0x000fe400078e00ff */
[----:B------:R-:W-:Y:S02]  /*2110*/  IMAD R7, R36, 0x80, R7 ;  /* 0x0000008024077824 */ /* 0x000fe400078e0207 */
[----:B------:R-:W-:Y:S01]  /*2120*/  LDSM.16.M88.4 R8, [R211] ;  /* 0x00000000d308783b */ /* 0x000fe20000000200 */
[----:B------:R-:W-:Y:S01]  /*2130*/  IADD3 R0, R208, 0x2000, RZ ;  /* 0x00002000d0007810 */ /* 0x000fe20007ffe0ff */
[----:B------:R-:W-:Y:S01]  /*2140*/  IMAD R212, R4, 0x2, R211 ;  /* 0x0000000204d47824 */ /* 0x000fe200078e02d3 */
[----:B------:R-:W-:Y:S01]  /*2150*/  IADD3 R213, R208, 0x2020, RZ ;  /* 0x00002020d0d57810 */ /* 0x000fe20007ffe0ff */
[----:B------:R-:W1:Y:S01]  /*2160*/  LDSM.16.M88.4 R112, [R208+0x3800] ;  /* 0x00380000d070783b */ /* 0x000e620000000200 */
[----:B------:R-:W-:-:S02]  /*2170*/  @P0 IADD3 R213, R0, -0x20, RZ ;  /* 0xffffffe000d50810 */ /* 0x000fc40007ffe0ff */
[----:B------:R-:W-:Y:S01]  /*2180*/  SHF.R.S32.HI R0, RZ, 0x1f, R37 ;  /* 0x0000001fff007819 */ /* 0x000fe20000011425 */
[----:B------:R-:W5:Y:S01]  /*2190*/  LDSM.16.M88.4 R28, [R208+0x2000] ;  /* 0x00200000d01c783b */ /* 0x000f620000000200 */
[----:B------:R-:W-:Y:S02]  /*21a0*/  ISETP.GE.AND P4, PT, R7, R96, PT ;  /* 0x000000600700720c */ /* 0x000fe40003f86270 */
[----:B------:R-:W-:Y:S01]  /*21b0*/  LEA.HI R0, R0, R37, RZ, 0x2 ;  /* 0x0000002500007211 */ /* 0x000fe200078f10ff */
[----:B------:R-:W2:Y:S03]  /*21c0*/  LDSM.16.M88.4 R44, [R208+0x2400] ;  /* 0x00240000d02c783b */ /* 0x000ea60000000200 */
[----:B------:R-:W-:Y:S01]  /*21d0*/  SHF.R.S32.HI R0, RZ, 0x2, R0 ;  /* 0x00000002ff007819 */ /* 0x000fe20000011400 */
[----:B------:R-:W3:Y:S03]  /*21e0*/  LDSM.16.M88.4 R56, [R208+0x2800] ;  /* 0x00280000d038783b */ /* 0x000ee60000000200 */
[----:B------:R-:W-:Y:S01]  /*21f0*/  LEA R0, R97, R0, 0x4 ;  /* 0x0000000061007211 */ /* 0x000fe200078e20ff */
[----:B------:R-:W4:Y:S03]  /*2200*/  LDSM.16.M88.4 R76, [R208+0x2c00] ;  /* 0x002c0000d04c783b */ /* 0x000f260000000200 */
[----:B------:R-:W-:Y:S01]  /*2210*/  IADD3 R0, R38, R0, RZ ;  /* 0x0000000026007210 */ /* 0x000fe20007ffe0ff */
[----:B------:R-:W3:Y:S04]  /*2220*/  LDSM.16.M88.4 R100, [R208+0x3000] ;  /* 0x00300000d064783b */ /* 0x000ee80000000200 */
[----:B------:R-:W3:Y:S04]  /*2230*/  LDSM.16.M88.4 R108, [R208+0x3400] ;  /* 0x00340000d06c783b */ /* 0x000ee80000000200 */
[----:B------:R-:W4:Y:S04]  /*2240*/  LDSM.16.M88.4 R116, [R208+0x3c00] ;  /* 0x003c0000d074783b */ /* 0x000f280000000200 */
[----:B------:R-:W-:Y:S04]  /*2250*/  LDSM.16.M88.4 R12, [R212] ;  /* 0x00000000d40c783b */ /* 0x000fe80000000200 */
[----:B------:R-:W4:Y:S01]  /*2260*/  LDSM.16.M88.4 R172, [R213+0x1800] ;  /* 0x00180000d5ac783b */ /* 0x000f220000000200 */
[C---:B-1----:R-:W-:Y:S03]  /*2270*/  HMMA.16816.F32 R20, R8.reuse, R112, RZ ;  /* 0x000000700814723c */ /* 0x042fe600000018ff */
[----:B------:R-:W-:Y:S04]  /*2280*/  LDSM.16.M88.4 R176, [R213+0x1c00] ;  /* 0x001c0000d5b0783b */ /* 0x000fe80000000200 */
[----:B------:R-:W-:Y:S01]  /*2290*/  LDSM.16.M88.4 R140, [R213+0x1000] ;  /* 0x00100000d58c783b */ /* 0x000fe20000000200 */
[C---:B-----5:R-:W-:Y:S03]  /*22a0*/  HMMA.16816.F32 R72, R8.reuse, R28, RZ ;  /* 0x0000001c0848723c */ /* 0x060fe600000018ff */
[----:B------:R-:W1:Y:S04]  /*22b0*/  LDSM.16.M88.4 R132, [R213+0xc00] ;  /* 0x000c0000d584783b */ /* 0x000e680000000200 */
[----:B------:R-:W-:Y:S01]  /*22c0*/  LDSM.16.M88.4 R168, [R213+0x1400] ;  /* 0x00140000d5a8783b */ /* 0x000fe20000000200 */
[C---:B--2---:R-:W-:Y:S03]  /*22d0*/  HMMA.16816.F32 R64, R8.reuse, R44, RZ ;  /* 0x0000002c0840723c */ /* 0x044fe600000018ff */
[----:B------:R-:W2:Y:S04]  /*22e0*/  LDSM.16.M88.4 R128, [R213+0x800] ;  /* 0x00080000d580783b */ /* 0x000ea80000000200 */
[----:B------:R-:W5:Y:S01]  /*22f0*/  LDSM.16.M88.4 R124, [R213+0x400] ;  /* 0x00040000d57c783b */ /* 0x000f620000000200 */
[C---:B---3--:R-:W-:Y:S03]  /*2300*/  HMMA.16816.F32 R52, R8.reuse, R56, RZ ;  /* 0x000000380834723c */ /* 0x048fe600000018ff */
[----:B------:R3:W-:Y:S04]  /*2310*/  STL [R1+0x14], R0 ;  /* 0x0000140001007387 */ /* 0x0007e80000100800 */
[----:B------:R-:W1:Y:S01]  /*2320*/  LDSM.16.M88.4 R120, [R213] ;  /* 0x00000000d578783b */ /* 0x000e620000000200 */
[C---:B----4-:R-:W-:Y:S08]  /*2330*/  HMMA.16816.F32 R40, R8.reuse, R76, RZ ;  /* 0x0000004c0828723c */ /* 0x050ff000000018ff */
[C---:B------:R-:W-:Y:S08]  /*2340*/  HMMA.16816.F32 R32, R8.reuse, R100, RZ ;  /* 0x000000640820723c */ /* 0x040ff000000018ff */
[----:B------:R-:W-:Y:S01]  /*2350*/  HMMA.16816.F32 R24, R8, R108, RZ ;  /* 0x0000006c0818723c */ /* 0x000fe200000018ff */
[----:B---3--:R-:W-:-:S07]  /*2360*/  IADD3 R0, R96, R0, -R190 ;  /* 0x0000000060007210 */ /* 0x008fce0007ffe8be */
        /* <DEDUP_REMOVED lines=9> */
[C---:B------:R-:W-:Y:S08]  /*2400*/  HMMA.16816.F32 R8, R12.reuse, R172, R20 ;  /* 0x000000ac0c08723c */ /* 0x040ff00000001814 */
[C---:B-1----:R-:W-:Y:S08]  /*2410*/  HMMA.16816.F32 R236, R12.reuse, R134, R80 ;  /* 0x000000860cec723c */ /* 0x042ff00000001850 */
[C---:B--2---:R-:W-:Y:S07]  /*2420*/  HMMA.16816.F32 R156, R12.reuse, R130, R48 ;  /* 0x000000820c9c723c */ /* 0x044fee0000001830 */
[C---:B------:R-:W-:Y:S01]  /*2430*/  IADD3 R49, R7.reuse, 0x1, RZ ;  /* 0x0000000107317810 */ /* 0x040fe20007ffe0ff */
[----:B------:R-:W-:Y:S01]  /*2440*/  IMAD.MOV.U32 R181, RZ, RZ, R8 ;  /* 0x000000ffffb57224 */ /* 0x000fe200078e0008 */
[----:B------:R-:W-:Y:S01]  /*2450*/  MOV R204, R10 ;  /* 0x0000000a00cc7202 */ /* 0x000fe20000000f00 */
[----:B------:R-:W-:Y:S01]  /*2460*/  IMAD.MOV.U32 R180, RZ, RZ, R9 ;  /* 0x000000ffffb47224 */ /* 0x000fe200078e0009 */
[C---:B------:R-:W-:Y:S01]  /*2470*/  IADD3 R50, R7.reuse, 0x8, RZ ;  /* 0x0000000807327810 */ /* 0x040fe20007ffe0ff */
[----:B------:R-:W-:Y:S01]  /*2480*/  IMAD.MOV.U32 R206, RZ, RZ, R11 ;  /* 0x000000ffffce7224 */ /* 0x000fe200078e000b */
[----:B-----5:R-:W-:Y:S01]  /*2490*/  HMMA.16816.F32 R152, R12, R124, R64 ;  /* 0x0000007c0c98723c */ /* 0x020fe20000001840 */
[----:B------:R-:W-:-:S02]  /*24a0*/  IADD3 R51, R7, 0x9, RZ ;  /* 0x0000000907337810 */ /* 0x000fc40007ffe0ff */
[----:B------:R-:W-:Y:S01]  /*24b0*/  IMAD.IADD R6, R0, 0x1, -R50 ;  /* 0x0000000100067824 */ /* 0x000fe200078e0a32 */
[-C--:B------:R-:W-:Y:S02]  /*24c0*/  ISETP.GE.AND P2, PT, R50, R96.reuse, PT ;  /* 0x000000603200720c */ /* 0x080fe40003f46270 */
[-C--:B------:R-:W-:Y:S02]  /*24d0*/  ISETP.GE.AND P1, PT, R51, R96.reuse, PT ;  /* 0x000000603300720c */ /* 0x080fe40003f26270 */
[----:B------:R-:W-:Y:S01]  /*24e0*/  HMMA.16816.F32 R8, R12, R176, R16 ;  /* 0x000000b00c08723c */ /* 0x000fe20000001810 */
[C---:B------:R-:W-:Y:S02]  /*24f0*/  IADD3 R66, R7.reuse, 0x19, RZ ;  /* 0x0000001907427810 */ /* 0x040fe40007ffe0ff */
[----:B------:R-:W-:Y:S02]  /*2500*/  IADD3 R67, R7, 0x20, RZ ;  /* 0x0000002007437810 */ /* 0x000fe40007ffe0ff */
[----:B------:R-:W-:-:S03]  /*2510*/  ISETP.GE.AND P3, PT, R49, R96, PT ;  /* 0x000000603100720c */ /* 0x000fc60003f66270 */
[C---:B------:R-:W-:Y:S07]  /*2520*/  HMMA.16816.F32 R16, R12.reuse, R142, R84 ;  /* 0x0000008e0c10723c */ /* 0x040fee0000001854 */
[C---:B------:R-:W-:Y:S01]  /*2530*/  IADD3 R84, R7.reuse, 0x41, RZ ;  /* 0x0000004107547810 */ /* 0x040fe20007ffe0ff */
[C---:B------:R-:W-:Y:S07]  /*2540*/  HMMA.16816.F32 R160, R12.reuse, R128, R52 ;  /* 0x000000800ca0723c */ /* 0x040fee0000001834 */
[----:B------:R-:W-:Y:S01]  /*2550*/  IADD3 R53, R7, 0x10, RZ ;  /* 0x0000001007357810 */ /* 0x000fe20007ffe0ff */
[----:B------:R-:W-:Y:S01]  /*2560*/  IMAD.MOV.U32 R2, RZ, RZ, R9 ;  /* 0x000000ffff027224 */ /* 0x000fe200078e0009 */
[----:B------:R-:W-:Y:S01]  /*2570*/  HMMA.16816.F32 R136, R12, R168, R24 ;  /* 0x000000a80c88723c */ /* 0x000fe20000001818 */
[----:B------:R-:W-:Y:S01]  /*2580*/  IMAD.MOV.U32 R224, RZ, RZ, R8 ;  /* 0x000000ffffe07224 */ /* 0x000fe200078e0008 */
[----:B------:R-:W-:Y:S01]  /*2590*/  ISETP.GE.AND P0, PT, R53, R96, PT ;  /* 0x000000603500720c */ /* 0x000fe20003f06270 */
[----:B------:R-:W-:-:S02]  /*25a0*/  IMAD.MOV.U32 R225, RZ, RZ, R10 ;  /* 0x000000ffffe17224 */ /* 0x000fc400078e000a */
[----:B------:R-:W-:Y:S02]  /*25b0*/  IMAD.MOV.U32 R215, RZ, RZ, R11 ;  /* 0x000000ffffd77224 */ /* 0x000fe400078e000b */
[----:B------:R-:W-:Y:S01]  /*25c0*/  MOV R83, R17 ;  /* 0x0000001100537202 */ /* 0x000fe20000000f00 */
[----:B------:R-:W-:Y:S01]  /*25d0*/  IMAD.MOV.U32 R82, RZ, RZ, R19 ;  /* 0x000000ffff527224 */ /* 0x000fe200078e0013 */
[----:B------:R-:W-:Y:S01]  /*25e0*/  HMMA.16816.F32 R148, R12, R126, R60 ;  /* 0x0000007e0c94723c */ /* 0x000fe2000000183c */
[----:B------:R-:W-:Y:S01]  /*25f0*/  IMAD.MOV.U32 R81, RZ, RZ, R18 ;  /* 0x000000ffff517224 */ /* 0x000fe200078e0012 */
[----:B------:R-:W1:Y:S01]  /*2600*/  LDSM.16.M88.4 R8, [R211+0x1000] ;  /* 0x00100000d308783b */ /* 0x000e620000000200 */
[----:B------:R-:W-:-:S04]  /*2610*/  IMAD.MOV.U32 R207, RZ, RZ, R16 ;  /* 0x000000ffffcf7224 */ /* 0x000fc800078e0010 */
[C---:B------:R-:W-:Y:S01]  /*2620*/  IADD3 R60, R7.reuse, 0x11, RZ ;  /* 0x00000011073c7810 */ /* 0x040fe20007ffe0ff */
[C---:B------:R-:W-:Y:S01]  /*2630*/  HMMA.16816.F32 R16, R12.reuse, R170, R92 ;  /* 0x000000aa0c10723c */ /* 0x040fe2000000185c */
[----:B------:R-:W-:Y:S02]  /*2640*/  IADD3 R63, R7, 0x18, RZ ;  /* 0x00000018073f7810 */ /* 0x000fe40007ffe0ff */
[-C--:B------:R-:W-:Y:S02]  /*2650*/  ISETP.GE.AND P6, PT, R60, R96.reuse, PT ;  /* 0x000000603c00720c */ /* 0x080fe40003fc6270 */
[----:B------:R-:W-:Y:S02]  /*2660*/  ISETP.GE.AND P5, PT, R63, R96, PT ;  /* 0x000000603f00720c */ /* 0x000fe40003fa6270 */
[----:B------:R-:W-:Y:S01]  /*2670*/  IMAD.MOV.U32 R187, RZ, RZ, R136 ;  /* 0x000000ffffbb7224 */ /* 0x000fe200078e0088 */
[----:B------:R-:W-:Y:S01]  /*2680*/  MOV R182, R137 ;  /* 0x0000008900b67202 */ /* 0x000fe20000000f00 */
[----:B------:R-:W-:Y:S01]  /*2690*/  IMAD.MOV.U32 R183, RZ, RZ, R139 ;  /* 0x000000ffffb77224 */ /* 0x000fe200078e008b */
[----:B------:R-:W-:Y:S01]  /*26a0*/  HMMA.16816.F32 R248, R12, R140, R32 ;  /* 0x0000008c0cf8723c */ /* 0x000fe20000001820 */
[----:B------:R-:W-:-:S07]  /*26b0*/  IMAD.MOV.U32 R227, RZ, RZ, R138 ;  /* 0x000000ffffe37224 */ /* 0x000fce00078e008a */
[C---:B------:R-:W-:Y:S06]  /*26c0*/  HMMA.16816.F32 R136, R12.reuse, R122, R68 ;  /* 0x0000007a0c88723c */ /* 0x040fec0000001844 */
[----:B------:R-:W-:Y:S01]  /*26d0*/  IMAD.MOV.U32 R80, RZ, RZ, R16 ;  /* 0x000000ffff507224 */ /* 0x000fe200078e0010 */
[C---:B------:R-:W-:Y:S01]  /*26e0*/  IADD3 R68, R7.reuse, 0x21, RZ ;  /* 0x0000002107447810 */ /* 0x040fe20007ffe0ff */
[----:B------:R-:W-:Y:S01]  /*26f0*/  IMAD.MOV.U32 R92, RZ, RZ, R17 ;  /* 0x000000ffff5c7224 */ /* 0x000fe200078e0011 */
[C---:B------:R-:W-:Y:S01]  /*2700*/  IADD3 R69, R7.reuse, 0x28, RZ ;  /* 0x0000002807457810 */ /* 0x040fe20007ffe0ff */
[----:B------:R-:W-:Y:S01]  /*2710*/  IMAD.MOV.U32 R94, RZ, RZ, R19 ;  /* 0x000000ffff5e7224 */ /* 0x000fe200078e0013 */
[C---:B------:R-:W-:Y:S01]  /*2720*/  IADD3 R70, R7.reuse, 0x29, RZ ;  /* 0x0000002907467810 */ /* 0x040fe20007ffe0ff */
[----:B------:R-:W-:Y:S01]  /*2730*/  IMAD.MOV.U32 R196, RZ, RZ, R18 ;  /* 0x000000ffffc47224 */ /* 0x000fe200078e0012 */
[----:B------:R-:W-:Y:S01]  /*2740*/  IADD3 R71, R7, 0x30, RZ ;  /* 0x0000003007477810 */ /* 0x000fe20007ffe0ff */
[C---:B------:R-:W-:Y:S07]  /*2750*/  HMMA.16816.F32 R16, R12.reuse, R174, R104 ;  /* 0x000000ae0c10723c */ /* 0x040fee0000001868 */
[----:B------:R-:W-:Y:S01]  /*2760*/  IMAD.MOV.U32 R107, RZ, RZ, R2 ;  /* 0x000000ffff6b7224 */ /* 0x000fe200078e0002 */
[----:B------:R-:W-:Y:S01]  /*2770*/  HMMA.16816.F32 R144, R12, R120, R72 ;  /* 0x000000780c90723c */ /* 0x000fe20000001848 */
[----:B------:R-:W-:-:S05]  /*2780*/  IMAD.IADD R2, R0, 0x1, -R7 ;  /* 0x0000000100027824 */ /* 0x000fca00078e0a07 */
[----:B------:R-:W-:Y:S01]  /*2790*/  IABS R5, R2 ;  /* 0x0000000200057213 */ /* 0x000fe20000000000 */
[----:B------:R-:W-:Y:S01]  /*27a0*/  IMAD.IADD R2, R0, 0x1, -R49 ;  /* 0x0000000100027824 */ /* 0x000fe200078e0a31 */
[C---:B------:R-:W-:Y:S01]  /*27b0*/  HMMA.16816.F32 R220, R12.reuse, R132, R40 ;  /* 0x000000840cdc723c */ /* 0x040fe20000001828 */
[C---:B------:R-:W-:Y:S01]  /*27c0*/  IADD3 R72, R7.reuse, 0x31, RZ ;  /* 0x0000003107487810 */ /* 0x040fe20007ffe0ff */
[----:B------:R2:W-:Y:S01]  /*27d0*/  I2F R65, R5 ;  /* 0x0000000500417306 */ /* 0x0005e20000201400 */
[C---:B------:R-:W-:Y:S02]  /*27e0*/  IADD3 R73, R7.reuse, 0x38, RZ ;  /* 0x0000003807497810 */ /* 0x040fe40007ffe0ff */
[----:B------:R-:W-:Y:S02]  /*27f0*/  IABS R2, R2 ;  /* 0x0000000200027213 */ /* 0x000fe40000000000 */
[C---:B------:R-:W-:Y:S01]  /*2800*/  IADD3 R74, R7.reuse, 0x39, RZ ;  /* 0x00000039074a7810 */ /* 0x040fe20007ffe0ff */
[----:B------:R-:W-:Y:S01]  /*2810*/  HMMA.16816.F32 R12, R12, R178, R88 ;  /* 0x000000b20c0c723c */ /* 0x000fe20000001858 */
[----:B------:R-:W-:Y:S01]  /*2820*/  IADD3 R75, R7, 0x40, RZ ;  /* 0x00000040074b7810 */ /* 0x000fe20007ffe0ff */
[----:B------:R-:W-:Y:S01]  /*2830*/  IMAD.MOV.U32 R87, RZ, RZ, R18 ;  /* 0x000000ffff577224 */ /* 0x000fe200078e0012 */
[----:B------:R-:W-:Y:S01]  /*2840*/  MOV R104, R17 ;  /* 0x0000001100687202 */ /* 0x000fe20000000f00 */
[----:B------:R-:W-:-:S02]  /*2850*/  IMAD.MOV.U32 R93, RZ, RZ, R19 ;  /* 0x000000ffff5d7224 */ /* 0x000fc400078e0013 */
[----:B------:R-:W-:Y:S02]  /*2860*/  IMAD.MOV.U32 R106, RZ, RZ, R16 ;  /* 0x000000ffff6a7224 */ /* 0x000fe400078e0010 */
[C---:B-1----:R-:W-:Y:S01]  /*2870*/  HMMA.16816.F32 R88, R8.reuse, R118, RZ ;  /* 0x000000760858723c */ /* 0x042fe200000018ff */
[----:B--2---:R-:W-:Y:S01]  /*2880*/  IMAD.MOV.U32 R5, RZ, RZ, R2 ;  /* 0x000000ffff057224 */ /* 0x004fe200078e0002 */
[----:B------:R-:W-:Y:S02]  /*2890*/  IABS R2, R6 ;  /* 0x0000000600027213 */ /* 0x000fe40000000000 */
[----:B------:R-:W-:Y:S01]  /*28a0*/  IADD3 R6, R0, -R51, RZ ;  /* 0x8000003300067210 */ /* 0x000fe20007ffe0ff */
[----:B------:R1:W-:Y:S02]  /*28b0*/  I2F R64, R5 ;  /* 0x0000000500407306 */ /* 0x0003e40000201400 */
[----:B------:R-:W-:Y:S01]  /*28c0*/  MOV R118, R83 ;  /* 0x0000005300767202 */ /* 0x000fe20000000f00 */
[----:B------:R-:W-:Y:S01]  /*28d0*/  HMMA.16816.F32 R232, R8, R116, RZ ;  /* 0x0000007408e8723c */ /* 0x000fe200000018ff */
[----:B------:R-:W-:-:S07]  /*28e0*/  IMAD.MOV.U32 R119, RZ, RZ, R82 ;  /* 0x000000ffff777224 */ /* 0x000fce00078e0052 */
[----:B------:R-:W-:Y:S01]  /*28f0*/  IMAD.MOV.U32 R85, RZ, RZ, R13 ;  /* 0x000000ffff557224 */ /* 0x000fe200078e000d */
[C---:B------:R-:W-:Y:S01]  /*2900*/  HMMA.16816.F32 R36, R8.reuse, R28, RZ ;  /* 0x0000001c0824723c */ /* 0x040fe200000018ff */
[----:B------:R-:W-:Y:S01]  /*2910*/  IMAD.MOV.U32 R86, RZ, RZ, R12 ;  /* 0x000000ffff567224 */ /* 0x000fe200078e000c */
[----:B------:R-:W-:Y:S01]  /*2920*/  MOV R214, R14 ;  /* 0x0000000e00d67202 */ /* 0x000fe20000000f00 */
[----:B------:R-:W-:Y:S01]  /*2930*/  IMAD.MOV.U32 R116, RZ, RZ, R85 ;  /* 0x000000ffff747224 */ /* 0x000fe200078e0055 */
[C---:B------:R-:W-:Y:S01]  /*2940*/  IADD3 R85, R7.reuse, 0x48, RZ ;  /* 0x0000004807557810 */ /* 0x040fe20007ffe0ff */
[----:B-1----:R-:W-:Y:S01]  /*2950*/  IMAD.MOV.U32 R5, RZ, RZ, R2 ;  /* 0x000000ffff057224 */ /* 0x002fe200078e0002 */
[----:B------:R-:W-:Y:S01]  /*2960*/  IABS R2, R6 ;  /* 0x0000000600027213 */ /* 0x000fe20000000000 */
[----:B------:R-:W-:Y:S01]  /*2970*/  IMAD.IADD R6, R0, 0x1, -R53 ;  /* 0x0000000100067824 */ /* 0x000fe200078e0a35 */
[C---:B------:R-:W-:Y:S01]  /*2980*/  HMMA.16816.F32 R40, R8.reuse, R30, RZ ;  /* 0x0000001e0828723c */ /* 0x040fe200000018ff */
[----:B------:R1:W-:Y:S01]  /*2990*/  I2F R62, R5 ;  /* 0x00000005003e7306 */ /* 0x0003e20000201400 */
[----:B------:R-:W2:Y:S01]  /*29a0*/  LDSM.16.M88.4 R28, [R212+0x1000] ;  /* 0x00100000d41c783b */ /* 0x000ea20000000200 */
[----:B------:R-:W-:Y:S01]  /*29b0*/  IMAD.MOV.U32 R117, RZ, RZ, R86 ;  /* 0x000000ffff757224 */ /* 0x000fe200078e0056 */
[C---:B------:R-:W-:Y:S01]  /*29c0*/  IADD3 R86, R7.reuse, 0x49, RZ ;  /* 0x0000004907567810 */ /* 0x040fe20007ffe0ff */
[----:B------:R-:W-:Y:S01]  /*29d0*/  IMAD.MOV.U32 R105, RZ, RZ, R89 ;  /* 0x000000ffff697224 */ /* 0x000fe200078e0059 */
[C---:B------:R-:W-:Y:S01]  /*29e0*/  IADD3 R89, R7.reuse, 0x58, RZ ;  /* 0x0000005807597810 */ /* 0x040fe20007ffe0ff */
[----:B------:R-:W-:Y:S01]  /*29f0*/  IMAD.MOV.U32 R95, RZ, RZ, R90 ;  /* 0x000000ffff5f7224 */ /* 0x000fe200078e005a */
[----:B------:R-:W-:Y:S01]  /*2a00*/  HMMA.16816.F32 R244, R8, R114, RZ ;  /* 0x0000007208f4723c */ /* 0x000fe200000018ff */
[C---:B------:R-:W-:Y:S01]  /*2a10*/  IADD3 R90, R7.reuse, 0x59, RZ ;  /* 0x00000059075a7810 */ /* 0x040fe20007ffe0ff */
[----:B------:R-:W-:Y:S01]  /*2a20*/  IMAD.MOV.U32 R99, RZ, RZ, R91 ;  /* 0x000000ffff637224 */ /* 0x000fe200078e005b */
[----:B------:R-:W-:Y:S01]  /*2a30*/  IADD3 R91, R7, 0x60, RZ ;  /* 0x00000060075b7810 */ /* 0x000fe20007ffe0ff */
[----:B------:R-:W-:Y:S01]  /*2a40*/  IMAD.MOV.U32 R210, RZ, RZ, R15 ;  /* 0x000000ffffd27224 */ /* 0x000fe200078e000f */
[----:B------:R-:W-:-:S04]  /*2a50*/  DEPBAR.LE SB0, 0x0 ;  /* 0x000080000000791a */ /* 0x000fc80000000000 */
[----:B-1----:R-:W-:Y:S01]  /*2a60*/  IMAD.MOV.U32 R5, RZ, RZ, R2 ;  /* 0x000000ffff057224 */ /* 0x002fe200078e0002 */
[----:B------:R-:W-:Y:S01]  /*2a70*/  IABS R2, R6 ;  /* 0x0000000600027213 */ /* 0x000fe20000000000 */
[----:B------:R-:W-:Y:S01]  /*2a80*/  IMAD.IADD R6, R0, 0x1, -R60 ;  /* 0x0000000100067824 */ /* 0x000fe200078e0a3c */
[C---:B------:R-:W-:Y:S01]  /*2a90*/  HMMA.16816.F32 R228, R8.reuse, R112, RZ ;  /* 0x0000007008e4723c */ /* 0x040fe200000018ff */
[----:B------:R1:W-:Y:S01]  /*2aa0*/  I2F R61, R5 ;  /* 0x00000005003d7306 */ /* 0x0003e20000201400 */
[----:B------:R-:W-:Y:S01]  /*2ab0*/  IMAD.MOV.U32 R115, RZ, RZ, R187 ;  /* 0x000000ffff737224 */ /* 0x000fe200078e00bb */
[----:B------:R-:W-:Y:S02]  /*2ac0*/  MOV R114, R88 ;  /* 0x0000005800727202 */ /* 0x000fe40000000f00 */
[C---:B------:R-:W-:Y:S02]  /*2ad0*/  IADD3 R88, R7.reuse, 0x51, RZ ;  /* 0x0000005107587810 */ /* 0x040fe40007ffe0ff */
[----:B------:R-:W-:Y:S01]  /*2ae0*/  IMAD.MOV.U32 R112, RZ, RZ, R87 ;  /* 0x000000ffff707224 */ /* 0x000fe200078e0057 */
[C---:B------:R-:W-:Y:S01]  /*2af0*/  IADD3 R87, R7.reuse, 0x50, RZ ;  /* 0x0000005007577810 */ /* 0x040fe20007ffe0ff */
[----:B------:R-:W-:Y:S01]  /*2b00*/  HMMA.16816.F32 R20, R8, R56, RZ ;  /* 0x000000380814723c */ /* 0x000fe200000018ff */
[----:B------:R-:W-:Y:S01]  /*2b10*/  IMAD.MOV.U32 R113, RZ, RZ, R93 ;  /* 0x000000ffff717224 */ /* 0x000fe200078e005d */
[----:B------:R-:W-:-:S02]  /*2b20*/  IADD3 R93, R7, 0x68, RZ ;  /* 0x00000068075d7810 */ /* 0x000fc40007ffe0ff */
[----:B-1----:R-:W-:-:S04]  /*2b30*/  MOV R5, R2 ;  /* 0x0000000200057202 */ /* 0x002fc80000000f00 */
[C---:B------:R-:W-:Y:S01]  /*2b40*/  HMMA.16816.F32 R16, R8.reuse, R76, RZ ;  /* 0x0000004c0810723c */ /* 0x040fe200000018ff */
[----:B------:R-:W-:Y:S01]  /*2b50*/  IABS R2, R6 ;  /* 0x0000000600027213 */ /* 0x000fe20000000000 */
[C---:B------:R-:W-:Y:S01]  /*2b60*/  IMAD.IADD R6, R0.reuse, 0x1, -R63 ;  /* 0x0000000100067824 */ /* 0x040fe200078e0a3f */
[----:B------:R1:W-:Y:S05]  /*2b70*/  I2F R55, R5 ;  /* 0x0000000500377306 */ /* 0x0003ea0000201400 */
[C---:B------:R-:W-:Y:S08]  /*2b80*/  HMMA.16816.F32 R76, R8.reuse, R78, RZ ;  /* 0x0000004e084c723c */ /* 0x040ff000000018ff */
[----:B------:R-:W-:Y:S01]  /*2b90*/  HMMA.16816.F32 R24, R8, R44, RZ ;  /* 0x0000002c0818723c */ /* 0x000fe200000018ff */
[----:B-1----:R-:W-:Y:S01]  /*2ba0*/  IMAD.MOV.U32 R5, RZ, RZ, R2 ;  /* 0x000000ffff057224 */ /* 0x002fe200078e0002 */
[----:B------:R-:W-:Y:S01]  /*2bb0*/  IABS R2, R6 ;  /* 0x0000000600027213 */ /* 0x000fe20000000000 */
[----:B------:R-:W-:-:S02]  /*2bc0*/  IMAD.IADD R6, R0, 0x1, -R66 ;  /* 0x0000000100067824 */ /* 0x000fc400078e0a42 */
[----:B------:R1:W3:Y:S03]  /*2bd0*/  I2F R54, R5 ;  /* 0x0000000500367306 */ /* 0x0002e60000201400 */
[C---:B------:R-:W-:Y:S08]  /*2be0*/  HMMA.16816.F32 R44, R8.reuse, R46, RZ ;  /* 0x0000002e082c723c */ /* 0x040ff000000018ff */
[----:B------:R-:W-:Y:S01]  /*2bf0*/  HMMA.16816.F32 R12, R8, R100, RZ ;  /* 0x00000064080c723c */ /* 0x000fe200000018ff */
[----:B-1----:R-:W-:Y:S01]  /*2c00*/  IMAD.MOV.U32 R5, RZ, RZ, R2 ;  /* 0x000000ffff057224 */ /* 0x002fe200078e0002 */
[----:B------:R-:W-:-:S06]  /*2c10*/  IABS R2, R6 ;  /* 0x0000000600027213 */ /* 0x000fcc0000000000 */
[----:B------:R-:W-:Y:S01]  /*2c20*/  HMMA.16816.F32 R200, R8, R102, RZ ;  /* 0x0000006608c8723c */ /* 0x000fe200000018ff */
[----:B------:R-:W-:Y:S01]  /*2c30*/  IADD3 R6, R0, -R67, RZ ;  /* 0x8000004300067210 */ /* 0x000fe20007ffe0ff */
[----:B------:R1:W4:Y:S01]  /*2c40*/  I2F R52, R5 ;  /* 0x0000000500347306 */ /* 0x0003220000201400 */
[----:B---3--:R-:W-:-:S05]  /*2c50*/  FFMA.FTZ R54, R54, -R3, R153 ;  /* 0x8000000336367223 */ /* 0x008fca0000010099 */
[----:B--2---:R-:W-:Y:S07]  /*2c60*/  HMMA.16816.F32 R100, R28, R128, R20 ;  /* 0x000000801c64723c */ /* 0x004fee0000001814 */
[----:B------:R-:W-:Y:S01]  /*2c70*/  IMAD.MOV.U32 R23, RZ, RZ, R92 ;  /* 0x000000ffff177224 */ /* 0x000fe200078e005c */
[----:B------:R-:W-:Y:S01]  /*2c80*/  IADD3 R92, R7, 0x61, RZ ;  /* 0x00000061075c7810 */ /* 0x000fe20007ffe0ff */
[----:B------:R-:W-:Y:S01]  /*2c90*/  HMMA.16816.F32 R216, R8, R108, RZ ;  /* 0x0000006c08d8723c */ /* 0x000fe200000018ff */
[----:B-1----:R-:W-:Y:S01]  /*2ca0*/  IMAD.MOV.U32 R5, RZ, RZ, R2 ;  /* 0x000000ffff057224 */ /* 0x002fe200078e0002 */
[----:B------:R-:W-:Y:S01]  /*2cb0*/  IABS R2, R6 ;  /* 0x0000000600027213 */ /* 0x000fe20000000000 */
[----:B------:R-:W-:-:S02]  /*2cc0*/  IMAD.IADD R6, R0, 0x1, -R68 ;  /* 0x0000000100067824 */ /* 0x000fc400078e0a44 */
[----:B------:R1:W2:Y:S01]  /*2cd0*/  I2F R48, R5 ;  /* 0x0000000500307306 */ /* 0x0002a20000201400 */
[----:B----4-:R-:W-:Y:S02]  /*2ce0*/  FFMA.FTZ R52, R52, -R3, R148 ;  /* 0x8000000334347223 */ /* 0x010fe40000010094 */
[----:B------:R-:W-:Y:S08]  /*2cf0*/  HMMA.16816.F32 R240, R8, R110, RZ ;  /* 0x0000006e08f0723c */ /* 0x000ff000000018ff */
[----:B------:R-:W-:Y:S01]  /*2d00*/  HMMA.16816.F32 R108, R28, R132, R16 ;  /* 0x000000841c6c723c */ /* 0x000fe20000001810 */
[----:B-1----:R-:W-:Y:S01]  /*2d10*/  IMAD.MOV.U32 R5, RZ, RZ, R2 ;  /* 0x000000ffff057224 */ /* 0x002fe200078e0002 */
[----:B------:R-:W-:Y:S01]  /*2d20*/  IABS R2, R6 ;  /* 0x0000000600027213 */ /* 0x000fe20000000000 */
[----:B------:R-:W-:-:S05]  /*2d30*/  IMAD.IADD R6, R0, 0x1, -R69 ;  /* 0x0000000100067824 */ /* 0x000fca00078e0a45 */
[----:B------:R-:W-:Y:S01]  /*2d40*/  HMMA.16816.F32 R132, R28, R134, R76 ;  /* 0x000000861c84723c */ /* 0x000fe2000000184c */
[----:B------:R1:W3:Y:S01]  /*2d50*/  I2F R35, R5 ;  /* 0x0000000500237306 */ /* 0x0002e20000201400 */
[----:B------:R-:W-:Y:S01]  /*2d60*/  MOV R18, R196 ;  /* 0x000000c400127202 */ /* 0x000fe20000000f00 */
[----:B--2---:R-:W-:-:S04]  /*2d70*/  FFMA.FTZ R48, R48, -R3, R149 ;  /* 0x8000000330307223 */ /* 0x004fc80000010095 */
[C---:B------:R-:W-:Y:S01]  /*2d80*/  IADD3 R76, R7.reuse, 0x69, RZ ;  /* 0x00000069074c7810 */ /* 0x040fe20007ffe0ff */
[----:B------:R-:W-:Y:S01]  /*2d90*/  HMMA.16816.F32 R36, R28, R120, R36 ;  /* 0x000000781c24723c */ /* 0x000fe20000001824 */
[C---:B------:R-:W-:Y:S02]  /*2da0*/  IADD3 R77, R7.reuse, 0x70, RZ ;  /* 0x00000070074d7810 */ /* 0x040fe40007ffe0ff */
[C---:B------:R-:W-:Y:S02]  /*2db0*/  IADD3 R79, R7.reuse, 0x78, RZ ;  /* 0x00000078074f7810 */ /* 0x040fe40007ffe0ff */
[----:B------:R-:W-:Y:S02]  /*2dc0*/  IADD3 R78, R7, 0x79, RZ ;  /* 0x00000079074e7810 */ /* 0x000fe40007ffe0ff */
[----:B------:R-:W-:Y:S01]  /*2dd0*/  IMAD.MOV.U32 R121, RZ, RZ, R81 ;  /* 0x000000ffff797224 */ /* 0x000fe200078e0051 */
[----:B------:R-:W-:Y:S01]  /*2de0*/  HMMA.16816.F32 R56, R8, R58, RZ ;  /* 0x0000003a0838723c */ /* 0x000fe200000018ff */
[----:B-1----:R-:W-:Y:S01]  /*2df0*/  MOV R5, R2 ;  /* 0x0000000200057202 */ /* 0x002fe20000000f00 */
[----:B------:R-:W-:Y:S01]  /*2e00*/  IMAD.MOV.U32 R120, RZ, RZ, R80 ;  /* 0x000000ffff787224 */ /* 0x000fe200078e0050 */
[----:B------:R-:W-:Y:S01]  /*2e10*/  IABS R2, R6 ;  /* 0x0000000600027213 */ /* 0x000fe20000000000 */
[----:B------:R-:W-:Y:S01]  /*2e20*/  IMAD.IADD R6, R0, 0x1, -R70 ;  /* 0x0000000100067824 */ /* 0x000fe200078e0a46 */
[----:B------:R1:W-:Y:S01]  /*2e30*/  I2F R34, R5 ;  /* 0x0000000500227306 */ /* 0x0003e20000201400 */
[----:B------:R-:W-:Y:S01]  /*2e40*/  IMAD.MOV.U32 R149, RZ, RZ, R120 ;  /* 0x000000ffff957224 */ /* 0x000fe200078e0078 */
[----:B------:R-:W-:Y:S01]  /*2e50*/  MOV R11, R183 ;  /* 0x000000b7000b7202 */ /* 0x000fe20000000f00 */
[----:B------:R-:W-:Y:S01]  /*2e60*/  HMMA.16816.F32 R80, R28, R124, R24 ;  /* 0x0000007c1c50723c */ /* 0x000fe20000001818 */
[----:B------:R-:W-:-:S02]  /*2e70*/  IMAD.MOV.U32 R10, RZ, RZ, R182 ;  /* 0x000000ffff0a7224 */ /* 0x000fc400078e00b6 */
[----:B------:R-:W-:Y:S02]  /*2e80*/  IMAD.MOV.U32 R9, RZ, RZ, R181 ;  /* 0x000000ffff097224 */ /* 0x000fe400078e00b5 */
[----:B------:R-:W-:Y:S01]  /*2e90*/  IMAD.MOV.U32 R19, RZ, RZ, R10 ;  /* 0x000000ffff137224 */ /* 0x000fe200078e000a */
[C---:B------:R-:W-:Y:S01]  /*2ea0*/  IADD3 R10, R0.reuse, 0x8, RZ ;  /* 0x00000008000a7810 */ /* 0x040fe20007ffe0ff */
[----:B------:R-:W-:Y:S01]  /*2eb0*/  IMAD.MOV.U32 R8, RZ, RZ, R180 ;  /* 0x000000ffff087224 */ /* 0x000fe200078e00b4 */
[C---:B------:R-:W-:Y:S01]  /*2ec0*/  HMMA.16816.F32 R124, R28.reuse, R126, R44 ;  /* 0x0000007e1c7c723c */ /* 0x040fe2000000182c */
[----:B------:R-:W-:Y:S01]  /*2ed0*/  IMAD.MOV.U32 R26, RZ, RZ, R11 ;  /* 0x000000ffff1a7224 */ /* 0x000fe200078e000b */
[C---:B------:R-:W-:Y:S01]  /*2ee0*/  IADD3 R11, R0.reuse, 0x48, RZ ;  /* 0x00000048000b7810 */ /* 0x040fe20007ffe0ff */
[----:B------:R-:W-:Y:S02]  /*2ef0*/  IMAD.MOV.U32 R22, RZ, RZ, R9 ;  /* 0x000000ffff167224 */ /* 0x000fe400078e0009 */
[----:B-1----:R-:W-:Y:S01]  /*2f00*/  IMAD.MOV.U32 R5, RZ, RZ, R2 ;  /* 0x000000ffff057224 */ /* 0x002fe200078e0002 */
[----:B------:R-:W-:Y:S01]  /*2f10*/  IABS R2, R6 ;  /* 0x0000000600027213 */ /* 0x000fe20000000000 */
[----:B------:R-:W-:Y:S01]  /*2f20*/  IMAD.IADD R6, R0, 0x1, -R71 ;  /* 0x0000000100067824 */ /* 0x000fe200078e0a47 */
[----:B------:R-:W-:Y:S01]  /*2f30*/  HMMA.16816.F32 R180, R28, R140, R12 ;  /* 0x0000008c1cb4723c */ /* 0x000fe2000000180c */
[----:B------:R1:W2:Y:S01]  /*2f40*/  I2F R33, R5 ;  /* 0x0000000500217306 */ /* 0x0002a20000201400 */
[----:B------:R-:W-:-:S02]  /*2f50*/  FFMA.FTZ R44, R64, -R3, R145 ;  /* 0x80000003402c7223 */ /* 0x000fc40000010091 */
[----:B------:R-:W-:Y:S01]  /*2f60*/  IMAD.MOV.U32 R145, RZ, RZ, R94 ;  /* 0x000000ffff917224 */ /* 0x000fe200078e005e */
[----:B------:R-:W-:Y:S01]  /*2f70*/  IADD3 R94, R7, 0x71, RZ ;  /* 0x00000071075e7810 */ /* 0x000fe20007ffe0ff */
[----:B------:R-:W-:Y:S01]  /*2f80*/  IMAD.MOV.U32 R148, RZ, RZ, R8 ;  /* 0x000000ffff947224 */ /* 0x000fe200078e0008 */
[----:B------:R-:W-:Y:S01]  /*2f90*/  IADD3 R12, R0, 0x40, RZ ;  /* 0x00000040000c7810 */ /* 0x000fe20007ffe0ff */
[-C--:B------:R-:W-:Y:S01]  /*2fa0*/  FFMA.FTZ R46, R61, -R3.reuse, R137 ;  /* 0x800000033d2e7223 */ /* 0x080fe20000010089 */
[----:B------:R-:W-:Y:S01]  /*2fb0*/  HMMA.16816.F32 R40, R28, R122, R40 ;  /* 0x0000007a1c28723c */ /* 0x000fe20000001828 */
[-C--:B------:R-:W-:Y:S02]  /*2fc0*/  FFMA.FTZ R47, R55, -R3.reuse, R152 ;  /* 0x80000003372f7223 */ /* 0x080fe40000010098 */
[----:B---3--:R-:W-:Y:S01]  /*2fd0*/  FFMA.FTZ R55, R35, -R3, R160 ;  /* 0x8000000323377223 */ /* 0x008fe200000100a0 */
[----:B------:R-:W-:Y:S01]  /*2fe0*/  FSEL R120, R46, -INF , !P1 ;  /* 0xff8000002e787808 */ /* 0x000fe20004800000 */
[----:B------:R-:W-:-:S02]  /*2ff0*/  IMAD.MOV.U32 R160, RZ, RZ, R113 ;  /* 0x000000ffffa07224 */ /* 0x000fc400078e0071 */
[-C--:B------:R-:W-:Y:S01]  /*3000*/  FFMA.FTZ R25, R65, -R3.reuse, R144 ;  /* 0x8000000341197223 */ /* 0x080fe20000010090 */
[----:B------:R-:W-:Y:S01]  /*3010*/  HMMA.16816.F32 R128, R28, R130, R56 ;  /* 0x000000821c80723c */ /* 0x000fe20000001838 */
[----:B-1----:R-:W-:Y:S01]  /*3020*/  IMAD.MOV.U32 R5, RZ, RZ, R2 ;  /* 0x000000ffff057224 */ /* 0x002fe200078e0002 */
[----:B------:R-:W-:Y:S01]  /*3030*/  IABS R2, R6 ;  /* 0x0000000600027213 */ /* 0x000fe20000000000 */
[-C--:B------:R-:W-:Y:S01]  /*3040*/  FFMA.FTZ R45, R62, -R3.reuse, R136 ;  /* 0x800000033e2d7223 */ /* 0x080fe20000010088 */
[----:B------:R-:W-:Y:S01]  /*3050*/  IADD3 R6, R0, -R72, RZ ;  /* 0x8000004800067210 */ /* 0x000fe20007ffe0ff */
[----:B------:R1:W3:Y:S01]  /*3060*/  I2F R32, R5 ;  /* 0x0000000500207306 */ /* 0x0002e20000201400 */
[----:B------:R-:W-:Y:S01]  /*3070*/  MOV R65, R118 ;  /* 0x0000007600417202 */ /* 0x000fe20000000f00 */
[----:B--2---:R-:W-:Y:S01]  /*3080*/  FFMA.FTZ R57, R33, -R3, R156 ;  /* 0x8000000321397223 */ /* 0x004fe2000001009c */
[----:B------:R-:W-:Y:S01]  /*3090*/  FSEL R123, R54, -INF , !P6 ;  /* 0xff800000367b7808 */ /* 0x000fe20007000000 */
[----:B------:R-:W-:Y:S01]  /*30a0*/  IMAD.MOV.U32 R59, RZ, RZ, R119 ;  /* 0x000000ffff3b7224 */ /* 0x000fe200078e0077 */
[----:B------:R-:W-:Y:S01]  /*30b0*/  MOV R54, R114 ;  /* 0x0000007200367202 */ /* 0x000fe20000000f00 */
[----:B------:R-:W-:-:S02]  /*30c0*/  IMAD.MOV.U32 R156, RZ, RZ, R107 ;  /* 0x000000ffff9c7224 */ /* 0x000fc400078e006b */
[----:B------:R-:W-:Y:S01]  /*30d0*/  FFMA.FTZ R56, R34, -R3, R161 ;  /* 0x8000000322387223 */ /* 0x000fe200000100a1 */
[----:B------:R-:W-:Y:S01]  /*30e0*/  MOV R161, R112 ;  /* 0x0000007000a17202 */ /* 0x000fe20000000f00 */
[----:B------:R-:W-:Y:S02]  /*30f0*/  IMAD.MOV.U32 R62, RZ, RZ, R116 ;  /* 0x000000ffff3e7224 */ /* 0x000fe400078e0074 */
[----:B------:R-:W-:Y:S02]  /*3100*/  IMAD.MOV.U32 R61, RZ, RZ, R117 ;  /* 0x000000ffff3d7224 */ /* 0x000fe400078e0075 */
[----:B------:R-:W-:Y:S02]  /*3110*/  IMAD.MOV.U32 R152, RZ, RZ, R23 ;  /* 0x000000ffff987224 */ /* 0x000fe400078e0017 */
[----:B-1----:R-:W-:Y:S01]  /*3120*/  IMAD.MOV.U32 R5, RZ, RZ, R2 ;  /* 0x000000ffff057224 */ /* 0x002fe200078e0002 */
[----:B------:R-:W-:Y:S01]  /*3130*/  IABS R2, R6 ;  /* 0x0000000600027213 */ /* 0x000fe20000000000 */
[----:B------:R-:W-:-:S02]  /*3140*/  IMAD.IADD R6, R0, 0x1, -R73 ;  /* 0x0000000100067824 */ /* 0x000fc400078e0a49 */
[----:B------:R1:W-:Y:S01]  /*3150*/  I2F R164, R5 ;  /* 0x0000000500a47306 */ /* 0x0003e20000201400 */
[----:B---3--:R-:W-:Y:S02]  /*3160*/  FFMA.FTZ R58, R32, -R3, R157 ;  /* 0x80000003203a7223 */ /* 0x008fe4000001009d */
[----:B------:R-:W-:Y:S01]  /*3170*/  IMAD.MOV.U32 R64, RZ, RZ, R121 ;  /* 0x000000ffff407224 */ /* 0x000fe200078e0079 */
[----:B------:R-:W-:Y:S01]  /*3180*/  FSEL R121, R52, -INF , !P5 ;  /* 0xff80000034797808 */ /* 0x000fe20006800000 */
[----:B------:R-:W-:Y:S01]  /*3190*/  IMAD.MOV.U32 R157, RZ, RZ, R95 ;  /* 0x000000ffff9d7224 */ /* 0x000fe200078e005f */
[----:B------:R-:W-:Y:S01]  /*31a0*/  FSEL R95, R44, -INF , !P3 ;  /* 0xff8000002c5f7808 */ /* 0x000fe20005800000 */
[----:B------:R-:W-:Y:S02]  /*31b0*/  IMAD.MOV.U32 R44, RZ, RZ, R64 ;  /* 0x000000ffff2c7224 */ /* 0x000fe400078e0040 */
[----:B-1----:R-:W-:Y:S01]  /*31c0*/  IMAD.MOV.U32 R5, RZ, RZ, R2 ;  /* 0x000000ffff057224 */ /* 0x002fe200078e0002 */
[----:B------:R-:W-:Y:S01]  /*31d0*/  IABS R2, R6 ;  /* 0x0000000600027213 */ /* 0x000fe20000000000 */
[----:B------:R-:W-:-:S02]  /*31e0*/  IMAD.IADD R6, R0, 0x1, -R74 ;  /* 0x0000000100067824 */ /* 0x000fc400078e0a4a */
[----:B------:R1:W-:Y:S02]  /*31f0*/  I2F R165, R5 ;  /* 0x0000000500a57306 */ /* 0x0003e40000201400 */
[----:B-1----:R-:W-:Y:S02]  /*3200*/  MOV R5, R2 ;  /* 0x0000000200057202 */ /* 0x002fe40000000f00 */
[----:B------:R-:W-:-:S04]  /*3210*/  IABS R2, R6 ;  /* 0x0000000600027213 */ /* 0x000fc80000000000 */
[----:B------:R1:W-:Y:S01]  /*3220*/  I2F R167, R5 ;  /* 0x0000000500a77306 */ /* 0x0003e20000201400 */
[----:B------:R-:W-:-:S07]  /*3230*/  IADD3 R6, R0, -R85, RZ ;  /* 0x8000005500067210 */ /* 0x000fce0007ffe0ff */
[----:B------:R2:W-:Y:S01]  /*3240*/  I2F R186, R2 ;  /* 0x0000000200ba7306 */ /* 0x0005e20000201400 */
[----:B-1----:R-:W-:-:S05]  /*3250*/  IMAD.IADD R5, R0, 0x1, -R75 ;  /* 0x0000000100057824 */ /* 0x002fca00078e0a4b */
[----:B------:R-:W-:Y:S01]  /*3260*/  IABS R5, R5 ;  /* 0x0000000500057213 */ /* 0x000fe20000000000 */
[----:B--2---:R-:W-:-:S03]  /*3270*/  IMAD.IADD R2, R0, 0x1, -R84 ;  /* 0x0000000100027824 */ /* 0x004fc600078e0a54 */
[----:B------:R1:W-:Y:S02]  /*3280*/  I2F R187, R5 ;  /* 0x0000000500bb7306 */ /* 0x0003e40000201400 */
[----:B------:R-:W-:-:S05]  /*3290*/  IABS R2, R2 ;  /* 0x0000000200027213 */ /* 0x000fca0000000000 */
[----:B-1----:R-:W-:Y:S01]  /*32a0*/  IMAD.MOV.U32 R5, RZ, RZ, R2 ;  /* 0x000000ffff057224 */ /* 0x002fe200078e0002 */
[----:B------:R-:W-:Y:S01]  /*32b0*/  IABS R2, R6 ;  /* 0x0000000600027213 */ /* 0x000fe20000000000 */
[C---:B------:R-:W-:Y:S02]  /*32c0*/  IMAD.IADD R6, R0.reuse, 0x1, -R86 ;  /* 0x0000000100067824 */ /* 0x040fe400078e0a56 */
        /* <DEDUP_REMOVED lines=55> */
[----:B------:R-:W-:Y:S02]  /*3640*/  IMAD.IADD R6, R0, 0x1, -R78 ;  /* 0x0000000100067824 */ /* 0x000fe400078e0a4e */
[----:B------:R-:W-:Y:S02]  /*3650*/  IMAD.IADD R0, R11, 0x1, -R7 ;  /* 0x000000010b007824 */ /* 0x000fe400078e0a07 */
[----:B------:R1:W2:Y:S03]  /*3660*/  I2F R9, R5 ;  /* 0x0000000500097306 */ /* 0x0002a60000201400 */
[----:B------:R-:W-:Y:S01]  /*3670*/  IABS R0, R0 ;  /* 0x0000000000007213 */ /* 0x000fe20000000000 */
[----:B-1----:R-:W-:Y:S01]  /*3680*/  IMAD.MOV.U32 R5, RZ, RZ, R2 ;  /* 0x000000ffff057224 */ /* 0x002fe200078e0002 */
[----:B------:R-:W-:Y:S01]  /*3690*/  IABS R2, R6 ;  /* 0x0000000600027213 */ /* 0x000fe20000000000 */
[----:B--2---:R-:W-:-:S02]  /*36a0*/  FFMA.FTZ R24, R9, -R3, R146 ;  /* 0x8000000309187223 */ /* 0x004fc40000010092 */
[----:B------:R1:W2:Y:S03]  /*36b0*/  I2F R8, R5 ;  /* 0x0000000500087306 */ /* 0x0002a60000201400 */
[----:B------:R-:W-:-:S05]  /*36c0*/  FSEL R141, R24, -INF , !P4 ;  /* 0xff800000188d7808 */ /* 0x000fca0006000000 */
[----:B------:R3:W-:Y:S01]  /*36d0*/  I2F R137, R2 ;  /* 0x0000000200897306 */ /* 0x0007e20000201400 */
[----:B-1----:R-:W-:Y:S01]  /*36e0*/  IADD3 R5, -R49, R10, RZ ;  /* 0x0000000a31057210 */ /* 0x002fe20007ffe1ff */
[----:B--2---:R-:W-:-:S05]  /*36f0*/  FFMA.FTZ R21, R8, -R3, R36 ;  /* 0x8000000308157223 */ /* 0x004fca0000010024 */
[----:B------:R-:W-:Y:S01]  /*3700*/  FSEL R113, R21, -INF , !P4 ;  /* 0xff80000015717808 */ /* 0x000fe20006000000 */
[----:B---3--:R-:W-:Y:S01]  /*3710*/  IMAD.MOV.U32 R2, RZ, RZ, R0 ;  /* 0x000000ffff027224 */ /* 0x008fe200078e0000 */
[----:B------:R-:W-:Y:S01]  /*3720*/  IABS R0, R5 ;  /* 0x0000000500007213 */ /* 0x000fe20000000000 */
[--C-:B------:R-:W-:Y:S02]  /*3730*/  IMAD.IADD R5, R12, 0x1, -R49.reuse ;  /* 0x000000010c057824 */ /* 0x100fe400078e0a31 */
[----:B------:R1:W2:Y:S02]  /*3740*/  I2F R6, R2 ;  /* 0x0000000200067306 */ /* 0x0002a40000201400 */
[----:B-1----:R-:W-:Y:S01]  /*3750*/  IMAD.MOV.U32 R2, RZ, RZ, R0 ;  /* 0x000000ffff027224 */ /* 0x002fe200078e0000 */
[----:B------:R-:W-:Y:S01]  /*3760*/  IABS R0, R5 ;  /* 0x0000000500007213 */ /* 0x000fe20000000000 */
[----:B------:R-:W-:-:S04]  /*3770*/  IMAD.IADD R5, R11, 0x1, -R49 ;  /* 0x000000010b057824 */ /* 0x000fc800078e0a31 */
[----:B------:R1:W3:Y:S01]  /*3780*/  I2F R7, R2 ;  /* 0x0000000200077306 */ /* 0x0002e20000201400 */
[----:B--2---:R-:W-:Y:S02]  /*3790*/  FFMA.FTZ R20, R6, -R3, R38 ;  /* 0x8000000306147223 */ /* 0x004fe40000010026 */
[----:B------:R-:W-:-:S03]  /*37a0*/  IMAD.MOV.U32 R49, RZ, RZ, R115 ;  /* 0x000000ffff317224 */ /* 0x000fc600078e0073 */
[----:B------:R-:W-:Y:S02]  /*37b0*/  FSEL R119, R20, -INF , !P4 ;  /* 0xff80000014777808 */ /* 0x000fe40006000000 */
[----:B-1----:R-:W-:Y:S01]  /*37c0*/  MOV R2, R0 ;  /* 0x0000000000027202 */ /* 0x002fe20000000f00 */
[----:B---3--:R-:W-:Y:S01]  /*37d0*/  FFMA.FTZ R27, R7, -R3, R147 ;  /* 0x80000003071b7223 */ /* 0x008fe20000010093 */
[----:B------:R-:W-:Y:S01]  /*37e0*/  IABS R0, R5 ;  /* 0x0000000500007213 */ /* 0x000fe20000000000 */
[----:B------:R-:W-:Y:S01]  /*37f0*/  IMAD.IADD R5, R10, 0x1, -R50 ;  /* 0x000000010a057824 */ /* 0x000fe200078e0a32 */
[----:B------:R1:W-:Y:S01]  /*3800*/  I2F R8, R2 ;  /* 0x0000000200087306 */ /* 0x0003e20000201400 */
[----:B------:R-:W-:Y:S01]  /*3810*/  IMAD.MOV.U32 R147, RZ, RZ, R18 ;  /* 0x000000ffff937224 */ /* 0x000fe200078e0012 */
[----:B------:R-:W-:Y:S01]  /*3820*/  FSEL R140, R27, -INF , !P3 ;  /* 0xff8000001b8c7808 */ /* 0x000fe20005800000 */
[----:B-1----:R-:W-:Y:S01]  /*3830*/  IMAD.MOV.U32 R2, RZ, RZ, R0 ;  /* 0x000000ffff027224 */ /* 0x002fe200078e0000 */
[----:B------:R-:W-:Y:S01]  /*3840*/  IABS R0, R5 ;  /* 0x0000000500007213 */ /* 0x000fe20000000000 */
[----:B------:R-:W-:-:S03]  /*3850*/  IMAD.IADD R5, R12, 0x1, -R50 ;  /* 0x000000010c057824 */ /* 0x000fc600078e0a32 */
[----:B------:R1:W2:Y:S02]  /*3860*/  I2F R6, R2 ;  /* 0x0000000200067306 */ /* 0x0002a40000201400 */
[----:B-1----:R-:W-:Y:S01]  /*3870*/  MOV R2, R0 ;  /* 0x0000000000027202 */ /* 0x002fe20000000f00 */
[----:B--2---:R-:W-:Y:S01]  /*3880*/  FFMA.FTZ R18, R6, -R3, R39 ;  /* 0x8000000306127223 */ /* 0x004fe20000010027 */
[----:B------:R-:W-:Y:S01]  /*3890*/  IABS R0, R5 ;  /* 0x0000000500007213 */ /* 0x000fe20000000000 */
[----:B------:R-:W-:-:S03]  /*38a0*/  IMAD.IADD R5, R11, 0x1, -R50 ;  /* 0x000000010b057824 */ /* 0x000fc600078e0a32 */
[----:B------:R1:W2:Y:S01]  /*38b0*/  I2F R9, R2 ;  /* 0x0000000200097306 */ /* 0x0002a20000201400 */
[----:B------:R-:W-:Y:S01]  /*38c0*/  IMAD.MOV.U32 R50, RZ, RZ, R26 ;  /* 0x000000ffff327224 */ /* 0x000fe200078e001a */
[----:B------:R-:W-:Y:S01]  /*38d0*/  FSEL R117, R18, -INF , !P3 ;  /* 0xff80000012757808 */ /* 0x000fe20005800000 */
[----:B------:R-:W-:Y:S02]  /*38e0*/  FFMA.FTZ R26, R8, -R3, R37 ;  /* 0x80000003081a7223 */ /* 0x000fe40000010025 */
[----:B------:R-:W-:Y:S01]  /*38f0*/  IMAD.MOV.U32 R39, RZ, RZ, R99 ;  /* 0x000000ffff277224 */ /* 0x000fe200078e0063 */
[----:B------:R-:W-:Y:S02]  /*3900*/  FSEL R99, R45, -INF , !P2 ;  /* 0xff8000002d637808 */ /* 0x000fe40005000000 */
[----:B------:R-:W-:Y:S01]  /*3910*/  FSEL R107, R26, -INF , !P3 ;  /* 0xff8000001a6b7808 */ /* 0x000fe20005800000 */
[----:B------:R-:W-:Y:S01]  /*3920*/  IMAD.MOV.U32 R52, RZ, RZ, R39 ;  /* 0x000000ffff347224 */ /* 0x000fe200078e0027 */
[----:B------:R-:W-:Y:S01]  /*3930*/  BAR.SYNC.DEFER_BLOCKING 0x0 ;  /* 0x0000000000007b1d */ /* 0x000fe20000010000 */
[----:B------:R-:W-:-:S02]  /*3940*/  ISETP.GE.AND P3, PT, R67, R96, PT ;  /* 0x000000604300720c */ /* 0x000fc40003f66270 */
[----:B------:R-:W-:Y:S01]  /*3950*/  MOV R45, R207 ;  /* 0x000000cf002d7202 */ /* 0x000fe20000000f00 */
[----:B-1----:R-:W-:Y:S01]  /*3960*/  IMAD.MOV.U32 R2, RZ, RZ, R0 ;  /* 0x000000ffff027224 */ /* 0x002fe200078e0000 */
[----:B------:R-:W-:Y:S01]  /*3970*/  IABS R0, R5 ;  /* 0x0000000500007213 */ /* 0x000fe20000000000 */
[----:B------:R-:W-:Y:S02]  /*3980*/  IMAD.IADD R5, R10, 0x1, -R51 ;  /* 0x000000010a057824 */ /* 0x000fe400078e0a33 */
[----:B------:R1:W3:Y:S01]  /*3990*/  I2F R7, R2 ;  /* 0x0000000200077306 */ /* 0x0002e20000201400 */
[----:B--2---:R-:W-:Y:S02]  /*39a0*/  FFMA.FTZ R37, R9, -R3, R138 ;  /* 0x8000000309257223 */ /* 0x004fe4000001008a */
[----:B------:R-:W-:-:S03]  /*39b0*/  IMAD.MOV.U32 R138, RZ, RZ, R22 ;  /* 0x000000ffff8a7224 */ /* 0x000fc600078e0016 */
[----:B------:R-:W-:Y:S02]  /*39c0*/  FSEL R136, R37, -INF , !P2 ;  /* 0xff80000025887808 */ /* 0x000fe40005000000 */
[----:B-1----:R-:W-:Y:S01]  /*39d0*/  MOV R2, R0 ;  /* 0x0000000000027202 */ /* 0x002fe20000000f00 */
[----:B---3--:R-:W-:Y:S01]  /*39e0*/  FFMA.FTZ R36, R7, -R3, R40 ;  /* 0x8000000307247223 */ /* 0x008fe20000010028 */
[----:B------:R-:W-:Y:S01]  /*39f0*/  IABS R0, R5 ;  /* 0x0000000500007213 */ /* 0x000fe20000000000 */
[--C-:B------:R-:W-:Y:S01]  /*3a00*/  IMAD.IADD R5, R12, 0x1, -R51.reuse ;  /* 0x000000010c057824 */ /* 0x100fe200078e0a33 */
[----:B------:R1:W2:Y:S01]  /*3a10*/  I2F R8, R2 ;  /* 0x0000000200087306 */ /* 0x0002a20000201400 */
[----:B------:R-:W-:Y:S01]  /*3a20*/  IMAD.MOV.U32 R40, RZ, RZ, R106 ;  /* 0x000000ffff287224 */ /* 0x000fe200078e006a */
        /* <DEDUP_REMOVED lines=16> */
[----:B------:R-:W-:-:S02]  /*3b30*/  FSEL R122, R38, -INF , !P1 ;  /* 0xff800000267a7808 */ /* 0x000fc40004800000 */
[----:B------:R-:W-:Y:S01]  /*3b40*/  FSEL R157, R55, -INF , !P3 ;  /* 0xff800000379d7808 */ /* 0x000fe20005800000 */
[----:B------:R-:W-:Y:S02]  /*3b50*/  IMAD.MOV.U32 R55, RZ, RZ, R139 ;  /* 0x000000ffff377224 */ /* 0x000fe400078e008b */
[----:B------:R-:W-:Y:S02]  /*3b60*/  IMAD.MOV.U32 R139, RZ, RZ, R40 ;  /* 0x000000ffff8b7224 */ /* 0x000fe400078e0028 */
[----:B-1----:R-:W-:Y:S01]  /*3b70*/  IMAD.MOV.U32 R2, RZ, RZ, R0 ;  /* 0x000000ffff027224 */ /* 0x002fe200078e0000 */
[----:B------:R-:W-:Y:S01]  /*3b80*/  IABS R0, R5 ;  /* 0x0000000500007213 */ /* 0x000fe20000000000 */
[----:B--2---:R-:W-:Y:S01]  /*3b90*/  FFMA.FTZ R33, R13, -R3, R41 ;  /* 0x800000030d217223 */ /* 0x004fe20000010029 */
[----:B------:R-:W-:Y:S01]  /*3ba0*/  IADD3 R5, -R53, R12, RZ ;  /* 0x0000000c35057210 */ /* 0x000fe20007ffe1ff */
[----:B------:R1:W2:Y:S01]  /*3bb0*/  I2F R9, R2 ;  /* 0x0000000200097306 */ /* 0x0002a20000201400 */
[----:B------:R-:W-:-:S02]  /*3bc0*/  IMAD.MOV.U32 R41, RZ, RZ, R147 ;  /* 0x000000ffff297224 */ /* 0x000fc400078e0093 */
[----:B------:R-:W-:Y:S01]  /*3bd0*/  FSEL R106, R33, -INF , !P1 ;  /* 0xff800000216a7808 */ /* 0x000fe20004800000 */
[----:B-1----:R-:W-:Y:S01]  /*3be0*/  IMAD.MOV.U32 R2, RZ, RZ, R0 ;  /* 0x000000ffff027224 */ /* 0x002fe200078e0000 */
[----:B------:R-:W-:Y:S01]  /*3bf0*/  IABS R0, R5 ;  /* 0x0000000500007213 */ /* 0x000fe20000000000 */
[----:B------:R-:W-:Y:S02]  /*3c00*/  IMAD.IADD R5, R11, 0x1, -R53 ;  /* 0x000000010b057824 */ /* 0x000fe400078e0a35 */
[----:B------:R1:W3:Y:S01]  /*3c10*/  I2F R14, R2 ;  /* 0x00000002000e7306 */ /* 0x0002e20000201400 */
[----:B--2---:R-:W-:Y:S01]  /*3c20*/  FFMA.FTZ R22, R9, -R3, R43 ;  /* 0x8000000309167223 */ /* 0x004fe2000001002b */
[----:B------:R-:W-:Y:S01]  /*3c30*/  MOV R43, R145 ;  /* 0x00000091002b7202 */ /* 0x000fe20000000f00 */
[----:B------:R-:W-:Y:S01]  /*3c40*/  IMAD.MOV.U32 R53, RZ, RZ, R105 ;  /* 0x000000ffff357224 */ /* 0x000fe200078e0069 */
[----:B------:R-:W-:Y:S02]  /*3c50*/  FSEL R105, R25, -INF , !P4 ;  /* 0xff80000019697808 */ /* 0x000fe40006000000 */
[----:B------:R-:W-:-:S02]  /*3c60*/  FSEL R116, R22, -INF , !P1 ;  /* 0xff80000016747808 */ /* 0x000fc40004800000 */
[-C--:B------:R-:W-:Y:S02]  /*3c70*/  ISETP.GE.AND P1, PT, R69, R96.reuse, PT ;  /* 0x000000604500720c */ /* 0x080fe40003f26270 */
[----:B------:R-:W-:Y:S01]  /*3c80*/  ISETP.GE.AND P4, PT, R66, R96, PT ;  /* 0x000000604200720c */ /* 0x000fe20003f86270 */
[----:B-1----:R-:W-:Y:S01]  /*3c90*/  IMAD.MOV.U32 R2, RZ, RZ, R0 ;  /* 0x000000ffff027224 */ /* 0x002fe200078e0000 */
[----:B------:R-:W-:Y:S01]  /*3ca0*/  IABS R0, R5 ;  /* 0x0000000500007213 */ /* 0x000fe20000000000 */
[----:B------:R-:W-:Y:S02]  /*3cb0*/  IMAD.IADD R5, R10, 0x1, -R60 ;  /* 0x000000010a057824 */ /* 0x000fe400078e0a3c */
[----:B------:R1:W2:Y:S01]  /*3cc0*/  I2F R7, R2 ;  /* 0x0000000200077306 */ /* 0x0002a20000201400 */
[----:B---3--:R-:W-:Y:S01]  /*3cd0*/  FFMA.FTZ R35, R14, -R3, R154 ;  /* 0x800000030e237223 */ /* 0x008fe2000001009a */
[----:B------:R-:W-:Y:S01]  /*3ce0*/  FSEL R154, R56, -INF , !P2 ;  /* 0xff800000389a7808 */ /* 0x000fe20005000000 */
[----:B------:R-:W-:-:S03]  /*3cf0*/  IMAD.MOV.U32 R56, RZ, RZ, R65 ;  /* 0x000000ffff387224 */ /* 0x000fc600078e0041 */
[----:B------:R-:W-:Y:S02]  /*3d00*/  FSEL R144, R35, -INF , !P0 ;  /* 0xff80000023907808 */ /* 0x000fe40004000000 */
[----:B-1----:R-:W-:Y:S01]  /*3d10*/  MOV R2, R0 ;  /* 0x0000000000027202 */ /* 0x002fe20000000f00 */
[----:B--2---:R-:W-:Y:S01]  /*3d20*/  FFMA.FTZ R23, R7, -R3, R80 ;  /* 0x8000000307177223 */ /* 0x004fe20000010050 */
[----:B------:R-:W-:Y:S01]  /*3d30*/  IABS R0, R5 ;  /* 0x0000000500007213 */ /* 0x000fe20000000000 */
[----:B------:R-:W-:Y:S01]  /*3d40*/  IMAD.IADD R5, R12, 0x1, -R60 ;  /* 0x000000010c057824 */ /* 0x000fe200078e0a3c */
        /* <DEDUP_REMOVED lines=9> */
[----:B------:R-:W-:Y:S02]  /*3de0*/  IMAD.MOV.U32 R60, RZ, RZ, R138 ;  /* 0x000000ffff3c7224 */ /* 0x000fe400078e008a */
[----:B------:R-:W-:Y:S01]  /*3df0*/  IMAD.MOV.U32 R138, RZ, RZ, R206 ;  /* 0x000000ffff8a7224 */ /* 0x000fe200078e00ce */
        /* <DEDUP_REMOVED lines=11> */
[----:B--2---:R-:W-:Y:S02]  /*3eb0*/  FFMA.FTZ R18, R15, -R3, R81 ;  /* 0x800000030f127223 */ /* 0x004fe40000010051 */
[----:B-1----:R-:W-:Y:S01]  /*3ec0*/  IMAD.MOV.U32 R2, RZ, RZ, R0 ;  /* 0x000000ffff027224 */ /* 0x002fe200078e0000 */
[----:B------:R-:W-:Y:S01]  /*3ed0*/  IABS R0, R5 ;  /* 0x0000000500007213 */ /* 0x000fe20000000000 */
[----:B------:R-:W-:-:S03]  /*3ee0*/  IMAD.IADD R5, R11, 0x1, -R63 ;  /* 0x000000010b057824 */ /* 0x000fc600078e0a3f */
[----:B------:R1:W2:Y:S01]  /*3ef0*/  I2F R17, R2 ;  /* 0x0000000200117306 */ /* 0x0002a20000201400 */
[----:B---3--:R-:W-:Y:S02]  /*3f00*/  FFMA.FTZ R9, R13, -R3, R83 ;  /* 0x800000030d097223 */ /* 0x008fe40000010053 */
[----:B------:R-:W-:-:S03]  /*3f10*/  IMAD.MOV.U32 R63, RZ, RZ, R204 ;  /* 0x000000ffff3f7224 */ /* 0x000fc600078e00cc */
[----:B------:R-:W-:Y:S02]  /*3f20*/  FSEL R114, R9, -INF , !P6 ;  /* 0xff80000009727808 */ /* 0x000fe40007000000 */
[----:B-1----:R-:W-:Y:S01]  /*3f30*/  MOV R2, R0 ;  /* 0x0000000000027202 */ /* 0x002fe20000000f00 */
[----:B--2---:R-:W-:Y:S01]  /*3f40*/  FFMA.FTZ R17, R17, -R3, R150 ;  /* 0x8000000311117223 */ /* 0x004fe20000010096 */
[----:B------:R-:W-:Y:S01]  /*3f50*/  IABS R0, R5 ;  /* 0x0000000500007213 */ /* 0x000fe20000000000 */
[----:B------:R-:W-:Y:S01]  /*3f60*/  IMAD.IADD R5, R10, 0x1, -R66 ;  /* 0x000000010a057824 */ /* 0x000fe200078e0a42 */
[----:B------:R1:W2:Y:S03]  /*3f70*/  I2F R16, R2 ;  /* 0x0000000200107306 */ /* 0x0002a60000201400 */
[----:B-1----:R-:W-:Y:S01]  /*3f80*/  IMAD.MOV.U32 R2, RZ, RZ, R0 ;  /* 0x000000ffff027224 */ /* 0x002fe200078e0000 */
[----:B------:R-:W-:Y:S01]  /*3f90*/  IABS R0, R5 ;  /* 0x0000000500007213 */ /* 0x000fe20000000000 */
[----:B------:R-:W-:-:S03]  /*3fa0*/  IMAD.IADD R5, R12, 0x1, -R66 ;  /* 0x000000010c057824 */ /* 0x000fc600078e0a42 */
[----:B------:R1:W3:Y:S01]  /*3fb0*/  I2F R14, R2 ;  /* 0x00000002000e7306 */ /* 0x0002e20000201400 */
[----:B--2---:R-:W-:Y:S01]  /*3fc0*/  FFMA.FTZ R13, R16, -R3, R124 ;  /* 0x80000003100d7223 */ /* 0x004fe2000001007c */
[----:B------:R-:W-:Y:S02]  /*3fd0*/  FSEL R124, R47, -INF , !P0 ;  /* 0xff8000002f7c7808 */ /* 0x000fe40004000000 */
[----:B------:R-:W-:Y:S01]  /*3fe0*/  ISETP.GE.AND P0, PT, R70, R96, PT ;  /* 0x000000604600720c */ /* 0x000fe20003f06270 */
[----:B-1----:R-:W-:Y:S01]  /*3ff0*/  IMAD.MOV.U32 R2, RZ, RZ, R0 ;  /* 0x000000ffff027224 */ /* 0x002fe200078e0000 */
[----:B------:R-:W-:Y:S01]  /*4000*/  IABS R0, R5 ;  /* 0x0000000500007213 */ /* 0x000fe20000000000 */
[----:B---3--:R-:W-:Y:S01]  /*4010*/  FFMA.FTZ R7, R14, -R3, R126 ;  /* 0x800000030e077223 */ /* 0x008fe2000001007e */
[----:B------:R-:W-:Y:S01]  /*4020*/  IADD3 R5, -R66, R11, RZ ;  /* 0x0000000b42057210 */ /* 0x000fe20007ffe1ff */
[----:B------:R1:W2:Y:S02]  /*4030*/  I2F R19, R2 ;  /* 0x0000000200137306 */ /* 0x0002a40000201400 */
[----:B-1----:R-:W-:Y:S01]  /*4040*/  IMAD.MOV.U32 R2, RZ, RZ, R0 ;  /* 0x000000ffff027224 */ /* 0x002fe200078e0000 */
[----:B------:R-:W-:Y:S01]  /*4050*/  IABS R0, R5 ;  /* 0x0000000500007213 */ /* 0x000fe20000000000 */
[----:B------:R-:W-:-:S04]  /*4060*/  IMAD.IADD R5, R10, 0x1, -R67 ;  /* 0x000000010a057824 */ /* 0x000fc800078e0a43 */
[----:B------:R1:W3:Y:S01]  /*4070*/  I2F R21, R2 ;  /* 0x0000000200157306 */ /* 0x0002e20000201400 */
[----:B--2---:R-:W-:Y:S02]  /*4080*/  FFMA.FTZ R15, R19, -R3, R151 ;  /* 0x80000003130f7223 */ /* 0x004fe40000010097 */
[----:B-1----:R-:W-:Y:S01]  /*4090*/  IMAD.MOV.U32 R2, RZ, RZ, R0 ;  /* 0x000000ffff027224 */ /* 0x002fe200078e0000 */
[----:B------:R-:W-:Y:S01]  /*40a0*/  IABS R0, R5 ;  /* 0x0000000500007213 */ /* 0x000fe20000000000 */
[----:B------:R-:W-:-:S03]  /*40b0*/  IMAD.IADD R5, R12, 0x1, -R67 ;  /* 0x000000010c057824 */ /* 0x000fc600078e0a43 */
[----:B------:R1:W2:Y:S01]  /*40c0*/  I2F R20, R2 ;  /* 0x0000000200147306 */ /* 0x0002a20000201400 */
[-C--:B---3--:R-:W-:Y:S01]  /*40d0*/  FFMA.FTZ R8, R21, -R3.reuse, R125 ;  /* 0x8000000315087223 */ /* 0x088fe2000001007d */
        /* <DEDUP_REMOVED lines=10> */
[----:B--2---:R-:W-:-:S05]  /*4180*/  FFMA.FTZ R14, R24, -R3, R162 ;  /* 0x80000003180e7223 */ /* 0x004fca00000100a2 */
[----:B------:R-:W-:Y:S01]  /*4190*/  FSEL R206, R14, -INF , !P3 ;  /* 0xff8000000ece7808 */ /* 0x000fe20005800000 */
[----:B-1----:R-:W-:Y:S01]  /*41a0*/  IMAD.MOV.U32 R2, RZ, RZ, R0 ;  /* 0x000000ffff027224 */ /* 0x002fe200078e0000 */
[----:B------:R-:W-:Y:S01]  /*41b0*/  IABS R0, R5 ;  /* 0x0000000500007213 */ /* 0x000fe20000000000 */
[----:B---3--:R-:W-:Y:S01]  /*41c0*/  FFMA.FTZ R9, R26, -R3, R100 ;  /* 0x800000031a097223 */ /* 0x008fe20000010064 */
[----:B------:R-:W-:Y:S01]  /*41d0*/  IADD3 R5, -R68, R12, RZ ;  /* 0x0000000c44057210 */ /* 0x000fe20007ffe1ff */
[----:B------:R1:W2:Y:S01]  /*41e0*/  I2F R27, R2 ;  /* 0x00000002001b7306 */ /* 0x0002a20000201400 */
[----:B------:R-:W-:Y:S02]  /*41f0*/  FSEL R100, R7, -INF , !P5 ;  /* 0xff80000007647808 */ /* 0x000fe40006800000 */
[----:B------:R-:W-:Y:S01]  /*4200*/  FSEL R145, R9, -INF , !P3 ;  /* 0xff80000009917808 */ /* 0x000fe20005800000 */
[----:B-1----:R-:W-:Y:S01]  /*4210*/  IMAD.MOV.U32 R2, RZ, RZ, R0 ;  /* 0x000000ffff027224 */ /* 0x002fe200078e0000 */
[----:B------:R-:W-:Y:S01]  /*4220*/  IABS R0, R5 ;  /* 0x0000000500007213 */ /* 0x000fe20000000000 */
[----:B------:R-:W-:Y:S01]  /*4230*/  IMAD.IADD R5, R11, 0x1, -R68 ;  /* 0x000000010b057824 */ /* 0x000fe200078e0a44 */
[----:B------:R-:W-:Y:S01]  /*4240*/  FSEL R68, R8, -INF , !P4 ;  /* 0xff80000008447808 */ /* 0x000fe20006000000 */
[----:B------:R1:W-:Y:S01]  /*4250*/  I2F R34, R2 ;  /* 0x0000000200227306 */ /* 0x0003e20000201400 */
[----:B--2---:R-:W-:Y:S01]  /*4260*/  FFMA.FTZ R7, R27, -R3, R102 ;  /* 0x800000031b077223 */ /* 0x004fe20000010066 */
[----:B------:R-:W-:-:S04]  /*4270*/  FSEL R102, R15, -INF , !P4 ;  /* 0xff8000000f667808 */ /* 0x000fc80006000000 */
[----:B------:R-:W-:Y:S02]  /*4280*/  FSEL R147, R7, -INF , !P3 ;  /* 0xff80000007937808 */ /* 0x000fe40005800000 */
[----:B------:R-:W-:Y:S01]  /*4290*/  ISETP.GE.AND P3, PT, R74, R96, PT ;  /* 0x000000604a00720c */ /* 0x000fe20003f66270 */
[----:B-1----:R-:W-:Y:S01]  /*42a0*/  IMAD.MOV.U32 R2, RZ, RZ, R0 ;  /* 0x000000ffff027224 */ /* 0x002fe200078e0000 */
[----:B------:R-:W-:Y:S01]  /*42b0*/  IABS R0, R5 ;  /* 0x0000000500007213 */ /* 0x000fe20000000000 */
[----:B------:R-:W-:Y:S02]  /*42c0*/  IMAD.IADD R5, R10, 0x1, -R69 ;  /* 0x000000010a057824 */ /* 0x000fe400078e0a45 */
[----:B------:R1:W2:Y:S02]  /*42d0*/  I2F R36, R2 ;  /* 0x0000000200247306 */ /* 0x0002a40000201400 */
[----:B-1----:R-:W-:Y:S01]  /*42e0*/  MOV R2, R0 ;  /* 0x0000000000027202 */ /* 0x002fe20000000f00 */
[----:B--2---:R-:W-:Y:S01]  /*42f0*/  FFMA.FTZ R8, R36, -R3, R101 ;  /* 0x8000000324087223 */ /* 0x004fe20000010065 */
[----:B------:R-:W-:Y:S01]  /*4300*/  IABS R0, R5 ;  /* 0x0000000500007213 */ /* 0x000fe20000000000 */
[----:B------:R-:W-:-:S03]  /*4310*/  IMAD.IADD R5, R12, 0x1, -R69 ;  /* 0x000000010c057824 */ /* 0x000fc600078e0a45 */
[----:B------:R1:W-:Y:S01]  /*4320*/  I2F R32, R2 ;  /* 0x0000000200207306 */ /* 0x0003e20000201400 */
[----:B------:R-:W-:Y:S01]  /*4330*/  FSEL R127, R8, -INF , !P2 ;  /* 0xff800000087f7808 */ /* 0x000fe20005000000 */
[----:B-1----:R-:W-:Y:S01]  /*4340*/  IMAD.MOV.U32 R2, RZ, RZ, R0 ;  /* 0x000000ffff027224 */ /* 0x002fe200078e0000 */
[----:B------:R-:W-:Y:S01]  /*4350*/  IABS R0, R5 ;  /* 0x0000000500007213 */ /* 0x000fe20000000000 */
[----:B------:R-:W-:Y:S01]  /*4360*/  IMAD.IADD R5, R11, 0x1, -R69 ;  /* 0x000000010b057824 */ /* 0x000fe200078e0a45 */
[----:B------:R-:W-:-:S03]  /*4370*/  FSEL R69, R13, -INF , !P5 ;  /* 0xff8000000d457808 */ /* 0x000fc60006800000 */
[----:B------:R1:W2:Y:S01]  /*4380*/  I2F R37, R2 ;  /* 0x0000000200257306 */ /* 0x0002a20000201400 */
[----:B------:R-:W-:Y:S01]  /*4390*/  FFMA.FTZ R13, R34, -R3, R163 ;  /* 0x80000003220d7223 */ /* 0x000fe200000100a3 */
[----:B------:R-:W-:-:S04]  /*43a0*/  ISETP.GE.AND P5, PT, R72, R96, PT ;  /* 0x000000604800720c */ /* 0x000fc80003fa6270 */
[----:B------:R-:W-:Y:S01]  /*43b0*/  FSEL R204, R13, -INF , !P2 ;  /* 0xff8000000dcc7808 */ /* 0x000fe20005000000 */
[----:B-1----:R-:W-:Y:S01]  /*43c0*/  IMAD.MOV.U32 R2, RZ, RZ, R0 ;  /* 0x000000ffff027224 */ /* 0x002fe200078e0000 */
[----:B------:R-:W-:Y:S01]  /*43d0*/  IABS R0, R5 ;  /* 0x0000000500007213 */ /* 0x000fe20000000000 */
[----:B--2---:R-:W-:Y:S01]  /*43e0*/  FFMA.FTZ R9, R37, -R3, R158 ;  /* 0x8000000325097223 */ /* 0x004fe2000001009e */
[----:B------:R-:W-:Y:S01]  /*43f0*/  IADD3 R5, -R70, R10, RZ ;  /* 0x0000000a46057210 */ /* 0x000fe20007ffe1ff */
[----:B------:R1:W2:Y:S02]  /*4400*/  I2F R16, R2 ;  /* 0x0000000200107306 */ /* 0x0002a40000201400 */
[----:B-1----:R-:W-:Y:S01]  /*4410*/  IMAD.MOV.U32 R2, RZ, RZ, R0 ;  /* 0x000000ffff027224 */ /* 0x002fe200078e0000 */
[----:B------:R-:W-:Y:S01]  /*4420*/  IABS R0, R5 ;  /* 0x0000000500007213 */ /* 0x000fe20000000000 */
[----:B------:R-:W-:-:S04]  /*4430*/  IMAD.IADD R5, R12, 0x1, -R70 ;  /* 0x000000010c057824 */ /* 0x000fc800078e0a46 */
[----:B------:R1:W-:Y:S01]  /*4440*/  I2F R22, R2 ;  /* 0x0000000200167306 */ /* 0x0003e20000201400 */
[----:B--2---:R-:W-:Y:S02]  /*4450*/  FFMA.FTZ R7, R16, -R3, R128 ;  /* 0x8000000310077223 */ /* 0x004fe40000010080 */
[----:B-1----:R-:W-:Y:S01]  /*4460*/  IMAD.MOV.U32 R2, RZ, RZ, R0 ;  /* 0x000000ffff027224 */ /* 0x002fe200078e0000 */
[----:B------:R-:W-:Y:S01]  /*4470*/  IABS R0, R5 ;  /* 0x0000000500007213 */ /* 0x000fe20000000000 */
[----:B------:R-:W-:Y:S01]  /*4480*/  IMAD.IADD R5, R11, 0x1, -R70 ;  /* 0x000000010b057824 */ /* 0x000fe200078e0a46 */
[----:B------:R-:W-:Y:S02]  /*4490*/  FSEL R70, R18, -INF , !P6 ;  /* 0xff80000012467808 */ /* 0x000fe40007000000 */
[----:B------:R1:W2:Y:S01]  /*44a0*/  I2F R19, R2 ;  /* 0x0000000200137306 */ /* 0x0002a20000201400 */
[----:B------:R-:W-:Y:S02]  /*44b0*/  ISETP.GE.AND P6, PT, R71, R96, PT ;  /* 0x000000604700720c */ /* 0x000fe40003fc6270 */
[----:B-1----:R-:W-:Y:S01]  /*44c0*/  MOV R2, R0 ;  /* 0x0000000000027202 */ /* 0x002fe20000000f00 */
[----:B--2---:R-:W-:Y:S01]  /*44d0*/  FFMA.FTZ R8, R19, -R3, R159 ;  /* 0x8000000313087223 */ /* 0x004fe2000001009f */
[----:B------:R-:W-:Y:S01]  /*44e0*/  IABS R0, R5 ;  /* 0x0000000500007213 */ /* 0x000fe20000000000 */
[----:B------:R-:W-:-:S02]  /*44f0*/  IMAD.IADD R5, R10, 0x1, -R71 ;  /* 0x000000010a057824 */ /* 0x000fc400078e0a47 */
[----:B------:R1:W2:Y:S01]  /*4500*/  I2F R23, R2 ;  /* 0x0000000200177306 */ /* 0x0002a20000201400 */
[----:B------:R-:W-:Y:S02]  /*4510*/  MOV R159, R152 ;  /* 0x00000098009f7202 */ /* 0x000fe40000000f00 */
[----:B------:R-:W-:Y:S01]  /*4520*/  FSEL R152, R9, -INF , !P1 ;  /* 0xff80000009987808 */ /* 0x000fe20004800000 */
[----:B------:R-:W-:Y:S02]  /*4530*/  FFMA.FTZ R9, R164, -R3, R220 ;  /* 0x80000003a4097223 */ /* 0x000fe400000100dc */
[----:B------:R-:W-:Y:S02]  /*4540*/  IMAD.MOV.U32 R220, RZ, RZ, R41 ;  /* 0x000000ffffdc7224 */ /* 0x000fe400078e0029 */
[----:B------:R-:W-:Y:S01]  /*4550*/  IMAD.MOV.U32 R41, RZ, RZ, R60 ;  /* 0x000000ffff297224 */ /* 0x000fe200078e003c */
[----:B------:R-:W-:Y:S01]  /*4560*/  MOV R60, R139 ;  /* 0x0000008b003c7202 */ /* 0x000fe20000000f00 */
[----:B------:R-:W-:-:S02]  /*4570*/  IMAD.MOV.U32 R139, RZ, RZ, R42 ;  /* 0x000000ffff8b7224 */ /* 0x000fc400078e002a */
[----:B------:R-:W-:Y:S02]  /*4580*/  IMAD.MOV.U32 R42, RZ, RZ, R224 ;  /* 0x000000ffff2a7224 */ /* 0x000fe400078e00e0 */
[----:B------:R-:W-:Y:S02]  /*4590*/  IMAD.MOV.U32 R83, RZ, RZ, R139 ;  /* 0x000000ffff537224 */ /* 0x000fe400078e008b */
[----:B-1----:R-:W-:Y:S01]  /*45a0*/  IMAD.MOV.U32 R2, RZ, RZ, R0 ;  /* 0x000000ffff027224 */ /* 0x002fe200078e0000 */
[----:B------:R-:W-:Y:S01]  /*45b0*/  IABS R0, R5 ;  /* 0x0000000500007213 */ /* 0x000fe20000000000 */
[----:B------:R-:W-:Y:S02]  /*45c0*/  IMAD.IADD R5, R12, 0x1, -R71 ;  /* 0x000000010c057824 */ /* 0x000fe400078e0a47 */
[----:B------:R1:W-:Y:S01]  /*45d0*/  I2F R21, R2 ;  /* 0x0000000200157306 */ /* 0x0003e20000201400 */
[----:B------:R-:W-:Y:S02]  /*45e0*/  IMAD.MOV.U32 R81, RZ, RZ, R42 ;  /* 0x000000ffff517224 */ /* 0x000fe400078e002a */
[----:B------:R-:W-:-:S02]  /*45f0*/  IMAD.MOV.U32 R139, RZ, RZ, R62 ;  /* 0x000000ffff8b7224 */ /* 0x000fc400078e003e */
[----:B-1----:R-:W-:Y:S01]  /*4600*/  IMAD.MOV.U32 R2, RZ, RZ, R0 ;  /* 0x000000ffff027224 */ /* 0x002fe200078e0000 */
[----:B------:R-:W-:Y:S01]  /*4610*/  IABS R0, R5 ;  /* 0x0000000500007213 */ /* 0x000fe20000000000 */
[----:B------:R-:W-:Y:S01]  /*4620*/  IMAD.IADD R5, R11, 0x1, -R71 ;  /* 0x000000010b057824 */ /* 0x000fe200078e0a47 */
[----:B------:R-:W-:Y:S01]  /*4630*/  FSEL R71, R6, -INF , !P4 ;  /* 0xff80000006477808 */ /* 0x000fe20006000000 */
[----:B------:R1:W-:Y:S01]  /*4640*/  I2F R33, R2 ;  /* 0x0000000200217306 */ /* 0x0003e20000201400 */
[-C--:B------:R-:W-:Y:S01]  /*4650*/  FFMA.FTZ R6, R32, -R3.reuse, R103 ;  /* 0x8000000320067223 */ /* 0x080fe20000010067 */
[----:B------:R-:W-:Y:S01]  /*4660*/  FSEL R103, R7, -INF , !P1 ;  /* 0xff80000007677808 */ /* 0x000fe20004800000 */
[----:B--2---:R-:W-:-:S05]  /*4670*/  FFMA.FTZ R7, R23, -R3, R129 ;  /* 0x8000000317077223 */ /* 0x004fca0000010081 */
[----:B------:R-:W-:Y:S01]  /*4680*/  FSEL R101, R7, -INF , !P0 ;  /* 0xff80000007657808 */ /* 0x000fe20004000000 */
[----:B-1----:R-:W-:Y:S01]  /*4690*/  IMAD.MOV.U32 R2, RZ, RZ, R0 ;  /* 0x000000ffff027224 */ /* 0x002fe200078e0000 */
[----:B------:R-:W-:Y:S01]  /*46a0*/  IABS R0, R5 ;  /* 0x0000000500007213 */ /* 0x000fe20000000000 */
[----:B------:R-:W-:Y:S02]  /*46b0*/  IMAD.IADD R5, R10, 0x1, -R72 ;  /* 0x000000010a057824 */ /* 0x000fe400078e0a48 */
[----:B------:R1:W2:Y:S02]  /*46c0*/  I2F R20, R2 ;  /* 0x0000000200147306 */ /* 0x0002a40000201400 */
[----:B-1----:R-:W-:Y:S01]  /*46d0*/  IMAD.MOV.U32 R2, RZ, RZ, R0 ;  /* 0x000000ffff027224 */ /* 0x002fe200078e0000 */
[----:B------:R-:W-:Y:S01]  /*46e0*/  IABS R0, R5 ;  /* 0x0000000500007213 */ /* 0x000fe20000000000 */
[----:B--2---:R-:W-:Y:S01]  /*46f0*/  FFMA.FTZ R7, R20, -R3, R108 ;  /* 0x8000000314077223 */ /* 0x004fe2000001006c */
[----:B------:R-:W-:-:S03]  /*4700*/  IADD3 R5, -R72, R12, RZ ;  /* 0x0000000c48057210 */ /* 0x000fc60007ffe1ff */
[----:B------:R1:W-:Y:S01]  /*4710*/  I2F R18, R2 ;  /* 0x0000000200127306 */ /* 0x0003e20000201400 */
[----:B------:R-:W-:Y:S01]  /*4720*/  FSEL R151, R7, -INF , !P6 ;  /* 0xff80000007977808 */ /* 0x000fe20007000000 */
[----:B-1----:R-:W-:Y:S01]  /*4730*/  IMAD.MOV.U32 R2, RZ, RZ, R0 ;  /* 0x000000ffff027224 */ /* 0x002fe200078e0000 */
[----:B------:R-:W-:Y:S01]  /*4740*/  IABS R0, R5 ;  /* 0x0000000500007213 */ /* 0x000fe20000000000 */
[----:B------:R-:W-:Y:S01]  /*4750*/  IMAD.IADD R5, R11, 0x1, -R72 ;  /* 0x000000010b057824 */ /* 0x000fe200078e0a48 */
[----:B------:R-:W-:-:S03]  /*4760*/  FSEL R72, R48, -INF , !P4 ;  /* 0xff80000030487808 */ /* 0x000fc60006000000 */
[----:B------:R1:W-:Y:S01]  /*4770*/  I2F R25, R2 ;  /* 0x0000000200197306 */ /* 0x0003e20000201400 */
[----:B------:R-:W-:Y:S02]  /*4780*/  ISETP.GE.AND P4, PT, R73, R96, PT ;  /* 0x000000604900720c */ /* 0x000fe40003f86270 */
[----:B-1----:R-:W-:Y:S02]  /*4790*/  MOV R2, R0 ;  /* 0x0000000000027202 */ /* 0x002fe40000000f00 */
[----:B------:R-:W-:Y:S01]  /*47a0*/  IABS R0, R5 ;  /* 0x0000000500007213 */ /* 0x000fe20000000000 */
[--C-:B------:R-:W-:Y:S02]  /*47b0*/  IMAD.IADD R5, R10, 0x1, -R73.reuse ;  /* 0x000000010a057824 */ /* 0x100fe400078e0a49 */
[----:B------:R1:W2:Y:S02]  /*47c0*/  I2F R24, R2 ;  /* 0x0000000200187306 */ /* 0x0002a40000201400 */
[----:B-1----:R-:W-:Y:S01]  /*47d0*/  IMAD.MOV.U32 R2, RZ, RZ, R0 ;  /* 0x000000ffff027224 */ /* 0x002fe200078e0000 */
[----:B------:R-:W-:Y:S01]  /*47e0*/  IABS R0, R5 ;  /* 0x0000000500007213 */ /* 0x000fe20000000000 */
[----:B------:R-:W-:-:S04]  /*47f0*/  IMAD.IADD R5, R12, 0x1, -R73 ;  /* 0x000000010c057824 */ /* 0x000fc800078e0a49 */
[----:B------:R1:W-:Y:S01]  /*4800*/  I2F R17, R2 ;  /* 0x0000000200117306 */ /* 0x0003e20000201400 */
[----:B--2---:R-:W-:-:S05]  /*4810*/  FFMA.FTZ R7, R24, -R3, R109 ;  /* 0x8000000318077223 */ /* 0x004fca000001006d */
[----:B------:R-:W-:Y:S01]  /*4820*/  FSEL R129, R7, -INF , !P5 ;  /* 0xff80000007817808 */ /* 0x000fe20006800000 */
[----:B-1----:R-:W-:Y:S01]  /*4830*/  IMAD.MOV.U32 R2, RZ, RZ, R0 ;  /* 0x000000ffff027224 */ /* 0x002fe200078e0000 */
[----:B------:R-:W-:Y:S02]  /*4840*/  IABS R0, R5 ;  /* 0x0000000500007213 */ /* 0x000fe40000000000 */
[----:B------:R-:W-:Y:S01]  /*4850*/  IADD3 R5, -R73, R11, RZ ;  /* 0x0000000b49057210 */ /* 0x000fe20007ffe1ff */
[----:B------:R1:W-:Y:S01]  /*4860*/  I2F R35, R2 ;  /* 0x0000000200237306 */ /* 0x0003e20000201400 */
[----:B------:R-:W-:Y:S02]  /*4870*/  IMAD.MOV.U32 R73, RZ, RZ, R60 ;  /* 0x000000ffff497224 */ /* 0x000fe400078e003c */
[----:B-1----:R-:W-:Y:S01]  /*4880*/  IMAD.MOV.U32 R2, RZ, RZ, R0 ;  /* 0x000000ffff027224 */ /* 0x002fe200078e0000 */
[----:B------:R-:W-:Y:S01]  /*4890*/  IABS R0, R5 ;  /* 0x0000000500007213 */ /* 0x000fe20000000000 */
[----:B------:R-:W-:-:S03]  /*48a0*/  IMAD.IADD R5, R10, 0x1, -R74 ;  /* 0x000000010a057824 */ /* 0x000fc600078e0a4a */
[----:B------:R1:W2:Y:S02]  /*48b0*/  I2F R34, R2 ;  /* 0x0000000200227306 */ /* 0x0002a40000201400 */
[----:B-1----:R-:W-:Y:S01]  /*48c0*/  IMAD.MOV.U32 R2, RZ, RZ, R0 ;  /* 0x000000ffff027224 */ /* 0x002fe200078e0000 */
[----:B------:R-:W-:Y:S01]  /*48d0*/  IABS R0, R5 ;  /* 0x0000000500007213 */ /* 0x000fe20000000000 */
[----:B------:R-:W-:-:S04]  /*48e0*/  IMAD.IADD R5, R12, 0x1, -R74 ;  /* 0x000000010c057824 */ /* 0x000fc800078e0a4a */
[----:B------:R1:W3:Y:S01]  /*48f0*/  I2F R27, R2 ;  /* 0x00000002001b7306 */ /* 0x0002e20000201400 */
[----:B--2---:R-:W-:Y:S01]  /*4900*/  FFMA.FTZ R7, R34, -R3, R132 ;  /* 0x8000000322077223 */ /* 0x004fe20000010084 */
[----:B-1----:R-:W-:Y:S02]  /*4910*/  MOV R2, R0 ;  /* 0x0000000000027202 */ /* 0x002fe40000000f00 */
[----:B------:R-:W-:Y:S01]  /*4920*/  IABS R0, R5 ;  /* 0x0000000500007213 */ /* 0x000fe20000000000 */
[----:B------:R-:W-:-:S03]  /*4930*/  IMAD.IADD R5, R11, 0x1, -R74 ;  /* 0x000000010b057824 */ /* 0x000fc600078e0a4a */
[----:B------:R1:W-:Y:S01]  /*4940*/  I2F R39, R2 ;  /* 0x0000000200277306 */ /* 0x0003e20000201400 */
[----:B------:R-:W-:Y:S01]  /*4950*/  IMAD.MOV.U32 R74, RZ, RZ, R148 ;  /* 0x000000ffff4a7224 */ /* 0x000fe200078e0094 */
[----:B------:R-:W-:Y:S01]  /*4960*/  FSEL R148, R6, -INF , !P2 ;  /* 0xff80000006947808 */ /* 0x000fe20005000000 */
[-C--:B------:R-:W-:Y:S01]  /*4970*/  FFMA.FTZ R6, R22, -R3.reuse, R130 ;  /* 0x8000000316067223 */ /* 0x080fe20000010082 */
[----:B------:R-:W-:Y:S02]  /*4980*/  FSEL R130, R58, -INF , !P0 ;  /* 0xff8000003a827808 */ /* 0x000fe40004000000 */
[----:B------:R-:W-:Y:S02]  /*4990*/  ISETP.GE.AND P2, PT, R75, R96, PT ;  /* 0x000000604b00720c */ /* 0x000fe40003f46270 */
[----:B------:R-:W-:Y:S01]  /*49a0*/  FSEL R128, R6, -INF , !P1 ;  /* 0xff80000006807808 */ /* 0x000fe20004800000 */
[-C--:B------:R-:W-:Y:S01]  /*49b0*/  FFMA.FTZ R6, R21, -R3.reuse, R131 ;  /* 0x8000000315067223 */ /* 0x080fe20000010083 */
[----:B------:R-:W-:Y:S01]  /*49c0*/  FSEL R131, R8, -INF , !P0 ;  /* 0xff80000008837808 */ /* 0x000fe20004000000 */
[-C--:B------:R-:W-:Y:S01]  /*49d0*/  FFMA.FTZ R8, R33, -R3.reuse, R222 ;  /* 0x8000000321087223 */ /* 0x080fe200000100de */
[----:B------:R-:W-:Y:S01]  /*49e0*/  FSEL R222, R9, -INF , !P6 ;  /* 0xff80000009de7808 */ /* 0x000fe20007000000 */
[-C--:B------:R-:W-:Y:S01]  /*49f0*/  FFMA.FTZ R9, R165, -R3.reuse, R221 ;  /* 0x80000003a5097223 */ /* 0x080fe200000100dd */
[----:B------:R-:W-:Y:S01]  /*4a00*/  FSEL R126, R6, -INF , !P0 ;  /* 0xff800000067e7808 */ /* 0x000fe20004000000 */
[----:B------:R-:W-:Y:S01]  /*4a10*/  FFMA.FTZ R6, R18, -R3, R110 ;  /* 0x8000000312067223 */ /* 0x000fe2000001006e */
[----:B-1----:R-:W-:-:S02]  /*4a20*/  MOV R2, R0 ;  /* 0x0000000000027202 */ /* 0x002fc40000000f00 */
[----:B------:R-:W-:Y:S01]  /*4a30*/  IABS R0, R5 ;  /* 0x0000000500007213 */ /* 0x000fe20000000000 */
[----:B------:R-:W-:Y:S01]  /*4a40*/  IMAD.IADD R5, R10, 0x1, -R75 ;  /* 0x000000010a057824 */ /* 0x000fe200078e0a4b */
[----:B------:R1:W2:Y:S01]  /*4a50*/  I2F R36, R2 ;  /* 0x0000000200247306 */ /* 0x0002a20000201400 */
[-C--:B------:R-:W-:Y:S02]  /*4a60*/  ISETP.GE.AND P0, PT, R85, R96.reuse, PT ;  /* 0x000000605500720c */ /* 0x080fe40003f06270 */
[----:B------:R-:W-:Y:S01]  /*4a70*/  FSEL R224, R8, -INF , !P6 ;  /* 0xff80000008e07808 */ /* 0x000fe20007000000 */
[-C--:B------:R-:W-:Y:S01]  /*4a80*/  FFMA.FTZ R8, R25, -R3.reuse, R223 ;  /* 0x8000000319087223 */ /* 0x080fe200000100df */
[----:B------:R-:W-:Y:S01]  /*4a90*/  FSEL R155, R6, -INF , !P6 ;  /* 0xff800000069b7808 */ /* 0x000fe20007000000 */
[----:B------:R-:W-:Y:S01]  /*4aa0*/  IMAD.MOV.U32 R223, RZ, RZ, R59 ;  /* 0x000000ffffdf7224 */ /* 0x000fe200078e003b */
[----:B------:R-:W-:Y:S01]  /*4ab0*/  ISETP.GE.AND P6, PT, R86, R96, PT ;  /* 0x000000605600720c */ /* 0x000fe20003fc6270 */
[-C--:B------:R-:W-:Y:S01]  /*4ac0*/  FFMA.FTZ R6, R17, -R3.reuse, R111 ;  /* 0x8000000311067223 */ /* 0x080fe2000001006f */
[----:B------:R-:W-:Y:S01]  /*4ad0*/  FSEL R207, R8, -INF , !P5 ;  /* 0xff80000008cf7808 */ /* 0x000fe20006800000 */
[----:B------:R-:W-:Y:S01]  /*4ae0*/  FFMA.FTZ R8, R35, -R3, R238 ;  /* 0x8000000323087223 */ /* 0x000fe200000100ee */
[----:B------:R-:W-:-:S02]  /*4af0*/  FSEL R110, R7, -INF , !P4 ;  /* 0xff800000076e7808 */ /* 0x000fc40006000000 */
[----:B------:R-:W-:Y:S01]  /*4b00*/  FSEL R150, R6, -INF , !P5 ;  /* 0xff80000006967808 */ /* 0x000fe20006800000 */
[----:B---3--:R-:W-:Y:S01]  /*4b10*/  FFMA.FTZ R6, R27, -R3, R134 ;  /* 0x800000031b067223 */ /* 0x008fe20000010086 */
[----:B------:R-:W-:Y:S01]  /*4b20*/  FSEL R164, R9, -INF , !P5 ;  /* 0xff80000009a47808 */ /* 0x000fe20006800000 */
[----:B-1----:R-:W-:Y:S01]  /*4b30*/  IMAD.MOV.U32 R2, RZ, RZ, R0 ;  /* 0x000000ffff027224 */ /* 0x002fe200078e0000 */
[----:B------:R-:W-:Y:S01]  /*4b40*/  IABS R0, R5 ;  /* 0x0000000500007213 */ /* 0x000fe20000000000 */
[----:B------:R-:W-:Y:S01]  /*4b50*/  IMAD.IADD R5, R12, 0x1, -R75 ;  /* 0x000000010c057824 */ /* 0x000fe200078e0a4b */
[----:B------:R-:W-:Y:S01]  /*4b60*/  FSEL R111, R6, -INF , !P4 ;  /* 0xff800000066f7808 */ /* 0x000fe20006000000 */
[----:B------:R1:W3:Y:S01]  /*4b70*/  I2F R32, R2 ;  /* 0x0000000200207306 */ /* 0x0002e20000201400 */
[-C--:B--2---:R-:W-:Y:S01]  /*4b80*/  FFMA.FTZ R7, R36, -R3.reuse, R133 ;  /* 0x8000000324077223 */ /* 0x084fe20000010085 */
[----:B------:R-:W-:Y:S01]  /*4b90*/  FSEL R158, R8, -INF , !P4 ;  /* 0xff800000089e7808 */ /* 0x000fe20006000000 */
[-C--:B------:R-:W-:Y:S01]  /*4ba0*/  FFMA.FTZ R9, R167, -R3.reuse, R236 ;  /* 0x80000003a7097223 */ /* 0x080fe200000100ec */
[-C--:B------:R-:W-:Y:S01]  /*4bb0*/  ISETP.GE.AND P5, PT, R87, R96.reuse, PT ;  /* 0x000000605700720c */ /* 0x080fe20003fa6270 */
[-C--:B------:R-:W-:Y:S01]  /*4bc0*/  FFMA.FTZ R8, R39, -R3.reuse, R239 ;  /* 0x8000000327087223 */ /* 0x080fe200000100ef */
[----:B------:R-:W-:Y:S01]  /*4bd0*/  FSEL R108, R7, -INF , !P3 ;  /* 0xff800000076c7808 */ /* 0x000fe20005800000 */
[-C--:B------:R-:W-:Y:S01]  /*4be0*/  FFMA.FTZ R36, R205, -R3.reuse, R73 ;  /* 0x80000003cd247223 */ /* 0x080fe20000010049 */
[----:B------:R-:W-:Y:S01]  /*4bf0*/  FSEL R156, R9, -INF , !P4 ;  /* 0xff800000099c7808 */ /* 0x000fe20006000000 */
[-C--:B------:R-:W-:Y:S01]  /*4c00*/  FFMA.FTZ R9, R186, -R3.reuse, R237 ;  /* 0x80000003ba097223 */ /* 0x080fe200000100ed */
[----:B------:R-:W-:Y:S01]  /*4c10*/  FSEL R134, R8, -INF , !P3 ;  /* 0xff80000008867808 */ /* 0x000fe20005800000 */
[----:B------:R-:W-:Y:S01]  /*4c20*/  FFMA.FTZ R8, R187, -R3, R248 ;  /* 0x80000003bb087223 */ /* 0x000fe200000100f8 */
[----:B------:R-:W-:Y:S01]  /*4c30*/  ISETP.GE.AND P4, PT, R88, R96, PT ;  /* 0x000000605800720c */ /* 0x000fe20003f86270 */
[----:B------:R-:W-:Y:S01]  /*4c40*/  IMAD.MOV.U32 R237, RZ, RZ, R51 ;  /* 0x000000ffffed7224 */ /* 0x000fe200078e0033 */
[----:B------:R-:W-:Y:S01]  /*4c50*/  FSEL R132, R9, -INF , !P3 ;  /* 0xff80000009847808 */ /* 0x000fe20005800000 */
[----:B-1----:R-:W-:Y:S01]  /*4c60*/  IMAD.MOV.U32 R2, RZ, RZ, R0 ;  /* 0x000000ffff027224 */ /* 0x002fe200078e0000 */
[----:B------:R-:W-:Y:S01]  /*4c70*/  IABS R0, R5 ;  /* 0x0000000500007213 */ /* 0x000fe20000000000 */
[----:B---3--:R-:W-:Y:S01]  /*4c80*/  FFMA.FTZ R6, R32, -R3, R135 ;  /* 0x8000000320067223 */ /* 0x008fe20000010087 */
[----:B------:R-:W-:Y:S01]  /*4c90*/  IADD3 R5, -R75, R11, RZ ;  /* 0x0000000b4b057210 */ /* 0x000fe20007ffe1ff */
[----:B------:R1:W2:Y:S01]  /*4ca0*/  I2F R37, R2 ;  /* 0x0000000200257306 */ /* 0x0002a20000201400 */
[----:B------:R-:W-:Y:S01]  /*4cb0*/  IMAD.MOV.U32 R75, RZ, RZ, R149 ;  /* 0x000000ffff4b7224 */ /* 0x000fe200078e0095 */
[----:B------:R-:W-:-:S02]  /*4cc0*/  FSEL R149, R57, -INF , !P1 ;  /* 0xff80000039957808 */ /* 0x000fc40004800000 */
[----:B------:R-:W-:Y:S01]  /*4cd0*/  ISETP.GE.AND P1, PT, R84, R96, PT ;  /* 0x000000605400720c */ /* 0x000fe20003f26270 */
[----:B------:R-:W-:Y:S01]  /*4ce0*/  IMAD.MOV.U32 R238, RZ, RZ, R75 ;  /* 0x000000ffffee7224 */ /* 0x000fe200078e004b */
[----:B------:R-:W-:Y:S01]  /*4cf0*/  FSEL R109, R6, -INF , !P3 ;  /* 0xff800000066d7808 */ /* 0x000fe20005800000 */
[----:B------:R-:W-:Y:S01]  /*4d00*/  IMAD.IADD R6, R10, 0x1, -R92 ;  /* 0x000000010a067824 */ /* 0x000fe200078e0a5c */
[----:B------:R-:W-:Y:S01]  /*4d10*/  FSEL R186, R8, -INF , !P2 ;  /* 0xff80000008ba7808 */ /* 0x000fe20005000000 */
[----:B------:R-:W-:Y:S01]  /*4d20*/  IMAD.MOV.U32 R75, RZ, RZ, R52 ;  /* 0x000000ffff4b7224 */ /* 0x000fe200078e0034 */
[----:B------:R-:W-:Y:S01]  /*4d30*/  MOV R236, R159 ;  /* 0x0000009f00ec7202 */ /* 0x000fe20000000f00 */
[----:B------:R-:W-:Y:S01]  /*4d40*/  IMAD.MOV.U32 R159, RZ, RZ, R55 ;  /* 0x000000ffff9f7224 */ /* 0x000fe200078e0037 */
[----:B------:R-:W-:Y:S02]  /*4d50*/  IABS R6, R6 ;  /* 0x0000000600067213 */ /* 0x000fe40000000000 */
[----:B------:R-:W-:Y:S01]  /*4d60*/  ISETP.GE.AND P3, PT, R89, R96, PT ;  /* 0x000000605900720c */ /* 0x000fe20003f66270 */
[----:B-1----:R-:W-:Y:S01]  /*4d70*/  IMAD.MOV.U32 R2, RZ, RZ, R0 ;  /* 0x000000ffff027224 */ /* 0x002fe200078e0000 */
[----:B------:R-:W-:Y:S01]  /*4d80*/  IABS R0, R5 ;  /* 0x0000000500007213 */ /* 0x000fe20000000000 */
[----:B------:R-:W-:-:S02]  /*4d90*/  IMAD.IADD R5, R10, 0x1, -R84 ;  /* 0x000000010a057824 */ /* 0x000fc400078e0a54 */
[----:B------:R1:W-:Y:S01]  /*4da0*/  I2F R16, R2 ;  /* 0x0000000200107306 */ /* 0x0003e20000201400 */
[----:B--2---:R-:W-:-:S05]  /*4db0*/  FFMA.FTZ R7, R37, -R3, R250 ;  /* 0x8000000325077223 */ /* 0x004fca00000100fa */
[----:B------:R-:W-:Y:S01]  /*4dc0*/  FSEL R221, R7, -INF , !P2 ;  /* 0xff80000007dd7808 */ /* 0x000fe20005000000 */
[----:B------:R-:W-:Y:S02]  /*4dd0*/  IMAD.IADD R7, R10, 0x1, -R93 ;  /* 0x000000010a077824 */ /* 0x000fe400078e0a5d */
[----:B-1----:R-:W-:Y:S01]  /*4de0*/  IMAD.MOV.U32 R2, RZ, RZ, R0 ;  /* 0x000000ffff027224 */ /* 0x002fe200078e0000 */
[----:B------:R-:W-:Y:S01]  /*4df0*/  IABS R0, R5 ;  /* 0x0000000500007213 */ /* 0x000fe20000000000 */
[----:B------:R-:W-:Y:S02]  /*4e00*/  IMAD.IADD R5, R12, 0x1, -R84 ;  /* 0x000000010c057824 */ /* 0x000fe400078e0a54 */
[----:B------:R1:W-:Y:S02]  /*4e10*/  I2F R13, R2 ;  /* 0x00000002000d7306 */ /* 0x0003e40000201400 */
[----:B-1----:R-:W-:Y:S01]  /*4e20*/  IMAD.MOV.U32 R2, RZ, RZ, R0 ;  /* 0x000000ffff027224 */ /* 0x002fe200078e0000 */
[----:B------:R-:W-:Y:S01]  /*4e30*/  IABS R0, R5 ;  /* 0x0000000500007213 */ /* 0x000fe20000000000 */
[----:B------:R-:W-:-:S04]  /*4e40*/  IMAD.IADD R5, R11, 0x1, -R84 ;  /* 0x000000010b057824 */ /* 0x000fc800078e0a54 */
[----:B------:R1:W2:Y:S01]  /*4e50*/  I2F R40, R2 ;  /* 0x0000000200287306 */ /* 0x0002a20000201400 */
[----:B------:R-:W-:Y:S01]  /*4e60*/  IMAD.MOV.U32 R84, RZ, RZ, R63 ;  /* 0x000000ffff547224 */ /* 0x000fe200078e003f */
[----:B-1----:R-:W-:Y:S01]  /*4e70*/  MOV R2, R0 ;  /* 0x0000000000027202 */ /* 0x002fe20000000f00 */
[----:B--2---:R-:W-:Y:S01]  /*4e80*/  FFMA.FTZ R9, R40, -R3, R251 ;  /* 0x8000000328097223 */ /* 0x004fe200000100fb */
[----:B------:R-:W-:Y:S01]  /*4e90*/  IABS R0, R5 ;  /* 0x0000000500007213 */ /* 0x000fe20000000000 */
[----:B------:R-:W-:-:S03]  /*4ea0*/  IMAD.IADD R5, R10, 0x1, -R85 ;  /* 0x000000010a057824 */ /* 0x000fc600078e0a55 */
[----:B------:R1:W2:Y:S01]  /*4eb0*/  I2F R26, R2 ;  /* 0x00000002001a7306 */ /* 0x0002a20000201400 */
[----:B------:R-:W-:Y:S01]  /*4ec0*/  FSEL R187, R9, -INF , !P1 ;  /* 0xff80000009bb7808 */ /* 0x000fe20004800000 */
[----:B------:R-:W-:Y:S02]  /*4ed0*/  FFMA.FTZ R9, R191, -R3, R56 ;  /* 0x80000003bf097223 */ /* 0x000fe40000010038 */
[----:B-1----:R-:W-:Y:S01]  /*4ee0*/  IMAD.MOV.U32 R2, RZ, RZ, R0 ;  /* 0x000000ffff027224 */ /* 0x002fe200078e0000 */
[----:B------:R-:W-:Y:S01]  /*4ef0*/  IABS R0, R5 ;  /* 0x0000000500007213 */ /* 0x000fe20000000000 */
[----:B------:R-:W-:Y:S02]  /*4f00*/  IMAD.IADD R5, R12, 0x1, -R85 ;  /* 0x000000010c057824 */ /* 0x000fe400078e0a55 */
[----:B------:R1:W-:Y:S01]  /*4f10*/  I2F R22, R2 ;  /* 0x0000000200167306 */ /* 0x0003e20000201400 */
[-C--:B--2---:R-:W-:Y:S02]  /*4f20*/  FFMA.FTZ R8, R26, -R3.reuse, R181 ;  /* 0x800000031a087223 */ /* 0x084fe400000100b5 */
[----:B------:R-:W-:Y:S03]  /*4f30*/  HMMA.16816.F32 R24, R28, R168, R216 ;  /* 0x000000a81c18723c */ /* 0x000fe600000018d8 */
[----:B------:R-:W-:Y:S01]  /*4f40*/  FSEL R162, R8, -INF , !P1 ;  /* 0xff80000008a27808 */ /* 0x000fe20004800000 */
[----:B------:R-:W-:-:S03]  /*4f50*/  FFMA.FTZ R8, R189, -R3, R45 ;  /* 0x80000003bd087223 */ /* 0x000fc6000001002d */
[C---:B------:R-:W-:Y:S02]  /*4f60*/  IADD3 R219, R213.reuse, 0x800, RZ ;  /* 0x00000800d5db7810 */ /* 0x040fe40007ffe0ff */
[----:B------:R-:W-:Y:S02]  /*4f70*/  FSEL R181, R8, -INF , !P0 ;  /* 0xff80000008b57808 */ /* 0x000fe40004000000 */
[----:B------:R-:W-:Y:S01]  /*4f80*/  IADD3 R218, R213, 0xc00, RZ ;  /* 0x00000c00d5da7810 */ /* 0x000fe20007ffe0ff */
[----:B-1----:R-:W-:Y:S01]  /*4f90*/  IMAD.MOV.U32 R2, RZ, RZ, R0 ;  /* 0x000000ffff027224 */ /* 0x002fe200078e0000 */
[----:B------:R-:W-:Y:S02]  /*4fa0*/  IABS R0, R5 ;  /* 0x0000000500007213 */ /* 0x000fe40000000000 */
[----:B------:R-:W-:Y:S01]  /*4fb0*/  IADD3 R5, -R85, R11, RZ ;  /* 0x0000000b55057210 */ /* 0x000fe20007ffe1ff */
[----:B------:R1:W-:Y:S01]  /*4fc0*/  I2F R38, R2 ;  /* 0x0000000200267306 */ /* 0x0003e20000201400 */
[----:B------:R-:W-:Y:S01]  /*4fd0*/  IMAD.MOV.U32 R85, RZ, RZ, R43 ;  /* 0x000000ffff557224 */ /* 0x000fe200078e002b */
[----:B------:R-:W-:-:S02]  /*4fe0*/  IADD3 R217, R213, 0x1000, RZ ;  /* 0x00001000d5d97810 */ /* 0x000fc40007ffe0ff */
[----:B------:R-:W-:Y:S01]  /*4ff0*/  IADD3 R216, R213, 0x1400, RZ ;  /* 0x00001400d5d87810 */ /* 0x000fe20007ffe0ff */
[----:B-1----:R-:W-:Y:S01]  /*5000*/  IMAD.MOV.U32 R2, RZ, RZ, R0 ;  /* 0x000000ffff027224 */ /* 0x002fe200078e0000 */
[----:B------:R-:W-:Y:S01]  /*5010*/  IABS R0, R5 ;  /* 0x0000000500007213 */ /* 0x000fe20000000000 */
[----:B------:R-:W-:Y:S02]  /*5020*/  IMAD.IADD R5, R10, 0x1, -R86 ;  /* 0x000000010a057824 */ /* 0x000fe400078e0a56 */
        /* <DEDUP_REMOVED lines=8> */
[----:B------:R1:W2:Y:S01]  /*50b0*/  I2F R48, R2 ;  /* 0x0000000200307306 */ /* 0x0002a20000201400 */
[----:B------:R-:W-:Y:S02]  /*50c0*/  IMAD.MOV.U32 R86, RZ, RZ, R41 ;  /* 0x000000ffff567224 */ /* 0x000fe400078e0029 */
[----:B-1----:R-:W-:Y:S01]  /*50d0*/  IMAD.MOV.U32 R2, RZ, RZ, R0 ;  /* 0x000000ffff027224 */ /* 0x002fe200078e0000 */
[----:B------:R-:W-:Y:S01]  /*50e0*/  IABS R0, R5 ;  /* 0x0000000500007213 */ /* 0x000fe20000000000 */
[----:B------:R-:W-:-:S03]  /*50f0*/  IMAD.IADD R5, R10, 0x1, -R87 ;  /* 0x000000010a057824 */ /* 0x000fc600078e0a57 */
[----:B------:R1:W-:Y:S01]  /*5100*/  I2F R23, R2 ;  /* 0x0000000200177306 */ /* 0x0003e20000201400 */
[----:B--2---:R-:W-:Y:S02]  /*5110*/  FFMA.FTZ R8, R48, -R3, R223 ;  /* 0x8000000330087223 */ /* 0x004fe400000100df */
[----:B------:R-:W-:Y:S02]  /*5120*/  IMAD.MOV.U32 R223, RZ, RZ, R220 ;  /* 0x000000ffffdf7224 */ /* 0x000fe400078e00dc */
[----:B------:R-:W-:Y:S01]  /*5130*/  IMAD.MOV.U32 R220, RZ, RZ, R84 ;  /* 0x000000ffffdc7224 */ /* 0x000fe200078e0054 */
[----:B------:R-:W-:Y:S02]  /*5140*/  MOV R84, R54 ;  /* 0x0000003600547202 */ /* 0x000fe40000000f00 */
[----:B-1----:R-:W-:Y:S02]  /*5150*/  MOV R2, R0 ;  /* 0x0000000000027202 */ /* 0x002fe40000000f00 */
[----:B------:R-:W-:-:S02]  /*5160*/  IABS R0, R5 ;  /* 0x0000000500007213 */ /* 0x000fc40000000000 */
[----:B------:R-:W-:Y:S01]  /*5170*/  IADD3 R5, -R87, R12, RZ ;  /* 0x0000000c57057210 */ /* 0x000fe20007ffe1ff */
[----:B------:R1:W-:Y:S02]  /*5180*/  I2F R20, R2 ;  /* 0x0000000200147306 */ /* 0x0003e40000201400 */
[----:B-1----:R-:W-:Y:S01]  /*5190*/  IMAD.MOV.U32 R2, RZ, RZ, R0 ;  /* 0x000000ffff027224 */ /* 0x002fe200078e0000 */
[----:B------:R-:W-:Y:S01]  /*51a0*/  IABS R0, R5 ;  /* 0x0000000500007213 */ /* 0x000fe20000000000 */
[----:B------:R-:W-:Y:S01]  /*51b0*/  IMAD.IADD R5, R11, 0x1, -R87 ;  /* 0x000000010b057824 */ /* 0x000fe200078e0a57 */
[----:B------:R-:W-:-:S03]  /*51c0*/  MOV R87, R86 ;  /* 0x0000005600577202 */ /* 0x000fc60000000f00 */
[----:B------:R1:W-:Y:S01]  /*51d0*/  I2F R43, R2 ;  /* 0x00000002002b7306 */ /* 0x0003e20000201400 */
[----:B------:R-:W-:Y:S02]  /*51e0*/  IMAD.MOV.U32 R86, RZ, RZ, R85 ;  /* 0x000000ffff567224 */ /* 0x000fe400078e0055 */
[----:B------:R-:W-:Y:S02]  /*51f0*/  IMAD.MOV.U32 R85, RZ, RZ, R53 ;  /* 0x000000ffff557224 */ /* 0x000fe400078e0035 */
[----:B------:R-:W-:Y:S01]  /*5200*/  HMMA.16816.F32 R52, R28, R176, R232 ;  /* 0x000000b01c34723c */ /* 0x000fe200000018e8 */
[----:B-1----:R-:W-:Y:S01]  /*5210*/  IMAD.MOV.U32 R2, RZ, RZ, R0 ;  /* 0x000000ffff027224 */ /* 0x002fe200078e0000 */
[----:B------:R-:W-:Y:S01]  /*5220*/  IABS R0, R5 ;  /* 0x0000000500007213 */ /* 0x000fe20000000000 */
[----:B------:R-:W-:Y:S02]  /*5230*/  IMAD.IADD R5, R10, 0x1, -R88 ;  /* 0x000000010a057824 */ /* 0x000fe400078e0a58 */
        /* <DEDUP_REMOVED lines=8> */
[----:B------:R1:W-:Y:S01]  /*52c0*/  I2F R60, R2 ;  /* 0x00000002003c7306 */ /* 0x0003e20000201400 */
[----:B------:R-:W-:Y:S02]  /*52d0*/  IMAD.MOV.U32 R88, RZ, RZ, R50 ;  /* 0x000000ffff587224 */ /* 0x000fe400078e0032 */
[----:B-1----:R-:W-:Y:S01]  /*52e0*/  IMAD.MOV.U32 R2, RZ, RZ, R0 ;  /* 0x000000ffff027224 */ /* 0x002fe200078e0000 */
        /* <DEDUP_REMOVED lines=22> */
[----:B------:R1:W2:Y:S02]  /*5450*/  I2F R62, R2 ;  /* 0x00000002003e7306 */ /* 0x0002a40000201400 */
        /* <DEDUP_REMOVED lines=14> */
[----:B------:R-:W-:-:S03]  /*5540*/  FFMA.FTZ R5, R16, -R3, R180 ;  /* 0x8000000310057223 */ /* 0x000fc600000100b4 */
[----:B------:R1:W3:Y:S01]  /*5550*/  I2F R33, R2 ;  /* 0x0000000200217306 */ /* 0x0002e20000201400 */
[----:B------:R-:W-:Y:S01]  /*5560*/  HMMA.16816.F32 R16, R28, R142, R200 ;  /* 0x0000008e1c10723c */ /* 0x000fe200000018c8 */
[----:B------:R-:W-:Y:S01]  /*5570*/  FSEL R165, R5, -INF , !P2 ;  /* 0xff80000005a57808 */ /* 0x000fe20005000000 */
[----:B------:R-:W-:Y:S01]  /*5580*/  IMAD.MOV.U32 R5, RZ, RZ, R6 ;  /* 0x000000ffff057224 */ /* 0x000fe200078e0006 */
[----:B------:R-:W-:-:S04]  /*5590*/  IADD3 R6, -R92, R11, RZ ;  /* 0x0000000b5c067210 */ /* 0x000fc80007ffe1ff */
[----:B------:R4:W5:Y:S01]  /*55a0*/  I2F R32, R0 ;  /* 0x0000000000207306 */ /* 0x0009620000201400 */
[----:B-1----:R-:W-:-:S07]  /*55b0*/  FFMA.FTZ R2, R13, -R3, R182 ;  /* 0x800000030d027223 */ /* 0x002fce00000100b6 */
[----:B------:R1:W-:Y:S01]  /*55c0*/  I2F R67, R5 ;  /* 0x0000000500437306 */ /* 0x0003e20000201400 */
[----:B------:R-:W-:Y:S01]  /*55d0*/  FFMA.FTZ R13, R188, -R3, R249 ;  /* 0x80000003bc0d7223 */ /* 0x000fe200000100f9 */
[----:B------:R-:W-:Y:S02]  /*55e0*/  FSEL R180, R2, -INF , !P2 ;  /* 0xff80000002b47808 */ /* 0x000fe40005000000 */
[----:B------:R-:W-:Y:S01]  /*55f0*/  ISETP.GE.AND P2, PT, R90, R96, PT ;  /* 0x000000605a00720c */ /* 0x000fe20003f46270 */
[----:B----4-:R-:W-:-:S05]  /*5600*/  IMAD.IADD R0, R12, 0x1, -R92 ;  /* 0x000000010c007824 */ /* 0x010fca00078e0a5c */
[----:B------:R-:W-:Y:S02]  /*5610*/  IABS R2, R0 ;  /* 0x0000000000027213 */ /* 0x000fe40000000000 */
[----:B------:R-:W-:Y:S01]  /*5620*/  IABS R0, R6 ;  /* 0x0000000600007213 */ /* 0x000fe20000000000 */
[----:B------:R-:W-:Y:S01]  /*5630*/  FFMA.FTZ R6, R22, -R3, R183 ;  /* 0x8000000316067223 */ /* 0x000fe200000100b7 */
[----:B------:R-:W-:Y:S01]  /*5640*/  FSEL R183, R13, -INF , !P1 ;  /* 0xff8000000db77808 */ /* 0x000fe20004800000 */
[----:B-1----:R-:W-:Y:S02]  /*5650*/  IMAD.MOV.U32 R5, RZ, RZ, R2 ;  /* 0x000000ffff057224 */ /* 0x002fe400078e0002 */
[----:B------:R-:W-:Y:S01]  /*5660*/  IMAD.MOV.U32 R2, RZ, RZ, R0 ;  /* 0x000000ffff027224 */ /* 0x000fe200078e0000 */
[----:B------:R-:W-:Y:S01]  /*5670*/  IABS R0, R7 ;  /* 0x0000000700007213 */ /* 0x000fe20000000000 */
[----:B------:R1:W-:Y:S01]  /*5680*/  I2F R64, R5 ;  /* 0x0000000500407306 */ /* 0x0003e20000201400 */
[----:B------:R-:W-:Y:S01]  /*5690*/  FSEL R167, R6, -INF , !P1 ;  /* 0xff80000006a77808 */ /* 0x000fe20004800000 */
[-C--:B------:R-:W-:Y:S01]  /*56a0*/  FFMA.FTZ R6, R21, -R3.reuse, R16 ;  /* 0x8000000315067223 */ /* 0x080fe20000010010 */
[----:B------:R-:W-:Y:S01]  /*56b0*/  ISETP.GE.AND P1, PT, R91, R96, PT ;  /* 0x000000605b00720c */ /* 0x000fe20003f26270 */
[----:B------:R-:W-:-:S02]  /*56c0*/  FFMA.FTZ R7, R38, -R3, R44 ;  /* 0x8000000326077223 */ /* 0x000fc4000001002c */
[----:B------:R-:W-:Y:S01]  /*56d0*/  HMMA.16816.F32 R44, R28, R172, R228 ;  /* 0x000000ac1c2c723c */ /* 0x000fe200000018e4 */
[----:B------:R-:W-:Y:S01]  /*56e0*/  FSEL R135, R6, -INF , !P0 ;  /* 0xff80000006877808 */ /* 0x000fe20004000000 */
[----:B------:R4:W-:Y:S01]  /*56f0*/  I2F R61, R2 ;  /* 0x00000002003d7306 */ /* 0x0009e20000201400 */
[-C--:B------:R-:W-:Y:S01]  /*5700*/  IADD3 R6, -R76, R12.reuse, RZ ;  /* 0x0000000c4c067210 */ /* 0x080fe20007ffe1ff */
[-C--:B--2---:R-:W-:Y:S01]  /*5710*/  FFMA.FTZ R16, R62, -R3.reuse, R86 ;  /* 0x800000033e107223 */ /* 0x084fe20000010056 */
[----:B------:R-:W-:Y:S01]  /*5720*/  FSEL R182, R7, -INF , !P0 ;  /* 0xff80000007b67808 */ /* 0x000fe20004000000 */
[-C--:B------:R-:W-:Y:S01]  /*5730*/  FFMA.FTZ R7, R23, -R3.reuse, R17 ;  /* 0x8000000317077223 */ /* 0x080fe20000010011 */
[----:B------:R-:W-:Y:S01]  /*5740*/  FSEL R172, R9, -INF , !P6 ;  /* 0xff80000009ac7808 */ /* 0x000fe20007000000 */
[-C--:B------:R-:W-:Y:S01]  /*5750*/  FFMA.FTZ R9, R192, -R3.reuse, R49 ;  /* 0x80000003c0097223 */ /* 0x080fe20000010031 */
[----:B------:R-:W-:Y:S01]  /*5760*/  FSEL R173, R8, -INF , !P6 ;  /* 0xff80000008ad7808 */ /* 0x000fe20007000000 */
[----:B------:R2:W-:Y:S01]  /*5770*/  I2F R57, R0 ;  /* 0x0000000000397306 */ /* 0x0005e20000201400 */
[----:B-1----:R-:W-:Y:S01]  /*5780*/  IADD3 R5, -R93, R12, RZ ;  /* 0x0000000c5d057210 */ /* 0x002fe20007ffe1ff */
[-C--:B------:R-:W-:Y:S01]  /*5790*/  FFMA.FTZ R8, R43, -R3.reuse, R227 ;  /* 0x800000032b087223 */ /* 0x080fe200000100e3 */
[----:B------:R-:W-:Y:S01]  /*57a0*/  FSEL R176, R9, -INF , !P5 ;  /* 0xff80000009b07808 */ /* 0x000fe20006800000 */
[----:B------:R-:W-:Y:S01]  /*57b0*/  FFMA.FTZ R9, R194, -R3, R237 ;  /* 0x80000003c2097223 */ /* 0x000fe200000100ed */
[----:B------:R-:W-:-:S02]  /*57c0*/  IABS R5, R5 ;  /* 0x0000000500057213 */ /* 0x000fc40000000000 */
[----:B------:R-:W-:Y:S01]  /*57d0*/  FSEL R201, R8, -INF , !P5 ;  /* 0xff80000008c97808 */ /* 0x000fe20006800000 */
[----:B----4-:R-:W-:Y:S01]  /*57e0*/  FFMA.FTZ R2, R15, -R3, R18 ;  /* 0x800000030f027223 */ /* 0x010fe20000010012 */
[----:B------:R-:W-:Y:S01]  /*57f0*/  MOV R86, R159 ;  /* 0x0000009f00567202 */ /* 0x000fe20000000f00 */
[----:B------:R-:W-:Y:S02]  /*5800*/  FFMA.FTZ R8, R60, -R3, R88 ;  /* 0x800000033c087223 */ /* 0x000fe40000010058 */
[----:B------:R-:W-:Y:S01]  /*5810*/  IMAD.MOV.U32 R88, RZ, RZ, R238 ;  /* 0x000000ffff587224 */ /* 0x000fe200078e00ee */
[----:B------:R-:W-:Y:S01]  /*5820*/  FSEL R163, R2, -INF , !P0 ;  /* 0xff80000002a37808 */ /* 0x000fe20004000000 */
[----:B------:R-:W-:Y:S01]  /*5830*/  IMAD.MOV.U32 R2, RZ, RZ, R5 ;  /* 0x000000ffff027224 */ /* 0x000fe200078e0005 */
[----:B------:R-:W-:Y:S01]  /*5840*/  ISETP.GE.AND P0, PT, R92, R96, PT ;  /* 0x000000605c00720c */ /* 0x000fe20003f06270 */
[----:B------:R-:W-:Y:S01]  /*5850*/  IMAD.IADD R5, R10, 0x1, -R76 ;  /* 0x000000010a057824 */ /* 0x000fe200078e0a4c */
[----:B------:R-:W-:Y:S01]  /*5860*/  FSEL R92, R7, -INF , !P6 ;  /* 0xff800000075c7808 */ /* 0x000fe20007000000 */
[----:B--2---:R-:W-:Y:S01]  /*5870*/  IMAD.IADD R0, R11, 0x1, -R93 ;  /* 0x000000010b007824 */ /* 0x004fe200078e0a5d */
[----:B------:R1:W-:Y:S01]  /*5880*/  I2F R56, R2 ;  /* 0x0000000200387306 */ /* 0x0003e20000201400 */
[----:B------:R-:W-:Y:S01]  /*5890*/  IMAD.MOV.U32 R238, RZ, RZ, R236 ;  /* 0x000000ffffee7224 */ /* 0x000fe200078e00ec */
[----:B------:R-:W-:Y:S01]  /*58a0*/  MOV R236, R87 ;  /* 0x0000005700ec7202 */ /* 0x000fe20000000f00 */
[----:B------:R-:W-:Y:S01]  /*58b0*/  IMAD.MOV.U32 R87, RZ, RZ, R223 ;  /* 0x000000ffff577224 */ /* 0x000fe200078e00df */
[----:B------:R-:W-:Y:S01]  /*58c0*/  IABS R0, R0 ;  /* 0x0000000000007213 */ /* 0x000fe20000000000 */
[-C--:B------:R-:W-:Y:S01]  /*58d0*/  FFMA.FTZ R18, R197, -R3.reuse, R88 ;  /* 0x80000003c5127223 */ /* 0x080fe20000010058 */
[----:B------:R-:W-:Y:S01]  /*58e0*/  FSEL R189, R8, -INF , !P4 ;  /* 0xff80000008bd7808 */ /* 0x000fe20006000000 */
[-C--:B------:R-:W-:Y:S01]  /*58f0*/  FFMA.FTZ R7, R42, -R3.reuse, R24 ;  /* 0x800000032a077223 */ /* 0x080fe20000010018 */
[----:B------:R2:W-:Y:S01]  /*5900*/  I2F R51, R0 ;  /* 0x0000000000337306 */ /* 0x0005e20000201400 */
[-C--:B---3--:R-:W-:Y:S01]  /*5910*/  FFMA.FTZ R8, R33, -R3.reuse, R44 ;  /* 0x8000000321087223 */ /* 0x088fe2000001002c */
[----:B------:R-:W-:Y:S01]  /*5920*/  FSEL R197, R16, -INF , !P2 ;  /* 0xff80000010c57808 */ /* 0x000fe20005000000 */
[-C--:B------:R-:W-:Y:S01]  /*5930*/  FFMA.FTZ R17, R66, -R3.reuse, R87 ;  /* 0x8000000342117223 */ /* 0x080fe20000010057 */
[----:B------:R-:W-:Y:S01]  /*5940*/  FSEL R203, R7, -INF , !P5 ;  /* 0xff80000007cb7808 */ /* 0x000fe20006800000 */
[----:B------:R-:W-:Y:S01]  /*5950*/  FFMA.FTZ R7, R59, -R3, R25 ;  /* 0x800000033b077223 */ /* 0x000fe20000010019 */
[----:B------:R-:W-:Y:S01]  /*5960*/  FSEL R231, R8, -INF , !P1 ;  /* 0xff80000008e77808 */ /* 0x000fe20004800000 */
[----:B------:R-:W-:Y:S01]  /*5970*/  IMAD.MOV.U32 R87, RZ, RZ, R75 ;  /* 0x000000ffff577224 */ /* 0x000fe200078e004b */
[----:B-1----:R-:W-:Y:S01]  /*5980*/  IABS R2, R5 ;  /* 0x0000000500027213 */ /* 0x002fe20000000000 */
[-C--:B------:R-:W-:Y:S01]  /*5990*/  FFMA.FTZ R5, R20, -R3.reuse, R19 ;  /* 0x8000000314057223 */ /* 0x080fe20000010013 */
[----:B------:R-:W-:Y:S01]  /*59a0*/  FSEL R200, R7, -INF , !P4 ;  /* 0xff80000007c87808 */ /* 0x000fe20006000000 */
[C---:B------:R-:W-:Y:S01]  /*59b0*/  HMMA.16816.F32 R20, R28.reuse, R170, R240 ;  /* 0x000000aa1c14723c */ /* 0x040fe200000018f0 */
[----:B------:R1:W3:Y:S01]  /*59c0*/  I2F R50, R2 ;  /* 0x0000000200327306 */ /* 0x0002e20000201400 */
[-C--:B-----5:R-:W-:Y:S01]  /*59d0*/  FFMA.FTZ R7, R32, -R3.reuse, R46 ;  /* 0x8000000320077223 */ /* 0x0a0fe2000001002e */
[----:B------:R-:W-:Y:S01]  /*59e0*/  FSEL R142, R5, -INF , !P6 ;  /* 0xff800000058e7808 */ /* 0x000fe20007000000 */
[----:B------:R-:W-:Y:S01]  /*59f0*/  IMAD.IADD R5, R11, 0x1, -R76 ;  /* 0x000000010b057824 */ /* 0x000fe200078e0a4c */
[----:B--2---:R-:W-:Y:S01]  /*5a00*/  IABS R0, R6 ;  /* 0x0000000600007213 */ /* 0x004fe20000000000 */
[-C--:B------:R-:W-:Y:S01]  /*5a10*/  FFMA.FTZ R6, R14, -R3.reuse, R26 ;  /* 0x800000030e067223 */ /* 0x080fe2000001001a */
[----:B------:R-:W-:Y:S01]  /*5a20*/  FSEL R170, R18, -INF , !P3 ;  /* 0xff80000012aa7808 */ /* 0x000fe20005800000 */
[----:B------:R-:W-:Y:S01]  /*5a30*/  IMAD R25, R184, 0x20, R166 ;  /* 0x00000020b8197824 */ /* 0x000fe200078e02a6 */
[----:B------:R-:W-:Y:S01]  /*5a40*/  FSEL R171, R9, -INF , !P4 ;  /* 0xff80000009ab7808 */ /* 0x000fe20006000000 */
[-C--:B------:R-:W-:Y:S01]  /*5a50*/  FFMA.FTZ R19, R193, -R3.reuse, R236 ;  /* 0x80000003c1137223 */ /* 0x080fe200000100ec */
[----:B------:R-:W-:Y:S01]  /*5a60*/  FSEL R227, R6, -INF , !P5 ;  /* 0xff80000006e37808 */ /* 0x000fe20006800000 */
[-C--:B------:R-:W-:Y:S01]  /*5a70*/  FFMA.FTZ R6, R41, -R3.reuse, R27 ;  /* 0x8000000329067223 */ /* 0x080fe2000001001b */
[----:B------:R-:W-:Y:S01]  /*5a80*/  FSEL R237, R7, -INF , !P1 ;  /* 0xff80000007ed7808 */ /* 0x000fe20004800000 */
[----:B------:R-:W-:Y:S01]  /*5a90*/  IMAD.IADD R7, R11, 0x1, -R78 ;  /* 0x000000010b077824 */ /* 0x000fe200078e0a4e */
[----:B------:R-:W-:Y:S01]  /*5aa0*/  HMMA.16816.F32 R40, R28, R174, R244 ;  /* 0x000000ae1c28723c */ /* 0x000fe200000018f4 */
[----:B------:R-:W-:Y:S01]  /*5ab0*/  FFMA.FTZ R27, R209, -R3, R74 ;  /* 0x80000003d11b7223 */ /* 0x000fe2000001004a */
[----:B------:R-:W-:Y:S01]  /*5ac0*/  FSEL R223, R6, -INF , !P4 ;  /* 0xff80000006df7808 */ /* 0x000fe20006000000 */
[----:B-1----:R-:W-:Y:S01]  /*5ad0*/  IMAD.MOV.U32 R2, RZ, RZ, R0 ;  /* 0x000000ffff027224 */ /* 0x002fe200078e0000 */
[----:B------:R-:W-:Y:S01]  /*5ae0*/  IABS R0, R5 ;  /* 0x0000000500007213 */ /* 0x000fe20000000000 */
[----:B------:R-:W-:Y:S01]  /*5af0*/  IMAD.IADD R5, R10, 0x1, -R77 ;  /* 0x000000010a057824 */ /* 0x000fe200078e0a4d */
[----:B------:R-:W-:Y:S01]  /*5b00*/  FSEL R159, R27, -INF , !P0 ;  /* 0xff8000001b9f7808 */ /* 0x000fe20004000000 */
[----:B------:R1:W-:Y:S01]  /*5b10*/  I2F R49, R2 ;  /* 0x0000000200317306 */ /* 0x0003e20000201400 */
[----:B------:R-:W-:Y:S01]  /*5b20*/  IMAD.IADD R6, R12, 0x1, -R79 ;  /* 0x000000010c067824 */ /* 0x000fe200078e0a4f */
[----:B------:R-:W-:Y:S01]  /*5b30*/  FSEL R169, R19, -INF , !P1 ;  /* 0xff80000013a97808 */ /* 0x000fe20004800000 */
[-C--:B------:R-:W-:Y:S01]  /*5b40*/  FFMA.FTZ R13, R63, -R3.reuse, R22 ;  /* 0x800000033f0d7223 */ /* 0x080fe20000010016 */
[----:B------:R-:W-:Y:S01]  /*5b50*/  ISETP.GE.AND P6, PT, R93, R96, PT ;  /* 0x000000605d00720c */ /* 0x000fe20003fc6270 */
[-C--:B------:R-:W-:Y:S01]  /*5b60*/  FFMA.FTZ R14, R58, -R3.reuse, R21 ;  /* 0x800000033a0e7223 */ /* 0x080fe20000010015 */
[----:B------:R-:W-:Y:S01]  /*5b70*/  IABS R6, R6 ;  /* 0x0000000600067213 */ /* 0x000fe20000000000 */
[-C--:B------:R-:W-:Y:S01]  /*5b80*/  FFMA.FTZ R15, R65, -R3.reuse, R20 ;  /* 0x80000003410f7223 */ /* 0x080fe20000010014 */
[----:B------:R-:W-:Y:S01]  /*5b90*/  FSEL R193, R13, -INF , !P3 ;  /* 0xff8000000dc17808 */ /* 0x000fe20005800000 */
[-C--:B------:R-:W-:Y:S01]  /*5ba0*/  FFMA.FTZ R9, R35, -R3.reuse, R23 ;  /* 0x8000000323097223 */ /* 0x080fe20000010017 */
[----:B------:R-:W-:Y:S01]  /*5bb0*/  FSEL R188, R14, -INF , !P2 ;  /* 0xff8000000ebc7808 */ /* 0x000fe20005000000 */
[-C--:B------:R-:W-:Y:S01]  /*5bc0*/  FFMA.FTZ R32, R196, -R3.reuse, R82 ;  /* 0x80000003c4207223 */ /* 0x080fe20000010052 */
[----:B------:R-:W-:Y:S01]  /*5bd0*/  FSEL R184, R15, -INF , !P3 ;  /* 0xff8000000fb87808 */ /* 0x000fe20005800000 */
[-C--:B------:R-:W-:Y:S01]  /*5be0*/  FFMA.FTZ R24, R195, -R3.reuse, R238 ;  /* 0x80000003c3187223 */ /* 0x080fe200000100ee */
[----:B------:R-:W-:Y:S01]  /*5bf0*/  FSEL R192, R9, -INF , !P2 ;  /* 0xff80000009c07808 */ /* 0x000fe20005000000 */
[-C--:B------:R-:W-:Y:S01]  /*5c00*/  FFMA.FTZ R35, R199, -R3.reuse, R83 ;  /* 0x80000003c7237223 */ /* 0x080fe20000010053 */
[----:B-1----:R-:W-:Y:S01]  /*5c10*/  MOV R2, R0 ;  /* 0x0000000000027202 */ /* 0x002fe20000000f00 */
[----:B---3--:R-:W-:Y:S01]  /*5c20*/  FFMA.FTZ R26, R50, -R3, R160 ;  /* 0x80000003321a7223 */ /* 0x008fe200000100a0 */
[----:B------:R-:W-:Y:S01]  /*5c30*/  IABS R0, R5 ;  /* 0x0000000500007213 */ /* 0x000fe20000000000 */
[----:B------:R-:W-:Y:S01]  /*5c40*/  IMAD.IADD R5, R12, 0x1, -R77 ;  /* 0x000000010c057824 */ /* 0x000fe200078e0a4d */
[----:B------:R1:W2:Y:S01]  /*5c50*/  I2F R48, R2 ;  /* 0x0000000200307306 */ /* 0x0002a20000201400 */
[----:B------:R-:W-:-:S02]  /*5c60*/  FSEL R195, R17, -INF , !P3 ;  /* 0xff80000011c37808 */ /* 0x000fc40005800000 */
[----:B------:R-:W-:Y:S01]  /*5c70*/  FSEL R168, R24, -INF , !P2 ;  /* 0xff80000018a87808 */ /* 0x000fe20005000000 */
[----:B------:R-:W-:Y:S01]  /*5c80*/  FFMA.FTZ R24, R51, -R3, R42 ;  /* 0x8000000333187223 */ /* 0x000fe2000001002a */
[-C--:B------:R-:W-:Y:S02]  /*5c90*/  ISETP.GE.AND P5, PT, R76, R96.reuse, PT ;  /* 0x000000604c00720c */ /* 0x080fe40003fa6270 */
[-C--:B------:R-:W-:Y:S02]  /*5ca0*/  ISETP.GE.AND P4, PT, R77, R96.reuse, PT ;  /* 0x000000604d00720c */ /* 0x080fe40003f86270 */
[-C--:B------:R-:W-:Y:S02]  /*5cb0*/  ISETP.GE.AND P3, PT, R94, R96.reuse, PT ;  /* 0x000000605e00720c */ /* 0x080fe40003f66270 */
[----:B------:R-:W-:Y:S02]  /*5cc0*/  ISETP.GE.AND P2, PT, R79, R96, PT ;  /* 0x000000604f00720c */ /* 0x000fe40003f46270 */
[----:B------:R-:W-:-:S02]  /*5cd0*/  FSEL R143, R35, -INF , !P5 ;  /* 0xff800000238f7808 */ /* 0x000fc40006800000 */
[----:B------:R-:W-:Y:S01]  /*5ce0*/  FSEL R177, R26, -INF , !P5 ;  /* 0xff8000001ab17808 */ /* 0x000fe20006800000 */
[----:B-1----:R-:W-:Y:S01]  /*5cf0*/  IMAD.MOV.U32 R2, RZ, RZ, R0 ;  /* 0x000000ffff027224 */ /* 0x002fe200078e0000 */
[----:B------:R-:W-:Y:S01]  /*5d00*/  IABS R0, R5 ;  /* 0x0000000500007213 */ /* 0x000fe20000000000 */
[----:B------:R-:W-:Y:S01]  /*5d10*/  IMAD.IADD R5, R11, 0x1, -R77 ;  /* 0x000000010b057824 */ /* 0x000fe200078e0a4d */
[----:B------:R-:W-:Y:S01]  /*5d20*/  FSEL R93, R32, -INF , !P3 ;  /* 0xff800000205d7808 */ /* 0x000fe20005800000 */
[----:B------:R1:W3:Y:S01]  /*5d30*/  I2F R39, R2 ;  /* 0x0000000200277306 */ /* 0x0002e20000201400 */
[-C--:B--2---:R-:W-:Y:S01]  /*5d40*/  FFMA.FTZ R17, R48, -R3.reuse, R43 ;  /* 0x8000000330117223 */ /* 0x084fe2000001002b */
[----:B-1----:R-:W-:Y:S01]  /*5d50*/  MOV R2, R0 ;  /* 0x0000000000027202 */ /* 0x002fe20000000f00 */
[----:B---3--:R-:W-:Y:S01]  /*5d60*/  FFMA.FTZ R23, R39, -R3, R225 ;  /* 0x8000000327177223 */ /* 0x008fe200000100e1 */
[----:B------:R-:W-:Y:S01]  /*5d70*/  IABS R0, R5 ;  /* 0x0000000500007213 */ /* 0x000fe20000000000 */
[----:B------:R-:W-:-:S03]  /*5d80*/  IMAD.IADD R5, R10, 0x1, -R94 ;  /* 0x000000010a057824 */ /* 0x000fc600078e0a5e */
[----:B------:R1:W2:Y:S01]  /*5d90*/  I2F R38, R2 ;  /* 0x0000000200267306 */ /* 0x0002a20000201400 */
[----:B------:R-:W-:Y:S01]  /*5da0*/  FSEL R225, R17, -INF , !P5 ;  /* 0xff80000011e17808 */ /* 0x000fe20006800000 */
        /* <DEDUP_REMOVED lines=10> */
[-C--:B------:R-:W-:Y:S01]  /*5e50*/  FFMA.FTZ R10, R34, -R3.reuse, R220 ;  /* 0x80000003220a7223 */ /* 0x080fe200000100dc */
[----:B------:R-:W-:Y:S01]  /*5e60*/  IADD3 R220, R213, 0x400, RZ ;  /* 0x00000400d5dc7810 */ /* 0x000fe20007ffe0ff */
[-C--:B------:R-:W-:Y:S01]  /*5e70*/  FFMA.FTZ R34, R198, -R3.reuse, R81 ;  /* 0x80000003c6227223 */ /* 0x080fe20000010051 */
[----:B------:R-:W-:Y:S01]  /*5e80*/  FSEL R198, R24, -INF , !P6 ;  /* 0xff80000018c67808 */ /* 0x000fe20007000000 */
[-C--:B--2---:R-:W-:Y:S01]  /*5e90*/  FFMA.FTZ R16, R37, -R3.reuse, R54 ;  /* 0x8000000325107223 */ /* 0x084fe20000010036 */
[----:B------:R-:W-:Y:S01]  /*5ea0*/  FSEL R202, R10, -INF , !P1 ;  /* 0xff8000000aca7808 */ /* 0x000fe20004800000 */
[----:B------:R-:W-:Y:S01]  /*5eb0*/  FFMA.FTZ R10, R64, -R3, R45 ;  /* 0x80000003400a7223 */ /* 0x000fe2000001002d */
[----:B------:R-:W-:Y:S02]  /*5ec0*/  ISETP.GE.AND P1, PT, R78, R96, PT ;  /* 0x000000604e00720c */ /* 0x000fe40003f26270 */
[----:B------:R-:W-:Y:S01]  /*5ed0*/  FSEL R236, R16, -INF , !P4 ;  /* 0xff80000010ec7808 */ /* 0x000fe20006000000 */
[----:B-1----:R-:W-:Y:S01]  /*5ee0*/  IMAD.MOV.U32 R2, RZ, RZ, R0 ;  /* 0x000000ffff027224 */ /* 0x002fe200078e0000 */
[----:B------:R-:W-:Y:S01]  /*5ef0*/  IABS R0, R5 ;  /* 0x0000000500007213 */ /* 0x000fe20000000000 */
[----:B------:R-:W-:-:S02]  /*5f00*/  IMAD.IADD R5, R12, 0x1, -R94 ;  /* 0x000000010c057824 */ /* 0x000fc400078e0a5e */
[----:B------:R1:W2:Y:S01]  /*5f10*/  I2F R21, R2 ;  /* 0x0000000200157306 */ /* 0x0002a20000201400 */
[-C--:B---3--:R-:W-:Y:S01]  /*5f20*/  FFMA.FTZ R22, R22, -R3.reuse, R215 ;  /* 0x8000000316167223 */ /* 0x088fe200000100d7 */
[----:B------:R-:W-:Y:S02]  /*5f30*/  IADD3 R215, R213, 0x1800, RZ ;  /* 0x00001800d5d77810 */ /* 0x000fe40007ffe0ff */
[----:B-1----:R-:W-:Y:S01]  /*5f40*/  MOV R2, R0 ;  /* 0x0000000000027202 */ /* 0x002fe20000000f00 */
[----:B--2---:R-:W-:Y:S01]  /*5f50*/  FFMA.FTZ R21, R21, -R3, R214 ;  /* 0x8000000315157223 */ /* 0x004fe200000100d6 */
[----:B------:R-:W-:Y:S01]  /*5f60*/  IABS R0, R5 ;  /* 0x0000000500007213 */ /* 0x000fe20000000000 */
[----:B------:R-:W-:Y:S01]  /*5f70*/  IMAD.IADD R5, R12, 0x1, -R78 ;  /* 0x000000010c057824 */ /* 0x000fe200078e0a4e */
[----:B------:R1:W2:Y:S01]  /*5f80*/  I2F R20, R2 ;  /* 0x0000000200147306 */ /* 0x0002a20000201400 */
[----:B------:R-:W-:Y:S01]  /*5f90*/  HMMA.16816.F32 R12, R28, R178, R84 ;  /* 0x000000b21c0c723c */ /* 0x000fe20000001854 */
[----:B------:R-:W-:-:S02]  /*5fa0*/  IADD3 R214, R213, 0x1c00, RZ ;  /* 0x00001c00d5d67810 */ /* 0x000fc40007ffe0ff */
[----:B------:R-:W-:-:S04]  /*5fb0*/  FSEL R205, R21, -INF , !P2 ;  /* 0xff80000015cd7808 */ /* 0x000fc80005000000 */
[----:B------:R3:W4:Y:S01]  /*5fc0*/  I2F R18, R0 ;  /* 0x0000000000127306 */ /* 0x0007220000201400 */
[-C--:B------:R-:W-:Y:S01]  /*5fd0*/  FFMA.FTZ R31, R153, -R3.reuse, R80 ;  /* 0x80000003991f7223 */ /* 0x080fe20000010050 */
[----:B------:R-:W-:Y:S01]  /*5fe0*/  FSEL R153, R36, -INF , !P6 ;  /* 0xff80000024997808 */ /* 0x000fe20007000000 */
[-C--:B------:R-:W-:Y:S01]  /*5ff0*/  FFMA.FTZ R30, R137, -R3.reuse, R139 ;  /* 0x80000003891e7223 */ /* 0x080fe2000001008b */
[----:B------:R-:W-:Y:S01]  /*6000*/  FSEL R178, R23, -INF , !P4 ;  /* 0xff80000017b27808 */ /* 0x000fe20006000000 */
[-C--:B------:R-:W-:Y:S01]  /*6010*/  FFMA.FTZ R29, R57, -R3.reuse, R161 ;  /* 0x80000003391d7223 */ /* 0x080fe200000100a1 */
[----:B------:R-:W-:Y:S01]  /*6020*/  FSEL R179, R22, -INF , !P3 ;  /* 0xff80000016b37808 */ /* 0x000fe20005800000 */
[----:B------:R-:W-:Y:S01]  /*6030*/  FFMA.FTZ R28, R56, -R3, R40 ;  /* 0x80000003381c7223 */ /* 0x000fe20000010028 */
[----:B------:R-:W-:Y:S01]  /*6040*/  FSEL R160, R31, -INF , !P2 ;  /* 0xff8000001fa07808 */ /* 0x000fe20005000000 */
[----:B-1----:R-:W-:Y:S01]  /*6050*/  IMAD.MOV.U32 R2, RZ, RZ, R6 ;  /* 0x000000ffff027224 */ /* 0x002fe200078e0006 */
[----:B------:R-:W-:Y:S01]  /*6060*/  IADD3 R6, -R79, R11, RZ ;  /* 0x0000000b4f067210 */ /* 0x000fe20007ffe1ff */
[----:B--2---:R-:W-:Y:S01]  /*6070*/  FFMA.FTZ R20, R20, -R3, R210 ;  /* 0x8000000314147223 */ /* 0x004fe200000100d2 */
[----:B------:R-:W-:Y:S01]  /*6080*/  FSEL R175, R29, -INF , !P6 ;  /* 0xff8000001daf7808 */ /* 0x000fe20007000000 */
[----:B------:R1:W2:Y:S01]  /*6090*/  I2F R33, R2 ;  /* 0x0000000200217306 */ /* 0x0002a20000201400 */
[----:B------:R-:W-:-:S02]  /*60a0*/  FSEL R191, R28, -INF , !P6 ;  /* 0xff8000001cbf7808 */ /* 0x000fc40007000000 */
[----:B---3--:R-:W-:Y:S01]  /*60b0*/  IABS R0, R5 ;  /* 0x0000000500007213 */ /* 0x008fe20000000000 */
[-C--:B----4-:R-:W-:Y:S01]  /*60c0*/  FFMA.FTZ R18, R18, -R3.reuse, R53 ;  /* 0x8000000312127223 */ /* 0x090fe20000010035 */
[----:B------:R-:W-:Y:S02]  /*60d0*/  FSEL R161, R30, -INF , !P1 ;  /* 0xff8000001ea17808 */ /* 0x000fe40004800000 */
[----:B------:R-:W-:Y:S01]  /*60e0*/  FSEL R199, R20, -INF , !P1 ;  /* 0xff80000014c77808 */ /* 0x000fe20004800000 */
[----:B------:R-:W-:Y:S01]  /*60f0*/  IMAD.MOV.U32 R5, RZ, RZ, R0 ;  /* 0x000000ffff057224 */ /* 0x000fe200078e0000 */
[----:B------:R-:W-:Y:S01]  /*6100*/  FSEL R232, R18, -INF , !P3 ;  /* 0xff80000012e87808 */ /* 0x000fe20005800000 */
[----:B------:R-:W-:Y:S01]  /*6110*/  IMAD.IADD R0, R185, 0x1, R25 ;  /* 0x00000001b9007824 */ /* 0x000fe200078e0219 */
[----:B------:R-:W-:Y:S01]  /*6120*/  FSEL R185, R10, -INF , !P0 ;  /* 0xff8000000ab97808 */ /* 0x000fe20004000000 */
[----:B------:R3:W4:Y:S01]  /*6130*/  I2F R9, R5 ;  /* 0x0000000500097306 */ /* 0x0007220000201400 */
[----:B------:R-:W-:-:S02]  /*6140*/  FFMA.FTZ R25, R49, -R3, R41 ;  /* 0x8000000331197223 */ /* 0x000fc40000010029 */
[----:B-1----:R-:W-:Y:S01]  /*6150*/  IMAD.IADD R2, R11, 0x1, -R94 ;  /* 0x000000010b027824 */ /* 0x002fe200078e0a5e */
[----:B------:R-:W-:Y:S01]  /*6160*/  FSEL R94, R34, -INF , !P4 ;  /* 0xff800000225e7808 */ /* 0x000fe20006000000 */
[-C--:B------:R-:W-:Y:S01]  /*6170*/  FFMA.FTZ R11, R67, -R3.reuse, R138 ;  /* 0x80000003430b7223 */ /* 0x080fe2000001008a */
[----:B------:R-:W-:Y:S01]  /*6180*/  FSEL R194, R25, -INF , !P5 ;  /* 0xff80000019c27808 */ /* 0x000fe20006800000 */
[-C--:B--2---:R-:W-:Y:S01]  /*6190*/  FFMA.FTZ R12, R33, -R3.reuse, R12 ;  /* 0x80000003210c7223 */ /* 0x084fe2000001000c */
[----:B------:R-:W-:Y:S02]  /*61a0*/  IABS R2, R2 ;  /* 0x0000000200027213 */ /* 0x000fe40000000000 */
[----:B------:R-:W-:Y:S02]  /*61b0*/  FSEL R174, R11, -INF , !P0 ;  /* 0xff8000000bae7808 */ /* 0x000fe40004000000 */
[----:B------:R-:W-:Y:S02]  /*61c0*/  FSEL R230, R12, -INF , !P2 ;  /* 0xff8000000ce67808 */ /* 0x000fe40005000000 */
[----:B---3--:R-:W-:Y:S01]  /*61d0*/  MOV R5, R2 ;  /* 0x0000000200057202 */ /* 0x008fe20000000f00 */
[----:B----4-:R-:W-:Y:S01]  /*61e0*/  FFMA.FTZ R9, R9, -R3, R13 ;  /* 0x8000000309097223 */ /* 0x010fe2000001000d */
[----:B------:R-:W-:-:S02]  /*61f0*/  IABS R2, R6 ;  /* 0x0000000600027213 */ /* 0x000fc40000000000 */
[----:B------:R1:W2:Y:S02]  /*6200*/  I2F R8, R5 ;  /* 0x0000000500087306 */ /* 0x0002a40000201400 */
[----:B------:R-:W-:Y:S01]  /*6210*/  FSEL R228, R9, -INF , !P1 ;  /* 0xff80000009e47808 */ /* 0x000fe20004800000 */
[----:B-1----:R-:W-:Y:S01]  /*6220*/  IMAD.MOV.U32 R5, RZ, RZ, R2 ;  /* 0x000000ffff057224 */ /* 0x002fe200078e0002 */
[----:B------:R-:W-:Y:S01]  /*6230*/  IABS R2, R7 ;  /* 0x0000000700027213 */ /* 0x000fe20000000000 */
[----:B------:R-:W-:-:S03]  /*6240*/  FFMA.FTZ R7, R61, -R3, R47 ;  /* 0x800000033d077223 */ /* 0x000fc6000001002f */
[----:B------:R-:W1:Y:S01]  /*6250*/  I2F R6, R5 ;  /* 0x0000000500067306 */ /* 0x000e620000201400 */
[-C--:B--2---:R-:W-:Y:S01]  /*6260*/  FFMA.FTZ R8, R8, -R3.reuse, R55 ;  /* 0x8000000308087223 */ /* 0x084fe20000010037 */
[----:B------:R-:W-:Y:S02]  /*6270*/  FSEL R196, R7, -INF , !P0 ;  /* 0xff80000007c47808 */ /* 0x000fe40004000000 */
[----:B------:R-:W-:Y:S02]  /*6280*/  ISETP.GE.AND P0, PT, R96, 0x81, PT ;  /* 0x000000816000780c */ /* 0x000fe40003f06270 */
[----:B------:R-:W-:Y:S02]  /*6290*/  FSEL R235, R8, -INF , !P3 ;  /* 0xff80000008eb7808 */ /* 0x000fe40005800000 */
[----:B------:R2:W3:Y:S01]  /*62a0*/  I2F R5, R2 ;  /* 0x0000000200057306 */ /* 0x0004e20000201400 */
[----:B-1----:R-:W-:-:S05]  /*62b0*/  FFMA.FTZ R6, R6, -R3, R14 ;  /* 0x8000000306067223 */ /* 0x002fca000001000e */
[----:B------:R-:W-:Y:S02]  /*62c0*/  FSEL R233, R6, -INF , !P2 ;  /* 0xff80000006e97808 */ /* 0x000fe40005000000 */
[----:B--2---:R-:W-:Y:S01]  /*62d0*/  SHF.R.S32.HI R2, RZ, 0x1f, R97 ;  /* 0x0000001fff027819 */ /* 0x004fe20000011461 */
[----:B---3--:R-:W-:-:S03]  /*62e0*/  FFMA.FTZ R5, R5, -R3, R15 ;  /* 0x8000000305057223 */ /* 0x008fc6000001000f */
[----:B------:R-:W-:Y:S02]  /*62f0*/  LEA.HI R2, R2, R97, RZ, 0x2 ;  /* 0x0000006102027211 */ /* 0x000fe400078f10ff */
[----:B------:R-:W-:Y:S02]  /*6300*/  FSEL R234, R5, -INF , !P1 ;  /* 0xff80000005ea7808 */ /* 0x000fe40004800000 */
[----:B------:R-:W-:-:S05]  /*6310*/  LOP3.LUT R2, R2, 0xfffffffc, RZ, 0xc0, !PT ;  /* 0xfffffffc02027812 */ /* 0x000fca00078ec0ff */
[----:B------:R-:W-:-:S05]  /*6320*/  IMAD.IADD R2, R97, 0x1, -R2 ;  /* 0x0000000161027824 */ /* 0x000fca00078e0a02 */
[----:B------:R1:W-:Y:S01]  /*6330*/  STL [R1+0x70], R2 ;  /* 0x0000700201007387 */ /* 0x0003e20000100800 */
[----:B------:R-:W-:Y:S05]  /*6340*/  @!P0 BRA `(.L_x_493) ;  /* 0x0000038000008947 */ /* 0x000fea0003800000 */
[----:B------:R-:W2:Y:S04]  /*6350*/  LDL.64 R80, [R1+0x48] ;  /* 0x0000480001507983 */ /* 0x000ea80000100a00 */
[----:B------:R-:W3:Y:S01]  /*6360*/  LDL.64 R138, [R1+0x50] ;  /* 0x00005000018a7983 */ /* 0x000ee20000100a00 */
[----:B------:R-:W-:-:S04]  /*6370*/  LEA.HI.SX32 R8, R252, 0xfffffffe, 0x19 ;  /* 0xfffffffefc087811 */ /* 0x000fc800078fcaff */
[----:B-1----:R-:W-:Y:S01]  /*6380*/  SHF.R.S32.HI R2, RZ, 0x1f, R8 ;  /* 0x0000001fff027819 */ /* 0x002fe20000011408 */
[----:B------:R-:W-:-:S04]  /*6390*/  IMAD R6, R8, UR6, RZ ;  /* 0x0000000608067c24 */ /* 0x000fc8000f8e02ff */
[----:B------:R-:W-:Y:S02]  /*63a0*/  IMAD R6, R2, UR7, R6 ;  /* 0x0000000702067c24 */ /* 0x000fe4000f8e0206 */
[----:B------:R-:W-:Y:S02]  /*63b0*/  IMAD.U32 R5, RZ, RZ, UR4 ;  /* 0x00000004ff057e24 */ /* 0x000fe4000f8e00ff */
[----:B------:R-:W-:Y:S01]  /*63c0*/  IMAD.U32 R10, RZ, RZ, UR4 ;  /* 0x00000004ff0a7e24 */ /* 0x000fe2000f8e00ff */
[----:B------:R-:W-:Y:S01]  /*63d0*/  BSSY B0, `(.L_x_494) ;  /* 0x000002e000007945 */ /* 0x000fe20003800000 */
[----:B--2---:R-:W-:Y:S01]  /*63e0*/  ISETP.GE.AND P1, PT, R80, c[0x0][0x220], PT ;  /* 0x0000880050007a0c */ /* 0x004fe20003f26270 */
[----:B---3--:R-:W-:-:S04]  /*63f0*/  IMAD.WIDE.U32 R8, R8, UR7, R138 ;  /* 0x0000000708087c25 */ /* 0x008fc8000f8e008a */
[----:B------:R-:W-:-:S08]  /*6400*/  IMAD.IADD R7, R9, 0x1, R6 ;  /* 0x0000000109077824 */ /* 0x000fd000078e0206 */
[C---:B------:R-:W-:Y:S01]  /*6410*/  @!P1 IADD3 R2, P4, R8.reuse, UR17, RZ ;  /* 0x0000001108029c10 */ /* 0x040fe2000ff9e0ff */
[----:B------:R-:W-:Y:S01]  /*6420*/  @!P1 IMAD.MOV.U32 R16, RZ, RZ, c[0x0][0x19c] ;  /* 0x00006700ff109624 */ /* 0x000fe200078e00ff */
[----:B------:R-:W-:Y:S02]  /*6430*/  @!P1 LEA R5, P2, R5, R8, 0x6 ;  /* 0x0000000805059211 */ /* 0x000fe400078430ff */
[----:B------:R-:W-:Y:S02]  /*6440*/  @!P1 IADD3.X R11, R7, UR16, RZ, P4, !PT ;  /* 0x00000010070b9c10 */ /* 0x000fe4000a7fe4ff */
[----:B------:R-:W-:Y:S02]  /*6450*/  @!P1 LEA R14, P4, R8, c[0x0][0x168], 0x1 ;  /* 0x00005a00080e9a11 */ /* 0x000fe400078808ff */
[----:B------:R-:W-:Y:S02]  /*6460*/  @!P1 LEA R12, P3, R2, c[0x0][0x168], 0x1 ;  /* 0x00005a00020c9a11 */ /* 0x000fe400078608ff */
[----:B------:R-:W-:-:S02]  /*6470*/  @!P1 LEA.HI.X R16, R10, R7, R16, 0x6, P2 ;  /* 0x000000070a109211 */ /* 0x000fc400010f3410 */
[C---:B------:R-:W-:Y:S02]  /*6480*/  @!P1 LEA R10, P2, R5.reuse, c[0x0][0x168], 0x1 ;  /* 0x00005a00050a9a11 */ /* 0x040fe400078408ff */
[----:B------:R-:W-:Y:S02]  /*6490*/  @!P1 LEA.HI.X R15, R8, c[0x0][0x16c], R7, 0x1, P4 ;  /* 0x00005b00080f9a11 */ /* 0x000fe400020f0c07 */
[----:B------:R-:W-:Y:S01]  /*64a0*/  @!P1 LEA.HI.X R13, R2, c[0x0][0x16c], R11, 0x1, P3 ;  /* 0x00005b00020d9a11 */ /* 0x000fe200018f0c0b */
[----:B------:R1:W-:Y:S01]  /*64b0*/  @P1 STS [R226+0x2000], RZ ;  /* 0x002000ffe2001388 */ /* 0x0003e20000000800 */
[----:B------:R-:W-:-:S03]  /*64c0*/  @!P1 LEA.HI.X R11, R5, c[0x0][0x16c], R16, 0x1, P2 ;  /* 0x00005b00050b9a11 */ /* 0x000fc600010f0c10 */
[----:B------:R1:W-:Y:S04]  /*64d0*/  @P1 STS [R226+0x2004], RZ ;  /* 0x002004ffe2001388 */ /* 0x0003e80000000800 */
[----:B------:R1:W-:Y:S04]  /*64e0*/  @P1 STS.64 [R226+0x2008], RZ ;  /* 0x002008ffe2001388 */ /* 0x0003e80000000a00 */
        /* <DEDUP_REMOVED lines=28> */
.L_x_495:
[----:B------:R-:W-:Y:S05]  /*66b0*/  BSYNC B0 ;  /* 0x0000000000007941 */ /* 0x000fea0003800000 */
.L_x_494:
[----:B------:R-:W0:Y:S02]  /*66c0*/  LDGDEPBAR ;  /* 0x00000000000079af */ /* 0x000e240000000000 */
.L_x_493:
[----:B------:R-:W3:Y:S04]  /*66d0*/  LDL R8, [R1+0x18] ;  /* 0x0000180001087983 */ /* 0x000ee80000100800 */
[----:B--2---:R-:W2:Y:S01]  /*66e0*/  LDL.LU R6, [R1+0x10] ;  /* 0x0000100001067983 */ /* 0x004ea20000300800 */
[----:B-1----:R-:W-:Y:S01]  /*66f0*/  FMNMX.FTZ R2, R105, R95, !PT ;  /* 0x0000005f69027209 */ /* 0x002fe20007810000 */
[----:B------:R-:W-:Y:S01]  /*6700*/  UIADD3 UR13, UR20, -0x61c88647, URZ ;  /* 0x9e3779b9140d7890 */ /* 0x000fe2000fffe03f */
[----:B------:R-:W-:Y:S01]  /*6710*/  IMAD.SHL.U32 R209, R0, 0x2, RZ ;  /* 0x0000000200d17824 */ /* 0x000fe200078e00ff */
[----:B------:R-:W1:Y:S01]  /*6720*/  S2R R7, SR_CTAID.X ;  /* 0x0000000000077919 */ /* 0x000e620000002500 */
[----:B------:R-:W-:Y:S01]  /*6730*/  FMNMX.FTZ R2, R99, R2, !PT ;  /* 0x0000000263027209 */ /* 0x000fe20007810000 */
[----:B------:R-:W-:Y:S01]  /*6740*/  UIADD3 UR12, UR21, -0x4498517b, URZ ;  /* 0xbb67ae85150c7890 */ /* 0x000fe2000fffe03f */
[----:B------:R-:W-:Y:S01]  /*6750*/  IMAD R210, R4, 0x2, R209 ;  /* 0x0000000204d27824 */ /* 0x000fe200078e02d1 */
[----:B------:R-:W-:Y:S01]  /*6760*/  UIADD3 UR11, UR20, 0x3c6ef372, URZ ;  /* 0x3c6ef372140b7890 */ /* 0x000fe2000fffe03f */
[----:B------:R-:W-:Y:S01]  /*6770*/  FMNMX.FTZ R2, R120, R2, !PT ;  /* 0x0000000278027209 */ /* 0x000fe20007810000 */
[----:B------:R-:W-:Y:S01]  /*6780*/  UIADD3 UR10, UR21, 0x76cf5d0a, URZ ;  /* 0x76cf5d0a150a7890 */ /* 0x000fe2000fffe03f */
[----:B------:R-:W-:Y:S01]  /*6790*/  STL [R1+0x8c], R213 ;  /* 0x00008cd501007387 */ /* 0x000fe20000100800 */
[----:B------:R-:W-:Y:S01]  /*67a0*/  UIADD3 UR8, UR21, 0x32370b8f, URZ ;  /* 0x32370b8f15087890 */ /* 0x000fe2000fffe03f */
[----:B------:R-:W-:Y:S01]  /*67b0*/  FMNMX.FTZ R2, R124, R2, !PT ;  /* 0x000000027c027209 */ /* 0x000fe20007810000 */
[----:B------:R-:W-:Y:S01]  /*67c0*/  UIADD3 UR9, UR20, -0x255992d5, URZ ;  /* 0xdaa66d2b14097890 */ /* 0x000fe2000fffe03f */
[----:B------:R-:W-:Y:S01]  /*67d0*/  STL [R1+0x88], R212 ;  /* 0x000088d401007387 */ /* 0x000fe20000100800 */
[----:B------:R-:W-:Y:S01]  /*67e0*/  UIADD3 UR6, UR21, -0x126145ec, URZ ;  /* 0xed9eba1415067890 */ /* 0x000fe2000fffe03f */
[----:B------:R-:W-:Y:S01]  /*67f0*/  FMNMX.FTZ R5, R123, R2, !PT ;  /* 0x000000027b057209 */ /* 0x000fe20007810000 */
[----:B------:R-:W-:Y:S01]  /*6800*/  UIADD3 UR7, UR20, 0x78dde6e4, URZ ;  /* 0x78dde6e414077890 */ /* 0x000fe2000fffe03f */
[----:B------:R-:W-:Y:S01]  /*6810*/  FMNMX.FTZ R2, R113, R107, !PT ;  /* 0x0000006b71027209 */ /* 0x000fe20007810000 */
[----:B------:R-:W-:Y:S01]  /*6820*/  STL [R1+0x84], R211 ;  /* 0x000084d301007387 */ /* 0x000fe20000100800 */
[----:B------:R-:W-:Y:S01]  /*6830*/  FMNMX.FTZ R5, R121, R5, !PT ;  /* 0x0000000579057209 */ /* 0x000fe20007810000 */
[----:B------:R-:W-:Y:S01]  /*6840*/  UIADD3 UR5, UR20, 0x1715609d, URZ ;  /* 0x1715609d14057890 */ /* 0x000fe2000fffe03f */
[----:B------:R-:W-:Y:S01]  /*6850*/  FMNMX.FTZ R2, R112, R2, !PT ;  /* 0x0000000270027209 */ /* 0x000fe20007810000 */
[----:B------:R-:W-:Y:S01]  /*6860*/  STL [R1+0x80], R208 ;  /* 0x000080d001007387 */ /* 0x000fe20000100800 */
[----:B------:R-:W-:Y:S01]  /*6870*/  FMNMX.FTZ R5, R72, R5, !PT ;  /* 0x0000000548057209 */ /* 0x000fe20007810000 */
[----:B------:R-:W-:Y:S01]  /*6880*/  UIADD3 UR4, UR21, -0x56f99767, URZ ;  /* 0xa906689915047890 */ /* 0x000fe2000fffe03f */
[----:B------:R-:W-:Y:S01]  /*6890*/  FMNMX.FTZ R2, R106, R2, !PT ;  /* 0x000000026a027209 */ /* 0x000fe20007810000 */
[----:B-1----:R-:W-:Y:S01]  /*68a0*/  IMAD R238, R7, 0x8, R97 ;  /* 0x0000000807ee7824 */ /* 0x002fe200078e0261 */
[----:B------:R-:W-:Y:S01]  /*68b0*/  FMNMX.FTZ R5, R157, R5, !PT ;  /* 0x000000059d057209 */ /* 0x000fe20007810000 */
[----:B------:R-:W-:Y:S01]  /*68c0*/  STL [R1+0x7c], R190 ;  /* 0x00007cbe01007387 */ /* 0x000fe20000100800 */
[----:B------:R-:W-:Y:S01]  /*68d0*/  FMNMX.FTZ R2, R104, R2, !PT ;  /* 0x0000000268027209 */ /* 0x000fe20007810000 */
[----:B------:R-:W-:Y:S01]  /*68e0*/  IMAD.WIDE.U32 R80, R238, -0x326172a9, RZ ;  /* 0xcd9e8d57ee507825 */ /* 0x000fe200078e00ff */
[----:B------:R-:W-:Y:S01]  /*68f0*/  FMNMX.FTZ R5, R154, R5, !PT ;  /* 0x000000059a057209 */ /* 0x000fe20007810000 */
[----:B------:R-:W-:Y:S01]  /*6900*/  STL [R1+0x78], R96 ;  /* 0x0000786001007387 */ /* 0x000fe20000100800 */
[----:B------:R-:W-:Y:S01]  /*6910*/  FMNMX.FTZ R2, R70, R2, !PT ;  /* 0x0000000246027209 */ /* 0x000fe20007810000 */
[----:B------:R-:W-:Y:S01]  /*6920*/  UIADD3 UR15, UR20, -0x4ab325aa, URZ ;  /* 0xb54cda56140f7890 */ /* 0x000fe2000fffe03f */
[----:B------:R-:W-:Y:S01]  /*6930*/  FMNMX.FTZ R5, R149, R5, !PT ;  /* 0x0000000595057209 */ /* 0x000fe20007810000 */
[----:B------:R-:W-:Y:S01]  /*6940*/  STL [R1+0x74], R3 ;  /* 0x0000740301007387 */ /* 0x000fe20000100800 */
[----:B------:R-:W-:Y:S01]  /*6950*/  FMNMX.FTZ R2, R69, R2, !PT ;  /* 0x0000000245027209 */ /* 0x000fe20007810000 */
[----:B------:R-:W-:Y:S01]  /*6960*/  UIADD3 UR14, UR21, 0x646e171e, URZ ;  /* 0x646e171e150e7890 */ /* 0x000fe2000fffe03f */
[----:B------:R-:W-:Y:S01]  /*6970*/  FMNMX.FTZ R5, R130, R5, !PT ;  /* 0x0000000582057209 */ /* 0x000fe20007810000 */
[----:B------:R-:W-:Y:S01]  /*6980*/  LDSM.16.MT88.4 R40, [R209+0x4000] ;  /* 0x00400000d128783b */ /* 0x000fe20000004200 */
        /* <DEDUP_REMOVED lines=34> */
[----:B------:R-:W-:Y:S02]  /*6bb0*/  IADD3 R239, R238, 0x4, RZ ;  /* 0x00000004eeef7810 */ /* 0x000fe40007ffe0ff */
[----:B------:R-:W-:Y:S02]  /*6bc0*/  FMNMX.FTZ R9, R115, R7, !PT ;  /* 0x0000000773097209 */ /* 0x000fe40007810000 */
[----:B------:R-:W-:Y:S01]  /*6bd0*/  FMNMX.FTZ R2, R200, R2, !PT ;  /* 0x00000002c8027209 */ /* 0x000fe20007810000 */
[----:B------:R-:W-:Y:S01]  /*6be0*/  IMAD.WIDE.U32 R82, R239, -0x326172a9, RZ ;  /* 0xcd9e8d57ef527825 */ /* 0x000fe200078e00ff */
[----:B------:R-:W-:-:S03]  /*6bf0*/  FMNMX.FTZ R9, R114, R9, !PT ;  /* 0x0000000972097209 */ /* 0x000fc60007810000 */
[----:B---3--:R-:W-:Y:S01]  /*6c00*/  IMAD.WIDE.U32 R90, R8, -0x2daee0ad, RZ ;  /* 0xd2511f53085a7825 */ /* 0x008fe200078e00ff */
[----:B--2---:R-:W-:Y:S02]  /*6c10*/  LOP3.LUT R85, R6, UR20, RZ, 0x3c, !PT ;  /* 0x0000001406557c12 */ /* 0x004fe4000f8e3cff */
[----:B------:R-:W-:Y:S02]  /*6c20*/  LEA.HI.SX32 R6, R252, 0xffffffff, 0x19 ;  /* 0xfffffffffc067811 */ /* 0x000fe400078fcaff */
[-C--:B------:R-:W-:Y:S01]  /*6c30*/  LOP3.LUT R8, R81, R85.reuse, RZ, 0x3c, !PT ;  /* 0x0000005551087212 */ /* 0x080fe200078e3cff */
[----:B------:R-:W-:Y:S01]  /*6c40*/  IMAD R81, R98, 0x10000, R98 ;  /* 0x0001000062517824 */ /* 0x000fe200078e0262 */
[----:B------:R-:W-:Y:S01]  /*6c50*/  LOP3.LUT R10, R83, R85, RZ, 0x3c, !PT ;  /* 0x00000055530a7212 */ /* 0x000fe200078e3cff */
[----:B------:R-:W-:Y:S02]  /*6c60*/  IMAD.SHL.U32 R84, R6, 0x4, RZ ;  /* 0x0000000406547824 */ /* 0x000fe400078e00ff */
[----:B------:R-:W-:Y:S01]  /*6c70*/  IMAD.WIDE.U32 R88, R8, -0x2daee0ad, RZ ;  /* 0xd2511f5308587825 */ /* 0x000fe200078e00ff */
[----:B------:R-:W-:-:S02]  /*6c80*/  FMNMX.FTZ R8, R153, R5, !PT ;  /* 0x0000000599087209 */ /* 0x000fc40007810000 */
[----:B------:R-:W-:Y:S01]  /*6c90*/  LOP3.LUT R6, R91, UR21, R84, 0x96, !PT ;  /* 0x000000155b067c12 */ /* 0x000fe2000f8e9654 */
[----:B------:R-:W-:Y:S01]  /*6ca0*/  IMAD.WIDE.U32 R86, R10, -0x2daee0ad, RZ ;  /* 0xd2511f530a567825 */ /* 0x000fe200078e00ff */
[----:B------:R-:W-:Y:S02]  /*6cb0*/  FMNMX.FTZ R5, R184, R2, !PT ;  /* 0x00000002b8057209 */ /* 0x000fe40007810000 */
[----:B------:R-:W-:Y:S01]  /*6cc0*/  FMNMX.FTZ R8, R143, R8, !PT ;  /* 0x000000088f087209 */ /* 0x000fe20007810000 */
[----:B------:R-:W-:Y:S01]  /*6cd0*/  IMAD.WIDE.U32 R6, R6, -0x326172a9, RZ ;  /* 0xcd9e8d5706067825 */ /* 0x000fe200078e00ff */
[----:B------:R-:W-:Y:S02]  /*6ce0*/  FMNMX.FTZ R2, R100, R9, !PT ;  /* 0x0000000964027209 */ /* 0x000fe40007810000 */
[----:B------:R-:W-:Y:S02]  /*6cf0*/  FMNMX.FTZ R5, R188, R5, !PT ;  /* 0x00000005bc057209 */ /* 0x000fe40007810000 */
[----:B------:R-:W-:-:S02]  /*6d00*/  LOP3.LUT R12, R7, UR13, R80, 0x96, !PT ;  /* 0x0000000d070c7c12 */ /* 0x000fc4000f8e9650 */
[----:B------:R-:W-:Y:S02]  /*6d10*/  LOP3.LUT R17, R7, UR13, R82, 0x96, !PT ;  /* 0x0000000d07117c12 */ /* 0x000fe4000f8e9652 */
        /* <DEDUP_REMOVED lines=8> */
[----:B------:R-:W-:Y:S02]  /*6da0*/  LOP3.LUT R11, R89, UR12, R90, 0x96, !PT ;  /* 0x0000000c590b7c12 */ /* 0x000fe4000f8e965a */
[----:B------:R-:W-:Y:S02]  /*6db0*/  FMNMX.FTZ R5, R191, R5, !PT ;  /* 0x00000005bf057209 */ /* 0x000fe40007810000 */
[----:B------:R-:W-:Y:S01]  /*6dc0*/  FMNMX.FTZ R139, R161, R7, !PT ;  /* 0x00000007a18b7209 */ /* 0x000fe20007810000 */
[----:B------:R-:W-:Y:S01]  /*6dd0*/  IMAD.WIDE.U32 R58, R11, -0x326172a9, RZ ;  /* 0xcd9e8d570b3a7825 */ /* 0x000fe200078e00ff */
[----:B------:R-:W-:-:S02]  /*6de0*/  FMNMX.FTZ R2, R128, R2, !PT ;  /* 0x0000000280027209 */ /* 0x000fc40007810000 */
[----:B------:R-:W-:Y:S01]  /*6df0*/  FMNMX.FTZ R5, R194, R5, !PT ;  /* 0x00000005c2057209 */ /* 0x000fe20007810000 */
[----:B------:R-:W1:Y:S01]  /*6e00*/  SHFL.BFLY PT, R11, R139, 0x2, 0x1f ;  /* 0x0c401f008b0b7f89 */ /* 0x000e6200000e0000 */
[----:B------:R-:W-:Y:S02]  /*6e10*/  FMNMX.FTZ R2, R126, R2, !PT ;  /* 0x000000027e027209 */ /* 0x000fe40007810000 */
[----:B------:R-:W-:Y:S02]  /*6e20*/  FMNMX.FTZ R5, R229, R5, !PT ;  /* 0x00000005e5057209 */ /* 0x000fe40007810000 */
[----:B------:R-:W-:Y:S02]  /*6e30*/  FMNMX.FTZ R2, R155, R2, !PT ;  /* 0x000000029b027209 */ /* 0x000fe40007810000 */
[----:B------:R-:W-:Y:S02]  /*6e40*/  LOP3.LUT R8, R87, UR12, R90, 0x96, !PT ;  /* 0x0000000c57087c12 */ /* 0x000fe4000f8e965a */
[----:B------:R-:W-:-:S02]  /*6e50*/  FMNMX.FTZ R5, R232, R5, !PT ;  /* 0x00000005e8057209 */ /* 0x000fc40007810000 */
[----:B------:R-:W-:Y:S01]  /*6e60*/  FMNMX.FTZ R2, R150, R2, !PT ;  /* 0x0000000296027209 */ /* 0x000fe20007810000 */
[----:B------:R-:W-:Y:S01]  /*6e70*/  IMAD.WIDE.U32 R62, R8, -0x326172a9, RZ ;  /* 0xcd9e8d57083e7825 */ /* 0x000fe200078e00ff */
[----:B------:R-:W-:Y:S02]  /*6e80*/  FMNMX.FTZ R10, R141, R140, !PT ;  /* 0x0000008c8d0a7209 */ /* 0x000fe40007810000 */
[----:B------:R-:W-:Y:S02]  /*6e90*/  FMNMX.FTZ R5, R230, R5, !PT ;  /* 0x00000005e6057209 */ /* 0x000fe40007810000 */
[----:B------:R-:W-:Y:S02]  /*6ea0*/  LOP3.LUT R8, R59, UR11, R6, 0x96, !PT ;  /* 0x0000000b3b087c12 */ /* 0x000fe4000f8e9606 */
[----:B------:R-:W-:Y:S02]  /*6eb0*/  FMNMX.FTZ R2, R111, R2, !PT ;  /* 0x000000026f027209 */ /* 0x000fe40007810000 */
[----:B------:R-:W-:Y:S01]  /*6ec0*/  FMNMX.FTZ R10, R136, R10, !PT ;  /* 0x0000000a880a7209 */ /* 0x000fe20007810000 */
[----:B------:R-:W-:Y:S01]  /*6ed0*/  IMAD.WIDE.U32 R8, R8, -0x2daee0ad, RZ ;  /* 0xd2511f5308087825 */ /* 0x000fe200078e00ff */
[----:B------:R-:W-:-:S02]  /*6ee0*/  FMNMX.FTZ R137, R228, R5, !PT ;  /* 0x00000005e4897209 */ /* 0x000fc40007810000 */
[----:B------:R-:W-:Y:S01]  /*6ef0*/  LOP3.LUT R16, R63, UR11, R6, 0x96, !PT ;  /* 0x0000000b3f107c12 */ /* 0x000fe2000f8e9606 */
[----:B------:R-:W-:Y:S01]  /*6f00*/  IMAD.WIDE.U32 R6, R12, -0x2daee0ad, RZ ;  /* 0xd2511f530c067825 */ /* 0x000fe200078e00ff */
[----:B------:R-:W-:Y:S01]  /*6f10*/  FMNMX.FTZ R5, R109, R2, !PT ;  /* 0x000000026d057209 */ /* 0x000fe20007810000 */
[----:B------:R-:W2:Y:S01]  /*6f20*/  SHFL.BFLY PT, R14, R137, 0x2, 0x1f ;  /* 0x0c401f00890e7f89 */ /* 0x000ea200000e0000 */
[----:B------:R-:W-:Y:S02]  /*6f30*/  FMNMX.FTZ R2, R122, R10, !PT ;  /* 0x0000000a7a027209 */ /* 0x000fe40007810000 */
[----:B------:R-:W-:Y:S02]  /*6f40*/  FMNMX.FTZ R5, R180, R5, !PT ;  /* 0x00000005b4057209 */ /* 0x000fe40007810000 */
[----:B------:R-:W-:Y:S02]  /*6f50*/  LOP3.LUT R12, R7, UR10, R88, 0x96, !PT ;  /* 0x0000000a070c7c12 */ /* 0x000fe4000f8e9658 */
[----:B------:R-:W-:-:S02]  /*6f60*/  LOP3.LUT R20, R9, UR8, R6, 0x96, !PT ;  /* 0x0000000809147c12 */ /* 0x000fc4000f8e9606 */
[----:B------:R-:W-:Y:S01]  /*6f70*/  FMNMX.FTZ R6, R144, R2, !PT ;  /* 0x0000000290067209 */ /* 0x000fe20007810000 */
[----:B------:R-:W-:Y:S01]  /*6f80*/  IMAD.WIDE.U32 R12, R12, -0x326172a9, RZ ;  /* 0xcd9e8d570c0c7825 */ /* 0x000fe200078e00ff */
[----:B------:R-:W-:Y:S02]  /*6f90*/  FMNMX.FTZ R2, R167, R5, !PT ;  /* 0x00000005a7027209 */ /* 0x000fe40007810000 */
[----:B-1----:R-:W-:Y:S01]  /*6fa0*/  FMNMX.FTZ R139, R139, R11, !PT ;  /* 0x0000000b8b8b7209 */ /* 0x002fe20007810000 */
[----:B------:R-:W-:Y:S01]  /*6fb0*/  IMAD.WIDE.U32 R10, R16, -0x2daee0ad, RZ ;  /* 0xd2511f53100a7825 */ /* 0x000fe200078e00ff */
[----:B------:R-:W-:Y:S02]  /*6fc0*/  FMNMX.FTZ R2, R163, R2, !PT ;  /* 0x00000002a3027209 */ /* 0x000fe40007810000 */
[----:B------:R-:W-:Y:S01]  /*6fd0*/  FMNMX.FTZ R5, R146, R6, !PT ;  /* 0x0000000692057209 */ /* 0x000fe20007810000 */
[----:B------:R-:W1:Y:S01]  /*6fe0*/  SHFL.BFLY PT, R15, R139, 0x1, 0x1f ;  /* 0x0c201f008b0f7f89 */ /* 0x000e6200000e0000 */
[----:B------:R-:W-:Y:S01]  /*6ff0*/  LOP3.LUT R9, R13, UR9, R58, 0x96, !PT ;  /* 0x000000090d097c12 */ /* 0x000fe2000f8e963a */
[----:B------:R-:W-:Y:S01]  /*7000*/  IMAD.WIDE.U32 R6, R17, -0x2daee0ad, RZ ;  /* 0xd2511f5311067825 */ /* 0x000fe200078e00ff */
[----:B------:R-:W-:-:S02]  /*7010*/  FMNMX.FTZ R2, R142, R2, !PT ;  /* 0x000000028e027209 */ /* 0x000fc40007810000 */
[----:B------:R-:W-:Y:S01]  /*7020*/  FMNMX.FTZ R13, R125, R5, !PT ;  /* 0x000000057d0d7209 */ /* 0x000fe20007810000 */
        /* <DEDUP_REMOVED lines=10> */
[----:B------:R-:W-:Y:S01]  /*70d0*/  LOP3.LUT R9, R11, UR8, R6, 0x96, !PT ;  /* 0x000000080b097c12 */ /* 0x000fe2000f8e9606 */
[----:B------:R-:W-:Y:S01]  /*70e0*/  IMAD.WIDE.U32 R6, R7, -0x326172a9, RZ ;  /* 0xcd9e8d5707067825 */ /* 0x000fe200078e00ff */
[----:B--2---:R-:W-:Y:S02]  /*70f0*/  FMNMX.FTZ R137, R137, R14, !PT ;  /* 0x0000000e89897209 */ /* 0x004fe40007810000 */
[----:B------:R-:W-:-:S02]  /*7100*/  FMNMX.FTZ R2, R192, R5, !PT ;  /* 0x00000005c0027209 */ /* 0x000fc40007810000 */
[----:B------:R-:W-:Y:S01]  /*7110*/  FMNMX.FTZ R5, R152, R8, !PT ;  /* 0x0000000898057209 */ /* 0x000fe20007810000 */
[----:B------:R-:W2:Y:S01]  /*7120*/  SHFL.BFLY PT, R11, R137, 0x1, 0x1f ;  /* 0x0c201f00890b7f89 */ /* 0x000ea200000e0000 */
[----:B------:R-:W-:Y:S02]  /*7130*/  LOP3.LUT R7, R7, UR9, R62, 0x96, !PT ;  /* 0x0000000907077c12 */ /* 0x000fe4000f8e963e */
[----:B-1----:R-:W-:Y:S01]  /*7140*/  FMNMX.FTZ R139, R139, R15, !PT ;  /* 0x0000000f8b8b7209 */ /* 0x002fe20007810000 */
[----:B------:R-:W-:Y:S01]  /*7150*/  IMAD.WIDE.U32 R14, R9, -0x326172a9, RZ ;  /* 0xcd9e8d57090e7825 */ /* 0x000fe200078e00ff */
[----:B------:R-:W-:Y:S02]  /*7160*/  FMNMX.FTZ R5, R131, R5, !PT ;  /* 0x0000000583057209 */ /* 0x000fe40007810000 */
[----:B------:R-:W-:Y:S01]  /*7170*/  FSETP.NEU.FTZ.AND P1, PT, R139, -INF , PT ;  /* 0xff8000008b00780b */ /* 0x000fe20003f3d000 */
[----:B------:R-:W-:Y:S01]  /*7180*/  IMAD.WIDE.U32 R18, R7, -0x2daee0ad, RZ ;  /* 0xd2511f5307127825 */ /* 0x000fe200078e00ff */
[----:B------:R-:W-:-:S02]  /*7190*/  FMNMX.FTZ R5, R224, R5, !PT ;  /* 0x00000005e0057209 */ /* 0x000fc40007810000 */
[----:B------:R-:W-:Y:S01]  /*71a0*/  FMNMX.FTZ R2, R237, R2, !PT ;  /* 0x00000002ed027209 */ /* 0x000fe20007810000 */
[----:B------:R-:W-:Y:S01]  /*71b0*/  FMUL.FTZ R7, R139, c[0x0][0x23c] ;  /* 0x00008f008b077a20 */ /* 0x000fe20000410000 */
[----:B------:R-:W-:Y:S01]  /*71c0*/  FMNMX.FTZ R5, R207, R5, !PT ;  /* 0x00000005cf057209 */ /* 0x000fe20007810000 */
[----:B------:R-:W-:Y:S01]  /*71d0*/  IMAD.WIDE.U32 R8, R17, -0x326172a9, RZ ;  /* 0xcd9e8d5711087825 */ /* 0x000fe200078e00ff */
[----:B------:R-:W-:Y:S02]  /*71e0*/  FMNMX.FTZ R2, R196, R2, !PT ;  /* 0x00000002c4027209 */ /* 0x000fe40007810000 */
[----:B------:R-:W-:Y:S02]  /*71f0*/  FSEL R16, R7, RZ, P1 ;  /* 0x000000ff07107208 */ /* 0x000fe40000800000 */
[----:B------:R-:W-:Y:S02]  /*7200*/  FMNMX.FTZ R7, R158, R5, !PT ;  /* 0x000000059e077209 */ /* 0x000fe40007810000 */
[----:B------:R-:W-:Y:S01]  /*7210*/  LOP3.LUT R13, R21, UR7, R12, 0x96, !PT ;  /* 0x00000007150d7c12 */ /* 0x000fe2000f8e960c */
[----:B------:R-:W-:Y:S01]  /*7220*/  FFMA.FTZ R5, R105, c[0x0][0x23c], -R16 ;  /* 0x00008f0069057a23 */ /* 0x000fe20000010810 */
[----:B------:R-:W-:-:S02]  /*7230*/  LOP3.LUT R12, R19, UR6, R10, 0x96, !PT ;  /* 0x00000006130c7c12 */ /* 0x000fc4000f8e960a */
[----:B------:R-:W-:Y:S01]  /*7240*/  FMNMX.FTZ R2, R198, R2, !PT ;  /* 0x00000002c6027209 */ /* 0x000fe20007810000 */
[----:B------:R1:W3:Y:S01]  /*7250*/  MUFU.EX2 R3, R5 ;  /* 0x0000000500037308 */ /* 0x0002e20000000800 */
[----:B------:R-:W-:Y:S01]  /*7260*/  LOP3.LUT R10, R15, UR7, R6, 0x96, !PT ;  /* 0x000000070f0a7c12 */ /* 0x000fe2000f8e9606 */
[----:B------:R-:W-:Y:S01]  /*7270*/  IMAD.WIDE.U32 R56, R13, -0x2daee0ad, RZ ;  /* 0xd2511f530d387825 */ /* 0x000fe200078e00ff */
[----:B------:R-:W-:Y:S02]  /*7280*/  FMNMX.FTZ R6, R134, R7, !PT ;  /* 0x0000000786067209 */ /* 0x000fe40007810000 */
[----:B------:R-:W-:Y:S01]  /*7290*/  FMNMX.FTZ R2, R225, R2, !PT ;  /* 0x00000002e1027209 */ /* 0x000fe20007810000 */
[----:B------:R-:W-:Y:S01]  /*72a0*/  FFMA.FTZ R7, R99, c[0x0][0x23c], -R16 ;  /* 0x00008f0063077a23 */ /* 0x000fe20000010810 */
[----:B--2---:R-:W-:Y:S01]  /*72b0*/  FMNMX.FTZ R137, R137, R11, !PT ;  /* 0x0000000b89897209 */ /* 0x004fe20007810000 */
[----:B------:R-:W-:Y:S01]  /*72c0*/  IMAD.WIDE.U32 R10, R10, -0x2daee0ad, RZ ;  /* 0xd2511f530a0a7825 */ /* 0x000fe200078e00ff */
[----:B------:R-:W-:Y:S01]  /*72d0*/  FMNMX.FTZ R2, R236, R2, !PT ;  /* 0x00000002ec027209 */ /* 0x000fe20007810000 */
[----:B------:R2:W-:Y:S01]  /*72e0*/  MUFU.EX2 R244, R7 ;  /* 0x0000000700f47308 */ /* 0x0005e20000000800 */
[----:B------:R-:W-:Y:S01]  /*72f0*/  FSETP.NEU.FTZ.AND P1, PT, R137, -INF , PT ;  /* 0xff8000008900780b */ /* 0x000fe20003f3d000 */
[----:B------:R-:W-:Y:S01]  /*7300*/  IMAD.WIDE.U32 R12, R12, -0x326172a9, RZ ;  /* 0xcd9e8d570c0c7825 */ /* 0x000fe200078e00ff */
[----:B------:R-:W-:-:S02]  /*7310*/  FMNMX.FTZ R2, R235, R2, !PT ;  /* 0x00000002eb027209 */ /* 0x000fc40007810000 */
[----:B------:R-:W-:Y:S02]  /*7320*/  LOP3.LUT R61, R9, UR5, R20, 0x96, !PT ;  /* 0x00000005093d7c12 */ /* 0x000fe4000f8e9614 */
[----:B-1----:R-:W-:Y:S01]  /*7330*/  FMNMX.FTZ R5, R221, R6, !PT ;  /* 0x00000006dd057209 */ /* 0x002fe20007810000 */
[----:B------:R-:W-:Y:S01]  /*7340*/  FFMA.FTZ R6, R95, c[0x0][0x23c], -R16 ;  /* 0x00008f005f067a23 */ /* 0x000fe20000010810 */
[----:B------:R-:W-:Y:S01]  /*7350*/  FMNMX.FTZ R2, R233, R2, !PT ;  /* 0x00000002e9027209 */ /* 0x000fe20007810000 */
[----:B---3--:R-:W-:Y:S01]  /*7360*/  IMAD.MOV.U32 R95, RZ, RZ, R3 ;  /* 0x000000ffff5f7224 */ /* 0x008fe200078e0003 */
[----:B------:R-:W-:Y:S01]  /*7370*/  FMNMX.FTZ R5, R187, R5, !PT ;  /* 0x00000005bb057209 */ /* 0x000fe20007810000 */
[----:B------:R1:W-:Y:S01]  /*7380*/  MUFU.EX2 R74, R6 ;  /* 0x00000006004a7308 */ /* 0x0003e20000000800 */
[----:B------:R-:W-:Y:S02]  /*7390*/  FMNMX.FTZ R2, R234, R2, !PT ;  /* 0x00000002ea027209 */ /* 0x000fe40007810000 */
[----:B------:R-:W-:-:S02]  /*73a0*/  FMNMX.FTZ R5, R182, R5, !PT ;  /* 0x00000005b6057209 */ /* 0x000fc40007810000 */
[----:B------:R-:W-:Y:S01]  /*73b0*/  LOP3.LUT R18, R11, UR4, R18, 0x96, !PT ;  /* 0x000000040b127c12 */ /* 0x000fe2000f8e9612 */
[----:B------:R-:W3:Y:S01]  /*73c0*/  SHFL.BFLY PT, R133, R2, 0x2, 0x1f ;  /* 0x0c401f0002857f89 */ /* 0x000ee200000e0000 */
[----:B------:R-:W-:Y:S02]  /*73d0*/  FMNMX.FTZ R5, R173, R5, !PT ;  /* 0x00000005ad057209 */ /* 0x000fe40007810000 */
[----:B--2---:R-:W-:Y:S02]  /*73e0*/  LOP3.LUT R7, R57, UR4, R22, 0x96, !PT ;  /* 0x0000000439077c12 */ /* 0x004fe4000f8e9616 */
[----:B------:R-:W-:Y:S02]  /*73f0*/  FMNMX.FTZ R5, R201, R5, !PT ;  /* 0x00000005c9057209 */ /* 0x000fe40007810000 */
[----:B------:R-:W-:Y:S02]  /*7400*/  LOP3.LUT R14, R13, UR5, R14, 0x96, !PT ;  /* 0x000000050d0e7c12 */ /* 0x000fe4000f8e960e */
[----:B------:R-:W-:Y:S01]  /*7410*/  FMNMX.FTZ R5, R189, R5, !PT ;  /* 0x00000005bd057209 */ /* 0x000fe20007810000 */
[----:B-1----:R-:W-:-:S05]  /*7420*/  FMUL.FTZ R6, R137, c[0x0][0x23c] ;  /* 0x00008f0089067a20 */ /* 0x002fca0000410000 */
[----:B------:R-:W-:-:S05]  /*7430*/  FSEL R19, R6, RZ, P1 ;  /* 0x000000ff06137208 */ /* 0x000fca0000800000 */
[----:B------:R-:W-:-:S04]  /*7440*/  FFMA.FTZ R6, R113, c[0x0][0x23c], -R19 ;  /* 0x00008f0071067a23 */ /* 0x000fc80000010813 */
[----:B------:R1:W-:Y:S01]  /*7450*/  MUFU.EX2 R97, R6 ;  /* 0x0000000600617308 */ /* 0x0003e20000000800 */
[----:B---3--:R-:W-:Y:S01]  /*7460*/  FMNMX.FTZ R133, R2, R133, !PT ;  /* 0x0000008502857209 */ /* 0x008fe20007810000 */
[----:B------:R-:W-:-:S04]  /*7470*/  FFMA.FTZ R2, R106, c[0x0][0x23c], -R19 ;  /* 0x00008f006a027a23 */ /* 0x000fc80000010813 */
[----:B------:R-:W2:Y:S02]  /*7480*/  SHFL.BFLY PT, R11, R133, 0x1, 0x1f ;  /* 0x0c201f00850b7f89 */ /* 0x000ea400000e0000 */
[----:B------:R3:W-:Y:S01]  /*7490*/  MUFU.EX2 R3, R2 ;  /* 0x0000000200037308 */ /* 0x0007e20000000800 */
[----:B-1----:R-:W-:Y:S01]  /*74a0*/  FMNMX.FTZ R6, R195, R5, !PT ;  /* 0x00000005c3067209 */ /* 0x002fe20007810000 */
[----:B------:R-:W-:-:S03]  /*74b0*/  FFMA.FTZ R5, R107, c[0x0][0x23c], -R19 ;  /* 0x00008f006b057a23 */ /* 0x000fc60000010813 */
[----:B------:R-:W-:-:S03]  /*74c0*/  FMNMX.FTZ R9, R197, R6, !PT ;  /* 0x00000006c5097209 */ /* 0x000fc60007810000 */
[----:B------:R1:W-:Y:S01]  /*74d0*/  MUFU.EX2 R99, R5 ;  /* 0x0000000500637308 */ /* 0x0003e20000000800 */
[----:B------:R-:W-:-:S04]  /*74e0*/  IMAD.WIDE.U32 R6, R7, -0x326172a9, RZ ;  /* 0xcd9e8d5707067825 */ /* 0x000fc800078e00ff */
[----:B---3--:R-:W-:Y:S01]  /*74f0*/  FFMA.FTZ R2, R104, c[0x0][0x23c], -R19 ;  /* 0x00008f0068027a23 */ /* 0x008fe20000010813 */
[----:B------:R-:W-:Y:S02]  /*7500*/  LOP3.LUT R22, R7, UR15, R8, 0x96, !PT ;  /* 0x0000000f07167c12 */ /* 0x000fe4000f8e9608 */
[C---:B------:R-:W-:Y:S01]  /*7510*/  LOP3.LUT R15, R6.reuse, 0xffff, RZ, 0xc0, !PT ;  /* 0x0000ffff060f7812 */ /* 0x040fe200078ec0ff */
[----:B------:R3:W-:Y:S01]  /*7520*/  MUFU.EX2 R190, R2 ;  /* 0x0000000200be7308 */ /* 0x0007e20000000800 */
[----:B------:R-:W-:Y:S02]  /*7530*/  LOP3.LUT R25, R6, 0xff, RZ, 0xc0, !PT ;  /* 0x000000ff06197812 */ /* 0x000fe400078ec0ff */
[--C-:B------:R-:W-:Y:S02]  /*7540*/  SHF.R.U32.HI R24, RZ, 0x10, R6.reuse ;  /* 0x00000010ff187819 */ /* 0x100fe40000011606 */
[----:B------:R-:W-:Y:S01]  /*7550*/  SHF.R.U32.HI R26, RZ, 0x18, R6 ;  /* 0x00000018ff1a7819 */ /* 0x000fe20000011606 */
[----:B------:R-:W-:Y:S01]  /*7560*/  IMAD.WIDE.U32 R6, R18, -0x326172a9, RZ ;  /* 0xcd9e8d5712067825 */ /* 0x000fe200078e00ff */
[----:B-1----:R-:W-:-:S02]  /*7570*/  FMNMX.FTZ R5, R202, R9, !PT ;  /* 0x00000009ca057209 */ /* 0x002fc40007810000 */
[----:B--2---:R-:W-:Y:S01]  /*7580*/  FMNMX.FTZ R133, R133, R11, !PT ;  /* 0x0000000b85857209 */ /* 0x004fe20007810000 */
[--C-:B------:R-:W-:Y:S01]  /*7590*/  FFMA.FTZ R9, R112, c[0x0][0x23c], -R19.reuse ;  /* 0x00008f0070097a23 */ /* 0x100fe20000010813 */
[----:B------:R-:W-:Y:S02]  /*75a0*/  FMNMX.FTZ R5, R174, R5, !PT ;  /* 0x00000005ae057209 */ /* 0x000fe40007810000 */
[----:B------:R-:W-:Y:S01]  /*75b0*/  LOP3.LUT R11, R6, 0xffff, RZ, 0xc0, !PT ;  /* 0x0000ffff060b7812 */ /* 0x000fe200078ec0ff */
[----:B------:R1:W2:Y:S01]  /*75c0*/  MUFU.EX2 R245, R9 ;  /* 0x0000000900f57308 */ /* 0x0002a20000000800 */
[----:B------:R-:W-:Y:S01]  /*75d0*/  FMNMX.FTZ R5, R175, R5, !PT ;  /* 0x00000005af057209 */ /* 0x000fe20007810000 */
[----:B---3--:R-:W-:Y:S01]  /*75e0*/  FFMA.FTZ R2, R70, c[0x0][0x23c], -R19 ;  /* 0x00008f0046027a23 */ /* 0x008fe20000010813 */
[----:B------:R-:W-:Y:S02]  /*75f0*/  FSETP.NEU.FTZ.AND P1, PT, R133, -INF , PT ;  /* 0xff8000008500780b */ /* 0x000fe40003f3d000 */
[----:B------:R-:W-:-:S02]  /*7600*/  FMNMX.FTZ R5, R177, R5, !PT ;  /* 0x00000005b1057209 */ /* 0x000fc40007810000 */
[----:B------:R-:W-:Y:S01]  /*7610*/  SHF.R.U32.HI R20, RZ, 0x18, R6 ;  /* 0x00000018ff147819 */ /* 0x000fe20000011606 */
[----:B------:R3:W-:Y:S01]  /*7620*/  MUFU.EX2 R240, R2 ;  /* 0x0000000200f07308 */ /* 0x0007e20000000800 */
[----:B------:R-:W-:-:S04]  /*7630*/  FMNMX.FTZ R5, R178, R5, !PT ;  /* 0x00000005b2057209 */ /* 0x000fc80007810000 */
[----:B------:R-:W-:Y:S01]  /*7640*/  FMNMX.FTZ R5, R179, R5, !PT ;  /* 0x00000005b3057209 */ /* 0x000fe20007810000 */
[----:B-1----:R-:W-:-:S03]  /*7650*/  IMAD.WIDE.U32 R8, R14, -0x2daee0ad, RZ ;  /* 0xd2511f530e087825 */ /* 0x002fc600078e00ff */
[----:B------:R-:W-:-:S04]  /*7660*/  FMNMX.FTZ R5, R205, R5, !PT ;  /* 0x00000005cd057209 */ /* 0x000fc80007810000 */
[----:B------:R-:W-:Y:S02]  /*7670*/  FMNMX.FTZ R5, R199, R5, !PT ;  /* 0x00000005c7057209 */ /* 0x000fe40007810000 */
[----:B------:R-:W-:Y:S02]  /*7680*/  LOP3.LUT R13, R9, UR14, R10, 0x96, !PT ;  /* 0x0000000e090d7c12 */ /* 0x000fe4000f8e960a */
[----:B---3--:R-:W-:Y:S01]  /*7690*/  LOP3.LUT R2, R7, UR15, R12, 0x96, !PT ;  /* 0x0000000f07027c12 */ /* 0x008fe2000f8e960c */
[----:B------:R-:W1:Y:S01]  /*76a0*/  SHFL.BFLY PT, R14, R5, 0x2, 0x1f ;  /* 0x0c401f00050e7f89 */ /* 0x000e6200000e0000 */
[----:B------:R-:W-:Y:S01]  /*76b0*/  FMUL.FTZ R7, R133, c[0x0][0x23c] ;  /* 0x00008f0085077a20 */ /* 0x000fe20000410000 */
[C---:B------:R-:W-:Y:S02]  /*76c0*/  LOP3.LUT R10, R8.reuse, 0xffff, RZ, 0xc0, !PT ;  /* 0x0000ffff080a7812 */ /* 0x040fe400078ec0ff */
[----:B------:R-:W-:Y:S02]  /*76d0*/  LOP3.LUT R23, R8, 0xff, RZ, 0xc0, !PT ;  /* 0x000000ff08177812 */ /* 0x000fe400078ec0ff */
[----:B------:R-:W-:-:S02]  /*76e0*/  FSEL R18, R7, RZ, P1 ;  /* 0x000000ff07127208 */ /* 0x000fc40000800000 */
[--C-:B------:R-:W-:Y:S02]  /*76f0*/  SHF.R.U32.HI R21, RZ, 0x10, R8.reuse ;  /* 0x00000010ff157819 */ /* 0x100fe40000011608 */
[----:B------:R-:W-:Y:S01]  /*7700*/  SHF.R.U32.HI R17, RZ, 0x18, R8 ;  /* 0x00000018ff117819 */ /* 0x000fe20000011608 */
[----:B------:R-:W-:Y:S01]  /*7710*/  FFMA.FTZ R8, R69, c[0x0][0x23c], -R19 ;  /* 0x00008f0045087a23 */ /* 0x000fe20000010813 */
[----:B------:R-:W-:Y:S01]  /*7720*/  SHF.R.U32.HI R7, RZ, 0x8, R10 ;  /* 0x00000008ff077819 */ /* 0x000fe2000001160a */
[--C-:B------:R-:W-:Y:S01]  /*7730*/  FFMA.FTZ R10, R119, c[0x0][0x23c], -R18.reuse ;  /* 0x00008f00770a7a23 */ /* 0x100fe20000010812 */
[----:B------:R-:W-:Y:S01]  /*7740*/  SHF.R.U32.HI R9, RZ, 0x8, R15 ;  /* 0x00000008ff097819 */ /* 0x000fe2000001160f */
[----:B------:R3:W-:Y:S01]  /*7750*/  MUFU.EX2 R243, R8 ;  /* 0x0000000800f37308 */ /* 0x0007e20000000800 */
[----:B------:R-:W-:Y:S01]  /*7760*/  LOP3.LUT R12, R6, 0xff, RZ, 0xc0, !PT ;  /* 0x000000ff060c7812 */ /* 0x000fe200078ec0ff */
[----:B------:R-:W-:Y:S01]  /*7770*/  FFMA.FTZ R4, R116, c[0x0][0x23c], -R18 ;  /* 0x00008f0074047a23 */ /* 0x000fe20000010812 */
[----:B------:R-:W-:-:S02]  /*7780*/  SHF.R.U32.HI R15, RZ, 0x10, R6 ;  /* 0x00000010ff0f7819 */ /* 0x000fc40000011606 */
[----:B------:R-:W-:Y:S02]  /*7790*/  LOP3.LUT R6, R21, 0xff, RZ, 0xc0, !PT ;  /* 0x000000ff15067812 */ /* 0x000fe400078ec0ff */
[----:B------:R-:W-:Y:S01]  /*77a0*/  PRMT R23, R23, 0x5410, R7 ;  /* 0x0000541017177816 */ /* 0x000fe20000000007 */
[----:B------:R4:W-:Y:S01]  /*77b0*/  MUFU.EX2 R208, R10 ;  /* 0x0000000a00d07308 */ /* 0x0009e20000000800 */
[----:B-1----:R-:W-:Y:S01]  /*77c0*/  FMNMX.FTZ R5, R5, R14, !PT ;  /* 0x0000000e05057209 */ /* 0x002fe20007810000 */
[----:B------:R-:W-:Y:S01]  /*77d0*/  FFMA.FTZ R7, R117, c[0x0][0x23c], -R18 ;  /* 0x00008f0075077a23 */ /* 0x000fe20000010812 */
[----:B------:R-:W-:Y:S02]  /*77e0*/  PRMT R21, R6, 0x5410, R17 ;  /* 0x0000541006157816 */ /* 0x000fe40000000011 */
[----:B------:R-:W-:Y:S02]  /*77f0*/  LOP3.LUT R6, R13, 0xffff, RZ, 0xc0, !PT ;  /* 0x0000ffff0d067812 */ /* 0x000fe400078ec0ff */
[----:B------:R-:W-:Y:S01]  /*7800*/  PRMT R60, R25, 0x5410, R9 ;  /* 0x00005410193c7816 */ /* 0x000fe20000000009 */
[----:B---3--:R-:W-:Y:S01]  /*7810*/  FFMA.FTZ R8, R68, c[0x0][0x23c], -R19 ;  /* 0x00008f0044087a23 */ /* 0x008fe20000010813 */
[----:B------:R1:W-:Y:S01]  /*7820*/  MUFU.EX2 R211, R7 ;  /* 0x0000000700d37308 */ /* 0x0003e20000000800 */
[----:B------:R-:W-:-:S02]  /*7830*/  SHF.R.U32.HI R6, RZ, 0x8, R6 ;  /* 0x00000008ff067819 */ /* 0x000fc40000011606 */
[----:B------:R-:W-:Y:S02]  /*7840*/  LOP3.LUT R0, R2, 0xffff, RZ, 0xc0, !PT ;  /* 0x0000ffff02007812 */ /* 0x000fe400078ec0ff */
[----:B------:R-:W-:Y:S01]  /*7850*/  LOP3.LUT R9, R24, 0xff, RZ, 0xc0, !PT ;  /* 0x000000ff18097812 */ /* 0x000fe200078ec0ff */
[----:B----4-:R-:W3:Y:S02]  /*7860*/  SHFL.BFLY PT, R10, R5, 0x1, 0x1f ;  /* 0x0c201f00050a7f89 */ /* 0x010ee400000e0000 */
[----:B------:R4:W-:Y:S01]  /*7870*/  MUFU.EX2 R242, R8 ;  /* 0x0000000800f27308 */ /* 0x0009e20000000800 */
[----:B------:R-:W-:Y:S02]  /*7880*/  SHF.R.U32.HI R0, RZ, 0x8, R0 ;  /* 0x00000008ff007819 */ /* 0x000fe40000011600 */
[----:B------:R-:W-:Y:S02]  /*7890*/  PRMT R57, R9, 0x5410, R26 ;  /* 0x0000541009397816 */ /* 0x000fe4000000001a */
[----:B------:R-:W-:Y:S01]  /*78a0*/  LOP3.LUT R9, R15, 0xff, RZ, 0xc0, !PT ;  /* 0x000000ff0f097812 */ /* 0x000fe200078ec0ff */
[----:B-1----:R-:W-:-:S02]  /*78b0*/  FFMA.FTZ R7, R118, c[0x0][0x23c], -R18 ;  /* 0x00008f0076077a23 */ /* 0x002fc40000010812 */
[----:B------:R-:W-:Y:S01]  /*78c0*/  MUFU.EX2 R212, R4 ;  /* 0x0000000400d47308 */ /* 0x000fe20000000800 */
[----:B------:R-:W-:Y:S02]  /*78d0*/  PRMT R9, R9, 0x5410, R20 ;  /* 0x0000541009097816 */ /* 0x000fe40000000014 */
[----:B----4-:R-:W-:-:S05]  /*78e0*/  SHF.R.U32.HI R8, RZ, 0x8, R11 ;  /* 0x00000008ff087819 */ /* 0x010fca000001160b */
[----:B------:R1:W4:Y:S01]  /*78f0*/  MUFU.EX2 R75, R7 ;  /* 0x00000007004b7308 */ /* 0x0003220000000800 */
[----:B------:R-:W-:Y:S02]  /*7900*/  PRMT R11, R12, 0x5410, R8 ;  /* 0x000054100c0b7816 */ /* 0x000fe40000000008 */
[----:B------:R-:W-:Y:S02]  /*7910*/  LOP3.LUT R8, R13, 0xff, RZ, 0xc0, !PT ;  /* 0x000000ff0d087812 */ /* 0x000fe400078ec0ff */
[----:B---3--:R-:W-:Y:S01]  /*7920*/  FMNMX.FTZ R138, R5, R10, !PT ;  /* 0x0000000a058a7209 */ /* 0x008fe20007810000 */
[----:B------:R-:W-:Y:S01]  /*7930*/  FFMA.FTZ R5, R114, c[0x0][0x23c], -R18 ;  /* 0x00008f0072057a23 */ /* 0x000fe20000010812 */
[----:B------:R-:W-:Y:S01]  /*7940*/  PRMT R12, R8, 0x5410, R6 ;  /* 0x00005410080c7816 */ /* 0x000fe20000000006 */
[----:B------:R-:W-:Y:S01]  /*7950*/  FFMA.FTZ R10, R100, c[0x0][0x23c], -R18 ;  /* 0x00008f00640a7a23 */ /* 0x000fe20000010812 */
[----:B------:R-:W-:Y:S01]  /*7960*/  LOP3.LUT R8, R2, 0xff, RZ, 0xc0, !PT ;  /* 0x000000ff02087812 */ /* 0x000fe200078ec0ff */
[----:B------:R3:W-:Y:S01]  /*7970*/  MUFU.EX2 R241, R5 ;  /* 0x0000000500f17308 */ /* 0x0007e20000000800 */
[----:B------:R-:W-:Y:S01]  /*7980*/  SHF.R.U32.HI R6, RZ, 0x18, R2 ;  /* 0x00000018ff067819 */ /* 0x000fe20000011602 */
[----:B--2---:R-:W-:Y:S01]  /*7990*/  IMAD.MOV.U32 R100, RZ, RZ, R245 ;  /* 0x000000ffff647224 */ /* 0x004fe200078e00f5 */
[----:B------:R-:W-:Y:S01]  /*79a0*/  PRMT R8, R8, 0x5410, R0 ;  /* 0x0000541008087816 */ /* 0x000fe20000000000 */
[----:B------:R-:W-:Y:S01]  /*79b0*/  HSET2.LE.AND R0, R11, R81, PT ;  /* 0x000000510b007233 */ /* 0x000fe20003803000 */
[----:B-1----:R-:W-:Y:S01]  /*79c0*/  SHF.R.U32.HI R7, RZ, 0x10, R2 ;  /* 0x00000010ff077819 */ /* 0x002fe20000011602 */
[----:B------:R-:W-:Y:S01]  /*79d0*/  FFMA.FTZ R2, R115, c[0x0][0x23c], -R18 ;  /* 0x00008f0073027a23 */ /* 0x000fe20000010812 */
[----:B------:R-:W-:Y:S01]  /*79e0*/  FSETP.NEU.FTZ.AND P1, PT, R138, -INF , PT ;  /* 0xff8000008a00780b */ /* 0x000fe20003f3d000 */
[----:B------:R-:W-:Y:S01]  /*79f0*/  MUFU.EX2 R73, R10 ;  /* 0x0000000a00497308 */ /* 0x000fe20000000800 */
[----:B------:R-:W-:-:S02]  /*7a00*/  LOP3.LUT R4, R7, 0xff, RZ, 0xc0, !PT ;  /* 0x000000ff07047812 */ /* 0x000fc400078ec0ff */
[----:B------:R-:W-:Y:S02]  /*7a10*/  SHF.R.U32.HI R11, RZ, 0x18, R13 ;  /* 0x00000018ff0b7819 */ /* 0x000fe4000001160d */
[----:B------:R-:W-:Y:S01]  /*7a20*/  PRMT R7, R4, 0x5410, R6 ;  /* 0x0000541004077816 */ /* 0x000fe20000000006 */
[--C-:B------:R-:W-:Y:S02]  /*7a30*/  HSET2.LE.AND R4, R8, R81.reuse, PT ;  /* 0x0000005108047233 */ /* 0x100fe40003803000 */
[----:B------:R1:W2:Y:S01]  /*7a40*/  MUFU.EX2 R105, R2 ;  /* 0x0000000200697308 */ /* 0x0002a20000000800 */
[----:B---3--:R-:W-:Y:S01]  /*7a50*/  F2FP.PACK_AB R5, R99, R97 ;  /* 0x000000616305723e */ /* 0x008fe200000000ff */
[----:B------:R-:W-:-:S03]  /*7a60*/  HSET2.LE.AND R8, R7, R81, PT ;  /* 0x0000005107087233 */ /* 0x000fc60003803000 */
[----:B------:R-:W-:Y:S02]  /*7a70*/  LOP3.LUT R4, R4, R5, RZ, 0xc0, !PT ;  /* 0x0000000504047212 */ /* 0x000fe400078ec0ff */
[----:B-1----:R-:W-:-:S04]  /*7a80*/  F2FP.PACK_AB R2, R3, R245 ;  /* 0x000000f50302723e */ /* 0x002fc800000000ff */
[----:B------:R-:W-:Y:S01]  /*7a90*/  LOP3.LUT R6, R0, R2, RZ, 0xc0, !PT ;  /* 0x0000000200067212 */ /* 0x000fe200078ec0ff */
[----:B------:R-:W-:Y:S01]  /*7aa0*/  HSET2.LE.AND R0, R9, R81, PT ;  /* 0x0000005109007233 */ /* 0x000fe20003803000 */
[----:B----4-:R-:W-:Y:S02]  /*7ab0*/  F2FP.PACK_AB R2, R212, R75 ;  /* 0x0000004bd402723e */ /* 0x010fe400000000ff */
[----:B------:R-:W-:Y:S02]  /*7ac0*/  F2FP.PACK_AB R9, R211, R208 ;  /* 0x000000d0d309723e */ /* 0x000fe400000000ff */
[----:B------:R-:W-:Y:S01]  /*7ad0*/  LOP3.LUT R7, R0, R2, RZ, 0xc0, !PT ;  /* 0x0000000200077212 */ /* 0x000fe200078ec0ff */
[----:B------:R-:W-:Y:S01]  /*7ae0*/  FFMA.FTZ R2, R71, c[0x0][0x23c], -R18 ;  /* 0x00008f0047027a23 */ /* 0x000fe20000010812 */
[----:B------:R-:W-:Y:S01]  /*7af0*/  LOP3.LUT R5, R8, R9, RZ, 0xc0, !PT ;  /* 0x0000000908057212 */ /* 0x000fe200078ec0ff */
[----:B------:R-:W-:Y:S01]  /*7b00*/  FMUL.FTZ R8, R138, c[0x0][0x23c] ;  /* 0x00008f008a087a20 */ /* 0x000fe20000410000 */
[----:B------:R-:W-:Y:S01]  /*7b10*/  SHF.R.U32.HI R0, RZ, 0x10, R13 ;  /* 0x00000010ff007819 */ /* 0x000fe2000001160d */
[----:B------:R1:W3:Y:S01]  /*7b20*/  MUFU.EX2 R166, R2 ;  /* 0x0000000200a67308 */ /* 0x0002e20000000800 */
[----:B------:R-:W-:-:S02]  /*7b30*/  FFMA.FTZ R9, R120, c[0x0][0x23c], -R16 ;  /* 0x00008f0078097a23 */ /* 0x000fc40000010810 */
[----:B------:R-:W-:Y:S01]  /*7b40*/  LOP3.LUT R10, R0, 0xff, RZ, 0xc0, !PT ;  /* 0x000000ff000a7812 */ /* 0x000fe200078ec0ff */
[--C-:B------:R-:W-:Y:S01]  /*7b50*/  HSET2.LE.AND R0, R23, R81.reuse, PT ;  /* 0x0000005117007233 */ /* 0x100fe20003803000 */
[----:B------:R-:W-:Y:S01]  /*7b60*/  FSEL R17, R8, RZ, P1 ;  /* 0x000000ff08117208 */ /* 0x000fe20000800000 */
[----:B------:R-:W-:Y:S01]  /*7b70*/  HSET2.LE.AND R8, R12, R81, PT ;  /* 0x000000510c087233 */ /* 0x000fe20003803000 */
[----:B------:R-:W-:Y:S01]  /*7b80*/  HMMA.16816.F32 R32, R4, R40, RZ ;  /* 0x000000280420723c */ /* 0x000fe200000018ff */
[----:B------:R4:W-:Y:S01]  /*7b90*/  MUFU.EX2 R96, R9 ;  /* 0x0000000900607308 */ /* 0x0009e20000000800 */
[----:B------:R-:W-:Y:S01]  /*7ba0*/  PRMT R10, R10, 0x5410, R11 ;  /* 0x000054100a0a7816 */ /* 0x000fe2000000000b */
[----:B------:R-:W-:Y:S01]  /*7bb0*/  FFMA.FTZ R13, R122, c[0x0][0x23c], -R17 ;  /* 0x00008f007a0d7a23 */ /* 0x000fe20000010811 */
[----:B--2---:R-:W-:-:S03]  /*7bc0*/  F2FP.PACK_AB R11, R241, R105 ;  /* 0x00000069f10b723e */ /* 0x004fc600000000ff */
[--C-:B------:R-:W-:Y:S01]  /*7bd0*/  HSET2.LE.AND R10, R10, R81.reuse, PT ;  /* 0x000000510a0a7233 */ /* 0x100fe20003803000 */
[C---:B------:R-:W-:Y:S01]  /*7be0*/  HMMA.16816.F32 R28, R4.reuse, R44, RZ ;  /* 0x0000002c041c723c */ /* 0x040fe200000018ff */
[----:B-1----:R-:W-:Y:S01]  /*7bf0*/  F2FP.PACK_AB R2, R242, R243 ;  /* 0x000000f3f202723e */ /* 0x002fe200000000ff */
[----:B------:R1:W-:Y:S03]  /*7c00*/  MUFU.EX2 R104, R13 ;  /* 0x0000000d00687308 */ /* 0x0003e60000000800 */
[----:B------:R-:W-:Y:S01]  /*7c10*/  LOP3.LUT R14, R0, R2, RZ, 0xc0, !PT ;  /* 0x00000002000e7212 */ /* 0x000fe200078ec0ff */
[--C-:B------:R-:W-:Y:S01]  /*7c20*/  FFMA.FTZ R2, R136, c[0x0][0x23c], -R17.reuse ;  /* 0x00008f0088027a23 */ /* 0x100fe20000010811 */
[----:B------:R-:W-:Y:S01]  /*7c30*/  HSET2.LE.AND R0, R21, R81, PT ;  /* 0x0000005115007233 */ /* 0x000fe20003803000 */
[C---:B------:R-:W-:Y:S01]  /*7c40*/  HMMA.16816.F32 R36, R4.reuse, R42, RZ ;  /* 0x0000002a0424723c */ /* 0x040fe200000018ff */
[----:B----4-:R-:W-:Y:S01]  /*7c50*/  F2FP.PACK_AB R9, R240, R190 ;  /* 0x000000bef009723e */ /* 0x010fe200000000ff */
[----:B------:R3:W2:Y:S03]  /*7c60*/  MUFU.EX2 R64, R2 ;  /* 0x0000000200407308 */ /* 0x0006a60000000800 */
[----:B------:R-:W-:Y:S01]  /*7c70*/  LOP3.LUT R12, R8, R9, RZ, 0xc0, !PT ;  /* 0x00000009080c7212 */ /* 0x000fe200078ec0ff */
[----:B------:R-:W-:Y:S01]  /*7c80*/  FFMA.FTZ R8, R141, c[0x0][0x23c], -R17 ;  /* 0x00008f008d087a23 */ /* 0x000fe20000010811 */
[----:B------:R-:W-:Y:S01]  /*7c90*/  LOP3.LUT R9, R22, 0xff, RZ, 0xc0, !PT ;  /* 0x000000ff16097812 */ /* 0x000fe200078ec0ff */
[----:B------:R-:W-:Y:S02]  /*7ca0*/  HMMA.16816.F32 R24, R4, R46, RZ ;  /* 0x0000002e0418723c */ /* 0x000fe400000018ff */
[----:B------:R-:W-:Y:S01]  /*7cb0*/  MUFU.EX2 R141, R8 ;  /* 0x00000008008d7308 */ /* 0x000fe20000000800 */
[----:B-1----:R-:W-:-:S04]  /*7cc0*/  LOP3.LUT R13, R10, R11, RZ, 0xc0, !PT ;  /* 0x0000000b0a0d7212 */ /* 0x002fc800078ec0ff */
[----:B------:R-:W-:Y:S01]  /*7cd0*/  SHF.R.U32.HI R4, RZ, 0x18, R22 ;  /* 0x00000018ff047819 */ /* 0x000fe20000011616 */
[----:B------:R-:W-:Y:S01]  /*7ce0*/  FFMA.FTZ R6, R124, c[0x0][0x23c], -R16 ;  /* 0x00008f007c067a23 */ /* 0x000fe20000010810 */
[----:B---3--:R-:W-:-:S03]  /*7cf0*/  F2FP.PACK_AB R2, R166, R73 ;  /* 0x00000049a602723e */ /* 0x008fc600000000ff */
[----:B------:R1:W-:Y:S01]  /*7d00*/  MUFU.EX2 R213, R6 ;  /* 0x0000000600d57308 */ /* 0x0003e20000000800 */
[----:B------:R-:W-:Y:S02]  /*7d10*/  LOP3.LUT R15, R0, R2, RZ, 0xc0, !PT ;  /* 0x00000002000f7212 */ /* 0x000fe400078ec0ff */
[----:B------:R-:W-:Y:S02]  /*7d20*/  SHF.R.U32.HI R0, RZ, 0x10, R22 ;  /* 0x00000010ff007819 */ /* 0x000fe40000011616 */
[----:B------:R-:W-:Y:S02]  /*7d30*/  LOP3.LUT R2, R22, 0xffff, RZ, 0xc0, !PT ;  /* 0x0000ffff16027812 */ /* 0x000fe400078ec0ff */
[----:B------:R-:W-:Y:S01]  /*7d40*/  LOP3.LUT R0, R0, 0xff, RZ, 0xc0, !PT ;  /* 0x000000ff00007812 */ /* 0x000fe200078ec0ff */
[C---:B------:R-:W-:Y:S01]  /*7d50*/  HMMA.16816.F32 R76, R12.reuse, R48, R32 ;  /* 0x000000300c4c723c */ /* 0x040fe20000001820 */
[----:B------:R-:W-:Y:S01]  /*7d60*/  SHF.R.U32.HI R5, RZ, 0x8, R2 ;  /* 0x00000008ff057819 */ /* 0x000fe20000011602 */
[----:B------:R-:W-:Y:S01]  /*7d70*/  FFMA.FTZ R2, R140, c[0x0][0x23c], -R17 ;  /* 0x00008f008c027a23 */ /* 0x000fe20000010811 */
[----:B------:R-:W-:Y:S01]  /*7d80*/  PRMT R7, R0, 0x5410, R4 ;  /* 0x0000541000077816 */ /* 0x000fe20000000004 */
[--C-:B------:R-:W-:Y:S01]  /*7d90*/  HSET2.LE.AND R0, R60, R81.reuse, PT ;  /* 0x000000513c007233 */ /* 0x100fe20003803000 */
[----:B--2---:R-:W-:Y:S01]  /*7da0*/  IMAD.MOV.U32 R60, RZ, RZ, R64 ;  /* 0x000000ffff3c7224 */ /* 0x004fe200078e0040 */
[----:B------:R2:W3:Y:S01]  /*7db0*/  MUFU.EX2 R140, R2 ;  /* 0x00000002008c7308 */ /* 0x0004e20000000800 */
[----:B------:R-:W-:Y:S01]  /*7dc0*/  PRMT R9, R9, 0x5410, R5 ;  /* 0x0000541009097816 */ /* 0x000fe20000000005 */
[----:B------:R-:W-:Y:S01]  /*7dd0*/  HSET2.LE.AND R4, R57, R81, PT ;  /* 0x0000005139047233 */ /* 0x000fe20003803000 */
[----:B-1----:R-:W-:Y:S01]  /*7de0*/  FFMA.FTZ R6, R144, c[0x0][0x23c], -R17 ;  /* 0x00008f0090067a23 */ /* 0x002fe20000010811 */
[----:B------:R-:W-:Y:S01]  /*7df0*/  F2FP.PACK_AB R5, R104, R60 ;  /* 0x0000003c6805723e */ /* 0x000fe200000000ff */
[----:B------:R-:W-:Y:S01]  /*7e00*/  HMMA.16816.F32 R68, R12, R50, R36 ;  /* 0x000000320c44723c */ /* 0x000fe20000001824 */
[----:B------:R-:W-:-:S02]  /*7e10*/  IMAD.MOV.U32 R57, RZ, RZ, R74 ;  /* 0x000000ffff397224 */ /* 0x000fc400078e004a */
[----:B------:R-:W-:Y:S01]  /*7e20*/  LOP3.LUT R11, R4, R5, RZ, 0xc0, !PT ;  /* 0x00000005040b7212 */ /* 0x000fe200078ec0ff */
[----:B------:R-:W-:Y:S01]  /*7e30*/  FFMA.FTZ R4, R123, c[0x0][0x23c], -R16 ;  /* 0x00008f007b047a23 */ /* 0x000fe20000010810 */
[----:B------:R-:W-:Y:S03]  /*7e40*/  MUFU.EX2 R144, R6 ;  /* 0x0000000600907308 */ /* 0x000fe60000000800 */
[----:B------:R-:W-:Y:S01]  /*7e50*/  HMMA.16816.F32 R64, R12, R52, R28 ;  /* 0x000000340c40723c */ /* 0x000fe2000000181c */
[----:B--2---:R-:W-:-:S04]  /*7e60*/  F2FP.PACK_AB R2, R96, R244 ;  /* 0x000000f46002723e */ /* 0x004fc800000000ff */
[----:B------:R1:W-:Y:S01]  /*7e70*/  MUFU.EX2 R122, R4 ;  /* 0x00000004007a7308 */ /* 0x0003e20000000800 */
[----:B---3--:R-:W-:Y:S02]  /*7e80*/  F2FP.PACK_AB R5, R140, R141 ;  /* 0x0000008d8c05723e */ /* 0x008fe400000000ff */
[----:B------:R-:W-:Y:S01]  /*7e90*/  LOP3.LUT R10, R0, R2, RZ, 0xc0, !PT ;  /* 0x00000002000a7212 */ /* 0x000fe200078ec0ff */
[----:B------:R-:W-:Y:S01]  /*7ea0*/  HSET2.LE.AND R0, R9, R81, PT ;  /* 0x0000005109007233 */ /* 0x000fe20003803000 */
[----:B------:R-:W-:Y:S01]  /*7eb0*/  F2FP.PACK_AB R2, R74, R95 ;  /* 0x0000005f4a02723e */ /* 0x000fe200000000ff */
[----:B------:R-:W-:Y:S03]  /*7ec0*/  HMMA.16816.F32 R36, R12, R54, R24 ;  /* 0x000000360c24723c */ /* 0x000fe60000001818 */
[----:B------:R-:W-:Y:S01]  /*7ed0*/  LOP3.LUT R8, R0, R2, RZ, 0xc0, !PT ;  /* 0x0000000200087212 */ /* 0x000fe200078ec0ff */
[----:B------:R-:W-:-:S04]  /*7ee0*/  FFMA.FTZ R0, R121, c[0x0][0x23c], -R16 ;  /* 0x00008f0079007a23 */ /* 0x000fc80000010810 */
[----:B------:R2:W-:Y:S01]  /*7ef0*/  MUFU.EX2 R32, R0 ;  /* 0x0000000000207308 */ /* 0x0005e20000000800 */
[----:B-1----:R-:W-:-:S05]  /*7f00*/  HSET2.LE.AND R4, R7, R81, PT ;  /* 0x0000005107047233 */ /* 0x002fca0003803000 */
[----:B------:R-:W-:Y:S01]  /*7f10*/  LOP3.LUT R9, R4, R5, RZ, 0xc0, !PT ;  /* 0x0000000504097212 */ /* 0x000fe200078ec0ff */
[----:B------:R-:W-:-:S04]  /*7f20*/  IMAD.WIDE.U32 R4, R61, -0x2daee0ad, RZ ;  /* 0xd2511f533d047825 */ /* 0x000fc800078e00ff */
[----:B------:R-:W-:Y:S01]  /*7f30*/  IMAD.MOV.U32 R61, RZ, RZ, R244 ;  /* 0x000000ffff3d7224 */ /* 0x000fe200078e00f4 */
[C---:B------:R-:W-:Y:S01]  /*7f40*/  LOP3.LUT R2, R4.reuse, 0xffff, RZ, 0xc0, !PT ;  /* 0x0000ffff04027812 */ /* 0x040fe200078ec0ff */
[C---:B------:R-:W-:Y:S01]  /*7f50*/  HMMA.16816.F32 R28, R8.reuse, R40, RZ ;  /* 0x00000028081c723c */ /* 0x040fe200000018ff */
[----:B------:R-:W-:Y:S01]  /*7f60*/  LOP3.LUT R12, R4, 0xff, RZ, 0xc0, !PT ;  /* 0x000000ff040c7812 */ /* 0x000fe200078ec0ff */
[----:B--2---:R-:W-:Y:S01]  /*7f70*/  FFMA.FTZ R0, R72, c[0x0][0x23c], -R16 ;  /* 0x00008f0048007a23 */ /* 0x004fe20000010810 */
[----:B------:R-:W-:Y:S01]  /*7f80*/  SHF.R.U32.HI R7, RZ, 0x8, R2 ;  /* 0x00000008ff077819 */ /* 0x000fe20000011602 */
[----:B------:R-:W-:Y:S01]  /*7f90*/  FFMA.FTZ R2, R125, c[0x0][0x23c], -R17 ;  /* 0x00008f007d027a23 */ /* 0x000fe20000010811 */
[----:B------:R-:W-:Y:S01]  /*7fa0*/  SHF.R.U32.HI R6, RZ, 0x10, R4 ;  /* 0x00000010ff067819 */ /* 0x000fe20000011604 */
[----:B------:R1:W-:Y:S01]  /*7fb0*/  MUFU.EX2 R98, R0 ;  /* 0x0000000000627308 */ /* 0x0003e20000000800 */
[----:B------:R-:W-:Y:S01]  /*7fc0*/  PRMT R13, R12, 0x5410, R7 ;  /* 0x000054100c0d7816 */ /* 0x000fe20000000007 */
[----:B------:R-:W-:Y:S01]  /*7fd0*/  FFMA.FTZ R7, R146, c[0x0][0x23c], -R17 ;  /* 0x00008f0092077a23 */ /* 0x000fe20000010811 */
[C---:B------:R-:W-:Y:S05]  /*7fe0*/  HMMA.16816.F32 R40, R8.reuse, R42, RZ ;  /* 0x0000002a0828723c */ /* 0x040fea00000018ff */
[----:B------:R2:W-:Y:S03]  /*7ff0*/  MUFU.EX2 R33, R2 ;  /* 0x0000000200217308 */ /* 0x0005e60000000800 */
[----:B------:R-:W-:Y:S01]  /*8000*/  HMMA.16816.F32 R20, R8, R44, RZ ;  /* 0x0000002c0814723c */ /* 0x000fe200000018ff */
[----:B-1----:R-:W-:-:S04]  /*8010*/  LOP3.LUT R0, R5, UR14, R56, 0x96, !PT ;  /* 0x0000000e05007c12 */ /* 0x002fc8000f8e9638 */
[----:B------:R1:W-:Y:S01]  /*8020*/  MUFU.EX2 R123, R7 ;  /* 0x00000007007b7308 */ /* 0x0003e20000000800 */
[----:B------:R-:W-:Y:S01]  /*8030*/  SHF.R.U32.HI R5, RZ, 0x18, R4 ;  /* 0x00000018ff057819 */ /* 0x000fe20000011604 */
[----:B------:R-:W-:Y:S01]  /*8040*/  FFMA.FTZ R4, R102, c[0x0][0x23c], -R17 ;  /* 0x00008f0066047a23 */ /* 0x000fe20000010811 */
[----:B------:R-:W-:Y:S01]  /*8050*/  HMMA.16816.F32 R24, R8, R46, RZ ;  /* 0x0000002e0818723c */ /* 0x000fe200000018ff */
[----:B------:R-:W-:Y:S02]  /*8060*/  IMAD.MOV.U32 R56, RZ, RZ, R75 ;  /* 0x000000ffff387224 */ /* 0x000fe400078e004b */
[----:B------:R-:W-:Y:S01]  /*8070*/  IMAD.MOV.U32 R102, RZ, RZ, R73 ;  /* 0x000000ffff667224 */ /* 0x000fe200078e0049 */
[----:B--2---:R-:W-:Y:S01]  /*8080*/  LOP3.LUT R2, R6, 0xff, RZ, 0xc0, !PT ;  /* 0x000000ff06027812 */ /* 0x004fe200078ec0ff */
[----:B------:R-:W2:Y:S01]  /*8090*/  MUFU.EX2 R34, R4 ;  /* 0x0000000400227308 */ /* 0x000ea20000000800 */
[----:B------:R-:W-:Y:S02]  /*80a0*/  LOP3.LUT R6, R0, 0xff, RZ, 0xc0, !PT ;  /* 0x000000ff00067812 */ /* 0x000fe400078ec0ff */
[----:B------:R-:W-:-:S02]  /*80b0*/  PRMT R12, R2, 0x5410, R5 ;  /* 0x00005410020c7816 */ /* 0x000fc40000000005 */
[----:B------:R-:W-:Y:S02]  /*80c0*/  SHF.R.U32.HI R5, RZ, 0x10, R0 ;  /* 0x00000010ff057819 */ /* 0x000fe40000011600 */
[----:B------:R-:W-:Y:S01]  /*80d0*/  LOP3.LUT R2, R0, 0xffff, RZ, 0xc0, !PT ;  /* 0x0000ffff00027812 */ /* 0x000fe200078ec0ff */
[----:B-1----:R-:W-:-:S03]  /*80e0*/  HSET2.LE.AND R7, R12, R81, PT ;  /* 0x000000510c077233 */ /* 0x002fc60003803000 */
[----:B------:R-:W-:-:S04]  /*80f0*/  SHF.R.U32.HI R2, RZ, 0x8, R2 ;  /* 0x00000008ff027819 */ /* 0x000fc80000011602 */
[----:B------:R-:W-:Y:S01]  /*8100*/  PRMT R8, R6, 0x5410, R2 ;  /* 0x0000541006087816 */ /* 0x000fe20000000002 */
[----:B--2---:R-:W-:Y:S01]  /*8110*/  IMAD.MOV.U32 R146, RZ, RZ, R34 ;  /* 0x000000ffff927224 */ /* 0x004fe200078e0022 */
[----:B------:R-:W-:Y:S02]  /*8120*/  SHF.R.U32.HI R4, RZ, 0x18, R0 ;  /* 0x00000018ff047819 */ /* 0x000fe40000011600 */
[----:B------:R-:W-:Y:S02]  /*8130*/  LOP3.LUT R0, R5, 0xff, RZ, 0xc0, !PT ;  /* 0x000000ff05007812 */ /* 0x000fe400078ec0ff */
[----:B------:R-:W-:Y:S02]  /*8140*/  F2FP.PACK_AB R2, R98, R32 ;  /* 0x000000206202723e */ /* 0x000fe400000000ff */
[----:B------:R-:W-:Y:S01]  /*8150*/  PRMT R5, R0, 0x5410, R4 ;  /* 0x0000541000057816 */ /* 0x000fe20000000004 */
[--C-:B------:R-:W-:Y:S01]  /*8160*/  HSET2.LE.AND R0, R13, R81.reuse, PT ;  /* 0x000000510d007233 */ /* 0x100fe20003803000 */
[----:B------:R-:W-:Y:S01]  /*8170*/  F2FP.PACK_AB R4, R146, R33 ;  /* 0x000000219204723e */ /* 0x000fe200000000ff */
[----:B------:R-:W-:Y:S02]  /*8180*/  LDSM.16.MT88.4 R12, [R210+0x4800] ;  /* 0x00480000d20c783b */ /* 0x000fe40000004200 */
[--C-:B------:R-:W-:Y:S01]  /*8190*/  HSET2.LE.AND R5, R5, R81.reuse, PT ;  /* 0x0000005105057233 */ /* 0x100fe20003803000 */
[----:B------:R-:W-:Y:S01]  /*81a0*/  LOP3.LUT R6, R0, R2, RZ, 0xc0, !PT ;  /* 0x0000000200067212 */ /* 0x000fe200078ec0ff */
[----:B------:R-:W-:Y:S01]  /*81b0*/  HSET2.LE.AND R0, R8, R81, PT ;  /* 0x0000005108007233 */ /* 0x000fe20003803000 */
[----:B------:R-:W-:-:S02]  /*81c0*/  F2FP.PACK_AB R2, R122, R213 ;  /* 0x000000d57a02723e */ /* 0x000fc400000000ff */
[----:B------:R-:W-:Y:S02]  /*81d0*/  F2FP.PACK_AB R8, R123, R144 ;  /* 0x000000907b08723e */ /* 0x000fe400000000ff */
[----:B------:R-:W-:Y:S02]  /*81e0*/  LOP3.LUT R7, R7, R4, RZ, 0xc0, !PT ;  /* 0x0000000407077212 */ /* 0x000fe400078ec0ff */
[----:B------:R-:W-:Y:S02]  /*81f0*/  LOP3.LUT R4, R0, R2, RZ, 0xc0, !PT ;  /* 0x0000000200047212 */ /* 0x000fe400078ec0ff */
[----:B------:R-:W-:Y:S02]  /*8200*/  IADD3 R0, R84, 0x1, RZ ;  /* 0x0000000154007810 */ /* 0x000fe40007ffe0ff */
[----:B------:R-:W-:Y:S02]  /*8210*/  LOP3.LUT R5, R5, R8, RZ, 0xc0, !PT ;  /* 0x0000000805057212 */ /* 0x000fe400078ec0ff */
[----:B------:R-:W-:-:S05]  /*8220*/  LOP3.LUT R0, R91, UR21, R0, 0x96, !PT ;  /* 0x000000155b007c12 */ /* 0x000fca000f8e9600 */
[C---:B------:R-:W-:Y:S07]  /*8230*/  HMMA.16816.F32 R44, R4.reuse, R48, R28 ;  /* 0x00000030042c723c */ /* 0x040fee000000181c */
[----:B------:R-:W-:Y:S01]  /*8240*/  IMAD.WIDE.U32 R28, R0, -0x326172a9, RZ ;  /* 0xcd9e8d57001c7825 */ /* 0x000fe200078e00ff */
[----:B------:R-:W-:Y:S04]  /*8250*/  HMMA.16816.F32 R40, R4, R50, R40 ;  /* 0x000000320428723c */ /* 0x000fe80000001828 */
[----:B------:R-:W-:-:S02]  /*8260*/  LOP3.LUT R0, R29, UR13, R82, 0x96, !PT ;  /* 0x0000000d1d007c12 */ /* 0x000fc4000f8e9652 */
[----:B------:R-:W-:Y:S02]  /*8270*/  LOP3.LUT R2, R63, UR11, R28, 0x96, !PT ;  /* 0x0000000b3f027c12 */ /* 0x000fe4000f8e961c */
[C---:B------:R-:W-:Y:S01]  /*8280*/  HMMA.16816.F32 R72, R4.reuse, R52, R20 ;  /* 0x000000340448723c */ /* 0x040fe20000001814 */
[----:B------:R-:W-:Y:S01]  /*8290*/  IMAD.WIDE.U32 R8, R0, -0x2daee0ad, RZ ;  /* 0xd2511f5300087825 */ /* 0x000fe200078e00ff */
[----:B------:R-:W1:Y:S03]  /*82a0*/  LDSM.16.MT88.4 R20, [R209+0x4800] ;  /* 0x00480000d114783b */ /* 0x000e660000004200 */
[----:B------:R-:W-:Y:S01]  /*82b0*/  IMAD.WIDE.U32 R10, R2, -0x2daee0ad, RZ ;  /* 0xd2511f53020a7825 */ /* 0x000fe200078e00ff */
[----:B------:R-:W-:Y:S02]  /*82c0*/  LOP3.LUT R2, R9, UR10, R86, 0x96, !PT ;  /* 0x0000000a09027c12 */ /* 0x000fe4000f8e9656 */
[----:B------:R-:W-:Y:S02]  /*82d0*/  HMMA.16816.F32 R48, R4, R54, R24 ;  /* 0x000000360430723c */ /* 0x000fe40000001818 */
        /* <DEDUP_REMOVED lines=9> */
[--C-:B------:R-:W-:Y:S01]  /*8370*/  FFMA.FTZ R6, R101, c[0x0][0x23c], -R19.reuse ;  /* 0x00008f0065067a23 */ /* 0x100fe20000010813 */
[----:B------:R-:W-:Y:S01]  /*8380*/  LOP3.LUT R2, R25, UR4, R4, 0x96, !PT ;  /* 0x0000000419027c12 */ /* 0x000fe2000f8e9604 */
[----:B------:R-:W-:Y:S02]  /*8390*/  FFMA.FTZ R4, R103, c[0x0][0x23c], -R19 ;  /* 0x00008f0067047a23 */ /* 0x000fe40000010813 */
[----:B------:R3:W-:Y:S01]  /*83a0*/  MUFU.EX2 R107, R6 ;  /* 0x00000006006b7308 */ /* 0x0007e20000000800 */
[----:B------:R-:W-:Y:S02]  /*83b0*/  IMAD.MOV.U32 R101, RZ, RZ, R33 ;  /* 0x000000ffff657224 */ /* 0x000fe400078e0021 */
[----:B------:R-:W-:Y:S02]  /*83c0*/  IMAD.MOV.U32 R103, RZ, RZ, R242 ;  /* 0x000000ffff677224 */ /* 0x000fe400078e00f2 */
[----:B------:R-:W-:Y:S02]  /*83d0*/  IMAD.MOV.U32 R145, RZ, RZ, R243 ;  /* 0x000000ffff917224 */ /* 0x000fe400078e00f3 */
[----:B--2---:R-:W-:Y:S01]  /*83e0*/  FFMA.FTZ R0, R127, c[0x0][0x23c], -R19 ;  /* 0x00008f007f007a23 */ /* 0x004fe20000010813 */
[----:B------:R-:W2:Y:S08]  /*83f0*/  MUFU.EX2 R114, R4 ;  /* 0x0000000400727308 */ /* 0x000eb00000000800 */
[----:B------:R4:W-:Y:S01]  /*8400*/  MUFU.EX2 R117, R0 ;  /* 0x0000000000757308 */ /* 0x0009e20000000800 */
[----:B---3--:R-:W-:-:S02]  /*8410*/  FFMA.FTZ R6, R147, c[0x0][0x23c], -R18 ;  /* 0x00008f0093067a23 */ /* 0x008fc40000010812 */
[----:B------:R-:W-:-:S05]  /*8420*/  IMAD.MOV.U32 R147, RZ, RZ, R32 ;  /* 0x000000ffff937224 */ /* 0x000fca00078e0020 */
[----:B------:R3:W-:Y:S01]  /*8430*/  MUFU.EX2 R119, R6 ;  /* 0x0000000600777308 */ /* 0x0007e20000000800 */
[----:B----4-:R-:W-:Y:S01]  /*8440*/  LOP3.LUT R0, R5, UR6, R10, 0x96, !PT ;  /* 0x0000000605007c12 */ /* 0x010fe2000f8e960a */
[----:B------:R-:W-:-:S04]  /*8450*/  IMAD.WIDE.U32 R4, R2, -0x326172a9, RZ ;  /* 0xcd9e8d5702047825 */ /* 0x000fc800078e00ff */
[----:B------:R-:W-:Y:S01]  /*8460*/  IMAD.WIDE.U32 R10, R0, -0x326172a9, RZ ;  /* 0xcd9e8d57000a7825 */ /* 0x000fe200078e00ff */
[--C-:B------:R-:W-:Y:S02]  /*8470*/  SHF.R.U32.HI R2, RZ, 0x10, R4.reuse ;  /* 0x00000010ff027819 */ /* 0x100fe40000011604 */
[C---:B------:R-:W-:Y:S02]  /*8480*/  LOP3.LUT R0, R4.reuse, 0xffff, RZ, 0xc0, !PT ;  /* 0x0000ffff04007812 */ /* 0x040fe400078ec0ff */
[----:B------:R-:W-:Y:S02]  /*8490*/  LOP3.LUT R8, R4, 0xff, RZ, 0xc0, !PT ;  /* 0x000000ff04087812 */ /* 0x000fe400078ec0ff */
[----:B------:R-:W-:Y:S02]  /*84a0*/  LOP3.LUT R2, R2, 0xff, RZ, 0xc0, !PT ;  /* 0x000000ff02027812 */ /* 0x000fe400078ec0ff */
[----:B------:R-:W-:Y:S02]  /*84b0*/  SHF.R.U32.HI R4, RZ, 0x18, R4 ;  /* 0x00000018ff047819 */ /* 0x000fe40000011604 */
[----:B------:R-:W-:-:S02]  /*84c0*/  SHF.R.U32.HI R7, RZ, 0x8, R0 ;  /* 0x00000008ff077819 */ /* 0x000fc40000011600 */
[----:B------:R-:W-:Y:S02]  /*84d0*/  LOP3.LUT R0, R5, UR15, R10, 0x96, !PT ;  /* 0x0000000f05007c12 */ /* 0x000fe4000f8e960a */
[----:B------:R-:W-:Y:S01]  /*84e0*/  PRMT R10, R2, 0x5410, R4 ;  /* 0x00005410020a7816 */ /* 0x000fe20000000004 */
[----:B------:R-:W-:Y:S01]  /*84f0*/  FFMA.FTZ R4, R128, c[0x0][0x23c], -R18 ;  /* 0x00008f0080047a23 */ /* 0x000fe20000010812 */
[----:B------:R-:W-:Y:S02]  /*8500*/  SHF.R.U32.HI R5, RZ, 0x10, R0 ;  /* 0x00000010ff057819 */ /* 0x000fe40000011600 */
[----:B------:R-:W-:Y:S01]  /*8510*/  LOP3.LUT R2, R0, 0xffff, RZ, 0xc0, !PT ;  /* 0x0000ffff00027812 */ /* 0x000fe200078ec0ff */
[----:B------:R4:W-:Y:S01]  /*8520*/  MUFU.EX2 R113, R4 ;  /* 0x0000000400717308 */ /* 0x0009e20000000800 */
[----:B------:R-:W-:Y:S02]  /*8530*/  PRMT R9, R8, 0x5410, R7 ;  /* 0x0000541008097816 */ /* 0x000fe40000000007 */
[----:B------:R-:W-:-:S02]  /*8540*/  LOP3.LUT R7, R0, 0xff, RZ, 0xc0, !PT ;  /* 0x000000ff00077812 */ /* 0x000fc400078ec0ff */
[----:B---3--:R-:W-:Y:S02]  /*8550*/  SHF.R.U32.HI R6, RZ, 0x18, R0 ;  /* 0x00000018ff067819 */ /* 0x008fe40000011600 */
[----:B------:R-:W-:Y:S02]  /*8560*/  LOP3.LUT R0, R5, 0xff, RZ, 0xc0, !PT ;  /* 0x000000ff05007812 */ /* 0x000fe400078ec0ff */
[----:B------:R-:W-:Y:S02]  /*8570*/  SHF.R.U32.HI R2, RZ, 0x8, R2 ;  /* 0x00000008ff027819 */ /* 0x000fe40000011602 */
[----:B------:R-:W-:Y:S01]  /*8580*/  PRMT R8, R0, 0x5410, R6 ;  /* 0x0000541000087816 */ /* 0x000fe20000000006 */
[----:B------:R-:W-:Y:S01]  /*8590*/  HSET2.LE.AND R0, R9, R81, PT ;  /* 0x0000005109007233 */ /* 0x000fe20003803000 */
[----:B------:R-:W-:Y:S02]  /*85a0*/  PRMT R5, R7, 0x5410, R2 ;  /* 0x0000541007057816 */ /* 0x000fe40000000002 */
[----:B--2---:R-:W-:Y:S01]  /*85b0*/  F2FP.PACK_AB R2, R107, R114 ;  /* 0x000000726b02723e */ /* 0x004fe200000000ff */
[----:B----4-:R-:W-:-:S03]  /*85c0*/  FFMA.FTZ R4, R126, c[0x0][0x23c], -R18 ;  /* 0x00008f007e047a23 */ /* 0x010fc60000010812 */
[----:B------:R-:W-:Y:S01]  /*85d0*/  LOP3.LUT R6, R0, R2, RZ, 0xc0, !PT ;  /* 0x0000000200067212 */ /* 0x000fe200078ec0ff */
[----:B------:R2:W3:Y:S01]  /*85e0*/  MUFU.EX2 R106, R4 ;  /* 0x00000004006a7308 */ /* 0x0004e20000000800 */
[----:B------:R-:W-:Y:S01]  /*85f0*/  HSET2.LE.AND R0, R10, R81, PT ;  /* 0x000000510a007233 */ /* 0x000fe20003803000 */
[----:B--2---:R-:W-:Y:S01]  /*8600*/  FFMA.FTZ R4, R148, c[0x0][0x23c], -R18 ;  /* 0x00008f0094047a23 */ /* 0x004fe20000010812 */
[----:B---3--:R-:W-:-:S05]  /*8610*/  F2FP.PACK_AB R2, R106, R113 ;  /* 0x000000716a02723e */ /* 0x008fca00000000ff */
[----:B------:R2:W3:Y:S01]  /*8620*/  MUFU.EX2 R116, R4 ;  /* 0x0000000400747308 */ /* 0x0004e20000000800 */
[----:B------:R-:W-:Y:S01]  /*8630*/  LOP3.LUT R7, R0, R2, RZ, 0xc0, !PT ;  /* 0x0000000200077212 */ /* 0x000fe200078ec0ff */
[----:B------:R-:W-:Y:S01]  /*8640*/  HSET2.LE.AND R0, R5, R81, PT ;  /* 0x0000005105007233 */ /* 0x000fe20003803000 */
[----:B------:R-:W-:-:S04]  /*8650*/  F2FP.PACK_AB R2, R117, R120 ;  /* 0x000000787502723e */ /* 0x000fc800000000ff */
[----:B--2---:R-:W-:Y:S01]  /*8660*/  LOP3.LUT R4, R0, R2, RZ, 0xc0, !PT ;  /* 0x0000000200047212 */ /* 0x004fe200078ec0ff */
[----:B------:R-:W-:Y:S01]  /*8670*/  HSET2.LE.AND R0, R8, R81, PT ;  /* 0x0000005108007233 */ /* 0x000fe20003803000 */
[----:B---3--:R-:W-:-:S04]  /*8680*/  F2FP.PACK_AB R2, R116, R119 ;  /* 0x000000777402723e */ /* 0x008fc800000000ff */
        /* <DEDUP_REMOVED lines=9> */
[----:B------:R-:W-:-:S04]  /*8720*/  LOP3.LUT R2, R7, UR10, R88, 0x96, !PT ;  /* 0x0000000a07027c12 */ /* 0x000fc8000f8e9658 */
        /* <DEDUP_REMOVED lines=8> */
[----:B------:R-:W-:Y:S01]  /*87b0*/  IMAD.WIDE.U32 R32, R0, -0x2daee0ad, RZ ;  /* 0xd2511f5300207825 */ /* 0x000fe200078e00ff */
[----:B------:R-:W-:-:S03]  /*87c0*/  LOP3.LUT R7, R7, UR6, R4, 0x96, !PT ;  /* 0x0000000607077c12 */ /* 0x000fc6000f8e9604 */
[----:B------:R-:W-:Y:S01]  /*87d0*/  FFMA.FTZ R2, R154, c[0x0][0x23c], -R16 ;  /* 0x00008f009a027a23 */ /* 0x000fe20000010810 */
[----:B------:R-:W-:Y:S01]  /*87e0*/  LOP3.LUT R0, R33, UR4, R6, 0x96, !PT ;  /* 0x0000000421007c12 */ /* 0x000fe2000f8e9606 */
[----:B------:R-:W-:Y:S02]  /*87f0*/  FFMA.FTZ R6, R130, c[0x0][0x23c], -R16 ;  /* 0x00008f0082067a23 */ /* 0x000fe40000010810 */
[----:B------:R2:W-:Y:S01]  /*8800*/  MUFU.EX2 R118, R2 ;  /* 0x0000000200767308 */ /* 0x0005e20000000800 */
[----:B------:R-:W-:-:S04]  /*8810*/  IMAD.WIDE.U32 R28, R7, -0x326172a9, RZ ;  /* 0xcd9e8d57071c7825 */ /* 0x000fc800078e00ff */
[----:B------:R-:W-:Y:S02]  /*8820*/  IMAD.MOV.U32 R157, RZ, RZ, R241 ;  /* 0x000000ffff9d7224 */ /* 0x000fe400078e00f1 */
[----:B-1----:R-:W-:Y:S01]  /*8830*/  IMAD.WIDE.U32 R4, R0, -0x326172a9, RZ ;  /* 0xcd9e8d5700047825 */ /* 0x002fe200078e00ff */
[----:B------:R1:W-:Y:S03]  /*8840*/  MUFU.EX2 R112, R6 ;  /* 0x0000000600707308 */ /* 0x0003e60000000800 */
[----:B------:R-:W-:Y:S01]  /*8850*/  IMAD.MOV.U32 R154, RZ, RZ, R240 ;  /* 0x000000ffff9a7224 */ /* 0x000fe200078e00f0 */
[----:B------:R-:W-:Y:S02]  /*8860*/  LOP3.LUT R0, R4, 0xffff, RZ, 0xc0, !PT ;  /* 0x0000ffff04007812 */ /* 0x000fe400078ec0ff */
[----:B------:R-:W-:Y:S01]  /*8870*/  SHF.R.U32.HI R7, RZ, 0x18, R4 ;  /* 0x00000018ff077819 */ /* 0x000fe20000011604 */
[----:B--2---:R-:W-:-:S04]  /*8880*/  FFMA.FTZ R2, R149, c[0x0][0x23c], -R16 ;  /* 0x00008f0095027a23 */ /* 0x004fc80000010810 */
[----:B------:R2:W3:Y:S01]  /*8890*/  MUFU.EX2 R115, R2 ;  /* 0x0000000200737308 */ /* 0x0004e20000000800 */
[----:B-1----:R-:W-:Y:S02]  /*88a0*/  FFMA.FTZ R6, R152, c[0x0][0x23c], -R17 ;  /* 0x00008f0098067a23 */ /* 0x002fe40000010811 */
[----:B------:R-:W-:-:S05]  /*88b0*/  IMAD.MOV.U32 R152, RZ, RZ, R123 ;  /* 0x000000ffff987224 */ /* 0x000fca00078e007b */
[----:B------:R1:W-:Y:S01]  /*88c0*/  MUFU.EX2 R251, R6 ;  /* 0x0000000600fb7308 */ /* 0x0003e20000000800 */
[----:B--2---:R-:W-:Y:S02]  /*88d0*/  SHF.R.U32.HI R2, RZ, 0x8, R0 ;  /* 0x00000008ff027819 */ /* 0x004fe40000011600 */
[----:B------:R-:W-:-:S04]  /*88e0*/  LOP3.LUT R0, R4, 0xff, RZ, 0xc0, !PT ;  /* 0x000000ff04007812 */ /* 0x000fc800078ec0ff */
[----:B------:R-:W-:Y:S02]  /*88f0*/  PRMT R10, R0, 0x5410, R2 ;  /* 0x00005410000a7816 */ /* 0x000fe40000000002 */
[----:B------:R-:W-:Y:S01]  /*8900*/  SHF.R.U32.HI R2, RZ, 0x10, R4 ;  /* 0x00000010ff027819 */ /* 0x000fe20000011604 */
[----:B------:R-:W-:Y:S01]  /*8910*/  FFMA.FTZ R4, R131, c[0x0][0x23c], -R17 ;  /* 0x00008f0083047a23 */ /* 0x000fe20000010811 */
[----:B------:R-:W-:Y:S02]  /*8920*/  LOP3.LUT R0, R5, UR15, R28, 0x96, !PT ;  /* 0x0000000f05007c12 */ /* 0x000fe4000f8e961c */
[----:B------:R-:W-:Y:S01]  /*8930*/  LOP3.LUT R2, R2, 0xff, RZ, 0xc0, !PT ;  /* 0x000000ff02027812 */ /* 0x000fe200078ec0ff */
[----:B------:R2:W4:Y:S01]  /*8940*/  MUFU.EX2 R250, R4 ;  /* 0x0000000400fa7308 */ /* 0x0005220000000800 */
[----:B-1----:R-:W-:Y:S02]  /*8950*/  SHF.R.U32.HI R6, RZ, 0x18, R0 ;  /* 0x00000018ff067819 */ /* 0x002fe40000011600 */
[----:B------:R-:W-:-:S02]  /*8960*/  PRMT R9, R2, 0x5410, R7 ;  /* 0x0000541002097816 */ /* 0x000fc40000000007 */
[C---:B------:R-:W-:Y:S02]  /*8970*/  LOP3.LUT R2, R0.reuse, 0xffff, RZ, 0xc0, !PT ;  /* 0x0000ffff00027812 */ /* 0x040fe400078ec0ff */
[----:B------:R-:W-:Y:S02]  /*8980*/  LOP3.LUT R7, R0, 0xff, RZ, 0xc0, !PT ;  /* 0x000000ff00077812 */ /* 0x000fe400078ec0ff */
[----:B------:R-:W-:Y:S01]  /*8990*/  SHF.R.U32.HI R5, RZ, 0x8, R2 ;  /* 0x00000008ff057819 */ /* 0x000fe20000011602 */
[----:B------:R-:W-:-:S03]  /*89a0*/  FFMA.FTZ R2, R206, c[0x0][0x23c], -R17 ;  /* 0x00008f00ce027a23 */ /* 0x000fc60000010811 */
[----:B------:R-:W-:Y:S01]  /*89b0*/  PRMT R8, R7, 0x5410, R5 ;  /* 0x0000541007087816 */ /* 0x000fe20000000005 */
[----:B------:R3:W-:Y:S01]  /*89c0*/  MUFU.EX2 R249, R2 ;  /* 0x0000000200f97308 */ /* 0x0007e20000000800 */
[----:B--2---:R-:W-:-:S04]  /*89d0*/  SHF.R.U32.HI R4, RZ, 0x10, R0 ;  /* 0x00000010ff047819 */ /* 0x004fc80000011600 */
[----:B------:R-:W-:Y:S01]  /*89e0*/  LOP3.LUT R0, R4, 0xff, RZ, 0xc0, !PT ;  /* 0x000000ff04007812 */ /* 0x000fe200078ec0ff */
[----:B------:R-:W-:-:S03]  /*89f0*/  FFMA.FTZ R4, R204, c[0x0][0x23c], -R17 ;  /* 0x00008f00cc047a23 */ /* 0x000fc60000010811 */
[----:B------:R-:W-:Y:S01]  /*8a00*/  PRMT R5, R0, 0x5410, R6 ;  /* 0x0000541000057816 */ /* 0x000fe20000000006 */
[----:B------:R-:W-:Y:S01]  /*8a10*/  HSET2.LE.AND R0, R10, R81, PT ;  /* 0x000000510a007233 */ /* 0x000fe20003803000 */
[----:B------:R1:W2:Y:S01]  /*8a20*/  MUFU.EX2 R248, R4 ;  /* 0x0000000400f87308 */ /* 0x0002a20000000800 */
[----:B---3--:R-:W-:-:S04]  /*8a30*/  F2FP.PACK_AB R2, R112, R115 ;  /* 0x000000737002723e */ /* 0x008fc800000000ff */
[----:B------:R-:W-:Y:S01]  /*8a40*/  LOP3.LUT R6, R0, R2, RZ, 0xc0, !PT ;  /* 0x0000000200067212 */ /* 0x000fe200078ec0ff */
[----:B------:R-:W-:Y:S01]  /*8a50*/  HSET2.LE.AND R0, R9, R81, PT ;  /* 0x0000005109007233 */ /* 0x000fe20003803000 */
[----:B----4-:R-:W-:-:S04]  /*8a60*/  F2FP.PACK_AB R2, R250, R251 ;  /* 0x000000fbfa02723e */ /* 0x010fc800000000ff */
[----:B------:R-:W-:Y:S01]  /*8a70*/  LOP3.LUT R7, R0, R2, RZ, 0xc0, !PT ;  /* 0x0000000200077212 */ /* 0x000fe200078ec0ff */
[----:B------:R-:W-:Y:S01]  /*8a80*/  HSET2.LE.AND R0, R8, R81, PT ;  /* 0x0000005108007233 */ /* 0x000fe20003803000 */
[----:B------:R-:W-:-:S04]  /*8a90*/  F2FP.PACK_AB R2, R118, R121 ;  /* 0x000000797602723e */ /* 0x000fc800000000ff */
[----:B-1----:R-:W-:Y:S01]  /*8aa0*/  LOP3.LUT R4, R0, R2, RZ, 0xc0, !PT ;  /* 0x0000000200047212 */ /* 0x002fe200078ec0ff */
[----:B------:R-:W-:Y:S01]  /*8ab0*/  HSET2.LE.AND R0, R5, R81, PT ;  /* 0x0000005105007233 */ /* 0x000fe20003803000 */
[----:B--2---:R-:W-:-:S04]  /*8ac0*/  F2FP.PACK_AB R2, R248, R249 ;  /* 0x000000f9f802723e */ /* 0x004fc800000000ff */
[----:B------:R-:W-:Y:S01]  /*8ad0*/  LOP3.LUT R5, R0, R2, RZ, 0xc0, !PT ;  /* 0x0000000200057212 */ /* 0x000fe200078ec0ff */
[--C-:B------:R-:W-:Y:S02]  /*8ae0*/  FFMA.FTZ R0, R151, c[0x0][0x23c], -R19.reuse ;  /* 0x00008f0097007a23 */ /* 0x100fe40000010813 */
[----:B------:R-:W-:Y:S02]  /*8af0*/  FFMA.FTZ R2, R129, c[0x0][0x23c], -R19 ;  /* 0x00008f0081027a23 */ /* 0x000fe40000010813 */
[----:B------:R1:W-:Y:S02]  /*8b00*/  MUFU.EX2 R246, R0 ;  /* 0x0000000000f67308 */ /* 0x0003e40000000800 */
[C---:B------:R-:W-:Y:S06]  /*8b10*/  HMMA.16816.F32 R36, R4.reuse, R20, R44 ;  /* 0x000000140424723c */ /* 0x040fec000000182c */
[----:B------:R2:W-:Y:S02]  /*8b20*/  MUFU.EX2 R244, R2 ;  /* 0x0000000200f47308 */ /* 0x0005e40000000800 */
[----:B------:R-:W-:Y:S01]  /*8b30*/  HMMA.16816.F32 R40, R4, R22, R40 ;  /* 0x000000160428723c */ /* 0x000fe20000001828 */
[----:B-1----:R-:W-:-:S07]  /*8b40*/  LOP3.LUT R0, R11, UR5, R34, 0x96, !PT ;  /* 0x000000050b007c12 */ /* 0x002fce000f8e9622 */
[----:B------:R-:W-:Y:S01]  /*8b50*/  HMMA.16816.F32 R44, R4, R12, R72 ;  /* 0x0000000c042c723c */ /* 0x000fe20000001848 */
[----:B--2---:R-:W-:-:S07]  /*8b60*/  FFMA.FTZ R2, R110, c[0x0][0x23c], -R19 ;  /* 0x00008f006e027a23 */ /* 0x004fce0000010813 */
[----:B------:R-:W-:Y:S01]  /*8b70*/  HMMA.16816.F32 R48, R4, R14, R48 ;  /* 0x0000000e0430723c */ /* 0x000fe20000001830 */
[----:B------:R-:W1:Y:S01]  /*8b80*/  LDSM.16.MT88.4 R12, [R209+0x4c00] ;  /* 0x004c0000d10c783b */ /* 0x000e620000004200 */
[----:B------:R2:W-:Y:S05]  /*8b90*/  MUFU.EX2 R245, R2 ;  /* 0x0000000200f57308 */ /* 0x0005ea0000000800 */
[----:B------:R-:W-:-:S05]  /*8ba0*/  IMAD.WIDE.U32 R4, R0, -0x2daee0ad, RZ ;  /* 0xd2511f5300047825 */ /* 0x000fca00078e00ff */
[C---:B------:R-:W-:Y:S02]  /*8bb0*/  LOP3.LUT R0, R4.reuse, 0xffff, RZ, 0xc0, !PT ;  /* 0x0000ffff04007812 */ /* 0x040fe400078ec0ff */
[----:B------:R-:W-:Y:S02]  /*8bc0*/  LOP3.LUT R7, R4, 0xff, RZ, 0xc0, !PT ;  /* 0x000000ff04077812 */ /* 0x000fe400078ec0ff */
[----:B------:R-:W-:Y:S01]  /*8bd0*/  SHF.R.U32.HI R6, RZ, 0x8, R0 ;  /* 0x00000008ff067819 */ /* 0x000fe20000011600 */
[----:B--2---:R-:W-:Y:S01]  /*8be0*/  FFMA.FTZ R2, R108, c[0x0][0x23c], -R19 ;  /* 0x00008f006c027a23 */ /* 0x004fe20000010813 */
[----:B------:R-:W-:Y:S01]  /*8bf0*/  LOP3.LUT R0, R5, UR14, R24, 0x96, !PT ;  /* 0x0000000e05007c12 */ /* 0x000fe2000f8e9618 */
[----:B------:R-:W-:Y:S01]  /*8c00*/  FFMA.FTZ R5, R155, c[0x0][0x23c], -R18 ;  /* 0x00008f009b057a23 */ /* 0x000fe20000010812 */
[----:B------:R-:W-:Y:S01]  /*8c10*/  PRMT R10, R7, 0x5410, R6 ;  /* 0x00005410070a7816 */ /* 0x000fe20000000006 */
[----:B------:R2:W3:Y:S01]  /*8c20*/  MUFU.EX2 R247, R2 ;  /* 0x0000000200f77308 */ /* 0x0004e20000000800 */
[----:B------:R-:W-:Y:S01]  /*8c30*/  SHF.R.U32.HI R9, RZ, 0x18, R4 ;  /* 0x00000018ff097819 */ /* 0x000fe20000011604 */
[----:B------:R-:W-:Y:S01]  /*8c40*/  FFMA.FTZ R6, R111, c[0x0][0x23c], -R18 ;  /* 0x00008f006f067a23 */ /* 0x000fe20000010812 */
[----:B------:R-:W-:Y:S01]  /*8c50*/  LOP3.LUT R8, R0, 0xff, RZ, 0xc0, !PT ;  /* 0x000000ff00087812 */ /* 0x000fe200078ec0ff */
[----:B------:R-:W4:Y:S01]  /*8c60*/  LDSM.16.MT88.4 R24, [R210+0x4c00] ;  /* 0x004c0000d218783b */ /* 0x000f220000004200 */
[----:B------:R-:W-:-:S03]  /*8c70*/  IMAD.MOV.U32 R155, RZ, RZ, R122 ;  /* 0x000000ffff9b7224 */ /* 0x000fc600078e007a */
[----:B------:R1:W-:Y:S01]  /*8c80*/  MUFU.EX2 R242, R5 ;  /* 0x0000000500f27308 */ /* 0x0003e20000000800 */
[----:B--2---:R-:W-:-:S07]  /*8c90*/  SHF.R.U32.HI R2, RZ, 0x10, R4 ;  /* 0x00000010ff027819 */ /* 0x004fce0000011604 */
[----:B------:R2:W-:Y:S01]  /*8ca0*/  MUFU.EX2 R243, R6 ;  /* 0x0000000600f37308 */ /* 0x0005e20000000800 */
[----:B------:R-:W-:Y:S02]  /*8cb0*/  SHF.R.U32.HI R4, RZ, 0x10, R0 ;  /* 0x00000010ff047819 */ /* 0x000fe40000011600 */
[----:B------:R-:W-:Y:S02]  /*8cc0*/  LOP3.LUT R7, R2, 0xff, RZ, 0xc0, !PT ;  /* 0x000000ff02077812 */ /* 0x000fe400078ec0ff */
[----:B------:R-:W-:Y:S02]  /*8cd0*/  LOP3.LUT R2, R0, 0xffff, RZ, 0xc0, !PT ;  /* 0x0000ffff00027812 */ /* 0x000fe400078ec0ff */
[----:B------:R-:W-:Y:S02]  /*8ce0*/  PRMT R7, R7, 0x5410, R9 ;  /* 0x0000541007077816 */ /* 0x000fe40000000009 */
[----:B-1----:R-:W-:Y:S02]  /*8cf0*/  SHF.R.U32.HI R5, RZ, 0x8, R2 ;  /* 0x00000008ff057819 */ /* 0x002fe40000011602 */
[----:B------:R-:W-:-:S02]  /*8d00*/  SHF.R.U32.HI R2, RZ, 0x18, R0 ;  /* 0x00000018ff027819 */ /* 0x000fc40000011600 */
[----:B------:R-:W-:Y:S01]  /*8d10*/  LOP3.LUT R0, R4, 0xff, RZ, 0xc0, !PT ;  /* 0x000000ff04007812 */ /* 0x000fe200078ec0ff */
[--C-:B------:R-:W-:Y:S01]  /*8d20*/  FFMA.FTZ R4, R109, c[0x0][0x23c], -R18.reuse ;  /* 0x00008f006d047a23 */ /* 0x100fe20000010812 */
[----:B------:R-:W-:Y:S01]  /*8d30*/  PRMT R8, R8, 0x5410, R5 ;  /* 0x0000541008087816 */ /* 0x000fe20000000005 */
[----:B------:R-:W-:Y:S01]  /*8d40*/  FFMA.FTZ R5, R150, c[0x0][0x23c], -R18 ;  /* 0x00008f0096057a23 */ /* 0x000fe20000010812 */
[----:B------:R-:W-:Y:S01]  /*8d50*/  PRMT R9, R0, 0x5410, R2 ;  /* 0x0000541000097816 */ /* 0x000fe20000000002 */
[----:B------:R-:W1:Y:S01]  /*8d60*/  MUFU.EX2 R241, R4 ;  /* 0x0000000400f17308 */ /* 0x000e620000000800 */
[----:B------:R-:W-:Y:S01]  /*8d70*/  HSET2.LE.AND R0, R10, R81, PT ;  /* 0x000000510a007233 */ /* 0x000fe20003803000 */
[----:B---3--:R-:W-:-:S04]  /*8d80*/  F2FP.PACK_AB R2, R247, R245 ;  /* 0x000000f5f702723e */ /* 0x008fc800000000ff */
[----:B--2---:R-:W-:Y:S01]  /*8d90*/  LOP3.LUT R6, R0, R2, RZ, 0xc0, !PT ;  /* 0x0000000200067212 */ /* 0x004fe200078ec0ff */
[----:B------:R-:W-:Y:S01]  /*8da0*/  HSET2.LE.AND R0, R7, R81, PT ;  /* 0x0000005107007233 */ /* 0x000fe20003803000 */
[----:B------:R-:W2:Y:S01]  /*8db0*/  MUFU.EX2 R240, R5 ;  /* 0x0000000500f07308 */ /* 0x000ea20000000800 */
[----:B-1----:R-:W-:-:S04]  /*8dc0*/  F2FP.PACK_AB R2, R241, R243 ;  /* 0x000000f3f102723e */ /* 0x002fc800000000ff */
[----:B------:R-:W-:Y:S01]  /*8dd0*/  LOP3.LUT R7, R0, R2, RZ, 0xc0, !PT ;  /* 0x0000000200077212 */ /* 0x000fe200078ec0ff */
[----:B------:R-:W-:Y:S01]  /*8de0*/  HSET2.LE.AND R0, R8, R81, PT ;  /* 0x0000005108007233 */ /* 0x000fe20003803000 */
[----:B------:R-:W-:-:S04]  /*8df0*/  F2FP.PACK_AB R2, R244, R246 ;  /* 0x000000f6f402723e */ /* 0x000fc800000000ff */
[----:B------:R-:W-:Y:S01]  /*8e00*/  LOP3.LUT R4, R0, R2, RZ, 0xc0, !PT ;  /* 0x0000000200047212 */ /* 0x000fe200078ec0ff */
[----:B------:R-:W-:Y:S01]  /*8e10*/  HSET2.LE.AND R0, R9, R81, PT ;  /* 0x0000005109007233 */ /* 0x000fe20003803000 */
[----:B--2---:R-:W-:-:S04]  /*8e20*/  F2FP.PACK_AB R2, R240, R242 ;  /* 0x000000f2f002723e */ /* 0x004fc800000000ff */
[----:B------:R-:W-:Y:S01]  /*8e30*/  LOP3.LUT R5, R0, R2, RZ, 0xc0, !PT ;  /* 0x0000000200057212 */ /* 0x000fe200078ec0ff */
[--C-:B------:R-:W-:Y:S02]  /*8e40*/  FFMA.FTZ R0, R222, c[0x0][0x23c], -R16.reuse ;  /* 0x00008f00de007a23 */ /* 0x100fe40000010810 */
[----:B------:R-:W-:Y:S02]  /*8e50*/  FFMA.FTZ R2, R132, c[0x0][0x23c], -R16 ;  /* 0x00008f0084027a23 */ /* 0x000fe40000010810 */
[----:B------:R1:W-:Y:S01]  /*8e60*/  MUFU.EX2 R136, R0 ;  /* 0x0000000000887308 */ /* 0x0003e20000000800 */
[----:B------:R-:W-:Y:S01]  /*8e70*/  IMAD.MOV.U32 R222, RZ, RZ, R106 ;  /* 0x000000ffffde7224 */ /* 0x000fe200078e006a */
[C---:B------:R-:W-:Y:S06]  /*8e80*/  HMMA.16816.F32 R72, R4.reuse, R12, R52 ;  /* 0x0000000c0448723c */ /* 0x040fec0000001834 */
[----:B------:R-:W-:Y:S02]  /*8e90*/  MUFU.EX2 R132, R2 ;  /* 0x0000000200847308 */ /* 0x000fe40000000800 */
[----:B------:R-:W-:Y:S01]  /*8ea0*/  HMMA.16816.F32 R68, R4, R14, R68 ;  /* 0x0000000e0444723c */ /* 0x000fe20000001844 */
[----:B-1----:R-:W-:-:S07]  /*8eb0*/  FFMA.FTZ R0, R164, c[0x0][0x23c], -R16 ;  /* 0x00008f00a4007a23 */ /* 0x002fce0000010810 */
[C---:B----4-:R-:W-:Y:S01]  /*8ec0*/  HMMA.16816.F32 R64, R4.reuse, R24, R64 ;  /* 0x000000180440723c */ /* 0x050fe20000001840 */
[----:B------:R1:W-:Y:S07]  /*8ed0*/  MUFU.EX2 R204, R0 ;  /* 0x0000000000cc7308 */ /* 0x0003ee0000000800 */
[----:B------:R-:W-:Y:S01]  /*8ee0*/  HMMA.16816.F32 R52, R4, R26, R76 ;  /* 0x0000001a0434723c */ /* 0x000fe2000000184c */
[----:B-1----:R-:W-:Y:S02]  /*8ef0*/  FFMA.FTZ R0, R156, c[0x0][0x23c], -R16 ;  /* 0x00008f009c007a23 */ /* 0x002fe40000010810 */
[----:B------:R-:W-:-:S02]  /*8f00*/  IMAD.MOV.U32 R156, RZ, RZ, R166 ;  /* 0x000000ffff9c7224 */ /* 0x000fc400078e00a6 */
[----:B------:R1:W2:Y:S02]  /*8f10*/  MUFU.EX2 R206, R0 ;  /* 0x0000000000ce7308 */ /* 0x0002a40000000800 */
[----:B-1----:R-:W-:-:S05]  /*8f20*/  LOP3.LUT R0, R29, UR5, R30, 0x96, !PT ;  /* 0x000000051d007c12 */ /* 0x002fca000f8e961e */
[----:B------:R-:W-:-:S04]  /*8f30*/  IMAD.WIDE.U32 R4, R0, -0x2daee0ad, RZ ;  /* 0xd2511f5300047825 */ /* 0x000fc800078e00ff */
[----:B------:R-:W-:Y:S01]  /*8f40*/  FFMA.FTZ R0, R224, c[0x0][0x23c], -R17 ;  /* 0x00008f00e0007a23 */ /* 0x000fe20000010811 */
[C---:B------:R-:W-:Y:S01]  /*8f50*/  LOP3.LUT R2, R4.reuse, 0xffff, RZ, 0xc0, !PT ;  /* 0x0000ffff04027812 */ /* 0x040fe200078ec0ff */
[----:B------:R-:W-:Y:S01]  /*8f60*/  IMAD.MOV.U32 R224, RZ, RZ, R107 ;  /* 0x000000ffffe07224 */ /* 0x000fe200078e006b */
[--C-:B------:R-:W-:Y:S01]  /*8f70*/  SHF.R.U32.HI R7, RZ, 0x10, R4.reuse ;  /* 0x00000010ff077819 */ /* 0x100fe20000011604 */
[----:B------:R1:W-:Y:S01]  /*8f80*/  MUFU.EX2 R130, R0 ;  /* 0x0000000000827308 */ /* 0x0003e20000000800 */
[----:B------:R-:W-:Y:S02]  /*8f90*/  LOP3.LUT R8, R4, 0xff, RZ, 0xc0, !PT ;  /* 0x000000ff04087812 */ /* 0x000fe400078ec0ff */
[----:B------:R-:W-:Y:S02]  /*8fa0*/  SHF.R.U32.HI R6, RZ, 0x18, R4 ;  /* 0x00000018ff067819 */ /* 0x000fe40000011604 */
[----:B------:R-:W-:Y:S02]  /*8fb0*/  SHF.R.U32.HI R4, RZ, 0x8, R2 ;  /* 0x00000008ff047819 */ /* 0x000fe40000011602 */
[----:B------:R-:W-:Y:S01]  /*8fc0*/  LOP3.LUT R2, R7, 0xff, RZ, 0xc0, !PT ;  /* 0x000000ff07027812 */ /* 0x000fe200078ec0ff */
[----:B------:R-:W-:Y:S01]  /*8fd0*/  FFMA.FTZ R7, R207, c[0x0][0x23c], -R17 ;  /* 0x00008f00cf077a23 */ /* 0x000fe20000010811 */
[----:B------:R-:W-:Y:S01]  /*8fe0*/  PRMT R10, R8, 0x5410, R4 ;  /* 0x00005410080a7816 */ /* 0x000fe20000000004 */
[----:B------:R-:W-:Y:S01]  /*8ff0*/  IMAD.MOV.U32 R207, RZ, RZ, R113 ;  /* 0x000000ffffcf7224 */ /* 0x000fe200078e0071 */
[----:B------:R-:W-:Y:S01]  /*9000*/  PRMT R9, R2, 0x5410, R6 ;  /* 0x0000541002097816 */ /* 0x000fe20000000006 */
[----:B------:R3:W-:Y:S01]  /*9010*/  MUFU.EX2 R128, R7 ;  /* 0x0000000700807308 */ /* 0x0007e20000000800 */
[----:B-1----:R-:W-:Y:S01]  /*9020*/  LOP3.LUT R0, R5, UR14, R32, 0x96, !PT ;  /* 0x0000000e05007c12 */ /* 0x002fe2000f8e9620 */
[----:B------:R-:W-:Y:S01]  /*9030*/  FFMA.FTZ R5, R158, c[0x0][0x23c], -R17 ;  /* 0x00008f009e057a23 */ /* 0x000fe20000010811 */
[----:B------:R-:W-:Y:S01]  /*9040*/  LDSM.16.MT88.4 R32, [R210+0x5000] ;  /* 0x00500000d220783b */ /* 0x000fe20000004200 */
[----:B------:R-:W-:Y:S01]  /*9050*/  IMAD.MOV.U32 R158, RZ, RZ, R121 ;  /* 0x000000ffff9e7224 */ /* 0x000fe200078e0079 */
[----:B------:R-:W-:-:S03]  /*9060*/  LOP3.LUT R2, R0, 0xffff, RZ, 0xc0, !PT ;  /* 0x0000ffff00027812 */ /* 0x000fc600078ec0ff */
[----:B------:R1:W-:Y:S01]  /*9070*/  MUFU.EX2 R131, R5 ;  /* 0x0000000500837308 */ /* 0x0003e20000000800 */
[----:B------:R-:W-:Y:S02]  /*9080*/  LOP3.LUT R6, R0, 0xff, RZ, 0xc0, !PT ;  /* 0x000000ff00067812 */ /* 0x000fe400078ec0ff */
[----:B------:R-:W-:Y:S02]  /*9090*/  SHF.R.U32.HI R4, RZ, 0x18, R0 ;  /* 0x00000018ff047819 */ /* 0x000fe40000011600 */
[----:B------:R-:W-:Y:S01]  /*90a0*/  SHF.R.U32.HI R2, RZ, 0x8, R2 ;  /* 0x00000008ff027819 */ /* 0x000fe20000011602 */
[----:B---3--:R-:W-:-:S03]  /*90b0*/  HSET2.LE.AND R7, R9, R81, PT ;  /* 0x0000005109077233 */ /* 0x008fc60003803000 */
[----:B------:R-:W-:Y:S02]  /*90c0*/  PRMT R8, R6, 0x5410, R2 ;  /* 0x0000541006087816 */ /* 0x000fe40000000002 */
[----:B--2---:R-:W-:Y:S01]  /*90d0*/  F2FP.PACK_AB R2, R132, R206 ;  /* 0x000000ce8402723e */ /* 0x004fe200000000ff */
[----:B-1----:R-:W-:Y:S02]  /*90e0*/  FFMA.FTZ R5, R134, c[0x0][0x23c], -R17 ;  /* 0x00008f0086057a23 */ /* 0x002fe40000010811 */
[----:B------:R-:W-:Y:S02]  /*90f0*/  IMAD.MOV.U32 R134, RZ, RZ, R112 ;  /* 0x000000ffff867224 */ /* 0x000fe400078e0070 */
[----:B------:R1:W2:Y:S02]  /*9100*/  MUFU.EX2 R129, R5 ;  /* 0x0000000500817308 */ /* 0x0002a40000000800 */
[----:B-1----:R-:W-:-:S04]  /*9110*/  SHF.R.U32.HI R5, RZ, 0x10, R0 ;  /* 0x00000010ff057819 */ /* 0x002fc80000011600 */
[----:B------:R-:W-:-:S04]  /*9120*/  LOP3.LUT R0, R5, 0xff, RZ, 0xc0, !PT ;  /* 0x000000ff05007812 */ /* 0x000fc800078ec0ff */
[----:B------:R-:W-:Y:S01]  /*9130*/  PRMT R5, R0, 0x5410, R4 ;  /* 0x0000541000057816 */ /* 0x000fe20000000004 */
[----:B------:R-:W-:Y:S01]  /*9140*/  HSET2.LE.AND R0, R10, R81, PT ;  /* 0x000000510a007233 */ /* 0x000fe20003803000 */
[----:B--2---:R-:W-:-:S03]  /*9150*/  F2FP.PACK_AB R4, R129, R131 ;  /* 0x000000838104723e */ /* 0x004fc600000000ff */
[--C-:B------:R-:W-:Y:S01]  /*9160*/  HSET2.LE.AND R5, R5, R81.reuse, PT ;  /* 0x0000005105057233 */ /* 0x100fe20003803000 */
[----:B------:R-:W-:Y:S01]  /*9170*/  LOP3.LUT R6, R0, R2, RZ, 0xc0, !PT ;  /* 0x0000000200067212 */ /* 0x000fe200078ec0ff */
[----:B------:R-:W-:Y:S01]  /*9180*/  HSET2.LE.AND R0, R8, R81, PT ;  /* 0x0000005108007233 */ /* 0x000fe20003803000 */
[----:B------:R-:W-:Y:S02]  /*9190*/  F2FP.PACK_AB R2, R204, R136 ;  /* 0x00000088cc02723e */ /* 0x000fe400000000ff */
[----:B------:R-:W-:Y:S02]  /*91a0*/  LOP3.LUT R7, R7, R4, RZ, 0xc0, !PT ;  /* 0x0000000407077212 */ /* 0x000fe400078ec0ff */
[----:B------:R-:W-:Y:S02]  /*91b0*/  LOP3.LUT R4, R0, R2, RZ, 0xc0, !PT ;  /* 0x0000000200047212 */ /* 0x000fe400078ec0ff */
[----:B------:R-:W-:Y:S02]  /*91c0*/  IADD3 R0, R84, 0x2, RZ ;  /* 0x0000000254007810 */ /* 0x000fe40007ffe0ff */
[----:B------:R-:W-:-:S02]  /*91d0*/  F2FP.PACK_AB R8, R128, R130 ;  /* 0x000000828008723e */ /* 0x000fc400000000ff */
[----:B------:R-:W-:Y:S02]  /*91e0*/  LOP3.LUT R0, R91, UR21, R0, 0x96, !PT ;  /* 0x000000155b007c12 */ /* 0x000fe4000f8e9600 */
[----:B------:R-:W-:-:S03]  /*91f0*/  LOP3.LUT R5, R5, R8, RZ, 0xc0, !PT ;  /* 0x0000000805057212 */ /* 0x000fc600078ec0ff */
[----:B------:R-:W-:-:S04]  /*9200*/  IMAD.WIDE.U32 R20, R0, -0x326172a9, RZ ;  /* 0xcd9e8d5700147825 */ /* 0x000fc800078e00ff */
[----:B------:R-:W-:Y:S01]  /*9210*/  HMMA.16816.F32 R40, R4, R14, R40 ;  /* 0x0000000e0428723c */ /* 0x000fe20000001828 */
[----:B------:R-:W-:Y:S02]  /*9220*/  LOP3.LUT R0, R21, UR13, R82, 0x96, !PT ;  /* 0x0000000d15007c12 */ /* 0x000fe4000f8e9652 */
[----:B------:R-:W-:-:S03]  /*9230*/  LOP3.LUT R2, R63, UR11, R20, 0x96, !PT ;  /* 0x0000000b3f027c12 */ /* 0x000fc6000f8e9614 */
[----:B------:R-:W-:Y:S02]  /*9240*/  IMAD.WIDE.U32 R8, R0, -0x2daee0ad, RZ ;  /* 0xd2511f5300087825 */ /* 0x000fe400078e00ff */
[----:B------:R-:W-:Y:S02]  /*9250*/  HMMA.16816.F32 R76, R4, R12, R36 ;  /* 0x0000000c044c723c */ /* 0x000fe40000001824 */
[----:B------:R-:W-:Y:S01]  /*9260*/  IMAD.WIDE.U32 R10, R2, -0x2daee0ad, RZ ;  /* 0xd2511f53020a7825 */ /* 0x000fe200078e00ff */
[----:B------:R-:W-:-:S04]  /*9270*/  LOP3.LUT R2, R9, UR10, R86, 0x96, !PT ;  /* 0x0000000a09027c12 */ /* 0x000fc8000f8e9656 */
[----:B------:R-:W-:Y:S01]  /*9280*/  LOP3.LUT R0, R11, UR8, R8, 0x96, !PT ;  /* 0x000000080b007c12 */ /* 0x000fe2000f8e9608 */
[----:B------:R-:W-:Y:S01]  /*9290*/  IMAD.WIDE.U32 R8, R2, -0x326172a9, RZ ;  /* 0xcd9e8d5702087825 */ /* 0x000fe200078e00ff */
[----:B------:R-:W-:Y:S03]  /*92a0*/  HMMA.16816.F32 R44, R4, R24, R44 ;  /* 0x00000018042c723c */ /* 0x000fe6000000182c */
[----:B------:R-:W-:Y:S01]  /*92b0*/  IMAD.WIDE.U32 R14, R0, -0x326172a9, RZ ;  /* 0xcd9e8d57000e7825 */ /* 0x000fe200078e00ff */
[----:B------:R-:W-:-:S03]  /*92c0*/  LOP3.LUT R9, R9, UR9, R62, 0x96, !PT ;  /* 0x0000000909097c12 */ /* 0x000fc6000f8e963e */
[----:B------:R-:W-:Y:S01]  /*92d0*/  FFMA.FTZ R0, R165, c[0x0][0x23c], -R19 ;  /* 0x00008f00a5007a23 */ /* 0x000fe20000010813 */
[----:B------:R-:W-:Y:S01]  /*92e0*/  LOP3.LUT R2, R15, UR7, R8, 0x96, !PT ;  /* 0x000000070f027c12 */ /* 0x000fe2000f8e9608 */
[----:B------:R-:W-:Y:S01]  /*92f0*/  HMMA.16816.F32 R48, R4, R26, R48 ;  /* 0x0000001a0430723c */ /* 0x000fe20000001830 */
[----:B------:R-:W1:Y:S01]  /*9300*/  LDSM.16.MT88.4 R24, [R209+0x5000] ;  /* 0x00500000d118783b */ /* 0x000e620000004200 */
[----:B------:R2:W-:Y:S01]  /*9310*/  MUFU.EX2 R127, R0 ;  /* 0x00000000007f7308 */ /* 0x0005e20000000800 */
[----:B------:R-:W-:Y:S02]  /*9320*/  IMAD.MOV.U32 R39, RZ, RZ, R120 ;  /* 0x000000ffff277224 */ /* 0x000fe400078e0078 */
[----:B------:R-:W-:-:S04]  /*9330*/  IMAD.WIDE.U32 R36, R2, -0x2daee0ad, RZ ;  /* 0xd2511f5302247825 */ /* 0x000fc800078e00ff */
[----:B------:R-:W-:-:S04]  /*9340*/  IMAD.WIDE.U32 R4, R9, -0x2daee0ad, RZ ;  /* 0xd2511f5309047825 */ /* 0x000fc800078e00ff */
[--C-:B------:R-:W-:Y:S01]  /*9350*/  FFMA.FTZ R2, R135, c[0x0][0x23c], -R19.reuse ;  /* 0x00008f0087027a23 */ /* 0x100fe20000010813 */
[----:B------:R-:W-:Y:S01]  /*9360*/  LOP3.LUT R4, R37, UR4, R4, 0x96, !PT ;  /* 0x0000000425047c12 */ /* 0x000fe2000f8e9604 */
[----:B------:R-:W-:Y:S02]  /*9370*/  IMAD.MOV.U32 R135, RZ, RZ, R114 ;  /* 0x000000ffff877224 */ /* 0x000fe400078e0072 */
[----:B------:R3:W-:Y:S01]  /*9380*/  MUFU.EX2 R124, R2 ;  /* 0x00000002007c7308 */ /* 0x0007e20000000800 */
[----:B--2---:R-:W-:Y:S02]  /*9390*/  FFMA.FTZ R0, R162, c[0x0][0x23c], -R19 ;  /* 0x00008f00a2007a23 */ /* 0x004fe40000010813 */
[----:B------:R-:W-:-:S05]  /*93a0*/  IMAD.MOV.U32 R162, RZ, RZ, R119 ;  /* 0x000000ffffa27224 */ /* 0x000fca00078e0077 */
[----:B------:R2:W-:Y:S01]  /*93b0*/  MUFU.EX2 R126, R0 ;  /* 0x00000000007e7308 */ /* 0x0005e20000000800 */
[----:B---3--:R-:W-:Y:S02]  /*93c0*/  FFMA.FTZ R2, R92, c[0x0][0x23c], -R19 ;  /* 0x00008f005c027a23 */ /* 0x008fe40000010813 */
[----:B------:R-:W-:-:S05]  /*93d0*/  IMAD.MOV.U32 R92, RZ, RZ, R118 ;  /* 0x000000ffff5c7224 */ /* 0x000fca00078e0076 */
[----:B------:R3:W4:Y:S01]  /*93e0*/  MUFU.EX2 R125, R2 ;  /* 0x00000002007d7308 */ /* 0x0007220000000800 */
[----:B--2---:R-:W-:Y:S01]  /*93f0*/  LOP3.LUT R0, R5, UR6, R10, 0x96, !PT ;  /* 0x0000000605007c12 */ /* 0x004fe2000f8e960a */
[----:B------:R-:W-:-:S04]  /*9400*/  IMAD.WIDE.U32 R4, R4, -0x326172a9, RZ ;  /* 0xcd9e8d5704047825 */ /* 0x000fc800078e00ff */
[----:B------:R-:W-:Y:S01]  /*9410*/  IMAD.WIDE.U32 R10, R0, -0x326172a9, RZ ;  /* 0xcd9e8d57000a7825 */ /* 0x000fe200078e00ff */
[----:B------:R-:W-:Y:S02]  /*9420*/  LOP3.LUT R0, R4, 0xffff, RZ, 0xc0, !PT ;  /* 0x0000ffff04007812 */ /* 0x000fe400078ec0ff */
[----:B------:R-:W-:Y:S02]  /*9430*/  SHF.R.U32.HI R8, RZ, 0x10, R4 ;  /* 0x00000010ff087819 */ /* 0x000fe40000011604 */
[----:B------:R-:W-:Y:S01]  /*9440*/  SHF.R.U32.HI R6, RZ, 0x8, R0 ;  /* 0x00000008ff067819 */ /* 0x000fe20000011600 */
[----:B---3--:R-:W-:Y:S01]  /*9450*/  FFMA.FTZ R2, R180, c[0x0][0x23c], -R18 ;  /* 0x00008f00b4027a23 */ /* 0x008fe20000010812 */
[----:B------:R-:W-:Y:S01]  /*9460*/  LOP3.LUT R9, R4, 0xff, RZ, 0xc0, !PT ;  /* 0x000000ff04097812 */ /* 0x000fe200078ec0ff */
[----:B------:R-:W-:Y:S01]  /*9470*/  IMAD.MOV.U32 R180, RZ, RZ, R115 ;  /* 0x000000ffffb47224 */ /* 0x000fe200078e0073 */
[----:B------:R-:W-:Y:S01]  /*9480*/  SHF.R.U32.HI R7, RZ, 0x18, R4 ;  /* 0x00000018ff077819 */ /* 0x000fe20000011604 */
[----:B------:R2:W-:Y:S01]  /*9490*/  MUFU.EX2 R122, R2 ;  /* 0x00000002007a7308 */ /* 0x0005e20000000800 */
[----:B------:R-:W-:-:S02]  /*94a0*/  LOP3.LUT R0, R5, UR15, R10, 0x96, !PT ;  /* 0x0000000f05007c12 */ /* 0x000fc4000f8e960a */
[----:B------:R-:W-:Y:S02]  /*94b0*/  LOP3.LUT R4, R8, 0xff, RZ, 0xc0, !PT ;  /* 0x000000ff08047812 */ /* 0x000fe400078ec0ff */
[----:B------:R-:W-:Y:S02]  /*94c0*/  PRMT R12, R9, 0x5410, R6 ;  /* 0x00005410090c7816 */ /* 0x000fe40000000006 */
[----:B------:R-:W-:Y:S01]  /*94d0*/  PRMT R10, R4, 0x5410, R7 ;  /* 0x00005410040a7816 */ /* 0x000fe20000000007 */
[----:B------:R-:W-:Y:S01]  /*94e0*/  FFMA.FTZ R7, R163, c[0x0][0x23c], -R18 ;  /* 0x00008f00a3077a23 */ /* 0x000fe20000010812 */
[----:B------:R-:W-:Y:S01]  /*94f0*/  SHF.R.U32.HI R4, RZ, 0x10, R0 ;  /* 0x00000010ff047819 */ /* 0x000fe20000011600 */
[----:B------:R-:W-:Y:S01]  /*9500*/  IMAD.MOV.U32 R163, RZ, RZ, R117 ;  /* 0x000000ffffa37224 */ /* 0x000fe200078e0075 */
[----:B------:R-:W-:Y:S01]  /*9510*/  LOP3.LUT R5, R0, 0xff, RZ, 0xc0, !PT ;  /* 0x000000ff00057812 */ /* 0x000fe200078ec0ff */
[----:B------:R-:W-:Y:S01]  /*9520*/  MUFU.EX2 R123, R7 ;  /* 0x00000007007b7308 */ /* 0x000fe20000000800 */
[----:B------:R-:W-:-:S02]  /*9530*/  LOP3.LUT R38, R11, UR5, R14, 0x96, !PT ;  /* 0x000000050b267c12 */ /* 0x000fc4000f8e960e */
[----:B--2---:R-:W-:-:S04]  /*9540*/  LOP3.LUT R2, R0, 0xffff, RZ, 0xc0, !PT ;  /* 0x0000ffff00027812 */ /* 0x004fc800078ec0ff */
[----:B------:R-:W-:Y:S02]  /*9550*/  SHF.R.U32.HI R6, RZ, 0x8, R2 ;  /* 0x00000008ff067819 */ /* 0x000fe40000011602 */
[----:B------:R-:W-:Y:S02]  /*9560*/  SHF.R.U32.HI R2, RZ, 0x18, R0 ;  /* 0x00000018ff027819 */ /* 0x000fe40000011600 */
[----:B------:R-:W-:Y:S01]  /*9570*/  LOP3.LUT R0, R4, 0xff, RZ, 0xc0, !PT ;  /* 0x000000ff04007812 */ /* 0x000fe200078ec0ff */
[----:B------:R-:W-:Y:S01]  /*9580*/  FFMA.FTZ R4, R142, c[0x0][0x23c], -R18 ;  /* 0x00008f008e047a23 */ /* 0x000fe20000010812 */
[----:B------:R-:W-:Y:S01]  /*9590*/  PRMT R8, R5, 0x5410, R6 ;  /* 0x0000541005087816 */ /* 0x000fe20000000006 */
[----:B------:R-:W-:Y:S01]  /*95a0*/  FFMA.FTZ R5, R167, c[0x0][0x23c], -R18 ;  /* 0x00008f00a7057a23 */ /* 0x000fe20000010812 */
[----:B------:R-:W-:Y:S01]  /*95b0*/  PRMT R9, R0, 0x5410, R2 ;  /* 0x0000541000097816 */ /* 0x000fe20000000002 */
[----:B------:R-:W2:Y:S01]  /*95c0*/  MUFU.EX2 R121, R4 ;  /* 0x0000000400797308 */ /* 0x000ea20000000800 */
[----:B------:R-:W-:Y:S01]  /*95d0*/  HSET2.LE.AND R0, R12, R81, PT ;  /* 0x000000510c007233 */ /* 0x000fe20003803000 */
[----:B----4-:R-:W-:Y:S01]  /*95e0*/  F2FP.PACK_AB R2, R125, R124 ;  /* 0x0000007c7d02723e */ /* 0x010fe200000000ff */
[----:B------:R-:W-:-:S03]  /*95f0*/  IMAD.MOV.U32 R142, RZ, RZ, R116 ;  /* 0x000000ffff8e7224 */ /* 0x000fc600078e0074 */
[----:B------:R-:W-:Y:S01]  /*9600*/  LOP3.LUT R6, R0, R2, RZ, 0xc0, !PT ;  /* 0x0000000200067212 */ /* 0x000fe200078ec0ff */
[----:B------:R-:W-:Y:S01]  /*9610*/  HSET2.LE.AND R0, R10, R81, PT ;  /* 0x000000510a007233 */ /* 0x000fe20003803000 */
[----:B------:R-:W3:Y:S01]  /*9620*/  MUFU.EX2 R120, R5 ;  /* 0x0000000500787308 */ /* 0x000ee20000000800 */
[----:B--2---:R-:W-:-:S04]  /*9630*/  F2FP.PACK_AB R2, R121, R123 ;  /* 0x0000007b7902723e */ /* 0x004fc800000000ff */
[----:B------:R-:W-:Y:S01]  /*9640*/  LOP3.LUT R7, R0, R2, RZ, 0xc0, !PT ;  /* 0x0000000200077212 */ /* 0x000fe200078ec0ff */
[----:B------:R-:W-:Y:S01]  /*9650*/  HSET2.LE.AND R0, R8, R81, PT ;  /* 0x0000005108007233 */ /* 0x000fe20003803000 */
[----:B------:R-:W-:-:S04]  /*9660*/  F2FP.PACK_AB R2, R126, R127 ;  /* 0x0000007f7e02723e */ /* 0x000fc800000000ff */
[----:B------:R-:W-:Y:S01]  /*9670*/  LOP3.LUT R4, R0, R2, RZ, 0xc0, !PT ;  /* 0x0000000200047212 */ /* 0x000fe200078ec0ff */
        /* <DEDUP_REMOVED lines=19> */
[----:B------:R-:W-:Y:S02]  /*97b0*/  LOP3.LUT R7, R7, UR6, R4, 0x96, !PT ;  /* 0x0000000607077c12 */ /* 0x000fe4000f8e9604 */
[----:B------:R-:W-:Y:S01]  /*97c0*/  IADD3 R0, R84, 0x3, RZ ;  /* 0x0000000354007810 */ /* 0x000fe20007ffe0ff */
[----:B------:R-:W-:Y:S01]  /*97d0*/  IMAD.MOV.U32 R84, RZ, RZ, R105 ;  /* 0x000000ffff547224 */ /* 0x000fe200078e0069 */
[----:B------:R-:W-:Y:S01]  /*97e0*/  LOP3.LUT R2, R23, UR4, R6, 0x96, !PT ;  /* 0x0000000417027c12 */ /* 0x000fe2000f8e9606 */
[----:B------:R-:W-:Y:S01]  /*97f0*/  IMAD.WIDE.U32 R6, R7, -0x326172a9, RZ ;  /* 0xcd9e8d5707067825 */ /* 0x000fe200078e00ff */
[----:B------:R-:W-:-:S03]  /*9800*/  LOP3.LUT R9, R91, UR21, R0, 0x96, !PT ;  /* 0x000000155b097c12 */ /* 0x000fc6000f8e9600 */
[----:B------:R-:W-:Y:S01]  /*9810*/  IMAD.WIDE.U32 R4, R2, -0x326172a9, RZ ;  /* 0xcd9e8d5702047825 */ /* 0x000fe200078e00ff */
[----:B------:R-:W-:-:S03]  /*9820*/  LOP3.LUT R29, R7, UR5, R8, 0x96, !PT ;  /* 0x00000005071d7c12 */ /* 0x000fc6000f8e9608 */
[----:B------:R-:W-:Y:S01]  /*9830*/  IMAD.WIDE.U32 R14, R9, -0x326172a9, RZ ;  /* 0xcd9e8d57090e7825 */ /* 0x000fe200078e00ff */
[----:B------:R-:W-:Y:S02]  /*9840*/  LOP3.LUT R0, R5, UR15, R6, 0x96, !PT ;  /* 0x0000000f05007c12 */ /* 0x000fe4000f8e9606 */
[C---:B------:R-:W-:Y:S02]  /*9850*/  LOP3.LUT R2, R4.reuse, 0xffff, RZ, 0xc0, !PT ;  /* 0x0000ffff04027812 */ /* 0x040fe400078ec0ff */
[--C-:B------:R-:W-:Y:S02]  /*9860*/  SHF.R.U32.HI R5, RZ, 0x10, R4.reuse ;  /* 0x00000010ff057819 */ /* 0x100fe40000011604 */
[----:B------:R-:W-:Y:S02]  /*9870*/  LOP3.LUT R7, R4, 0xff, RZ, 0xc0, !PT ;  /* 0x000000ff04077812 */ /* 0x000fe400078ec0ff */
[----:B------:R-:W-:Y:S02]  /*9880*/  SHF.R.U32.HI R6, RZ, 0x18, R4 ;  /* 0x00000018ff067819 */ /* 0x000fe40000011604 */
[----:B------:R-:W-:-:S02]  /*9890*/  SHF.R.U32.HI R4, RZ, 0x8, R2 ;  /* 0x00000008ff047819 */ /* 0x000fc40000011602 */
[----:B------:R-:W-:Y:S01]  /*98a0*/  LOP3.LUT R2, R5, 0xff, RZ, 0xc0, !PT ;  /* 0x000000ff05027812 */ /* 0x000fe200078ec0ff */
[----:B------:R-:W-:Y:S01]  /*98b0*/  FFMA.FTZ R5, R186, c[0x0][0x23c], -R16 ;  /* 0x00008f00ba057a23 */ /* 0x000fe20000010810 */
[----:B------:R-:W-:Y:S01]  /*98c0*/  PRMT R10, R7, 0x5410, R4 ;  /* 0x00005410070a7816 */ /* 0x000fe20000000004 */
[----:B------:R-:W-:Y:S01]  /*98d0*/  FFMA.FTZ R4, R183, c[0x0][0x23c], -R16 ;  /* 0x00008f00b7047a23 */ /* 0x000fe20000010810 */
[----:B------:R-:W-:Y:S01]  /*98e0*/  PRMT R11, R2, 0x5410, R6 ;  /* 0x00005410020b7816 */ /* 0x000fe20000000006 */
[----:B------:R1:W-:Y:S01]  /*98f0*/  MUFU.EX2 R117, R5 ;  /* 0x0000000500757308 */ /* 0x0003e20000000800 */
[----:B------:R-:W-:Y:S01]  /*9900*/  LOP3.LUT R2, R0, 0xffff, RZ, 0xc0, !PT ;  /* 0x0000ffff00027812 */ /* 0x000fe200078ec0ff */
[----:B------:R-:W-:Y:S02]  /*9910*/  FFMA.FTZ R6, R221, c[0x0][0x23c], -R17 ;  /* 0x00008f00dd067a23 */ /* 0x000fe40000010811 */
[----:B------:R-:W-:Y:S02]  /*9920*/  IMAD.MOV.U32 R186, RZ, RZ, R142 ;  /* 0x000000ffffba7224 */ /* 0x000fe400078e008e */
[----:B------:R-:W-:-:S02]  /*9930*/  IMAD.MOV.U32 R142, RZ, RZ, R103 ;  /* 0x000000ffff8e7224 */ /* 0x000fc400078e0067 */
[----:B------:R2:W-:Y:S01]  /*9940*/  MUFU.EX2 R116, R4 ;  /* 0x0000000400747308 */ /* 0x0005e20000000800 */
[----:B------:R-:W-:Y:S02]  /*9950*/  IMAD.MOV.U32 R221, RZ, RZ, R156 ;  /* 0x000000ffffdd7224 */ /* 0x000fe400078e009c */
[----:B------:R-:W-:Y:S02]  /*9960*/  IMAD.MOV.U32 R183, RZ, RZ, R163 ;  /* 0x000000ffffb77224 */ /* 0x000fe400078e00a3 */
[----:B-1----:R-:W-:-:S03]  /*9970*/  FFMA.FTZ R5, R181, c[0x0][0x23c], -R16 ;  /* 0x00008f00b5057a23 */ /* 0x002fc60000010810 */
[----:B------:R-:W-:Y:S01]  /*9980*/  MUFU.EX2 R113, R6 ;  /* 0x0000000600717308 */ /* 0x000fe20000000800 */
[----:B------:R-:W-:Y:S01]  /*9990*/  IMAD.MOV.U32 R181, RZ, RZ, R92 ;  /* 0x000000ffffb57224 */ /* 0x000fe200078e005c */
[----:B--2---:R-:W-:-:S06]  /*99a0*/  SHF.R.U32.HI R4, RZ, 0x8, R2 ;  /* 0x00000008ff047819 */ /* 0x004fcc0000011602 */
[----:B------:R-:W-:Y:S01]  /*99b0*/  MUFU.EX2 R119, R5 ;  /* 0x0000000500777308 */ /* 0x000fe20000000800 */
[----:B------:R-:W-:-:S04]  /*99c0*/  LOP3.LUT R2, R0, 0xff, RZ, 0xc0, !PT ;  /* 0x000000ff00027812 */ /* 0x000fc800078ec0ff */
[----:B------:R-:W-:Y:S01]  /*99d0*/  PRMT R8, R2, 0x5410, R4 ;  /* 0x0000541002087816 */ /* 0x000fe20000000004 */
[----:B------:R-:W-:Y:S01]  /*99e0*/  FFMA.FTZ R2, R172, c[0x0][0x23c], -R16 ;  /* 0x00008f00ac027a23 */ /* 0x000fe20000010810 */
[----:B------:R-:W-:Y:S01]  /*99f0*/  SHF.R.U32.HI R4, RZ, 0x10, R0 ;  /* 0x00000010ff047819 */ /* 0x000fe20000011600 */
[----:B------:R-:W-:Y:S02]  /*9a00*/  IMAD.MOV.U32 R172, RZ, RZ, R162 ;  /* 0x000000ffffac7224 */ /* 0x000fe400078e00a2 */
[----:B------:R1:W2:Y:S02]  /*9a10*/  MUFU.EX2 R118, R2 ;  /* 0x0000000200767308 */ /* 0x0002a40000000800 */
[----:B-1----:R-:W-:Y:S02]  /*9a20*/  SHF.R.U32.HI R2, RZ, 0x18, R0 ;  /* 0x00000018ff027819 */ /* 0x002fe40000011600 */
[----:B------:R-:W-:Y:S01]  /*9a30*/  LOP3.LUT R0, R4, 0xff, RZ, 0xc0, !PT ;  /* 0x000000ff04007812 */ /* 0x000fe200078ec0ff */
[----:B------:R-:W-:-:S02]  /*9a40*/  FFMA.FTZ R4, R182, c[0x0][0x23c], -R17 ;  /* 0x00008f00b6047a23 */ /* 0x000fc40000010811 */
[----:B------:R-:W-:Y:S01]  /*9a50*/  IMAD.MOV.U32 R182, RZ, RZ, R39 ;  /* 0x000000ffffb67224 */ /* 0x000fe200078e0027 */
[----:B------:R-:W-:Y:S01]  /*9a60*/  PRMT R7, R0, 0x5410, R2 ;  /* 0x0000541000077816 */ /* 0x000fe20000000002 */
[----:B------:R-:W-:Y:S01]  /*9a70*/  FFMA.FTZ R2, R173, c[0x0][0x23c], -R17 ;  /* 0x00008f00ad027a23 */ /* 0x000fe20000010811 */
[C---:B------:R-:W-:Y:S01]  /*9a80*/  LOP3.LUT R0, R15.reuse, UR13, R80, 0x96, !PT ;  /* 0x0000000d0f007c12 */ /* 0x040fe2000f8e9650 */
[----:B------:R1:W-:Y:S01]  /*9a90*/  MUFU.EX2 R115, R4 ;  /* 0x0000000400737308 */ /* 0x0003e20000000800 */
[----:B------:R-:W-:Y:S01]  /*9aa0*/  LOP3.LUT R15, R15, UR13, R82, 0x96, !PT ;  /* 0x0000000d0f0f7c12 */ /* 0x000fe2000f8e9652 */
[----:B------:R-:W-:-:S06]  /*9ab0*/  IMAD.MOV.U32 R173, RZ, RZ, R158 ;  /* 0x000000ffffad7224 */ /* 0x000fcc00078e009e */
[----:B------:R3:W4:Y:S01]  /*9ac0*/  MUFU.EX2 R114, R2 ;  /* 0x0000000200727308 */ /* 0x0007220000000800 */
[----:B-1----:R-:W-:Y:S01]  /*9ad0*/  IMAD.WIDE.U32 R4, R0, -0x2daee0ad, RZ ;  /* 0xd2511f5300047825 */ /* 0x002fe200078e00ff */
[----:B------:R-:W-:-:S04]  /*9ae0*/  HSET2.LE.AND R0, R10, R81, PT ;  /* 0x000000510a007233 */ /* 0x000fc80003803000 */
[----:B------:R-:W-:Y:S02]  /*9af0*/  LOP3.LUT R5, R5, UR10, R88, 0x96, !PT ;  /* 0x0000000a05057c12 */ /* 0x000fe4000f8e9658 */
[--C-:B---3--:R-:W-:Y:S02]  /*9b00*/  LOP3.LUT R2, R59, UR11, R14.reuse, 0x96, !PT ;  /* 0x0000000b3b027c12 */ /* 0x108fe4000f8e960e */
[----:B------:R-:W-:-:S03]  /*9b10*/  LOP3.LUT R14, R63, UR11, R14, 0x96, !PT ;  /* 0x0000000b3f0e7c12 */ /* 0x000fc6000f8e960e */
[----:B------:R-:W-:Y:S01]  /*9b20*/  IMAD.WIDE.U32 R12, R2, -0x2daee0ad, RZ ;  /* 0xd2511f53020c7825 */ /* 0x000fe200078e00ff */
[----:B--2---:R-:W-:-:S04]  /*9b30*/  F2FP.PACK_AB R2, R118, R119 ;  /* 0x000000777602723e */ /* 0x004fc800000000ff */
[----:B------:R-:W-:Y:S01]  /*9b40*/  LOP3.LUT R6, R13, UR8, R4, 0x96, !PT ;  /* 0x000000080d067c12 */ /* 0x000fe2000f8e9604 */
[----:B------:R-:W-:Y:S01]  /*9b50*/  FFMA.FTZ R4, R187, c[0x0][0x23c], -R17 ;  /* 0x00008f00bb047a23 */ /* 0x000fe20000010811 */
[----:B------:R-:W-:Y:S01]  /*9b60*/  LOP3.LUT R10, R0, R2, RZ, 0xc0, !PT ;  /* 0x00000002000a7212 */ /* 0x000fe200078ec0ff */
[--C-:B------:R-:W-:Y:S01]  /*9b70*/  HSET2.LE.AND R0, R11, R81.reuse, PT ;  /* 0x000000510b007233 */ /* 0x100fe20003803000 */
[----:B----4-:R-:W-:Y:S01]  /*9b80*/  F2FP.PACK_AB R2, R114, R115 ;  /* 0x000000737202723e */ /* 0x010fe200000000ff */
[----:B------:R-:W1:Y:S01]  /*9b90*/  MUFU.EX2 R112, R4 ;  /* 0x0000000400707308 */ /* 0x000e620000000800 */
[----:B------:R-:W-:Y:S02]  /*9ba0*/  IMAD.MOV.U32 R187, RZ, RZ, R101 ;  /* 0x000000ffffbb7224 */ /* 0x000fe400078e0065 */
[----:B------:R-:W-:Y:S01]  /*9bb0*/  LOP3.LUT R11, R0, R2, RZ, 0xc0, !PT ;  /* 0x00000002000b7212 */ /* 0x000fe200078ec0ff */
[----:B------:R-:W-:Y:S01]  /*9bc0*/  HSET2.LE.AND R0, R8, R81, PT ;  /* 0x0000005108007233 */ /* 0x000fe20003803000 */
[----:B------:R-:W-:-:S04]  /*9bd0*/  F2FP.PACK_AB R2, R116, R117 ;  /* 0x000000757402723e */ /* 0x000fc800000000ff */
[----:B------:R-:W-:Y:S01]  /*9be0*/  LOP3.LUT R8, R0, R2, RZ, 0xc0, !PT ;  /* 0x0000000200087212 */ /* 0x000fe200078ec0ff */
[----:B------:R-:W-:Y:S01]  /*9bf0*/  HSET2.LE.AND R0, R7, R81, PT ;  /* 0x0000005107007233 */ /* 0x000fe20003803000 */
[----:B------:R-:W-:Y:S01]  /*9c00*/  IMAD.WIDE.U32 R6, R6, -0x326172a9, RZ ;  /* 0xcd9e8d5706067825 */ /* 0x000fe200078e00ff */
[----:B-1----:R-:W-:-:S03]  /*9c10*/  F2FP.PACK_AB R2, R112, R113 ;  /* 0x000000717002723e */ /* 0x002fc600000000ff */
[----:B------:R-:W-:Y:S01]  /*9c20*/  IMAD.WIDE.U32 R4, R5, -0x326172a9, RZ ;  /* 0xcd9e8d5705047825 */ /* 0x000fe200078e00ff */
[----:B------:R-:W-:-:S04]  /*9c30*/  LOP3.LUT R9, R0, R2, RZ, 0xc0, !PT ;  /* 0x0000000200097212 */ /* 0x000fc800078ec0ff */
[----:B------:R-:W-:Y:S02]  /*9c40*/  LOP3.LUT R2, R5, UR9, R58, 0x96, !PT ;  /* 0x0000000905027c12 */ /* 0x000fe4000f8e963a */
[----:B------:R-:W-:Y:S01]  /*9c50*/  LOP3.LUT R0, R7, UR7, R4, 0x96, !PT ;  /* 0x0000000707007c12 */ /* 0x000fe2000f8e9604 */
[----:B------:R-:W-:Y:S02]  /*9c60*/  FFMA.FTZ R7, R176, c[0x0][0x23c], -R16 ;  /* 0x00008f00b0077a23 */ /* 0x000fe40000010810 */
[----:B------:R-:W-:Y:S01]  /*9c70*/  IMAD.WIDE.U32 R4, R2, -0x2daee0ad, RZ ;  /* 0xd2511f5302047825 */ /* 0x000fe200078e00ff */
[----:B------:R-:W-:Y:S01]  /*9c80*/  HMMA.16816.F32 R64, R8, R26, R40 ;  /* 0x0000001a0840723c */ /* 0x000fe20000001828 */
[----:B------:R1:W-:Y:S02]  /*9c90*/  MUFU.EX2 R111, R7 ;  /* 0x00000007006f7308 */ /* 0x0003e40000000800 */
[----:B------:R-:W-:Y:S01]  /*9ca0*/  IMAD.WIDE.U32 R20, R0, -0x2daee0ad, RZ ;  /* 0xd2511f5300147825 */ /* 0x000fe200078e00ff */
[----:B------:R-:W-:-:S03]  /*9cb0*/  LOP3.LUT R2, R5, UR6, R12, 0x96, !PT ;  /* 0x0000000605027c12 */ /* 0x000fc6000f8e960c */
[----:B------:R-:W-:Y:S01]  /*9cc0*/  IMAD.MOV.U32 R176, RZ, RZ, R147 ;  /* 0x000000ffffb07224 */ /* 0x000fe200078e0093 */
[----:B------:R-:W-:Y:S01]  /*9cd0*/  LOP3.LUT R0, R21, UR4, R4, 0x96, !PT ;  /* 0x0000000415007c12 */ /* 0x000fe2000f8e9604 */
[----:B------:R-:W-:Y:S01]  /*9ce0*/  IMAD.WIDE.U32 R12, R2, -0x326172a9, RZ ;  /* 0xcd9e8d57020c7825 */ /* 0x000fe200078e00ff */
[----:B------:R-:W-:Y:S03]  /*9cf0*/  HMMA.16816.F32 R148, R8, R32, R44 ;  /* 0x000000200894723c */ /* 0x000fe6000000182c */
[----:B------:R-:W-:Y:S01]  /*9d00*/  IMAD.WIDE.U32 R4, R0, -0x326172a9, RZ ;  /* 0xcd9e8d5700047825 */ /* 0x000fe200078e00ff */
[----:B------:R-:W-:-:S03]  /*9d10*/  LOP3.LUT R23, R13, UR5, R6, 0x96, !PT ;  /* 0x000000050d177c12 */ /* 0x000fc6000f8e9606 */
[----:B------:R-:W-:Y:S01]  /*9d20*/  FFMA.FTZ R0, R171, c[0x0][0x23c], -R16 ;  /* 0x00008f00ab007a23 */ /* 0x000fe20000010810 */
[----:B------:R-:W-:Y:S01]  /*9d30*/  LOP3.LUT R21, R5, UR15, R12, 0x96, !PT ;  /* 0x0000000f05157c12 */ /* 0x000fe2000f8e960c */
[----:B-1----:R-:W-:Y:S01]  /*9d40*/  IMAD.WIDE.U32 R6, R15, -0x2daee0ad, RZ ;  /* 0xd2511f530f067825 */ /* 0x002fe200078e00ff */
[C---:B------:R-:W-:Y:S01]  /*9d50*/  LOP3.LUT R28, R4.reuse, 0xffff, RZ, 0xc0, !PT ;  /* 0x0000ffff041c7812 */ /* 0x040fe200078ec0ff */
[----:B------:R1:W-:Y:S01]  /*9d60*/  MUFU.EX2 R110, R0 ;  /* 0x00000000006e7308 */ /* 0x0003e20000000800 */
[----:B------:R-:W-:Y:S01]  /*9d70*/  LOP3.LUT R40, R4, 0xff, RZ, 0xc0, !PT ;  /* 0x000000ff04287812 */ /* 0x000fe200078ec0ff */
[----:B------:R-:W-:Y:S01]  /*9d80*/  FFMA.FTZ R2, R153, c[0x0][0x23c], -R16 ;  /* 0x00008f0099027a23 */ /* 0x000fe20000010810 */
[--C-:B------:R-:W-:Y:S01]  /*9d90*/  SHF.R.U32.HI R31, RZ, 0x10, R4.reuse ;  /* 0x00000010ff1f7819 */ /* 0x100fe20000011604 */
[----:B------:R-:W-:Y:S01]  /*9da0*/  IMAD.MOV.U32 R147, RZ, RZ, R145 ;  /* 0x000000ffff937224 */ /* 0x000fe200078e0091 */
[----:B------:R-:W-:Y:S01]  /*9db0*/  SHF.R.U32.HI R30, RZ, 0x18, R4 ;  /* 0x00000018ff1e7819 */ /* 0x000fe20000011604 */
[----:B------:R-:W-:Y:S01]  /*9dc0*/  IMAD.WIDE.U32 R4, R29, -0x2daee0ad, RZ ;  /* 0xd2511f531d047825 */ /* 0x000fe200078e00ff */
[----:B------:R-:W-:Y:S01]  /*9dd0*/  LOP3.LUT R7, R7, UR10, R86, 0x96, !PT ;  /* 0x0000000a07077c12 */ /* 0x000fe2000f8e9656 */
[----:B------:R2:W-:Y:S01]  /*9de0*/  MUFU.EX2 R105, R2 ;  /* 0x0000000200697308 */ /* 0x0005e20000000800 */
[----:B------:R-:W-:Y:S01]  /*9df0*/  HMMA.16816.F32 R76, R8, R24, R76 ;  /* 0x00000018084c723c */ /* 0x000fe2000000184c */
[----:B------:R-:W-:Y:S01]  /*9e00*/  IMAD.MOV.U32 R145, RZ, RZ, R102 ;  /* 0x000000ffff917224 */ /* 0x000fe200078e0066 */
[----:B------:R-:W-:Y:S01]  /*9e10*/  LOP3.LUT R22, R5, UR14, R22, 0x96, !PT ;  /* 0x0000000e05167c12 */ /* 0x000fe2000f8e9616 */
[----:B------:R-:W-:Y:S01]  /*9e20*/  IMAD.WIDE.U32 R12, R7, -0x326172a9, RZ ;  /* 0xcd9e8d57070c7825 */ /* 0x000fe200078e00ff */
[----:B------:R-:W-:-:S02]  /*9e30*/  LOP3.LUT R26, R4, 0xffff, RZ, 0xc0, !PT ;  /* 0x0000ffff041a7812 */ /* 0x000fc400078ec0ff */
[----:B------:R-:W-:Y:S01]  /*9e40*/  LOP3.LUT R27, R4, 0xff, RZ, 0xc0, !PT ;  /* 0x000000ff041b7812 */ /* 0x000fe200078ec0ff */
[----:B-1----:R-:W-:Y:S01]  /*9e50*/  FFMA.FTZ R0, R170, c[0x0][0x23c], -R16 ;  /* 0x00008f00aa007a23 */ /* 0x002fe20000010810 */
[----:B------:R-:W-:Y:S01]  /*9e60*/  SHF.R.U32.HI R29, RZ, 0x10, R4 ;  /* 0x00000010ff1d7819 */ /* 0x000fe20000011604 */
[----:B------:R-:W-:Y:S01]  /*9e70*/  IMAD.MOV.U32 R170, RZ, RZ, R154 ;  /* 0x000000ffffaa7224 */ /* 0x000fe200078e009a */
[----:B------:R-:W-:Y:S01]  /*9e80*/  SHF.R.U32.HI R37, RZ, 0x18, R4 ;  /* 0x00000018ff257819 */ /* 0x000fe20000011604 */
[----:B------:R1:W-:Y:S01]  /*9e90*/  MUFU.EX2 R109, R0 ;  /* 0x00000000006d7308 */ /* 0x0003e20000000800 */
[----:B------:R-:W-:Y:S01]  /*9ea0*/  IMAD.WIDE.U32 R4, R14, -0x2daee0ad, RZ ;  /* 0xd2511f530e047825 */ /* 0x000fe200078e00ff */
[----:B------:R-:W-:Y:S01]  /*9eb0*/  LOP3.LUT R14, R13, UR9, R62, 0x96, !PT ;  /* 0x000000090d0e7c12 */ /* 0x000fe2000f8e963e */
[----:B------:R-:W-:Y:S02]  /*9ec0*/  HMMA.16816.F32 R44, R8, R34, R48 ;  /* 0x00000022082c723c */ /* 0x000fe40000001830 */
[----:B--2---:R-:W-:-:S02]  /*9ed0*/  FFMA.FTZ R2, R143, c[0x0][0x23c], -R16 ;  /* 0x00008f008f027a23 */ /* 0x004fc40000010810 */
[----:B------:R-:W-:-:S04]  /*9ee0*/  IMAD.WIDE.U32 R14, R14, -0x2daee0ad, RZ ;  /* 0xd2511f530e0e7825 */ /* 0x000fc800078e00ff */
[----:B------:R-:W-:Y:S02]  /*9ef0*/  IMAD.MOV.U32 R154, RZ, RZ, R61 ;  /* 0x000000ffff9a7224 */ /* 0x000fe400078e003d */
[----:B------:R-:W-:Y:S02]  /*9f00*/  IMAD.MOV.U32 R61, RZ, RZ, R104 ;  /* 0x000000ffff3d7224 */ /* 0x000fe400078e0068 */
[----:B------:R2:W-:Y:S01]  /*9f10*/  MUFU.EX2 R104, R2 ;  /* 0x0000000200687308 */ /* 0x0005e20000000800 */
[----:B-1----:R-:W-:Y:S02]  /*9f20*/  FFMA.FTZ R0, R168, c[0x0][0x23c], -R16 ;  /* 0x00008f00a8007a23 */ /* 0x002fe40000010810 */
[----:B------:R-:W-:Y:S02]  /*9f30*/  IMAD.MOV.U32 R171, RZ, RZ, R157 ;  /* 0x000000ffffab7224 */ /* 0x000fe400078e009d */
[----:B------:R-:W-:Y:S02]  /*9f40*/  IMAD.MOV.U32 R157, RZ, RZ, R56 ;  /* 0x000000ffff9d7224 */ /* 0x000fe400078e0038 */
[----:B------:R-:W-:Y:S01]  /*9f50*/  IMAD.MOV.U32 R56, RZ, RZ, R60 ;  /* 0x000000ffff387224 */ /* 0x000fe200078e003c */
[----:B------:R1:W-:Y:S01]  /*9f60*/  MUFU.EX2 R108, R0 ;  /* 0x00000000006c7308 */ /* 0x0003e20000000800 */
[----:B------:R-:W-:-:S04]  /*9f70*/  IMAD.WIDE.U32 R8, R38, -0x2daee0ad, RZ ;  /* 0xd2511f5326087825 */ /* 0x000fc800078e00ff */
[----:B------:R-:W-:Y:S01]  /*9f80*/  IMAD.MOV.U32 R60, RZ, RZ, R100 ;  /* 0x000000ffff3c7224 */ /* 0x000fe200078e0064 */
[----:B------:R-:W-:Y:S01]  /*9f90*/  LOP3.LUT R25, R8, 0xff, RZ, 0xc0, !PT ;  /* 0x000000ff08197812 */ /* 0x000fe200078ec0ff */
[----:B------:R-:W-:Y:S01]  /*9fa0*/  IMAD.MOV.U32 R143, RZ, RZ, R84 ;  /* 0x000000ffff8f7224 */ /* 0x000fe200078e0054 */
[----:B------:R-:W-:Y:S01]  /*9fb0*/  SHF.R.U32.HI R24, RZ, 0x18, R8 ;  /* 0x00000018ff187819 */ /* 0x000fe20000011608 */
[----:B--2---:R-:W-:Y:S02]  /*9fc0*/  FFMA.FTZ R2, R93, c[0x0][0x23c], -R16 ;  /* 0x00008f005d027a23 */ /* 0x004fe40000010810 */
[----:B------:R-:W-:Y:S02]  /*9fd0*/  IMAD.MOV.U32 R168, RZ, RZ, R152 ;  /* 0x000000ffffa87224 */ /* 0x000fe400078e0098 */
[----:B------:R-:W-:Y:S01]  /*9fe0*/  MUFU.EX2 R102, R2 ;  /* 0x0000000200667308 */ /* 0x000fe20000000800 */
[----:B-1----:R-:W-:Y:S02]  /*9ff0*/  FFMA.FTZ R0, R169, c[0x0][0x23c], -R16 ;  /* 0x00008f00a9007a23 */ /* 0x002fe40000010810 */
[----:B------:R-:W-:-:S05]  /*a000*/  IMAD.MOV.U32 R169, RZ, RZ, R155 ;  /* 0x000000ffffa97224 */ /* 0x000fca00078e009b */
[----:B------:R1:W-:Y:S02]  /*a010*/  MUFU.EX2 R107, R0 ;  /* 0x00000000006b7308 */ /* 0x0003e40000000800 */
[----:B-1----:R-:W-:-:S06]  /*a020*/  FFMA.FTZ R0, R159, c[0x0][0x23c], -R16 ;  /* 0x00008f009f007a23 */ /* 0x002fcc0000010810 */
[----:B------:R1:W-:Y:S02]  /*a030*/  MUFU.EX2 R106, R0 ;  /* 0x00000000006a7308 */ /* 0x0003e40000000800 */
[----:B-1----:R-:W-:-:S05]  /*a040*/  LOP3.LUT R0, R5, UR8, R6, 0x96, !PT ;  /* 0x0000000805007c12 */ /* 0x002fca000f8e9606 */
[----:B------:R-:W-:-:S04]  /*a050*/  IMAD.WIDE.U32 R6, R0, -0x326172a9, RZ ;  /* 0xcd9e8d5700067825 */ /* 0x000fc800078e00ff */
[----:B------:R-:W-:Y:S01]  /*a060*/  FFMA.FTZ R0, R94, c[0x0][0x23c], -R16 ;  /* 0x00008f005e007a23 */ /* 0x000fe20000010810 */
[----:B------:R-:W-:-:S03]  /*a070*/  LOP3.LUT R5, R7, UR7, R12, 0x96, !PT ;  /* 0x0000000707057c12 */ /* 0x000fc6000f8e960c */
[----:B------:R1:W-:Y:S02]  /*a080*/  MUFU.EX2 R103, R0 ;  /* 0x0000000000677308 */ /* 0x0003e40000000800 */
[----:B------:R-:W-:-:S05]  /*a090*/  IMAD.WIDE.U32 R12, R5, -0x2daee0ad, RZ ;  /* 0xd2511f53050c7825 */ /* 0x000fca00078e00ff */
[----:B------:R-:W-:Y:S02]  /*a0a0*/  LOP3.LUT R2, R13, UR4, R14, 0x96, !PT ;  /* 0x000000040d027c12 */ /* 0x000fe4000f8e960e */
[----:B-1----:R-:W-:Y:S01]  /*a0b0*/  LOP3.LUT R0, R15, UR6, R4, 0x96, !PT ;  /* 0x000000060f007c12 */ /* 0x002fe2000f8e9604 */
[----:B------:R-:W-:-:S04]  /*a0c0*/  IMAD.WIDE.U32 R4, R23, -0x2daee0ad, RZ ;  /* 0xd2511f5317047825 */ /* 0x000fc800078e00ff */
[----:B------:R-:W-:Y:S01]  /*a0d0*/  IMAD.WIDE.U32 R14, R0, -0x326172a9, RZ ;  /* 0xcd9e8d57000e7825 */ /* 0x000fe200078e00ff */
[C---:B------:R-:W-:Y:S02]  /*a0e0*/  LOP3.LUT R10, R4.reuse, 0xffff, RZ, 0xc0, !PT ;  /* 0x0000ffff040a7812 */ /* 0x040fe400078ec0ff */
[----:B------:R-:W-:Y:S01]  /*a0f0*/  LOP3.LUT R23, R4, 0xff, RZ, 0xc0, !PT ;  /* 0x000000ff04177812 */ /* 0x000fe200078ec0ff */
[----:B------:R-:W-:Y:S01]  /*a100*/  FFMA.FTZ R0, R160, c[0x0][0x23c], -R16 ;  /* 0x00008f00a0007a23 */ /* 0x000fe20000010810 */
[----:B------:R-:W-:Y:S02]  /*a110*/  LOP3.LUT R6, R15, UR5, R6, 0x96, !PT ;  /* 0x000000050f067c12 */ /* 0x000fe4000f8e9606 */
[----:B------:R-:W-:Y:S01]  /*a120*/  LOP3.LUT R15, R5, UR14, R20, 0x96, !PT ;  /* 0x0000000e050f7c12 */ /* 0x000fe2000f8e9614 */
[----:B------:R1:W-:Y:S01]  /*a130*/  MUFU.EX2 R101, R0 ;  /* 0x0000000000657308 */ /* 0x0003e20000000800 */
[----:B------:R-:W-:Y:S01]  /*a140*/  SHF.R.U32.HI R11, RZ, 0x18, R4 ;  /* 0x00000018ff0b7819 */ /* 0x000fe20000011604 */
[----:B------:R-:W-:Y:S01]  /*a150*/  IMAD.WIDE.U32 R6, R6, -0x2daee0ad, RZ ;  /* 0xd2511f5306067825 */ /* 0x000fe200078e00ff */
[----:B------:R-:W-:-:S04]  /*a160*/  SHF.R.U32.HI R20, RZ, 0x10, R8 ;  /* 0x00000010ff147819 */ /* 0x000fc80000011608 */
[C---:B------:R-:W-:Y:S02]  /*a170*/  LOP3.LUT R38, R6.reuse, 0xffff, RZ, 0xc0, !PT ;  /* 0x0000ffff06267812 */ /* 0x040fe400078ec0ff */
[----:B------:R-:W-:Y:S02]  /*a180*/  LOP3.LUT R39, R6, 0xff, RZ, 0xc0, !PT ;  /* 0x000000ff06277812 */ /* 0x000fe400078ec0ff */
[--C-:B------:R-:W-:Y:S02]  /*a190*/  SHF.R.U32.HI R41, RZ, 0x10, R6.reuse ;  /* 0x00000010ff297819 */ /* 0x100fe40000011606 */
[----:B------:R-:W-:Y:S02]  /*a1a0*/  SHF.R.U32.HI R42, RZ, 0x18, R6 ;  /* 0x00000018ff2a7819 */ /* 0x000fe40000011606 */
[----:B------:R-:W-:Y:S01]  /*a1b0*/  SHF.R.U32.HI R6, RZ, 0x8, R26 ;  /* 0x00000008ff067819 */ /* 0x000fe2000001161a */
[----:B-1----:R-:W-:Y:S01]  /*a1c0*/  FFMA.FTZ R0, R161, c[0x0][0x23c], -R16 ;  /* 0x00008f00a1007a23 */ /* 0x002fe20000010810 */
[----:B------:R-:W-:Y:S01]  /*a1d0*/  SHF.R.U32.HI R16, RZ, 0x10, R4 ;  /* 0x00000010ff107819 */ /* 0x000fe20000011604 */
[----:B------:R-:W-:Y:S01]  /*a1e0*/  IMAD.WIDE.U32 R4, R2, -0x326172a9, RZ ;  /* 0xcd9e8d5702047825 */ /* 0x000fe200078e00ff */
[----:B------:R-:W-:Y:S01]  /*a1f0*/  PRMT R33, R27, 0x5410, R6 ;  /* 0x000054101b217816 */ /* 0x000fe20000000006 */
[----:B------:R1:W-:Y:S01]  /*a200*/  MUFU.EX2 R100, R0 ;  /* 0x0000000000647308 */ /* 0x0003e20000000800 */
[----:B------:R-:W-:Y:S01]  /*a210*/  LOP3.LUT R6, R29, 0xff, RZ, 0xc0, !PT ;  /* 0x000000ff1d067812 */ /* 0x000fe200078ec0ff */
[----:B------:R-:W-:Y:S01]  /*a220*/  FFMA.FTZ R2, R201, c[0x0][0x23c], -R17 ;  /* 0x00008f00c9027a23 */ /* 0x000fe20000010811 */
[----:B------:R-:W-:Y:S01]  /*a230*/  LOP3.LUT R13, R5, UR15, R14, 0x96, !PT ;  /* 0x0000000f050d7c12 */ /* 0x000fe2000f8e960e */
[----:B------:R-:W-:Y:S01]  /*a240*/  IMAD.MOV.U32 R201, RZ, RZ, R56 ;  /* 0x000000ffffc97224 */ /* 0x000fe200078e0038 */
[----:B------:R-:W-:Y:S01]  /*a250*/  LOP3.LUT R32, R4, 0xffff, RZ, 0xc0, !PT ;  /* 0x0000ffff04207812 */ /* 0x000fe200078ec0ff */
[----:B------:R-:W-:Y:S01]  /*a260*/  IMAD.MOV.U32 R56, RZ, RZ, R99 ;  /* 0x000000ffff387224 */ /* 0x000fe200078e0063 */
[--C-:B------:R-:W-:Y:S01]  /*a270*/  SHF.R.U32.HI R35, RZ, 0x10, R4.reuse ;  /* 0x00000010ff237819 */ /* 0x100fe20000011604 */
[----:B------:R2:W-:Y:S01]  /*a280*/  MUFU.EX2 R99, R2 ;  /* 0x0000000200637308 */ /* 0x0005e20000000800 */
[----:B------:R-:W-:Y:S01]  /*a290*/  FFMA.FTZ R5, R200, c[0x0][0x23c], -R19 ;  /* 0x00008f00c8057a23 */ /* 0x000fe20000010813 */
[----:B------:R-:W-:Y:S01]  /*a2a0*/  SHF.R.U32.HI R34, RZ, 0x18, R4 ;  /* 0x00000018ff227819 */ /* 0x000fe20000011604 */
[----:B------:R-:W-:Y:S01]  /*a2b0*/  IMAD.MOV.U32 R200, RZ, RZ, R157 ;  /* 0x000000ffffc87224 */ /* 0x000fe200078e009d */
[----:B------:R-:W-:Y:S01]  /*a2c0*/  LOP3.LUT R14, R7, UR14, R12, 0x96, !PT ;  /* 0x0000000e070e7c12 */ /* 0x000fe2000f8e960c */
[----:B------:R-:W-:-:S02]  /*a2d0*/  IMAD.MOV.U32 R157, RZ, RZ, R57 ;  /* 0x000000ffff9d7224 */ /* 0x000fc400078e0039 */
[----:B------:R-:W-:Y:S01]  /*a2e0*/  FFMA.FTZ R7, R227, c[0x0][0x23c], -R18 ;  /* 0x00008f00e3077a23 */ /* 0x000fe20000010812 */
[----:B-1----:R-:W-:Y:S01]  /*a2f0*/  LOP3.LUT R0, R9, UR14, R36, 0x96, !PT ;  /* 0x0000000e09007c12 */ /* 0x002fe2000f8e9624 */
[----:B------:R1:W-:Y:S01]  /*a300*/  MUFU.EX2 R94, R5 ;  /* 0x00000005005e7308 */ /* 0x0003e20000000800 */
[----:B------:R-:W-:Y:S02]  /*a310*/  LOP3.LUT R36, R4, 0xff, RZ, 0xc0, !PT ;  /* 0x000000ff04247812 */ /* 0x000fe400078ec0ff */
[----:B------:R-:W-:Y:S02]  /*a320*/  SHF.R.U32.HI R4, RZ, 0x8, R28 ;  /* 0x00000008ff047819 */ /* 0x000fe4000001161c */
[----:B------:R-:W-:Y:S01]  /*a330*/  LOP3.LUT R9, R8, 0xffff, RZ, 0xc0, !PT ;  /* 0x0000ffff08097812 */ /* 0x000fe200078ec0ff */
[----:B--2---:R-:W-:Y:S01]  /*a340*/  FFMA.FTZ R2, R189, c[0x0][0x23c], -R17 ;  /* 0x00008f00bd027a23 */ /* 0x004fe20000010811 */
[----:B------:R-:W-:Y:S01]  /*a350*/  PRMT R58, R40, 0x5410, R4 ;  /* 0x00005410283a7816 */ /* 0x000fe20000000004 */
[----:B------:R-:W-:Y:S01]  /*a360*/  IMAD.MOV.U32 R189, RZ, RZ, R61 ;  /* 0x000000ffffbd7224 */ /* 0x000fe200078e003d */
[----:B------:R-:W-:Y:S01]  /*a370*/  LOP3.LUT R8, R21, 0xff, RZ, 0xc0, !PT ;  /* 0x000000ff15087812 */ /* 0x000fe200078ec0ff */
[----:B------:R-:W-:Y:S01]  /*a380*/  IMAD.MOV.U32 R61, RZ, RZ, R97 ;  /* 0x000000ffff3d7224 */ /* 0x000fe200078e0061 */
[----:B------:R2:W-:Y:S01]  /*a390*/  MUFU.EX2 R92, R7 ;  /* 0x00000007005c7308 */ /* 0x0005e20000000800 */
[----:B------:R-:W-:-:S02]  /*a3a0*/  FFMA.FTZ R4, R184, c[0x0][0x23c], -R19 ;  /* 0x00008f00b8047a23 */ /* 0x000fc40000010813 */
[----:B------:R-:W-:Y:S01]  /*a3b0*/  IMAD.MOV.U32 R184, RZ, RZ, R56 ;  /* 0x000000ffffb87224 */ /* 0x000fe200078e0038 */
[----:B-1----:R-:W-:Y:S01]  /*a3c0*/  SHF.R.U32.HI R5, RZ, 0x8, R10 ;  /* 0x00000008ff057819 */ /* 0x002fe2000001160a */
[----:B------:R-:W-:Y:S02]  /*a3d0*/  IMAD.MOV.U32 R227, RZ, RZ, R61 ;  /* 0x000000ffffe37224 */ /* 0x000fe400078e003d */
[----:B------:R-:W-:Y:S01]  /*a3e0*/  IMAD.MOV.U32 R61, RZ, RZ, R60 ;  /* 0x000000ffff3d7224 */ /* 0x000fe200078e003c */
[----:B------:R1:W-:Y:S01]  /*a3f0*/  MUFU.EX2 R97, R2 ;  /* 0x0000000200617308 */ /* 0x0003e20000000800 */
[----:B------:R-:W-:Y:S02]  /*a400*/  PRMT R60, R23, 0x5410, R5 ;  /* 0x00005410173c7816 */ /* 0x000fe40000000005 */
[----:B------:R-:W-:-:S04]  /*a410*/  SHF.R.U32.HI R5, RZ, 0x8, R9 ;  /* 0x00000008ff057819 */ /* 0x000fc80000011609 */
[----:B------:R-:W-:Y:S01]  /*a420*/  PRMT R9, R25, 0x5410, R5 ;  /* 0x0000541019097816 */ /* 0x000fe20000000005 */
[----:B------:R3:W-:Y:S01]  /*a430*/  MUFU.EX2 R93, R4 ;  /* 0x00000004005d7308 */ /* 0x0007e20000000800 */
[----:B--2---:R-:W-:Y:S01]  /*a440*/  SHF.R.U32.HI R7, RZ, 0x18, R0 ;  /* 0x00000018ff077819 */ /* 0x004fe20000011600 */
[----:B-1----:R-:W-:Y:S02]  /*a450*/  FFMA.FTZ R2, R203, c[0x0][0x23c], -R19 ;  /* 0x00008f00cb027a23 */ /* 0x002fe40000010813 */
[----:B------:R-:W-:Y:S02]  /*a460*/  IMAD.MOV.U32 R203, RZ, RZ, R154 ;  /* 0x000000ffffcb7224 */ /* 0x000fe400078e009a */
[----:B------:R-:W-:Y:S02]  /*a470*/  IMAD.MOV.U32 R154, RZ, RZ, R95 ;  /* 0x000000ffff9a7224 */ /* 0x000fe400078e005f */
[----:B------:R1:W-:Y:S01]  /*a480*/  MUFU.EX2 R95, R2 ;  /* 0x00000002005f7308 */ /* 0x0003e20000000800 */
[----:B---3--:R-:W-:-:S02]  /*a490*/  LOP3.LUT R4, R16, 0xff, RZ, 0xc0, !PT ;  /* 0x000000ff10047812 */ /* 0x008fc400078ec0ff */
[----:B------:R-:W-:Y:S02]  /*a4a0*/  PRMT R16, R6, 0x5410, R37 ;  /* 0x0000541006107816 */ /* 0x000fe40000000025 */
[----:B------:R-:W-:Y:S02]  /*a4b0*/  SHF.R.U32.HI R6, RZ, 0x10, R0 ;  /* 0x00000010ff067819 */ /* 0x000fe40000011600 */
[----:B------:R-:W-:Y:S01]  /*a4c0*/  PRMT R59, R4, 0x5410, R11 ;  /* 0x00005410043b7816 */ /* 0x000fe2000000000b */
[----:B------:R-:W-:Y:S01]  /*a4d0*/  FFMA.FTZ R4, R223, c[0x0][0x23c], -R18 ;  /* 0x00008f00df047a23 */ /* 0x000fe20000010812 */
[----:B------:R-:W-:Y:S01]  /*a4e0*/  LOP3.LUT R6, R6, 0xff, RZ, 0xc0, !PT ;  /* 0x000000ff06067812 */ /* 0x000fe200078ec0ff */
[----:B------:R-:W-:Y:S01]  /*a4f0*/  IMAD.MOV.U32 R223, RZ, RZ, R154 ;  /* 0x000000ffffdf7224 */ /* 0x000fe200078e009a */
[----:B------:R-:W-:Y:S01]  /*a500*/  SHF.R.U32.HI R11, RZ, 0x18, R21 ;  /* 0x00000018ff0b7819 */ /* 0x000fe20000011615 */
[----:B------:R2:W3:Y:S01]  /*a510*/  MUFU.EX2 R91, R4 ;  /* 0x00000004005b7308 */ /* 0x0004e20000000800 */
[----:B-1----:R-:W-:-:S04]  /*a520*/  LOP3.LUT R2, R31, 0xff, RZ, 0xc0, !PT ;  /* 0x000000ff1f027812 */ /* 0x002fc800078ec0ff */
[----:B------:R-:W-:Y:S02]  /*a530*/  PRMT R57, R2, 0x5410, R30 ;  /* 0x0000541002397816 */ /* 0x000fe4000000001e */
[----:B------:R-:W-:Y:S01]  /*a540*/  LOP3.LUT R2, R21, 0xffff, RZ, 0xc0, !PT ;  /* 0x0000ffff15027812 */ /* 0x000fe200078ec0ff */
[----:B------:R-:W-:Y:S03]  /*a550*/  LDSM.16.MT88.4 R28, [R210+0x5400] ;  /* 0x00540000d21c783b */ /* 0x000fe60000004200 */
[----:B------:R-:W-:Y:S02]  /*a560*/  SHF.R.U32.HI R2, RZ, 0x8, R2 ;  /* 0x00000008ff027819 */ /* 0x000fe40000011602 */
[----:B--2---:R-:W-:Y:S02]  /*a570*/  LOP3.LUT R4, R20, 0xff, RZ, 0xc0, !PT ;  /* 0x000000ff14047812 */ /* 0x004fe400078ec0ff */
[----:B------:R-:W-:-:S02]  /*a580*/  PRMT R56, R8, 0x5410, R2 ;  /* 0x0000541008387816 */ /* 0x000fc40000000002 */
[C---:B------:R-:W-:Y:S02]  /*a590*/  LOP3.LUT R2, R0.reuse, 0xffff, RZ, 0xc0, !PT ;  /* 0x0000ffff00027812 */ /* 0x040fe400078ec0ff */
[----:B------:R-:W-:Y:S02]  /*a5a0*/  LOP3.LUT R8, R0, 0xff, RZ, 0xc0, !PT ;  /* 0x000000ff00087812 */ /* 0x000fe400078ec0ff */
[----:B------:R-:W-:Y:S01]  /*a5b0*/  SHF.R.U32.HI R0, RZ, 0x8, R2 ;  /* 0x00000008ff007819 */ /* 0x000fe20000011602 */
[----:B------:R-:W-:Y:S01]  /*a5c0*/  FFMA.FTZ R2, R188, c[0x0][0x23c], -R19 ;  /* 0x00008f00bc027a23 */ /* 0x000fe20000010813 */
[----:B------:R-:W-:Y:S01]  /*a5d0*/  PRMT R12, R4, 0x5410, R24 ;  /* 0x00005410040c7816 */ /* 0x000fe20000000018 */
[----:B------:R-:W-:Y:S01]  /*a5e0*/  FFMA.FTZ R4, R193, c[0x0][0x23c], -R18 ;  /* 0x00008f00c1047a23 */ /* 0x000fe20000010812 */
[----:B------:R-:W-:Y:S01]  /*a5f0*/  PRMT R0, R8, 0x5410, R0 ;  /* 0x0000541008007816 */ /* 0x000fe20000000000 */
[----:B------:R1:W2:Y:S01]  /*a600*/  MUFU.EX2 R90, R2 ;  /* 0x00000002005a7308 */ /* 0x0002a20000000800 */
[----:B------:R-:W4:Y:S01]  /*a610*/  LDSM.16.MT88.4 R24, [R209+0x5400] ;  /* 0x00540000d118783b */ /* 0x000f220000004200 */
[----:B------:R-:W-:-:S02]  /*a620*/  IMAD.MOV.U32 R188, RZ, RZ, R157 ;  /* 0x000000ffffbc7224 */ /* 0x000fc400078e009d */
[----:B------:R-:W-:Y:S01]  /*a630*/  HSET2.LE.AND R0, R0, R81, PT ;  /* 0x0000005100007233 */ /* 0x000fe20003803000 */
[----:B------:R-:W-:-:S03]  /*a640*/  FFMA.FTZ R8, R202, c[0x0][0x23c], -R17 ;  /* 0x00008f00ca087a23 */ /* 0x000fc60000010811 */
[----:B------:R2:W-:Y:S01]  /*a650*/  MUFU.EX2 R89, R4 ;  /* 0x0000000400597308 */ /* 0x0005e20000000800 */
[----:B-1----:R-:W-:Y:S01]  /*a660*/  PRMT R2, R6, 0x5410, R7 ;  /* 0x0000541006027816 */ /* 0x002fe20000000007 */
[----:B------:R-:W-:Y:S01]  /*a670*/  FFMA.FTZ R7, R195, c[0x0][0x23c], -R17 ;  /* 0x00008f00c3077a23 */ /* 0x000fe20000010811 */
[----:B---3--:R-:W-:-:S05]  /*a680*/  F2FP.PACK_AB R6, R91, R92 ;  /* 0x0000005c5b06723e */ /* 0x008fca00000000ff */
[----:B------:R1:W-:Y:S01]  /*a690*/  MUFU.EX2 R84, R8 ;  /* 0x0000000800547308 */ /* 0x0003e20000000800 */
[----:B------:R-:W-:Y:S01]  /*a6a0*/  HSET2.LE.AND R5, R2, R81, PT ;  /* 0x0000005102057233 */ /* 0x000fe20003803000 */
[----:B------:R-:W-:-:S04]  /*a6b0*/  F2FP.PACK_AB R2, R94, R95 ;  /* 0x0000005f5e02723e */ /* 0x000fc800000000ff */
[----:B--2---:R-:W-:Y:S01]  /*a6c0*/  LOP3.LUT R4, R0, R2, RZ, 0xc0, !PT ;  /* 0x0000000200047212 */ /* 0x004fe200078ec0ff */
[----:B------:R-:W-:Y:S01]  /*a6d0*/  FFMA.FTZ R2, R192, c[0x0][0x23c], -R18 ;  /* 0x00008f00c0027a23 */ /* 0x000fe20000010812 */
[----:B------:R-:W-:Y:S01]  /*a6e0*/  HSET2.LE.AND R0, R9, R81, PT ;  /* 0x0000005109007233 */ /* 0x000fe20003803000 */
[----:B------:R-:W-:Y:S01]  /*a6f0*/  LOP3.LUT R5, R5, R6, RZ, 0xc0, !PT ;  /* 0x0000000605057212 */ /* 0x000fe200078ec0ff */
[----:B------:R-:W-:Y:S01]  /*a700*/  MUFU.EX2 R87, R7 ;  /* 0x0000000700577308 */ /* 0x000fe20000000800 */
[----:B------:R-:W-:-:S04]  /*a710*/  SHF.R.U32.HI R9, RZ, 0x8, R32 ;  /* 0x00000008ff097819 */ /* 0x000fc80000011620 */
[----:B------:R-:W-:Y:S01]  /*a720*/  PRMT R40, R36, 0x5410, R9 ;  /* 0x0000541024287816 */ /* 0x000fe20000000009 */
[----:B-1----:R-:W-:Y:S01]  /*a730*/  FFMA.FTZ R8, R231, c[0x0][0x23c], -R19 ;  /* 0x00008f00e7087a23 */ /* 0x002fe20000010813 */
[----:B------:R-:W-:Y:S01]  /*a740*/  SHF.R.U32.HI R9, RZ, 0x18, R22 ;  /* 0x00000018ff097819 */ /* 0x000fe20000011616 */
[----:B------:R1:W2:Y:S02]  /*a750*/  MUFU.EX2 R88, R2 ;  /* 0x0000000200587308 */ /* 0x0002a40000000800 */
[----:B-1----:R-:W-:-:S04]  /*a760*/  F2FP.PACK_AB R2, R90, R93 ;  /* 0x0000005d5a02723e */ /* 0x002fc800000000ff */
[----:B------:R-:W-:Y:S01]  /*a770*/  LOP3.LUT R6, R0, R2, RZ, 0xc0, !PT ;  /* 0x0000000200067212 */ /* 0x000fe200078ec0ff */
[----:B------:R-:W-:Y:S01]  /*a780*/  FFMA.FTZ R2, R197, c[0x0][0x23c], -R17 ;  /* 0x00008f00c5027a23 */ /* 0x000fe20000010811 */
[----:B------:R-:W-:-:S03]  /*a790*/  SHF.R.U32.HI R0, RZ, 0x10, R21 ;  /* 0x00000010ff007819 */ /* 0x000fc60000011615 */
[----:B------:R2:W1:Y:S01]  /*a7a0*/  MUFU.EX2 R86, R2 ;  /* 0x0000000200567308 */ /* 0x0004620000000800 */
[----:B------:R-:W-:Y:S01]  /*a7b0*/  LOP3.LUT R10, R0, 0xff, RZ, 0xc0, !PT ;  /* 0x000000ff000a7812 */ /* 0x000fe200078ec0ff */
[----:B------:R-:W-:Y:S01]  /*a7c0*/  HSET2.LE.AND R0, R12, R81, PT ;  /* 0x000000510c007233 */ /* 0x000fe20003803000 */
[----:B------:R-:W-:Y:S02]  /*a7d0*/  LOP3.LUT R12, R13, 0xff, RZ, 0xc0, !PT ;  /* 0x000000ff0d0c7812 */ /* 0x000fe400078ec0ff */
[----:B------:R-:W-:Y:S01]  /*a7e0*/  PRMT R43, R10, 0x5410, R11 ;  /* 0x000054100a2b7816 */ /* 0x000fe2000000000b */
[----:B------:R-:W-:Y:S01]  /*a7f0*/  FFMA.FTZ R10, R185, c[0x0][0x23c], -R19 ;  /* 0x00008f00b90a7a23 */ /* 0x000fe20000010813 */
[----:B------:R-:W-:Y:S02]  /*a800*/  LOP3.LUT R11, R15, 0xff, RZ, 0xc0, !PT ;  /* 0x000000ff0f0b7812 */ /* 0x000fe400078ec0ff */
[----:B--2---:R-:W-:-:S04]  /*a810*/  F2FP.PACK_AB R2, R88, R89 ;  /* 0x000000595802723e */ /* 0x004fc800000000ff */
[----:B------:R-:W-:Y:S01]  /*a820*/  LOP3.LUT R7, R0, R2, RZ, 0xc0, !PT ;  /* 0x0000000200077212 */ /* 0x000fe200078ec0ff */
[--C-:B------:R-:W-:Y:S02]  /*a830*/  FFMA.FTZ R0, R174, c[0x0][0x23c], -R17.reuse ;  /* 0x00008f00ae007a23 */ /* 0x100fe40000010811 */
[----:B------:R-:W-:Y:S02]  /*a840*/  FFMA.FTZ R2, R175, c[0x0][0x23c], -R17 ;  /* 0x00008f00af027a23 */ /* 0x000fe40000010811 */
[----:B------:R2:W3:Y:S02]  /*a850*/  MUFU.EX2 R83, R0 ;  /* 0x0000000000537308 */ /* 0x0004e40000000800 */
[C---:B----4-:R-:W-:Y:S06]  /*a860*/  HMMA.16816.F32 R156, R4.reuse, R24, R72 ;  /* 0x00000018049c723c */ /* 0x050fec0000001848 */
[----:B------:R4:W-:Y:S02]  /*a870*/  MUFU.EX2 R82, R2 ;  /* 0x0000000200527308 */ /* 0x0009e40000000800 */
[----:B------:R-:W-:Y:S01]  /*a880*/  HMMA.16816.F32 R160, R4, R26, R68 ;  /* 0x0000001a04a0723c */ /* 0x000fe20000001844 */
[----:B--2---:R-:W-:-:S05]  /*a890*/  LOP3.LUT R0, R35, 0xff, RZ, 0xc0, !PT ;  /* 0x000000ff23007812 */ /* 0x004fca00078ec0ff */
[----:B------:R-:W-:Y:S02]  /*a8a0*/  MUFU.EX2 R73, R8 ;  /* 0x0000000800497308 */ /* 0x000fe40000000800 */
[C---:B------:R-:W-:Y:S01]  /*a8b0*/  HMMA.16816.F32 R164, R4.reuse, R28, R164 ;  /* 0x0000001c04a4723c */ /* 0x040fe200000018a4 */
[----:B------:R-:W-:Y:S01]  /*a8c0*/  PRMT R35, R0, 0x5410, R34 ;  /* 0x0000541000237816 */ /* 0x000fe20000000022 */
[--C-:B------:R-:W-:Y:S02]  /*a8d0*/  FFMA.FTZ R0, R177, c[0x0][0x23c], -R17.reuse ;  /* 0x00008f00b1007a23 */ /* 0x100fe40000010811 */
[--C-:B----4-:R-:W-:Y:S02]  /*a8e0*/  FFMA.FTZ R2, R178, c[0x0][0x23c], -R17.reuse ;  /* 0x00008f00b2027a23 */ /* 0x110fe40000010811 */
[----:B------:R2:W-:Y:S02]  /*a8f0*/  MUFU.EX2 R80, R0 ;  /* 0x0000000000507308 */ /* 0x0005e40000000800 */
[----:B------:R-:W-:Y:S06]  /*a900*/  HMMA.16816.F32 R52, R4, R30, R52 ;  /* 0x0000001e0434723c */ /* 0x000fec0000001834 */
[----:B------:R4:W-:Y:S01]  /*a910*/  MUFU.EX2 R75, R2 ;  /* 0x00000002004b7308 */ /* 0x0009e20000000800 */
[----:B------:R-:W-:Y:S01]  /*a920*/  FFMA.FTZ R5, R179, c[0x0][0x23c], -R17 ;  /* 0x00008f00b3057a23 */ /* 0x000fe20000010811 */
[----:B------:R-:W-:-:S02]  /*a930*/  LOP3.LUT R7, R22, 0xff, RZ, 0xc0, !PT ;  /* 0x000000ff16077812 */ /* 0x000fc400078ec0ff */
[----:B--2---:R-:W-:-:S04]  /*a940*/  SHF.R.U32.HI R0, RZ, 0x8, R38 ;  /* 0x00000008ff007819 */ /* 0x004fc80000011626 */
[----:B------:R2:W-:Y:S01]  /*a950*/  MUFU.EX2 R74, R5 ;  /* 0x00000005004a7308 */ /* 0x0005e20000000800 */
[----:B------:R-:W-:Y:S02]  /*a960*/  PRMT R39, R39, 0x5410, R0 ;  /* 0x0000541027277816 */ /* 0x000fe40000000000 */
[----:B------:R-:W-:Y:S02]  /*a970*/  LOP3.LUT R0, R22, 0xffff, RZ, 0xc0, !PT ;  /* 0x0000ffff16007812 */ /* 0x000fe400078ec0ff */
[----:B----4-:R-:W-:-:S03]  /*a980*/  SHF.R.U32.HI R2, RZ, 0x10, R22 ;  /* 0x00000010ff027819 */ /* 0x010fc60000011616 */
[----:B------:R4:W1:Y:S01]  /*a990*/  MUFU.EX2 R72, R10 ;  /* 0x0000000a00487308 */ /* 0x0008620000000800 */
[----:B------:R-:W-:Y:S01]  /*a9a0*/  SHF.R.U32.HI R6, RZ, 0x8, R0 ;  /* 0x00000008ff067819 */ /* 0x000fe20000011600 */
[--C-:B------:R-:W-:Y:S01]  /*a9b0*/  HSET2.LE.AND R0, R33, R81.reuse, PT ;  /* 0x0000005121007233 */ /* 0x100fe20003803000 */
[----:B------:R-:W-:Y:S01]  /*a9c0*/  LOP3.LUT R4, R2, 0xff, RZ, 0xc0, !PT ;  /* 0x000000ff02047812 */ /* 0x000fe200078ec0ff */
[----:B------:R-:W3:Y:S01]  /*a9d0*/  LDSM.16.MT88.4 R20, [R209+0x5800] ;  /* 0x00580000d114783b */ /* 0x000ee20000004200 */
[----:B------:R-:W-:Y:S02]  /*a9e0*/  PRMT R7, R7, 0x5410, R6 ;  /* 0x0000541007077816 */ /* 0x000fe40000000006 */
[----:B------:R-:W-:Y:S02]  /*a9f0*/  F2FP.PACK_AB R2, R108, R109 ;  /* 0x0000006d6c02723e */ /* 0x000fe400000000ff */
[----:B--2---:R-:W-:Y:S01]  /*aa00*/  PRMT R5, R4, 0x5410, R9 ;  /* 0x0000541004057816 */ /* 0x004fe20000000009 */
[--C-:B------:R-:W-:Y:S01]  /*aa10*/  HSET2.LE.AND R4, R7, R81.reuse, PT ;  /* 0x0000005107047233 */ /* 0x100fe20003803000 */
[----:B------:R-:W-:Y:S01]  /*aa20*/  LOP3.LUT R6, R0, R2, RZ, 0xc0, !PT ;  /* 0x0000000200067212 */ /* 0x000fe200078ec0ff */
[--C-:B------:R-:W-:Y:S01]  /*aa30*/  HSET2.LE.AND R0, R16, R81.reuse, PT ;  /* 0x0000005110007233 */ /* 0x100fe20003803000 */
[----:B------:R-:W-:Y:S01]  /*aa40*/  F2FP.PACK_AB R9, R97, R99 ;  /* 0x000000636109723e */ /* 0x000fe200000000ff */
[----:B------:R-:W-:Y:S01]  /*aa50*/  HSET2.LE.AND R8, R5, R81, PT ;  /* 0x0000005105087233 */ /* 0x000fe20003803000 */
[----:B------:R-:W-:-:S02]  /*aa60*/  F2FP.PACK_AB R5, R110, R111 ;  /* 0x0000006f6e05723e */ /* 0x000fc400000000ff */
[----:B-1----:R-:W-:Y:S02]  /*aa70*/  F2FP.PACK_AB R2, R86, R87 ;  /* 0x000000575602723e */ /* 0x002fe400000000ff */
[----:B------:R-:W-:Y:S02]  /*aa80*/  LOP3.LUT R4, R4, R5, RZ, 0xc0, !PT ;  /* 0x0000000504047212 */ /* 0x000fe400078ec0ff */
[----:B------:R-:W-:Y:S01]  /*aa90*/  LOP3.LUT R5, R8, R9, RZ, 0xc0, !PT ;  /* 0x0000000908057212 */ /* 0x000fe200078ec0ff */
[----:B------:R-:W-:Y:S01]  /*aaa0*/  FFMA.FTZ R8, R191, c[0x0][0x23c], -R19 ;  /* 0x00008f00bf087a23 */ /* 0x000fe20000010813 */
[----:B------:R-:W-:Y:S02]  /*aab0*/  LOP3.LUT R7, R0, R2, RZ, 0xc0, !PT ;  /* 0x0000000200077212 */ /* 0x000fe400078ec0ff */
[----:B------:R-:W-:Y:S01]  /*aac0*/  LOP3.LUT R0, R15, 0xffff, RZ, 0xc0, !PT ;  /* 0x0000ffff0f007812 */ /* 0x000fe200078ec0ff */
[----:B------:R1:W-:Y:S01]  /*aad0*/  MUFU.EX2 R71, R8 ;  /* 0x0000000800477308 */ /* 0x0003e20000000800 */
[----:B------:R-:W-:-:S02]  /*aae0*/  SHF.R.U32.HI R2, RZ, 0x10, R15 ;  /* 0x00000010ff027819 */ /* 0x000fc4000001160f */
[----:B----4-:R-:W-:Y:S01]  /*aaf0*/  SHF.R.U32.HI R10, RZ, 0x18, R15 ;  /* 0x00000018ff0a7819 */ /* 0x010fe2000001160f */
[----:B------:R-:W-:Y:S01]  /*ab00*/  HMMA.16816.F32 R48, R4, R26, R64 ;  /* 0x0000001a0430723c */ /* 0x000fe20000001840 */
[----:B------:R-:W-:Y:S01]  /*ab10*/  LOP3.LUT R9, R41, 0xff, RZ, 0xc0, !PT ;  /* 0x000000ff29097812 */ /* 0x000fe200078ec0ff */
[----:B------:R-:W-:-:S03]  /*ab20*/  FFMA.FTZ R15, R236, c[0x0][0x23c], -R18 ;  /* 0x00008f00ec0f7a23 */ /* 0x000fc60000010812 */
[----:B------:R-:W-:-:S03]  /*ab30*/  PRMT R16, R9, 0x5410, R42 ;  /* 0x0000541009107816 */ /* 0x000fc6000000002a */
[C---:B------:R-:W-:Y:S01]  /*ab40*/  HMMA.16816.F32 R152, R4.reuse, R24, R76 ;  /* 0x000000180498723c */ /* 0x040fe2000000184c */
[----:B------:R-:W2:Y:S01]  /*ab50*/  LDSM.16.MT88.4 R24, [R210+0x5800] ;  /* 0x00580000d218783b */ /* 0x000ea20000004200 */
[----:B-1----:R-:W-:Y:S02]  /*ab60*/  SHF.R.U32.HI R8, RZ, 0x8, R0 ;  /* 0x00000008ff087819 */ /* 0x002fe40000011600 */
[----:B------:R-:W-:Y:S01]  /*ab70*/  LOP3.LUT R0, R2, 0xff, RZ, 0xc0, !PT ;  /* 0x000000ff02007812 */ /* 0x000fe200078ec0ff */
[----:B------:R-:W-:Y:S01]  /*ab80*/  FFMA.FTZ R2, R194, c[0x0][0x23c], -R19 ;  /* 0x00008f00c2027a23 */ /* 0x000fe20000010813 */
[----:B------:R-:W-:Y:S02]  /*ab90*/  PRMT R37, R11, 0x5410, R8 ;  /* 0x000054100b257816 */ /* 0x000fe40000000008 */
[----:B------:R-:W-:Y:S01]  /*aba0*/  HMMA.16816.F32 R148, R4, R28, R148 ;  /* 0x0000001c0494723c */ /* 0x000fe20000001894 */
[----:B------:R-:W-:Y:S01]  /*abb0*/  PRMT R36, R0, 0x5410, R10 ;  /* 0x0000541000247816 */ /* 0x000fe2000000000a */
[--C-:B------:R-:W-:Y:S01]  /*abc0*/  FFMA.FTZ R0, R237, c[0x0][0x23c], -R18.reuse ;  /* 0x00008f00ed007a23 */ /* 0x100fe20000010812 */
[----:B------:R1:W-:Y:S01]  /*abd0*/  MUFU.EX2 R70, R2 ;  /* 0x0000000200467308 */ /* 0x0003e20000000800 */
[----:B------:R-:W-:Y:S01]  /*abe0*/  SHF.R.U32.HI R8, RZ, 0x10, R13 ;  /* 0x00000010ff087819 */ /* 0x000fe2000001160d */
[----:B------:R-:W-:Y:S01]  /*abf0*/  FFMA.FTZ R10, R196, c[0x0][0x23c], -R18 ;  /* 0x00008f00c40a7a23 */ /* 0x000fe20000010812 */
[----:B------:R-:W-:-:S02]  /*ac00*/  LOP3.LUT R11, R14, 0xff, RZ, 0xc0, !PT ;  /* 0x000000ff0e0b7812 */ /* 0x000fc400078ec0ff */
[----:B------:R-:W-:Y:S03]  /*ac10*/  HMMA.16816.F32 R44, R4, R30, R44 ;  /* 0x0000001e042c723c */ /* 0x000fe6000000182c */
[----:B------:R4:W-:Y:S04]  /*ac20*/  MUFU.EX2 R69, R0 ;  /* 0x0000000000457308 */ /* 0x0009e80000000800 */
[----:B------:R-:W-:Y:S02]  /*ac30*/  FADD.FTZ R5, R223, R188 ;  /* 0x000000bcdf057221 */ /* 0x000fe40000010000 */
[----:B------:R-:W-:Y:S01]  /*ac40*/  IMAD.MOV.U32 R223, RZ, RZ, R227 ;  /* 0x000000ffffdf7224 */ /* 0x000fe200078e00e3 */
[----:B-1----:R-:W-:Y:S01]  /*ac50*/  LOP3.LUT R2, R13, 0xffff, RZ, 0xc0, !PT ;  /* 0x0000ffff0d027812 */ /* 0x002fe200078ec0ff */
[----:B------:R1:W1:Y:S01]  /*ac60*/  MUFU.EX2 R68, R10 ;  /* 0x0000000a00447308 */ /* 0x0002620000000800 */
[----:B------:R-:W-:Y:S01]  /*ac70*/  SHF.R.U32.HI R13, RZ, 0x18, R13 ;  /* 0x00000018ff0d7819 */ /* 0x000fe2000001160d */
[----:B------:R-:W-:Y:S01]  /*ac80*/  IMAD.MOV.U32 R188, RZ, RZ, R184 ;  /* 0x000000ffffbc7224 */ /* 0x000fe200078e00b8 */
[----:B------:R-:W-:Y:S01]  /*ac90*/  SHF.R.U32.HI R9, RZ, 0x8, R2 ;  /* 0x00000008ff097819 */ /* 0x000fe20000011602 */
[----:B------:R-:W-:Y:S01]  /*aca0*/  IMAD.MOV.U32 R184, RZ, RZ, R200 ;  /* 0x000000ffffb87224 */ /* 0x000fe200078e00c8 */
[----:B------:R-:W-:Y:S01]  /*acb0*/  LOP3.LUT R2, R8, 0xff, RZ, 0xc0, !PT ;  /* 0x000000ff08027812 */ /* 0x000fe200078ec0ff */
[----:B------:R-:W-:Y:S01]  /*acc0*/  IMAD.MOV.U32 R227, RZ, RZ, R203 ;  /* 0x000000ffffe37224 */ /* 0x000fe200078e00cb */
[----:B----4-:R-:W-:Y:S01]  /*acd0*/  LOP3.LUT R0, R14, 0xffff, RZ, 0xc0, !PT ;  /* 0x0000ffff0e007812 */ /* 0x010fe200078ec0ff */
[----:B------:R-:W-:Y:S01]  /*ace0*/  IMAD.MOV.U32 R200, RZ, RZ, R201 ;  /* 0x000000ffffc87224 */ /* 0x000fe200078e00c9 */
[----:B------:R-:W-:Y:S01]  /*acf0*/  PRMT R13, R2, 0x5410, R13 ;  /* 0x00005410020d7816 */ /* 0x000fe2000000000d */
[----:B------:R-:W-:Y:S01]  /*ad00*/  FFMA.FTZ R2, R198, c[0x0][0x23c], -R18 ;  /* 0x00008f00c6027a23 */ /* 0x000fe20000010812 */
[----:B------:R-:W-:Y:S01]  /*ad10*/  SHF.R.U32.HI R0, RZ, 0x8, R0 ;  /* 0x00000008ff007819 */ /* 0x000fe20000011600 */
[----:B------:R-:W-:Y:S01]  /*ad20*/  FFMA.FTZ R4, R228, c[0x0][0x23c], -R19 ;  /* 0x00008f00e4047a23 */ /* 0x000fe20000010813 */
[----:B------:R-:W-:Y:S01]  /*ad30*/  PRMT R9, R12, 0x5410, R9 ;  /* 0x000054100c097816 */ /* 0x000fe20000000009 */
[----:B------:R4:W-:Y:S01]  /*ad40*/  MUFU.EX2 R67, R2 ;  /* 0x0000000200437308 */ /* 0x0009e20000000800 */
[----:B------:R-:W-:Y:S01]  /*ad50*/  PRMT R34, R11, 0x5410, R0 ;  /* 0x000054100b227816 */ /* 0x000fe20000000000 */
[----:B-1----:R-:W-:Y:S01]  /*ad60*/  FFMA.FTZ R10, R199, c[0x0][0x23c], -R17 ;  /* 0x00008f00c70a7a23 */ /* 0x002fe20000010811 */
[--C-:B------:R-:W-:Y:S01]  /*ad70*/  SHF.R.U32.HI R0, RZ, 0x10, R14.reuse ;  /* 0x00000010ff007819 */ /* 0x100fe2000001160e */
[----:B------:R-:W-:Y:S01]  /*ad80*/  FFMA.FTZ R11, R229, c[0x0][0x23c], -R19 ;  /* 0x00008f00e50b7a23 */ /* 0x000fe20000010813 */
[----:B------:R-:W-:Y:S01]  /*ad90*/  SHF.R.U32.HI R8, RZ, 0x18, R14 ;  /* 0x00000018ff087819 */ /* 0x000fe2000001160e */
[----:B------:R-:W-:Y:S01]  /*ada0*/  FADD.FTZ R28, R223, R188 ;  /* 0x000000bcdf1c7221 */ /* 0x000fe20000010000 */
[----:B------:R-:W-:Y:S01]  /*adb0*/  LOP3.LUT R0, R0, 0xff, RZ, 0xc0, !PT ;  /* 0x000000ff00007812 */ /* 0x000fe200078ec0ff */
[----:B------:R-:W-:Y:S01]  /*adc0*/  MUFU.EX2 R64, R10 ;  /* 0x0000000a00407308 */ /* 0x000fe20000000800 */
[----:B------:R-:W-:-:S02]  /*add0*/  IMAD.MOV.U32 R203, RZ, RZ, R189 ;  /* 0x000000ffffcb7224 */ /* 0x000fc400078e00bd */
[----:B------:R-:W-:Y:S01]  /*ade0*/  PRMT R32, R0, 0x5410, R8 ;  /* 0x0000541000207816 */ /* 0x000fe20000000008 */
[--C-:B------:R-:W-:Y:S01]  /*adf0*/  HSET2.LE.AND R0, R9, R81.reuse, PT ;  /* 0x0000005109007233 */ /* 0x100fe20003803000 */
[----:B------:R-:W-:Y:S01]  /*ae00*/  FFMA.FTZ R9, R205, c[0x0][0x23c], -R17 ;  /* 0x00008f00cd097a23 */ /* 0x000fe20000010811 */
[----:B------:R-:W-:Y:S01]  /*ae10*/  HSET2.LE.AND R7, R57, R81, PT ;  /* 0x0000005139077233 */ /* 0x000fe20003803000 */
[----:B------:R-:W-:Y:S01]  /*ae20*/  FADD.FTZ R29, R208, R211 ;  /* 0x000000d3d01d7221 */ /* 0x000fe20000010000 */
[----:B------:R-:W-:Y:S01]  /*ae30*/  MUFU.EX2 R63, R11 ;  /* 0x0000000b003f7308 */ /* 0x000fe20000000800 */
[----:B----4-:R-:W-:Y:S02]  /*ae40*/  FFMA.FTZ R2, R225, c[0x0][0x23c], -R18 ;  /* 0x00008f00e1027a23 */ /* 0x010fe40000010812 */
[----:B------:R-:W-:Y:S02]  /*ae50*/  IMAD.MOV.U32 R188, RZ, RZ, R227 ;  /* 0x000000ffffbc7224 */ /* 0x000fe400078e00e3 */
[----:B------:R-:W-:Y:S01]  /*ae60*/  IMAD.MOV.U32 R223, RZ, RZ, R200 ;  /* 0x000000ffffdf7224 */ /* 0x000fe200078e00c8 */
[----:B------:R-:W-:Y:S01]  /*ae70*/  F2FP.PACK_AB R12, R106, R107 ;  /* 0x0000006b6a0c723e */ /* 0x000fe200000000ff */
[----:B------:R-:W-:Y:S01]  /*ae80*/  FFMA.FTZ R17, R235, c[0x0][0x23c], -R18 ;  /* 0x00008f00eb117a23 */ /* 0x000fe20000010812 */
[----:B------:R1:W4:Y:S01]  /*ae90*/  MUFU.EX2 R66, R2 ;  /* 0x0000000200427308 */ /* 0x0003220000000800 */
[----:B------:R-:W-:-:S07]  /*aea0*/  IMAD.MOV.U32 R201, RZ, RZ, R213 ;  /* 0x000000ffffc97224 */ /* 0x000fce00078e00d5 */
[----:B------:R2:W2:Y:S01]  /*aeb0*/  MUFU.EX2 R65, R9 ;  /* 0x0000000900417308 */ /* 0x0004a20000000800 */
[----:B------:R-:W-:Y:S01]  /*aec0*/  IMAD.MOV.U32 R227, RZ, RZ, R61 ;  /* 0x000000ffffe37224 */ /* 0x000fe200078e003d */
[----:B---3--:R-:W-:Y:S01]  /*aed0*/  F2FP.PACK_AB R14, R83, R84 ;  /* 0x00000054530e723e */ /* 0x008fe200000000ff */
[----:B------:R-:W-:Y:S01]  /*aee0*/  FADD.FTZ R33, R188, R5 ;  /* 0x00000005bc217221 */ /* 0x000fe20000010000 */
[--C-:B------:R-:W-:Y:S01]  /*aef0*/  HSET2.LE.AND R16, R16, R81.reuse, PT ;  /* 0x0000005110107233 */ /* 0x100fe20003803000 */
[----:B-1----:R-:W-:Y:S01]  /*af00*/  F2FP.PACK_AB R2, R72, R73 ;  /* 0x000000494802723e */ /* 0x002fe200000000ff */
[----:B------:R-:W-:Y:S02]  /*af10*/  IMAD.MOV.U32 R189, RZ, RZ, R212 ;  /* 0x000000ffffbd7224 */ /* 0x000fe400078e00d4 */
[----:B------:R1:W-:Y:S01]  /*af20*/  MUFU.EX2 R38, R15 ;  /* 0x0000000f00267308 */ /* 0x0003e20000000800 */
[----:B------:R-:W-:Y:S01]  /*af30*/  IMAD.MOV.U32 R200, RZ, RZ, R190 ;  /* 0x000000ffffc87224 */ /* 0x000fe200078e00be */
[----:B------:R-:W-:Y:S01]  /*af40*/  LOP3.LUT R8, R0, R2, RZ, 0xc0, !PT ;  /* 0x0000000200087212 */ /* 0x000fe200078ec0ff */
[--C-:B------:R-:W-:Y:S01]  /*af50*/  HSET2.LE.AND R0, R13, R81.reuse, PT ;  /* 0x000000510d007233 */ /* 0x100fe20003803000 */
[----:B------:R-:W-:Y:S01]  /*af60*/  F2FP.PACK_AB R2, R68, R69 ;  /* 0x000000454402723e */ /* 0x000fe200000000ff */
[----:B------:R3:W5:Y:S03]  /*af70*/  LDL.LU R213, [R1+0x8c] ;  /* 0x00008c0001d57983 */ /* 0x0007660000300800 */
[----:B--2---:R-:W-:Y:S01]  /*af80*/  LOP3.LUT R9, R0, R2, RZ, 0xc0, !PT ;  /* 0x0000000200097212 */ /* 0x004fe200078ec0ff */
[--C-:B------:R-:W-:Y:S01]  /*af90*/  HSET2.LE.AND R0, R40, R81.reuse, PT ;  /* 0x0000005128007233 */ /* 0x100fe20003803000 */
[----:B------:R-:W-:Y:S01]  /*afa0*/  F2FP.PACK_AB R2, R70, R71 ;  /* 0x000000474602723e */ /* 0x000fe200000000ff */
[----:B------:R-:W-:Y:S01]  /*afb0*/  IMAD.MOV.U32 R188, RZ, RZ, R223 ;  /* 0x000000ffffbc7224 */ /* 0x000fe200078e00df */
[--C-:B------:R-:W-:Y:S01]  /*afc0*/  HSET2.LE.AND R5, R56, R81.reuse, PT ;  /* 0x0000005138057233 */ /* 0x100fe20003803000 */
[----:B------:R3:W5:Y:S01]  /*afd0*/  LDL.LU R212, [R1+0x88] ;  /* 0x0000880001d47983 */ /* 0x0007620000300800 */
[----:B------:R-:W-:Y:S01]  /*afe0*/  LOP3.LUT R10, R0, R2, RZ, 0xc0, !PT ;  /* 0x00000002000a7212 */ /* 0x000fe200078ec0ff */
[--C-:B------:R-:W-:Y:S01]  /*aff0*/  HSET2.LE.AND R0, R35, R81.reuse, PT ;  /* 0x0000005123007233 */ /* 0x100fe20003803000 */
[----:B----4-:R-:W-:Y:S01]  /*b000*/  F2FP.PACK_AB R2, R66, R67 ;  /* 0x000000434202723e */ /* 0x010fe200000000ff */
[----:B------:R-:W-:Y:S01]  /*b010*/  IMAD.MOV.U32 R223, RZ, RZ, R227 ;  /* 0x000000ffffdf7224 */ /* 0x000fe200078e00e3 */
[----:B------:R2:W-:Y:S01]  /*b020*/  MUFU.EX2 R56, R4 ;  /* 0x0000000400387308 */ /* 0x0005e20000000800 */
[--C-:B------:R-:W-:Y:S01]  /*b030*/  HSET2.LE.AND R13, R43, R81.reuse, PT ;  /* 0x000000512b0d7233 */ /* 0x100fe20003803000 */
[----:B------:R-:W-:Y:S01]  /*b040*/  LOP3.LUT R11, R0, R2, RZ, 0xc0, !PT ;  /* 0x00000002000b7212 */ /* 0x000fe200078ec0ff */
[--C-:B------:R-:W-:Y:S01]  /*b050*/  FFMA.FTZ R2, R232, c[0x0][0x23c], -R19.reuse ;  /* 0x00008f00e8027a23 */ /* 0x100fe20000010813 */
[----:B-1----:R-:W-:Y:S01]  /*b060*/  HSET2.LE.AND R15, R39, R81, PT ;  /* 0x00000051270f7233 */ /* 0x002fe20003803000 */
[----:B------:R-:W-:Y:S01]  /*b070*/  IMAD.MOV.U32 R227, RZ, RZ, R184 ;  /* 0x000000ffffe37224 */ /* 0x000fe200078e00b8 */
[----:B------:R3:W5:Y:S01]  /*b080*/  LDL.LU R211, [R1+0x84] ;  /* 0x0000840001d37983 */ /* 0x0007620000300800 */
[----:B------:R-:W-:Y:S01]  /*b090*/  FFMA.FTZ R0, R230, c[0x0][0x23c], -R19 ;  /* 0x00008f00e6007a23 */ /* 0x000fe20000010813 */
[----:B------:R1:W4:Y:S01]  /*b0a0*/  MUFU.EX2 R62, R2 ;  /* 0x00000002003e7308 */ /* 0x0003220000000800 */
[----:B------:R-:W-:Y:S01]  /*b0b0*/  IMAD.MOV.U32 R184, RZ, RZ, R96 ;  /* 0x000000ffffb87224 */ /* 0x000fe200078e0060 */
[----:B------:R-:W-:Y:S01]  /*b0c0*/  HMMA.16816.F32 R156, R8, R20, R156 ;  /* 0x00000014089c723c */ /* 0x000fe2000000189c */
[--C-:B------:R-:W-:Y:S01]  /*b0d0*/  FFMA.FTZ R19, R233, c[0x0][0x23c], -R18.reuse ;  /* 0x00008f00e9137a23 */ /* 0x100fe20000010812 */
[----:B------:R3:W5:Y:S01]  /*b0e0*/  LDL.LU R208, [R1+0x80] ;  /* 0x0000800001d07983 */ /* 0x0007620000300800 */
[----:B------:R-:W-:Y:S01]  /*b0f0*/  FFMA.FTZ R18, R234, c[0x0][0x23c], -R18 ;  /* 0x00008f00ea127a23 */ /* 0x000fe20000010812 */
[----:B--2---:R-:W-:-:S04]  /*b100*/  F2FP.PACK_AB R4, R80, R82 ;  /* 0x000000525004723e */ /* 0x004fc800000000ff */
[C---:B------:R-:W-:Y:S01]  /*b110*/  HMMA.16816.F32 R160, R8.reuse, R22, R160 ;  /* 0x0000001608a0723c */ /* 0x040fe200000018a0 */
[----:B------:R2:W-:Y:S01]  /*b120*/  MUFU.EX2 R61, R0 ;  /* 0x00000000003d7308 */ /* 0x0005e20000000800 */
[----:B-1----:R-:W-:Y:S01]  /*b130*/  FADD.FTZ R2, R141, R140 ;  /* 0x0000008c8d027221 */ /* 0x002fe20000010000 */
[----:B------:R3:W5:Y:S03]  /*b140*/  LDL.LU R190, [R1+0x7c] ;  /* 0x00007c0001be7983 */ /* 0x0007660000300800 */
[----:B------:R-:W-:Y:S01]  /*b150*/  FADD.FTZ R35, R188, R2 ;  /* 0x00000002bc237221 */ /* 0x000fe20000010000 */
[----:B------:R-:W-:Y:S01]  /*b160*/  LOP3.LUT R7, R7, R4, RZ, 0xc0, !PT ;  /* 0x0000000407077212 */ /* 0x000fe200078ec0ff */
[----:B------:R-:W-:Y:S01]  /*b170*/  IMAD.MOV.U32 R188, RZ, RZ, R223 ;  /* 0x000000ffffbc7224 */ /* 0x000fe200078e00df */
[C---:B------:R-:W-:Y:S01]  /*b180*/  HMMA.16816.F32 R164, R8.reuse, R24, R164 ;  /* 0x0000001808a4723c */ /* 0x040fe200000018a4 */
[----:B------:R-:W-:Y:S01]  /*b190*/  IMAD.MOV.U32 R223, RZ, RZ, R227 ;  /* 0x000000ffffdf7224 */ /* 0x000fe200078e00e3 */
[----:B------:R-:W-:Y:S01]  /*b1a0*/  MUFU.EX2 R18, R18 ;  /* 0x0000001200127308 */ /* 0x000fe20000000800 */
[----:B------:R-:W-:Y:S01]  /*b1b0*/  IMAD.MOV.U32 R227, RZ, RZ, R184 ;  /* 0x000000ffffe37224 */ /* 0x000fe200078e00b8 */
[--C-:B--2---:R-:W-:Y:S01]  /*b1c0*/  HSET2.LE.AND R0, R58, R81.reuse, PT ;  /* 0x000000513a007233 */ /* 0x104fe20003803000 */
[----:B------:R-:W-:Y:S01]  /*b1d0*/  IMAD.MOV.U32 R184, RZ, RZ, R203 ;  /* 0x000000ffffb87224 */ /* 0x000fe200078e00cb */
[----:B------:R-:W-:Y:S01]  /*b1e0*/  LOP3.LUT R4, R5, R12, RZ, 0xc0, !PT ;  /* 0x0000000c05047212 */ /* 0x000fe200078ec0ff */
[----:B------:R-:W-:Y:S01]  /*b1f0*/  IMAD.MOV.U32 R203, RZ, RZ, R3 ;  /* 0x000000ffffcb7224 */ /* 0x000fe200078e0003 */
[----:B------:R-:W-:Y:S01]  /*b200*/  HMMA.16816.F32 R40, R8, R26, R52 ;  /* 0x0000001a0828723c */ /* 0x000fe20000001834 */
[----:B------:R-:W-:Y:S01]  /*b210*/  IMAD.MOV.U32 R192, RZ, RZ, R223 ;  /* 0x000000ffffc07224 */ /* 0x000fe200078e00df */
[----:B------:R-:W-:Y:S01]  /*b220*/  LOP3.LUT R5, R13, R14, RZ, 0xc0, !PT ;  /* 0x0000000e0d057212 */ /* 0x000fe200078ec0ff */
[----:B------:R-:W-:Y:S01]  /*b230*/  HSET2.LE.AND R13, R36, R81, PT ;  /* 0x00000051240d7233 */ /* 0x000fe20003803000 */
[----:B------:R-:W-:Y:S01]  /*b240*/  IMAD.MOV.U32 R193, RZ, RZ, R227 ;  /* 0x000000ffffc17224 */ /* 0x000fe200078e00e3 */
[----:B------:R1:W-:Y:S01]  /*b250*/  MUFU.EX2 R36, R17 ;  /* 0x0000001100247308 */ /* 0x0003e20000000800 */
[----:B------:R3:W5:Y:S01]  /*b260*/  LDL.LU R96, [R1+0x78] ;  /* 0x0000780001607983 */ /* 0x0007620000300800 */
[----:B------:R-:W-:-:S02]  /*b270*/  FADD.FTZ R9, R188, R28 ;  /* 0x0000001cbc097221 */ /* 0x000fc40000010000 */
[----:B------:R-:W-:Y:S01]  /*b280*/  IMAD.MOV.U32 R188, RZ, RZ, R184 ;  /* 0x000000ffffbc7224 */ /* 0x000fe200078e00b8 */
[--C-:B------:R-:W-:Y:S01]  /*b290*/  HSET2.LE.AND R12, R34, R81.reuse, PT ;  /* 0x00000051220c7233 */ /* 0x100fe20003803000 */
[----:B------:R-:W-:Y:S01]  /*b2a0*/  IMAD.MOV.U32 R223, RZ, RZ, R203 ;  /* 0x000000ffffdf7224 */ /* 0x000fe200078e00cb */
[----:B------:R-:W-:Y:S01]  /*b2b0*/  F2FP.PACK_AB R2, R104, R105 ;  /* 0x000000696802723e */ /* 0x000fe200000000ff */
[----:B------:R-:W-:Y:S01]  /*b2c0*/  IMAD.MOV.U32 R227, RZ, RZ, R189 ;  /* 0x000000ffffe37224 */ /* 0x000fe200078e00bd */
[----:B------:R2:W2:Y:S01]  /*b2d0*/  MUFU.EX2 R34, R19 ;  /* 0x0000001300227308 */ /* 0x0004a20000000800 */
[----:B------:R-:W-:Y:S01]  /*b2e0*/  IMAD.MOV.U32 R189, RZ, RZ, R169 ;  /* 0x000000ffffbd7224 */ /* 0x000fe200078e00a9 */
[--C-:B------:R-:W-:Y:S01]  /*b2f0*/  HSET2.LE.AND R14, R32, R81.reuse, PT ;  /* 0x00000051200e7233 */ /* 0x100fe20003803000 */
[----:B------:R-:W-:Y:S01]  /*b300*/  FADD.FTZ R10, R188, R35 ;  /* 0x00000023bc0a7221 */ /* 0x000fe20000010000 */
[----:B------:R-:W-:Y:S01]  /*b310*/  HSET2.LE.AND R8, R37, R81, PT ;  /* 0x0000005125087233 */ /* 0x000fe20003803000 */
[----:B-1----:R-:W-:Y:S01]  /*b320*/  FADD.FTZ R17, R192, R29 ;  /* 0x0000001dc0117221 */ /* 0x002fe20000010000 */
[----:B------:R3:W5:Y:S01]  /*b330*/  LDL.LU R3, [R1+0x74] ;  /* 0x0000740001037983 */ /* 0x0007620000300800 */
[----:B------:R-:W-:-:S02]  /*b340*/  IMAD.MOV.U32 R169, RZ, RZ, R170 ;  /* 0x000000ffffa97224 */ /* 0x000fc400078e00aa */
[----:B------:R-:W-:Y:S01]  /*b350*/  FADD.FTZ R9, R223, R9 ;  /* 0x00000009df097221 */ /* 0x000fe20000010000 */
[----:B------:R-:W-:Y:S01]  /*b360*/  LOP3.LUT R6, R0, R2, RZ, 0xc0, !PT ;  /* 0x0000000200067212 */ /* 0x000fe200078ec0ff */
[----:B------:R-:W-:Y:S01]  /*b370*/  IMAD.MOV.U32 R203, RZ, RZ, R143 ;  /* 0x000000ffffcb7224 */ /* 0x000fe200078e008f */
[----:B------:R-:W-:Y:S01]  /*b380*/  LDSM.16.MT88.4 R28, [R210+0x5c00] ;  /* 0x005c0000d21c783b */ /* 0x000fe20000004200 */
[----:B------:R-:W-:Y:S02]  /*b390*/  IMAD.MOV.U32 R170, RZ, RZ, R176 ;  /* 0x000000ffffaa7224 */ /* 0x000fe400078e00b0 */
[----:B------:R-:W-:Y:S01]  /*b3a0*/  FADD.FTZ R17, R227, R17 ;  /* 0x00000011e3117221 */ /* 0x000fe20000010000 */
[--C-:B------:R-:W-:Y:S01]  /*b3b0*/  HSET2.LE.AND R2, R60, R81.reuse, PT ;  /* 0x000000513c027233 */ /* 0x100fe20003803000 */
[----:B------:R-:W-:Y:S01]  /*b3c0*/  IMAD.MOV.U32 R176, RZ, RZ, R147 ;  /* 0x000000ffffb07224 */ /* 0x000fe200078e0093 */
[----:B------:R-:W-:Y:S01]  /*b3d0*/  HSET2.LE.AND R0, R59, R81, PT ;  /* 0x000000513b007233 */ /* 0x000fe20003803000 */
[----:B------:R-:W-:Y:S01]  /*b3e0*/  FADD.FTZ R32, R144, R10 ;  /* 0x0000000a90207221 */ /* 0x000fe20000010000 */
[----:B------:R-:W-:Y:S01]  /*b3f0*/  F2FP.PACK_AB R10, R100, R101 ;  /* 0x00000065640a723e */ /* 0x000fe200000000ff */
[----:B------:R-:W-:-:S02]  /*b400*/  IMAD.MOV.U32 R147, RZ, RZ, R145 ;  /* 0x000000ffff937224 */ /* 0x000fc400078e0091 */
[----:B--2---:R-:W-:Y:S01]  /*b410*/  FADD.FTZ R19, R200, R9 ;  /* 0x00000009c8137221 */ /* 0x004fe20000010000 */
[----:B------:R-:W-:Y:S01]  /*b420*/  F2FP.PACK_AB R9, R64, R65 ;  /* 0x000000414009723e */ /* 0x000fe200000000ff */
[----:B------:R-:W-:Y:S02]  /*b430*/  FADD.FTZ R17, R203, R17 ;  /* 0x00000011cb117221 */ /* 0x000fe40000010000 */
[----:B------:R-:W-:Y:S02]  /*b440*/  IMAD.MOV.U32 R184, RZ, RZ, R201 ;  /* 0x000000ffffb87224 */ /* 0x000fe400078e00c9 */
[----:B------:R-:W-:Y:S02]  /*b450*/  FADD.FTZ R11, R193, R33 ;  /* 0x00000021c10b7221 */ /* 0x000fe40000010000 */
[----:B------:R-:W-:Y:S02]  /*b460*/  IMAD.MOV.U32 R203, RZ, RZ, R176 ;  /* 0x000000ffffcb7224 */ /* 0x000fe400078e00b0 */
[----:B------:R-:W-:-:S02]  /*b470*/  IMAD.MOV.U32 R201, RZ, RZ, R168 ;  /* 0x000000ffffc97224 */ /* 0x000fc400078e00a8 */
[----:B------:R-:W-:Y:S02]  /*b480*/  IMAD.MOV.U32 R193, RZ, RZ, R189 ;  /* 0x000000ffffc17224 */ /* 0x000fe400078e00bd */
[----:B------:R-:W-:Y:S01]  /*b490*/  IMAD.MOV.U32 R176, RZ, RZ, R146 ;  /* 0x000000ffffb07224 */ /* 0x000fe200078e0092 */
[----:B------:R-:W-:Y:S01]  /*b4a0*/  LOP3.LUT R146, R2, R10, RZ, 0xc0, !PT ;  /* 0x0000000a02927212 */ /* 0x000fe200078ec0ff */
[----:B------:R-:W-:Y:S01]  /*b4b0*/  IMAD.MOV.U32 R145, RZ, RZ, R98 ;  /* 0x000000ffff917224 */ /* 0x000fe200078e0062 */
[----:B------:R-:W-:Y:S01]  /*b4c0*/  F2FP.PACK_AB R2, R74, R75 ;  /* 0x0000004b4a02723e */ /* 0x000fe200000000ff */
[----:B------:R-:W-:Y:S01]  /*b4d0*/  IMAD.MOV.U32 R189, RZ, RZ, R147 ;  /* 0x000000ffffbd7224 */ /* 0x000fe200078e0093 */
[----:B------:R-:W-:Y:S01]  /*b4e0*/  LOP3.LUT R147, R0, R9, RZ, 0xc0, !PT ;  /* 0x0000000900937212 */ /* 0x000fe200078ec0ff */
[----:B------:R-:W-:Y:S01]  /*b4f0*/  IMAD.MOV.U32 R168, RZ, RZ, R171 ;  /* 0x000000ffffa87224 */ /* 0x000fe200078e00ab */
[----:B----4-:R-:W-:Y:S01]  /*b500*/  F2FP.PACK_AB R0, R62, R63 ;  /* 0x0000003f3e00723e */ /* 0x010fe200000000ff */
[----:B------:R-:W-:-:S02]  /*b510*/  IMAD.MOV.U32 R188, RZ, RZ, R201 ;  /* 0x000000ffffbc7224 */ /* 0x000fc400078e00c9 */
[----:B------:R-:W-:Y:S01]  /*b520*/  IMAD.MOV.U32 R201, RZ, RZ, R145 ;  /* 0x000000ffffc97224 */ /* 0x000fe200078e0091 */
[----:B------:R-:W-:Y:S01]  /*b530*/  LOP3.LUT R145, R13, R2, RZ, 0xc0, !PT ;  /* 0x000000020d917212 */ /* 0x000fe200078ec0ff */
[----:B------:R-:W-:Y:S01]  /*b540*/  IMAD.MOV.U32 R171, RZ, RZ, R187 ;  /* 0x000000ffffab7224 */ /* 0x000fe200078e00bb */
[----:B------:R-:W-:Y:S01]  /*b550*/  F2FP.PACK_AB R2, R18, R34 ;  /* 0x000000221202723e */ /* 0x000fe200000000ff */
[----:B------:R-:W-:Y:S01]  /*b560*/  IMAD.MOV.U32 R227, RZ, RZ, R168 ;  /* 0x000000ffffe37224 */ /* 0x000fe200078e00a8 */
[----:B------:R-:W-:Y:S01]  /*b570*/  LOP3.LUT R168, R12, R0, RZ, 0xc0, !PT ;  /* 0x000000000ca87212 */ /* 0x000fe200078ec0ff */
[----:B------:R-:W-:Y:S01]  /*b580*/  FADD.FTZ R33, R184, R11 ;  /* 0x0000000bb8217221 */ /* 0x000fe20000010000 */
[----:B------:R-:W-:Y:S01]  /*b590*/  F2FP.PACK_AB R0, R56, R61 ;  /* 0x0000003d3800723e */ /* 0x000fe200000000ff */
[----:B------:R-:W-:Y:S02]  /*b5a0*/  IMAD.MOV.U32 R223, RZ, RZ, R169 ;  /* 0x000000ffffdf7224 */ /* 0x000fe400078e00a9 */
[----:B------:R-:W-:Y:S01]  /*b5b0*/  IMAD.MOV.U32 R200, RZ, RZ, R171 ;  /* 0x000000ffffc87224 */ /* 0x000fe200078e00ab */
[----:B------:R-:W-:Y:S01]  /*b5c0*/  LOP3.LUT R171, R16, R2, RZ, 0xc0, !PT ;  /* 0x0000000210ab7212 */ /* 0x000fe200078ec0ff */
[----:B------:R-:W-:Y:S01]  /*b5d0*/  IMAD.MOV.U32 R184, RZ, RZ, R170 ;  /* 0x000000ffffb87224 */ /* 0x000fe200078e00aa */
[----:B------:R-:W-:Y:S01]  /*b5e0*/  HMMA.16816.F32 R152, R4, R20, R152 ;  /* 0x000000140498723c */ /* 0x000fe20000001898 */
[----:B------:R-:W-:Y:S01]  /*b5f0*/  LOP3.LUT R170, R15, R0, RZ, 0xc0, !PT ;  /* 0x000000000faa7212 */ /* 0x000fe200078ec0ff */
[----:B------:R-:W-:-:S02]  /*b600*/  FADD.FTZ R2, R193, R33 ;  /* 0x00000021c1027221 */ /* 0x000fc40000010000 */
[----:B------:R-:W-:-:S04]  /*b610*/  FADD.FTZ R0, R188, R32 ;  /* 0x00000020bc007221 */ /* 0x000fc80000010000 */
[C---:B------:R-:W-:Y:S01]  /*b620*/  HMMA.16816.F32 R148, R4.reuse, R24, R148 ;  /* 0x000000180494723c */ /* 0x040fe20000001894 */
[----:B------:R-:W-:Y:S01]  /*b630*/  IMAD.MOV.U32 R187, RZ, RZ, R142 ;  /* 0x000000ffffbb7224 */ /* 0x000fe200078e008e */
[----:B------:R-:W-:Y:S01]  /*b640*/  F2FP.PACK_AB R11, R102, R103 ;  /* 0x00000067660b723e */ /* 0x000fe200000000ff */
[----:B------:R-:W1:Y:S05]  /*b650*/  LDSM.16.MT88.4 R140, [R209+0x5c00] ;  /* 0x005c0000d18c783b */ /* 0x000e6a0000004200 */
[C---:B------:R-:W-:Y:S08]  /*b660*/  HMMA.16816.F32 R20, R4.reuse, R22, R48 ;  /* 0x000000160414723c */ /* 0x040ff00000001830 */
[----:B------:R-:W-:Y:S07]  /*b670*/  HMMA.16816.F32 R24, R4, R26, R44 ;  /* 0x0000001a0418723c */ /* 0x000fee000000182c */
[----:B------:R-:W-:-:S02]  /*b680*/  FADD.FTZ R4, R223, R19 ;  /* 0x00000013df047221 */ /* 0x000fc40000010000 */
[----:B------:R-:W-:Y:S02]  /*b690*/  FADD.FTZ R5, R227, R17 ;  /* 0x00000011e3057221 */ /* 0x000fe40000010000 */
[----:B------:R-:W-:Y:S02]  /*b6a0*/  FADD.FTZ R7, R184, R2 ;  /* 0x00000002b8077221 */ /* 0x000fe40000010000 */
[----:B------:R-:W-:Y:S02]  /*b6b0*/  FADD.FTZ R6, R200, R0 ;  /* 0x00000000c8067221 */ /* 0x000fe40000010000 */
[----:B------:R-:W-:Y:S02]  /*b6c0*/  FADD.FTZ R2, R203, R4 ;  /* 0x00000004cb027221 */ /* 0x000fe40000010000 */
[----:B------:R-:W-:Y:S02]  /*b6d0*/  FADD.FTZ R0, R189, R5 ;  /* 0x00000005bd007221 */ /* 0x000fe40000010000 */
[----:B------:R-:W-:Y:S01]  /*b6e0*/  FADD.FTZ R4, R201, R7 ;  /* 0x00000007c9047221 */ /* 0x000fe20000010000 */
[----:B------:R-:W-:Y:S01]  /*b6f0*/  LOP3.LUT R144, R8, R11, RZ, 0xc0, !PT ;  /* 0x0000000b08907212 */ /* 0x000fe200078ec0ff */
[----:B------:R-:W-:Y:S01]  /*b700*/  FADD.FTZ R6, R176, R6 ;  /* 0x00000006b0067221 */ /* 0x000fe20000010000 */
[----:B------:R-:W-:Y:S01]  /*b710*/  F2FP.PACK_AB R8, R36, R38 ;  /* 0x000000262408723e */ /* 0x000fe200000000ff */
[----:B------:R-:W-:-:S02]  /*b720*/  FADD.FTZ R2, R187, R2 ;  /* 0x00000002bb027221 */ /* 0x000fc40000010000 */
[----:B------:R-:W-:Y:S02]  /*b730*/  FADD.FTZ R0, R221, R0 ;  /* 0x00000000dd007221 */ /* 0x000fe40000010000 */
[----:B------:R-:W-:Y:S02]  /*b740*/  FADD.FTZ R5, R173, R4 ;  /* 0x00000004ad057221 */ /* 0x000fe40000010000 */
[----:B------:R-:W-:Y:S01]  /*b750*/  FADD.FTZ R4, R249, R6 ;  /* 0x00000006f9047221 */ /* 0x000fe20000010000 */
[----:B------:R-:W-:Y:S01]  /*b760*/  LOP3.LUT R169, R14, R8, RZ, 0xc0, !PT ;  /* 0x000000080ea97212 */ /* 0x000fe200078ec0ff */
        /* <DEDUP_REMOVED lines=88> */
[----:B------:R3:W-:Y:S01]  /*bcf0*/  STL [R1+0x30], R4 ;  /* 0x0000300401007387 */ /* 0x0007e20000100800 */
[----:B------:R-:W2:Y:S02]  /*bd00*/  LDC.U8 R98, c[0x0][0x2d8] ;  /* 0x0000b600ff627b82 */ /* 0x000ea40000000000 */
[----:B------:R-:W-:Y:S01]  /*bd10*/  FADD.FTZ R5, R105, R5 ;  /* 0x0000000569057221 */ /* 0x000fe20000010000 */
[----:B------:R3:W-:Y:S04]  /*bd20*/  STL [R1+0x38], R0 ;  /* 0x0000380001007387 */ /* 0x0007e80000100800 */
[----:B------:R3:W-:Y:S01]  /*bd30*/  STL [R1+0x34], R2 ;  /* 0x0000340201007387 */ /* 0x0007e20000100800 */
[----:B------:R-:W-:-:S04]  /*bd40*/  FADD.FTZ R5, R104, R5 ;  /* 0x0000000568057221 */ /* 0x000fc80000010000 */
[----:B------:R-:W-:Y:S01]  /*bd50*/  FADD.FTZ R5, R103, R5 ;  /* 0x0000000567057221 */ /* 0x000fe20000010000 */
[----:B-1----:R-:W-:Y:S03]  /*bd60*/  HMMA.16816.F32 R156, R168, R140, R156 ;  /* 0x0000008ca89c723c */ /* 0x002fe6000000189c */
[----:B------:R-:W-:-:S04]  /*bd70*/  FADD.FTZ R5, R102, R5 ;  /* 0x0000000566057221 */ /* 0x000fc80000010000 */
[----:B------:R-:W-:Y:S01]  /*bd80*/  FADD.FTZ R5, R101, R5 ;  /* 0x0000000565057221 */ /* 0x000fe20000010000 */
[----:B------:R-:W-:Y:S03]  /*bd90*/  HMMA.16816.F32 R160, R168, R142, R160 ;  /* 0x0000008ea8a0723c */ /* 0x000fe600000018a0 */
[----:B------:R-:W-:-:S05]  /*bda0*/  FADD.FTZ R235, R100, R5 ;  /* 0x0000000564eb7221 */ /* 0x000fca0000010000 */
[----:B------:R-:W-:Y:S08]  /*bdb0*/  HMMA.16816.F32 R152, R144, R140, R152 ;  /* 0x0000008c9098723c */ /* 0x000ff00000001898 */
[----:B------:R-:W-:Y:S08]  /*bdc0*/  HMMA.16816.F32 R164, R168, R28, R164 ;  /* 0x0000001ca8a4723c */ /* 0x000ff000000018a4 */
[C---:B------:R-:W-:Y:S08]  /*bdd0*/  HMMA.16816.F32 R140, R144.reuse, R142, R20 ;  /* 0x0000008e908c723c */ /* 0x040ff00000001814 */
[----:B------:R-:W-:Y:S08]  /*bde0*/  HMMA.16816.F32 R148, R144, R28, R148 ;  /* 0x0000001c9094723c */ /* 0x000ff00000001894 */
[-C--:B------:R-:W-:Y:S08]  /*bdf0*/  HMMA.16816.F32 R168, R168, R30.reuse, R40 ;  /* 0x0000001ea8a8723c */ /* 0x080ff00000001828 */
[----:B------:R-:W-:Y:S01]  /*be00*/  HMMA.16816.F32 R144, R144, R30, R24 ;  /* 0x0000001e9090723c */ /* 0x000fe20000001818 */
[----:B------:R-:W-:Y:S07]  /*be10*/  @!P0 BRA `(.L_x_496) ;  /* 0x000084b000008947 */ /* 0x000fee0003800000 */
[----:B--23--:R-:W2:Y:S04]  /*be20*/  LDL.LU R224, [R1+0x14] ;  /* 0x0000140001e07983 */ /* 0x00cea80000300800 */
[----:B------:R-:W1:Y:S01]  /*be30*/  S2R R222, SR_TID.X ;  /* 0x0000000000de7919 */ /* 0x000e620000002100 */
[----:B------:R-:W-:Y:S01]  /*be40*/  LEA.HI.SX32 R227, R252, 0xfffffffe, 0x19 ;  /* 0xfffffffefce37811 */ /* 0x000fe200078fcaff */
[----:B------:R-:W-:Y:S01]  /*be50*/  IMAD.MOV.U32 R136, RZ, RZ, R133 ;  /* 0x000000ffff887224 */ /* 0x000fe200078e0085 */
[----:B------:R-:W-:-:S02]  /*be60*/  MOV R134, R138 ;  /* 0x0000008a00867202 */ /* 0x000fc40000000f00 */
[----:B------:R-:W-:Y:S02]  /*be70*/  MOV R2, R139 ;  /* 0x0000008b00027202 */ /* 0x000fe40000000f00 */
[----:B------:R-:W-:Y:S02]  /*be80*/  MOV R135, R137 ;  /* 0x0000008900877202 */ /* 0x000fe40000000f00 */
[----:B-1----:R-:W-:-:S05]  /*be90*/  LOP3.LUT R222, R222, 0x3, RZ, 0xc0, !PT ;  /* 0x00000003dede7812 */ /* 0x002fca00078ec0ff */
[----:B--2---:R-:W-:-:S05]  /*bea0*/  IMAD R0, R222, -0x2, R224 ;  /* 0xfffffffede007824 */ /* 0x004fca00078e02e0 */
[----:B-----5:R-:W-:-:S05]  /*beb0*/  IADD3 R0, R96, R0, -R190 ;  /* 0x0000000060007210 */ /* 0x020fca0007ffe8be */
[----:B------:R1:W-:Y:S04]  /*bec0*/  STL [R1+0x40], R0 ;  /* 0x0000400001007387 */ /* 0x0003e80000100800 */
[----:B------:R-:W2:Y:S04]  /*bed0*/  LDL.LU R222, [R1+0x18] ;  /* 0x0000180001de7983 */ /* 0x000ea80000300800 */
[----:B------:R-:W3:Y:S01]  /*bee0*/  LDL.64 R180, [R1+0x48] ;  /* 0x0000480001b47983 */ /* 0x000ee20000100a00 */
[----:B------:R-:W-:Y:S01]  /*bef0*/  IMAD.WIDE.U32 R8, R238, -0x326172a9, RZ ;  /* 0xcd9e8d57ee087825 */ /* 0x000fe200078e00ff */
[----:B------:R-:W-:-:S03]  /*bf00*/  PRMT R230, R98, 0x7054, R98 ;  /* 0x0000705462e67816 */ /* 0x000fc60000000062 */
[----:B------:R-:W-:Y:S01]  /*bf10*/  IMAD.WIDE.U32 R6, R239, -0x326172a9, RZ ;  /* 0xcd9e8d57ef067825 */ /* 0x000fe200078e00ff */
[-C--:B------:R-:W-:Y:S01]  /*bf20*/  LOP3.LUT R4, R9, R85.reuse, RZ, 0x3c, !PT ;  /* 0x0000005509047212 */ /* 0x080fe200078e3cff */
[----:B------:R-:W-:Y:S02]  /*bf30*/  STL.64 [R1+0x28], R8 ;  /* 0x0000280801007387 */ /* 0x000fe40000100a00 */
[----:B------:R-:W-:Y:S02]  /*bf40*/  IMAD.MOV.U32 R5, RZ, RZ, c[0x0][0x1a4] ;  /* 0x00006900ff057624 */ /* 0x000fe400078e00ff */
[----:B------:R4:W-:Y:S01]  /*bf50*/  STL.64 [R1+0x20], R6 ;  /* 0x0000200601007387 */ /* 0x0009e20000100a00 */
[----:B-1----:R-:W-:Y:S01]  /*bf60*/  LOP3.LUT R0, R7, R85, RZ, 0x3c, !PT ;  /* 0x0000005507007212 */ /* 0x002fe200078e3cff */
[----:B----4-:R-:W-:-:S04]  /*bf70*/  IMAD.WIDE.U32 R6, R4, -0x2daee0ad, RZ ;  /* 0xd2511f5304067825 */ /* 0x010fc800078e00ff */
[----:B--2---:R-:W-:Y:S01]  /*bf80*/  IMAD.WIDE.U32 R228, R222, -0x2daee0ad, RZ ;  /* 0xd2511f53dee47825 */ /* 0x004fe200078e00ff */
[----:B---3--:R-:W-:-:S13]  /*bf90*/  ISETP.GE.AND P0, PT, R180, c[0x0][0x220], PT ;  /* 0x00008800b4007a0c */ /* 0x008fda0003f06270 */
[----:B------:R-:W-:Y:S02]  /*bfa0*/  @!P0 IMAD R8, R5, 0x60, RZ ;  /* 0x0000006005088824 */ /* 0x000fe400078e02ff */
[----:B------:R-:W-:-:S03]  /*bfb0*/  IMAD.WIDE.U32 R4, R0, -0x2daee0ad, RZ ;  /* 0xd2511f5300047825 */ /* 0x000fc600078e00ff */
[----:B------:R1:W-:Y:S04]  /*bfc0*/  @!P0 STL [R1+0x3c], R8 ;  /* 0x00003c0801008387 */ /* 0x0003e80000100800 */
[----:B------:R1:W-:Y:S04]  /*bfd0*/  STL.64 [R1], R4 ;  /* 0x0000000401007387 */ /* 0x0003e80000100a00 */
[----:B------:R1:W-:Y:S01]  /*bfe0*/  STL.64 [R1+0x8], R6 ;  /* 0x0000080601007387 */ /* 0x0003e20000100a00 */
[----:B------:R-:W-:Y:S05]  /*bff0*/  BRA `(.L_x_497) ;  /* 0x0000035000007947 */ /* 0x000fea0003800000 */
.L_x_499:
[----:B------:R-:W2:Y:S01]  /*c000*/  LDL.64 R138, [R1+0x60] ;  /* 0x00006000018a7983 */ /* 0x000ea20000100a00 */
[----:B------:R-:W-:Y:S03]  /*c010*/  IADD3 R0, R227, -0x1, RZ ;  /* 0xffffffffe3007810 */ /* 0x000fe60007ffe0ff */
[----:B------:R-:W3:Y:S01]  /*c020*/  LDL.64 R222, [R1+0x50] ;  /* 0x0000500001de7983 */ /* 0x000ee20000100a00 */
[----:B------:R-:W-:Y:S01]  /*c030*/  SHF.R.S32.HI R133, RZ, 0x1f, R0 ;  /* 0x0000001fff857819 */ /* 0x000fe20000011400 */
[C---:B------:R-:W-:Y:S02]  /*c040*/  IMAD.WIDE.U32 R172, R0.reuse, c[0x0][0x198], RZ ;  /* 0x0000660000ac7a25 */ /* 0x040fe400078e00ff */
        /* <DEDUP_REMOVED lines=8> */
[----:B--2---:R-:W-:Y:S01]  /*c0d0*/  LEA R132, P3, R172, R138, 0x7 ;  /* 0x0000008aac847211 */ /* 0x004fe200078638ff */
[----:B------:R-:W-:Y:S03]  /*c0e0*/  @!P0 IMAD.MOV.U32 R139, RZ, RZ, c[0x0][0x19c] ;  /* 0x00006700ff8b8624 */ /* 0x000fe600078e00ff */
[----:B------:R-:W-:Y:S02]  /*c0f0*/  @!P0 LEA R176, P5, R132, c[0x0][0x168], 0x1 ;  /* 0x00005a0084b08a11 */ /* 0x000fe400078a08ff */
[----:B---3--:R-:W-:Y:S02]  /*c100*/  LEA.HI.X R133, R172, R223, R133, 0x7, P3 ;  /* 0x000000dfac857211 */ /* 0x008fe400018f3c85 */
        /* <DEDUP_REMOVED lines=12> */
[C---:B------:R-:W-:Y:S01]  /*c1d0*/  @!P0 LEA R172, P2, R138.reuse, c[0x0][0x168], 0x1 ;  /* 0x00005a008aac8a11 */ /* 0x040fe200078408ff */
        /* <DEDUP_REMOVED lines=23> */
.L_x_497:
[----:B------:R-:W2:Y:S01]  /*c350*/  LDL.64 R10, [R1+0x58] ;  /* 0x00005800010a7983 */ /* 0x000ea20000100a00 */
[----:B------:R-:W-:Y:S04]  /*c360*/  DEPBAR.LE SB0, 0x0 ;  /* 0x000080000000791a */ /* 0x000fe80000000000 */
[----:B------:R-:W-:Y:S01]  /*c370*/  SHF.R.S32.HI R0, RZ, 0x1f, R227 ;  /* 0x0000001fff007819 */ /* 0x000fe200000114e3 */
[----:B------:R-:W3:Y:S01]  /*c380*/  LDL R9, [R1+0x44] ;  /* 0x0000440001097983 */ /* 0x000ee20000100800 */
[C---:B-1----:R-:W-:Y:S04]  /*c390*/  IMAD.WIDE.U32 R6, R227.reuse, c[0x0][0x1a0], RZ ;  /* 0x00006800e3067a25 */ /* 0x042fe800078e00ff */
        /* <DEDUP_REMOVED lines=23> */
[----:B------:R-:W-:Y:S02]  /*c510*/  @!P0 LEA R0, P2, R15, R4, 0x6 ;  /* 0x000000040f008211 */ /* 0x000fe400078430ff */
        /* <DEDUP_REMOVED lines=112> */
.L_x_498:
[----:B------:R-:W2:Y:S01]  /*cc20*/  LDL R0, [R1+0x40] ;  /* 0x0000400001007983 */ /* 0x000ea20000100800 */
[C---:B------:R-:W-:Y:S03]  /*cc30*/  IMAD.SHL.U32 R237, R227.reuse, 0x4, RZ ;  /* 0x00000004e3ed7824 */ /* 0x040fe600078e00ff */
        /* <DEDUP_REMOVED lines=8> */
[----:B------:R3:W-:Y:S06]  /*ccc0*/  STL.64 [R1+0x80], R212 ;  /* 0x000080d401007387 */ /* 0x0007ec0000100a00 */
[----:B------:R-:W-:Y:S04]  /*ccd0*/  STL [R1+0x78], R211 ;  /* 0x000078d301007387 */ /* 0x000fe80000100800 */
[----:B------:R-:W-:Y:S04]  /*cce0*/  STL [R1+0x74], R208 ;  /* 0x000074d001007387 */ /* 0x000fe80000100800 */
[----:B------:R-:W4:Y:S06]  /*ccf0*/  LDL.64 R240, [R1+0x20] ;  /* 0x0000200001f07983 */ /* 0x000f2c0000100a00 */
[----:B------:R-:W4:Y:S06]  /*cd00*/  LDL.64 R242, [R1+0x8] ;  /* 0x0000080001f27983 */ /* 0x000f2c0000100a00 */
[----:B------:R-:W4:Y:S06]  /*cd10*/  LDL.64 R238, [R1+0x28] ;  /* 0x0000280001ee7983 */ /* 0x000f2c0000100a00 */
[----:B---3--:R-:W3:Y:S06]  /*cd20*/  LDL.64 R212, [R1] ;  /* 0x0000000001d47983 */ /* 0x008eec0000100a00 */
[----:B------:R-:W-:Y:S01]  /*cd30*/  STL [R1+0xa8], R227 ;  /* 0x0000a8e301007387 */ /* 0x000fe20000100800 */
[----:B--2---:R-:W-:Y:S05]  /*cd40*/  IMAD R0, R227, -0x80, R0 ;  /* 0xffffff80e3007824 */ /* 0x004fea00078e0200 */
[C---:B------:R-:W-:Y:S02]  /*cd50*/  IADD3 R137, R0.reuse, -0x78, RZ ;  /* 0xffffff8800897810 */ /* 0x040fe40007ffe0ff */
[C---:B------:R-:W-:Y:S02]  /*cd60*/  IADD3 R132, R0.reuse, 0x47, RZ ;  /* 0x0000004700847810 */ /* 0x040fe40007ffe0ff */
[----:B------:R-:W-:Y:S02]  /*cd70*/  ISETP.GE.AND P3, PT, R137, RZ, PT ;  /* 0x000000ff8900720c */ /* 0x000fe40003f66270 */
[C---:B------:R-:W-:Y:S02]  /*cd80*/  IADD3 R133, R0.reuse, -0x79, RZ ;  /* 0xffffff8700857810 */ /* 0x040fe40007ffe0ff */
[C---:B-1----:R-:W-:Y:S02]  /*cd90*/  IADD3 R138, R0.reuse, 0x40, RZ ;  /* 0x00000040008a7810 */ /* 0x042fe40007ffe0ff */
[----:B------:R-:W-:Y:S02]  /*cda0*/  ISETP.GE.AND P2, PT, R133, RZ, PT ;  /* 0x000000ff8500720c */ /* 0x000fe40003f46270 */
[C---:B------:R-:W-:Y:S02]  /*cdb0*/  IADD3 R139, R0.reuse, -0x40, RZ ;  /* 0xffffffc0008b7810 */ /* 0x040fe40007ffe0ff */
[C---:B------:R-:W-:Y:S02]  /*cdc0*/  IADD3 R185, R0.reuse, -0x49, RZ ;  /* 0xffffffb700b97810 */ /* 0x040fe40007ffe0ff */
[C---:B------:R-:W-:Y:S02]  /*cdd0*/  IADD3 R184, R0.reuse, -0x50, RZ ;  /* 0xffffffb000b87810 */ /* 0x040fe40007ffe0ff */
[----:B------:R-:W-:Y:S02]  /*cde0*/  @!P3 IADD3 R137, -R0, 0x78, RZ ;  /* 0x000000780089b810 */ /* 0x000fe40007ffe1ff */
[----:B------:R-:W-:Y:S02]  /*cdf0*/  ISETP.GE.AND P3, PT, R132, RZ, PT ;  /* 0x000000ff8400720c */ /* 0x000fe40003f66270 */
[----:B------:R-:W1:Y:S01]  /*ce00*/  I2F R179, R137 ;  /* 0x0000008900b37306 */ /* 0x000e620000201400 */
[C---:B------:R-:W-:Y:S02]  /*ce10*/  @!P2 IADD3 R133, -R0.reuse, 0x79, RZ ;  /* 0x000000790085a810 */ /* 0x040fe40007ffe1ff */
[C---:B------:R-:W-:Y:S02]  /*ce20*/  IADD3 R183, R0.reuse, -0x51, RZ ;  /* 0xffffffaf00b77810 */ /* 0x040fe40007ffe0ff */
[C---:B------:R-:W-:Y:S02]  /*ce30*/  IADD3 R198, R0.reuse, -0x1, RZ ;  /* 0xffffffff00c67810 */ /* 0x040fe40007ffe0ff */
[C---:B------:R-:W-:Y:S02]  /*ce40*/  IADD3 R182, R0.reuse, -0x58, RZ ;  /* 0xffffffa800b67810 */ /* 0x040fe40007ffe0ff */
[C---:B------:R-:W-:Y:S01]  /*ce50*/  IADD3 R181, R0.reuse, -0x59, RZ ;  /* 0xffffffa700b57810 */ /* 0x040fe20007ffe0ff */
[----:B------:R-:W2:Y:S01]  /*ce60*/  I2F R178, R133 ;  /* 0x0000008500b27306 */ /* 0x000ea20000201400 */
[C---:B------:R-:W-:Y:S02]  /*ce70*/  @!P3 IADD3 R132, -R0.reuse, -0x47, RZ ;  /* 0xffffffb90084b810 */ /* 0x040fe40007ffe1ff */
[C---:B------:R-:W-:Y:S02]  /*ce80*/  IADD3 R180, R0.reuse, -0x60, RZ ;  /* 0xffffffa000b47810 */ /* 0x040fe40007ffe0ff */
[C---:B------:R-:W-:Y:S02]  /*ce90*/  IADD3 R197, R0.reuse, -0x8, RZ ;  /* 0xfffffff800c57810 */ /* 0x040fe40007ffe0ff */
[C---:B------:R-:W-:Y:S02]  /*cea0*/  IADD3 R196, R0.reuse, -0x9, RZ ;  /* 0xfffffff700c47810 */ /* 0x040fe40007ffe0ff */
[----:B------:R-:W-:Y:S01]  /*ceb0*/  IADD3 R195, R0, -0x10, RZ ;  /* 0xfffffff000c37810 */ /* 0x000fe20007ffe0ff */
[----:B------:R-:W3:Y:S01]  /*cec0*/  I2F R177, R132 ;  /* 0x0000008400b17306 */ /* 0x000ee20000201400 */
[----:B------:R-:W-:Y:S02]  /*ced0*/  ISETP.GE.AND P2, PT, R138, RZ, PT ;  /* 0x000000ff8a00720c */ /* 0x000fe40003f46270 */
[----:B------:R-:W-:Y:S01]  /*cee0*/  IABS R176, R0 ;  /* 0x0000000000b07213 */ /* 0x000fe20000000000 */
[-C--:B-1----:R-:W-:Y:S01]  /*cef0*/  FFMA.FTZ R128, R179, -R3.reuse, R128 ;  /* 0x80000003b3807223 */ /* 0x082fe20000010080 */
[C---:B------:R-:W-:Y:S02]  /*cf00*/  IADD3 R137, R0.reuse, 0x3f, RZ ;  /* 0x0000003f00897810 */ /* 0x040fe40007ffe0ff */
[C---:B------:R-:W-:Y:S02]  /*cf10*/  IADD3 R191, R0.reuse, -0x20, RZ ;  /* 0xffffffe000bf7810 */ /* 0x040fe40007ffe0ff */
[----:B------:R-:W-:Y:S01]  /*cf20*/  ISETP.GE.AND P3, PT, R137, RZ, PT ;  /* 0x000000ff8900720c */ /* 0x000fe20003f66270 */
[----:B------:R-:W1:Y:S01]  /*cf30*/  I2F R176, R176 ;  /* 0x000000b000b07306 */ /* 0x000e620000201400 */
[C---:B------:R-:W-:Y:S02]  /*cf40*/  IADD3 R179, R0.reuse, -0x61, RZ ;  /* 0xffffff9f00b37810 */ /* 0x040fe40007ffe0ff */
[----:B------:R-:W-:Y:S01]  /*cf50*/  IADD3 R194, R0, -0x11, RZ ;  /* 0xffffffef00c27810 */ /* 0x000fe20007ffe0ff */
[-C--:B--2---:R-:W-:Y:S01]  /*cf60*/  FFMA.FTZ R129, R178, -R3.reuse, R129 ;  /* 0x80000003b2817223 */ /* 0x084fe20000010081 */
[C---:B------:R-:W-:Y:S02]  /*cf70*/  @!P2 IADD3 R138, -R0.reuse, -0x40, RZ ;  /* 0xffffffc0008aa810 */ /* 0x040fe40007ffe1ff */
[C---:B------:R-:W-:Y:S02]  /*cf80*/  IADD3 R133, R0.reuse, 0x38, RZ ;  /* 0x0000003800857810 */ /* 0x040fe40007ffe0ff */
[C---:B------:R-:W-:Y:S01]  /*cf90*/  IADD3 R193, R0.reuse, -0x18, RZ ;  /* 0xffffffe800c17810 */ /* 0x040fe20007ffe0ff */
[----:B------:R-:W2:Y:S01]  /*cfa0*/  I2F R175, R138 ;  /* 0x0000008a00af7306 */ /* 0x000ea20000201400 */
[----:B------:R-:W-:Y:S02]  /*cfb0*/  ISETP.GE.AND P2, PT, R133, RZ, PT ;  /* 0x000000ff8500720c */ /* 0x000fe40003f46270 */
[C---:B------:R-:W-:Y:S01]  /*cfc0*/  @!P3 IADD3 R137, -R0.reuse, -0x3f, RZ ;  /* 0xffffffc10089b810 */ /* 0x040fe20007ffe1ff */
[-C--:B---3--:R-:W-:Y:S01]  /*cfd0*/  FFMA.FTZ R11, R177, -R3.reuse, R11 ;  /* 0x80000003b10b7223 */ /* 0x088fe2000001000b */
[C---:B------:R-:W-:Y:S02]  /*cfe0*/  IADD3 R132, R0.reuse, 0x37, RZ ;  /* 0x0000003700847810 */ /* 0x040fe40007ffe0ff */
[----:B------:R-:W-:Y:S02]  /*cff0*/  IADD3 R192, R0, -0x19, RZ ;  /* 0xffffffe700c07810 */ /* 0x000fe40007ffe0ff */
[----:B------:R-:W-:Y:S01]  /*d000*/  ISETP.GE.AND P3, PT, R132, RZ, PT ;  /* 0x000000ff8400720c */ /* 0x000fe20003f66270 */
[----:B------:R-:W3:Y:S01]  /*d010*/  I2F R174, R137 ;  /* 0x0000008900ae7306 */ /* 0x000ee20000201400 */
[C---:B------:R-:W-:Y:S02]  /*d020*/  IADD3 R188, R0.reuse, -0x29, RZ ;  /* 0xffffffd700bc7810 */ /* 0x040fe40007ffe0ff */
[----:B------:R-:W-:Y:S01]  /*d030*/  IADD3 R190, R0, -0x21, RZ ;  /* 0xffffffdf00be7810 */ /* 0x000fe20007ffe0ff */
[-C--:B-1----:R-:W-:Y:S01]  /*d040*/  FFMA.FTZ R18, R176, -R3.reuse, R18 ;  /* 0x80000003b0127223 */ /* 0x082fe20000010012 */
[----:B------:R-:W-:Y:S01]  /*d050*/  @!P2 IADD3 R133, -R0, -0x38, RZ ;  /* 0xffffffc80085a810 */ /* 0x000fe20007ffe1ff */
[CC--:B------:R-:W-:Y:S01]  /*d060*/  FFMA.FTZ R72, R176.reuse, -R3.reuse, R72 ;  /* 0x80000003b0487223 */ /* 0x0c0fe20000010048 */
[----:B------:R-:W-:Y:S01]  /*d070*/  ISETP.GE.AND P2, PT, R139, RZ, PT ;  /* 0x000000ff8b00720c */ /* 0x000fe20003f46270 */
[-C--:B------:R-:W-:Y:S01]  /*d080*/  FFMA.FTZ R78, R176, -R3.reuse, R78 ;  /* 0x80000003b04e7223 */ /* 0x080fe2000001004e */
[C---:B------:R-:W-:Y:S01]  /*d090*/  IADD3 R189, R0.reuse, -0x28, RZ ;  /* 0xffffffd800bd7810 */ /* 0x040fe20007ffe0ff */
[----:B------:R-:W1:Y:S01]  /*d0a0*/  I2F R173, R133 ;  /* 0x0000008500ad7306 */ /* 0x000e620000201400 */
[----:B------:R-:W-:Y:S01]  /*d0b0*/  IADD3 R178, R0, -0x68, RZ ;  /* 0xffffff9800b27810 */ /* 0x000fe20007ffe0ff */
[-C--:B------:R-:W-:Y:S01]  /*d0c0*/  FFMA.FTZ R4, R176, -R3.reuse, R4 ;  /* 0x80000003b0047223 */ /* 0x080fe20000010004 */
[C---:B------:R-:W-:Y:S01]  /*d0d0*/  @!P3 IADD3 R132, -R0.reuse, -0x37, RZ ;  /* 0xffffffc90084b810 */ /* 0x040fe20007ffe1ff */
[CC--:B--2---:R-:W-:Y:S01]  /*d0e0*/  FFMA.FTZ R8, R175.reuse, -R3.reuse, R8 ;  /* 0x80000003af087223 */ /* 0x0c4fe20000010008 */
[C---:B------:R-:W-:Y:S01]  /*d0f0*/  IADD3 R138, R0.reuse, 0x30, RZ ;  /* 0x00000030008a7810 */ /* 0x040fe20007ffe0ff */
[-C--:B------:R-:W-:Y:S01]  /*d100*/  FFMA.FTZ R14, R175, -R3.reuse, R14 ;  /* 0x80000003af0e7223 */ /* 0x080fe2000001000e */
[C---:B------:R-:W-:Y:S02]  /*d110*/  IADD3 R175, R0.reuse, 0x28, RZ ;  /* 0x0000002800af7810 */ /* 0x040fe40007ffe0ff */
[----:B------:R-:W-:Y:S01]  /*d120*/  IADD3 R199, R0, -0x38, RZ ;  /* 0xffffffc800c77810 */ /* 0x000fe20007ffe0ff */
[----:B------:R2:W2:Y:S01]  /*d130*/  I2F R172, R132 ;  /* 0x0000008400ac7306 */ /* 0x0004a20000201400 */
[----:B------:R-:W-:Y:S02]  /*d140*/  ISETP.GE.AND P3, PT, R138, RZ, PT ;  /* 0x000000ff8a00720c */ /* 0x000fe40003f66270 */
[----:B------:R-:W-:Y:S01]  /*d150*/  @!P2 IADD3 R139, -R0, 0x40, RZ ;  /* 0x00000040008ba810 */ /* 0x000fe20007ffe1ff */
[-C--:B---3--:R-:W-:Y:S01]  /*d160*/  FFMA.FTZ R15, R174, -R3.reuse, R15 ;  /* 0x80000003ae0f7223 */ /* 0x088fe2000001000f */
[----:B------:R-:W-:Y:S01]  /*d170*/  IADD3 R137, R0, -0x41, RZ ;  /* 0xffffffbf00897810 */ /* 0x000fe20007ffe0ff */
[-C--:B------:R-:W-:Y:S01]  /*d180*/  FFMA.FTZ R9, R174, -R3.reuse, R9 ;  /* 0x80000003ae097223 */ /* 0x080fe20000010009 */
[----:B------:R-:W-:Y:S02]  /*d190*/  IADD3 R174, R0, 0x27, RZ ;  /* 0x0000002700ae7810 */ /* 0x000fe40007ffe0ff */
[----:B------:R-:W-:Y:S01]  /*d1a0*/  ISETP.GE.AND P4, PT, R137, RZ, PT ;  /* 0x000000ff8900720c */ /* 0x000fe20003f86270 */
[----:B------:R-:W3:Y:S01]  /*d1b0*/  I2F R139, R139 ;  /* 0x0000008b008b7306 */ /* 0x000ee20000201400 */
[----:B------:R-:W-:Y:S02]  /*d1c0*/  ISETP.GE.AND P5, PT, R174, RZ, PT ;  /* 0x000000ffae00720c */ /* 0x000fe40003fa6270 */
[C---:B------:R-:W-:Y:S01]  /*d1d0*/  IADD3 R187, R0.reuse, -0x30, RZ ;  /* 0xffffffd000bb7810 */ /* 0x040fe20007ffe0ff */
[CC--:B-1----:R-:W-:Y:S01]  /*d1e0*/  FFMA.FTZ R26, R173.reuse, -R3.reuse, R26 ;  /* 0x80000003ad1a7223 */ /* 0x0c2fe2000001001a */
[C---:B------:R-:W-:Y:S01]  /*d1f0*/  @!P3 IADD3 R138, -R0.reuse, -0x30, RZ ;  /* 0xffffffd0008ab810 */ /* 0x040fe20007ffe1ff */
[-C--:B------:R-:W-:Y:S01]  /*d200*/  FFMA.FTZ R12, R173, -R3.reuse, R12 ;  /* 0x80000003ad0c7223 */ /* 0x080fe2000001000c */
[C---:B------:R-:W-:Y:S02]  /*d210*/  IADD3 R133, R0.reuse, -0x48, RZ ;  /* 0xffffffb800857810 */ /* 0x040fe40007ffe0ff */
[C---:B------:R-:W-:Y:S02]  /*d220*/  IADD3 R173, R0.reuse, 0x20, RZ ;  /* 0x0000002000ad7810 */ /* 0x040fe40007ffe0ff */
[----:B------:R-:W1:Y:S01]  /*d230*/  I2F R138, R138 ;  /* 0x0000008a008a7306 */ /* 0x000e620000201400 */
[C---:B------:R-:W-:Y:S02]  /*d240*/  @!P4 IADD3 R137, -R0.reuse, 0x41, RZ ;  /* 0x000000410089c810 */ /* 0x040fe40007ffe1ff */
[----:B--2---:R-:W-:Y:S01]  /*d250*/  IADD3 R132, R0, 0x2f, RZ ;  /* 0x0000002f00847810 */ /* 0x004fe20007ffe0ff */
[CC--:B------:R-:W-:Y:S01]  /*d260*/  FFMA.FTZ R27, R172.reuse, -R3.reuse, R27 ;  /* 0x80000003ac1b7223 */ /* 0x0c0fe2000001001b */
[----:B------:R-:W-:Y:S01]  /*d270*/  ISETP.GE.AND P4, PT, R175, RZ, PT ;  /* 0x000000ffaf00720c */ /* 0x000fe20003f86270 */
[-C--:B------:R-:W-:Y:S01]  /*d280*/  FFMA.FTZ R13, R172, -R3.reuse, R13 ;  /* 0x80000003ac0d7223 */ /* 0x080fe2000001000d */
[----:B------:R-:W-:Y:S02]  /*d290*/  ISETP.GE.AND P2, PT, R132, RZ, PT ;  /* 0x000000ff8400720c */ /* 0x000fe40003f46270 */
[----:B------:R-:W-:Y:S01]  /*d2a0*/  ISETP.GE.AND P3, PT, R133, RZ, PT ;  /* 0x000000ff8500720c */ /* 0x000fe20003f66270 */
[----:B------:R-:W2:Y:S01]  /*d2b0*/  I2F R137, R137 ;  /* 0x0000008900897306 */ /* 0x000ea20000201400 */
[C---:B------:R-:W-:Y:S02]  /*d2c0*/  IADD3 R172, R0.reuse, 0x1f, RZ ;  /* 0x0000001f00ac7810 */ /* 0x040fe40007ffe0ff */
[----:B------:R-:W-:Y:S01]  /*d2d0*/  ISETP.GE.AND P6, PT, R173, RZ, PT ;  /* 0x000000ffad00720c */ /* 0x000fe20003fc6270 */
[CC--:B---3--:R-:W-:Y:S01]  /*d2e0*/  FFMA.FTZ R68, R139.reuse, -R3.reuse, R68 ;  /* 0x800000038b447223 */ /* 0x0c8fe20000010044 */
[C---:B------:R-:W-:Y:S01]  /*d2f0*/  @!P5 IADD3 R174, -R0.reuse, -0x27, RZ ;  /* 0xffffffd900aed810 */ /* 0x040fe20007ffe1ff */
[-C--:B------:R-:W-:Y:S01]  /*d300*/  FFMA.FTZ R82, R139, -R3.reuse, R82 ;  /* 0x800000038b527223 */ /* 0x080fe20000010052 */
[C---:B------:R-:W-:Y:S02]  /*d310*/  IADD3 R139, R0.reuse, 0x18, RZ ;  /* 0x00000018008b7810 */ /* 0x040fe40007ffe0ff */
[C---:B------:R-:W-:Y:S02]  /*d320*/  @!P4 IADD3 R175, -R0.reuse, -0x28, RZ ;  /* 0xffffffd800afc810 */ /* 0x040fe40007ffe1ff */
[----:B------:R-:W-:Y:S02]  /*d330*/  @!P2 IADD3 R132, -R0, -0x2f, RZ ;  /* 0xffffffd10084a810 */ /* 0x000fe40007ffe1ff */
[----:B------:R-:W3:Y:S01]  /*d340*/  I2F R204, R175 ;  /* 0x000000af00cc7306 */ /* 0x000ee20000201400 */
[----:B------:R-:W-:Y:S01]  /*d350*/  ISETP.GE.AND P2, PT, R185, RZ, PT ;  /* 0x000000ffb900720c */ /* 0x000fe20003f46270 */
[-C--:B-1----:R-:W-:Y:S01]  /*d360*/  FFMA.FTZ R24, R138, -R3.reuse, R24 ;  /* 0x800000038a187223 */ /* 0x082fe20000010018 */
[----:B------:R-:W-:Y:S01]  /*d370*/  @!P3 IADD3 R133, -R0, 0x48, RZ ;  /* 0x000000480085b810 */ /* 0x000fe20007ffe1ff */
[-C--:B------:R-:W-:Y:S01]  /*d380*/  FFMA.FTZ R30, R138, -R3.reuse, R30 ;  /* 0x800000038a1e7223 */ /* 0x080fe2000001001e */
[----:B------:R-:W-:Y:S02]  /*d390*/  ISETP.GE.AND P3, PT, R184, RZ, PT ;  /* 0x000000ffb800720c */ /* 0x000fe40003f66270 */
[----:B------:R-:W-:Y:S02]  /*d3a0*/  ISETP.GE.AND P4, PT, R183, RZ, PT ;  /* 0x000000ffb700720c */ /* 0x000fe40003f86270 */
[C---:B------:R-:W-:Y:S01]  /*d3b0*/  IADD3 R138, R0.reuse, 0x17, RZ ;  /* 0x00000017008a7810 */ /* 0x040fe20007ffe0ff */
[----:B------:R-:W1:Y:S01]  /*d3c0*/  I2F R133, R133 ;  /* 0x0000008500857306 */ /* 0x000e620000201400 */
[----:B------:R-:W-:Y:S01]  /*d3d0*/  @!P6 IADD3 R173, -R0, -0x20, RZ ;  /* 0xffffffe000ade810 */ /* 0x000fe20007ffe1ff */
[CC--:B--2---:R-:W-:Y:S01]  /*d3e0*/  FFMA.FTZ R69, R137.reuse, -R3.reuse, R69 ;  /* 0x8000000389457223 */ /* 0x0c4fe20000010045 */
[----:B------:R-:W-:Y:S01]  /*d3f0*/  ISETP.GE.AND P5, PT, R182, RZ, PT ;  /* 0x000000ffb600720c */ /* 0x000fe20003fa6270 */
[-C--:B------:R-:W-:Y:S01]  /*d400*/  FFMA.FTZ R83, R137, -R3.reuse, R83 ;  /* 0x8000000389537223 */ /* 0x080fe20000010053 */
[----:B------:R-:W-:Y:S02]  /*d410*/  @!P2 IADD3 R185, -R0, 0x49, RZ ;  /* 0x0000004900b9a810 */ /* 0x000fe40007ffe1ff */
[----:B------:R-:W-:Y:S02]  /*d420*/  ISETP.GE.AND P2, PT, R172, RZ, PT ;  /* 0x000000ffac00720c */ /* 0x000fe40003f46270 */
[C---:B------:R-:W-:Y:S01]  /*d430*/  @!P3 IADD3 R184, -R0.reuse, 0x50, RZ ;  /* 0x0000005000b8b810 */ /* 0x040fe20007ffe1ff */
[----:B------:R-:W2:Y:S01]  /*d440*/  I2F R132, R132 ;  /* 0x0000008400847306 */ /* 0x000ea20000201400 */
[----:B------:R-:W-:Y:S02]  /*d450*/  @!P4 IADD3 R183, -R0, 0x51, RZ ;  /* 0x0000005100b7c810 */ /* 0x000fe40007ffe1ff */
[----:B------:R-:W-:Y:S01]  /*d460*/  ISETP.GE.AND P3, PT, R139, RZ, PT ;  /* 0x000000ff8b00720c */ /* 0x000fe20003f66270 */
[CC--:B---3--:R-:W-:Y:S01]  /*d470*/  FFMA.FTZ R28, R204.reuse, -R3.reuse, R28 ;  /* 0x80000003cc1c7223 */ /* 0x0c8fe2000001001c */
[----:B------:R-:W-:Y:S01]  /*d480*/  ISETP.GE.AND P6, PT, R181, RZ, PT ;  /* 0x000000ffb500720c */ /* 0x000fe20003fc6270 */
[-C--:B------:R-:W-:Y:S01]  /*d490*/  FFMA.FTZ R42, R204, -R3.reuse, R42 ;  /* 0x80000003cc2a7223 */ /* 0x080fe2000001002a */
[----:B------:R-:W-:Y:S02]  /*d4a0*/  ISETP.GE.AND P4, PT, R138, RZ, PT ;  /* 0x000000ff8a00720c */ /* 0x000fe40003f86270 */
[C---:B------:R-:W-:Y:S01]  /*d4b0*/  IADD3 R137, R0.reuse, 0x10, RZ ;  /* 0x0000001000897810 */ /* 0x040fe20007ffe0ff */
[----:B------:R-:W3:Y:S01]  /*d4c0*/  I2F R184, R184 ;  /* 0x000000b800b87306 */ /* 0x000ee20000201400 */
[----:B------:R-:W-:Y:S02]  /*d4d0*/  @!P2 IADD3 R172, -R0, -0x1f, RZ ;  /* 0xffffffe100aca810 */ /* 0x000fe40007ffe1ff */
[----:B------:R-:W-:Y:S01]  /*d4e0*/  ISETP.GE.AND P2, PT, R198, RZ, PT ;  /* 0x000000ffc600720c */ /* 0x000fe20003f46270 */
[CC--:B-1----:R-:W-:Y:S01]  /*d4f0*/  FFMA.FTZ R86, R133.reuse, -R3.reuse, R86 ;  /* 0x8000000385567223 */ /* 0x0c2fe20000010056 */
[C---:B------:R-:W-:Y:S01]  /*d500*/  @!P5 IADD3 R182, -R0.reuse, 0x58, RZ ;  /* 0x0000005800b6d810 */ /* 0x040fe20007ffe1ff */
[-C--:B------:R-:W-:Y:S01]  /*d510*/  FFMA.FTZ R80, R133, -R3.reuse, R80 ;  /* 0x8000000385507223 */ /* 0x080fe20000010050 */
[C---:B------:R-:W-:Y:S02]  /*d520*/  @!P3 IADD3 R139, -R0.reuse, -0x18, RZ ;  /* 0xffffffe8008bb810 */ /* 0x040fe40007ffe1ff */
[C---:B------:R-:W-:Y:S01]  /*d530*/  @!P6 IADD3 R181, -R0.reuse, 0x59, RZ ;  /* 0x0000005900b5e810 */ /* 0x040fe20007ffe1ff */
[----:B------:R-:W1:Y:S01]  /*d540*/  I2F R175, R172 ;  /* 0x000000ac00af7306 */ /* 0x000e620000201400 */
[----:B------:R-:W-:Y:S02]  /*d550*/  @!P4 IADD3 R138, -R0, -0x17, RZ ;  /* 0xffffffe9008ac810 */ /* 0x000fe40007ffe1ff */
[----:B------:R-:W-:Y:S01]  /*d560*/  ISETP.GE.AND P5, PT, R180, RZ, PT ;  /* 0x000000ffb400720c */ /* 0x000fe20003fa6270 */
[CC--:B--2---:R-:W-:Y:S01]  /*d570*/  FFMA.FTZ R25, R132.reuse, -R3.reuse, R25 ;  /* 0x8000000384197223 */ /* 0x0c4fe20000010019 */
[----:B------:R-:W-:Y:S01]  /*d580*/  ISETP.GE.AND P3, PT, R197, RZ, PT ;  /* 0x000000ffc500720c */ /* 0x000fe20003f66270 */
[-C--:B------:R-:W-:Y:S01]  /*d590*/  FFMA.FTZ R31, R132, -R3.reuse, R31 ;  /* 0x80000003841f7223 */ /* 0x080fe2000001001f */
[----:B------:R-:W-:Y:S02]  /*d5a0*/  @!P2 IADD3 R198, -R0, 0x1, RZ ;  /* 0x0000000100c6a810 */ /* 0x000fe40007ffe1ff */
[----:B------:R-:W-:Y:S01]  /*d5b0*/  ISETP.GE.AND P2, PT, R137, RZ, PT ;  /* 0x000000ff8900720c */ /* 0x000fe20003f46270 */
[----:B------:R-:W2:Y:S01]  /*d5c0*/  I2F R139, R139 ;  /* 0x0000008b008b7306 */ /* 0x000ea20000201400 */
[----:B------:R-:W-:Y:S02]  /*d5d0*/  ISETP.GE.AND P6, PT, R196, RZ, PT ;  /* 0x000000ffc400720c */ /* 0x000fe40003fc6270 */
[----:B------:R-:W-:Y:S01]  /*d5e0*/  ISETP.GE.AND P4, PT, R195, RZ, PT ;  /* 0x000000ffc300720c */ /* 0x000fe20003f86270 */
[-C--:B---3--:R-:W-:Y:S01]  /*d5f0*/  FFMA.FTZ R84, R184, -R3.reuse, R84 ;  /* 0x80000003b8547223 */ /* 0x088fe20000010054 */
[----:B------:R-:W-:Y:S01]  /*d600*/  IADD3 R133, R0, 0xf, RZ ;  /* 0x0000000f00857810 */ /* 0x000fe20007ffe0ff */
[-C--:B------:R-:W-:Y:S01]  /*d610*/  FFMA.FTZ R98, R184, -R3.reuse, R98 ;  /* 0x80000003b8627223 */ /* 0x080fe20000010062 */
[C---:B------:R-:W-:Y:S02]  /*d620*/  @!P5 IADD3 R180, -R0.reuse, 0x60, RZ ;  /* 0x0000006000b4d810 */ /* 0x040fe40007ffe1ff */
[C---:B------:R-:W-:Y:S01]  /*d630*/  @!P3 IADD3 R197, -R0.reuse, 0x8, RZ ;  /* 0x0000000800c5b810 */ /* 0x040fe20007ffe1ff */
[----:B------:R-:W3:Y:S01]  /*d640*/  I2F R206, R198 ;  /* 0x000000c600ce7306 */ /* 0x000ee20000201400 */
[----:B------:R-:W-:Y:S02]  /*d650*/  ISETP.GE.AND P5, PT, R179, RZ, PT ;  /* 0x000000ffb300720c */ /* 0x000fe40003fa6270 */
[C---:B------:R-:W-:Y:S01]  /*d660*/  @!P2 IADD3 R137, -R0.reuse, -0x10, RZ ;  /* 0xfffffff00089a810 */ /* 0x040fe20007ffe1ff */
[-C--:B-1----:R-:W-:Y:S01]  /*d670*/  FFMA.FTZ R41, R175, -R3.reuse, R41 ;  /* 0x80000003af297223 */ /* 0x082fe20000010029 */
[----:B------:R-:W-:Y:S01]  /*d680*/  ISETP.GE.AND P2, PT, R191, RZ, PT ;  /* 0x000000ffbf00720c */ /* 0x000fe20003f46270 */
[-C--:B------:R-:W-:Y:S01]  /*d690*/  FFMA.FTZ R47, R175, -R3.reuse, R47 ;  /* 0x80000003af2f7223 */ /* 0x080fe2000001002f */
[C---:B------:R-:W-:Y:S02]  /*d6a0*/  @!P6 IADD3 R196, -R0.reuse, 0x9, RZ ;  /* 0x0000000900c4e810 */ /* 0x040fe40007ffe1ff */
[----:B------:R-:W-:Y:S01]  /*d6b0*/  @!P4 IADD3 R195, -R0, 0x10, RZ ;  /* 0x0000001000c3c810 */ /* 0x000fe20007ffe1ff */
[----:B------:R-:W1:Y:S01]  /*d6c0*/  I2F R205, R197 ;  /* 0x000000c500cd7306 */ /* 0x000e620000201400 */
[----:B------:R-:W-:Y:S02]  /*d6d0*/  ISETP.GE.AND P3, PT, R194, RZ, PT ;  /* 0x000000ffc200720c */ /* 0x000fe40003f66270 */
[----:B------:R-:W-:Y:S01]  /*d6e0*/  ISETP.GE.AND P6, PT, R193, RZ, PT ;  /* 0x000000ffc100720c */ /* 0x000fe20003fc6270 */
[CC--:B--2---:R-:W-:Y:S01]  /*d6f0*/  FFMA.FTZ R44, R139.reuse, -R3.reuse, R44 ;  /* 0x800000038b2c7223 */ /* 0x0c4fe2000001002c */
[----:B------:R-:W-:Y:S01]  /*d700*/  ISETP.GE.AND P4, PT, R192, RZ, PT ;  /* 0x000000ffc000720c */ /* 0x000fe20003f86270 */
[-C--:B------:R-:W-:Y:S01]  /*d710*/  FFMA.FTZ R58, R139, -R3.reuse, R58 ;  /* 0x800000038b3a7223 */ /* 0x080fe2000001003a */
[C---:B------:R-:W-:Y:S02]  /*d720*/  @!P5 IADD3 R179, -R0.reuse, 0x61, RZ ;  /* 0x0000006100b3d810 */ /* 0x040fe40007ffe1ff */
[----:B------:R-:W-:Y:S01]  /*d730*/  @!P2 IADD3 R191, -R0, 0x20, RZ ;  /* 0x0000002000bfa810 */ /* 0x000fe20007ffe1ff */
[----:B------:R-:W2:Y:S01]  /*d740*/  I2F R198, R196 ;  /* 0x000000c400c67306 */ /* 0x000ea20000201400 */
[----:B------:R-:W-:Y:S02]  /*d750*/  ISETP.GE.AND P2, PT, R188, RZ, PT ;  /* 0x000000ffbc00720c */ /* 0x000fe40003f46270 */
[----:B------:R-:W-:Y:S01]  /*d760*/  ISETP.GE.AND P5, PT, R133, RZ, PT ;  /* 0x000000ff8500720c */ /* 0x000fe20003fa6270 */
[-C--:B---3--:R-:W-:Y:S01]  /*d770*/  FFMA.FTZ R5, R206, -R3.reuse, R5 ;  /* 0x80000003ce057223 */ /* 0x088fe20000010005 */
[----:B------:R-:W-:Y:S01]  /*d780*/  @!P3 IADD3 R194, -R0, 0x11, RZ ;  /* 0x0000001100c2b810 */ /* 0x000fe20007ffe1ff */
[-C--:B------:R-:W-:Y:S01]  /*d790*/  FFMA.FTZ R19, R206, -R3.reuse, R19 ;  /* 0x80000003ce137223 */ /* 0x080fe20000010013 */
[----:B------:R-:W-:Y:S01]  /*d7a0*/  @!P6 IADD3 R193, -R0, 0x18, RZ ;  /* 0x0000001800c1e810 */ /* 0x000fe20007ffe1ff */
[-C--:B------:R-:W-:Y:S01]  /*d7b0*/  FFMA.FTZ R73, R206, -R3.reuse, R73 ;  /* 0x80000003ce497223 */ /* 0x080fe20000010049 */
[----:B------:R-:W-:Y:S01]  /*d7c0*/  @!P4 IADD3 R192, -R0, 0x19, RZ ;  /* 0x0000001900c0c810 */ /* 0x000fe20007ffe1ff */
[----:B------:R-:W3:Y:S01]  /*d7d0*/  I2F R197, R195 ;  /* 0x000000c300c57306 */ /* 0x000ee20000201400 */
[----:B------:R-:W-:Y:S01]  /*d7e0*/  ISETP.GE.AND P3, PT, R190, RZ, PT ;  /* 0x000000ffbe00720c */ /* 0x000fe20003f66270 */
[-C--:B------:R-:W-:Y:S01]  /*d7f0*/  FFMA.FTZ R79, R206, -R3.reuse, R79 ;  /* 0x80000003ce4f7223 */ /* 0x080fe2000001004f */
[----:B------:R-:W-:Y:S01]  /*d800*/  ISETP.GE.AND P6, PT, R189, RZ, PT ;  /* 0x000000ffbd00720c */ /* 0x000fe20003fc6270 */
[CC--:B-1----:R-:W-:Y:S01]  /*d810*/  FFMA.FTZ R16, R205.reuse, -R3.reuse, R16 ;  /* 0x80000003cd107223 */ /* 0x0c2fe20000010010 */
[----:B------:R-:W-:Y:S01]  /*d820*/  ISETP.GE.AND P4, PT, R178, RZ, PT ;  /* 0x000000ffb200720c */ /* 0x000fe20003f86270 */
[CC--:B------:R-:W-:Y:S01]  /*d830*/  FFMA.FTZ R22, R205.reuse, -R3.reuse, R22 ;  /* 0x80000003cd167223 */ /* 0x0c0fe20000010016 */
[C---:B------:R-:W-:Y:S01]  /*d840*/  IADD3 R176, R0.reuse, 0x8, RZ ;  /* 0x0000000800b07810 */ /* 0x040fe20007ffe0ff */
[CC--:B------:R-:W-:Y:S01]  /*d850*/  FFMA.FTZ R76, R205.reuse, -R3.reuse, R76 ;  /* 0x80000003cd4c7223 */ /* 0x0c0fe2000001004c */
[C---:B------:R-:W-:Y:S01]  /*d860*/  IADD3 R177, R0.reuse, -0x69, RZ ;  /* 0xffffff9700b17810 */ /* 0x040fe20007ffe0ff */
[----:B------:R-:W1:Y:S01]  /*d870*/  I2F R196, R194 ;  /* 0x000000c200c47306 */ /* 0x000e620000201400 */
[C---:B------:R-:W-:Y:S01]  /*d880*/  IADD3 R186, R0.reuse, -0x31, RZ ;  /* 0xffffffcf00ba7810 */ /* 0x040fe20007ffe0ff */
[-C--:B------:R-:W-:Y:S01]  /*d890*/  FFMA.FTZ R90, R205, -R3.reuse, R90 ;  /* 0x80000003cd5a7223 */ /* 0x080fe2000001005a */
[----:B------:R-:W-:Y:S01]  /*d8a0*/  @!P2 IADD3 R188, -R0, 0x29, RZ ;  /* 0x0000002900bca810 */ /* 0x000fe20007ffe1ff */
[CC--:B--2---:R-:W-:Y:S01]  /*d8b0*/  FFMA.FTZ R17, R198.reuse, -R3.reuse, R17 ;  /* 0x80000003c6117223 */ /* 0x0c4fe20000010011 */
[----:B------:R-:W-:Y:S01]  /*d8c0*/  ISETP.GE.AND P2, PT, R199, RZ, PT ;  /* 0x000000ffc700720c */ /* 0x000fe20003f46270 */
[-C--:B------:R-:W-:Y:S01]  /*d8d0*/  FFMA.FTZ R23, R198, -R3.reuse, R23 ;  /* 0x80000003c6177223 */ /* 0x080fe20000010017 */
[----:B------:R-:W-:Y:S01]  /*d8e0*/  @!P5 IADD3 R133, -R0, -0xf, RZ ;  /* 0xfffffff10085d810 */ /* 0x000fe20007ffe1ff */
[-C--:B------:R-:W-:Y:S01]  /*d8f0*/  FFMA.FTZ R77, R198, -R3.reuse, R77 ;  /* 0x80000003c64d7223 */ /* 0x080fe2000001004d */
[C---:B------:R-:W-:Y:S01]  /*d900*/  @!P3 IADD3 R190, -R0.reuse, 0x21, RZ ;  /* 0x0000002100beb810 */ /* 0x040fe20007ffe1ff */
[----:B------:R-:W2:Y:S01]  /*d910*/  I2F R221, R188 ;  /* 0x000000bc00dd7306 */ /* 0x000ea20000201400 */
[----:B------:R-:W-:Y:S01]  /*d920*/  @!P6 IADD3 R189, -R0, 0x28, RZ ;  /* 0x0000002800bde810 */ /* 0x000fe20007ffe1ff */
[-C--:B------:R-:W-:Y:S01]  /*d930*/  FFMA.FTZ R91, R198, -R3.reuse, R91 ;  /* 0x80000003c65b7223 */ /* 0x080fe2000001005b */
[----:B------:R-:W-:Y:S01]  /*d940*/  @!P4 IADD3 R178, -R0, 0x68, RZ ;  /* 0x0000006800b2c810 */ /* 0x000fe20007ffe1ff */
[-C--:B---3--:R-:W-:Y:S01]  /*d950*/  FFMA.FTZ R20, R197, -R3.reuse, R20 ;  /* 0x80000003c5147223 */ /* 0x088fe20000010014 */
[----:B------:R-:W-:Y:S01]  /*d960*/  ISETP.GE.AND P5, PT, R187, RZ, PT ;  /* 0x000000ffbb00720c */ /* 0x000fe20003fa6270 */
[CC--:B------:R-:W-:Y:S01]  /*d970*/  FFMA.FTZ R34, R197.reuse, -R3.reuse, R34 ;  /* 0x80000003c5227223 */ /* 0x0c0fe20000010022 */
[----:B------:R-:W-:Y:S01]  /*d980*/  ISETP.GE.AND P3, PT, R176, RZ, PT ;  /* 0x000000ffb000720c */ /* 0x000fe20003f66270 */
[-C--:B------:R-:W-:Y:S01]  /*d990*/  FFMA.FTZ R88, R197, -R3.reuse, R88 ;  /* 0x80000003c5587223 */ /* 0x080fe20000010058 */
[----:B------:R-:W-:Y:S01]  /*d9a0*/  ISETP.GE.AND P6, PT, R177, RZ, PT ;  /* 0x000000ffb100720c */ /* 0x000fe20003fc6270 */
[----:B------:R-:W3:Y:S01]  /*d9b0*/  I2F R172, R133 ;  /* 0x0000008500ac7306 */ /* 0x000ee20000201400 */
[----:B------:R-:W-:Y:S01]  /*d9c0*/  ISETP.GE.AND P4, PT, R186, RZ, PT ;  /* 0x000000ffba00720c */ /* 0x000fe20003f86270 */
[-C--:B------:R-:W-:Y:S01]  /*d9d0*/  FFMA.FTZ R94, R197, -R3.reuse, R94 ;  /* 0x80000003c55e7223 */ /* 0x080fe2000001005e */
[----:B------:R-:W-:Y:S01]  /*d9e0*/  IADD3 R132, R0, 0x48, RZ ;  /* 0x0000004800847810 */ /* 0x000fe20007ffe0ff */
[-C--:B-1----:R-:W-:Y:S01]  /*d9f0*/  FFMA.FTZ R35, R196, -R3.reuse, R35 ;  /* 0x80000003c4237223 */ /* 0x082fe20000010023 */
[----:B------:R-:W-:Y:S01]  /*da00*/  IADD3 R200, R0, -0x70, RZ ;  /* 0xffffff9000c87810 */ /* 0x000fe20007ffe0ff */
[-C--:B------:R-:W-:Y:S01]  /*da10*/  FFMA.FTZ R21, R196, -R3.reuse, R21 ;  /* 0x80000003c4157223 */ /* 0x080fe20000010015 */
[----:B------:R-:W-:Y:S01]  /*da20*/  IADD3 R201, R0, 0x7, RZ ;  /* 0x0000000700c97810 */ /* 0x000fe20007ffe0ff */
[-C--:B------:R-:W-:Y:S01]  /*da30*/  FFMA.FTZ R89, R196, -R3.reuse, R89 ;  /* 0x80000003c4597223 */ /* 0x080fe20000010059 */
[C---:B------:R-:W-:Y:S01]  /*da40*/  IADD3 R202, R0.reuse, -0x39, RZ ;  /* 0xffffffc700ca7810 */ /* 0x040fe20007ffe0ff */
[----:B------:R-:W1:Y:S01]  /*da50*/  I2F R207, R189 ;  /* 0x000000bd00cf7306 */ /* 0x000e620000201400 */
[----:B------:R-:W-:Y:S01]  /*da60*/  IADD3 R203, R0, -0x71, RZ ;  /* 0xffffff8f00cb7810 */ /* 0x000fe20007ffe0ff */
[-C--:B------:R-:W-:Y:S01]  /*da70*/  FFMA.FTZ R95, R196, -R3.reuse, R95 ;  /* 0x80000003c45f7223 */ /* 0x080fe2000001005f */
[----:B------:R-:W-:Y:S01]  /*da80*/  @!P2 IADD3 R199, -R0, 0x38, RZ ;  /* 0x0000003800c7a810 */ /* 0x000fe20007ffe1ff */
[CC--:B--2---:R-:W-:Y:S01]  /*da90*/  FFMA.FTZ R49, R221.reuse, -R3.reuse, R49 ;  /* 0x80000003dd317223 */ /* 0x0c4fe20000010031 */
[----:B------:R-:W-:Y:S01]  /*daa0*/  ISETP.GE.AND P2, PT, R132, RZ, PT ;  /* 0x000000ff8400720c */ /* 0x000fe20003f46270 */
[CC--:B------:R-:W-:Y:S01]  /*dab0*/  FFMA.FTZ R55, R221.reuse, -R3.reuse, R55 ;  /* 0x80000003dd377223 */ /* 0x0c0fe20000010037 */
[C---:B------:R-:W-:Y:S01]  /*dac0*/  @!P5 IADD3 R187, -R0.reuse, 0x30, RZ ;  /* 0x0000003000bbd810 */ /* 0x040fe20007ffe1ff */
[CC--:B------:R-:W-:Y:S01]  /*dad0*/  FFMA.FTZ R109, R221.reuse, -R3.reuse, R109 ;  /* 0x80000003dd6d7223 */ /* 0x0c0fe2000001006d */
[C---:B------:R-:W-:Y:S01]  /*dae0*/  @!P3 IADD3 R176, -R0.reuse, -0x8, RZ ;  /* 0xfffffff800b0b810 */ /* 0x040fe20007ffe1ff */
[----:B------:R-:W2:Y:S01]  /*daf0*/  I2F R195, R193 ;  /* 0x000000c100c37306 */ /* 0x000ea20000201400 */
[C---:B------:R-:W-:Y:S01]  /*db00*/  @!P6 IADD3 R177, -R0.reuse, 0x69, RZ ;  /* 0x0000006900b1e810 */ /* 0x040fe20007ffe1ff */
[-C--:B------:R-:W-:Y:S01]  /*db10*/  FFMA.FTZ R123, R221, -R3.reuse, R123 ;  /* 0x80000003dd7b7223 */ /* 0x080fe2000001007b */
[----:B------:R-:W-:Y:S01]  /*db20*/  @!P4 IADD3 R186, -R0, 0x31, RZ ;  /* 0x0000003100bac810 */ /* 0x000fe20007ffe1ff */
[-C--:B---3--:R-:W-:Y:S01]  /*db30*/  FFMA.FTZ R57, R172, -R3.reuse, R57 ;  /* 0x80000003ac397223 */ /* 0x088fe20000010039 */
[----:B------:R-:W-:Y:S01]  /*db40*/  ISETP.GE.AND P5, PT, R200, RZ, PT ;  /* 0x000000ffc800720c */ /* 0x000fe20003fa6270 */
[-C--:B------:R-:W-:Y:S01]  /*db50*/  FFMA.FTZ R63, R172, -R3.reuse, R63 ;  /* 0x80000003ac3f7223 */ /* 0x080fe2000001003f */
[----:B------:R-:W-:Y:S02]  /*db60*/  ISETP.GE.AND P3, PT, R201, RZ, PT ;  /* 0x000000ffc900720c */ /* 0x000fe40003f66270 */
[----:B------:R-:W-:Y:S01]  /*db70*/  ISETP.GE.AND P6, PT, R202, RZ, PT ;  /* 0x000000ffca00720c */ /* 0x000fe20003fc6270 */
[----:B------:R-:W3:Y:S01]  /*db80*/  I2F R194, R192 ;  /* 0x000000c000c27306 */ /* 0x000ee20000201400 */
[----:B------:R-:W-:Y:S02]  /*db90*/  ISETP.GE.AND P4, PT, R203, RZ, PT ;  /* 0x000000ffcb00720c */ /* 0x000fe40003f86270 */
[C---:B------:R-:W-:Y:S01]  /*dba0*/  @!P2 IADD3 R132, -R0.reuse, -0x48, RZ ;  /* 0xffffffb80084a810 */ /* 0x040fe20007ffe1ff */
[CC--:B-1----:R-:W-:Y:S02]  /*dbb0*/  FFMA.FTZ R54, R207.reuse, -R3.reuse, R54 ;  /* 0x80000003cf367223 */ /* 0x0c2fe40000010036 */
[CC--:B------:R-:W-:Y:S02]  /*dbc0*/  FFMA.FTZ R48, R207.reuse, -R3.reuse, R48 ;  /* 0x80000003cf307223 */ /* 0x0c0fe40000010030 */
[C---:B------:R-:W-:Y:S01]  /*dbd0*/  @!P5 IADD3 R200, -R0.reuse, 0x70, RZ ;  /* 0x0000007000c8d810 */ /* 0x040fe20007ffe1ff */
[CC--:B------:R-:W-:Y:S01]  /*dbe0*/  FFMA.FTZ R108, R207.reuse, -R3.reuse, R108 ;  /* 0x80000003cf6c7223 */ /* 0x0c0fe2000001006c */
[----:B------:R-:W1:Y:S01]  /*dbf0*/  I2F R223, R132 ;  /* 0x0000008400df7306 */ /* 0x000e620000201400 */
[C---:B------:R-:W-:Y:S01]  /*dc00*/  @!P3 IADD3 R201, -R0.reuse, -0x7, RZ ;  /* 0xfffffff900c9b810 */ /* 0x040fe20007ffe1ff */
[-C--:B------:R-:W-:Y:S01]  /*dc10*/  FFMA.FTZ R122, R207, -R3.reuse, R122 ;  /* 0x80000003cf7a7223 */ /* 0x080fe2000001007a */
[C---:B------:R-:W-:Y:S01]  /*dc20*/  @!P6 IADD3 R202, -R0.reuse, 0x39, RZ ;  /* 0x0000003900cae810 */ /* 0x040fe20007ffe1ff */
[CC--:B--2---:R-:W-:Y:S01]  /*dc30*/  FFMA.FTZ R32, R195.reuse, -R3.reuse, R32 ;  /* 0x80000003c3207223 */ /* 0x0c4fe20000010020 */
[----:B------:R-:W-:Y:S01]  /*dc40*/  @!P4 IADD3 R203, -R0, 0x71, RZ ;  /* 0x0000007100cbc810 */ /* 0x000fe20007ffe1ff */
[CC--:B------:R-:W-:Y:S02]  /*dc50*/  FFMA.FTZ R38, R195.reuse, -R3.reuse, R38 ;  /* 0x80000003c3267223 */ /* 0x0c0fe40000010026 */
[CC--:B------:R-:W-:Y:S02]  /*dc60*/  FFMA.FTZ R92, R195.reuse, -R3.reuse, R92 ;  /* 0x80000003c35c7223 */ /* 0x0c0fe4000001005c */
[----:B------:R-:W2:Y:S01]  /*dc70*/  I2F R132, R174 ;  /* 0x000000ae00847306 */ /* 0x000ea20000201400 */
[-C--:B------:R-:W-:Y:S02]  /*dc80*/  FFMA.FTZ R106, R195, -R3.reuse, R106 ;  /* 0x80000003c36a7223 */ /* 0x080fe4000001006a */
[CC--:B---3--:R-:W-:Y:S02]  /*dc90*/  FFMA.FTZ R33, R194.reuse, -R3.reuse, R33 ;  /* 0x80000003c2217223 */ /* 0x0c8fe40000010021 */
[CC--:B------:R-:W-:Y:S02]  /*dca0*/  FFMA.FTZ R39, R194.reuse, -R3.reuse, R39 ;  /* 0x80000003c2277223 */ /* 0x0c0fe40000010027 */
[CC--:B------:R-:W-:Y:S03]  /*dcb0*/  FFMA.FTZ R93, R194.reuse, -R3.reuse, R93 ;  /* 0x80000003c25d7223 */ /* 0x0c0fe6000001005d */
[----:B------:R-:W3:Y:S01]  /*dcc0*/  I2F R0, R173 ;  /* 0x000000ad00007306 */ /* 0x000ee20000201400 */
[-C--:B------:R-:W-:Y:S02]  /*dcd0*/  FFMA.FTZ R107, R194, -R3.reuse, R107 ;  /* 0x80000003c26b7223 */ /* 0x080fe4000001006b */
[-C--:B-1----:R-:W-:Y:S05]  /*dce0*/  FFMA.FTZ R10, R223, -R3.reuse, R10 ;  /* 0x80000003df0a7223 */ /* 0x082fea000001000a */
[----:B------:R-:W-:Y:S02]  /*dcf0*/  FMNMX.FTZ R172, R10, R136, !PT ;  /* 0x000000880aac7209 */ /* 0x000fe40007810000 */
[----:B------:R-:W1:Y:S01]  /*dd00*/  I2F R173, R137 ;  /* 0x0000008900ad7306 */ /* 0x000e620000201400 */
[CC--:B--2---:R-:W-:Y:S02]  /*dd10*/  FFMA.FTZ R29, R132.reuse, -R3.reuse, R29 ;  /* 0x80000003841d7223 */ /* 0x0c4fe4000001001d */
[-C--:B------:R-:W-:Y:S01]  /*dd20*/  FFMA.FTZ R43, R132, -R3.reuse, R43 ;  /* 0x80000003842b7223 */ /* 0x080fe2000001002b */
[----:B------:R-:W-:Y:S06]  /*dd30*/  LOP3.LUT R132, R229, UR21, R237, 0x96, !PT ;  /* 0x00000015e5847c12 */ /* 0x000fec000f8e96ed */
[----:B------:R-:W2:Y:S01]  /*dd40*/  I2F R174, R138 ;  /* 0x0000008a00ae7306 */ /* 0x000ea20000201400 */
[----:B------:R-:W-:Y:S04]  /*dd50*/  IMAD.WIDE.U32 R132, R132, -0x326172a9, RZ ;  /* 0xcd9e8d5784847825 */ /* 0x000fe800078e00ff */
[CC--:B---3--:R-:W-:Y:S02]  /*dd60*/  FFMA.FTZ R40, R0.reuse, -R3.reuse, R40 ;  /* 0x8000000300287223 */ /* 0x0c8fe40000010028 */
[-C--:B------:R-:W-:Y:S03]  /*dd70*/  FFMA.FTZ R46, R0, -R3.reuse, R46 ;  /* 0x80000003002e7223 */ /* 0x080fe6000001002e */
[----:B------:R-:W3:Y:S01]  /*dd80*/  I2F R191, R191 ;  /* 0x000000bf00bf7306 */ /* 0x000ee20000201400 */
[-C--:B-1----:R-:W-:Y:S01]  /*dd90*/  FFMA.FTZ R56, R173, -R3.reuse, R56 ;  /* 0x80000003ad387223 */ /* 0x082fe20000010038 */
[----:B------:R-:W-:Y:S01]  /*dda0*/  LOP3.LUT R137, R213, UR12, R228, 0x96, !PT ;  /* 0x0000000cd5897c12 */ /* 0x000fe2000f8e96e4 */
[-C--:B------:R-:W-:Y:S04]  /*ddb0*/  FFMA.FTZ R62, R173, -R3.reuse, R62 ;  /* 0x80000003ad3e7223 */ /* 0x080fe8000001003e */
[----:B------:R-:W-:Y:S03]  /*ddc0*/  IMAD.WIDE.U32 R224, R137, -0x326172a9, RZ ;  /* 0xcd9e8d5789e07825 */ /* 0x000fe600078e00ff */
[----:B------:R-:W1:Y:S01]  /*ddd0*/  I2F R222, R187 ;  /* 0x000000bb00de7306 */ /* 0x000e620000201400 */
[CC--:B--2---:R-:W-:Y:S01]  /*dde0*/  FFMA.FTZ R45, R174.reuse, -R3.reuse, R45 ;  /* 0x80000003ae2d7223 */ /* 0x0c4fe2000001002d */
[----:B----4-:R-:W-:Y:S01]  /*ddf0*/  LOP3.LUT R138, R133, UR13, R240, 0x96, !PT ;  /* 0x0000000d858a7c12 */ /* 0x010fe2000f8e96f0 */
[-C--:B------:R-:W-:Y:S01]  /*de00*/  FFMA.FTZ R59, R174, -R3.reuse, R59 ;  /* 0x80000003ae3b7223 */ /* 0x080fe2000001003b */
[----:B------:R-:W-:Y:S02]  /*de10*/  LOP3.LUT R137, R225, UR11, R132, 0x96, !PT ;  /* 0x0000000be1897c12 */ /* 0x000fe4000f8e9684 */
[----:B------:R-:W-:Y:S01]  /*de20*/  LOP3.LUT R133, R133, UR13, R238, 0x96, !PT ;  /* 0x0000000d85857c12 */ /* 0x000fe2000f8e96ee */
[----:B------:R-:W-:Y:S03]  /*de30*/  IMAD.WIDE.U32 R138, R138, -0x2daee0ad, RZ ;  /* 0xd2511f538a8a7825 */ /* 0x000fe600078e00ff */
[----:B------:R-:W2:Y:S01]  /*de40*/  I2F R185, R185 ;  /* 0x000000b900b97306 */ /* 0x000ea20000201400 */
[----:B------:R-:W-:Y:S01]  /*de50*/  IMAD.WIDE.U32 R188, R137, -0x2daee0ad, RZ ;  /* 0xd2511f5389bc7825 */ /* 0x000fe200078e00ff */
[----:B------:R-:W-:Y:S02]  /*de60*/  LOP3.LUT R175, R139, UR10, R212, 0x96, !PT ;  /* 0x0000000a8baf7c12 */ /* 0x000fe4000f8e96d4 */
[----:B------:R-:W-:Y:S01]  /*de70*/  LOP3.LUT R139, R243, UR12, R228, 0x96, !PT ;  /* 0x0000000cf38b7c12 */ /* 0x000fe2000f8e96e4 */
[-C--:B---3--:R-:W-:Y:S01]  /*de80*/  FFMA.FTZ R36, R191, -R3.reuse, R36 ;  /* 0x80000003bf247223 */ /* 0x088fe20000010024 */
[----:B------:R-:W-:Y:S01]  /*de90*/  LOP3.LUT R184, R189, UR8, R138, 0x96, !PT ;  /* 0x00000008bdb87c12 */ /* 0x000fe2000f8e968a */
[-C--:B------:R-:W-:Y:S01]  /*dea0*/  FFMA.FTZ R50, R191, -R3.reuse, R50 ;  /* 0x80000003bf327223 */ /* 0x080fe20000010032 */
[----:B------:R-:W-:Y:S01]  /*deb0*/  FMNMX.FTZ R138, R4, R2, !PT ;  /* 0x00000002048a7209 */ /* 0x000fe20007810000 */
[----:B------:R-:W-:Y:S01]  /*dec0*/  IMAD.WIDE.U32 R192, R139, -0x326172a9, RZ ;  /* 0xcd9e8d578bc07825 */ /* 0x000fe200078e00ff */
[----:B------:R3:W4:Y:S02]  /*ded0*/  I2F R0, R186 ;  /* 0x000000ba00007306 */ /* 0x0007240000201400 */
[----:B------:R-:W-:Y:S01]  /*dee0*/  FMNMX.FTZ R138, R5, R138, !PT ;  /* 0x0000008a058a7209 */ /* 0x000fe20007810000 */
[-C--:B-1----:R-:W-:Y:S01]  /*def0*/  FFMA.FTZ R52, R222, -R3.reuse, R52 ;  /* 0x80000003de347223 */ /* 0x082fe20000010034 */
[----:B------:R-:W-:Y:S01]  /*df00*/  LOP3.LUT R139, R193, UR11, R132, 0x96, !PT ;  /* 0x0000000bc18b7c12 */ /* 0x000fe2000f8e9684 */
[----:B------:R-:W-:Y:S01]  /*df10*/  IMAD.WIDE.U32 R132, R133, -0x2daee0ad, RZ ;  /* 0xd2511f5385847825 */ /* 0x000fe200078e00ff */
[----:B------:R-:W-:Y:S03]  /*df20*/  FMNMX.FTZ R138, R16, R138, !PT ;  /* 0x0000008a108a7209 */ /* 0x000fe60007810000 */
[-C--:B------:R-:W-:Y:S01]  /*df30*/  FFMA.FTZ R66, R222, -R3.reuse, R66 ;  /* 0x80000003de427223 */ /* 0x080fe20000010042 */
[----:B------:R-:W1:Y:S01]  /*df40*/  I2F R190, R190 ;  /* 0x000000be00be7306 */ /* 0x000e620000201400 */
[-C--:B------:R-:W-:Y:S01]  /*df50*/  FFMA.FTZ R104, R191, -R3.reuse, R104 ;  /* 0x80000003bf687223 */ /* 0x080fe20000010068 */
[----:B------:R-:W-:Y:S01]  /*df60*/  FMNMX.FTZ R138, R17, R138, !PT ;  /* 0x0000008a118a7209 */ /* 0x000fe20007810000 */
[CC--:B--2---:R-:W-:Y:S02]  /*df70*/  FFMA.FTZ R81, R185.reuse, -R3.reuse, R81 ;  /* 0x80000003b9517223 */ /* 0x0c4fe40000010051 */
[-C--:B------:R-:W-:Y:S01]  /*df80*/  FFMA.FTZ R87, R185, -R3.reuse, R87 ;  /* 0x80000003b9577223 */ /* 0x080fe20000010057 */
[----:B------:R-:W-:Y:S01]  /*df90*/  FMNMX.FTZ R138, R20, R138, !PT ;  /* 0x0000008a148a7209 */ /* 0x000fe20007810000 */
[----:B------:R-:W-:Y:S03]  /*dfa0*/  IMAD.WIDE.U32 R184, R184, -0x326172a9, RZ ;  /* 0xcd9e8d57b8b87825 */ /* 0x000fe600078e00ff */
[----:B------:R-:W-:Y:S01]  /*dfb0*/  FMNMX.FTZ R138, R21, R138, !PT ;  /* 0x0000008a158a7209 */ /* 0x000fe20007810000 */
[-C--:B------:R-:W-:Y:S01]  /*dfc0*/  FFMA.FTZ R110, R191, -R3.reuse, R110 ;  /* 0x80000003bf6e7223 */ /* 0x080fe2000001006e */
[----:B------:R-:W2:Y:S01]  /*dfd0*/  I2F R199, R199 ;  /* 0x000000c700c77306 */ /* 0x000ea20000201400 */
[-C--:B------:R-:W-:Y:S01]  /*dfe0*/  FFMA.FTZ R120, R222, -R3.reuse, R120 ;  /* 0x80000003de787223 */ /* 0x080fe20000010078 */
[----:B------:R-:W-:Y:S01]  /*dff0*/  FMNMX.FTZ R138, R32, R138, !PT ;  /* 0x0000008a208a7209 */ /* 0x000fe20007810000 */
[----:B---3--:R-:W-:Y:S01]  /*e000*/  IMAD.WIDE.U32 R186, R139, -0x2daee0ad, RZ ;  /* 0xd2511f538bba7825 */ /* 0x008fe200078e00ff */
[----:B------:R-:W-:Y:S02]  /*e010*/  LOP3.LUT R139, R133, UR10, R242, 0x96, !PT ;  /* 0x0000000a858b7c12 */ /* 0x000fe4000f8e96f2 */
[----:B------:R-:W-:Y:S01]  /*e020*/  FMNMX.FTZ R133, R33, R138, !PT ;  /* 0x0000008a21857209 */ /* 0x000fe20007810000 */
[CC--:B----4-:R-:W-:Y:S02]  /*e030*/  FFMA.FTZ R53, R0.reuse, -R3.reuse, R53 ;  /* 0x8000000300357223 */ /* 0x0d0fe40000010035 */
[CC--:B------:R-:W-:Y:S01]  /*e040*/  FFMA.FTZ R67, R0.reuse, -R3.reuse, R67 ;  /* 0x8000000300437223 */ /* 0x0c0fe20000010043 */
[----:B------:R-:W3:Y:S01]  /*e050*/  I2F R183, R183 ;  /* 0x000000b700b77306 */ /* 0x000ee20000201400 */
[----:B------:R-:W-:Y:S01]  /*e060*/  FFMA.FTZ R121, R0, -R3, R121 ;  /* 0x8000000300797223 */ /* 0x000fe20000010079 */
[----:B------:R-:W-:Y:S01]  /*e070*/  FMNMX.FTZ R133, R36, R133, !PT ;  /* 0x0000008524857209 */ /* 0x000fe20007810000 */
[CC--:B-1----:R-:W-:Y:S02]  /*e080*/  FFMA.FTZ R37, R190.reuse, -R3.reuse, R37 ;  /* 0x80000003be257223 */ /* 0x0c2fe40000010025 */
[-C--:B------:R-:W-:Y:S02]  /*e090*/  FFMA.FTZ R51, R190, -R3.reuse, R51 ;  /* 0x80000003be337223 */ /* 0x080fe40000010033 */
[----:B------:R-:W-:Y:S01]  /*e0a0*/  FFMA.FTZ R127, R0, -R3, R127 ;  /* 0x80000003007f7223 */ /* 0x000fe2000001007f */
[----:B------:R-:W-:Y:S01]  /*e0b0*/  FMNMX.FTZ R133, R37, R133, !PT ;  /* 0x0000008525857209 */ /* 0x000fe20007810000 */
[CC--:B------:R-:W-:Y:S01]  /*e0c0*/  FFMA.FTZ R105, R190.reuse, -R3.reuse, R105 ;  /* 0x80000003be697223 */ /* 0x0c0fe20000010069 */
[----:B------:R-:W1:Y:S01]  /*e0d0*/  I2F R202, R202 ;  /* 0x000000ca00ca7306 */ /* 0x000e620000201400 */
[----:B------:R-:W-:Y:S01]  /*e0e0*/  FFMA.FTZ R111, R190, -R3, R111 ;  /* 0x80000003be6f7223 */ /* 0x000fe2000001006f */
[----:B------:R-:W-:Y:S01]  /*e0f0*/  FMNMX.FTZ R133, R48, R133, !PT ;  /* 0x0000008530857209 */ /* 0x000fe20007810000 */
[-C--:B------:R-:W-:Y:S02]  /*e100*/  FFMA.FTZ R126, R222, -R3.reuse, R126 ;  /* 0x80000003de7e7223 */ /* 0x080fe4000001007e */
[----:B--2---:R-:W-:Y:S01]  /*e110*/  FFMA.FTZ R64, R199, -R3, R64 ;  /* 0x80000003c7407223 */ /* 0x004fe20000010040 */
[----:B------:R-:W-:Y:S01]  /*e120*/  FMNMX.FTZ R133, R49, R133, !PT ;  /* 0x0000008531857209 */ /* 0x000fe20007810000 */
[CC--:B------:R-:W-:Y:S02]  /*e130*/  FFMA.FTZ R70, R199.reuse, -R3.reuse, R70 ;  /* 0x80000003c7467223 */ /* 0x0c0fe40000010046 */
[----:B------:R-:W-:Y:S01]  /*e140*/  FFMA.FTZ R124, R199, -R3, R124 ;  /* 0x80000003c77c7223 */ /* 0x000fe2000001007c */
[----:B------:R-:W2:Y:S01]  /*e150*/  I2F R137, R200 ;  /* 0x000000c800897306 */ /* 0x000ea20000201400 */
[----:B------:R-:W-:Y:S01]  /*e160*/  FMNMX.FTZ R133, R52, R133, !PT ;  /* 0x0000008534857209 */ /* 0x000fe20007810000 */
[----:B---3--:R-:W-:Y:S03]  /*e170*/  FFMA.FTZ R85, R183, -R3, R85 ;  /* 0x80000003b7557223 */ /* 0x008fe60000010055 */
[----:B------:R-:W-:Y:S01]  /*e180*/  FMNMX.FTZ R133, R53, R133, !PT ;  /* 0x0000008535857209 */ /* 0x000fe20007810000 */
[-C--:B------:R-:W-:Y:S04]  /*e190*/  FFMA.FTZ R99, R183, -R3.reuse, R99 ;  /* 0x80000003b7637223 */ /* 0x080fe80000010063 */
[----:B------:R-:W3:Y:S01]  /*e1a0*/  I2F R182, R182 ;  /* 0x000000b600b67306 */ /* 0x000ee20000201400 */
[CC--:B-1----:R-:W-:Y:S02]  /*e1b0*/  FFMA.FTZ R65, R202.reuse, -R3.reuse, R65 ;  /* 0x80000003ca417223 */ /* 0x0c2fe40000010041 */
[CC--:B------:R-:W-:Y:S02]  /*e1c0*/  FFMA.FTZ R71, R202.reuse, -R3.reuse, R71 ;  /* 0x80000003ca477223 */ /* 0x0c0fe40000010047 */
[-C--:B------:R-:W-:Y:S05]  /*e1d0*/  FFMA.FTZ R125, R202, -R3.reuse, R125 ;  /* 0x80000003ca7d7223 */ /* 0x080fea000001007d */
[----:B------:R-:W1:Y:S01]  /*e1e0*/  I2F R181, R181 ;  /* 0x000000b500b57306 */ /* 0x000e620000201400 */
[CC--:B--2---:R-:W-:Y:S02]  /*e1f0*/  FFMA.FTZ R116, R137.reuse, -R3.reuse, R116 ;  /* 0x8000000389747223 */ /* 0x0c4fe40000010074 */
[----:B------:R-:W-:Y:S01]  /*e200*/  FFMA.FTZ R130, R137, -R3, R130 ;  /* 0x8000000389827223 */ /* 0x000fe20000010082 */
[----:B------:R-:W-:Y:S06]  /*e210*/  FMNMX.FTZ R137, R64, R133, !PT ;  /* 0x0000008540897209 */ /* 0x000fec0007810000 */
[----:B------:R-:W2:Y:S01]  /*e220*/  I2F R176, R176 ;  /* 0x000000b000b07306 */ /* 0x000ea20000201400 */
[----:B------:R-:W-:Y:S01]  /*e230*/  FMNMX.FTZ R137, R65, R137, !PT ;  /* 0x0000008941897209 */ /* 0x000fe20007810000 */
[----:B---3--:R-:W-:Y:S03]  /*e240*/  FFMA.FTZ R96, R182, -R3, R96 ;  /* 0x80000003b6607223 */ /* 0x008fe60000010060 */
[----:B------:R-:W-:Y:S01]  /*e250*/  FMNMX.FTZ R137, R68, R137, !PT ;  /* 0x0000008944897209 */ /* 0x000fe20007810000 */
[----:B------:R-:W-:Y:S03]  /*e260*/  FFMA.FTZ R102, R182, -R3, R102 ;  /* 0x80000003b6667223 */ /* 0x000fe60000010066 */
[----:B------:R-:W-:Y:S01]  /*e270*/  FMNMX.FTZ R137, R69, R137, !PT ;  /* 0x0000008945897209 */ /* 0x000fe20007810000 */
[----:B------:R-:W3:Y:S03]  /*e280*/  I2F R179, R179 ;  /* 0x000000b300b37306 */ /* 0x000ee60000201400 */
[----:B------:R-:W-:Y:S01]  /*e290*/  FMNMX.FTZ R137, R80, R137, !PT ;  /* 0x0000008950897209 */ /* 0x000fe20007810000 */
[CC--:B-1----:R-:W-:Y:S02]  /*e2a0*/  FFMA.FTZ R97, R181.reuse, -R3.reuse, R97 ;  /* 0x80000003b5617223 */ /* 0x0c2fe40000010061 */
[----:B------:R-:W-:Y:S01]  /*e2b0*/  FFMA.FTZ R103, R181, -R3, R103 ;  /* 0x80000003b5677223 */ /* 0x000fe20000010067 */
[----:B------:R-:W-:Y:S03]  /*e2c0*/  FMNMX.FTZ R137, R81, R137, !PT ;  /* 0x0000008951897209 */ /* 0x000fe60007810000 */
[----:B------:R-:W1:Y:S01]  /*e2d0*/  I2F R201, R201 ;  /* 0x000000c900c97306 */ /* 0x000e620000201400 */
[----:B------:R-:W-:Y:S01]  /*e2e0*/  FMNMX.FTZ R137, R84, R137, !PT ;  /* 0x0000008954897209 */ /* 0x000fe20007810000 */
[C---:B--2---:R-:W-:Y:S03]  /*e2f0*/  FFMA.FTZ R6, R176.reuse, -R3, R6 ;  /* 0x80000003b0067223 */ /* 0x044fe60000010006 */
[----:B------:R-:W-:Y:S01]  /*e300*/  FMNMX.FTZ R137, R85, R137, !PT ;  /* 0x0000008955897209 */ /* 0x000fe20007810000 */
[CC--:B------:R-:W-:Y:S02]  /*e310*/  FFMA.FTZ R60, R176.reuse, -R3.reuse, R60 ;  /* 0x80000003b03c7223 */ /* 0x0c0fe4000001003c */
[----:B------:R-:W-:Y:S01]  /*e320*/  FFMA.FTZ R74, R176, -R3, R74 ;  /* 0x80000003b04a7223 */ /* 0x000fe2000001004a */
[----:B------:R-:W-:Y:S01]  /*e330*/  FMNMX.FTZ R133, R6, R134, !PT ;  /* 0x0000008606857209 */ /* 0x000fe20007810000 */
[----:B------:R-:W2:Y:S01]  /*e340*/  I2F R180, R180 ;  /* 0x000000b400b47306 */ /* 0x000ea20000201400 */
[----:B------:R-:W-:Y:S01]  /*e350*/  FMNMX.FTZ R137, R96, R137, !PT ;  /* 0x0000008960897209 */ /* 0x000fe20007810000 */
[----:B---3--:R-:W-:Y:S03]  /*e360*/  FFMA.FTZ R101, R179, -R3, R101 ;  /* 0x80000003b3657223 */ /* 0x008fe60000010065 */
[----:B------:R-:W-:Y:S01]  /*e370*/  FMNMX.FTZ R137, R97, R137, !PT ;  /* 0x0000008961897209 */ /* 0x000fe20007810000 */
[-C--:B------:R-:W-:Y:S01]  /*e380*/  FFMA.FTZ R115, R179, -R3.reuse, R115 ;  /* 0x80000003b3737223 */ /* 0x080fe20000010073 */
[----:B------:R-:W-:Y:S03]  /*e390*/  LOP3.LUT R179, R187, UR8, R132, 0x96, !PT ;  /* 0x00000008bbb37c12 */ /* 0x000fe6000f8e9684 */
[----:B------:R-:W3:Y:S01]  /*e3a0*/  I2F R178, R178 ;  /* 0x000000b200b27306 */ /* 0x000ee20000201400 */
[CC--:B-1----:R-:W-:Y:S02]  /*e3b0*/  FFMA.FTZ R7, R201.reuse, -R3.reuse, R7 ;  /* 0x80000003c9077223 */ /* 0x0c2fe40000010007 */
[CC--:B------:R-:W-:Y:S02]  /*e3c0*/  FFMA.FTZ R61, R201.reuse, -R3.reuse, R61 ;  /* 0x80000003c93d7223 */ /* 0x0c0fe4000001003d */
[----:B------:R-:W-:Y:S01]  /*e3d0*/  FFMA.FTZ R75, R201, -R3, R75 ;  /* 0x80000003c94b7223 */ /* 0x000fe2000001004b */
[----:B------:R-:W-:Y:S04]  /*e3e0*/  FMNMX.FTZ R133, R7, R133, !PT ;  /* 0x0000008507857209 */ /* 0x000fe80007810000 */
[----:B------:R-:W1:Y:S01]  /*e3f0*/  I2F R177, R177 ;  /* 0x000000b100b17306 */ /* 0x000e620000201400 */
[----:B------:R-:W-:Y:S01]  /*e400*/  FMNMX.FTZ R133, R18, R133, !PT ;  /* 0x0000008512857209 */ /* 0x000fe20007810000 */
[CC--:B--2---:R-:W-:Y:S02]  /*e410*/  FFMA.FTZ R100, R180.reuse, -R3.reuse, R100 ;  /* 0x80000003b4647223 */ /* 0x0c4fe40000010064 */
[----:B------:R-:W-:Y:S01]  /*e420*/  FFMA.FTZ R114, R180, -R3, R114 ;  /* 0x80000003b4727223 */ /* 0x000fe20000010072 */
[----:B------:R-:W-:Y:S02]  /*e430*/  FMNMX.FTZ R133, R19, R133, !PT ;  /* 0x0000008513857209 */ /* 0x000fe40007810000 */
[----:B------:R-:W-:Y:S03]  /*e440*/  FMNMX.FTZ R137, R100, R137, !PT ;  /* 0x0000008964897209 */ /* 0x000fe60007810000 */
[----:B------:R-:W2:Y:S01]  /*e450*/  I2F R132, R203 ;  /* 0x000000cb00847306 */ /* 0x000ea20000201400 */
[----:B------:R-:W-:Y:S02]  /*e460*/  FMNMX.FTZ R133, R22, R133, !PT ;  /* 0x0000008516857209 */ /* 0x000fe40007810000 */
[----:B------:R-:W-:Y:S01]  /*e470*/  FMNMX.FTZ R137, R101, R137, !PT ;  /* 0x0000008965897209 */ /* 0x000fe20007810000 */
[C---:B---3--:R-:W-:Y:S01]  /*e480*/  FFMA.FTZ R112, R178.reuse, -R3, R112 ;  /* 0x80000003b2707223 */ /* 0x048fe20000010070 */
[----:B------:R-:W-:Y:S01]  /*e490*/  FMNMX.FTZ R133, R23, R133, !PT ;  /* 0x0000008517857209 */ /* 0x000fe20007810000 */
[----:B------:R-:W-:Y:S02]  /*e4a0*/  FFMA.FTZ R118, R178, -R3, R118 ;  /* 0x80000003b2767223 */ /* 0x000fe40000010076 */
[----:B------:R-:W-:Y:S01]  /*e4b0*/  IMAD.WIDE.U32 R178, R179, -0x326172a9, RZ ;  /* 0xcd9e8d57b3b27825 */ /* 0x000fe200078e00ff */
[----:B------:R-:W-:Y:S02]  /*e4c0*/  FMNMX.FTZ R133, R34, R133, !PT ;  /* 0x0000008522857209 */ /* 0x000fe40007810000 */
[----:B------:R-:W-:Y:S02]  /*e4d0*/  FMNMX.FTZ R137, R112, R137, !PT ;  /* 0x0000008970897209 */ /* 0x000fe40007810000 */
[----:B------:R-:W-:Y:S01]  /*e4e0*/  FMNMX.FTZ R133, R35, R133, !PT ;  /* 0x0000008523857209 */ /* 0x000fe20007810000 */
[CC--:B-1----:R-:W-:Y:S02]  /*e4f0*/  FFMA.FTZ R113, R177.reuse, -R3.reuse, R113 ;  /* 0x80000003b1717223 */ /* 0x0c2fe40000010071 */
[----:B------:R-:W-:Y:S01]  /*e500*/  FFMA.FTZ R119, R177, -R3, R119 ;  /* 0x80000003b1777223 */ /* 0x000fe20000010077 */
[----:B------:R-:W-:Y:S02]  /*e510*/  FMNMX.FTZ R133, R38, R133, !PT ;  /* 0x0000008526857209 */ /* 0x000fe40007810000 */
[----:B------:R-:W-:Y:S02]  /*e520*/  FMNMX.FTZ R137, R113, R137, !PT ;  /* 0x0000008971897209 */ /* 0x000fe40007810000 */
[----:B------:R-:W-:Y:S02]  /*e530*/  FMNMX.FTZ R133, R39, R133, !PT ;  /* 0x0000008527857209 */ /* 0x000fe40007810000 */
[----:B------:R-:W-:Y:S01]  /*e540*/  FMNMX.FTZ R137, R116, R137, !PT ;  /* 0x0000008974897209 */ /* 0x000fe20007810000 */
[----:B--2---:R-:W-:Y:S01]  /*e550*/  FFMA.FTZ R117, R132, -R3, R117 ;  /* 0x8000000384757223 */ /* 0x004fe20000010075 */
        /* <DEDUP_REMOVED lines=11> */
[----:B------:R-:W-:Y:S01]  /*e610*/  FMNMX.FTZ R0, R13, R132, !PT ;  /* 0x000000840d007209 */ /* 0x000fe20007810000 */
[----:B------:R-:W-:Y:S01]  /*e620*/  IMAD.WIDE.U32 R132, R139, -0x326172a9, RZ ;  /* 0xcd9e8d578b847825 */ /* 0x000fe200078e00ff */
[----:B------:R-:W-:Y:S02]  /*e630*/  FMNMX.FTZ R139, R55, R138, !PT ;  /* 0x0000008a378b7209 */ /* 0x000fe40007810000 */
[----:B------:R-:W-:Y:S02]  /*e640*/  FMNMX.FTZ R0, R24, R0, !PT ;  /* 0x0000000018007209 */ /* 0x000fe40007810000 */
[----:B------:R-:W-:Y:S02]  /*e650*/  FMNMX.FTZ R138, R11, R172, !PT ;  /* 0x000000ac0b8a7209 */ /* 0x000fe40007810000 */
[----:B------:R-:W-:Y:S02]  /*e660*/  FMNMX.FTZ R0, R25, R0, !PT ;  /* 0x0000000019007209 */ /* 0x000fe40007810000 */
[----:B------:R-:W-:Y:S02]  /*e670*/  LOP3.LUT R172, R133, UR9, R192, 0x96, !PT ;  /* 0x0000000985ac7c12 */ /* 0x000fe4000f8e96c0 */
[----:B------:R-:W-:Y:S02]  /*e680*/  FMNMX.FTZ R133, R66, R139, !PT ;  /* 0x0000008b42857209 */ /* 0x000fe40007810000 */
[----:B------:R-:W-:Y:S02]  /*e690*/  FMNMX.FTZ R138, R14, R138, !PT ;  /* 0x0000008a0e8a7209 */ /* 0x000fe40007810000 */
[----:B------:R-:W-:Y:S02]  /*e6a0*/  FMNMX.FTZ R133, R67, R133, !PT ;  /* 0x0000008543857209 */ /* 0x000fe40007810000 */
[----:B------:R-:W-:Y:S02]  /*e6b0*/  LOP3.LUT R182, R179, UR7, R132, 0x96, !PT ;  /* 0x00000007b3b67c12 */ /* 0x000fe4000f8e9684 */
[----:B------:R-:W-:Y:S02]  /*e6c0*/  FMNMX.FTZ R132, R28, R0, !PT ;  /* 0x000000001c847209 */ /* 0x000fe40007810000 */
[----:B------:R-:W-:Y:S01]  /*e6d0*/  FMNMX.FTZ R0, R15, R138, !PT ;  /* 0x0000008a0f007209 */ /* 0x000fe20007810000 */
[----:B------:R-:W-:Y:S01]  /*e6e0*/  IMAD.WIDE.U32 R182, R182, -0x2daee0ad, RZ ;  /* 0xd2511f53b6b67825 */ /* 0x000fe200078e00ff */
[----:B------:R-:W-:Y:S02]  /*e6f0*/  FMNMX.FTZ R138, R70, R133, !PT ;  /* 0x00000085468a7209 */ /* 0x000fe40007810000 */
[----:B-1----:R-:W-:Y:S02]  /*e700*/  FMNMX.FTZ R174, R137, R174, !PT ;  /* 0x000000ae89ae7209 */ /* 0x002fe40007810000 */
[----:B------:R-:W-:Y:S01]  /*e710*/  FMNMX.FTZ R137, R29, R132, !PT ;  /* 0x000000841d897209 */ /* 0x000fe20007810000 */
[----:B------:R-:W-:Y:S01]  /*e720*/  IMAD.WIDE.U32 R132, R175, -0x326172a9, RZ ;  /* 0xcd9e8d57af847825 */ /* 0x000fe200078e00ff */
        /* <DEDUP_REMOVED lines=41> */
[----:B------:R-:W-:Y:S02]  /*e9c0*/  LOP3.LUT R179, R139, UR6, R188, 0x96, !PT ;  /* 0x000000068bb37c12 */ /* 0x000fe4000f8e96bc */
[----:B-1----:R-:W-:Y:S02]  /*e9d0*/  FMNMX.FTZ R139, R174, R175, !PT ;  /* 0x000000afae8b7209 */ /* 0x002fe40007810000 */
[----:B------:R-:W-:Y:S02]  /*e9e0*/  FMNMX.FTZ R0, R63, R0, !PT ;  /* 0x000000003f007209 */ /* 0x000fe40007810000 */
[----:B------:R-:W-:Y:S01]  /*e9f0*/  LOP3.LUT R174, R183, UR4, R132, 0x96, !PT ;  /* 0x00000004b7ae7c12 */ /* 0x000fe2000f8e9684 */
[----:B------:R-:W-:Y:S01]  /*ea00*/  FMUL.FTZ R172, R139, c[0x0][0x23c] ;  /* 0x00008f008bac7a20 */ /* 0x000fe20000410000 */
[----:B------:R-:W-:Y:S02]  /*ea10*/  FMNMX.FTZ R132, R77, R133, !PT ;  /* 0x000000854d847209 */ /* 0x000fe40007810000 */
[----:B------:R-:W-:Y:S01]  /*ea20*/  FMNMX.FTZ R133, R118, R137, !PT ;  /* 0x0000008976857209 */ /* 0x000fe20007810000 */
[----:B------:R-:W-:Y:S01]  /*ea30*/  IMAD.WIDE.U32 R174, R174, -0x326172a9, RZ ;  /* 0xcd9e8d57aeae7825 */ /* 0x000fe200078e00ff */
[----:B------:R-:W-:Y:S02]  /*ea40*/  FMNMX.FTZ R173, R74, R0, !PT ;  /* 0x000000004aad7209 */ /* 0x000fe40007810000 */
[C---:B------:R-:W-:Y:S01]  /*ea50*/  FSETP.NEU.FTZ.AND P2, PT, R139.reuse, -INF , PT ;  /* 0xff8000008b00780b */ /* 0x040fe20003f5d000 */
[----:B------:R-:W-:Y:S01]  /*ea60*/  FADD.FTZ R0, -R139, R2 ;  /* 0x000000028b007221 */ /* 0x000fe20000010100 */
[----:B------:R-:W-:Y:S02]  /*ea70*/  FMNMX.FTZ R2, R88, R132, !PT ;  /* 0x0000008458027209 */ /* 0x000fe40007810000 */
[----:B------:R-:W-:Y:S01]  /*ea80*/  FMNMX.FTZ R132, R119, R133, !PT ;  /* 0x0000008577847209 */ /* 0x000fe20007810000 */
[----:B------:R-:W-:Y:S01]  /*ea90*/  FMUL.FTZ R0, R0, c[0x0][0x23c] ;  /* 0x00008f0000007a20 */ /* 0x000fe20000410000 */
[----:B------:R-:W-:Y:S02]  /*eaa0*/  FMNMX.FTZ R137, R89, R2, !PT ;  /* 0x0000000259897209 */ /* 0x000fe40007810000 */
[----:B------:R-:W-:Y:S02]  /*eab0*/  FMNMX.FTZ R2, R130, R132, !PT ;  /* 0x0000008482027209 */ /* 0x000fe40007810000 */
[----:B------:R1:W-:Y:S01]  /*eac0*/  MUFU.EX2 R132, R0 ;  /* 0x0000000000847308 */ /* 0x0003e20000000800 */
[----:B------:R-:W-:Y:S02]  /*ead0*/  FSEL R172, R172, RZ, P2 ;  /* 0x000000ffacac7208 */ /* 0x000fe40001000000 */
[----:B------:R-:W-:Y:S02]  /*eae0*/  FMNMX.FTZ R133, R75, R173, !PT ;  /* 0x000000ad4b857209 */ /* 0x000fe40007810000 */
[----:B------:R-:W-:Y:S01]  /*eaf0*/  FMNMX.FTZ R137, R92, R137, !PT ;  /* 0x000000895c897209 */ /* 0x000fe20007810000 */
[----:B------:R-:W-:Y:S01]  /*eb00*/  FFMA.FTZ R4, R4, c[0x0][0x23c], -R172 ;  /* 0x00008f0004047a23 */ /* 0x000fe200000108ac */
[----:B------:R-:W-:Y:S01]  /*eb10*/  LOP3.LUT R173, R181, UR4, R138, 0x96, !PT ;  /* 0x00000004b5ad7c12 */ /* 0x000fe2000f8e968a */
[--C-:B------:R-:W-:Y:S01]  /*eb20*/  FFMA.FTZ R16, R16, c[0x0][0x23c], -R172.reuse ;  /* 0x00008f0010107a23 */ /* 0x100fe200000108ac */
[----:B------:R-:W-:Y:S01]  /*eb30*/  FMNMX.FTZ R137, R93, R137, !PT ;  /* 0x000000895d897209 */ /* 0x000fe20007810000 */
[--C-:B------:R-:W-:Y:S01]  /*eb40*/  FFMA.FTZ R17, R17, c[0x0][0x23c], -R172.reuse ;  /* 0x00008f0011117a23 */ /* 0x100fe200000108ac */
[----:B------:R2:W-:Y:S01]  /*eb50*/  MUFU.EX2 R191, R4 ;  /* 0x0000000400bf7308 */ /* 0x0005e20000000800 */
[----:B------:R-:W-:Y:S01]  /*eb60*/  FFMA.FTZ R33, R33, c[0x0][0x23c], -R172 ;  /* 0x00008f0021217a23 */ /* 0x000fe200000108ac */
[----:B------:R-:W-:Y:S01]  /*eb70*/  SHF.R.U32.HI R186, RZ, 0x10, R174 ;  /* 0x00000010ffba7819 */ /* 0x000fe200000116ae */
[----:B------:R-:W-:Y:S01]  /*eb80*/  FFMA.FTZ R21, R21, c[0x0][0x23c], -R172 ;  /* 0x00008f0015157a23 */ /* 0x000fe200000108ac */
[----:B------:R-:W-:Y:S01]  /*eb90*/  LOP3.LUT R185, R177, UR5, R178, 0x96, !PT ;  /* 0x00000005b1b97c12 */ /* 0x000fe2000f8e96b2 */
[--C-:B------:R-:W-:Y:S01]  /*eba0*/  FFMA.FTZ R5, R5, c[0x0][0x23c], -R172.reuse ;  /* 0x00008f0005057a23 */ /* 0x100fe200000108ac */
[----:B------:R-:W-:Y:S01]  /*ebb0*/  LOP3.LUT R181, R174, 0xffff, RZ, 0xc0, !PT ;  /* 0x0000ffffaeb57812 */ /* 0x000fe200078ec0ff */
[--C-:B------:R-:W-:Y:S01]  /*ebc0*/  FFMA.FTZ R32, R32, c[0x0][0x23c], -R172.reuse ;  /* 0x00008f0020207a23 */ /* 0x100fe200000108ac */
[----:B------:R-:W-:Y:S01]  /*ebd0*/  LOP3.LUT R187, R174, 0xff, RZ, 0xc0, !PT ;  /* 0x000000ffaebb7812 */ /* 0x000fe200078ec0ff */
[--C-:B------:R-:W-:Y:S01]  /*ebe0*/  FFMA.FTZ R20, R20, c[0x0][0x23c], -R172.reuse ;  /* 0x00008f0014147a23 */ /* 0x100fe200000108ac */
[----:B------:R-:W-:Y:S01]  /*ebf0*/  MUFU.EX2 R215, R16 ;  /* 0x0000001000d77308 */ /* 0x000fe20000000800 */
[----:B------:R-:W-:Y:S01]  /*ec00*/  IMAD.WIDE.U32 R178, R179, -0x326172a9, RZ ;  /* 0xcd9e8d57b3b27825 */ /* 0x000fe200078e00ff */
[----:B-1----:R-:W-:Y:S03]  /*ec10*/  FMNMX.FTZ R0, R131, R2, !PT ;  /* 0x0000000283007209 */ /* 0x002fe60007810000 */
[--C-:B------:R-:W-:Y:S01]  /*ec20*/  FFMA.FTZ R246, R128, c[0x0][0x23c], -R172.reuse ;  /* 0x00008f0080f67a23 */ /* 0x100fe200000108ac */
[----:B------:R-:W-:Y:S01]  /*ec30*/  FMNMX.FTZ R2, R78, R133, !PT ;  /* 0x000000854e027209 */ /* 0x000fe20007810000 */
[--C-:B------:R-:W-:Y:S01]  /*ec40*/  FFMA.FTZ R128, R129, c[0x0][0x23c], -R172.reuse ;  /* 0x00008f0081807a23 */ /* 0x100fe200000108ac */
[----:B------:R-:W1:Y:S01]  /*ec50*/  SHFL.BFLY PT, R183, R0, 0x2, 0x1f ;  /* 0x0c401f0000b77f89 */ /* 0x000e6200000e0000 */
[--C-:B------:R-:W-:Y:S01]  /*ec60*/  FFMA.FTZ R236, R116, c[0x0][0x23c], -R172.reuse ;  /* 0x00008f0074ec7a23 */ /* 0x100fe200000108ac */
[----:B------:R-:W-:Y:S01]  /*ec70*/  FMNMX.FTZ R2, R79, R2, !PT ;  /* 0x000000024f027209 */ /* 0x000fe20007810000 */
[--C-:B------:R-:W-:Y:S01]  /*ec80*/  FFMA.FTZ R198, R64, c[0x0][0x23c], -R172.reuse ;  /* 0x00008f0040c67a23 */ /* 0x100fe200000108ac */
[----:B------:R3:W-:Y:S01]  /*ec90*/  MUFU.EX2 R217, R17 ;  /* 0x0000001100d97308 */ /* 0x0007e20000000800 */
[--C-:B------:R-:W-:Y:S01]  /*eca0*/  FFMA.FTZ R197, R65, c[0x0][0x23c], -R172.reuse ;  /* 0x00008f0041c57a23 */ /* 0x100fe200000108ac */
[----:B------:R-:W-:Y:S01]  /*ecb0*/  FMNMX.FTZ R2, R90, R2, !PT ;  /* 0x000000025a027209 */ /* 0x000fe20007810000 */
[--C-:B------:R-:W-:Y:S01]  /*ecc0*/  FFMA.FTZ R196, R48, c[0x0][0x23c], -R172.reuse ;  /* 0x00008f0030c47a23 */ /* 0x100fe200000108ac */
[----:B--2---:R-:W-:Y:S01]  /*ecd0*/  FMNMX.FTZ R4, R104, R137, !PT ;  /* 0x0000008968047209 */ /* 0x004fe20007810000 */
        /* <DEDUP_REMOVED lines=15> */
[----:B-1----:R-:W-:Y:S01]  /*edd0*/  FMNMX.FTZ R138, R0, R183, !PT ;  /* 0x000000b7008a7209 */ /* 0x002fe20007810000 */
[--C-:B------:R-:W-:Y:S01]  /*ede0*/  FFMA.FTZ R226, R96, c[0x0][0x23c], -R172.reuse ;  /* 0x00008f0060e27a23 */ /* 0x100fe200000108ac */
[----:B------:R-:W-:Y:S01]  /*edf0*/  FMNMX.FTZ R0, R106, R2, !PT ;  /* 0x000000026a007209 */ /* 0x000fe20007810000 */
[--C-:B------:R-:W-:Y:S01]  /*ee00*/  FFMA.FTZ R220, R97, c[0x0][0x23c], -R172.reuse ;  /* 0x00008f0061dc7a23 */ /* 0x100fe200000108ac */
[----:B------:R-:W-:Y:S01]  /*ee10*/  FMNMX.FTZ R4, R120, R4, !PT ;  /* 0x0000000478047209 */ /* 0x000fe20007810000 */
[----:B---3--:R-:W-:Y:S01]  /*ee20*/  IMAD.WIDE.U32 R16, R173, -0x326172a9, RZ ;  /* 0xcd9e8d57ad107825 */ /* 0x008fe200078e00ff */
[----:B------:R-:W-:Y:S01]  /*ee30*/  FMNMX.FTZ R0, R107, R0, !PT ;  /* 0x000000006b007209 */ /* 0x000fe20007810000 */
[----:B------:R-:W1:Y:S01]  /*ee40*/  SHFL.BFLY PT, R2, R138, 0x1, 0x1f ;  /* 0x0c201f008a027f89 */ /* 0x000e6200000e0000 */
[----:B------:R-:W-:Y:S01]  /*ee50*/  FMNMX.FTZ R137, R121, R4, !PT ;  /* 0x0000000479897209 */ /* 0x000fe20007810000 */
[--C-:B------:R-:W-:Y:S01]  /*ee60*/  FFMA.FTZ R219, R84, c[0x0][0x23c], -R172.reuse ;  /* 0x00008f0054db7a23 */ /* 0x100fe200000108ac */
[----:B------:R-:W-:Y:S01]  /*ee70*/  FMNMX.FTZ R0, R110, R0, !PT ;  /* 0x000000006e007209 */ /* 0x000fe20007810000 */
[--C-:B------:R-:W-:Y:S01]  /*ee80*/  FFMA.FTZ R218, R85, c[0x0][0x23c], -R172.reuse ;  /* 0x00008f0055da7a23 */ /* 0x100fe200000108ac */
[----:B------:R-:W-:Y:S01]  /*ee90*/  FMNMX.FTZ R137, R124, R137, !PT ;  /* 0x000000897c897209 */ /* 0x000fe20007810000 */
[--C-:B------:R-:W-:Y:S01]  /*eea0*/  FFMA.FTZ R85, R100, c[0x0][0x23c], -R172.reuse ;  /* 0x00008f0064557a23 */ /* 0x100fe200000108ac */
[----:B------:R-:W2:Y:S01]  /*eeb0*/  MUFU.EX2 R214, R21 ;  /* 0x0000001500d67308 */ /* 0x000ea20000000800 */
[----:B------:R-:W-:Y:S01]  /*eec0*/  FFMA.FTZ R101, R101, c[0x0][0x23c], -R172 ;  /* 0x00008f0065657a23 */ /* 0x000fe200000108ac */
[----:B------:R-:W-:Y:S01]  /*eed0*/  FMNMX.FTZ R0, R111, R0, !PT ;  /* 0x000000006f007209 */ /* 0x000fe20007810000 */
[----:B------:R-:W-:Y:S01]  /*eee0*/  IMAD.MOV.U32 R96, RZ, RZ, R247 ;  /* 0x000000ffff607224 */ /* 0x000fe200078e00f7 */
[----:B------:R-:W-:Y:S02]  /*eef0*/  FMNMX.FTZ R137, R125, R137, !PT ;  /* 0x000000897d897209 */ /* 0x000fe40007810000 */
[----:B------:R-:W-:Y:S02]  /*ef00*/  FMNMX.FTZ R0, R122, R0, !PT ;  /* 0x000000007a007209 */ /* 0x000fe40007810000 */
[----:B------:R-:W-:Y:S01]  /*ef10*/  LOP3.LUT R133, R175, UR15, R176, 0x96, !PT ;  /* 0x0000000faf857c12 */ /* 0x000fe2000f8e96b0 */
[----:B------:R-:W3:Y:S01]  /*ef20*/  SHFL.BFLY PT, R173, R137, 0x2, 0x1f ;  /* 0x0c401f0089ad7f89 */ /* 0x000ee200000e0000 */
[----:B------:R-:W-:Y:S01]  /*ef30*/  FMNMX.FTZ R0, R123, R0, !PT ;  /* 0x000000007b007209 */ /* 0x000fe20007810000 */
[----:B------:R4:W-:Y:S01]  /*ef40*/  MUFU.EX2 R216, R5 ;  /* 0x0000000500d87308 */ /* 0x0009e20000000800 */
[----:B------:R-:W-:Y:S01]  /*ef50*/  SHF.R.U32.HI R183, RZ, 0x18, R174 ;  /* 0x00000018ffb77819 */ /* 0x000fe200000116ae */
[----:B------:R-:W-:Y:S01]  /*ef60*/  IMAD.WIDE.U32 R174, R185, -0x2daee0ad, RZ ;  /* 0xd2511f53b9ae7825 */ /* 0x000fe200078e00ff */
[----:B------:R-:W-:Y:S02]  /*ef70*/  FMNMX.FTZ R0, R126, R0, !PT ;  /* 0x000000007e007209 */ /* 0x000fe40007810000 */
[----:B------:R-:W-:Y:S02]  /*ef80*/  LOP3.LUT R184, R179, UR5, R184, 0x96, !PT ;  /* 0x00000005b3b87c12 */ /* 0x000fe4000f8e96b8 */
[----:B------:R-:W-:Y:S02]  /*ef90*/  FMNMX.FTZ R0, R127, R0, !PT ;  /* 0x000000007f007209 */ /* 0x000fe40007810000 */
[----:B-1----:R-:W-:Y:S01]  /*efa0*/  FMNMX.FTZ R138, R138, R2, !PT ;  /* 0x000000028a8a7209 */ /* 0x002fe20007810000 */
[----:B------:R1:W1:Y:S01]  /*efb0*/  MUFU.EX2 R207, R32 ;  /* 0x0000002000cf7308 */ /* 0x0002620000000800 */
[----:B------:R-:W-:Y:S01]  /*efc0*/  SHF.R.U32.HI R176, RZ, 0x18, R16 ;  /* 0x00000018ffb07819 */ /* 0x000fe20000011610 */
[----:B------:R-:W1:Y:S01]  /*efd0*/  SHFL.BFLY PT, R2, R0, 0x2, 0x1f ;  /* 0x0c401f0000027f89 */ /* 0x000e6200000e0000 */
[----:B--2---:R-:W-:Y:S01]  /*efe0*/  IMAD.MOV.U32 R64, RZ, RZ, R214 ;  /* 0x000000ffff407224 */ /* 0x004fe200078e00d6 */
[----:B------:R-:W-:Y:S02]  /*eff0*/  FSETP.NEU.FTZ.AND P2, PT, R138, -INF , PT ;  /* 0xff8000008a00780b */ /* 0x000fe40003f5d000 */
[C---:B------:R-:W-:Y:S02]  /*f000*/  LOP3.LUT R179, R16.reuse, 0xff, RZ, 0xc0, !PT ;  /* 0x000000ff10b37812 */ /* 0x040fe400078ec0ff */
[--C-:B------:R-:W-:Y:S02]  /*f010*/  SHF.R.U32.HI R185, RZ, 0x10, R174.reuse ;  /* 0x00000010ffb97819 */ /* 0x100fe400000116ae */
[----:B------:R2:W-:Y:S01]  /*f020*/  MUFU.EX2 R208, R20 ;  /* 0x0000001400d07308 */ /* 0x0005e20000000800 */
[----:B------:R-:W-:Y:S02]  /*f030*/  LOP3.LUT R177, R16, 0xffff, RZ, 0xc0, !PT ;  /* 0x0000ffff10b17812 */ /* 0x000fe400078ec0ff */
[----:B---3--:R-:W-:Y:S01]  /*f040*/  FMNMX.FTZ R137, R137, R173, !PT ;  /* 0x000000ad89897209 */ /* 0x008fe20007810000 */
[----:B------:R-:W-:Y:S01]  /*f050*/  FMUL.FTZ R173, R138, c[0x0][0x23c] ;  /* 0x00008f008aad7a20 */ /* 0x000fe20000410000 */
[----:B------:R-:W-:Y:S01]  /*f060*/  LOP3.LUT R190, R174, 0xff, RZ, 0xc0, !PT ;  /* 0x000000ffaebe7812 */ /* 0x000fe200078ec0ff */
[----:B----4-:R-:W-:Y:S01]  /*f070*/  IMAD.WIDE.U32 R4, R184, -0x2daee0ad, RZ ;  /* 0xd2511f53b8047825 */ /* 0x010fe200078e00ff */
[----:B------:R-:W-:Y:S01]  /*f080*/  SHF.R.U32.HI R189, RZ, 0x18, R174 ;  /* 0x00000018ffbd7819 */ /* 0x000fe200000116ae */
[----:B------:R-:W3:Y:S01]  /*f090*/  SHFL.BFLY PT, R33, R137, 0x1, 0x1f ;  /* 0x0c201f0089217f89 */ /* 0x000ee200000e0000 */
[----:B------:R-:W-:Y:S01]  /*f0a0*/  FSEL R173, R173, RZ, P2 ;  /* 0x000000ffadad7208 */ /* 0x000fe20001000000 */
[----:B------:R-:W-:Y:S01]  /*f0b0*/  MUFU.EX2 R199, R199 ;  /* 0x000000c700c77308 */ /* 0x000fe20000000800 */
[----:B------:R-:W-:Y:S02]  /*f0c0*/  SHF.R.U32.HI R184, RZ, 0x10, R4 ;  /* 0x00000010ffb87819 */ /* 0x000fe40000011604 */
[----:B------:R-:W-:Y:S01]  /*f0d0*/  LOP3.LUT R188, R4, 0xff, RZ, 0xc0, !PT ;  /* 0x000000ff04bc7812 */ /* 0x000fe200078ec0ff */
[--C-:B------:R-:W-:Y:S01]  /*f0e0*/  FFMA.FTZ R21, R18, c[0x0][0x23c], -R173.reuse ;  /* 0x00008f0012157a23 */ /* 0x100fe200000108ad */
[----:B------:R-:W-:Y:S01]  /*f0f0*/  LOP3.LUT R18, R186, 0xff, RZ, 0xc0, !PT ;  /* 0x000000ffba127812 */ /* 0x000fe200078ec0ff */
[--C-:B------:R-:W-:Y:S01]  /*f100*/  FFMA.FTZ R19, R19, c[0x0][0x23c], -R173.reuse ;  /* 0x00008f0013137a23 */ /* 0x100fe200000108ad */
[----:B-1----:R-:W-:Y:S01]  /*f110*/  FMNMX.FTZ R0, R0, R2, !PT ;  /* 0x0000000200007209 */ /* 0x002fe20007810000 */
[--C-:B------:R-:W-:Y:S01]  /*f120*/  FFMA.FTZ R7, R7, c[0x0][0x23c], -R173.reuse ;  /* 0x00008f0007077a23 */ /* 0x100fe200000108ad */
[----:B------:R-:W-:Y:S01]  /*f130*/  LOP3.LUT R2, R133, 0xffff, RZ, 0xc0, !PT ;  /* 0x0000ffff85027812 */ /* 0x000fe200078ec0ff */
[----:B------:R-:W-:Y:S01]  /*f140*/  FFMA.FTZ R6, R6, c[0x0][0x23c], -R173 ;  /* 0x00008f0006067a23 */ /* 0x000fe200000108ad */
[----:B------:R-:W-:Y:S01]  /*f150*/  PRMT R186, R18, 0x5410, R183 ;  /* 0x0000541012ba7816 */ /* 0x000fe200000000b7 */
[--C-:B------:R-:W-:Y:S01]  /*f160*/  FFMA.FTZ R34, R34, c[0x0][0x23c], -R173.reuse ;  /* 0x00008f0022227a23 */ /* 0x100fe200000108ad */
[----:B------:R-:W-:Y:S01]  /*f170*/  SHF.R.U32.HI R18, RZ, 0x8, R2 ;  /* 0x00000008ff127819 */ /* 0x000fe20000011602 */
[--C-:B------:R-:W-:Y:S01]  /*f180*/  FFMA.FTZ R22, R22, c[0x0][0x23c], -R173.reuse ;  /* 0x00008f0016167a23 */ /* 0x100fe200000108ad */
[----:B------:R-:W1:Y:S01]  /*f190*/  SHFL.BFLY PT, R2, R0, 0x1, 0x1f ;  /* 0x0c201f0000027f89 */ /* 0x000e6200000e0000 */
[--C-:B------:R-:W-:Y:S01]  /*f1a0*/  FFMA.FTZ R23, R23, c[0x0][0x23c], -R173.reuse ;  /* 0x00008f0017177a23 */ /* 0x100fe200000108ad */
[----:B------:R4:W-:Y:S01]  /*f1b0*/  MUFU.EX2 R206, R19 ;  /* 0x0000001300ce7308 */ /* 0x0009e20000000800 */
[--C-:B------:R-:W-:Y:S01]  /*f1c0*/  FFMA.FTZ R35, R35, c[0x0][0x23c], -R173.reuse ;  /* 0x00008f0023237a23 */ /* 0x100fe200000108ad */
[----:B------:R-:W-:Y:S01]  /*f1d0*/  LOP3.LUT R32, R17, UR15, R178, 0x96, !PT ;  /* 0x0000000f11207c12 */ /* 0x000fe2000f8e96b2 */
[--C-:B------:R-:W-:Y:S01]  /*f1e0*/  FFMA.FTZ R100, R71, c[0x0][0x23c], -R173.reuse ;  /* 0x00008f0047647a23 */ /* 0x100fe200000108ad */
[----:B------:R-:W-:Y:S01]  /*f1f0*/  SHF.R.U32.HI R178, RZ, 0x10, R16 ;  /* 0x00000010ffb27819 */ /* 0x000fe20000011610 */
[----:B------:R-:W-:Y:S01]  /*f200*/  FFMA.FTZ R38, R38, c[0x0][0x23c], -R173 ;  /* 0x00008f0026267a23 */ /* 0x000fe200000108ad */
[----:B---3--:R-:W-:Y:S01]  /*f210*/  FMNMX.FTZ R137, R137, R33, !PT ;  /* 0x0000002189897209 */ /* 0x008fe20007810000 */
[C---:B------:R-:W-:Y:S01]  /*f220*/  FMUL.FTZ R33, R132.reuse, R145 ;  /* 0x0000009184217220 */ /* 0x040fe20000410000 */
[----:B------:R-:W-:Y:S01]  /*f230*/  LOP3.LUT R17, R175, UR14, R182, 0x96, !PT ;  /* 0x0000000eaf117c12 */ /* 0x000fe2000f8e96b6 */
[----:B------:R-:W-:Y:S01]  /*f240*/  FFMA.FTZ R145, R132, R235, R191 ;  /* 0x000000eb84917223 */ /* 0x000fe200000100bf */
[----:B------:R-:W-:Y:S01]  /*f250*/  LOP3.LUT R182, R174, 0xffff, RZ, 0xc0, !PT ;  /* 0x0000ffffaeb67812 */ /* 0x000fe200078ec0ff */
[----:B------:R-:W-:Y:S01]  /*f260*/  FMUL.FTZ R174, R137, c[0x0][0x23c] ;  /* 0x00008f0089ae7a20 */ /* 0x000fe20000410000 */
[----:B------:R-:W-:Y:S01]  /*f270*/  LOP3.LUT R16, R5, UR14, R180, 0x96, !PT ;  /* 0x0000000e05107c12 */ /* 0x000fe2000f8e96b4 */
[--C-:B------:R-:W-:Y:S01]  /*f280*/  FFMA.FTZ R39, R39, c[0x0][0x23c], -R173.reuse ;  /* 0x00008f0027277a23 */ /* 0x100fe200000108ad */
[----:B------:R-:W-:Y:S01]  /*f290*/  LOP3.LUT R175, R4, 0xffff, RZ, 0xc0, !PT ;  /* 0x0000ffff04af7812 */ /* 0x000fe200078ec0ff */
[----:B------:R-:W-:Y:S01]  /*f2a0*/  FFMA.FTZ R116, R82, c[0x0][0x23c], -R173 ;  /* 0x00008f0052747a23 */ /* 0x000fe200000108ad */
[----:B------:R-:W-:Y:S01]  /*f2b0*/  SHF.R.U32.HI R5, RZ, 0x8, R177 ;  /* 0x00000008ff057819 */ /* 0x000fe200000116b1 */
[--C-:B------:R-:W-:Y:S01]  /*f2c0*/  FFMA.FTZ R97, R83, c[0x0][0x23c], -R173.reuse ;  /* 0x00008f0053617a23 */ /* 0x100fe200000108ad */
[----:B------:R3:W-:Y:S01]  /*f2d0*/  MUFU.EX2 R244, R7 ;  /* 0x0000000700f47308 */ /* 0x0007e20000000800 */
[--C-:B------:R-:W-:Y:S01]  /*f2e0*/  FFMA.FTZ R99, R99, c[0x0][0x23c], -R173.reuse ;  /* 0x00008f0063637a23 */ /* 0x100fe200000108ad */
[----:B------:R-:W-:Y:S01]  /*f2f0*/  FSETP.NEU.FTZ.AND P2, PT, R137, -INF , PT ;  /* 0xff8000008900780b */ /* 0x000fe20003f5d000 */
[----:B------:R-:W-:Y:S01]  /*f300*/  FFMA.FTZ R84, R131, c[0x0][0x23c], -R173 ;  /* 0x00008f0083547a23 */ /* 0x000fe200000108ad */
[----:B--2---:R-:W-:Y:S01]  /*f310*/  SHF.R.U32.HI R20, RZ, 0x8, R181 ;  /* 0x00000008ff147819 */ /* 0x004fe200000116b5 */
[----:B------:R-:W-:Y:S01]  /*f320*/  IMAD.MOV.U32 R131, RZ, RZ, R237 ;  /* 0x000000ffff837224 */ /* 0x000fe200078e00ed */
[----:B------:R-:W-:Y:S02]  /*f330*/  PRMT R195, R179, 0x5410, R5 ;  /* 0x00005410b3c37816 */ /* 0x000fe40000000005 */
[--C-:B------:R-:W-:Y:S02]  /*f340*/  SHF.R.U32.HI R5, RZ, 0x10, R133.reuse ;  /* 0x00000010ff057819 */ /* 0x100fe40000011685 */
[----:B------:R2:W-:Y:S01]  /*f350*/  MUFU.EX2 R205, R6 ;  /* 0x0000000600cd7308 */ /* 0x0005e20000000800 */
[----:B------:R-:W-:Y:S02]  /*f360*/  FSEL R174, R174, RZ, P2 ;  /* 0x000000ffaeae7208 */ /* 0x000fe40001000000 */
[----:B------:R-:W-:Y:S02]  /*f370*/  PRMT R187, R187, 0x5410, R20 ;  /* 0x00005410bbbb7816 */ /* 0x000fe40000000014 */
[----:B------:R-:W-:Y:S01]  /*f380*/  LOP3.LUT R20, R133, 0xff, RZ, 0xc0, !PT ;  /* 0x000000ff85147812 */ /* 0x000fe200078ec0ff */
[--C-:B------:R-:W-:Y:S01]  /*f390*/  FFMA.FTZ R8, R8, c[0x0][0x23c], -R174.reuse ;  /* 0x00008f0008087a23 */ /* 0x100fe200000108ae */
[----:B------:R-:W-:Y:S01]  /*f3a0*/  SHF.R.U32.HI R133, RZ, 0x18, R133 ;  /* 0x00000018ff857819 */ /* 0x000fe20000011685 */
[--C-:B------:R-:W-:Y:S01]  /*f3b0*/  FFMA.FTZ R9, R9, c[0x0][0x23c], -R174.reuse ;  /* 0x00008f0009097a23 */ /* 0x100fe200000108ae */
[----:B------:R-:W-:Y:S01]  /*f3c0*/  LOP3.LUT R5, R5, 0xff, RZ, 0xc0, !PT ;  /* 0x000000ff05057812 */ /* 0x000fe200078ec0ff */
[----:B------:R-:W-:Y:S01]  /*f3d0*/  FFMA.FTZ R25, R25, c[0x0][0x23c], -R174 ;  /* 0x00008f0019197a23 */ /* 0x000fe200000108ae */
[----:B------:R-:W-:Y:S01]  /*f3e0*/  SHF.R.U32.HI R180, RZ, 0x18, R4 ;  /* 0x00000018ffb47819 */ /* 0x000fe20000011604 */
[--C-:B------:R-:W-:Y:S01]  /*f3f0*/  FFMA.FTZ R12, R12, c[0x0][0x23c], -R174.reuse ;  /* 0x00008f000c0c7a23 */ /* 0x100fe200000108ae */
[----:B------:R-:W-:Y:S01]  /*f400*/  LOP3.LUT R4, R178, 0xff, RZ, 0xc0, !PT ;  /* 0x000000ffb2047812 */ /* 0x000fe200078ec0ff */
[--C-:B------:R-:W-:Y:S01]  /*f410*/  FFMA.FTZ R13, R13, c[0x0][0x23c], -R174.reuse ;  /* 0x00008f000d0d7a23 */ /* 0x100fe200000108ae */
[----:B------:R-:W-:Y:S01]  /*f420*/  PRMT R183, R5, 0x5410, R133 ;  /* 0x0000541005b77816 */ /* 0x000fe20000000085 */
[--C-:B------:R-:W-:Y:S01]  /*f430*/  FFMA.FTZ R24, R24, c[0x0][0x23c], -R174.reuse ;  /* 0x00008f0018187a23 */ /* 0x100fe200000108ae */
[----:B-1----:R-:W-:Y:S01]  /*f440*/  FMNMX.FTZ R133, R0, R2, !PT ;  /* 0x0000000200857209 */ /* 0x002fe20007810000 */
        /* <DEDUP_REMOVED lines=8> */
[C---:B------:R-:W-:Y:S01]  /*f4d0*/  FMUL.FTZ R175, R133.reuse, c[0x0][0x23c] ;  /* 0x00008f0085af7a20 */ /* 0x040fe20000410000 */
[----:B----4-:R-:W-:Y:S01]  /*f4e0*/  LOP3.LUT R19, R32, 0xff, RZ, 0xc0, !PT ;  /* 0x000000ff20137812 */ /* 0x010fe200078ec0ff */
[--C-:B------:R-:W-:Y:S01]  /*f4f0*/  FFMA.FTZ R44, R44, c[0x0][0x23c], -R174.reuse ;  /* 0x00008f002c2c7a23 */ /* 0x100fe200000108ae */
[----:B------:R-:W-:Y:S01]  /*f500*/  FSETP.NEU.FTZ.AND P2, PT, R133, -INF , PT ;  /* 0xff8000008500780b */ /* 0x000fe20003f5d000 */
[----:B------:R-:W-:Y:S01]  /*f510*/  FFMA.FTZ R45, R45, c[0x0][0x23c], -R174 ;  /* 0x00008f002d2d7a23 */ /* 0x000fe200000108ae */
[----:B------:R-:W-:Y:S01]  /*f520*/  SHF.R.U32.HI R4, RZ, 0x8, R4 ;  /* 0x00000008ff047819 */ /* 0x000fe20000011604 */
[--C-:B------:R-:W-:Y:S01]  /*f530*/  FFMA.FTZ R60, R60, c[0x0][0x23c], -R174.reuse ;  /* 0x00008f003c3c7a23 */ /* 0x100fe200000108ae */
[----:B------:R1:W-:Y:S01]  /*f540*/  MUFU.EX2 R234, R9 ;  /* 0x0000000900ea7308 */ /* 0x0003e20000000800 */
[--C-:B------:R-:W-:Y:S01]  /*f550*/  FFMA.FTZ R61, R61, c[0x0][0x23c], -R174.reuse ;  /* 0x00008f003d3d7a23 */ /* 0x100fe200000108ae */
[----:B------:R-:W-:Y:S01]  /*f560*/  FSEL R175, R175, RZ, P2 ;  /* 0x000000ffafaf7208 */ /* 0x000fe20001000000 */
[----:B------:R-:W-:Y:S01]  /*f570*/  FFMA.FTZ R56, R56, c[0x0][0x23c], -R174 ;  /* 0x00008f0038387a23 */ /* 0x000fe200000108ae */
[----:B------:R-:W-:Y:S01]  /*f580*/  PRMT R181, R19, 0x5410, R4 ;  /* 0x0000541013b57816 */ /* 0x000fe20000000004 */
[----:B------:R-:W-:Y:S01]  /*f590*/  FFMA.FTZ R57, R57, c[0x0][0x23c], -R174 ;  /* 0x00008f0039397a23 */ /* 0x000fe200000108ae */
[--C-:B------:R-:W-:Y:S01]  /*f5a0*/  SHF.R.U32.HI R4, RZ, 0x10, R32.reuse ;  /* 0x00000010ff047819 */ /* 0x100fe20000011620 */
[--C-:B------:R-:W-:Y:S01]  /*f5b0*/  FFMA.FTZ R10, R10, c[0x0][0x23c], -R175.reuse ;  /* 0x00008f000a0a7a23 */ /* 0x100fe200000108af */
[----:B------:R-:W-:Y:S01]  /*f5c0*/  SHF.R.U32.HI R32, RZ, 0x18, R32 ;  /* 0x00000018ff207819 */ /* 0x000fe20000011620 */
[--C-:B------:R-:W-:Y:S01]  /*f5d0*/  FFMA.FTZ R11, R11, c[0x0][0x23c], -R175.reuse ;  /* 0x00008f000b0b7a23 */ /* 0x100fe200000108af */
[----:B------:R-:W-:Y:S01]  /*f5e0*/  LOP3.LUT R4, R4, 0xff, RZ, 0xc0, !PT ;  /* 0x000000ff04047812 */ /* 0x000fe200078ec0ff */
[--C-:B------:R-:W-:Y:S01]  /*f5f0*/  FFMA.FTZ R26, R26, c[0x0][0x23c], -R175.reuse ;  /* 0x00008f001a1a7a23 */ /* 0x100fe200000108af */
[----:B---3--:R-:W-:Y:S01]  /*f600*/  IADD3 R7, R237, 0x1, RZ ;  /* 0x00000001ed077810 */ /* 0x008fe20007ffe0ff */
[--C-:B------:R-:W-:Y:S01]  /*f610*/  FFMA.FTZ R14, R14, c[0x0][0x23c], -R175.reuse ;  /* 0x00008f000e0e7a23 */ /* 0x100fe200000108af */
[----:B------:R-:W-:Y:S01]  /*f620*/  PRMT R179, R4, 0x5410, R32 ;  /* 0x0000541004b37816 */ /* 0x000fe20000000020 */
[----:B------:R-:W-:Y:S01]  /*f630*/  FFMA.FTZ R30, R30, c[0x0][0x23c], -R175 ;  /* 0x00008f001e1e7a23 */ /* 0x000fe200000108af */
[----:B------:R-:W-:Y:S01]  /*f640*/  LOP3.LUT R4, R229, UR21, R7, 0x96, !PT ;  /* 0x00000015e5047c12 */ /* 0x000fe2000f8e9607 */
[----:B------:R-:W-:Y:S01]  /*f650*/  FMUL.FTZ R32, R132, R144 ;  /* 0x0000009084207220 */ /* 0x000fe20000410000 */
[----:B------:R-:W-:Y:S01]  /*f660*/  MUFU.EX2 R203, R10 ;  /* 0x0000000a00cb7308 */ /* 0x000fe20000000800 */
[--C-:B------:R-:W-:Y:S01]  /*f670*/  FFMA.FTZ R15, R15, c[0x0][0x23c], -R175.reuse ;  /* 0x00008f000f0f7a23 */ /* 0x100fe200000108af */
[----:B--2---:R-:W-:Y:S01]  /*f680*/  SHF.R.U32.HI R6, RZ, 0x8, R182 ;  /* 0x00000008ff067819 */ /* 0x004fe200000116b6 */
[--C-:B------:R-:W-:Y:S01]  /*f690*/  FFMA.FTZ R27, R27, c[0x0][0x23c], -R175.reuse ;  /* 0x00008f001b1b7a23 */ /* 0x100fe200000108af */
[----:B------:R-:W-:Y:S01]  /*f6a0*/  LOP3.LUT R5, R185, 0xff, RZ, 0xc0, !PT ;  /* 0x000000ffb9057812 */ /* 0x000fe200078ec0ff */
[--C-:B------:R-:W-:Y:S01]  /*f6b0*/  FFMA.FTZ R31, R31, c[0x0][0x23c], -R175.reuse ;  /* 0x00008f001f1f7a23 */ /* 0x100fe200000108af */
[----:B------:R-:W-:Y:S01]  /*f6c0*/  PRMT R190, R190, 0x5410, R6 ;  /* 0x00005410bebe7816 */ /* 0x000fe20000000006 */
[----:B------:R-:W-:Y:S01]  /*f6d0*/  IMAD.WIDE.U32 R6, R4, -0x326172a9, RZ ;  /* 0xcd9e8d5704067825 */ /* 0x000fe200078e00ff */
[C---:B-1----:R-:W-:Y:S01]  /*f6e0*/  LOP3.LUT R9, R17.reuse, 0xff, RZ, 0xc0, !PT ;  /* 0x000000ff11097812 */ /* 0x042fe200078ec0ff */
[--C-:B------:R-:W-:Y:S01]  /*f6f0*/  HSET2.LE.AND R53, R179, R230.reuse, PT ;  /* 0x000000e6b3357233 */ /* 0x100fe20003803000 */
[----:B------:R-:W-:Y:S01]  /*f700*/  MUFU.EX2 R232, R11 ;  /* 0x0000000b00e87308 */ /* 0x000fe20000000800 */
[----:B------:R-:W-:Y:S01]  /*f710*/  FFMA.FTZ R42, R42, c[0x0][0x23c], -R175 ;  /* 0x00008f002a2a7a23 */ /* 0x000fe200000108af */
[----:B------:R-:W-:Y:S01]  /*f720*/  PRMT R188, R188, 0x5410, R2 ;  /* 0x00005410bcbc7816 */ /* 0x000fe20000000002 */
[----:B------:R-:W-:Y:S01]  /*f730*/  IMAD.MOV.U32 R144, RZ, RZ, R207 ;  /* 0x000000ffff907224 */ /* 0x000fe200078e00cf */
[----:B------:R-:W-:Y:S01]  /*f740*/  LOP3.LUT R2, R17, 0xffff, RZ, 0xc0, !PT ;  /* 0x0000ffff11027812 */ /* 0x000fe200078ec0ff */
[----:B------:R-:W-:Y:S01]  /*f750*/  FFMA.FTZ R185, R49, c[0x0][0x23c], -R172 ;  /* 0x00008f0031b97a23 */ /* 0x000fe200000108ac */
[----:B------:R-:W-:Y:S01]  /*f760*/  LOP3.LUT R0, R184, 0xff, RZ, 0xc0, !PT ;  /* 0x000000ffb8007812 */ /* 0x000fe200078ec0ff */
[----:B------:R-:W-:Y:S01]  /*f770*/  IMAD.MOV.U32 R49, RZ, RZ, R216 ;  /* 0x000000ffff317224 */ /* 0x000fe200078e00d8 */
[----:B------:R-:W-:Y:S01]  /*f780*/  LOP3.LUT R8, R7, UR13, R240, 0x96, !PT ;  /* 0x0000000d07087c12 */ /* 0x000fe2000f8e96f0 */
[----:B------:R-:W-:Y:S01]  /*f790*/  FFMA.FTZ R216, R113, c[0x0][0x23c], -R172 ;  /* 0x00008f0071d87a23 */ /* 0x000fe200000108ac */
[----:B------:R1:W-:Y:S01]  /*f7a0*/  MUFU.EX2 R202, R21 ;  /* 0x0000001500ca7308 */ /* 0x0003e20000000800 */
[----:B------:R-:W-:Y:S01]  /*f7b0*/  FFMA.FTZ R43, R43, c[0x0][0x23c], -R175 ;  /* 0x00008f002b2b7a23 */ /* 0x000fe200000108af */
[----:B------:R-:W-:Y:S01]  /*f7c0*/  PRMT R189, R5, 0x5410, R189 ;  /* 0x0000541005bd7816 */ /* 0x000fe200000000bd */
[--C-:B------:R-:W-:Y:S01]  /*f7d0*/  FFMA.FTZ R46, R46, c[0x0][0x23c], -R175.reuse ;  /* 0x00008f002e2e7a23 */ /* 0x100fe200000108af */
[----:B------:R-:W-:Y:S01]  /*f7e0*/  SHF.R.U32.HI R5, RZ, 0x8, R2 ;  /* 0x00000008ff057819 */ /* 0x000fe20000011602 */
[----:B------:R-:W-:Y:S01]  /*f7f0*/  FFMA.FTZ R47, R47, c[0x0][0x23c], -R175 ;  /* 0x00008f002f2f7a23 */ /* 0x000fe200000108af */
[----:B------:R-:W-:Y:S01]  /*f800*/  PRMT R180, R0, 0x5410, R180 ;  /* 0x0000541000b47816 */ /* 0x000fe200000000b4 */
[--C-:B------:R-:W-:Y:S01]  /*f810*/  FFMA.FTZ R113, R98, c[0x0][0x23c], -R173.reuse ;  /* 0x00008f0062717a23 */ /* 0x100fe200000108ad */
[----:B------:R-:W-:Y:S01]  /*f820*/  LOP3.LUT R0, R16, 0xffff, RZ, 0xc0, !PT ;  /* 0x0000ffff10007812 */ /* 0x000fe200078ec0ff */
[----:B------:R-:W-:Y:S01]  /*f830*/  FFMA.FTZ R98, R103, c[0x0][0x23c], -R173 ;  /* 0x00008f0067627a23 */ /* 0x000fe200000108ad */
[----:B------:R2:W-:Y:S01]  /*f840*/  MUFU.EX2 R245, R34 ;  /* 0x0000002200f57308 */ /* 0x0005e20000000800 */
[----:B------:R-:W-:Y:S01]  /*f850*/  FFMA.FTZ R62, R62, c[0x0][0x23c], -R175 ;  /* 0x00008f003e3e7a23 */ /* 0x000fe200000108af */
[----:B------:R-:W-:Y:S01]  /*f860*/  PRMT R178, R20, 0x5410, R18 ;  /* 0x0000541014b27816 */ /* 0x000fe20000000012 */
[----:B------:R-:W-:Y:S01]  /*f870*/  FMUL.FTZ R20, R132, R148 ;  /* 0x0000009484147220 */ /* 0x000fe20000410000 */
[----:B------:R-:W-:Y:S01]  /*f880*/  PRMT R18, R9, 0x5410, R5 ;  /* 0x0000541009127816 */ /* 0x000fe20000000005 */
[----:B------:R-:W-:Y:S01]  /*f890*/  IMAD.WIDE.U32 R8, R8, -0x2daee0ad, RZ ;  /* 0xd2511f5308087825 */ /* 0x000fe200078e00ff */
[----:B------:R-:W-:Y:S01]  /*f8a0*/  SHF.R.U32.HI R0, RZ, 0x8, R0 ;  /* 0x00000008ff007819 */ /* 0x000fe20000011600 */
[--C-:B------:R-:W-:Y:S01]  /*f8b0*/  HSET2.LE.AND R71, R180, R230.reuse, PT ;  /* 0x000000e6b4477233 */ /* 0x100fe20003803000 */
[----:B------:R-:W-:Y:S01]  /*f8c0*/  LOP3.LUT R182, R7, UR13, R238, 0x96, !PT ;  /* 0x0000000d07b67c12 */ /* 0x000fe2000f8e96ee */
[----:B------:R-:W-:Y:S01]  /*f8d0*/  IMAD.MOV.U32 R148, RZ, RZ, R49 ;  /* 0x000000ffff947224 */ /* 0x000fe200078e0031 */
[----:B------:R-:W3:Y:S01]  /*f8e0*/  MUFU.EX2 R250, R25 ;  /* 0x0000001900fa7308 */ /* 0x000ee20000000800 */
[--C-:B------:R-:W-:Y:S01]  /*f8f0*/  FFMA.FTZ R63, R63, c[0x0][0x23c], -R175.reuse ;  /* 0x00008f003f3f7a23 */ /* 0x100fe200000108af */
[----:B------:R-:W-:Y:S01]  /*f900*/  LOP3.LUT R7, R16, 0xff, RZ, 0xc0, !PT ;  /* 0x000000ff10077812 */ /* 0x000fe200078ec0ff */
[--C-:B------:R-:W-:Y:S01]  /*f910*/  FFMA.FTZ R58, R58, c[0x0][0x23c], -R175.reuse ;  /* 0x00008f003a3a7a23 */ /* 0x100fe200000108af */
[----:B------:R-:W-:Y:S01]  /*f920*/  LOP3.LUT R184, R193, UR11, R6, 0x96, !PT ;  /* 0x0000000bc1b87c12 */ /* 0x000fe2000f8e9606 */
[----:B-1----:R-:W-:Y:S01]  /*f930*/  FMUL.FTZ R21, R132, R149 ;  /* 0x0000009584157220 */ /* 0x002fe20000410000 */
[----:B------:R-:W-:Y:S01]  /*f940*/  PRMT R176, R7, 0x5410, R0 ;  /* 0x0000541007b07816 */ /* 0x000fe20000000000 */
[--C-:B------:R-:W-:Y:S01]  /*f950*/  FFMA.FTZ R59, R59, c[0x0][0x23c], -R175.reuse ;  /* 0x00008f003b3b7a23 */ /* 0x100fe200000108af */
[----:B------:R-:W-:Y:S01]  /*f960*/  LOP3.LUT R0, R9, UR10, R212, 0x96, !PT ;  /* 0x0000000a09007c12 */ /* 0x000fe2000f8e96d4 */
[----:B------:R-:W-:Y:S01]  /*f970*/  FFMA.FTZ R72, R72, c[0x0][0x23c], -R174 ;  /* 0x00008f0048487a23 */ /* 0x000fe200000108ae */
[----:B------:R3:W-:Y:S01]  /*f980*/  MUFU.EX2 R248, R26 ;  /* 0x0000001a00f87308 */ /* 0x0007e20000000800 */
[----:B------:R-:W-:Y:S01]  /*f990*/  FFMA.FTZ R74, R74, c[0x0][0x23c], -R175 ;  /* 0x00008f004a4a7a23 */ /* 0x000fe200000108af */
[----:B------:R-:W-:Y:S01]  /*f9a0*/  LOP3.LUT R6, R225, UR11, R6, 0x96, !PT ;  /* 0x0000000be1067c12 */ /* 0x000fe2000f8e9606 */
[----:B------:R-:W-:Y:S01]  /*f9b0*/  IMAD.WIDE.U32 R10, R0, -0x326172a9, RZ ;  /* 0xcd9e8d57000a7825 */ /* 0x000fe200078e00ff */
[--C-:B------:R-:W-:Y:S01]  /*f9c0*/  HSET2.LE.AND R49, R183, R230.reuse, PT ;  /* 0x000000e6b7317233 */ /* 0x100fe20003803000 */
[--C-:B------:R-:W-:Y:S01]  /*f9d0*/  SHF.R.U32.HI R4, RZ, 0x10, R17.reuse ;  /* 0x00000010ff047819 */ /* 0x100fe20000011611 */
[--C-:B------:R-:W-:Y:S01]  /*f9e0*/  HSET2.LE.AND R48, R178, R230.reuse, PT ;  /* 0x000000e6b2307233 */ /* 0x100fe20003803000 */
[----:B------:R-:W-:Y:S01]  /*f9f0*/  IMAD.WIDE.U32 R6, R6, -0x2daee0ad, RZ ;  /* 0xd2511f5306067825 */ /* 0x000fe200078e00ff */
[----:B------:R-:W-:Y:S01]  /*fa00*/  SHF.R.U32.HI R17, RZ, 0x18, R17 ;  /* 0x00000018ff117819 */ /* 0x000fe20000011611 */
[--C-:B------:R-:W-:Y:S01]  /*fa10*/  HSET2.LE.AND R52, R181, R230.reuse, PT ;  /* 0x000000e6b5347233 */ /* 0x100fe20003803000 */
[----:B------:R-:W-:Y:S01]  /*fa20*/  MUFU.EX2 R233, R12 ;  /* 0x0000000c00e97308 */ /* 0x000fe20000000800 */
[----:B--2---:R-:W-:Y:S01]  /*fa30*/  IMAD.MOV.U32 R34, RZ, RZ, R236 ;  /* 0x000000ffff227224 */ /* 0x004fe200078e00ec */
[----:B------:R-:W-:Y:S01]  /*fa40*/  LOP3.LUT R2, R4, 0xff, RZ, 0xc0, !PT ;  /* 0x000000ff04027812 */ /* 0x000fe200078ec0ff */
[----:B------:R-:W-:Y:S01]  /*fa50*/  IMAD.MOV.U32 R178, RZ, RZ, R64 ;  /* 0x000000ffffb27224 */ /* 0x000fe200078e0040 */
[----:B------:R-:W-:Y:S01]  /*fa60*/  LOP3.LUT R4, R7, UR8, R8, 0x96, !PT ;  /* 0x0000000807047c12 */ /* 0x000fe2000f8e9608 */
[----:B------:R-:W-:Y:S01]  /*fa70*/  FFMA.FTZ R73, R73, c[0x0][0x23c], -R174 ;  /* 0x00008f0049497a23 */ /* 0x000fe200000108ae */
[----:B------:R-:W-:Y:S01]  /*fa80*/  LOP3.LUT R8, R11, UR9, R224, 0x96, !PT ;  /* 0x000000090b087c12 */ /* 0x000fe2000f8e96e0 */
[----:B------:R-:W-:Y:S01]  /*fa90*/  FFMA.FTZ R78, R78, c[0x0][0x23c], -R175 ;  /* 0x00008f004e4e7a23 */ /* 0x000fe200000108af */
[--C-:B------:R-:W-:Y:S01]  /*faa0*/  HSET2.LE.AND R64, R18, R230.reuse, PT ;  /* 0x000000e612407233 */ /* 0x100fe20003803000 */
[----:B------:R-:W-:Y:S01]  /*fab0*/  IMAD.WIDE.U32 R4, R4, -0x326172a9, RZ ;  /* 0xcd9e8d5704047825 */ /* 0x000fe200078e00ff */
[----:B------:R1:W-:Y:S01]  /*fac0*/  MUFU.EX2 R231, R13 ;  /* 0x0000000d00e77308 */ /* 0x0003e20000000800 */
[--C-:B------:R-:W-:Y:S01]  /*fad0*/  HSET2.LE.AND R68, R176, R230.reuse, PT ;  /* 0x000000e6b0447233 */ /* 0x100fe20003803000 */
[----:B------:R-:W-:Y:S01]  /*fae0*/  PRMT R177, R2, 0x5410, R17 ;  /* 0x0000541002b17816 */ /* 0x000fe20000000011 */
[----:B------:R-:W-:Y:S01]  /*faf0*/  IMAD.WIDE.U32 R8, R8, -0x2daee0ad, RZ ;  /* 0xd2511f5308087825 */ /* 0x000fe200078e00ff */
[----:B------:R-:W-:Y:S02]  /*fb00*/  SHF.R.U32.HI R2, RZ, 0x10, R16 ;  /* 0x00000010ff027819 */ /* 0x000fe40000011610 */
[----:B------:R-:W-:Y:S01]  /*fb10*/  LOP3.LUT R0, R5, UR7, R10, 0x96, !PT ;  /* 0x0000000705007c12 */ /* 0x000fe2000f8e960a */
[C---:B------:R-:W-:Y:S01]  /*fb20*/  FMUL.FTZ R5, R132.reuse, R153 ;  /* 0x0000009984057220 */ /* 0x040fe20000410000 */
[----:B------:R-:W-:Y:S01]  /*fb30*/  LOP3.LUT R10, R9, UR6, R6, 0x96, !PT ;  /* 0x00000006090a7c12 */ /* 0x000fe2000f8e9606 */
[----:B------:R-:W-:Y:S01]  /*fb40*/  FMUL.FTZ R17, R132, R141 ;  /* 0x0000008d84117220 */ /* 0x000fe20000410000 */
[----:B------:R2:W-:Y:S01]  /*fb50*/  MUFU.EX2 R223, R14 ;  /* 0x0000000e00df7308 */ /* 0x0005e20000000800 */
[----:B---3--:R-:W-:Y:S01]  /*fb60*/  IMAD.MOV.U32 R26, RZ, RZ, R250 ;  /* 0x000000ffff1a7224 */ /* 0x008fe200078e00fa */
[----:B------:R-:W-:Y:S01]  /*fb70*/  LOP3.LUT R2, R2, 0xff, RZ, 0xc0, !PT ;  /* 0x000000ff02027812 */ /* 0x000fe200078ec0ff */
[----:B------:R-:W-:Y:S01]  /*fb80*/  IMAD.WIDE.U32 R10, R10, -0x326172a9, RZ ;  /* 0xcd9e8d570a0a7825 */ /* 0x000fe200078e00ff */
[----:B------:R-:W-:Y:S01]  /*fb90*/  SHF.R.U32.HI R16, RZ, 0x18, R16 ;  /* 0x00000018ff107819 */ /* 0x000fe20000011610 */
[--C-:B------:R-:W-:Y:S02]  /*fba0*/  HSET2.LE.AND R65, R177, R230.reuse, PT ;  /* 0x000000e6b1417233 */ /* 0x100fe40003803000 */
[----:B------:R-:W-:Y:S01]  /*fbb0*/  IMAD.MOV.U32 R177, RZ, RZ, R243 ;  /* 0x000000ffffb17224 */ /* 0x000fe200078e00f3 */
[----:B------:R-:W-:Y:S01]  /*fbc0*/  PRMT R19, R2, 0x5410, R16 ;  /* 0x0000541002137816 */ /* 0x000fe20000000010 */
[----:B------:R-:W-:Y:S01]  /*fbd0*/  IMAD.MOV.U32 R2, RZ, RZ, R217 ;  /* 0x000000ffff027224 */ /* 0x000fe200078e00d9 */
[----:B------:R3:W4:Y:S01]  /*fbe0*/  MUFU.EX2 R252, R22 ;  /* 0x0000001600fc7308 */ /* 0x0007220000000800 */
[C---:B------:R-:W-:Y:S01]  /*fbf0*/  FMUL.FTZ R16, R132.reuse, R140 ;  /* 0x0000008c84107220 */ /* 0x040fe20000410000 */
[----:B------:R-:W-:Y:S01]  /*fc00*/  LOP3.LUT R7, R11, UR5, R4, 0x96, !PT ;  /* 0x000000050b077c12 */ /* 0x000fe2000f8e9604 */
[----:B------:R-:W-:Y:S01]  /*fc10*/  FMUL.FTZ R4, R132, R152 ;  /* 0x0000009884047220 */ /* 0x000fe20000410000 */
[--C-:B------:R-:W-:Y:S01]  /*fc20*/  HSET2.LE.AND R69, R19, R230.reuse, PT ;  /* 0x000000e613457233 */ /* 0x100fe20003803000 */
[----:B------:R-:W-:Y:S02]  /*fc30*/  IMAD.MOV.U32 R149, RZ, RZ, R2 ;  /* 0x000000ffff957224 */ /* 0x000fe400078e0002 */
[----:B------:R-:W-:Y:S02]  /*fc40*/  IMAD.MOV.U32 R132, RZ, RZ, R211 ;  /* 0x000000ffff847224 */ /* 0x000fe400078e00d3 */
[--C-:B------:R-:W-:Y:S01]  /*fc50*/  FFMA.FTZ R211, R87, c[0x0][0x23c], -R173.reuse ;  /* 0x00008f0057d37a23 */ /* 0x100fe200000108ad */
[----:B------:R4:W-:Y:S01]  /*fc60*/  MUFU.EX2 R201, R24 ;  /* 0x0000001800c97308 */ /* 0x0009e20000000800 */
[----:B------:R-:W-:Y:S02]  /*fc70*/  IMAD.MOV.U32 R87, RZ, RZ, R208 ;  /* 0x000000ffff577224 */ /* 0x000fe400078e00d0 */
[----:B------:R-:W-:Y:S02]  /*fc80*/  FFMA.FTZ R208, R114, c[0x0][0x23c], -R173 ;  /* 0x00008f0072d07a23 */ /* 0x000fe400000108ad */
[----:B------:R-:W-:Y:S02]  /*fc90*/  IMAD.MOV.U32 R114, RZ, RZ, R245 ;  /* 0x000000ffff727224 */ /* 0x000fe400078e00f5 */
[----:B-1----:R-:W-:Y:S01]  /*fca0*/  IMAD.WIDE.U32 R12, R0, -0x2daee0ad, RZ ;  /* 0xd2511f53000c7825 */ /* 0x002fe200078e00ff */
[--C-:B------:R-:W-:Y:S02]  /*fcb0*/  HSET2.LE.AND R0, R187, R230.reuse, PT ;  /* 0x000000e6bb007233 */ /* 0x100fe40003803000 */
[----:B------:R1:W-:Y:S01]  /*fcc0*/  MUFU.EX2 R11, R28 ;  /* 0x0000001c000b7308 */ /* 0x0003e20000000800 */
[--C-:B--2---:R-:W-:Y:S01]  /*fcd0*/  FFMA.FTZ R14, R50, c[0x0][0x23c], -R173.reuse ;  /* 0x00008f00320e7a23 */ /* 0x104fe200000108ad */
[----:B------:R-:W-:Y:S01]  /*fce0*/  F2FP.PACK_AB R50, R149, R215 ;  /* 0x000000d79532723e */ /* 0x000fe200000000ff */
[----:B------:R-:W-:Y:S01]  /*fcf0*/  FFMA.FTZ R217, R112, c[0x0][0x23c], -R172 ;  /* 0x00008f0070d97a23 */ /* 0x000fe200000108ac */
[----:B------:R-:W-:Y:S01]  /*fd00*/  LOP3.LUT R8, R13, UR4, R8, 0x96, !PT ;  /* 0x000000040d087c12 */ /* 0x000fe2000f8e9608 */
[--C-:B---3--:R-:W-:Y:S01]  /*fd10*/  FFMA.FTZ R22, R66, c[0x0][0x23c], -R173.reuse ;  /* 0x00008f0042167a23 */ /* 0x108fe200000108ad */
[--C-:B------:R-:W-:Y:S01]  /*fd20*/  HSET2.LE.AND R66, R190, R230.reuse, PT ;  /* 0x000000e6be427233 */ /* 0x100fe20003803000 */
[----:B----4-:R-:W-:Y:S01]  /*fd30*/  IMAD.MOV.U32 R25, RZ, RZ, R252 ;  /* 0x000000ffff197224 */ /* 0x010fe200078e00fc */
[----:B------:R-:W-:Y:S01]  /*fd40*/  LOP3.LUT R50, R0, R50, RZ, 0xc0, !PT ;  /* 0x0000003200327212 */ /* 0x000fe200078ec0ff */
[----:B------:R-:W-:Y:S01]  /*fd50*/  FFMA.FTZ R172, R117, c[0x0][0x23c], -R172 ;  /* 0x00008f0075ac7a23 */ /* 0x000fe200000108ac */
[----:B------:R-:W2:Y:S01]  /*fd60*/  MUFU.EX2 R2, R29 ;  /* 0x0000001d00027308 */ /* 0x000ea20000000800 */
[----:B------:R-:W-:Y:S01]  /*fd70*/  IMAD.MOV.U32 R117, RZ, RZ, R246 ;  /* 0x000000ffff757224 */ /* 0x000fe200078e00f6 */
[----:B------:R-:W-:Y:S01]  /*fd80*/  F2FP.PACK_AB R0, R132, R144 ;  /* 0x000000908400723e */ /* 0x000fe200000000ff */
[----:B------:R-:W-:Y:S03]  /*fd90*/  IMAD.WIDE.U32 R8, R8, -0x326172a9, RZ ;  /* 0xcd9e8d5708087825 */ /* 0x000fe600078e00ff */
[----:B------:R-:W-:Y:S01]  /*fda0*/  LOP3.LUT R66, R66, R0, RZ, 0xc0, !PT ;  /* 0x0000000042427212 */ /* 0x000fe200078ec0ff */
[--C-:B------:R-:W-:Y:S01]  /*fdb0*/  FFMA.FTZ R24, R54, c[0x0][0x23c], -R173.reuse ;  /* 0x00008f0036187a23 */ /* 0x100fe200000108ad */
[----:B------:R-:W-:Y:S01]  /*fdc0*/  F2FP.PACK_AB R0, R244, R205 ;  /* 0x000000cdf400723e */ /* 0x000fe200000000ff */
[--C-:B------:R-:W-:Y:S01]  /*fdd0*/  FFMA.FTZ R112, R70, c[0x0][0x23c], -R173.reuse ;  /* 0x00008f0046707a23 */ /* 0x100fe200000108ad */
[----:B------:R3:W-:Y:S01]  /*fde0*/  MUFU.EX2 R245, R30 ;  /* 0x0000001e00f57308 */ /* 0x0007e20000000800 */
[----:B------:R-:W-:Y:S01]  /*fdf0*/  IMAD.MOV.U32 R18, RZ, RZ, R206 ;  /* 0x000000ffff127224 */ /* 0x000fe200078e00ce */
[--C-:B------:R-:W-:Y:S01]  /*fe00*/  HSET2.LE.AND R54, R195, R230.reuse, PT ;  /* 0x000000e6c3367233 */ /* 0x100fe20003803000 */
[--C-:B------:R-:W-:Y:S01]  /*fe10*/  FFMA.FTZ R13, R51, c[0x0][0x23c], -R173.reuse ;  /* 0x00008f00330d7a23 */ /* 0x100fe200000108ad */
[----:B------:R-:W-:Y:S01]  /*fe20*/  LOP3.LUT R49, R49, R0, RZ, 0xc0, !PT ;  /* 0x0000000031317212 */ /* 0x000fe200078ec0ff */
[--C-:B-1----:R-:W-:Y:S01]  /*fe30*/  FFMA.FTZ R28, R115, c[0x0][0x23c], -R173.reuse ;  /* 0x00008f00731c7a23 */ /* 0x102fe200000108ad */
[----:B------:R-:W-:Y:S01]  /*fe40*/  F2FP.PACK_AB R0, R231, R233 ;  /* 0x000000e9e700723e */ /* 0x000fe200000000ff */
[----:B------:R-:W-:Y:S01]  /*fe50*/  IMAD.MOV.U32 R176, RZ, RZ, R242 ;  /* 0x000000ffffb07224 */ /* 0x000fe200078e00f2 */
[--C-:B------:R-:W-:Y:S01]  /*fe60*/  HSET2.LE.AND R70, R188, R230.reuse, PT ;  /* 0x000000e6bc467233 */ /* 0x100fe20003803000 */
[----:B------:R-:W-:Y:S01]  /*fe70*/  IMAD.MOV.U32 R19, RZ, RZ, R148 ;  /* 0x000000ffff137224 */ /* 0x000fe200078e0094 */
[----:B------:R-:W1:Y:S01]  /*fe80*/  MUFU.EX2 R129, R23 ;  /* 0x0000001700817308 */ /* 0x000e620000000800 */
[----:B------:R-:W-:Y:S01]  /*fe90*/  IMAD.MOV.U32 R177, RZ, RZ, R132 ;  /* 0x000000ffffb17224 */ /* 0x000fe200078e0084 */
[----:B------:R-:W-:Y:S01]  /*fea0*/  LOP3.LUT R54, R54, R0, RZ, 0xc0, !PT ;  /* 0x0000000036367212 */ /* 0x000fe200078ec0ff */
[----:B------:R-:W-:Y:S01]  /*feb0*/  IMAD.MOV.U32 R132, RZ, RZ, R96 ;  /* 0x000000ffff847224 */ /* 0x000fe200078e0060 */
[--C-:B------:R-:W-:Y:S01]  /*fec0*/  HSET2.LE.AND R51, R186, R230.reuse, PT ;  /* 0x000000e6ba337233 */ /* 0x100fe20003803000 */
[----:B--2---:R-:W-:Y:S01]  /*fed0*/  IMAD.MOV.U32 R115, RZ, RZ, R2 ;  /* 0x000000ffff737224 */ /* 0x004fe200078e0002 */
[----:B------:R-:W-:Y:S01]  /*fee0*/  F2FP.PACK_AB R2, R148, R191 ;  /* 0x000000bf9402723e */ /* 0x000fe200000000ff */
[--C-:B------:R-:W-:Y:S01]  /*fef0*/  FFMA.FTZ R29, R102, c[0x0][0x23c], -R173.reuse ;  /* 0x00008f00661d7a23 */ /* 0x100fe200000108ad */
[----:B------:R-:W-:Y:S01]  /*ff00*/  LOP3.LUT R10, R9, UR15, R10, 0x96, !PT ;  /* 0x0000000f090a7c12 */ /* 0x000fe2000f8e960a */
[----:B------:R-:W-:Y:S01]  /*ff10*/  FFMA.FTZ R102, R130, c[0x0][0x23c], -R173 ;  /* 0x00008f0082667a23 */ /* 0x000fe200000108ad */
[----:B------:R2:W4:Y:S01]  /*ff20*/  MUFU.EX2 R214, R15 ;  /* 0x0000000f00d67308 */ /* 0x0005220000000800 */
[----:B------:R-:W-:Y:S01]  /*ff30*/  IMAD.MOV.U32 R130, RZ, RZ, R202 ;  /* 0x000000ffff827224 */ /* 0x000fe200078e00ca */
[----:B------:R-:W-:Y:S01]  /*ff40*/  LOP3.LUT R48, R48, R2, RZ, 0xc0, !PT ;  /* 0x0000000230307212 */ /* 0x000fe200078ec0ff */
[----:B------:R-:W-:Y:S01]  /*ff50*/  IMAD.MOV.U32 R148, RZ, RZ, R101 ;  /* 0x000000ffff947224 */ /* 0x000fe200078e0065 */
[----:B------:R-:W-:Y:S01]  /*ff60*/  F2FP.PACK_AB R2, R178, R87 ;  /* 0x00000057b202723e */ /* 0x000fe200000000ff */
[----:B---3--:R-:W-:Y:S01]  /*ff70*/  IMAD.MOV.U32 R30, RZ, RZ, R11 ;  /* 0x000000ffff1e7224 */ /* 0x008fe200078e000b */
[----:B------:R-:W-:Y:S01]  /*ff80*/  LOP3.LUT R80, R10, 0xff, RZ, 0xc0, !PT ;  /* 0x000000ff0a507812 */ /* 0x000fe200078ec0ff */
[----:B------:R-:W-:Y:S01]  /*ff90*/  IMAD.MOV.U32 R101, RZ, RZ, R221 ;  /* 0x000000ffff657224 */ /* 0x000fe200078e00dd */
[----:B------:R-:W-:Y:S01]  /*ffa0*/  SHF.R.U32.HI R81, RZ, 0x10, R10 ;  /* 0x00000010ff517819 */ /* 0x000fe2000001160a */
[----:B------:R-:W-:Y:S01]  /*ffb0*/  FFMA.FTZ R79, R79, c[0x0][0x23c], -R175 ;  /* 0x00008f004f4f7a23 */ /* 0x000fe200000108af */
[----:B------:R4:W-:Y:S01]  /*ffc0*/  MUFU.EX2 R249, R27 ;  /* 0x0000001b00f97308 */ /* 0x0009e20000000800 */
[--C-:B------:R-:W-:Y:S01]  /*ffd0*/  FFMA.FTZ R76, R76, c[0x0][0x23c], -R174.reuse ;  /* 0x00008f004c4c7a23 */ /* 0x100fe200000108ae */
[----:B------:R-:W-:Y:S01]  /*ffe0*/  F2FP.PACK_AB R6, R18, R130 ;  /* 0x000000821206723e */ /* 0x000fe200000000ff */
[--C-:B------:R-:W-:Y:S01]  /*fff0*/  FFMA.FTZ R77, R77, c[0x0][0x23c], -R174.reuse ;  /* 0x00008f004d4d7a23 */ /* 0x100fe200000108ae */
[----:B-1----:R-:W-:Y:S01]  /*10000*/  F2FP.PACK_AB R0, R129, R25 ;  /* 0x000000198100723e */ /* 0x002fe200000000ff */
[----:B------:R-:W-:Y:S01]  /*10010*/  FFMA.FTZ R23, R55, c[0x0][0x23c], -R173 ;  /* 0x00008f0037177a23 */ /* 0x000fe200000108ad */
[----:B------:R-:W-:Y:S01]  /*10020*/  LOP3.LUT R51, R51, R6, RZ, 0xc0, !PT ;  /* 0x0000000633337212 */ /* 0x000fe200078ec0ff */
[--C-:B------:R-:W-:Y:S01]  /*10030*/  FFMA.FTZ R75, R75, c[0x0][0x23c], -R175.reuse ;  /* 0x00008f004b4b7a23 */ /* 0x100fe200000108af */
[----:B------:R-:W-:Y:S01]  /*10040*/  LOP3.LUT R65, R65, R0, RZ, 0xc0, !PT ;  /* 0x0000000041417212 */ /* 0x000fe200078ec0ff */
[--C-:B------:R-:W-:Y:S01]  /*10050*/  FFMA.FTZ R88, R88, c[0x0][0x23c], -R174.reuse ;  /* 0x00008f0058587a23 */ /* 0x100fe200000108ae */
[----:B------:R-:W1:Y:S01]  /*10060*/  MUFU.EX2 R250, R31 ;  /* 0x0000001f00fa7308 */ /* 0x000e620000000800 */
[--C-:B------:R-:W-:Y:S01]  /*10070*/  FFMA.FTZ R89, R89, c[0x0][0x23c], -R174.reuse ;  /* 0x00008f0059597a23 */ /* 0x100fe200000108ae */
[----:B------:R-:W-:Y:S01]  /*10080*/  F2FP.PACK_AB R0, R115, R30 ;  /* 0x0000001e7300723e */ /* 0x000fe200000000ff */
[----:B------:R-:W-:Y:S01]  /*10090*/  FFMA.FTZ R90, R90, c[0x0][0x23c], -R175 ;  /* 0x00008f005a5a7a23 */ /* 0x000fe200000108af */
[----:B------:R-:W-:Y:S01]  /*100a0*/  LOP3.LUT R64, R64, R2, RZ, 0xc0, !PT ;  /* 0x0000000240407212 */ /* 0x000fe200078ec0ff */
[----:B--2---:R-:W-:Y:S01]  /*100b0*/  FFMA.FTZ R15, R67, c[0x0][0x23c], -R173 ;  /* 0x00008f00430f7a23 */ /* 0x004fe200000108ad */
[----:B------:R-:W-:Y:S01]  /*100c0*/  LOP3.LUT R70, R70, R0, RZ, 0xc0, !PT ;  /* 0x0000000046467212 */ /* 0x000fe200078ec0ff */
[--C-:B------:R-:W-:Y:S01]  /*100d0*/  FFMA.FTZ R91, R91, c[0x0][0x23c], -R175.reuse ;  /* 0x00008f005b5b7a23 */ /* 0x100fe200000108af */
[----:B------:R-:W-:Y:S01]  /*100e0*/  F2FP.PACK_AB R2, R234, R204 ;  /* 0x000000ccea02723e */ /* 0x000fe200000000ff */
[--C-:B------:R-:W-:Y:S01]  /*100f0*/  FFMA.FTZ R92, R92, c[0x0][0x23c], -R174.reuse ;  /* 0x00008f005c5c7a23 */ /* 0x100fe200000108ae */
[----:B------:R2:W-:Y:S01]  /*10100*/  MUFU.EX2 R236, R42 ;  /* 0x0000002a00ec7308 */ /* 0x0005e20000000800 */
[----:B------:R-:W-:Y:S01]  /*10110*/  FFMA.FTZ R93, R93, c[0x0][0x23c], -R174 ;  /* 0x00008f005d5d7a23 */ /* 0x000fe200000108ae */
[----:B------:R-:W-:Y:S01]  /*10120*/  LOP3.LUT R52, R52, R2, RZ, 0xc0, !PT ;  /* 0x0000000234347212 */ /* 0x000fe200078ec0ff */
[----:B------:R-:W-:Y:S01]  /*10130*/  FFMA.FTZ R94, R94, c[0x0][0x23c], -R175 ;  /* 0x00008f005e5e7a23 */ /* 0x000fe200000108af */
[----:B------:R-:W-:Y:S01]  /*10140*/  F2FP.PACK_AB R6, R232, R203 ;  /* 0x000000cbe806723e */ /* 0x000fe200000000ff */
[----:B----4-:R-:W-:Y:S01]  /*10150*/  IMAD.MOV.U32 R27, RZ, RZ, R214 ;  /* 0x000000ffff1b7224 */ /* 0x010fe200078e00d6 */
[--C-:B------:R-:W-:Y:S01]  /*10160*/  HSET2.LE.AND R67, R189, R230.reuse, PT ;  /* 0x000000e6bd437233 */ /* 0x100fe20003803000 */
[----:B------:R-:W-:Y:S01]  /*10170*/  FFMA.FTZ R214, R118, c[0x0][0x23c], -R173 ;  /* 0x00008f0076d67a23 */ /* 0x000fe200000108ad */
[----:B------:R-:W-:Y:S01]  /*10180*/  LOP3.LUT R53, R53, R6, RZ, 0xc0, !PT ;  /* 0x0000000635357212 */ /* 0x000fe200078ec0ff */
[----:B------:R-:W-:Y:S01]  /*10190*/  IMAD.MOV.U32 R118, RZ, RZ, R240 ;  /* 0x000000ffff767224 */ /* 0x000fe200078e00f0 */
[----:B------:R3:W4:Y:S01]  /*101a0*/  MUFU.EX2 R251, R35 ;  /* 0x0000002300fb7308 */ /* 0x0007220000000800 */
[--C-:B------:R-:W-:Y:S01]  /*101b0*/  FFMA.FTZ R95, R95, c[0x0][0x23c], -R175.reuse ;  /* 0x00008f005f5f7a23 */ /* 0x100fe200000108af */
[----:B------:R-:W-:Y:S01]  /*101c0*/  F2FP.PACK_AB R2, R27, R223 ;  /* 0x000000df1b02723e */ /* 0x000fe200000000ff */
[--C-:B------:R-:W-:Y:S01]  /*101d0*/  FFMA.FTZ R110, R110, c[0x0][0x23c], -R175.reuse ;  /* 0x00008f006e6e7a23 */ /* 0x100fe200000108af */
[----:B-1----:R-:W-:Y:S01]  /*101e0*/  F2FP.PACK_AB R0, R250, R245 ;  /* 0x000000f5fa00723e */ /* 0x002fe200000000ff */
[--C-:B------:R-:W-:Y:S01]  /*101f0*/  FFMA.FTZ R111, R111, c[0x0][0x23c], -R175.reuse ;  /* 0x00008f006f6f7a23 */ /* 0x100fe200000108af */
[--C-:B------:R-:W-:Y:S01]  /*10200*/  HSET2.LE.AND R55, R194, R230.reuse, PT ;  /* 0x000000e6c2377233 */ /* 0x100fe20003803000 */
[--C-:B------:R-:W-:Y:S01]  /*10210*/  FFMA.FTZ R104, R104, c[0x0][0x23c], -R174.reuse ;  /* 0x00008f0068687a23 */ /* 0x100fe200000108ae */
[----:B------:R-:W-:Y:S01]  /*10220*/  LOP3.LUT R71, R71, R0, RZ, 0xc0, !PT ;  /* 0x0000000047477212 */ /* 0x000fe200078ec0ff */
[--C-:B------:R-:W-:Y:S01]  /*10230*/  FFMA.FTZ R105, R105, c[0x0][0x23c], -R174.reuse ;  /* 0x00008f0069697a23 */ /* 0x100fe200000108ae */
[----:B------:R1:W-:Y:S01]  /*10240*/  MUFU.EX2 R252, R40 ;  /* 0x0000002800fc7308 */ /* 0x0003e20000000800 */
[--C-:B------:R-:W-:Y:S01]  /*10250*/  FFMA.FTZ R108, R108, c[0x0][0x23c], -R174.reuse ;  /* 0x00008f006c6c7a23 */ /* 0x100fe200000108ae */
[----:B------:R-:W-:Y:S01]  /*10260*/  LOP3.LUT R55, R55, R2, RZ, 0xc0, !PT ;  /* 0x0000000237377212 */ /* 0x000fe200078ec0ff */
[----:B------:R-:W-:Y:S01]  /*10270*/  FFMA.FTZ R109, R109, c[0x0][0x23c], -R174 ;  /* 0x00008f006d6d7a23 */ /* 0x000fe200000108ae */
[----:B------:R-:W-:Y:S01]  /*10280*/  LOP3.LUT R0, R10, 0xffff, RZ, 0xc0, !PT ;  /* 0x0000ffff0a007812 */ /* 0x000fe200078ec0ff */
[----:B--2---:R-:W-:Y:S01]  /*10290*/  IMAD.MOV.U32 R42, RZ, RZ, R238 ;  /* 0x000000ffff2a7224 */ /* 0x004fe200078e00ee */
[----:B------:R-:W-:Y:S01]  /*102a0*/  LOP3.LUT R82, R8, 0xffff, RZ, 0xc0, !PT ;  /* 0x0000ffff08527812 */ /* 0x000fe200078ec0ff */
[--C-:B------:R-:W-:Y:S01]  /*102b0*/  FFMA.FTZ R106, R106, c[0x0][0x23c], -R175.reuse ;  /* 0x00008f006a6a7a23 */ /* 0x100fe200000108af */
[----:B------:R-:W-:Y:S01]  /*102c0*/  SHF.R.U32.HI R0, RZ, 0x8, R0 ;  /* 0x00000008ff007819 */ /* 0x000fe20000011600 */
[----:B------:R-:W-:Y:S01]  /*102d0*/  FFMA.FTZ R107, R107, c[0x0][0x23c], -R175 ;  /* 0x00008f006b6b7a23 */ /* 0x000fe200000108af */
[----:B------:R-:W2:Y:S01]  /*102e0*/  MUFU.EX2 R246, R41 ;  /* 0x0000002900f67308 */ /* 0x000ea20000000800 */
[----:B------:R-:W-:Y:S01]  /*102f0*/  FFMA.FTZ R120, R120, c[0x0][0x23c], -R174 ;  /* 0x00008f0078787a23 */ /* 0x000fe200000108ae */
[----:B------:R-:W-:Y:S01]  /*10300*/  PRMT R80, R80, 0x5410, R0 ;  /* 0x0000541050507816 */ /* 0x000fe20000000000 */
[----:B------:R-:W-:Y:S01]  /*10310*/  FFMA.FTZ R121, R121, c[0x0][0x23c], -R174 ;  /* 0x00008f0079797a23 */ /* 0x000fe200000108ae */
[----:B------:R-:W-:Y:S01]  /*10320*/  LOP3.LUT R9, R8, 0xff, RZ, 0xc0, !PT ;  /* 0x000000ff08097812 */ /* 0x000fe200078ec0ff */
[--C-:B---3--:R-:W-:Y:S01]  /*10330*/  FFMA.FTZ R35, R86, c[0x0][0x23c], -R173.reuse ;  /* 0x00008f0056237a23 */ /* 0x108fe200000108ad */
[----:B------:R-:W-:Y:S01]  /*10340*/  SHF.R.U32.HI R10, RZ, 0x18, R10 ;  /* 0x00000018ff0a7819 */ /* 0x000fe2000001160a */
[----:B------:R-:W-:Y:S01]  /*10350*/  FFMA.FTZ R173, R119, c[0x0][0x23c], -R173 ;  /* 0x00008f0077ad7a23 */ /* 0x000fe200000108ad */
[--C-:B------:R-:W-:Y:S01]  /*10360*/  HSET2.LE.AND R80, R80, R230.reuse, PT ;  /* 0x000000e650507233 */ /* 0x100fe20003803000 */
[----:B----4-:R-:W-:Y:S01]  /*10370*/  IMAD.MOV.U32 R179, RZ, RZ, R251 ;  /* 0x000000ffffb37224 */ /* 0x010fe200078e00fb */
[----:B------:R3:W4:Y:S01]  /*10380*/  MUFU.EX2 R243, R43 ;  /* 0x0000002b00f37308 */ /* 0x0007220000000800 */
[----:B------:R-:W-:Y:S01]  /*10390*/  IMAD.MOV.U32 R119, RZ, RZ, R241 ;  /* 0x000000ffff777224 */ /* 0x000fe200078e00f1 */
[----:B------:R-:W-:Y:S01]  /*103a0*/  LOP3.LUT R81, R81, 0xff, RZ, 0xc0, !PT ;  /* 0x000000ff51517812 */ /* 0x000fe200078ec0ff */
[----:B------:R-:W-:Y:S01]  /*103b0*/  FFMA.FTZ R124, R124, c[0x0][0x23c], -R174 ;  /* 0x00008f007c7c7a23 */ /* 0x000fe200000108ae */
[----:B------:R-:W-:Y:S01]  /*103c0*/  SHF.R.U32.HI R83, RZ, 0x10, R8 ;  /* 0x00000010ff537819 */ /* 0x000fe20000011608 */
[----:B-1----:R-:W-:Y:S01]  /*103d0*/  IMAD.MOV.U32 R40, RZ, RZ, R201 ;  /* 0x000000ffff287224 */ /* 0x002fe200078e00c9 */
[----:B------:R-:W-:Y:S01]  /*103e0*/  PRMT R81, R81, 0x5410, R10 ;  /* 0x0000541051517816 */ /* 0x000fe2000000000a */
[----:B------:R-:W-:Y:S01]  /*103f0*/  FFMA.FTZ R174, R125, c[0x0][0x23c], -R174 ;  /* 0x00008f007dae7a23 */ /* 0x000fe200000108ae */
[----:B------:R-:W-:Y:S01]  /*10400*/  SHF.R.U32.HI R82, RZ, 0x8, R82 ;  /* 0x00000008ff527819 */ /* 0x000fe20000011652 */
[--C-:B------:R-:W-:Y:S01]  /*10410*/  FFMA.FTZ R122, R122, c[0x0][0x23c], -R175.reuse ;  /* 0x00008f007a7a7a23 */ /* 0x100fe200000108af */
[----:B------:R-:W-:Y:S01]  /*10420*/  MUFU.EX2 R240, R44 ;  /* 0x0000002c00f07308 */ /* 0x000fe20000000800 */
[--C-:B------:R-:W-:Y:S01]  /*10430*/  FFMA.FTZ R123, R123, c[0x0][0x23c], -R175.reuse ;  /* 0x00008f007b7b7a23 */ /* 0x100fe200000108af */
[----:B------:R-:W-:Y:S01]  /*10440*/  F2FP.PACK_AB R6, R179, R114 ;  /* 0x00000072b306723e */ /* 0x000fe200000000ff */
[----:B------:R-:W-:Y:S01]  /*10450*/  FFMA.FTZ R126, R126, c[0x0][0x23c], -R175 ;  /* 0x00008f007e7e7a23 */ /* 0x000fe200000108af */
[----:B--2---:R-:W-:Y:S01]  /*10460*/  F2FP.PACK_AB R0, R246, R252 ;  /* 0x000000fcf600723e */ /* 0x004fe200000000ff */
[----:B------:R-:W-:Y:S01]  /*10470*/  IMAD.MOV.U32 R41, RZ, RZ, R87 ;  /* 0x000000ffff297224 */ /* 0x000fe200078e0057 */
[----:B------:R-:W-:Y:S01]  /*10480*/  SHF.R.U32.HI R8, RZ, 0x18, R8 ;  /* 0x00000018ff087819 */ /* 0x000fe20000011608 */
[----:B------:R-:W-:Y:S01]  /*10490*/  FFMA.FTZ R175, R127, c[0x0][0x23c], -R175 ;  /* 0x00008f007faf7a23 */ /* 0x000fe200000108af */
[----:B------:R-:W-:Y:S01]  /*104a0*/  PRMT R82, R9, 0x5410, R82 ;  /* 0x0000541009527816 */ /* 0x000fe20000000052 */
[--C-:B------:R-:W-:Y:S01]  /*104b0*/  HSET2.LE.AND R81, R81, R230.reuse, PT ;  /* 0x000000e651517233 */ /* 0x100fe20003803000 */
[----:B------:R-:W1:Y:S01]  /*104c0*/  MUFU.EX2 R238, R45 ;  /* 0x0000002d00ee7308 */ /* 0x000e620000000800 */
[----:B------:R-:W-:Y:S02]  /*104d0*/  LOP3.LUT R83, R83, 0xff, RZ, 0xc0, !PT ;  /* 0x000000ff53537812 */ /* 0x000fe400078ec0ff */
[----:B------:R-:W-:Y:S01]  /*104e0*/  LOP3.LUT R67, R67, R6, RZ, 0xc0, !PT ;  /* 0x0000000643437212 */ /* 0x000fe200078ec0ff */
[----:B---3--:R-:W-:Y:S01]  /*104f0*/  IMAD.MOV.U32 R43, RZ, RZ, R239 ;  /* 0x000000ffff2b7224 */ /* 0x008fe200078e00ef */
[----:B------:R-:W-:Y:S01]  /*10500*/  F2FP.PACK_AB R6, R249, R248 ;  /* 0x000000f8f906723e */ /* 0x000fe200000000ff */
[----:B------:R-:W-:Y:S01]  /*10510*/  IMAD.MOV.U32 R43, RZ, RZ, R149 ;  /* 0x000000ffff2b7224 */ /* 0x000fe200078e0095 */
[----:B------:R-:W-:Y:S01]  /*10520*/  LOP3.LUT R80, R80, R0, RZ, 0xc0, !PT ;  /* 0x0000000050507212 */ /* 0x000fe200078ec0ff */
[----:B------:R-:W-:Y:S01]  /*10530*/  IMAD.MOV.U32 R149, RZ, RZ, R85 ;  /* 0x000000ffff957224 */ /* 0x000fe200078e0055 */
[----:B----4-:R-:W-:Y:S01]  /*10540*/  F2FP.PACK_AB R0, R243, R236 ;  /* 0x000000ecf300723e */ /* 0x010fe200000000ff */
[----:B------:R-:W-:Y:S01]  /*10550*/  MUFU.EX2 R235, R46 ;  /* 0x0000002e00eb7308 */ /* 0x000fe20000000800 */
[----:B------:R-:W-:Y:S01]  /*10560*/  PRMT R83, R83, 0x5410, R8 ;  /* 0x0000541053537816 */ /* 0x000fe20000000008 */
[----:B------:R-:W-:Y:S01]  /*10570*/  IMAD.WIDE.U32 R8, R182, -0x2daee0ad, RZ ;  /* 0xd2511f53b6087825 */ /* 0x000fe200078e00ff */
[----:B------:R-:W-:Y:S01]  /*10580*/  LOP3.LUT R69, R69, R6, RZ, 0xc0, !PT ;  /* 0x0000000645457212 */ /* 0x000fe200078ec0ff */
[--C-:B------:R-:W-:Y:S01]  /*10590*/  HSET2.LE.AND R82, R82, R230.reuse, PT ;  /* 0x000000e652527233 */ /* 0x100fe20003803000 */
[----:B------:R-:W-:Y:S01]  /*105a0*/  F2FP.PACK_AB R2, R26, R40 ;  /* 0x000000281a02723e */ /* 0x000fe200000000ff */
[----:B------:R-:W-:Y:S01]  /*105b0*/  IMAD.WIDE.U32 R6, R7, -0x2daee0ad, RZ ;  /* 0xd2511f5307067825 */ /* 0x000fe200078e00ff */
[----:B------:R-:W-:Y:S01]  /*105c0*/  LOP3.LUT R81, R81, R0, RZ, 0xc0, !PT ;  /* 0x0000000051517212 */ /* 0x000fe200078ec0ff */
[--C-:B------:R-:W-:Y:S01]  /*105d0*/  HSET2.LE.AND R83, R83, R230.reuse, PT ;  /* 0x000000e653537233 */ /* 0x100fe20003803000 */
[----:B------:R-:W-:Y:S01]  /*105e0*/  LOP3.LUT R68, R68, R2, RZ, 0xc0, !PT ;  /* 0x0000000244447212 */ /* 0x000fe200078ec0ff */
[----:B------:R-:W2:Y:S01]  /*105f0*/  MUFU.EX2 R180, R47 ;  /* 0x0000002f00b47308 */ /* 0x000ea20000000800 */
[----:B------:R-:W-:Y:S02]  /*10600*/  LOP3.LUT R2, R7, UR14, R12, 0x96, !PT ;  /* 0x0000000e07027c12 */ /* 0x000fe4000f8e960c */
[----:B------:R-:W-:Y:S02]  /*10610*/  LOP3.LUT R7, R6, 0xffff, RZ, 0xc0, !PT ;  /* 0x0000ffff06077812 */ /* 0x000fe400078ec0ff */
[----:B-1----:R-:W-:Y:S02]  /*10620*/  F2FP.PACK_AB R0, R238, R240 ;  /* 0x000000f0ee00723e */ /* 0x002fe400000000ff */
[----:B------:R-:W-:Y:S02]  /*10630*/  LOP3.LUT R11, R6, 0xff, RZ, 0xc0, !PT ;  /* 0x000000ff060b7812 */ /* 0x000fe400078ec0ff */
[----:B------:R-:W-:Y:S01]  /*10640*/  LOP3.LUT R82, R82, R0, RZ, 0xc0, !PT ;  /* 0x0000000052527212 */ /* 0x000fe200078ec0ff */
[----:B------:R1:W-:Y:S01]  /*10650*/  MUFU.EX2 R241, R60 ;  /* 0x0000003c00f17308 */ /* 0x0003e20000000800 */
[--C-:B------:R-:W-:Y:S02]  /*10660*/  SHF.R.U32.HI R12, RZ, 0x10, R6.reuse ;  /* 0x00000010ff0c7819 */ /* 0x100fe40000011606 */
[----:B------:R-:W-:Y:S07]  /*10670*/  SHF.R.U32.HI R6, RZ, 0x18, R6 ;  /* 0x00000018ff067819 */ /* 0x000fee0000011606 */
[----:B------:R3:W-:Y:S01]  /*10680*/  MUFU.EX2 R251, R61 ;  /* 0x0000003d00fb7308 */ /* 0x0007e20000000800 */
[----:B--2---:R-:W-:Y:S04]  /*10690*/  F2FP.PACK_AB R0, R180, R235 ;  /* 0x000000ebb400723e */ /* 0x004fe800000000ff */
[----:B------:R-:W-:Y:S05]  /*106a0*/  LOP3.LUT R83, R83, R0, RZ, 0xc0, !PT ;  /* 0x0000000053537212 */ /* 0x000fea00078ec0ff */
[----:B------:R2:W-:Y:S01]  /*106b0*/  MUFU.EX2 R237, R62 ;  /* 0x0000003e00ed7308 */ /* 0x0005e20000000800 */
[C---:B------:R-:W-:Y:S02]  /*106c0*/  LOP3.LUT R0, R2.reuse, 0xffff, RZ, 0xc0, !PT ;  /* 0x0000ffff02007812 */ /* 0x040fe400078ec0ff */
[----:B-1----:R-:W-:Y:S02]  /*106d0*/  LOP3.LUT R60, R2, 0xff, RZ, 0xc0, !PT ;  /* 0x000000ff023c7812 */ /* 0x002fe400078ec0ff */
[----:B------:R-:W-:Y:S05]  /*106e0*/  SHF.R.U32.HI R0, RZ, 0x8, R0 ;  /* 0x00000008ff007819 */ /* 0x000fea0000011600 */
[----:B------:R-:W-:Y:S01]  /*106f0*/  MUFU.EX2 R31, R56 ;  /* 0x00000038001f7308 */ /* 0x000fe20000000800 */
[----:B------:R-:W-:Y:S02]  /*10700*/  PRMT R60, R60, 0x5410, R0 ;  /* 0x000054103c3c7816 */ /* 0x000fe40000000000 */
[--C-:B---3--:R-:W-:Y:S02]  /*10710*/  SHF.R.U32.HI R61, RZ, 0x10, R2.reuse ;  /* 0x00000010ff3d7819 */ /* 0x108fe40000011602 */
[----:B------:R-:W-:Y:S01]  /*10720*/  SHF.R.U32.HI R2, RZ, 0x18, R2 ;  /* 0x00000018ff027819 */ /* 0x000fe20000011602 */
[--C-:B------:R-:W-:Y:S01]  /*10730*/  HSET2.LE.AND R60, R60, R230.reuse, PT ;  /* 0x000000e63c3c7233 */ /* 0x100fe20003803000 */
[----:B------:R-:W-:Y:S03]  /*10740*/  LOP3.LUT R61, R61, 0xff, RZ, 0xc0, !PT ;  /* 0x000000ff3d3d7812 */ /* 0x000fe600078ec0ff */
[----:B------:R-:W1:Y:S01]  /*10750*/  MUFU.EX2 R103, R57 ;  /* 0x0000003900677308 */ /* 0x000e620000000800 */
[----:B------:R-:W-:Y:S02]  /*10760*/  PRMT R61, R61, 0x5410, R2 ;  /* 0x000054103d3d7816 */ /* 0x000fe40000000002 */
[----:B--2---:R-:W-:Y:S03]  /*10770*/  SHF.R.U32.HI R62, RZ, 0x8, R7 ;  /* 0x00000008ff3e7819 */ /* 0x004fe60000011607 */
[--C-:B------:R-:W-:Y:S01]  /*10780*/  HSET2.LE.AND R61, R61, R230.reuse, PT ;  /* 0x000000e63d3d7233 */ /* 0x100fe20003803000 */
[----:B------:R-:W-:Y:S03]  /*10790*/  PRMT R62, R11, 0x5410, R62 ;  /* 0x000054100b3e7816 */ /* 0x000fe6000000003e */
[----:B------:R2:W-:Y:S02]  /*107a0*/  MUFU.EX2 R239, R63 ;  /* 0x0000003f00ef7308 */ /* 0x0005e40000000800 */
[--C-:B------:R-:W-:Y:S08]  /*107b0*/  HSET2.LE.AND R62, R62, R230.reuse, PT ;  /* 0x000000e63e3e7233 */ /* 0x100ff00003803000 */
[----:B------:R-:W-:Y:S01]  /*107c0*/  MUFU.EX2 R242, R58 ;  /* 0x0000003a00f27308 */ /* 0x000fe20000000800 */
[----:B-1----:R-:W-:Y:S04]  /*107d0*/  F2FP.PACK_AB R0, R103, R31 ;  /* 0x0000001f6700723e */ /* 0x002fe800000000ff */
[----:B------:R-:W-:Y:S05]  /*107e0*/  LOP3.LUT R60, R60, R0, RZ, 0xc0, !PT ;  /* 0x000000003c3c7212 */ /* 0x000fea00078ec0ff */
[----:B------:R-:W1:Y:S01]  /*107f0*/  MUFU.EX2 R247, R59 ;  /* 0x0000003b00f77308 */ /* 0x000e620000000800 */
[----:B--2---:R-:W-:Y:S04]  /*10800*/  LOP3.LUT R63, R12, 0xff, RZ, 0xc0, !PT ;  /* 0x000000ff0c3f7812 */ /* 0x004fe800078ec0ff */
[----:B------:R-:W-:Y:S01]  /*10810*/  PRMT R63, R63, 0x5410, R6 ;  /* 0x000054103f3f7816 */ /* 0x000fe20000000006 */
[----:B------:R-:W-:Y:S04]  /*10820*/  IMAD.WIDE.U32 R6, R184, -0x2daee0ad, RZ ;  /* 0xd2511f53b8067825 */ /* 0x000fe800078e00ff */
[----:B------:R-:W-:Y:S01]  /*10830*/  MUFU.EX2 R201, R196 ;  /* 0x000000c400c97308 */ /* 0x000fe20000000800 */
[--C-:B------:R-:W-:Y:S01]  /*10840*/  HSET2.LE.AND R63, R63, R230.reuse, PT ;  /* 0x000000e63f3f7233 */ /* 0x100fe20003803000 */
[----:B------:R-:W-:Y:S08]  /*10850*/  LOP3.LUT R7, R7, UR8, R8, 0x96, !PT ;  /* 0x0000000807077c12 */ /* 0x000ff0000f8e9608 */
[----:B------:R-:W2:Y:S01]  /*10860*/  MUFU.EX2 R202, R185 ;  /* 0x000000b900ca7308 */ /* 0x000ea20000000800 */
[----:B-1----:R-:W-:Y:S04]  /*10870*/  F2FP.PACK_AB R0, R247, R242 ;  /* 0x000000f2f700723e */ /* 0x002fe800000000ff */
[----:B------:R-:W-:Y:S02]  /*10880*/  LOP3.LUT R61, R61, R0, RZ, 0xc0, !PT ;  /* 0x000000003d3d7212 */ /* 0x000fe400078ec0ff */
[----:B------:R-:W-:Y:S03]  /*10890*/  F2FP.PACK_AB R0, R251, R241 ;  /* 0x000000f1fb00723e */ /* 0x000fe600000000ff */
[----:B------:R-:W-:Y:S01]  /*108a0*/  MUFU.EX2 R195, R14 ;  /* 0x0000000e00c37308 */ /* 0x000fe20000000800 */
[----:B------:R-:W-:Y:S02]  /*108b0*/  LOP3.LUT R62, R62, R0, RZ, 0xc0, !PT ;  /* 0x000000003e3e7212 */ /* 0x000fe400078ec0ff */
[----:B------:R-:W-:Y:S04]  /*108c0*/  F2FP.PACK_AB R0, R239, R237 ;  /* 0x000000edef00723e */ /* 0x000fe800000000ff */
[----:B------:R-:W-:Y:S03]  /*108d0*/  LOP3.LUT R63, R63, R0, RZ, 0xc0, !PT ;  /* 0x000000003f3f7212 */ /* 0x000fe600078ec0ff */
[----:B------:R-:W1:Y:S01]  /*108e0*/  MUFU.EX2 R196, R13 ;  /* 0x0000000d00c47308 */ /* 0x000e620000000800 */
[----:B------:R-:W-:Y:S05]  /*108f0*/  LOP3.LUT R0, R9, UR10, R176, 0x96, !PT ;  /* 0x0000000a09007c12 */ /* 0x000fea000f8e96b0 */
[----:B------:R-:W-:Y:S04]  /*10900*/  IMAD.WIDE.U32 R10, R0, -0x326172a9, RZ ;  /* 0xcd9e8d57000a7825 */ /* 0x000fe800078e00ff */
[----:B------:R-:W-:Y:S01]  /*10910*/  MUFU.EX2 R206, R198 ;  /* 0x000000c600ce7308 */ /* 0x000fe20000000800 */
[----:B------:R-:W-:Y:S05]  /*10920*/  LOP3.LUT R8, R11, UR9, R192, 0x96, !PT ;  /* 0x000000090b087c12 */ /* 0x000fea000f8e96c0 */
[----:B------:R-:W-:Y:S04]  /*10930*/  IMAD.WIDE.U32 R8, R8, -0x2daee0ad, RZ ;  /* 0xd2511f5308087825 */ /* 0x000fe800078e00ff */
[----:B------:R-:W3:Y:S01]  /*10940*/  MUFU.EX2 R207, R197 ;  /* 0x000000c500cf7308 */ /* 0x000ee20000000800 */
[----:B------:R-:W-:Y:S01]  /*10950*/  LOP3.LUT R9, R9, UR6, R6, 0x96, !PT ;  /* 0x0000000609097c12 */ /* 0x000fe2000f8e9606 */
[----:B------:R-:W-:Y:S05]  /*10960*/  IMAD.WIDE.U32 R6, R7, -0x326172a9, RZ ;  /* 0xcd9e8d5707067825 */ /* 0x000fea00078e00ff */
[----:B------:R-:W-:Y:S03]  /*10970*/  LOP3.LUT R10, R7, UR7, R10, 0x96, !PT ;  /* 0x00000007070a7c12 */ /* 0x000fe6000f8e960a */
[----:B------:R4:W-:Y:S02]  /*10980*/  MUFU.EX2 R191, R24 ;  /* 0x0000001800bf7308 */ /* 0x0009e40000000800 */
[----:B------:R-:W-:Y:S05]  /*10990*/  IMAD.WIDE.U32 R10, R10, -0x2daee0ad, RZ ;  /* 0xd2511f530a0a7825 */ /* 0x000fea00078e00ff */
[----:B------:R-:W-:Y:S01]  /*109a0*/  LOP3.LUT R7, R11, UR4, R8, 0x96, !PT ;  /* 0x000000040b077c12 */ /* 0x000fe2000f8e9608 */
[----:B------:R-:W-:Y:S02]  /*109b0*/  IMAD.WIDE.U32 R8, R9, -0x326172a9, RZ ;  /* 0xcd9e8d5709087825 */ /* 0x000fe400078e00ff */
[----:B------:R1:W-:Y:S03]  /*109c0*/  MUFU.EX2 R197, R22 ;  /* 0x0000001600c57308 */ /* 0x0003e60000000800 */
[----:B------:R-:W-:Y:S01]  /*109d0*/  LOP3.LUT R2, R9, UR5, R6, 0x96, !PT ;  /* 0x0000000509027c12 */ /* 0x000fe2000f8e9606 */
[----:B------:R-:W-:Y:S05]  /*109e0*/  IMAD.WIDE.U32 R6, R7, -0x326172a9, RZ ;  /* 0xcd9e8d5707067825 */ /* 0x000fea00078e00ff */
[C---:B------:R-:W-:Y:S01]  /*109f0*/  LOP3.LUT R0, R6.reuse, 0xffff, RZ, 0xc0, !PT ;  /* 0x0000ffff06007812 */ /* 0x040fe200078ec0ff */
[----:B------:R-:W3:Y:S01]  /*10a00*/  MUFU.EX2 R198, R15 ;  /* 0x0000000f00c67308 */ /* 0x000ee20000000800 */
[----:B------:R-:W-:Y:S02]  /*10a10*/  LOP3.LUT R46, R6, 0xff, RZ, 0xc0, !PT ;  /* 0x000000ff062e7812 */ /* 0x000fe400078ec0ff */
[----:B------:R-:W-:Y:S01]  /*10a20*/  SHF.R.U32.HI R0, RZ, 0x8, R0 ;  /* 0x00000008ff007819 */ /* 0x000fe20000011600 */
[----:B----4-:R-:W-:Y:S01]  /*10a30*/  IMAD.MOV.U32 R24, RZ, RZ, R84 ;  /* 0x000000ffff187224 */ /* 0x010fe200078e0054 */
[----:B------:R-:W-:Y:S02]  /*10a40*/  SHF.R.U32.HI R47, RZ, 0x10, R6 ;  /* 0x00000010ff2f7819 */ /* 0x000fe40000011606 */
[----:B------:R-:W-:Y:S02]  /*10a50*/  PRMT R46, R46, 0x5410, R0 ;  /* 0x000054102e2e7816 */ /* 0x000fe40000000000 */
[----:B------:R-:W-:Y:S01]  /*10a60*/  SHF.R.U32.HI R6, RZ, 0x18, R6 ;  /* 0x00000018ff067819 */ /* 0x000fe20000011606 */
[----:B------:R4:W-:Y:S01]  /*10a70*/  MUFU.EX2 R188, R36 ;  /* 0x0000002400bc7308 */ /* 0x0009e20000000800 */
[----:B------:R-:W-:Y:S01]  /*10a80*/  LOP3.LUT R47, R47, 0xff, RZ, 0xc0, !PT ;  /* 0x000000ff2f2f7812 */ /* 0x000fe200078ec0ff */
[--C-:B------:R-:W-:Y:S01]  /*10a90*/  HSET2.LE.AND R46, R46, R230.reuse, PT ;  /* 0x000000e62e2e7233 */ /* 0x100fe20003803000 */
[----:B--2---:R-:W-:Y:S01]  /*10aa0*/  F2FP.PACK_AB R0, R202, R201 ;  /* 0x000000c9ca00723e */ /* 0x004fe200000000ff */
[----:B-1----:R-:W-:Y:S01]  /*10ab0*/  IMAD.MOV.U32 R22, RZ, RZ, R26 ;  /* 0x000000ffff167224 */ /* 0x002fe200078e001a */
[----:B------:R-:W-:Y:S01]  /*10ac0*/  PRMT R47, R47, 0x5410, R6 ;  /* 0x000054102f2f7816 */ /* 0x000fe20000000006 */
[----:B------:R-:W-:Y:S01]  /*10ad0*/  IMAD.MOV.U32 R26, RZ, RZ, R117 ;  /* 0x000000ffff1a7224 */ /* 0x000fe200078e0075 */
[----:B------:R-:W-:Y:S01]  /*10ae0*/  LOP3.LUT R8, R7, UR15, R8, 0x96, !PT ;  /* 0x0000000f07087c12 */ /* 0x000fe2000f8e9608 */
[----:B------:R-:W-:Y:S01]  /*10af0*/  IMAD.WIDE.U32 R6, R2, -0x2daee0ad, RZ ;  /* 0xd2511f5302067825 */ /* 0x000fe200078e00ff */
[----:B------:R-:W-:Y:S01]  /*10b00*/  LOP3.LUT R46, R46, R0, RZ, 0xc0, !PT ;  /* 0x000000002e2e7212 */ /* 0x000fe200078ec0ff */
[--C-:B------:R-:W-:Y:S01]  /*10b10*/  HSET2.LE.AND R47, R47, R230.reuse, PT ;  /* 0x000000e62f2f7233 */ /* 0x100fe20003803000 */
[----:B------:R-:W-:Y:S01]  /*10b20*/  F2FP.PACK_AB R0, R196, R195 ;  /* 0x000000c3c400723e */ /* 0x000fe200000000ff */
[----:B------:R1:W2:Y:S01]  /*10b30*/  MUFU.EX2 R190, R37 ;  /* 0x0000002500be7308 */ /* 0x0002a20000000800 */
[C---:B------:R-:W-:Y:S02]  /*10b40*/  LOP3.LUT R58, R6.reuse, 0xff, RZ, 0xc0, !PT ;  /* 0x000000ff063a7812 */ /* 0x040fe400078ec0ff */
[----:B------:R-:W-:Y:S02]  /*10b50*/  LOP3.LUT R47, R47, R0, RZ, 0xc0, !PT ;  /* 0x000000002f2f7212 */ /* 0x000fe400078ec0ff */
[----:B------:R-:W-:Y:S02]  /*10b60*/  LOP3.LUT R0, R6, 0xffff, RZ, 0xc0, !PT ;  /* 0x0000ffff06007812 */ /* 0x000fe400078ec0ff */
[----:B------:R-:W-:Y:S02]  /*10b70*/  SHF.R.U32.HI R59, RZ, 0x10, R6 ;  /* 0x00000010ff3b7819 */ /* 0x000fe40000011606 */
[----:B------:R-:W-:Y:S01]  /*10b80*/  SHF.R.U32.HI R0, RZ, 0x8, R0 ;  /* 0x00000008ff007819 */ /* 0x000fe20000011600 */
[----:B------:R-:W-:Y:S01]  /*10b90*/  MUFU.EX2 R187, R38 ;  /* 0x0000002600bb7308 */ /* 0x000fe20000000800 */
[----:B------:R-:W-:Y:S01]  /*10ba0*/  SHF.R.U32.HI R6, RZ, 0x18, R6 ;  /* 0x00000018ff067819 */ /* 0x000fe20000011606 */
[----:B----4-:R-:W-:Y:S01]  /*10bb0*/  IMAD.MOV.U32 R36, RZ, RZ, R25 ;  /* 0x000000ffff247224 */ /* 0x010fe200078e0019 */
[----:B------:R-:W-:Y:S01]  /*10bc0*/  PRMT R58, R58, 0x5410, R0 ;  /* 0x000054103a3a7816 */ /* 0x000fe20000000000 */
[----:B------:R-:W-:Y:S01]  /*10bd0*/  IMAD.MOV.U32 R25, RZ, RZ, R34 ;  /* 0x000000ffff197224 */ /* 0x000fe200078e0022 */
[----:B------:R-:W-:Y:S01]  /*10be0*/  LOP3.LUT R59, R59, 0xff, RZ, 0xc0, !PT ;  /* 0x000000ff3b3b7812 */ /* 0x000fe200078ec0ff */
[----:B------:R-:W-:Y:S01]  /*10bf0*/  IMAD.MOV.U32 R34, RZ, RZ, R222 ;  /* 0x000000ffff227224 */ /* 0x000fe200078e00de */
[----:B---3--:R-:W-:Y:S01]  /*10c00*/  F2FP.PACK_AB R0, R207, R206 ;  /* 0x000000cecf00723e */ /* 0x008fe200000000ff */
[--C-:B------:R-:W-:Y:S01]  /*10c10*/  HSET2.LE.AND R58, R58, R230.reuse, PT ;  /* 0x000000e63a3a7233 */ /* 0x100fe20003803000 */
[----:B------:R-:W-:Y:S01]  /*10c20*/  PRMT R59, R59, 0x5410, R6 ;  /* 0x000054103b3b7816 */ /* 0x000fe20000000006 */
[----:B------:R-:W3:Y:S01]  /*10c30*/  MUFU.EX2 R189, R39 ;  /* 0x0000002700bd7308 */ /* 0x000ee20000000800 */
[----:B------:R-:W-:Y:S02]  /*10c40*/  LOP3.LUT R44, R8, 0xff, RZ, 0xc0, !PT ;  /* 0x000000ff082c7812 */ /* 0x000fe400078ec0ff */
[----:B------:R-:W-:Y:S01]  /*10c50*/  LOP3.LUT R58, R58, R0, RZ, 0xc0, !PT ;  /* 0x000000003a3a7212 */ /* 0x000fe200078ec0ff */
[----:B-1----:R-:W-:Y:S01]  /*10c60*/  IMAD.MOV.U32 R37, RZ, RZ, R102 ;  /* 0x000000ffff257224 */ /* 0x002fe200078e0066 */
[--C-:B------:R-:W-:Y:S01]  /*10c70*/  HSET2.LE.AND R59, R59, R230.reuse, PT ;  /* 0x000000e63b3b7233 */ /* 0x100fe20003803000 */
[----:B------:R-:W-:Y:S02]  /*10c80*/  F2FP.PACK_AB R0, R198, R197 ;  /* 0x000000c5c600723e */ /* 0x000fe400000000ff */
[--C-:B------:R-:W-:Y:S02]  /*10c90*/  SHF.R.U32.HI R45, RZ, 0x10, R8.reuse ;  /* 0x00000010ff2d7819 */ /* 0x100fe40000011608 */
[----:B------:R-:W-:Y:S01]  /*10ca0*/  LOP3.LUT R59, R59, R0, RZ, 0xc0, !PT ;  /* 0x000000003b3b7212 */ /* 0x000fe200078ec0ff */
[----:B------:R-:W1:Y:S01]  /*10cb0*/  MUFU.EX2 R200, R200 ;  /* 0x000000c800c87308 */ /* 0x000e620000000800 */
[----:B------:R-:W-:Y:S02]  /*10cc0*/  LOP3.LUT R0, R8, 0xffff, RZ, 0xc0, !PT ;  /* 0x0000ffff08007812 */ /* 0x000fe400078ec0ff */
[----:B------:R-:W-:Y:S02]  /*10cd0*/  SHF.R.U32.HI R8, RZ, 0x18, R8 ;  /* 0x00000018ff087819 */ /* 0x000fe40000011608 */
[----:B------:R-:W-:Y:S02]  /*10ce0*/  SHF.R.U32.HI R0, RZ, 0x8, R0 ;  /* 0x00000008ff007819 */ /* 0x000fe40000011600 */
[----:B------:R-:W-:Y:S02]  /*10cf0*/  LOP3.LUT R45, R45, 0xff, RZ, 0xc0, !PT ;  /* 0x000000ff2d2d7812 */ /* 0x000fe400078ec0ff */
[----:B------:R-:W-:Y:S01]  /*10d00*/  PRMT R44, R44, 0x5410, R0 ;  /* 0x000054102c2c7816 */ /* 0x000fe20000000000 */
[----:B------:R-:W4:Y:S01]  /*10d10*/  MUFU.EX2 R194, R23 ;  /* 0x0000001700c27308 */ /* 0x000f220000000800 */
[----:B------:R-:W-:Y:S02]  /*10d20*/  PRMT R45, R45, 0x5410, R8 ;  /* 0x000054102d2d7816 */ /* 0x000fe40000000008 */
[----:B--2---:R-:W-:Y:S01]  /*10d30*/  F2FP.PACK_AB R0, R190, R188 ;  /* 0x000000bcbe00723e */ /* 0x004fe200000000ff */
[--C-:B------:R-:W-:Y:S01]  /*10d40*/  HSET2.LE.AND R44, R44, R230.reuse, PT ;  /* 0x000000e62c2c7233 */ /* 0x100fe20003803000 */
[----:B------:R-:W-:Y:S01]  /*10d50*/  LOP3.LUT R2, R7, UR14, R10, 0x96, !PT ;  /* 0x0000000e07027c12 */ /* 0x000fe2000f8e960a */
[--C-:B------:R-:W-:Y:S03]  /*10d60*/  HSET2.LE.AND R45, R45, R230.reuse, PT ;  /* 0x000000e62d2d7233 */ /* 0x100fe60003803000 */
[----:B------:R-:W-:Y:S01]  /*10d70*/  LOP3.LUT R44, R44, R0, RZ, 0xc0, !PT ;  /* 0x000000002c2c7212 */ /* 0x000fe200078ec0ff */
[----:B------:R-:W-:Y:S01]  /*10d80*/  MUFU.EX2 R110, R110 ;  /* 0x0000006e006e7308 */ /* 0x000fe20000000800 */
[----:B---3--:R-:W-:Y:S02]  /*10d90*/  F2FP.PACK_AB R0, R189, R187 ;  /* 0x000000bbbd00723e */ /* 0x008fe400000000ff */
[C---:B------:R-:W-:Y:S02]  /*10da0*/  LOP3.LUT R56, R2.reuse, 0xff, RZ, 0xc0, !PT ;  /* 0x000000ff02387812 */ /* 0x040fe400078ec0ff */
[----:B------:R-:W-:Y:S02]  /*10db0*/  LOP3.LUT R45, R45, R0, RZ, 0xc0, !PT ;  /* 0x000000002d2d7212 */ /* 0x000fe400078ec0ff */
[----:B------:R-:W-:Y:S02]  /*10dc0*/  LOP3.LUT R0, R2, 0xffff, RZ, 0xc0, !PT ;  /* 0x0000ffff02007812 */ /* 0x000fe400078ec0ff */
[----:B------:R-:W-:Y:S01]  /*10dd0*/  SHF.R.U32.HI R57, RZ, 0x10, R2 ;  /* 0x00000010ff397819 */ /* 0x000fe20000011602 */
[----:B------:R-:W-:Y:S01]  /*10de0*/  MUFU.EX2 R111, R111 ;  /* 0x0000006f006f7308 */ /* 0x000fe20000000800 */
[----:B------:R-:W-:Y:S02]  /*10df0*/  SHF.R.U32.HI R0, RZ, 0x8, R0 ;  /* 0x00000008ff007819 */ /* 0x000fe40000011600 */
[----:B------:R-:W-:Y:S02]  /*10e00*/  SHF.R.U32.HI R2, RZ, 0x18, R2 ;  /* 0x00000018ff027819 */ /* 0x000fe40000011602 */
[----:B------:R-:W-:Y:S02]  /*10e10*/  PRMT R56, R56, 0x5410, R0 ;  /* 0x0000541038387816 */ /* 0x000fe40000000000 */
[----:B------:R-:W-:Y:S02]  /*10e20*/  LOP3.LUT R57, R57, 0xff, RZ, 0xc0, !PT ;  /* 0x000000ff39397812 */ /* 0x000fe400078ec0ff */
[----:B-1----:R-:W-:Y:S01]  /*10e30*/  F2FP.PACK_AB R0, R199, R200 ;  /* 0x000000c8c700723e */ /* 0x002fe200000000ff */
[--C-:B------:R-:W-:Y:S01]  /*10e40*/  HSET2.LE.AND R56, R56, R230.reuse, PT ;  /* 0x000000e638387233 */ /* 0x100fe20003803000 */
[----:B------:R-:W-:Y:S01]  /*10e50*/  PRMT R57, R57, 0x5410, R2 ;  /* 0x0000541039397816 */ /* 0x000fe20000000002 */
[----:B------:R-:W-:Y:S03]  /*10e60*/  MUFU.EX2 R174, R174 ;  /* 0x000000ae00ae7308 */ /* 0x000fe60000000800 */
[----:B------:R-:W-:Y:S01]  /*10e70*/  LOP3.LUT R56, R56, R0, RZ, 0xc0, !PT ;  /* 0x0000000038387212 */ /* 0x000fe200078ec0ff */
[--C-:B------:R-:W-:Y:S01]  /*10e80*/  HSET2.LE.AND R57, R57, R230.reuse, PT ;  /* 0x000000e639397233 */ /* 0x100fe20003803000 */
[----:B----4-:R-:W-:Y:S04]  /*10e90*/  F2FP.PACK_AB R0, R194, R191 ;  /* 0x000000bfc200723e */ /* 0x010fe800000000ff */
[----:B------:R-:W-:Y:S01]  /*10ea0*/  LOP3.LUT R57, R57, R0, RZ, 0xc0, !PT ;  /* 0x0000000039397212 */ /* 0x000fe200078ec0ff */
        /* <DEDUP_REMOVED lines=21> */
[----:B------:R-:W-:Y:S03]  /*11000*/  MUFU.EX2 R107, R107 ;  /* 0x0000006b006b7308 */ /* 0x000fe60000000800 */
[----:B------:R-:W-:Y:S01]  /*11010*/  IMAD.WIDE.U32 R12, R12, -0x2daee0ad, RZ ;  /* 0xd2511f530c0c7825 */ /* 0x000fe200078e00ff */
[----:B------:R-:W-:Y:S04]  /*11020*/  LOP3.LUT R10, R9, UR5, R10, 0x96, !PT ;  /* 0x00000005090a7c12 */ /* 0x000fe8000f8e960a */
[----:B------:R-:W-:Y:S02]  /*11030*/  LOP3.LUT R6, R13, UR4, R6, 0x96, !PT ;  /* 0x000000040d067c12 */ /* 0x000fe4000f8e9606 */
[----:B------:R-:W-:Y:S03]  /*11040*/  MUFU.EX2 R108, R108 ;  /* 0x0000006c006c7308 */ /* 0x000fe60000000800 */
        /* <DEDUP_REMOVED lines=13> */
[----:B------:R-:W-:Y:S01]  /*11120*/  LOP3.LUT R2, R0, 0xffff, RZ, 0xc0, !PT ;  /* 0x0000ffff00027812 */ /* 0x000fe200078ec0ff */
[----:B------:R-:W-:Y:S03]  /*11130*/  MUFU.EX2 R89, R89 ;  /* 0x0000005900597308 */ /* 0x000fe60000000800 */
[C---:B------:R-:W-:Y:S02]  /*11140*/  LOP3.LUT R140, R6.reuse, 0xffff, RZ, 0xc0, !PT ;  /* 0x0000ffff068c7812 */ /* 0x040fe400078ec0ff */
[----:B------:R-:W-:Y:S02]  /*11150*/  LOP3.LUT R141, R6, 0xff, RZ, 0xc0, !PT ;  /* 0x000000ff068d7812 */ /* 0x000fe400078ec0ff */
[--C-:B------:R-:W-:Y:S02]  /*11160*/  SHF.R.U32.HI R152, RZ, 0x10, R6.reuse ;  /* 0x00000010ff987819 */ /* 0x100fe40000011606 */
        /* <DEDUP_REMOVED lines=9> */
[----:B------:R-:W-:Y:S04]  /*11200*/  LOP3.LUT R0, R6, 0xff, RZ, 0xc0, !PT ;  /* 0x000000ff06007812 */ /* 0x000fe800078ec0ff */
[----:B------:R-:W-:Y:S02]  /*11210*/  PRMT R185, R0, 0x5410, R2 ;  /* 0x0000541000b97816 */ /* 0x000fe40000000002 */
[----:B------:R-:W-:Y:S01]  /*11220*/  IADD3 R0, R131, 0x3, RZ ;  /* 0x0000000383007810 */ /* 0x000fe20007ffe0ff */
[----:B------:R-:W-:Y:S03]  /*11230*/  MUFU.EX2 R92, R92 ;  /* 0x0000005c005c7308 */ /* 0x000fe60000000800 */
[----:B------:R-:W-:Y:S05]  /*11240*/  LOP3.LUT R0, R229, UR21, R0, 0x96, !PT ;  /* 0x00000015e5007c12 */ /* 0x000fea000f8e9600 */
[----:B------:R-:W-:Y:S02]  /*11250*/  IMAD.WIDE.U32 R182, R0, -0x326172a9, RZ ;  /* 0xcd9e8d5700b67825 */ /* 0x000fe400078e00ff */
[----:B------:R-:W-:Y:S03]  /*11260*/  MUFU.EX2 R93, R93 ;  /* 0x0000005d005d7308 */ /* 0x000fe60000000800 */
[----:B------:R-:W-:Y:S01]  /*11270*/  LOP3.LUT R6, R183, UR13, R42, 0x96, !PT ;  /* 0x0000000db7067c12 */ /* 0x000fe2000f8e962a */
[----:B------:R-:W-:Y:S01]  /*11280*/  IMAD.MOV.U32 R42, RZ, RZ, R144 ;  /* 0x000000ffff2a7224 */ /* 0x000fe200078e0090 */
[----:B------:R-:W-:Y:S03]  /*11290*/  LOP3.LUT R8, R193, UR11, R182, 0x96, !PT ;  /* 0x0000000bc1087c12 */ /* 0x000fe6000f8e96b6 */
        /* <DEDUP_REMOVED lines=32> */
[----:B------:R-:W-:Y:S04]  /*114a0*/  LOP3.LUT R0, R15, UR13, R118, 0x96, !PT ;  /* 0x0000000d0f007c12 */ /* 0x000fe8000f8e9676 */
[----:B------:R-:W-:Y:S01]  /*114b0*/  LOP3.LUT R87, R7, UR14, R12, 0x96, !PT ;  /* 0x0000000e07577c12 */ /* 0x000fe2000f8e960c */
[----:B------:R-:W-:Y:S01]  /*114c0*/  IMAD.WIDE.U32 R8, R0, -0x2daee0ad, RZ ;  /* 0xd2511f5300087825 */ /* 0x000fe200078e00ff */
[C---:B------:R-:W-:Y:S02]  /*114d0*/  LOP3.LUT R192, R6.reuse, 0xffff, RZ, 0xc0, !PT ;  /* 0x0000ffff06c07812 */ /* 0x040fe400078ec0ff */
[----:B------:R-:W-:Y:S02]  /*114e0*/  SHF.R.U32.HI R193, RZ, 0x10, R6 ;  /* 0x00000010ffc17819 */ /* 0x000fe40000011606 */
[----:B------:R-:W-:Y:S02]  /*114f0*/  LOP3.LUT R0, R9, UR10, R212, 0x96, !PT ;  /* 0x0000000a09007c12 */ /* 0x000fe4000f8e96d4 */
[----:B------:R-:W-:Y:S02]  /*11500*/  LOP3.LUT R222, R6, 0xff, RZ, 0xc0, !PT ;  /* 0x000000ff06de7812 */ /* 0x000fe400078ec0ff */
[----:B------:R-:W-:Y:S01]  /*11510*/  SHF.R.U32.HI R221, RZ, 0x18, R6 ;  /* 0x00000018ffdd7819 */ /* 0x000fe20000011606 */
[----:B------:R-:W-:Y:S01]  /*11520*/  IMAD.WIDE.U32 R10, R0, -0x326172a9, RZ ;  /* 0xcd9e8d57000a7825 */ /* 0x000fe200078e00ff */
[----:B------:R-:W-:Y:S05]  /*11530*/  LOP3.LUT R6, R225, UR11, R14, 0x96, !PT ;  /* 0x0000000be1067c12 */ /* 0x000fea000f8e960e */
[----:B------:R-:W-:Y:S05]  /*11540*/  IMAD.WIDE.U32 R6, R6, -0x2daee0ad, RZ ;  /* 0xd2511f5306067825 */ /* 0x000fea00078e00ff */
[----:B------:R-:W-:Y:S02]  /*11550*/  LOP3.LUT R7, R7, UR8, R8, 0x96, !PT ;  /* 0x0000000807077c12 */ /* 0x000fe4000f8e9608 */
        /* <DEDUP_REMOVED lines=22> */
[----:B------:R-:W-:Y:S01]  /*116c0*/  IMAD.WIDE.U32 R6, R9, -0x2daee0ad, RZ ;  /* 0xd2511f5309067825 */ /* 0x000fe200078e00ff */
[----:B------:R-:W1:Y:S03]  /*116d0*/  MUFU.EX2 R2, R2 ;  /* 0x0000000200027308 */ /* 0x000e660000000800 */
[----:B------:R-:W-:Y:S01]  /*116e0*/  FADD.FTZ R0, -R133, R136 ;  /* 0x0000008885007221 */ /* 0x000fe20000010100 */
[C---:B------:R-:W-:Y:S01]  /*116f0*/  LOP3.LUT R96, R6.reuse, 0xffff, RZ, 0xc0, !PT ;  /* 0x0000ffff06607812 */ /* 0x040fe200078ec0ff */
[----:B------:R-:W-:Y:S01]  /*11700*/  IMAD.MOV.U32 R136, RZ, RZ, R22 ;  /* 0x000000ffff887224 */ /* 0x000fe200078e0016 */
[----:B------:R-:W-:Y:S01]  /*11710*/  LOP3.LUT R102, R6, 0xff, RZ, 0xc0, !PT ;  /* 0x000000ff06667812 */ /* 0x000fe200078ec0ff */
[----:B------:R-:W-:Y:S01]  /*11720*/  FMUL.FTZ R0, R0, c[0x0][0x23c] ;  /* 0x00008f0000007a20 */ /* 0x000fe20000410000 */
[--C-:B------:R-:W-:Y:S01]  /*11730*/  SHF.R.U32.HI R117, RZ, 0x10, R6.reuse ;  /* 0x00000010ff757819 */ /* 0x100fe20000011606 */
[----:B------:R-:W-:Y:S01]  /*11740*/  IMAD.MOV.U32 R22, RZ, RZ, R43 ;  /* 0x000000ffff167224 */ /* 0x000fe200078e002b */
[----:B------:R-:W-:Y:S01]  /*11750*/  SHF.R.U32.HI R131, RZ, 0x18, R6 ;  /* 0x00000018ff837819 */ /* 0x000fe20000011606 */
[----:B------:R-:W-:Y:S01]  /*11760*/  FADD.FTZ R6, -R138, R134 ;  /* 0x000000868a067221 */ /* 0x000fe20000010100 */
[----:B------:R-:W-:Y:S01]  /*11770*/  LOP3.LUT R85, R7, UR14, R10, 0x96, !PT ;  /* 0x0000000e07557c12 */ /* 0x000fe2000f8e960a */
[----:B------:R-:W-:Y:S01]  /*11780*/  IMAD.MOV.U32 R134, RZ, RZ, R24 ;  /* 0x000000ffff867224 */ /* 0x000fe200078e0018 */
[----:B------:R-:W2:Y:S01]  /*11790*/  MUFU.EX2 R0, R0 ;  /* 0x0000000000007308 */ /* 0x000ea20000000800 */
[----:B------:R-:W-:Y:S02]  /*117a0*/  FMUL.FTZ R6, R6, c[0x0][0x23c] ;  /* 0x00008f0006067a20 */ /* 0x000fe40000410000 */
[----:B------:R-:W-:Y:S02]  /*117b0*/  IMAD.MOV.U32 R43, RZ, RZ, R176 ;  /* 0x000000ffff2b7224 */ /* 0x000fe400078e00b0 */
[----:B------:R-:W-:Y:S02]  /*117c0*/  IMAD.MOV.U32 R176, RZ, RZ, R41 ;  /* 0x000000ffffb07224 */ /* 0x000fe400078e0029 */
[----:B------:R-:W-:Y:S02]  /*117d0*/  IMAD.MOV.U32 R41, RZ, RZ, R98 ;  /* 0x000000ffff297224 */ /* 0x000fe400078e0062 */
[----:B------:R-:W-:Y:S01]  /*117e0*/  IMAD.MOV.U32 R98, RZ, RZ, R132 ;  /* 0x000000ffff627224 */ /* 0x000fe200078e0084 */
[----:B------:R-:W3:Y:S01]  /*117f0*/  MUFU.EX2 R36, R6 ;  /* 0x0000000600247308 */ /* 0x000ee20000000800 */
[----:B------:R-:W-:Y:S02]  /*11800*/  IMAD.MOV.U32 R132, RZ, RZ, R149 ;  /* 0x000000ffff847224 */ /* 0x000fe400078e0095 */
[----:B------:R-:W-:Y:S02]  /*11810*/  IMAD.MOV.U32 R149, RZ, RZ, R148 ;  /* 0x000000ffff957224 */ /* 0x000fe400078e0094 */
[----:B------:R-:W-:Y:S02]  /*11820*/  IMAD.MOV.U32 R148, RZ, RZ, R26 ;  /* 0x000000ffff947224 */ /* 0x000fe400078e001a */
[C---:B-1----:R-:W-:Y:S02]  /*11830*/  FMUL.FTZ R8, R2.reuse, R156 ;  /* 0x0000009c02087220 */ /* 0x042fe40000410000 */
[C---:B------:R-:W-:Y:S01]  /*11840*/  FMUL.FTZ R9, R2.reuse, R157 ;  /* 0x0000009d02097220 */ /* 0x040fe20000410000 */
[----:B------:R-:W-:Y:S01]  /*11850*/  MUFU.EX2 R98, R98 ;  /* 0x0000006200627308 */ /* 0x000fe20000000800 */
[C---:B------:R-:W-:Y:S02]  /*11860*/  FMUL.FTZ R12, R2.reuse, R160 ;  /* 0x000000a0020c7220 */ /* 0x040fe40000410000 */
[----:B------:R-:W-:Y:S02]  /*11870*/  FMUL.FTZ R13, R2, R161 ;  /* 0x000000a1020d7220 */ /* 0x000fe40000410000 */
[C---:B--2---:R-:W-:Y:S02]  /*11880*/  FMUL.FTZ R10, R0.reuse, R158 ;  /* 0x0000009e000a7220 */ /* 0x044fe40000410000 */
[----:B------:R-:W-:Y:S02]  /*11890*/  IMAD.MOV.U32 R158, RZ, RZ, R27 ;  /* 0x000000ffff9e7224 */ /* 0x000fe400078e001b */
[C---:B------:R-:W-:Y:S02]  /*118a0*/  FMUL.FTZ R11, R0.reuse, R159 ;  /* 0x0000009f000b7220 */ /* 0x040fe40000410000 */
[----:B------:R-:W-:Y:S02]  /*118b0*/  FMUL.FTZ R15, R0, R163 ;  /* 0x000000a3000f7220 */ /* 0x000fe40000410000 */
[----:B------:R-:W-:Y:S02]  /*118c0*/  IMAD.MOV.U32 R163, RZ, RZ, R18 ;  /* 0x000000ffffa37224 */ /* 0x000fe400078e0012 */
[C---:B---3--:R-:W-:Y:S02]  /*118d0*/  FMUL.FTZ R6, R36.reuse, R154 ;  /* 0x0000009a24067220 */ /* 0x048fe40000410000 */
[----:B------:R-:W-:Y:S02]  /*118e0*/  IMAD.MOV.U32 R154, RZ, RZ, R42 ;  /* 0x000000ffff9a7224 */ /* 0x000fe400078e002a */
[----:B------:R-:W-:Y:S02]  /*118f0*/  IMAD.MOV.U32 R42, RZ, RZ, R177 ;  /* 0x000000ffff2a7224 */ /* 0x000fe400078e00b1 */
[----:B------:R-:W-:Y:S02]  /*11900*/  IMAD.MOV.U32 R177, RZ, RZ, R178 ;  /* 0x000000ffffb17224 */ /* 0x000fe400078e00b2 */
[----:B------:R-:W-:Y:S02]  /*11910*/  IMAD.MOV.U32 R178, RZ, RZ, R25 ;  /* 0x000000ffffb27224 */ /* 0x000fe400078e0019 */
[C---:B------:R-:W-:Y:S01]  /*11920*/  FMUL.FTZ R7, R36.reuse, R155 ;  /* 0x0000009b24077220 */ /* 0x040fe20000410000 */
[----:B------:R-:W1:Y:S01]  /*11930*/  LDSM.16.MT88.4 R24, [R209+0x4000] ;  /* 0x00400000d118783b */ /* 0x000e620000004200 */
[C---:B------:R-:W-:Y:S02]  /*11940*/  FMUL.FTZ R18, R36.reuse, R142 ;  /* 0x0000008e24127220 */ /* 0x040fe40000410000 */
[----:B------:R-:W-:Y:S01]  /*11950*/  IMAD.MOV.U32 R142, RZ, RZ, R19 ;  /* 0x000000ffff8e7224 */ /* 0x000fe200078e0013 */
[----:B------:R-:W-:Y:S01]  /*11960*/  MUFU.EX2 R178, R178 ;  /* 0x000000b200b27308 */ /* 0x000fe20000000800 */
[----:B------:R-:W-:Y:S02]  /*11970*/  FMUL.FTZ R19, R36, R143 ;  /* 0x0000008f24137220 */ /* 0x000fe40000410000 */
[----:B------:R-:W-:Y:S02]  /*11980*/  IMAD.MOV.U32 R143, RZ, RZ, R43 ;  /* 0x000000ffff8f7224 */ /* 0x000fe400078e002b */
[----:B------:R-:W-:Y:S02]  /*11990*/  IMAD.MOV.U32 R159, RZ, RZ, R42 ;  /* 0x000000ffff9f7224 */ /* 0x000fe400078e002a */
[----:B------:R-:W-:Y:S02]  /*119a0*/  FMUL.FTZ R14, R0, R162 ;  /* 0x000000a2000e7220 */ /* 0x000fe40000410000 */
[----:B------:R-:W-:Y:S02]  /*119b0*/  IMAD.MOV.U32 R156, RZ, RZ, R23 ;  /* 0x000000ffff9c7224 */ /* 0x000fe400078e0017 */
[----:B------:R-:W-:Y:S02]  /*119c0*/  IMAD.MOV.U32 R162, RZ, RZ, R22 ;  /* 0x000000ffffa27224 */ /* 0x000fe400078e0016 */
[C---:B------:R-:W-:Y:S02]  /*119d0*/  FMUL.FTZ R22, R36.reuse, R150 ;  /* 0x0000009624167220 */ /* 0x040fe40000410000 */
[----:B------:R-:W-:Y:S02]  /*119e0*/  FMUL.FTZ R23, R36, R151 ;  /* 0x0000009724177220 */ /* 0x000fe40000410000 */
[----:B------:R-:W-:Y:S02]  /*119f0*/  IMAD.MOV.U32 R151, RZ, RZ, R177 ;  /* 0x000000ffff977224 */ /* 0x000fe400078e00b1 */
[----:B------:R-:W-:Y:S02]  /*11a00*/  IMAD.MOV.U32 R155, RZ, RZ, R31 ;  /* 0x000000ffff9b7224 */ /* 0x000fe400078e001f */
[----:B------:R-:W-:Y:S02]  /*11a10*/  IMAD.MOV.U32 R160, RZ, RZ, R30 ;  /* 0x000000ffffa07224 */ /* 0x000fe400078e001e */
[----:B------:R-:W-:Y:S02]  /*11a20*/  IMAD.MOV.U32 R157, RZ, RZ, R29 ;  /* 0x000000ffff9d7224 */ /* 0x000fe400078e001d */
[----:B------:R-:W-:Y:S02]  /*11a30*/  IMAD.MOV.U32 R177, RZ, RZ, R28 ;  /* 0x000000ffffb17224 */ /* 0x000fe400078e001c */
[C---:B------:R-:W-:Y:S02]  /*11a40*/  FMUL.FTZ R28, R2.reuse, R168 ;  /* 0x000000a8021c7220 */ /* 0x040fe40000410000 */
[----:B------:R-:W-:Y:S02]  /*11a50*/  FMUL.FTZ R29, R2, R169 ;  /* 0x000000a9021d7220 */ /* 0x000fe40000410000 */
[C---:B------:R-:W-:Y:S02]  /*11a60*/  FMUL.FTZ R30, R0.reuse, R170 ;  /* 0x000000aa001e7220 */ /* 0x040fe40000410000 */
[----:B------:R-:W-:Y:S02]  /*11a70*/  FMUL.FTZ R31, R0, R171 ;  /* 0x000000ab001f7220 */ /* 0x000fe40000410000 */
[----:B------:R-:W-:Y:S01]  /*11a80*/  IMAD.MOV.U32 R150, RZ, RZ, R176 ;  /* 0x000000ffff967224 */ /* 0x000fe200078e00b0 */
[-C--:B-1----:R-:W-:Y:S01]  /*11a90*/  HMMA.16816.F32 R4, R48, R24.reuse, R4 ;  /* 0x000000183004723c */ /* 0x082fe20000001804 */
[----:B------:R-:W-:Y:S02]  /*11aa0*/  IMAD.MOV.U32 R161, RZ, RZ, R114 ;  /* 0x000000ffffa17224 */ /* 0x000fe400078e0072 */
[----:B------:R-:W-:Y:S02]  /*11ab0*/  IMAD.MOV.U32 R176, RZ, RZ, R35 ;  /* 0x000000ffffb07224 */ /* 0x000fe400078e0023 */
[----:B------:R-:W-:Y:S02]  /*11ac0*/  IMAD.MOV.U32 R114, RZ, RZ, R34 ;  /* 0x000000ffff727224 */ /* 0x000fe400078e0022 */
[C---:B------:R-:W-:Y:S01]  /*11ad0*/  FMUL.FTZ R34, R36.reuse, R146 ;  /* 0x0000009224227220 */ /* 0x040fe20000410000 */
[C---:B------:R-:W-:Y:S01]  /*11ae0*/  HMMA.16816.F32 R8, R52.reuse, R24, R8 ;  /* 0x000000183408723c */ /* 0x040fe20000001808 */
[----:B------:R-:W-:Y:S02]  /*11af0*/  FMUL.FTZ R35, R36, R147 ;  /* 0x0000009324237220 */ /* 0x000fe40000410000 */
[----:B------:R-:W-:Y:S04]  /*11b00*/  MUFU.EX2 R114, R114 ;  /* 0x0000007200727308 */ /* 0x000fe80000000800 */
[C---:B------:R-:W-:Y:S01]  /*11b10*/  FMUL.FTZ R24, R2.reuse, R164 ;  /* 0x000000a402187220 */ /* 0x040fe20000410000 */
[-C--:B------:R-:W-:Y:S01]  /*11b20*/  HMMA.16816.F32 R12, R52, R26.reuse, R12 ;  /* 0x0000001a340c723c */ /* 0x080fe2000000180c */
[----:B------:R-:W-:Y:S03]  /*11b30*/  IMAD.MOV.U32 R164, RZ, RZ, R41 ;  /* 0x000000ffffa47224 */ /* 0x000fe600078e0029 */
[----:B------:R-:W-:Y:S02]  /*11b40*/  FMUL.FTZ R25, R2, R165 ;  /* 0x000000a502197220 */ /* 0x000fe40000410000 */
[----:B------:R-:W-:Y:S02]  /*11b50*/  IMAD.MOV.U32 R165, RZ, RZ, R40 ;  /* 0x000000ffffa57224 */ /* 0x000fe400078e0028 */
[----:B------:R-:W1:Y:S01]  /*11b60*/  LDSM.16.MT88.4 R40, [R210+0x4000] ;  /* 0x00400000d228783b */ /* 0x000e620000004200 */
[C---:B------:R-:W-:Y:S07]  /*11b70*/  HMMA.16816.F32 R16, R48.reuse, R26, R16 ;  /* 0x0000001a3010723c */ /* 0x040fee0000001810 */
[C---:B------:R-:W-:Y:S02]  /*11b80*/  FMUL.FTZ R26, R0.reuse, R166 ;  /* 0x000000a6001a7220 */ /* 0x040fe40000410000 */
[----:B------:R-:W-:Y:S03]  /*11b90*/  FMUL.FTZ R27, R0, R167 ;  /* 0x000000a7001b7220 */ /* 0x000fe60000410000 */
        /* <DEDUP_REMOVED lines=13> */
[----:B------:R-:W-:Y:S01]  /*11c70*/  IMAD.MOV.U32 R163, RZ, RZ, R162 ;  /* 0x000000ffffa37224 */ /* 0x000fe200078e00a2 */
[-C--:B-1----:R-:W-:Y:S01]  /*11c80*/  HMMA.16816.F32 R20, R48, R40.reuse, R20 ;  /* 0x000000283014723c */ /* 0x082fe20000001814 */
[----:B------:R-:W-:Y:S02]  /*11c90*/  IMAD.MOV.U32 R158, RZ, RZ, R156 ;  /* 0x000000ffff9e7224 */ /* 0x000fe400078e009c */
[----:B------:R-:W-:Y:S02]  /*11ca0*/  IMAD.MOV.U32 R156, RZ, RZ, R154 ;  /* 0x000000ffff9c7224 */ /* 0x000fe400078e009a */
[----:B------:R-:W-:Y:S02]  /*11cb0*/  IMAD.MOV.U32 R154, RZ, RZ, R136 ;  /* 0x000000ffff9a7224 */ /* 0x000fe400078e0088 */
[----:B------:R-:W-:Y:S01]  /*11cc0*/  IMAD.MOV.U32 R136, RZ, RZ, R135 ;  /* 0x000000ffff887224 */ /* 0x000fe200078e0087 */
        /* <DEDUP_REMOVED lines=9> */
[----:B------:R-:W-:Y:S01]  /*11d60*/  HMMA.16816.F32 R32, R48, R42, R32 ;  /* 0x0000002a3020723c */ /* 0x000fe20000001820 */
[----:B------:R-:W-:Y:S01]  /*11d70*/  IMAD.MOV.U32 R150, RZ, RZ, R143 ;  /* 0x000000ffff967224 */ /* 0x000fe200078e008f */
[----:B------:R-:W1:Y:S02]  /*11d80*/  LDSM.16.MT88.4 R40, [R209+0x4400] ;  /* 0x00440000d128783b */ /* 0x000e640000004200 */
[----:B------:R-:W-:Y:S02]  /*11d90*/  IMAD.MOV.U32 R143, RZ, RZ, R142 ;  /* 0x000000ffff8f7224 */ /* 0x000fe400078e008e */
[----:B------:R-:W-:Y:S02]  /*11da0*/  IMAD.MOV.U32 R142, RZ, RZ, R163 ;  /* 0x000000ffff8e7224 */ /* 0x000fe400078e00a3 */
[----:B------:R-:W-:Y:S02]  /*11db0*/  IMAD.MOV.U32 R37, RZ, RZ, R129 ;  /* 0x000000ffff257224 */ /* 0x000fe400078e0081 */
[----:B------:R2:W-:Y:S02]  /*11dc0*/  MUFU.EX2 R129, R227 ;  /* 0x000000e300817308 */ /* 0x0005e40000000800 */
        /* <DEDUP_REMOVED lines=12> */
[----:B--2---:R-:W2:Y:S01]  /*11e90*/  LDL.LU R227, [R1+0xa8] ;  /* 0x0000a80001e37983 */ /* 0x004ea20000300800 */
        /* <DEDUP_REMOVED lines=50> */
[-C--:B------:R-:W-:Y:S01]  /*121c0*/  HMMA.16816.F32 R28, R68, R42.reuse, R28 ;  /* 0x0000002a441c723c */ /* 0x080fe2000000181c */
[----:B------:R-:W-:Y:S02]  /*121d0*/  MUFU.EX2 R136, R218 ;  /* 0x000000da00887308 */ /* 0x000fe40000000800 */
        /* <DEDUP_REMOVED lines=26> */
[----:B------:R-:W-:Y:S01]  /*12380*/  IMAD.MOV.U32 R53, RZ, RZ, R38 ;  /* 0x000000ffff357224 */ /* 0x000fe200078e0026 */
[C---:B------:R-:W-:Y:S01]  /*12390*/  LOP3.LUT R37, R39.reuse, 0xffff, RZ, 0xc0, !PT ;  /* 0x0000ffff27257812 */ /* 0x040fe200078ec0ff */
[----:B------:R-:W-:Y:S01]  /*123a0*/  IMAD.MOV.U32 R70, RZ, RZ, R118 ;  /* 0x000000ffff467224 */ /* 0x000fe200078e0076 */
[----:B------:R-:W-:Y:S01]  /*123b0*/  SHF.R.U32.HI R38, RZ, 0x10, R39 ;  /* 0x00000010ff267819 */ /* 0x000fe20000011627 */
[----:B------:R-:W-:Y:S01]  /*123c0*/  IMAD.MOV.U32 R179, RZ, RZ, R132 ;  /* 0x000000ffffb37224 */ /* 0x000fe200078e0084 */
[----:B------:R-:W-:Y:S01]  /*123d0*/  SHF.R.U32.HI R37, RZ, 0x8, R37 ;  /* 0x00000008ff257819 */ /* 0x000fe20000011625 */
[----:B------:R-:W-:Y:S01]  /*123e0*/  IMAD.MOV.U32 R132, RZ, RZ, R149 ;  /* 0x000000ffff847224 */ /* 0x000fe200078e0095 */
[C---:B------:R-:W-:Y:S01]  /*123f0*/  HMMA.16816.F32 R8, R80.reuse, R40, R8 ;  /* 0x000000285008723c */ /* 0x040fe20000001808 */
[----:B------:R-:W-:Y:S02]  /*12400*/  IMAD.MOV.U32 R149, RZ, RZ, R148 ;  /* 0x000000ffff957224 */ /* 0x000fe400078e0094 */
[----:B------:R1:W-:Y:S01]  /*12410*/  MUFU.EX2 R148, R226 ;  /* 0x000000e200947308 */ /* 0x0003e20000000800 */
[----:B------:R-:W-:Y:S01]  /*12420*/  IMAD.MOV.U32 R51, RZ, RZ, R55 ;  /* 0x000000ffff337224 */ /* 0x000fe200078e0037 */
[----:B------:R-:W-:Y:S01]  /*12430*/  LOP3.LUT R38, R38, 0xff, RZ, 0xc0, !PT ;  /* 0x000000ff26267812 */ /* 0x000fe200078ec0ff */
        /* <DEDUP_REMOVED lines=8> */
[----:B------:R-:W3:Y:S01]  /*124c0*/  LDSM.16.MT88.4 R40, [R210+0x4800] ;  /* 0x00480000d228783b */ /* 0x000ee20000004200 */
[----:B------:R4:W-:Y:S01]  /*124d0*/  MUFU.EX2 R149, R220 ;  /* 0x000000dc00957308 */ /* 0x0009e20000000800 */
[----:B------:R-:W-:Y:S02]  /*124e0*/  IMAD.MOV.U32 R177, RZ, RZ, R179 ;  /* 0x000000ffffb17224 */ /* 0x000fe400078e00b3 */
[----:B------:R-:W-:Y:S02]  /*124f0*/  IMAD.MOV.U32 R179, RZ, RZ, R132 ;  /* 0x000000ffffb37224 */ /* 0x000fe400078e0084 */
[----:B------:R-:W-:Y:S02]  /*12500*/  IMAD.MOV.U32 R66, RZ, RZ, R208 ;  /* 0x000000ffff427224 */ /* 0x000fe400078e00d0 */
[----:B-1----:R1:W5:Y:S02]  /*12510*/  LDL.LU R226, [R1+0xa4] ;  /* 0x0000a40001e27983 */ /* 0x0023640000300800 */
[----:B------:R-:W-:Y:S01]  /*12520*/  IMAD.MOV.U32 R52, RZ, RZ, R54 ;  /* 0x000000ffff347224 */ /* 0x000fe200078e0036 */
[----:B------:R1:W-:Y:S01]  /*12530*/  MUFU.EX2 R132, R219 ;  /* 0x000000db00847308 */ /* 0x0003e20000000800 */
[----:B------:R-:W-:Y:S02]  /*12540*/  IMAD.MOV.U32 R50, RZ, RZ, R134 ;  /* 0x000000ffff327224 */ /* 0x000fe400078e0086 */
[----:B------:R-:W-:Y:S02]  /*12550*/  IMAD.MOV.U32 R180, RZ, RZ, R176 ;  /* 0x000000ffffb47224 */ /* 0x000fe400078e00b0 */
[----:B------:R-:W-:Y:S02]  /*12560*/  IMAD.MOV.U32 R134, RZ, RZ, R115 ;  /* 0x000000ffff867224 */ /* 0x000fe400078e0073 */
[----:B------:R-:W-:Y:S02]  /*12570*/  IMAD.MOV.U32 R49, RZ, RZ, R50 ;  /* 0x000000ffff317224 */ /* 0x000fe400078e0032 */
[----:B------:R-:W-:Y:S01]  /*12580*/  IMAD.MOV.U32 R50, RZ, RZ, R51 ;  /* 0x000000ffff327224 */ /* 0x000fe200078e0033 */
[----:B------:R3:W-:Y:S01]  /*12590*/  MUFU.EX2 R176, R217 ;  /* 0x000000d900b07308 */ /* 0x0007e20000000800 */
[----:B------:R-:W-:Y:S02]  /*125a0*/  IMAD.MOV.U32 R51, RZ, RZ, R52 ;  /* 0x000000ffff337224 */ /* 0x000fe400078e0034 */
[----:B------:R-:W-:Y:S01]  /*125b0*/  IMAD.MOV.U32 R52, RZ, RZ, R170 ;  /* 0x000000ffff347224 */ /* 0x000fe200078e00aa */
[----:B----4-:R4:W5:Y:S01]  /*125c0*/  LDL.LU R220, [R1+0xa0] ;  /* 0x0000a00001dc7983 */ /* 0x0109620000300800 */
[----:B------:R-:W-:Y:S02]  /*125d0*/  IMAD.MOV.U32 R170, RZ, RZ, R157 ;  /* 0x000000ffffaa7224 */ /* 0x000fe400078e009d */
[----:B------:R-:W-:Y:S02]  /*125e0*/  IMAD.MOV.U32 R157, RZ, RZ, R215 ;  /* 0x000000ffff9d7224 */ /* 0x000fe400078e00d7 */
[----:B------:R-:W-:Y:S01]  /*125f0*/  IMAD.MOV.U32 R164, RZ, RZ, R150 ;  /* 0x000000ffffa47224 */ /* 0x000fe200078e0096 */
[----:B------:R-:W-:Y:S01]  /*12600*/  MUFU.EX2 R115, R76 ;  /* 0x0000004c00737308 */ /* 0x000fe20000000800 */
[----:B------:R-:W-:Y:S02]  /*12610*/  IMAD.MOV.U32 R150, RZ, RZ, R180 ;  /* 0x000000ffff967224 */ /* 0x000fe400078e00b4 */
[----:B------:R-:W-:Y:S01]  /*12620*/  IMAD.MOV.U32 R180, RZ, RZ, R177 ;  /* 0x000000ffffb47224 */ /* 0x000fe200078e00b1 */
[----:B-1----:R4:W5:Y:S01]  /*12630*/  LDL.LU R219, [R1+0x9c] ;  /* 0x00009c0001db7983 */ /* 0x0029620000300800 */
[----:B------:R-:W-:Y:S02]  /*12640*/  IMAD.MOV.U32 R54, RZ, RZ, R130 ;  /* 0x000000ffff367224 */ /* 0x000fe400078e0082 */
[----:B------:R-:W-:Y:S01]  /*12650*/  IMAD.MOV.U32 R147, RZ, RZ, R171 ;  /* 0x000000ffff937224 */ /* 0x000fe200078e00ab */
[----:B------:R4:W5:Y:S01]  /*12660*/  LDL.LU R218, [R1+0x98] ;  /* 0x0000980001da7983 */ /* 0x0009620000300800 */
[-C--:B---3--:R-:W-:Y:S01]  /*12670*/  HMMA.16816.F32 R20, R44, R40.reuse, R20 ;  /* 0x000000282c14723c */ /* 0x088fe20000001814 */
[----:B------:R-:W-:Y:S01]  /*12680*/  IMAD.MOV.U32 R171, RZ, RZ, R143 ;  /* 0x000000ffffab7224 */ /* 0x000fe200078e008f */
[----:B------:R1:W-:Y:S01]  /*12690*/  MUFU.EX2 R177, R216 ;  /* 0x000000d800b17308 */ /* 0x0003e20000000800 */
[----:B------:R-:W-:Y:S02]  /*126a0*/  IMAD.MOV.U32 R143, RZ, RZ, R154 ;  /* 0x000000ffff8f7224 */ /* 0x000fe400078e009a */
[----:B------:R-:W-:Y:S01]  /*126b0*/  IMAD.MOV.U32 R154, RZ, RZ, R103 ;  /* 0x000000ffff9a7224 */ /* 0x000fe200078e0067 */
[----:B------:R4:W5:Y:S01]  /*126c0*/  LDL.LU R217, [R1+0x94] ;  /* 0x0000940001d97983 */ /* 0x0009620000300800 */
[----:B------:R-:W-:Y:S01]  /*126d0*/  IMAD.MOV.U32 R67, RZ, RZ, R53 ;  /* 0x000000ffff437224 */ /* 0x000fe200078e0035 */
[C---:B------:R-:W-:Y:S01]  /*126e0*/  HMMA.16816.F32 R24, R80.reuse, R40, R24 ;  /* 0x000000285018723c */ /* 0x040fe20000001818 */
[----:B------:R-:W-:Y:S03]  /*126f0*/  IMAD.MOV.U32 R118, RZ, RZ, R99 ;  /* 0x000000ffff767224 */ /* 0x000fe600078e0063 */
[----:B------:R-:W-:Y:S01]  /*12700*/  IMAD.MOV.U32 R71, RZ, RZ, R119 ;  /* 0x000000ffff477224 */ /* 0x000fe200078e0077 */
[----:B------:R-:W3:Y:S01]  /*12710*/  MUFU.EX2 R130, R97 ;  /* 0x0000006100827308 */ /* 0x000ee20000000800 */
[----:B------:R-:W-:Y:S02]  /*12720*/  IMAD.MOV.U32 R71, RZ, RZ, R170 ;  /* 0x000000ffff477224 */ /* 0x000fe400078e00aa */
[----:B------:R-:W-:Y:S01]  /*12730*/  IMAD.MOV.U32 R170, RZ, RZ, R214 ;  /* 0x000000ffffaa7224 */ /* 0x000fe200078e00d6 */
[-C--:B------:R-:W-:Y:S03]  /*12740*/  HMMA.16816.F32 R28, R80, R42.reuse, R28 ;  /* 0x0000002a501c723c */ /* 0x080fe6000000181c */
[----:B------:R-:W-:Y:S02]  /*12750*/  IMAD.MOV.U32 R69, RZ, RZ, R71 ;  /* 0x000000ffff457224 */ /* 0x000fe400078e0047 */
[----:B------:R-:W-:Y:S01]  /*12760*/  IMAD.MOV.U32 R166, RZ, RZ, R164 ;  /* 0x000000ffffa67224 */ /* 0x000fe200078e00a4 */
[----:B------:R3:W-:Y:S02]  /*12770*/  MUFU.EX2 R82, R66 ;  /* 0x0000004200527308 */ /* 0x0007e40000000800 */
[----:B------:R-:W-:Y:S01]  /*12780*/  HMMA.16816.F32 R32, R44, R42, R32 ;  /* 0x0000002a2c20723c */ /* 0x000fe20000001820 */
[----:B------:R-:W4:Y:S06]  /*12790*/  LDSM.16.MT88.4 R40, [R209+0x4c00] ;  /* 0x004c0000d128783b */ /* 0x000f2c0000004200 */
[--C-:B------:R-:W-:Y:S01]  /*127a0*/  HSET2.LE.AND R47, R144, R230.reuse, PT ;  /* 0x000000e6902f7233 */ /* 0x100fe20003803000 */
[----:B------:R2:W-:Y:S01]  /*127b0*/  MUFU.EX2 R97, R72 ;  /* 0x0000004800617308 */ /* 0x0005e20000000800 */
[----:B-1----:R1:W5:Y:S03]  /*127c0*/  LDL.LU R216, [R1+0x90] ;  /* 0x0000900001d87983 */ /* 0x0023660000300800 */
[--C-:B------:R-:W-:Y:S01]  /*127d0*/  HSET2.LE.AND R46, R145, R230.reuse, PT ;  /* 0x000000e6912e7233 */ /* 0x100fe20003803000 */
[----:B------:R1:W5:Y:S04]  /*127e0*/  LDL.LU R215, [R1+0x8c] ;  /* 0x00008c0001d77983 */ /* 0x0003680000300800 */
[----:B------:R1:W5:Y:S01]  /*127f0*/  LDL.LU R214, [R1+0x88] ;  /* 0x0000880001d67983 */ /* 0x0003620000300800 */
[----:B------:R-:W-:Y:S01]  /*12800*/  MUFU.EX2 R83, R74 ;  /* 0x0000004a00537308 */ /* 0x000fe20000000800 */
[----:B---3--:R-:W-:Y:S02]  /*12810*/  IMAD.MOV.U32 R66, RZ, RZ, R67 ;  /* 0x000000ffff427224 */ /* 0x008fe400078e0043 */
[----:B------:R-:W-:Y:S07]  /*12820*/  IMAD.MOV.U32 R67, RZ, RZ, R69 ;  /* 0x000000ffff437224 */ /* 0x000fee00078e0045 */
[----:B------:R-:W-:Y:S10]  /*12830*/  MUFU.EX2 R103, R100 ;  /* 0x0000006400677308 */ /* 0x000ff40000000800 */
[----:B------:R-:W-:Y:S01]  /*12840*/  MUFU.EX2 R100, R73 ;  /* 0x0000004900647308 */ /* 0x000fe20000000800 */
[-C--:B----4-:R-:W-:Y:S09]  /*12850*/  HMMA.16816.F32 R4, R56, R40.reuse, R4 ;  /* 0x000000283804723c */ /* 0x090ff20000001804 */
[----:B------:R-:W-:Y:S01]  /*12860*/  MUFU.EX2 R99, R112 ;  /* 0x0000007000637308 */ /* 0x000fe20000000800 */
[C---:B------:R-:W-:Y:S08]  /*12870*/  HMMA.16816.F32 R8, R60.reuse, R40, R8 ;  /* 0x000000283c08723c */ /* 0x040ff00000001808 */
[-C--:B------:R-:W-:Y:S01]  /*12880*/  HMMA.16816.F32 R12, R60, R42.reuse, R12 ;  /* 0x0000002a3c0c723c */ /* 0x080fe2000000180c */
[----:B------:R-:W-:Y:S07]  /*12890*/  MUFU.EX2 R112, R78 ;  /* 0x0000004e00707308 */ /* 0x000fee0000000800 */
[C---:B------:R-:W-:Y:S01]  /*128a0*/  HMMA.16816.F32 R16, R56.reuse, R42, R16 ;  /* 0x0000002a3810723c */ /* 0x040fe20000001810 */
[----:B------:R-:W3:Y:S02]  /*128b0*/  LDSM.16.MT88.4 R40, [R210+0x4c00] ;  /* 0x004c0000d228783b */ /* 0x000ee40000004200 */
[----:B------:R-:W-:Y:S10]  /*128c0*/  MUFU.EX2 R81, R66 ;  /* 0x0000004200517308 */ /* 0x000ff40000000800 */
[----:B------:R-:W4:Y:S10]  /*128d0*/  MUFU.EX2 R119, R79 ;  /* 0x0000004f00777308 */ /* 0x000f340000000800 */
[----:B------:R-:W-:Y:S10]  /*128e0*/  MUFU.EX2 R79, R75 ;  /* 0x0000004b004f7308 */ /* 0x000ff40000000800 */
[----:B------:R-:W-:Y:S01]  /*128f0*/  MUFU.EX2 R164, R180 ;  /* 0x000000b400a47308 */ /* 0x000fe20000000800 */
[-C--:B---3--:R-:W-:Y:S09]  /*12900*/  HMMA.16816.F32 R20, R56, R40.reuse, R20 ;  /* 0x000000283814723c */ /* 0x088ff20000001814 */
[----:B------:R-:W-:Y:S01]  /*12910*/  MUFU.EX2 R180, R128 ;  /* 0x0000008000b47308 */ /* 0x000fe20000000800 */
[C---:B------:R-:W-:Y:S09]  /*12920*/  HMMA.16816.F32 R24, R60.reuse, R40, R24 ;  /* 0x000000283c18723c */ /* 0x040ff20000001818 */
[----:B------:R-:W3:Y:S03]  /*12930*/  MUFU.EX2 R128, R77 ;  /* 0x0000004d00807308 */ /* 0x000ee60000000800 */
[----:B------:R-:W-:Y:S01]  /*12940*/  LOP3.LUT R40, R39, 0xff, RZ, 0xc0, !PT ;  /* 0x000000ff27287812 */ /* 0x000fe200078ec0ff */
[-C--:B------:R-:W-:Y:S01]  /*12950*/  HMMA.16816.F32 R28, R60, R42.reuse, R28 ;  /* 0x0000002a3c1c723c */ /* 0x080fe2000000181c */
[----:B------:R-:W-:Y:S02]  /*12960*/  SHF.R.U32.HI R39, RZ, 0x18, R39 ;  /* 0x00000018ff277819 */ /* 0x000fe40000011627 */
[----:B------:R-:W-:Y:S02]  /*12970*/  PRMT R48, R40, 0x5410, R37 ;  /* 0x0000541028307816 */ /* 0x000fe40000000025 */
[----:B------:R-:W-:Y:S01]  /*12980*/  LOP3.LUT R37, R84, 0xffff, RZ, 0xc0, !PT ;  /* 0x0000ffff54257812 */ /* 0x000fe200078ec0ff */
[----:B------:R-:W-:Y:S02]  /*12990*/  MUFU.EX2 R76, R67 ;  /* 0x00000043004c7308 */ /* 0x000fe40000000800 */
[----:B------:R-:W-:Y:S01]  /*129a0*/  HMMA.16816.F32 R32, R56, R42, R32 ;  /* 0x0000002a3820723c */ /* 0x000fe20000001820 */
[----:B------:R-:W-:Y:S03]  /*129b0*/  LOP3.LUT R41, R225, UR11, R182, 0x96, !PT ;  /* 0x0000000be1297c12 */ /* 0x000fe6000f8e96b6 */
[----:B------:R-:W-:Y:S03]  /*129c0*/  SHF.R.U32.HI R37, RZ, 0x8, R37 ;  /* 0x00000008ff257819 */ /* 0x000fe60000011625 */
[----:B------:R-:W-:Y:S01]  /*129d0*/  IMAD.MOV.U32 R58, RZ, RZ, R50 ;  /* 0x000000ffff3a7224 */ /* 0x000fe200078e0032 */
[----:B------:R-:W-:Y:S01]  /*129e0*/  PRMT R57, R38, 0x5410, R39 ;  /* 0x0000541026397816 */ /* 0x000fe20000000027 */
[----:B------:R-:W1:Y:S03]  /*129f0*/  MUFU.EX2 R118, R118 ;  /* 0x0000007600767308 */ /* 0x000e660000000800 */
[----:B------:R-:W-:Y:S02]  /*12a00*/  LOP3.LUT R38, R84, 0xff, RZ, 0xc0, !PT ;  /* 0x000000ff54267812 */ /* 0x000fe400078ec0ff */
[----:B------:R-:W-:Y:S02]  /*12a10*/  SHF.R.U32.HI R39, RZ, 0x18, R84 ;  /* 0x00000018ff277819 */ /* 0x000fe40000011654 */
[----:B------:R-:W-:Y:S02]  /*12a20*/  PRMT R135, R38, 0x5410, R37 ;  /* 0x0000541026877816 */ /* 0x000fe40000000025 */
[----:B------:R-:W-:Y:S01]  /*12a30*/  LOP3.LUT R38, R183, UR13, R70, 0x96, !PT ;  /* 0x0000000db7267c12 */ /* 0x000fe2000f8e9646 */
[----:B------:R-:W-:Y:S01]  /*12a40*/  IMAD.MOV.U32 R70, RZ, RZ, R49 ;  /* 0x000000ffff467224 */ /* 0x000fe200078e0031 */
[----:B------:R-:W-:Y:S01]  /*12a50*/  SHF.R.U32.HI R37, RZ, 0x10, R84 ;  /* 0x00000010ff257819 */ /* 0x000fe20000011654 */
[----:B------:R-:W-:Y:S01]  /*12a60*/  IMAD.MOV.U32 R49, RZ, RZ, R52 ;  /* 0x000000ffff317224 */ /* 0x000fe200078e0034 */
[----:B------:R1:W-:Y:S01]  /*12a70*/  MUFU.EX2 R84, R211 ;  /* 0x000000d300547308 */ /* 0x0003e20000000800 */
[----:B------:R-:W-:Y:S01]  /*12a80*/  IMAD.WIDE.U32 R44, R38, -0x2daee0ad, RZ ;  /* 0xd2511f53262c7825 */ /* 0x000fe200078e00ff */
[----:B------:R-:W-:Y:S03]  /*12a90*/  LOP3.LUT R37, R37, 0xff, RZ, 0xc0, !PT ;  /* 0x000000ff25257812 */ /* 0x000fe600078ec0ff */
[----:B------:R-:W-:Y:S01]  /*12aa0*/  IMAD.MOV.U32 R52, RZ, RZ, R157 ;  /* 0x000000ffff347224 */ /* 0x000fe200078e009d */
[----:B------:R-:W-:Y:S01]  /*12ab0*/  LOP3.LUT R42, R45, UR10, R212, 0x96, !PT ;  /* 0x0000000a2d2a7c12 */ /* 0x000fe2000f8e96d4 */
[----:B------:R-:W-:Y:S01]  /*12ac0*/  IMAD.MOV.U32 R157, RZ, RZ, R134 ;  /* 0x000000ffff9d7224 */ /* 0x000fe200078e0086 */
[----:B------:R3:W5:Y:S01]  /*12ad0*/  LDL.LU.64 R212, [R1+0x80] ;  /* 0x0000800001d47983 */ /* 0x0007620000300a00 */
[----:B------:R-:W-:Y:S01]  /*12ae0*/  IMAD.MOV.U32 R71, RZ, RZ, R52 ;  /* 0x000000ffff477224 */ /* 0x000fe200078e0034 */
[----:B------:R-:W-:Y:S01]  /*12af0*/  PRMT R134, R37, 0x5410, R39 ;  /* 0x0000541025867816 */ /* 0x000fe20000000027 */
[----:B------:R-:W-:Y:S01]  /*12b00*/  IMAD.WIDE.U32 R42, R42, -0x326172a9, RZ ;  /* 0xcd9e8d572a2a7825 */ /* 0x000fe200078e00ff */
[----:B------:R-:W-:Y:S01]  /*12b10*/  SHF.R.U32.HI R37, RZ, 0x8, R140 ;  /* 0x00000008ff257819 */ /* 0x000fe2000001168c */
[----:B------:R3:W3:Y:S02]  /*12b20*/  MUFU.EX2 R80, R70 ;  /* 0x0000004600507308 */ /* 0x0006e40000000800 */
[----:B------:R-:W-:Y:S01]  /*12b30*/  IMAD.WIDE.U32 R38, R41, -0x2daee0ad, RZ ;  /* 0xd2511f5329267825 */ /* 0x000fe200078e00ff */
[----:B------:R-:W-:Y:S02]  /*12b40*/  LOP3.LUT R40, R43, UR9, R224, 0x96, !PT ;  /* 0x000000092b287c12 */ /* 0x000fe4000f8e96e0 */
[----:B--2---:R-:W-:Y:S01]  /*12b50*/  PRMT R72, R141, 0x5410, R37 ;  /* 0x000054108d487816 */ /* 0x004fe20000000025 */
[----:B------:R-:W-:Y:S01]  /*12b60*/  IMAD.MOV.U32 R69, RZ, RZ, R49 ;  /* 0x000000ffff457224 */ /* 0x000fe200078e0031 */
[----:B------:R-:W-:Y:S01]  /*12b70*/  LOP3.LUT R39, R39, UR8, R44, 0x96, !PT ;  /* 0x0000000827277c12 */ /* 0x000fe2000f8e962c */
[----:B------:R-:W-:Y:S01]  /*12b80*/  IMAD.WIDE.U32 R40, R40, -0x2daee0ad, RZ ;  /* 0xd2511f5328287825 */ /* 0x000fe200078e00ff */
[----:B------:R-:W-:Y:S01]  /*12b90*/  SHF.R.U32.HI R37, RZ, 0x8, R96 ;  /* 0x00000008ff257819 */ /* 0x000fe20000011660 */
[----:B------:R2:W2:Y:S01]  /*12ba0*/  MUFU.EX2 R77, R69 ;  /* 0x00000045004d7308 */ /* 0x0004a20000000800 */
[----:B-1----:R1:W5:Y:S01]  /*12bb0*/  LDL.LU R211, [R1+0x78] ;  /* 0x0000780001d37983 */ /* 0x0023620000300800 */
[----:B------:R-:W-:Y:S01]  /*12bc0*/  IMAD.MOV.U32 R49, RZ, RZ, R146 ;  /* 0x000000ffff317224 */ /* 0x000fe200078e0092 */
[----:B------:R-:W-:Y:S01]  /*12bd0*/  LOP3.LUT R41, R41, UR6, R38, 0x96, !PT ;  /* 0x0000000629297c12 */ /* 0x000fe2000f8e9626 */
[----:B------:R-:W-:Y:S01]  /*12be0*/  IMAD.WIDE.U32 R38, R39, -0x326172a9, RZ ;  /* 0xcd9e8d5727267825 */ /* 0x000fe200078e00ff */
[----:B------:R-:W-:Y:S01]  /*12bf0*/  PRMT R74, R102, 0x5410, R37 ;  /* 0x00005410664a7816 */ /* 0x000fe20000000025 */
[----:B------:R1:W5:Y:S01]  /*12c00*/  LDL.LU R208, [R1+0x74] ;  /* 0x0000740001d07983 */ /* 0x0003620000300800 */
[----:B------:R-:W-:Y:S01]  /*12c10*/  LOP3.LUT R37, R86, 0xffff, RZ, 0xc0, !PT ;  /* 0x0000ffff56257812 */ /* 0x000fe200078ec0ff */
[----:B------:R-:W-:Y:S01]  /*12c20*/  IMAD.MOV.U32 R146, RZ, RZ, R55 ;  /* 0x000000ffff927224 */ /* 0x000fe200078e0037 */
[----:B------:R-:W-:Y:S01]  /*12c30*/  LOP3.LUT R42, R39, UR7, R42, 0x96, !PT ;  /* 0x00000007272a7c12 */ /* 0x000fe2000f8e962a */
[----:B------:R-:W-:Y:S01]  /*12c40*/  IMAD.MOV.U32 R183, RZ, RZ, R49 ;  /* 0x000000ffffb77224 */ /* 0x000fe200078e0031 */
[----:B------:R-:W-:Y:S01]  /*12c50*/  F2FP.PACK_AB R44, R130, R116 ;  /* 0x00000074822c723e */ /* 0x000fe200000000ff */
[----:B------:R-:W-:Y:S01]  /*12c60*/  IMAD.MOV.U32 R141, RZ, RZ, R51 ;  /* 0x000000ffff8d7224 */ /* 0x000fe200078e0033 */
[----:B------:R-:W-:Y:S01]  /*12c70*/  LOP3.LUT R39, R152, 0xff, RZ, 0xc0, !PT ;  /* 0x000000ff98277812 */ /* 0x000fe200078ec0ff */
[----:B------:R-:W-:Y:S01]  /*12c80*/  IMAD.WIDE.U32 R42, R42, -0x2daee0ad, RZ ;  /* 0xd2511f532a2a7825 */ /* 0x000fe200078e00ff */
[----:B------:R-:W-:Y:S02]  /*12c90*/  MUFU.EX2 R179, R179 ;  /* 0x000000b300b37308 */ /* 0x000fe40000000800 */
[----:B------:R-:W-:Y:S01]  /*12ca0*/  PRMT R68, R39, 0x5410, R153 ;  /* 0x0000541027447816 */ /* 0x000fe20000000099 */
[----:B---3--:R-:W-:Y:S01]  /*12cb0*/  IMAD.MOV.U32 R70, RZ, RZ, R54 ;  /* 0x000000ffff467224 */ /* 0x008fe200078e0036 */
[----:B------:R-:W-:Y:S01]  /*12cc0*/  LOP3.LUT R52, R43, UR4, R40, 0x96, !PT ;  /* 0x000000042b347c12 */ /* 0x000fe2000f8e9628 */
[----:B------:R-:W-:Y:S01]  /*12cd0*/  IMAD.WIDE.U32 R40, R41, -0x326172a9, RZ ;  /* 0xcd9e8d5729287825 */ /* 0x000fe200078e00ff */
[----:B------:R-:W-:Y:S03]  /*12ce0*/  SHF.R.U32.HI R39, RZ, 0x8, R37 ;  /* 0x00000008ff277819 */ /* 0x000fe60000011625 */
[----:B------:R-:W-:Y:S01]  /*12cf0*/  IMAD.WIDE.U32 R52, R52, -0x326172a9, RZ ;  /* 0xcd9e8d5734347825 */ /* 0x000fe200078e00ff */
[----:B------:R-:W-:Y:S01]  /*12d00*/  LOP3.LUT R54, R41, UR5, R38, 0x96, !PT ;  /* 0x0000000529367c12 */ /* 0x000fe2000f8e9626 */
[----:B------:R-:W3:Y:S01]  /*12d10*/  MUFU.EX2 R150, R150 ;  /* 0x0000009600967308 */ /* 0x000ee20000000800 */
[----:B------:R-:W-:Y:S01]  /*12d20*/  LOP3.LUT R41, R86, 0xff, RZ, 0xc0, !PT ;  /* 0x000000ff56297812 */ /* 0x000fe200078ec0ff */
[----:B------:R-:W-:Y:S01]  /*12d30*/  IMAD.MOV.U32 R182, RZ, RZ, R70 ;  /* 0x000000ffffb67224 */ /* 0x000fe200078e0046 */
[----:B------:R-:W-:Y:S01]  /*12d40*/  LOP3.LUT R37, R52, 0xffff, RZ, 0xc0, !PT ;  /* 0x0000ffff34257812 */ /* 0x000fe200078ec0ff */
[----:B------:R-:W-:Y:S01]  /*12d50*/  IMAD.WIDE.U32 R54, R54, -0x2daee0ad, RZ ;  /* 0xd2511f5336367825 */ /* 0x000fe200078e00ff */
[----:B------:R-:W-:Y:S02]  /*12d60*/  LOP3.LUT R38, R117, 0xff, RZ, 0xc0, !PT ;  /* 0x000000ff75267812 */ /* 0x000fe400078ec0ff */
[----:B------:R-:W-:Y:S01]  /*12d70*/  PRMT R64, R41, 0x5410, R39 ;  /* 0x0000541029407816 */ /* 0x000fe20000000027 */
[----:B------:R-:W-:Y:S01]  /*12d80*/  IMAD.MOV.U32 R140, RZ, RZ, R71 ;  /* 0x000000ffff8c7224 */ /* 0x000fe200078e0047 */
[----:B------:R-:W-:Y:S01]  /*12d90*/  SHF.R.U32.HI R37, RZ, 0x8, R37 ;  /* 0x00000008ff257819 */ /* 0x000fe20000011625 */
[----:B------:R-:W-:Y:S01]  /*12da0*/  FADD.FTZ R58, R58, R141 ;  /* 0x0000008d3a3a7221 */ /* 0x000fe20000010000 */
[----:B------:R-:W-:Y:S02]  /*12db0*/  SHF.R.U32.HI R39, RZ, 0x10, R86 ;  /* 0x00000010ff277819 */ /* 0x000fe40000011656 */
[----:B------:R-:W-:Y:S01]  /*12dc0*/  PRMT R73, R38, 0x5410, R131 ;  /* 0x0000541026497816 */ /* 0x000fe20000000083 */
[----:B------:R-:W-:Y:S01]  /*12dd0*/  FADD.FTZ R58, R140, R58 ;  /* 0x0000003a8c3a7221 */ /* 0x000fe20000010000 */
[----:B------:R-:W-:Y:S02]  /*12de0*/  LOP3.LUT R38, R52, 0xff, RZ, 0xc0, !PT ;  /* 0x000000ff34267812 */ /* 0x000fe400078ec0ff */
[----:B------:R-:W-:Y:S01]  /*12df0*/  LOP3.LUT R56, R53, UR15, R40, 0x96, !PT ;  /* 0x0000000f35387c12 */ /* 0x000fe2000f8e9628 */
[----:B------:R-:W-:Y:S01]  /*12e00*/  FADD.FTZ R58, R183, R58 ;  /* 0x0000003ab73a7221 */ /* 0x000fe20000010000 */
[----:B------:R-:W-:Y:S02]  /*12e10*/  PRMT R78, R38, 0x5410, R37 ;  /* 0x00005410264e7816 */ /* 0x000fe40000000025 */
[----:B------:R-:W-:Y:S01]  /*12e20*/  LOP3.LUT R37, R39, 0xff, RZ, 0xc0, !PT ;  /* 0x000000ff27257812 */ /* 0x000fe200078ec0ff */
[--C-:B------:R-:W-:Y:S01]  /*12e30*/  HSET2.LE.AND R39, R184, R230.reuse, PT ;  /* 0x000000e6b8277233 */ /* 0x100fe20003803000 */
[----:B------:R-:W-:Y:S02]  /*12e40*/  SHF.R.U32.HI R38, RZ, 0x18, R86 ;  /* 0x00000018ff267819 */ /* 0x000fe40000011656 */
[----:B------:R-:W-:Y:S02]  /*12e50*/  LOP3.LUT R59, R55, UR14, R42, 0x96, !PT ;  /* 0x0000000e373b7c12 */ /* 0x000fe4000f8e962a */
[----:B------:R-:W-:Y:S01]  /*12e60*/  PRMT R66, R37, 0x5410, R38 ;  /* 0x0000541025427816 */ /* 0x000fe20000000026 */
[----:B------:R-:W1:Y:S01]  /*12e70*/  LDSM.16.MT88.4 R40, [R209+0x5000] ;  /* 0x00500000d128783b */ /* 0x000e620000004200 */
[----:B------:R-:W-:Y:S01]  /*12e80*/  LOP3.LUT R39, R39, R44, RZ, 0xc0, !PT ;  /* 0x0000002c27277212 */ /* 0x000fe200078ec0ff */
[--C-:B------:R-:W-:Y:S01]  /*12e90*/  HSET2.LE.AND R38, R186, R230.reuse, PT ;  /* 0x000000e6ba267233 */ /* 0x100fe20003803000 */
[----:B----4-:R-:W-:Y:S02]  /*12ea0*/  F2FP.PACK_AB R44, R119, R112 ;  /* 0x00000070772c723e */ /* 0x010fe400000000ff */
[C---:B------:R-:W-:Y:S02]  /*12eb0*/  LOP3.LUT R67, R54.reuse, 0xffff, RZ, 0xc0, !PT ;  /* 0x0000ffff36437812 */ /* 0x040fe400078ec0ff */
[----:B------:R-:W-:Y:S01]  /*12ec0*/  LOP3.LUT R47, R47, R44, RZ, 0xc0, !PT ;  /* 0x0000002c2f2f7212 */ /* 0x000fe200078ec0ff */
[----:B------:R-:W4:Y:S01]  /*12ed0*/  LDL.LU R37, [R1+0x30] ;  /* 0x0000300001257983 */ /* 0x000f220000300800 */
[--C-:B--2---:R-:W-:Y:S02]  /*12ee0*/  SHF.R.U32.HI R69, RZ, 0x10, R54.reuse ;  /* 0x00000010ff457819 */ /* 0x104fe40000011636 */
[----:B------:R-:W-:Y:S02]  /*12ef0*/  LOP3.LUT R71, R54, 0xff, RZ, 0xc0, !PT ;  /* 0x000000ff36477812 */ /* 0x000fe400078ec0ff */
[----:B------:R-:W-:Y:S01]  /*12f00*/  SHF.R.U32.HI R70, RZ, 0x18, R54 ;  /* 0x00000018ff467819 */ /* 0x000fe20000011636 */
[----:B----4-:R-:W-:Y:S01]  /*12f10*/  FFMA.FTZ R60, R36, R37, R205 ;  /* 0x00000025243c7223 */ /* 0x010fe200000100cd */
[----:B------:R-:W-:Y:S01]  /*12f20*/  F2FP.PACK_AB R37, R101, R98 ;  /* 0x000000626525723e */ /* 0x000fe200000000ff */
[----:B------:R-:W2:Y:S02]  /*12f30*/  LDL.LU R36, [R1+0x34] ;  /* 0x0000340001247983 */ /* 0x000ea40000300800 */
[----:B------:R-:W-:Y:S02]  /*12f40*/  FADD.FTZ R60, R244, R60 ;  /* 0x0000003cf43c7221 */ /* 0x000fe40000010000 */
[----:B------:R-:W4:Y:S01]  /*12f50*/  LDL.LU R45, [R1+0x38] ;  /* 0x00003800012d7983 */ /* 0x000f220000300800 */
[----:B--2---:R-:W-:Y:S01]  /*12f60*/  FFMA.FTZ R61, R2, R36, R204 ;  /* 0x00000024023d7223 */ /* 0x004fe200000100cc */
[--C-:B------:R-:W-:Y:S01]  /*12f70*/  HSET2.LE.AND R36, R181, R230.reuse, PT ;  /* 0x000000e6b5247233 */ /* 0x100fe20003803000 */
[----:B------:R-:W-:Y:S01]  /*12f80*/  F2FP.PACK_AB R2, R129, R114 ;  /* 0x000000728102723e */ /* 0x000fe200000000ff */
[----:B----4-:R-:W-:Y:S01]  /*12f90*/  FFMA.FTZ R65, R0, R45, R203 ;  /* 0x0000002d00417223 */ /* 0x010fe200000100cb */
[--C-:B------:R-:W-:Y:S01]  /*12fa0*/  HSET2.LE.AND R45, R48, R230.reuse, PT ;  /* 0x000000e6302d7233 */ /* 0x100fe20003803000 */
[----:B------:R-:W-:Y:S01]  /*12fb0*/  F2FP.PACK_AB R48, R100, R97 ;  /* 0x000000616430723e */ /* 0x000fe200000000ff */
[----:B------:R-:W-:Y:S01]  /*12fc0*/  FADD.FTZ R61, R234, R61 ;  /* 0x0000003dea3d7221 */ /* 0x000fe20000010000 */
[----:B------:R-:W-:Y:S01]  /*12fd0*/  LOP3.LUT R36, R36, R37, RZ, 0xc0, !PT ;  /* 0x0000002524247212 */ /* 0x000fe200078ec0ff */
[--C-:B------:R-:W-:Y:S01]  /*12fe0*/  HSET2.LE.AND R37, R185, R230.reuse, PT ;  /* 0x000000e6b9257233 */ /* 0x100fe20003803000 */
[----:B------:R-:W-:Y:S02]  /*12ff0*/  F2FP.PACK_AB R0, R103, R99 ;  /* 0x000000636700723e */ /* 0x000fe400000000ff */
[----:B------:R-:W-:Y:S01]  /*13000*/  LOP3.LUT R44, R45, R48, RZ, 0xc0, !PT ;  /* 0x000000302d2c7212 */ /* 0x000fe200078ec0ff */
[--C-:B------:R-:W-:Y:S01]  /*13010*/  HSET2.LE.AND R45, R57, R230.reuse, PT ;  /* 0x000000e6392d7233 */ /* 0x100fe20003803000 */
[----:B------:R-:W2:Y:S01]  /*13020*/  LDSM.16.MT88.4 R48, [R210+0x5000] ;  /* 0x00500000d230783b */ /* 0x000ea20000004200 */
[----:B------:R-:W-:Y:S02]  /*13030*/  LOP3.LUT R38, R38, R2, RZ, 0xc0, !PT ;  /* 0x0000000226267212 */ /* 0x000fe400078ec0ff */
[----:B------:R-:W-:Y:S02]  /*13040*/  LOP3.LUT R37, R37, R0, RZ, 0xc0, !PT ;  /* 0x0000000025257212 */ /* 0x000fe400078ec0ff */
[----:B------:R-:W-:Y:S02]  /*13050*/  F2FP.PACK_AB R2, R128, R115 ;  /* 0x000000738002723e */ /* 0x000fe400000000ff */
[----:B------:R-:W-:Y:S02]  /*13060*/  F2FP.PACK_AB R0, R79, R83 ;  /* 0x000000534f00723e */ /* 0x000fe400000000ff */
[--C-:B------:R-:W-:Y:S01]  /*13070*/  SHF.R.U32.HI R57, RZ, 0x18, R52.reuse ;  /* 0x00000018ff397819 */ /* 0x100fe20000011634 */
[-C--:B-1----:R-:W-:Y:S01]  /*13080*/  HMMA.16816.F32 R4, R36, R40.reuse, R4 ;  /* 0x000000282404723c */ /* 0x082fe20000001804 */
[----:B------:R-:W-:Y:S02]  /*13090*/  LOP3.LUT R46, R46, R2, RZ, 0xc0, !PT ;  /* 0x000000022e2e7212 */ /* 0x000fe400078ec0ff */
[----:B------:R-:W-:Y:S02]  /*130a0*/  LOP3.LUT R45, R45, R0, RZ, 0xc0, !PT ;  /* 0x000000002d2d7212 */ /* 0x000fe400078ec0ff */
[----:B------:R-:W-:Y:S02]  /*130b0*/  SHF.R.U32.HI R2, RZ, 0x10, R52 ;  /* 0x00000010ff027819 */ /* 0x000fe40000011634 */
[----:B------:R-:W-:Y:S02]  /*130c0*/  LOP3.LUT R52, R85, 0xffff, RZ, 0xc0, !PT ;  /* 0x0000ffff55347812 */ /* 0x000fe400078ec0ff */
[----:B------:R-:W-:Y:S01]  /*130d0*/  LOP3.LUT R53, R2, 0xff, RZ, 0xc0, !PT ;  /* 0x000000ff02357812 */ /* 0x000fe200078ec0ff */
[C---:B------:R-:W-:Y:S02]  /*130e0*/  HMMA.16816.F32 R8, R44.reuse, R40, R8 ;  /* 0x000000282c08723c */ /* 0x040fe40000001808 */
[----:B------:R-:W-:Y:S02]  /*130f0*/  SHF.R.U32.HI R2, RZ, 0x8, R52 ;  /* 0x00000008ff027819 */ /* 0x000fe40000011634 */
[----:B------:R-:W-:Y:S01]  /*13100*/  PRMT R75, R53, 0x5410, R57 ;  /* 0x00005410354b7816 */ /* 0x000fe20000000039 */
[----:B------:R-:W-:Y:S01]  /*13110*/  FADD.FTZ R57, R232, R65 ;  /* 0x00000041e8397221 */ /* 0x000fe20000010000 */
[----:B------:R-:W1:Y:S01]  /*13120*/  LDSM.16.MT88.4 R52, [R209+0x5400] ;  /* 0x00540000d134783b */ /* 0x000e620000004200 */
[----:B------:R-:W-:Y:S01]  /*13130*/  LOP3.LUT R0, R85, 0xff, RZ, 0xc0, !PT ;  /* 0x000000ff55007812 */ /* 0x000fe200078ec0ff */
[-C--:B------:R-:W-:Y:S01]  /*13140*/  HMMA.16816.F32 R12, R44, R42.reuse, R12 ;  /* 0x0000002a2c0c723c */ /* 0x080fe2000000180c */
[----:B------:R-:W-:Y:S01]  /*13150*/  FADD.FTZ R57, R223, R57 ;  /* 0x00000039df397221 */ /* 0x000fe20000010000 */
[----:B------:R-:W-:Y:S02]  /*13160*/  MUFU.EX2 R65, R121 ;  /* 0x0000007900417308 */ /* 0x000fe40000000800 */
[----:B------:R-:W-:Y:S01]  /*13170*/  PRMT R63, R0, 0x5410, R2 ;  /* 0x00005410003f7816 */ /* 0x000fe20000000002 */
[--C-:B------:R-:W-:Y:S01]  /*13180*/  HSET2.LE.AND R40, R64, R230.reuse, PT ;  /* 0x000000e640287233 */ /* 0x100fe20003803000 */
[--C-:B------:R-:W-:Y:S02]  /*13190*/  SHF.R.U32.HI R0, RZ, 0x10, R85.reuse ;  /* 0x00000010ff007819 */ /* 0x100fe40000011655 */
[C---:B------:R-:W-:Y:S01]  /*131a0*/  HMMA.16816.F32 R16, R36.reuse, R42, R16 ;  /* 0x0000002a2410723c */ /* 0x040fe20000001810 */
[----:B------:R-:W-:Y:S03]  /*131b0*/  SHF.R.U32.HI R2, RZ, 0x18, R85 ;  /* 0x00000018ff027819 */ /* 0x000fe60000011655 */
[----:B------:R-:W-:Y:S02]  /*131c0*/  LOP3.LUT R0, R0, 0xff, RZ, 0xc0, !PT ;  /* 0x000000ff00007812 */ /* 0x000fe400078ec0ff */
[----:B------:R-:W-:Y:S02]  /*131d0*/  F2FP.PACK_AB R41, R136, R132 ;  /* 0x000000848829723e */ /* 0x000fe400000000ff */
[-C--:B--2---:R-:W-:Y:S01]  /*131e0*/  HMMA.16816.F32 R20, R36, R48.reuse, R20 ;  /* 0x000000302414723c */ /* 0x084fe20000001814 */
[----:B------:R-:W-:Y:S03]  /*131f0*/  PRMT R62, R0, 0x5410, R2 ;  /* 0x00005410003e7816 */ /* 0x000fe60000000002 */
[--C-:B------:R-:W-:Y:S01]  /*13200*/  HSET2.LE.AND R0, R72, R230.reuse, PT ;  /* 0x000000e648007233 */ /* 0x100fe20003803000 */
[----:B------:R-:W-:Y:S01]  /*13210*/  F2FP.PACK_AB R2, R149, R148 ;  /* 0x000000949502723e */ /* 0x000fe200000000ff */
[----:B------:R-:W-:Y:S01]  /*13220*/  MUFU.EX2 R72, R171 ;  /* 0x000000ab00487308 */ /* 0x000fe20000000800 */
[----:B------:R-:W-:Y:S01]  /*13230*/  LOP3.LUT R40, R40, R41, RZ, 0xc0, !PT ;  /* 0x0000002928287212 */ /* 0x000fe200078ec0ff */
[C---:B------:R-:W-:Y:S01]  /*13240*/  HMMA.16816.F32 R24, R44.reuse, R48, R24 ;  /* 0x000000302c18723c */ /* 0x040fe20000001818 */
[----:B------:R-:W-:Y:S03]  /*13250*/  LOP3.LUT R42, R0, R2, RZ, 0xc0, !PT ;  /* 0x00000002002a7212 */ /* 0x000fe600078ec0ff */
[--C-:B------:R-:W-:Y:S01]  /*13260*/  HSET2.LE.AND R0, R68, R230.reuse, PT ;  /* 0x000000e644007233 */ /* 0x100fe20003803000 */
[----:B------:R-:W-:Y:S01]  /*13270*/  F2FP.PACK_AB R43, R118, R113 ;  /* 0x00000071762b723e */ /* 0x000fe200000000ff */
[--C-:B------:R-:W-:Y:S01]  /*13280*/  HSET2.LE.AND R2, R66, R230.reuse, PT ;  /* 0x000000e642027233 */ /* 0x100fe20003803000 */
[----:B------:R-:W-:Y:S01]  /*13290*/  F2FP.PACK_AB R41, R84, R80 ;  /* 0x000000505429723e */ /* 0x000fe200000000ff */
[-C--:B------:R-:W-:Y:S01]  /*132a0*/  HMMA.16816.F32 R28, R44, R50.reuse, R28 ;  /* 0x000000322c1c723c */ /* 0x080fe2000000181c */
[----:B------:R-:W-:Y:S01]  /*132b0*/  LOP3.LUT R43, R0, R43, RZ, 0xc0, !PT ;  /* 0x0000002b002b7212 */ /* 0x000fe200078ec0ff */
[----:B------:R-:W-:Y:S02]  /*132c0*/  MUFU.EX2 R66, R120 ;  /* 0x0000007800427308 */ /* 0x000fe40000000800 */
[----:B------:R-:W-:Y:S01]  /*132d0*/  FADD.FTZ R0, R233, R61 ;  /* 0x0000003de9007221 */ /* 0x000fe20000010000 */
[----:B------:R-:W-:Y:S01]  /*132e0*/  LOP3.LUT R41, R2, R41, RZ, 0xc0, !PT ;  /* 0x0000002902297212 */ /* 0x000fe200078ec0ff */
[----:B------:R-:W-:Y:S01]  /*132f0*/  FADD.FTZ R2, R182, R60 ;  /* 0x0000003cb6027221 */ /* 0x000fe20000010000 */
[--C-:B------:R-:W-:Y:S01]  /*13300*/  HSET2.LE.AND R48, R73, R230.reuse, PT ;  /* 0x000000e649307233 */ /* 0x100fe20003803000 */
[----:B------:R-:W-:Y:S01]  /*13310*/  FADD.FTZ R60, R231, R0 ;  /* 0x00000000e73c7221 */ /* 0x000fe20000010000 */
[----:B------:R-:W-:Y:S01]  /*13320*/  HMMA.16816.F32 R32, R36, R50, R32 ;  /* 0x000000322420723c */ /* 0x000fe20000001820 */
[----:B------:R-:W2:Y:S02]  /*13330*/  LDSM.16.MT88.4 R36, [R210+0x5400] ;  /* 0x00540000d224783b */ /* 0x000ea40000004200 */
[----:B------:R-:W-:Y:S01]  /*13340*/  FADD.FTZ R64, R147, R2 ;  /* 0x0000000293407221 */ /* 0x000fe20000010000 */
[----:B------:R4:W-:Y:S01]  /*13350*/  MUFU.EX2 R73, R146 ;  /* 0x0000009200497308 */ /* 0x0009e20000000800 */
[--C-:B------:R-:W-:Y:S01]  /*13360*/  HSET2.LE.AND R46, R74, R230.reuse, PT ;  /* 0x000000e64a2e7233 */ /* 0x100fe20003803000 */
[----:B------:R-:W-:Y:S01]  /*13370*/  F2FP.PACK_AB R0, R89, R88 ;  /* 0x000000585900723e */ /* 0x000fe200000000ff */
[--C-:B------:R-:W-:Y:S01]  /*13380*/  HSET2.LE.AND R44, R63, R230.reuse, PT ;  /* 0x000000e63f2c7233 */ /* 0x100fe20003803000 */
[----:B------:R-:W-:Y:S01]  /*13390*/  F2FP.PACK_AB R2, R91, R90 ;  /* 0x0000005a5b02723e */ /* 0x000fe200000000ff */
[--C-:B------:R-:W-:Y:S01]  /*133a0*/  HSET2.LE.AND R45, R62, R230.reuse, PT ;  /* 0x000000e63e2d7233 */ /* 0x100fe20003803000 */
[-C--:B-1----:R-:W-:Y:S02]  /*133b0*/  HMMA.16816.F32 R4, R40, R52.reuse, R4 ;  /* 0x000000342804723c */ /* 0x082fe40000001804 */
[----:B------:R-:W-:Y:S02]  /*133c0*/  F2FP.PACK_AB R47, R93, R92 ;  /* 0x0000005c5d2f723e */ /* 0x000fe400000000ff */
[----:B------:R-:W-:Y:S01]  /*133d0*/  F2FP.PACK_AB R49, R95, R94 ;  /* 0x0000005e5f31723e */ /* 0x000fe200000000ff */
[----:B------:R-:W1:Y:S01]  /*133e0*/  MUFU.EX2 R68, R170 ;  /* 0x000000aa00447308 */ /* 0x000e620000000800 */
[----:B------:R-:W-:Y:S02]  /*133f0*/  LOP3.LUT R44, R44, R0, RZ, 0xc0, !PT ;  /* 0x000000002c2c7212 */ /* 0x000fe400078ec0ff */
[----:B------:R-:W-:Y:S04]  /*13400*/  LOP3.LUT R45, R45, R2, RZ, 0xc0, !PT ;  /* 0x000000022d2d7212 */ /* 0x000fe800078ec0ff */
[----:B------:R-:W-:Y:S02]  /*13410*/  LOP3.LUT R46, R46, R47, RZ, 0xc0, !PT ;  /* 0x0000002f2e2e7212 */ /* 0x000fe400078ec0ff */
[----:B------:R-:W-:Y:S01]  /*13420*/  LOP3.LUT R47, R48, R49, RZ, 0xc0, !PT ;  /* 0x00000031302f7212 */ /* 0x000fe200078ec0ff */
[----:B------:R-:W-:Y:S01]  /*13430*/  MUFU.EX2 R63, R122 ;  /* 0x0000007a003f7308 */ /* 0x000fe20000000800 */
[----:B------:R-:W-:Y:S02]  /*13440*/  LOP3.LUT R51, R87, 0xff, RZ, 0xc0, !PT ;  /* 0x000000ff57337812 */ /* 0x000fe400078ec0ff */
[----:B------:R-:W-:Y:S02]  /*13450*/  LOP3.LUT R0, R56, 0xffff, RZ, 0xc0, !PT ;  /* 0x0000ffff38007812 */ /* 0x000fe400078ec0ff */
[----:B------:R-:W-:Y:S01]  /*13460*/  SHF.R.U32.HI R2, RZ, 0x10, R56 ;  /* 0x00000010ff027819 */ /* 0x000fe20000011638 */
[C---:B------:R-:W-:Y:S01]  /*13470*/  HMMA.16816.F32 R8, R44.reuse, R52, R8 ;  /* 0x000000342c08723c */ /* 0x040fe20000001808 */
[----:B------:R-:W-:Y:S02]  /*13480*/  SHF.R.U32.HI R49, RZ, 0x8, R0 ;  /* 0x00000008ff317819 */ /* 0x000fe40000011600 */
[----:B------:R-:W-:Y:S02]  /*13490*/  LOP3.LUT R48, R2, 0xff, RZ, 0xc0, !PT ;  /* 0x000000ff02307812 */ /* 0x000fe400078ec0ff */
[----:B------:R-:W-:Y:S02]  /*134a0*/  SHF.R.U32.HI R2, RZ, 0x8, R192 ;  /* 0x00000008ff027819 */ /* 0x000fe400000116c0 */
[----:B------:R-:W-:Y:S01]  /*134b0*/  FADD.FTZ R52, R169, R57 ;  /* 0x00000039a9347221 */ /* 0x000fe20000010000 */
[-C--:B------:R-:W-:Y:S01]  /*134c0*/  HMMA.16816.F32 R12, R44, R54.reuse, R12 ;  /* 0x000000362c0c723c */ /* 0x080fe2000000180c */
[----:B------:R-:W-:Y:S03]  /*134d0*/  FADD.FTZ R53, R168, R58 ;  /* 0x0000003aa8357221 */ /* 0x000fe60000010000 */
[----:B------:R-:W-:Y:S02]  /*134e0*/  LOP3.LUT R0, R193, 0xff, RZ, 0xc0, !PT ;  /* 0x000000ffc1007812 */ /* 0x000fe400078ec0ff */
[----:B------:R-:W-:Y:S02]  /*134f0*/  LOP3.LUT R50, R56, 0xff, RZ, 0xc0, !PT ;  /* 0x000000ff38327812 */ /* 0x000fe400078ec0ff */
[C---:B------:R-:W-:Y:S01]  /*13500*/  HMMA.16816.F32 R16, R40.reuse, R54, R16 ;  /* 0x000000362810723c */ /* 0x040fe20000001810 */
[----:B------:R-:W-:Y:S03]  /*13510*/  SHF.R.U32.HI R56, RZ, 0x18, R56 ;  /* 0x00000018ff387819 */ /* 0x000fe60000011638 */
[----:B------:R-:W-:Y:S02]  /*13520*/  PRMT R61, R50, 0x5410, R49 ;  /* 0x00005410323d7816 */ /* 0x000fe40000000031 */
[----:B------:R-:W-:Y:S02]  /*13530*/  PRMT R62, R48, 0x5410, R56 ;  /* 0x00005410303e7816 */ /* 0x000fe40000000038 */
[-C--:B--2---:R-:W-:Y:S01]  /*13540*/  HMMA.16816.F32 R20, R40, R36.reuse, R20 ;  /* 0x000000242814723c */ /* 0x084fe20000001814 */
[----:B------:R-:W-:Y:S03]  /*13550*/  SHF.R.U32.HI R49, RZ, 0x8, R67 ;  /* 0x00000008ff317819 */ /* 0x000fe60000011643 */
[----:B------:R-:W-:Y:S02]  /*13560*/  LOP3.LUT R48, R69, 0xff, RZ, 0xc0, !PT ;  /* 0x000000ff45307812 */ /* 0x000fe400078ec0ff */
[----:B------:R-:W-:Y:S02]  /*13570*/  PRMT R71, R71, 0x5410, R49 ;  /* 0x0000541047477816 */ /* 0x000fe40000000031 */
[----:B------:R-:W-:Y:S01]  /*13580*/  SHF.R.U32.HI R49, RZ, 0x18, R59 ;  /* 0x00000018ff317819 */ /* 0x000fe2000001163b */
[C---:B------:R-:W-:Y:S03]  /*13590*/  HMMA.16816.F32 R24, R44.reuse, R36, R24 ;  /* 0x000000242c18723c */ /* 0x040fe60000001818 */
[----:B------:R-:W-:Y:S02]  /*135a0*/  PRMT R70, R48, 0x5410, R70 ;  /* 0x0000541030467816 */ /* 0x000fe40000000046 */
[----:B------:R-:W-:Y:S02]  /*135b0*/  F2FP.PACK_AB R56, R105, R104 ;  /* 0x000000686938723e */ /* 0x000fe400000000ff */
[----:B------:R-:W-:Y:S01]  /*135c0*/  F2FP.PACK_AB R36, R77, R76 ;  /* 0x0000004c4d24723e */ /* 0x000fe200000000ff */
[-C--:B------:R-:W-:Y:S01]  /*135d0*/  HMMA.16816.F32 R28, R44, R38.reuse, R28 ;  /* 0x000000262c1c723c */ /* 0x080fe2000000181c */
[--C-:B------:R-:W-:Y:S02]  /*135e0*/  HSET2.LE.AND R37, R61, R230.reuse, PT ;  /* 0x000000e63d257233 */ /* 0x100fe40003803000 */
[----:B------:R-:W-:Y:S01]  /*135f0*/  MUFU.EX2 R61, R123 ;  /* 0x0000007b003d7308 */ /* 0x000fe20000000800 */
[--C-:B------:R-:W-:Y:S02]  /*13600*/  SHF.R.U32.HI R50, RZ, 0x18, R87.reuse ;  /* 0x00000018ff327819 */ /* 0x100fe40000011657 */
[----:B----4-:R-:W-:Y:S02]  /*13610*/  PRMT R146, R222, 0x5410, R2 ;  /* 0x00005410de927816 */ /* 0x010fe40000000002 */
[----:B------:R-:W-:Y:S01]  /*13620*/  HMMA.16816.F32 R32, R40, R38, R32 ;  /* 0x000000262820723c */ /* 0x000fe20000001820 */
[----:B------:R-:W-:Y:S03]  /*13630*/  SHF.R.U32.HI R2, RZ, 0x10, R87 ;  /* 0x00000010ff027819 */ /* 0x000fe60000011657 */
[----:B------:R-:W-:Y:S01]  /*13640*/  PRMT R147, R0, 0x5410, R221 ;  /* 0x0000541000937816 */ /* 0x000fe200000000dd */
[--C-:B------:R-:W-:Y:S01]  /*13650*/  HSET2.LE.AND R146, R146, R230.reuse, PT ;  /* 0x000000e692927233 */ /* 0x100fe20003803000 */
[----:B------:R-:W-:Y:S01]  /*13660*/  LOP3.LUT R2, R2, 0xff, RZ, 0xc0, !PT ;  /* 0x000000ff02027812 */ /* 0x000fe200078ec0ff */
[--C-:B------:R-:W-:Y:S01]  /*13670*/  HSET2.LE.AND R39, R75, R230.reuse, PT ;  /* 0x000000e64b277233 */ /* 0x100fe20003803000 */
[----:B------:R-:W-:Y:S01]  /*13680*/  F2FP.PACK_AB R40, R111, R110 ;  /* 0x0000006e6f28723e */ /* 0x000fe200000000ff */
[--C-:B------:R-:W-:Y:S03]  /*13690*/  HSET2.LE.AND R38, R78, R230.reuse, PT ;  /* 0x000000e64e267233 */ /* 0x100fe60003803000 */
[----:B------:R-:W-:Y:S01]  /*136a0*/  LOP3.LUT R39, R39, R40, RZ, 0xc0, !PT ;  /* 0x0000002827277212 */ /* 0x000fe200078ec0ff */
[--C-:B------:R-:W-:Y:S01]  /*136b0*/  HSET2.LE.AND R147, R147, R230.reuse, PT ;  /* 0x000000e693937233 */ /* 0x100fe20003803000 */
[----:B------:R-:W-:Y:S01]  /*136c0*/  LDSM.16.MT88.4 R40, [R210+0x5800] ;  /* 0x00580000d228783b */ /* 0x000fe20000004200 */
[----:B------:R-:W-:Y:S01]  /*136d0*/  PRMT R145, R2, 0x5410, R50 ;  /* 0x0000541002917816 */ /* 0x000fe20000000032 */
[--C-:B------:R-:W-:Y:S01]  /*136e0*/  HSET2.LE.AND R50, R167, R230.reuse, PT ;  /* 0x000000e6a7327233 */ /* 0x100fe20003803000 */
[----:B------:R-:W-:Y:S02]  /*136f0*/  SHF.R.U32.HI R2, RZ, 0x10, R59 ;  /* 0x00000010ff027819 */ /* 0x000fe4000001163b */
[----:B------:R-:W-:Y:S01]  /*13700*/  LOP3.LUT R0, R87, 0xffff, RZ, 0xc0, !PT ;  /* 0x0000ffff57007812 */ /* 0x000fe200078ec0ff */
[--C-:B------:R-:W-:Y:S01]  /*13710*/  HSET2.LE.AND R145, R145, R230.reuse, PT ;  /* 0x000000e691917233 */ /* 0x100fe20003803000 */
[----:B------:R-:W-:Y:S02]  /*13720*/  LOP3.LUT R2, R2, 0xff, RZ, 0xc0, !PT ;  /* 0x000000ff02027812 */ /* 0x000fe400078ec0ff */
[----:B------:R-:W-:Y:S02]  /*13730*/  SHF.R.U32.HI R0, RZ, 0x8, R0 ;  /* 0x00000008ff007819 */ /* 0x000fe40000011600 */
[----:B------:R-:W-:Y:S01]  /*13740*/  PRMT R169, R2, 0x5410, R49 ;  /* 0x0000541002a97816 */ /* 0x000fe20000000031 */
[----:B------:R-:W-:Y:S01]  /*13750*/  FADD.FTZ R2, R151, R53 ;  /* 0x0000003597027221 */ /* 0x000fe20000010000 */
[----:B------:R-:W-:Y:S01]  /*13760*/  PRMT R144, R51, 0x5410, R0 ;  /* 0x0000541033907816 */ /* 0x000fe20000000000 */
[----:B------:R-:W-:Y:S01]  /*13770*/  FADD.FTZ R49, R165, R60 ;  /* 0x0000003ca5317221 */ /* 0x000fe20000010000 */
[----:B------:R-:W-:Y:S01]  /*13780*/  LOP3.LUT R0, R59, 0xffff, RZ, 0xc0, !PT ;  /* 0x0000ffff3b007812 */ /* 0x000fe200078ec0ff */
[----:B------:R-:W-:Y:S01]  /*13790*/  FADD.FTZ R60, R163, R2 ;  /* 0x00000002a33c7221 */ /* 0x000fe20000010000 */
[----:B------:R-:W-:Y:S01]  /*137a0*/  LOP3.LUT R51, R59, 0xff, RZ, 0xc0, !PT ;  /* 0x000000ff3b337812 */ /* 0x000fe200078ec0ff */
[----:B------:R-:W-:Y:S01]  /*137b0*/  FADD.FTZ R58, R142, R49 ;  /* 0x000000318e3a7221 */ /* 0x000fe20000010000 */
[----:B------:R-:W-:Y:S01]  /*137c0*/  SHF.R.U32.HI R48, RZ, 0x8, R0 ;  /* 0x00000008ff307819 */ /* 0x000fe20000011600 */
[----:B------:R-:W-:Y:S01]  /*137d0*/  FADD.FTZ R45, R159, R60 ;  /* 0x0000003c9f2d7221 */ /* 0x000fe20000010000 */
[----:B------:R-:W-:Y:S01]  /*137e0*/  F2FP.PACK_AB R0, R177, R176 ;  /* 0x000000b0b100723e */ /* 0x000fe200000000ff */
[--C-:B------:R-:W-:Y:S01]  /*137f0*/  HSET2.LE.AND R49, R134, R230.reuse, PT ;  /* 0x000000e686317233 */ /* 0x100fe20003803000 */
[----:B------:R-:W-:Y:S01]  /*13800*/  IMAD.MOV.U32 R134, RZ, RZ, R138 ;  /* 0x000000ffff867224 */ /* 0x000fe200078e008a */
[----:B------:R-:W-:Y:S01]  /*13810*/  PRMT R168, R51, 0x5410, R48 ;  /* 0x0000541033a87816 */ /* 0x000fe20000000030 */
[----:B------:R-:W-:Y:S01]  /*13820*/  FADD.FTZ R48, R248, R52 ;  /* 0x00000034f8307221 */ /* 0x000fe20000010000 */
[----:B------:R-:W-:Y:S01]  /*13830*/  LOP3.LUT R50, R50, R0, RZ, 0xc0, !PT ;  /* 0x0000000032327212 */ /* 0x000fe200078ec0ff */
[----:B------:R-:W-:Y:S01]  /*13840*/  FADD.FTZ R0, R166, R64 ;  /* 0x00000040a6007221 */ /* 0x000fe20000010000 */
[----:B------:R-:W2:Y:S01]  /*13850*/  LDSM.16.MT88.4 R52, [R209+0x5800] ;  /* 0x00580000d134783b */ /* 0x000ea20000004200 */
[----:B------:R-:W-:Y:S01]  /*13860*/  FADD.FTZ R57, R249, R48 ;  /* 0x00000030f9397221 */ /* 0x000fe20000010000 */
[----:B------:R-:W-:Y:S01]  /*13870*/  LOP3.LUT R49, R49, R36, RZ, 0xc0, !PT ;  /* 0x0000002431317212 */ /* 0x000fe200078ec0ff */
[----:B------:R-:W-:Y:S01]  /*13880*/  FADD.FTZ R59, R143, R0 ;  /* 0x000000008f3b7221 */ /* 0x000fe20000010000 */
[----:B------:R-:W-:Y:S01]  /*13890*/  LOP3.LUT R36, R37, R56, RZ, 0xc0, !PT ;  /* 0x0000003825247212 */ /* 0x000fe200078ec0ff */
[----:B------:R-:W-:Y:S01]  /*138a0*/  FADD.FTZ R44, R245, R57 ;  /* 0x00000039f52c7221 */ /* 0x000fe20000010000 */
[--C-:B------:R-:W-:Y:S01]  /*138b0*/  HSET2.LE.AND R37, R62, R230.reuse, PT ;  /* 0x000000e63e257233 */ /* 0x100fe20003803000 */
[----:B------:R-:W-:Y:S01]  /*138c0*/  FADD.FTZ R45, R188, R45 ;  /* 0x0000002dbc2d7221 */ /* 0x000fe20000010000 */
[----:B------:R-:W4:Y:S01]  /*138d0*/  LDSM.16.MT88.4 R140, [R209+0x5c00] ;  /* 0x005c0000d18c783b */ /* 0x000f220000004200 */
[----:B------:R-:W-:Y:S01]  /*138e0*/  FADD.FTZ R44, R250, R44 ;  /* 0x0000002cfa2c7221 */ /* 0x000fe20000010000 */
[--C-:B------:R-:W-:Y:S01]  /*138f0*/  HSET2.LE.AND R51, R162, R230.reuse, PT ;  /* 0x000000e6a2337233 */ /* 0x100fe20003803000 */
[----:B------:R-:W-:Y:S01]  /*13900*/  FADD.FTZ R57, R190, R45 ;  /* 0x0000002dbe397221 */ /* 0x000fe20000010000 */
[--C-:B------:R-:W-:Y:S01]  /*13910*/  HSET2.LE.AND R48, R135, R230.reuse, PT ;  /* 0x000000e687307233 */ /* 0x100fe20003803000 */
[----:B------:R-:W-:Y:S01]  /*13920*/  IMAD.MOV.U32 R135, RZ, RZ, R137 ;  /* 0x000000ffff877224 */ /* 0x000fe200078e0089 */
[----:B---3--:R-:W-:Y:S01]  /*13930*/  F2FP.PACK_AB R0, R164, R150 ;  /* 0x00000096a400723e */ /* 0x008fe200000000ff */
[--C-:B------:R-:W-:Y:S01]  /*13940*/  HSET2.LE.AND R169, R169, R230.reuse, PT ;  /* 0x000000e6a9a97233 */ /* 0x100fe20003803000 */
[----:B------:R-:W-:Y:S01]  /*13950*/  F2FP.PACK_AB R2, R81, R82 ;  /* 0x000000525102723e */ /* 0x000fe200000000ff */
[--C-:B------:R-:W-:Y:S01]  /*13960*/  HSET2.LE.AND R168, R168, R230.reuse, PT ;  /* 0x000000e6a8a87233 */ /* 0x100fe20003803000 */
[----:B------:R-:W-:Y:S01]  /*13970*/  LOP3.LUT R48, R48, R0, RZ, 0xc0, !PT ;  /* 0x0000000030307212 */ /* 0x000fe200078ec0ff */
[----:B------:R-:W-:Y:S01]  /*13980*/  FADD.FTZ R0, R160, R58 ;  /* 0x0000003aa0007221 */ /* 0x000fe20000010000 */
[----:B------:R-:W-:Y:S01]  /*13990*/  LOP3.LUT R51, R51, R2, RZ, 0xc0, !PT ;  /* 0x0000000233337212 */ /* 0x000fe200078ec0ff */
[----:B------:R-:W-:Y:S01]  /*139a0*/  FADD.FTZ R2, R161, R59 ;  /* 0x0000003ba1027221 */ /* 0x000fe20000010000 */
[----:B------:R-:W3:Y:S01]  /*139b0*/  MUFU.EX2 R58, R126 ;  /* 0x0000007e003a7308 */ /* 0x000ee20000000800 */
[----:B------:R-:W-:Y:S01]  /*139c0*/  FADD.FTZ R46, R157, R0 ;  /* 0x000000009d2e7221 */ /* 0x000fe20000010000 */
[----:B------:R-:W-:Y:S01]  /*139d0*/  F2FP.PACK_AB R0, R107, R106 ;  /* 0x0000006a6b00723e */ /* 0x000fe200000000ff */
[----:B------:R-:W-:Y:S01]  /*139e0*/  FADD.FTZ R47, R158, R2 ;  /* 0x000000029e2f7221 */ /* 0x000fe20000010000 */
[----:B------:R-:W-:Y:S01]  /*139f0*/  F2FP.PACK_AB R2, R109, R108 ;  /* 0x0000006c6d02723e */ /* 0x000fe200000000ff */
[--C-:B------:R-:W-:Y:S01]  /*13a00*/  HSET2.LE.AND R144, R144, R230.reuse, PT ;  /* 0x000000e690907233 */ /* 0x100fe20003803000 */
[----:B------:R-:W-:Y:S01]  /*13a10*/  LOP3.LUT R37, R37, R0, RZ, 0xc0, !PT ;  /* 0x0000000025257212 */ /* 0x000fe200078ec0ff */
[----:B------:R-:W-:Y:S01]  /*13a20*/  FADD.FTZ R0, R252, R46 ;  /* 0x0000002efc007221 */ /* 0x000fe20000010000 */
[----:B------:R-:W-:Y:S01]  /*13a30*/  LOP3.LUT R38, R38, R2, RZ, 0xc0, !PT ;  /* 0x0000000226267212 */ /* 0x000fe200078ec0ff */
[----:B------:R-:W-:Y:S01]  /*13a40*/  FADD.FTZ R46, R236, R44 ;  /* 0x0000002cec2e7221 */ /* 0x000fe20000010000 */
[----:B------:R-:W4:Y:S01]  /*13a50*/  MUFU.EX2 R59, R124 ;  /* 0x0000007c003b7308 */ /* 0x000f220000000800 */
[----:B------:R-:W-:Y:S01]  /*13a60*/  FADD.FTZ R2, R187, R47 ;  /* 0x0000002fbb027221 */ /* 0x000fe20000010000 */
[----:B-1----:R-:W-:Y:S01]  /*13a70*/  F2FP.PACK_AB R45, R173, R68 ;  /* 0x00000044ad2d723e */ /* 0x002fe200000000ff */
[----:B------:R-:W-:Y:S01]  /*13a80*/  FADD.FTZ R47, R246, R0 ;  /* 0x00000000f62f7221 */ /* 0x000fe20000010000 */
[----:B------:R-:W-:Y:S01]  /*13a90*/  F2FP.PACK_AB R44, R72, R73 ;  /* 0x00000049482c723e */ /* 0x000fe200000000ff */
[----:B------:R-:W-:Y:S01]  /*13aa0*/  FADD.FTZ R56, R189, R2 ;  /* 0x00000002bd387221 */ /* 0x000fe20000010000 */
[----:B------:R-:W-:Y:S01]  /*13ab0*/  LOP3.LUT R145, R145, R45, RZ, 0xc0, !PT ;  /* 0x0000002d91917212 */ /* 0x000fe200078ec0ff */
[----:B------:R-:W-:Y:S01]  /*13ac0*/  FADD.FTZ R45, R243, R46 ;  /* 0x0000002ef32d7221 */ /* 0x000fe20000010000 */
[-C--:B--2---:R-:W-:Y:S01]  /*13ad0*/  HMMA.16816.F32 R4, R48, R52.reuse, R4 ;  /* 0x000000343004723c */ /* 0x084fe20000001804 */
[----:B------:R-:W-:Y:S01]  /*13ae0*/  LOP3.LUT R147, R147, R44, RZ, 0xc0, !PT ;  /* 0x0000002c93937212 */ /* 0x000fe200078ec0ff */
[----:B------:R-:W-:Y:S01]  /*13af0*/  FADD.FTZ R44, R201, R57 ;  /* 0x00000039c92c7221 */ /* 0x000fe20000010000 */
[----:B------:R-:W-:Y:S01]  /*13b00*/  F2FP.PACK_AB R2, R172, R178 ;  /* 0x000000b2ac02723e */ /* 0x000fe200000000ff */
[----:B------:R-:W-:Y:S01]  /*13b10*/  FADD.FTZ R46, R235, R45 ;  /* 0x0000002deb2e7221 */ /* 0x000fe20000010000 */
[--C-:B------:R-:W-:Y:S01]  /*13b20*/  HSET2.LE.AND R45, R70, R230.reuse, PT ;  /* 0x000000e6462d7233 */ /* 0x100fe20003803000 */
[----:B---3--:R-:W-:Y:S02]  /*13b30*/  F2FP.PACK_AB R171, R175, R58 ;  /* 0x0000003aafab723e */ /* 0x008fe400000000ff */
[C---:B------:R-:W-:Y:S01]  /*13b40*/  HMMA.16816.F32 R8, R36.reuse, R52, R8 ;  /* 0x000000342408723c */ /* 0x040fe20000001808 */
[----:B------:R-:W-:Y:S03]  /*13b50*/  LOP3.LUT R144, R144, R2, RZ, 0xc0, !PT ;  /* 0x0000000290907212 */ /* 0x000fe600078ec0ff */
[----:B------:R-:W-:Y:S01]  /*13b60*/  FADD.FTZ R2, R195, R56 ;  /* 0x00000038c3027221 */ /* 0x000fe20000010000 */
[----:B------:R-:W-:Y:S02]  /*13b70*/  LOP3.LUT R171, R45, R171, RZ, 0xc0, !PT ;  /* 0x000000ab2dab7212 */ /* 0x000fe400078ec0ff */
[----:B------:R-:W-:Y:S01]  /*13b80*/  FADD.FTZ R53, R202, R44 ;  /* 0x0000002cca357221 */ /* 0x000fe20000010000 */
[-C--:B------:R-:W-:Y:S01]  /*13b90*/  HMMA.16816.F32 R12, R36, R54.reuse, R12 ;  /* 0x00000036240c723c */ /* 0x080fe2000000180c */
[----:B------:R-:W-:Y:S03]  /*13ba0*/  FADD.FTZ R52, R196, R2 ;  /* 0x00000002c4347221 */ /* 0x000fe60000010000 */
[----:B------:R-:W-:Y:S01]  /*13bb0*/  HSET2.LE.AND R44, R71, R230, PT ;  /* 0x000000e6472c7233 */ /* 0x000fe20003803000 */
[----:B----4-:R-:W-:Y:S02]  /*13bc0*/  F2FP.PACK_AB R170, R174, R59 ;  /* 0x0000003baeaa723e */ /* 0x010fe400000000ff */
[----:B------:R-:W-:Y:S01]  /*13bd0*/  F2FP.PACK_AB R2, R61, R63 ;  /* 0x0000003f3d02723e */ /* 0x000fe200000000ff */
[C---:B------:R-:W-:Y:S01]  /*13be0*/  HMMA.16816.F32 R16, R48.reuse, R54, R16 ;  /* 0x000000363010723c */ /* 0x040fe20000001810 */
[----:B------:R-:W-:Y:S03]  /*13bf0*/  LOP3.LUT R170, R44, R170, RZ, 0xc0, !PT ;  /* 0x000000aa2caa7212 */ /* 0x000fe600078ec0ff */
[----:B------:R-:W-:Y:S01]  /*13c00*/  FADD.FTZ R44, R156, R46 ;  /* 0x0000002e9c2c7221 */ /* 0x000fe20000010000 */
[----:B------:R-:W-:Y:S01]  /*13c10*/  LOP3.LUT R169, R169, R2, RZ, 0xc0, !PT ;  /* 0x00000002a9a97212 */ /* 0x000fe200078ec0ff */
[----:B------:R-:W-:Y:S01]  /*13c20*/  FADD.FTZ R2, R191, R52 ;  /* 0x00000034bf027221 */ /* 0x000fe20000010000 */
[----:B------:R-:W-:Y:S01]  /*13c30*/  F2FP.PACK_AB R0, R180, R179 ;  /* 0x000000b3b400723e */ /* 0x000fe200000000ff */
[-C--:B------:R-:W-:Y:S04]  /*13c40*/  HMMA.16816.F32 R20, R48, R40.reuse, R20 ;  /* 0x000000283014723c */ /* 0x080fe80000001814 */
[----:B------:R-:W-:Y:S01]  /*13c50*/  FADD.FTZ R2, R194, R2 ;  /* 0x00000002c2027221 */ /* 0x000fe20000010000 */
[----:B------:R-:W-:Y:S01]  /*13c60*/  LOP3.LUT R146, R146, R0, RZ, 0xc0, !PT ;  /* 0x0000000092927212 */ /* 0x000fe200078ec0ff */
[----:B------:R-:W-:Y:S02]  /*13c70*/  FADD.FTZ R0, R240, R47 ;  /* 0x0000002ff0007221 */ /* 0x000fe40000010000 */
[----:B------:R-:W-:Y:S01]  /*13c80*/  FADD.FTZ R2, R197, R2 ;  /* 0x00000002c5027221 */ /* 0x000fe20000010000 */
[C---:B------:R-:W-:Y:S03]  /*13c90*/  HMMA.16816.F32 R24, R36.reuse, R40, R24 ;  /* 0x000000282418723c */ /* 0x040fe60000001818 */
[----:B------:R-:W-:Y:S01]  /*13ca0*/  FADD.FTZ R47, R238, R0 ;  /* 0x00000000ee2f7221 */ /* 0x000fe20000010000 */
[----:B------:R-:W-:Y:S03]  /*13cb0*/  F2FP.PACK_AB R0, R65, R66 ;  /* 0x000000424100723e */ /* 0x000fe600000000ff */
[----:B------:R-:W-:Y:S01]  /*13cc0*/  FADD.FTZ R40, R200, R53 ;  /* 0x00000035c8287221 */ /* 0x000fe20000010000 */
[-C--:B------:R-:W-:Y:S01]  /*13cd0*/  HMMA.16816.F32 R28, R36, R42.reuse, R28 ;  /* 0x0000002a241c723c */ /* 0x080fe2000000181c */
[----:B------:R-:W-:Y:S03]  /*13ce0*/  FADD.FTZ R41, R242, R44 ;  /* 0x0000002cf2297221 */ /* 0x000fe60000010000 */
[----:B------:R-:W-:Y:S01]  /*13cf0*/  FADD.FTZ R44, R199, R40 ;  /* 0x00000028c72c7221 */ /* 0x000fe20000010000 */
[----:B------:R-:W-:Y:S01]  /*13d00*/  LOP3.LUT R168, R168, R0, RZ, 0xc0, !PT ;  /* 0x00000000a8a87212 */ /* 0x000fe200078ec0ff */
[----:B------:R-:W-:Y:S02]  /*13d10*/  FADD.FTZ R0, R155, R47 ;  /* 0x0000002f9b007221 */ /* 0x000fe40000010000 */
[----:B------:R-:W-:Y:S01]  /*13d20*/  FADD.FTZ R36, R206, R44 ;  /* 0x0000002cce247221 */ /* 0x000fe20000010000 */
[----:B------:R-:W-:Y:S03]  /*13d30*/  HMMA.16816.F32 R32, R48, R42, R32 ;  /* 0x0000002a3020723c */ /* 0x000fe60000001820 */
[----:B------:R-:W-:Y:S02]  /*13d40*/  FADD.FTZ R44, R207, R36 ;  /* 0x00000024cf2c7221 */ /* 0x000fe40000010000 */
[----:B------:R-:W-:Y:S01]  /*13d50*/  FADD.FTZ R40, R154, R0 ;  /* 0x000000009a287221 */ /* 0x000fe20000010000 */
[----:B------:R-:W1:Y:S01]  /*13d60*/  LDSM.16.MT88.4 R36, [R210+0x5c00] ;  /* 0x005c0000d224783b */ /* 0x000e620000004200 */
        /* <DEDUP_REMOVED lines=43> */
[-C--:B-1----:R-:W-:Y:S01]  /*14020*/  HMMA.16816.F32 R148, R144, R36.reuse, R20 ;  /* 0x000000249094723c */ /* 0x082fe20000001814 */
        /* <DEDUP_REMOVED lines=34> */
[----:B------:R-:W-:Y:S01]  /*14250*/  IADD3 R0, R227, -0x1, RZ ;  /* 0xffffffffe3007810 */ /* 0x000fe20007ffe0ff */
[----:B------:R-:W-:Y:S02]  /*14260*/  IMAD.MOV.U32 R136, RZ, RZ, R133 ;  /* 0x000000ffff887224 */ /* 0x000fe400078e0085 */
[----:B------:R-:W-:Y:S01]  /*14270*/  STL [R1+0x34], R4 ;  /* 0x0000340401007387 */ /* 0x000fe20000100800 */
[----:B------:R-:W-:Y:S02]  /*14280*/  FADD.FTZ R2, R175, R2 ;  /* 0x00000002af027221 */ /* 0x000fe40000010000 */
[----:B------:R-:W-:Y:S03]  /*14290*/  IMAD.MOV.U32 R227, RZ, RZ, R0 ;  /* 0x000000ffffe37224 */ /* 0x000fe600078e0000 */
[----:B------:R1:W-:Y:S02]  /*142a0*/  STL [R1+0x38], R2 ;  /* 0x0000380201007387 */ /* 0x0003e40000100800 */
[----:B-1----:R-:W-:Y:S01]  /*142b0*/  IMAD.MOV.U32 R2, RZ, RZ, R139 ;  /* 0x000000ffff027224 */ /* 0x002fe200078e008b */
[----:B-----5:R-:W-:-:S05]  /*142c0*/  @P1 BRA `(.L_x_497) ;  /* 0xffff808000001947 */ /* 0x020fca000383ffff */
.L_x_496:
[----:B--23--:R-:W2:Y:S04]  /*142d0*/  LDL.LU R7, [R1+0x30] ;  /* 0x0000300001077983 */ /* 0x00cea80000300800 */
[----:B------:R-:W3:Y:S04]  /*142e0*/  LDL.LU R5, [R1+0x34] ;  /* 0x0000340001057983 */ /* 0x000ee80000300800 */
[----:B------:R-:W4:Y:S04]  /*142f0*/  LDL.LU R6, [R1+0x38] ;  /* 0x0000380001067983 */ /* 0x000f280000300800 */
[----:B------:R-:W4:Y:S01]  /*14300*/  LDL.LU R39, [R1+0x68] ;  /* 0x0000680001277983 */ /* 0x000f220000300800 */
[----:B------:R-:W1:Y:S03]  /*14310*/  LDC.U8 R26, c[0x0][0x329] ;  /* 0x0000ca40ff1a7b82 */ /* 0x000e660000000000 */
[----:B-----5:R-:W1:Y:S04]  /*14320*/  SHFL.BFLY PT, R3, R235, 0x2, 0x1f ;  /* 0x0c401f00eb037f89 */ /* 0x020e6800000e0000 */
[----:B------:R-:W1:Y:S02]  /*14330*/  S2R R38, SR_TID.X ;  /* 0x0000000000267919 */ /* 0x000e640000002100 */
[----:B-1----:R-:W-:Y:S01]  /*14340*/  FADD.FTZ R3, R3, R235 ;  /* 0x000000eb03037221 */ /* 0x002fe20000010000 */
[----:B------:R-:W-:-:S04]  /*14350*/  SHF.R.S32.HI R25, RZ, 0x1f, R38 ;  /* 0x0000001fff197819 */ /* 0x000fc80000011426 */
[----:B------:R-:W1:Y:S01]  /*14360*/  SHFL.BFLY PT, R8, R3, 0x1, 0x1f ;  /* 0x0c201f0003087f89 */ /* 0x000e6200000e0000 */
[CC--:B------:R-:W-:Y:S02]  /*14370*/  LEA.HI R22, R25.reuse, R38.reuse, RZ, 0x2 ;  /* 0x0000002619167211 */ /* 0x0c0fe400078f10ff */
[----:B------:R-:W-:Y:S01]  /*14380*/  LEA.HI R25, R25, R38, RZ, 0x5 ;  /* 0x0000002619197211 */ /* 0x000fe200078f28ff */
[----:B-1----:R-:W-:-:S03]  /*14390*/  FADD.FTZ R19, R3, R8 ;  /* 0x0000000803137221 */ /* 0x002fc60000010000 */
[----:B------:R-:W-:Y:S02]  /*143a0*/  SHF.R.S32.HI R8, RZ, 0x5, R25 ;  /* 0x00000005ff087819 */ /* 0x000fe40000011419 */
[----:B------:R-:W-:Y:S01]  /*143b0*/  FSETP.NE.FTZ.AND P6, PT, R19, RZ, PT ;  /* 0x000000ff1300720b */ /* 0x000fe20003fd5000 */
[----:B--2---:R-:W1:Y:S04]  /*143c0*/  SHFL.BFLY PT, R2, R7, 0x2, 0x1f ;  /* 0x0c401f0007027f89 */ /* 0x004e6800000e0000 */
[----:B---3--:R-:W2:Y:S04]  /*143d0*/  SHFL.BFLY PT, R0, R5, 0x2, 0x1f ;  /* 0x0c401f0005007f89 */ /* 0x008ea800000e0000 */
[----:B----4-:R-:W3:Y:S01]  /*143e0*/  SHFL.BFLY PT, R4, R6, 0x2, 0x1f ;  /* 0x0c401f0006047f89 */ /* 0x010ee200000e0000 */
[----:B------:R-:W-:Y:S01]  /*143f0*/  ISETP.NE.AND P0, PT, R39, -0x1, PT ;  /* 0xffffffff2700780c */ /* 0x000fe20003f05270 */
[----:B-1----:R-:W-:-:S02]  /*14400*/  FADD.FTZ R2, R2, R7 ;  /* 0x0000000702027221 */ /* 0x002fc40000010000 */
[----:B--2---:R-:W-:-:S03]  /*14410*/  FADD.FTZ R0, R0, R5 ;  /* 0x0000000500007221 */ /* 0x004fc60000010000 */
[----:B------:R-:W1:Y:S01]  /*14420*/  SHFL.BFLY PT, R7, R2, 0x1, 0x1f ;  /* 0x0c201f0002077f89 */ /* 0x000e6200000e0000 */
[----:B---3--:R-:W-:-:S03]  /*14430*/  FADD.FTZ R4, R4, R6 ;  /* 0x0000000604047221 */ /* 0x008fc60000010000 */
[----:B------:R-:W2:Y:S04]  /*14440*/  SHFL.BFLY PT, R5, R0, 0x1, 0x1f ;  /* 0x0c201f0000057f89 */ /* 0x000ea800000e0000 */
[----:B------:R-:W3:Y:S01]  /*14450*/  SHFL.BFLY PT, R6, R4, 0x1, 0x1f ;  /* 0x0c201f0004067f89 */ /* 0x000ee200000e0000 */
[----:B-1----:R-:W-:Y:S01]  /*14460*/  FADD.FTZ R21, R2, R7 ;  /* 0x0000000702157221 */ /* 0x002fe20000010000 */
[----:B------:R-:W-:Y:S01]  /*14470*/  LOP3.LUT R7, R22, 0xfffffffc, RZ, 0xc0, !PT ;  /* 0xfffffffc16077812 */ /* 0x000fe200078ec0ff */
[----:B------:R-:W-:Y:S01]  /*14480*/  @P0 IMAD.WIDE.U32 R2, R39, c[0x0][0x1e8], RZ ;  /* 0x00007a0027020a25 */ /* 0x000fe200078e00ff */
[----:B------:R-:W-:Y:S02]  /*14490*/  SHF.R.S32.HI R22, RZ, 0x2, R22 ;  /* 0x00000002ff167819 */ /* 0x000fe40000011416 */
[----:B------:R-:W-:Y:S01]  /*144a0*/  FSETP.NE.FTZ.AND P5, PT, R21, RZ, PT ;  /* 0x000000ff1500720b */ /* 0x000fe20003fb5000 */
[----:B--2---:R-:W-:Y:S01]  /*144b0*/  FADD.FTZ R20, R0, R5 ;  /* 0x0000000500147221 */ /* 0x004fe20000010000 */
[----:B------:R-:W-:Y:S01]  /*144c0*/  MOV R0, 0x3f800000 ;  /* 0x3f80000000007802 */ /* 0x000fe20000000f00 */
[----:B---3--:R-:W-:Y:S01]  /*144d0*/  FADD.FTZ R23, R4, R6 ;  /* 0x0000000604177221 */ /* 0x008fe20000010000 */
[----:B------:R-:W-:Y:S01]  /*144e0*/  MOV R5, 0x3f800000 ;  /* 0x3f80000000057802 */ /* 0x000fe20000000f00 */
[----:B------:R-:W-:Y:S01]  /*144f0*/  IMAD.MOV.U32 R4, RZ, RZ, 0x3f800000 ;  /* 0x3f800000ff047424 */ /* 0x000fe200078e00ff */
[----:B------:R-:W-:Y:S01]  /*14500*/  FSETP.NE.FTZ.AND P4, PT, R20, RZ, PT ;  /* 0x000000ff1400720b */ /* 0x000fe20003f95000 */
[----:B------:R-:W-:Y:S01]  /*14510*/  IMAD.MOV.U32 R6, RZ, RZ, 0x3f800000 ;  /* 0x3f800000ff067424 */ /* 0x000fe200078e00ff */
[----:B------:R-:W-:Y:S01]  /*14520*/  FSETP.NE.FTZ.AND P3, PT, R23, RZ, PT ;  /* 0x000000ff1700720b */ /* 0x000fe20003f75000 */
[----:B------:R-:W-:Y:S01]  /*14530*/  @P0 IMAD R37, R39, c[0x0][0x1ec], R3 ;  /* 0x00007b0027250a24 */ /* 0x000fe200078e0203 */
[----:B------:R-:W-:Y:S01]  /*14540*/  IADD3 R7, -R7, R38, RZ ;  /* 0x0000002607077210 */ /* 0x000fe20007ffe1ff */
[----:B------:R-:W1:Y:S01]  /*14550*/  @P6 MUFU.RCP R0, R19 ;  /* 0x0000001300006308 */ /* 0x000e620000001000 */
[----:B------:R-:W-:-:S02]  /*14560*/  @P0 IMAD.MOV.U32 R36, RZ, RZ, R2 ;  /* 0x000000ffff240224 */ /* 0x000fc400078e0002 */
[----:B------:R-:W-:-:S05]  /*14570*/  LEA R24, R8, R7, 0x8 ;  /* 0x0000000708187211 */ /* 0x000fca00078e40ff */
[----:B------:R-:W2:Y:S08]  /*14580*/  @P5 MUFU.RCP R4, R21 ;  /* 0x0000001500045308 */ /* 0x000eb00000001000 */
        /* <DEDUP_REMOVED lines=18> */
[----:B------:R-:W-:Y:S01]  /*146b0*/  SHF.R.S32.HI R3, RZ, 0x1f, R22 ;  /* 0x0000001fff037819 */ /* 0x000fe20000011416 */
[----:B---3--:R-:W-:Y:S01]  /*146c0*/  FMUL.FTZ R2, R5, c[0x0][0x2dc] ;  /* 0x0000b70005027a20 */ /* 0x008fe20000410000 */
[----:B------:R-:W-:Y:S01]  /*146d0*/  F2FP.PACK_AB R12, R12, R150 ;  /* 0x000000960c0c723e */ /* 0x000fe200000000ff */
[C---:B------:R-:W-:Y:S01]  /*146e0*/  FMUL.FTZ R15, R0.reuse, R141 ;  /* 0x0000008d000f7220 */ /* 0x040fe20000410000 */
[----:B------:R-:W-:Y:S01]  /*146f0*/  LEA.HI R3, R3, R22, RZ, 0x3 ;  /* 0x0000001603037211 */ /* 0x000fe200078f18ff */
[C---:B------:R-:W-:Y:S01]  /*14700*/  FMUL.FTZ R148, R0.reuse, R148 ;  /* 0x0000009400947220 */ /* 0x040fe20000410000 */
[----:B------:R-:W-:Y:S01]  /*14710*/  F2FP.PACK_AB R7, R7, R146 ;  /* 0x000000920707723e */ /* 0x000fe200000000ff */
[C---:B------:R-:W-:Y:S01]  /*14720*/  FMUL.FTZ R8, R0.reuse, R149 ;  /* 0x0000009500087220 */ /* 0x040fe20000410000 */
[----:B------:R-:W-:Y:S01]  /*14730*/  LOP3.LUT R3, R3, 0xfffffff8, RZ, 0xc0, !PT ;  /* 0xfffffff803037812 */ /* 0x000fe200078ec0ff */
[C---:B------:R-:W-:Y:S01]  /*14740*/  FMUL.FTZ R144, R0.reuse, R144 ;  /* 0x0000009000907220 */ /* 0x040fe20000410000 */
[----:B------:R-:W-:Y:S01]  /*14750*/  F2FP.PACK_AB R15, R15, R140 ;  /* 0x0000008c0f0f723e */ /* 0x000fe200000000ff */
[----:B------:R-:W-:Y:S01]  /*14760*/  FMUL.FTZ R9, R0, R145 ;  /* 0x0000009100097220 */ /* 0x000fe20000410000 */
[----:B------:R-:W-:Y:S01]  /*14770*/  F2FP.PACK_AB R8, R8, R148 ;  /* 0x000000940808723e */ /* 0x000fe200000000ff */
[----:B------:R-:W-:-:S02]  /*14780*/  IMAD.IADD R3, R22, 0x1, -R3 ;  /* 0x0000000116037824 */ /* 0x000fc400078e0a03 */
[----:B-1----:R-:W-:Y:S01]  /*14790*/  FMUL.FTZ R0, R6, c[0x0][0x2dc] ;  /* 0x0000b70006007a20 */ /* 0x002fe20000410000 */
        /* <DEDUP_REMOVED lines=11> */
[----:B------:R-:W-:Y:S01]  /*14850*/  LEA.HI R2, R3, R3, RZ, 0x1 ;  /* 0x0000000303027211 */ /* 0x000fe200078f08ff */
[C---:B------:R-:W-:Y:S01]  /*14860*/  FMUL.FTZ R158, R0.reuse, R158 ;  /* 0x0000009e009e7220 */ /* 0x040fe20000410000 */
[----:B------:R-:W-:Y:S01]  /*14870*/  F2FP.PACK_AB R11, R11, R164 ;  /* 0x000000a40b0b723e */ /* 0x000fe200000000ff */
[----:B------:R-:W-:Y:S01]  /*14880*/  FMUL.FTZ R159, R0, R159 ;  /* 0x0000009f009f7220 */ /* 0x000fe20000410000 */
[----:B------:R-:W-:Y:S01]  /*14890*/  F2FP.PACK_AB R6, R6, R168 ;  /* 0x000000a80606723e */ /* 0x000fe200000000ff */
[----:B------:R-:W-:-:S02]  /*148a0*/  FMUL.FTZ R162, R0, R162 ;  /* 0x000000a200a27220 */ /* 0x000fc40000410000 */
[C---:B------:R-:W-:Y:S01]  /*148b0*/  FMUL.FTZ R163, R0.reuse, R163 ;  /* 0x000000a300a37220 */ /* 0x040fe20000410000 */
[----:B------:R-:W-:Y:S01]  /*148c0*/  F2FP.PACK_AB R158, R159, R158 ;  /* 0x0000009e9f9e723e */ /* 0x000fe200000000ff */
[C---:B------:R-:W-:Y:S02]  /*148d0*/  FMUL.FTZ R166, R0.reuse, R166 ;  /* 0x000000a600a67220 */ /* 0x040fe40000410000 */
[C---:B------:R-:W-:Y:S01]  /*148e0*/  FMUL.FTZ R10, R0.reuse, R167 ;  /* 0x000000a7000a7220 */ /* 0x040fe20000410000 */
[----:B------:R-:W-:Y:S01]  /*148f0*/  F2FP.PACK_AB R162, R163, R162 ;  /* 0x000000a2a3a2723e */ /* 0x000fe200000000ff */
[C---:B------:R-:W-:Y:S02]  /*14900*/  FMUL.FTZ R170, R0.reuse, R170 ;  /* 0x000000aa00aa7220 */ /* 0x040fe40000410000 */
[----:B------:R-:W-:Y:S01]  /*14910*/  FMUL.FTZ R5, R0, R171 ;  /* 0x000000ab00057220 */ /* 0x000fe20000410000 */
[----:B------:R-:W-:Y:S02]  /*14920*/  SHF.R.S32.HI R0, RZ, 0x1, R2 ;  /* 0x00000001ff007819 */ /* 0x000fe40000011402 */
[----:B------:R-:W-:-:S02]  /*14930*/  LOP3.LUT R2, R2, 0x3fffffe, RZ, 0xc0, !PT ;  /* 0x03fffffe02027812 */ /* 0x000fc400078ec0ff */
[C---:B------:R-:W-:Y:S02]  /*14940*/  SHF.L.U32 R4, R0.reuse, 0x6, RZ ;  /* 0x0000000600047819 */ /* 0x040fe400000006ff */
[----:B------:R-:W-:Y:S01]  /*14950*/  LOP3.LUT P1, RZ, R0, 0x2, RZ, 0xc0, !PT ;  /* 0x0000000200ff7812 */ /* 0x000fe2000782c0ff */
[----:B------:R-:W-:Y:S01]  /*14960*/  IMAD.IADD R2, R3, 0x1, -R2 ;  /* 0x0000000103027824 */ /* 0x000fe200078e0a02 */
[----:B------:R-:W-:Y:S02]  /*14970*/  LOP3.LUT R3, R4, 0xc0, RZ, 0xc0, !PT ;  /* 0x000000c004037812 */ /* 0x000fe400078ec0ff */
[----:B------:R-:W-:Y:S02]  /*14980*/  LOP3.LUT R4, R0, 0x1, RZ, 0xc0, !PT ;  /* 0x0000000100047812 */ /* 0x000fe400078ec0ff */
[----:B------:R-:W-:Y:S02]  /*14990*/  LEA R2, R2, R24, 0x4 ;  /* 0x0000001802027211 */ /* 0x000fe400078e20ff */
[----:B------:R-:W-:Y:S01]  /*149a0*/  LEA.HI R3, R3, R3, RZ, 0x1d ;  /* 0x0000000303037211 */ /* 0x000fe200078fe8ff */
[----:B------:R-:W1:Y:S01]  /*149b0*/  LDC.U8 R24, c[0x0][0x328] ;  /* 0x0000ca00ff187b82 */ /* 0x000e620000000000 */
[----:B------:R-:W-:-:S02]  /*149c0*/  ISETP.NE.U32.AND P2, PT, R4, 0x1, PT ;  /* 0x000000010400780c */ /* 0x000fc40003f45070 */
[----:B------:R-:W-:Y:S01]  /*149d0*/  MOV R4, 0xfffffff0 ;  /* 0xfffffff000047802 */ /* 0x000fe20000000f00 */
[----:B------:R-:W-:Y:S01]  /*149e0*/  IMAD.U32 R2, R2, 0x2, R3 ;  /* 0x0000000202027824 */ /* 0x000fe200078e0003 */
[----:B------:R-:W-:Y:S02]  /*149f0*/  F2FP.PACK_AB R10, R10, R166 ;  /* 0x000000a60a0a723e */ /* 0x000fe400000000ff */
[----:B------:R-:W-:Y:S02]  /*14a00*/  SEL R4, R4, 0x10, !P2 ;  /* 0x0000001004047807 */ /* 0x000fe40005000000 */
[----:B------:R-:W-:Y:S02]  /*14a10*/  SHF.L.U32 R0, R2, 0x1, RZ ;  /* 0x0000000102007819 */ /* 0x000fe400000006ff */
[----:B------:R-:W-:Y:S02]  /*14a20*/  F2FP.PACK_AB R5, R5, R170 ;  /* 0x000000aa0505723e */ /* 0x000fe400000000ff */
[C---:B------:R-:W-:Y:S01]  /*14a30*/  IADD3 R3, R0.reuse, R4, RZ ;  /* 0x0000000400037210 */ /* 0x040fe20007ffe0ff */
[----:B------:R-:W-:Y:S01]  /*14a40*/  STS [R0], R17 ;  /* 0x0000001100007388 */ /* 0x000fe20000000800 */
[----:B------:R-:W-:-:S02]  /*14a50*/  IADD3 R2, R0, 0x20, RZ ;  /* 0x0000002000027810 */ /* 0x000fc40007ffe0ff */
[----:B------:R-:W-:Y:S01]  /*14a60*/  @P1 IADD3 R2, R0, -0x20, RZ ;  /* 0xffffffe000021810 */ /* 0x000fe20007ffe0ff */
[----:B------:R2:W-:Y:S01]  /*14a70*/  STS [R0+0x200], R16 ;  /* 0x0002001000007388 */ /* 0x0005e20000000800 */
[----:B------:R-:W-:-:S03]  /*14a80*/  ISETP.NE.AND P2, PT, R26, RZ, PT ;  /* 0x000000ff1a00720c */ /* 0x000fc60003f45270 */
[----:B------:R-:W-:Y:S04]  /*14a90*/  STS [R3], R15 ;  /* 0x0000000f03007388 */ /* 0x000fe80000000800 */
[----:B------:R-:W-:Y:S04]  /*14aa0*/  STS [R3+0x200], R14 ;  /* 0x0002000e03007388 */ /* 0x000fe80000000800 */
[----:B------:R3:W-:Y:S02]  /*14ab0*/  STS [R0+0x1000], R18 ;  /* 0x0010001200007388 */ /* 0x0007e40000000800 */
[----:B-1----:R-:W-:-:S02]  /*14ac0*/  @!P2 ISETP.NE.AND P1, PT, R24, RZ, PT ;  /* 0x000000ff1800a20c */ /* 0x002fc40003f25270 */
[----:B------:R1:W-:Y:S04]  /*14ad0*/  STS [R0+0x1200], R158 ;  /* 0x0012009e00007388 */ /* 0x0003e80000000800 */
[----:B------:R4:W-:Y:S04]  /*14ae0*/  STS [R3+0x1000], R13 ;  /* 0x0010000d03007388 */ /* 0x0009e80000000800 */
[----:B------:R4:W-:Y:S04]  /*14af0*/  STS [R3+0x1200], R162 ;  /* 0x001200a203007388 */ /* 0x0009e80000000800 */
[----:B--2---:R-:W2:Y:S04]  /*14b00*/  S2R R16, SR_CTAID.Y ;  /* 0x0000000000107919 */ /* 0x004ea80000002600 */
[----:B------:R2:W-:Y:S04]  /*14b10*/  STS [R2], R8 ;  /* 0x0000000802007388 */ /* 0x0005e80000000800 */
[----:B------:R2:W-:Y:S04]  /*14b20*/  STS [R2+0x200], R12 ;  /* 0x0002000c02007388 */ /* 0x0005e80000000800 */
[----:B---3--:R3:W5:Y:S01]  /*14b30*/  LDL R18, [R1+0x6c] ;  /* 0x00006c0001127983 */ /* 0x0087620000100800 */
[----:B-1----:R-:W-:-:S03]  /*14b40*/  IADD3 R0, R4, R2, RZ ;  /* 0x0000000204007210 */ /* 0x002fc60007ffe0ff */
[----:B------:R-:W1:Y:S01]  /*14b50*/  S2R R17, SR_CTAID.Z ;  /* 0x0000000000117919 */ /* 0x000e620000002700 */
[----:B----4-:R-:W-:-:S03]  /*14b60*/  @P2 IMAD.MOV.U32 R13, RZ, RZ, c[0x0][0x210] ;  /* 0x00008400ff0d2624 */ /* 0x010fc600078e00ff */
[----:B------:R4:W-:Y:S01]  /*14b70*/  STS [R0], R9 ;  /* 0x0000000900007388 */ /* 0x0009e20000000800 */
[----:B------:R-:W-:-:S03]  /*14b80*/  @!P2 MOV R3, c[0x0][0x214] ;  /* 0x000085000003aa02 */ /* 0x000fc60000000f00 */
[----:B------:R-:W-:Y:S04]  /*14b90*/  STS [R0+0x200], R7 ;  /* 0x0002000700007388 */ /* 0x000fe80000000800 */
[----:B------:R-:W-:Y:S01]  /*14ba0*/  STS [R2+0x1000], R11 ;  /* 0x0010000b02007388 */ /* 0x000fe20000000800 */
[----:B--2---:R-:W-:Y:S01]  /*14bb0*/  @P2 IMAD R8, R13, c[0x0][0x214], RZ ;  /* 0x000085000d082a24 */ /* 0x004fe200078e02ff */
[----:B------:R-:W-:Y:S02]  /*14bc0*/  @!P2 SEL R8, R3, c[0x0][0x234], !P1 ;  /* 0x00008d000308aa07 */ /* 0x000fe40004800000 */
[----:B------:R2:W-:Y:S01]  /*14bd0*/  STS [R2+0x1200], R10 ;  /* 0x0012000a02007388 */ /* 0x0005e20000000800 */
[----:B------:R-:W-:-:S03]  /*14be0*/  ISETP.NE.AND P1, PT, R24, RZ, PT ;  /* 0x000000ff1800720c */ /* 0x000fc60003f25270 */
[----:B------:R-:W-:Y:S01]  /*14bf0*/  STS [R0+0x1000], R6 ;  /* 0x0010000600007388 */ /* 0x000fe20000000800 */
[----:B------:R-:W-:-:S03]  /*14c00*/  ISETP.EQ.AND P1, PT, R26, RZ, P1 ;  /* 0x000000ff1a00720c */ /* 0x000fc60000f22270 */
[----:B------:R1:W-:Y:S04]  /*14c10*/  STS [R0+0x1200], R5 ;  /* 0x0012000500007388 */ /* 0x0003e80000000800 */
[----:B------:R-:W-:Y:S06]  /*14c20*/  BAR.SYNC.DEFER_BLOCKING 0x0 ;  /* 0x0000000000007b1d */ /* 0x000fec0000010000 */
[----:B------:R-:W3:Y:S01]  /*14c30*/  S2R R12, SR_CTAID.X ;  /* 0x00000000000c7919 */ /* 0x000ee20000002500 */
[----:B----4-:R-:W-:Y:S01]  /*14c40*/  @P3 MUFU.LG2 R9, R23 ;  /* 0x0000001700093308 */ /* 0x010fe20000000c00 */
[----:B--2---:R-:W-:-:S07]  /*14c50*/  @!P0 SHF.R.S32.HI R2, RZ, 0x1f, R16 ;  /* 0x0000001fff028819 */ /* 0x004fce0000011410 */
[----:B------:R-:W-:Y:S01]  /*14c60*/  @P4 MUFU.LG2 R10, R20 ;  /* 0x00000014000a4308 */ /* 0x000fe20000000c00 */
[----:B------:R-:W-:Y:S01]  /*14c70*/  @!P0 IMAD R3, R2, c[0x0][0x1e0], RZ ;  /* 0x0000780002038a24 */ /* 0x000fe200078e02ff */
[----:B------:R-:W-:Y:S01]  /*14c80*/  LOP3.LUT R2, R25, 0xffffffe0, RZ, 0xc0, !PT ;  /* 0xffffffe019027812 */ /* 0x000fe200078ec0ff */
[----:B-1----:R-:W-:-:S05]  /*14c90*/  @!P0 IMAD.WIDE.U32 R4, R16, c[0x0][0x1e0], RZ ;  /* 0x0000780010048a25 */ /* 0x002fca00078e00ff */
[----:B------:R-:W1:Y:S01]  /*14ca0*/  @P6 MUFU.LG2 R6, R19 ;  /* 0x0000001300066308 */ /* 0x000e620000000c00 */
[----:B------:R2:W4:Y:S01]  /*14cb0*/  LDS.128 R24, [R226] ;  /* 0x00000000e2187984 */ /* 0x0005220000000c00 */
[----:B------:R-:W-:Y:S01]  /*14cc0*/  @P2 IMAD.MOV.U32 R0, RZ, RZ, 0x1 ;  /* 0x00000001ff002424 */ /* 0x000fe200078e00ff */
[----:B------:R-:W-:Y:S01]  /*14cd0*/  @!P0 MOV R36, R4 ;  /* 0x0000000400248202 */ /* 0x000fe20000000f00 */
[C---:B------:R-:W-:Y:S01]  /*14ce0*/  @!P0 IMAD R3, R16.reuse, c[0x0][0x1e4], R3 ;  /* 0x0000790010038a24 */ /* 0x040fe200078e0203 */
[----:B------:R2:W2:Y:S01]  /*14cf0*/  LDS.128 R28, [R226+0x800] ;  /* 0x00080000e21c7984 */ /* 0x0004a20000000c00 */
[----:B------:R-:W-:Y:S02]  /*14d00*/  @P1 IMAD R4, R16, c[0x0][0x214], RZ ;  /* 0x0000850010041a24 */ /* 0x000fe400078e02ff */
[----:B------:R-:W-:Y:S01]  /*14d10*/  @!P2 IMAD R0, R8, c[0x0][0x1c0], RZ ;  /* 0x000070000800aa24 */ /* 0x000fe200078e02ff */
[----:B------:R2:W2:Y:S01]  /*14d20*/  LDS.128 R32, [R226+0x1000] ;  /* 0x00100000e2207984 */ /* 0x0004a20000000c00 */
[----:B------:R-:W1:Y:S01]  /*14d30*/  @P5 MUFU.LG2 R11, R21 ;  /* 0x00000015000b5308 */ /* 0x000e620000000c00 */
[----:B------:R-:W-:Y:S01]  /*14d40*/  @!P0 IADD3 R37, R5, R3, RZ ;  /* 0x0000000305258210 */ /* 0x000fe20007ffe0ff */
[----:B------:R-:W-:Y:S01]  /*14d50*/  IMAD.IADD R7, R38, 0x1, -R2 ;  /* 0x0000000126077824 */ /* 0x000fe200078e0a02 */
[----:B------:R-:W2:Y:S01]  /*14d60*/  LDS.128 R224, [R226+0x1800] ;  /* 0x00180000e2e07984 */ /* 0x000ea20000000c00 */
[----:B------:R-:W-:Y:S01]  /*14d70*/  IMAD R0, R16, R0, RZ ;  /* 0x0000000010007224 */ /* 0x000fe200078e02ff */
[----:B------:R-:W-:-:S02]  /*14d80*/  @P1 SEL R4, R4, R39, !P0 ;  /* 0x0000002704041207 */ /* 0x000fc40004000000 */
[----:B------:R-:W-:Y:S01]  /*14d90*/  @P2 MOV R5, c[0x0][0x210] ;  /* 0x0000840000052a02 */ /* 0x000fe20000000f00 */
[----:B------:R-:W-:Y:S01]  /*14da0*/  @!P2 IMAD.MOV.U32 R5, RZ, RZ, 0x1 ;  /* 0x00000001ff05a424 */ /* 0x000fe200078e00ff */
[----:B------:R-:W-:Y:S01]  /*14db0*/  @!P1 CS2R R2, SRZ ;  /* 0x0000000000029805 */ /* 0x000fe2000001ff00 */
[----:B------:R-:W-:Y:S02]  /*14dc0*/  SEL R0, R0, RZ, !P1 ;  /* 0x000000ff00007207 */ /* 0x000fe40004800000 */
[----:B------:R-:W-:Y:S02]  /*14dd0*/  @P1 SHF.R.S32.HI R3, RZ, 0x1f, R4 ;  /* 0x0000001fff031819 */ /* 0x000fe40000011404 */
[----:B------:R-:W-:Y:S02]  /*14de0*/  LOP3.LUT P0, RZ, R7, 0x3, RZ, 0xc0, !PT ;  /* 0x0000000307ff7812 */ /* 0x000fe4000780c0ff */
[----:B------:R-:W-:Y:S01]  /*14df0*/  @P1 MOV R2, R4 ;  /* 0x0000000400021202 */ /* 0x000fe20000000f00 */
[----:B---3--:R-:W-:-:S02]  /*14e00*/  IMAD R4, R12, R5, RZ ;  /* 0x000000050c047224 */ /* 0x008fc400078e02ff */
[----:B-1----:R-:W-:Y:S02]  /*14e10*/  @P6 FMUL.FTZ R6, R6, 0.69314718246459960938 ;  /* 0x3f31721806066820 */ /* 0x002fe40000410000 */
[----:B------:R-:W-:Y:S01]  /*14e20*/  IMAD R0, R17, R8, R0 ;  /* 0x0000000811007224 */ /* 0x000fe200078e0200 */
[----:B------:R-:W-:Y:S02]  /*14e30*/  SHF.L.U32 R8, R4, 0x7, RZ ;  /* 0x0000000704087819 */ /* 0x000fe400000006ff */
[----:B------:R-:W-:Y:S01]  /*14e40*/  MOV R16, 0x7f800000 ;  /* 0x7f80000000107802 */ /* 0x000fe20000000f00 */
[----:B------:R-:W-:Y:S02]  /*14e50*/  @P6 FFMA.FTZ R16, R139, c[0x0][0x238], R6 ;  /* 0x00008e008b106a23 */ /* 0x000fe40000010006 */
[----:B------:R-:W-:Y:S01]  /*14e60*/  @P4 FMUL.FTZ R6, R10, 0.69314718246459960938 ;  /* 0x3f3172180a064820 */ /* 0x000fe20000410000 */
[----:B------:R-:W-:Y:S01]  /*14e70*/  IADD3 R10, P2, P1, R8, R2, R0 ;  /* 0x00000002080a7210 */ /* 0x000fe2000795e000 */
[----:B------:R-:W-:Y:S01]  /*14e80*/  @P5 FMUL.FTZ R7, R11, 0.69314718246459960938 ;  /* 0x3f3172180b075820 */ /* 0x000fe20000410000 */
[----:B------:R-:W-:Y:S01]  /*14e90*/  SHF.R.S32.HI R2, RZ, 0x1f, R8 ;  /* 0x0000001fff027819 */ /* 0x000fe20000011408 */
[----:B------:R-:W-:Y:S01]  /*14ea0*/  @P3 FMUL.FTZ R4, R9, 0.69314718246459960938 ;  /* 0x3f31721809043820 */ /* 0x000fe20000410000 */
[----:B------:R-:W-:Y:S01]  /*14eb0*/  SHF.R.S32.HI R0, RZ, 0x1f, R0 ;  /* 0x0000001fff007819 */ /* 0x000fe20000011400 */
        /* <DEDUP_REMOVED lines=8> */
[----:B------:R-:W-:Y:S05]  /*14f40*/  @P0 BRA `(.L_x_501) ;  /* 0x0000029000000947 */ /* 0x000fea0003800000 */
[----:B----4-:R-:W3:Y:S04]  /*14f50*/  LDL.LU R19, [R1+0x70] ;  /* 0x0000700001137983 */ /* 0x010ee80000300800 */
[----:B------:R-:W1:Y:S02]  /*14f60*/  S2R R2, SR_TID.X ;  /* 0x0000000000027919 */ /* 0x000e640000002100 */
[----:B-1----:R-:W-:-:S04]  /*14f70*/  SHF.R.S32.HI R0, RZ, 0x1f, R2 ;  /* 0x0000001fff007819 */ /* 0x002fc80000011402 */
[----:B------:R-:W-:-:S04]  /*14f80*/  LEA.HI R0, R0, R2, RZ, 0x5 ;  /* 0x0000000200007211 */ /* 0x000fc800078f28ff */
[----:B------:R-:W-:-:S05]  /*14f90*/  LOP3.LUT R0, R0, 0xffffffe0, RZ, 0xc0, !PT ;  /* 0xffffffe000007812 */ /* 0x000fca00078ec0ff */
[----:B------:R-:W-:-:S05]  /*14fa0*/  IMAD.IADD R0, R2, 0x1, -R0 ;  /* 0x0000000102007824 */ /* 0x000fca00078e0a00 */
[----:B------:R-:W-:-:S04]  /*14fb0*/  SHF.R.S32.HI R2, RZ, 0x1f, R0 ;  /* 0x0000001fff027819 */ /* 0x000fc80000011400 */
[----:B------:R-:W-:-:S04]  /*14fc0*/  LEA.HI R0, R2, R0, RZ, 0x2 ;  /* 0x0000000002007211 */ /* 0x000fc800078f10ff */
[----:B------:R-:W-:-:S05]  /*14fd0*/  SHF.R.S32.HI R0, RZ, 0x2, R0 ;  /* 0x00000002ff007819 */ /* 0x000fca0000011400 */
[----:B---3--:R-:W-:-:S05]  /*14fe0*/  IMAD R0, R19, 0x10, R0 ;  /* 0x0000001013007824 */ /* 0x008fca00078e0200 */
        /* <DEDUP_REMOVED lines=31> */
.L_x_501:
[----:B----4-:R-:W-:Y:S05]  /*151e0*/  BSYNC B0 ;  /* 0x0000000000007941 */ /* 0x010fea0003800000 */
.L_x_500:
[----:B-1----:R-:W3:Y:S01]  /*151f0*/  LDL.LU.64 R6, [R1+0x48] ;  /* 0x0000480001067983 */ /* 0x002ee20000300a00 */
[----:B------:R-:W-:Y:S01]  /*15200*/  SHF.R.S32.HI R5, RZ, 0x1f, R17 ;  /* 0x0000001fff057819 */ /* 0x000fe20000011411 */
[----:B------:R-:W-:Y:S02]  /*15210*/  BSSY B0, `(.L_x_502) ;  /* 0x000001d000007945 */ /* 0x000fe40003800000 */
[----:B------:R-:W1:Y:S02]  /*15220*/  S2R R2, SR_TID.X ;  /* 0x0000000000027919 */ /* 0x000e640000002100 */
[----:B------:R-:W-:-:S02]  /*15230*/  IMAD R5, R5, c[0x0][0x1f0], RZ ;  /* 0x00007c0005057a24 */ /* 0x000fc400078e02ff */
[----:B------:R-:W4:Y:S01]  /*15240*/  S2R R10, SR_CTAID.X ;  /* 0x00000000000a7919 */ /* 0x000f220000002500 */
[----:B-1----:R-:W-:-:S04]  /*15250*/  SHF.R.S32.HI R4, RZ, 0x1f, R2 ;  /* 0x0000001fff047819 */ /* 0x002fc80000011402 */
[----:B------:R-:W-:-:S04]  /*15260*/  LEA.HI R4, R4, R2, RZ, 0x2 ;  /* 0x0000000204047211 */ /* 0x000fc800078f10ff */
[----:B------:R-:W-:Y:S02]  /*15270*/  LOP3.LUT R0, R4, 0xfffffffc, RZ, 0xc0, !PT ;  /* 0xfffffffc04007812 */ /* 0x000fe400078ec0ff */
[----:B------:R-:W-:-:S03]  /*15280*/  SHF.R.S32.HI R8, RZ, 0x2, R4 ;  /* 0x00000002ff087819 */ /* 0x000fc60000011404 */
[----:B------:R-:W-:Y:S01]  /*15290*/  IMAD.IADD R0, R2, 0x1, -R0 ;  /* 0x0000000102007824 */ /* 0x000fe200078e0a00 */
[----:B------:R-:W-:-:S03]  /*152a0*/  SHF.R.S32.HI R9, RZ, 0x1f, R8 ;  /* 0x0000001fff097819 */ /* 0x000fc60000011408 */
[----:B------:R-:W-:-:S05]  /*152b0*/  IMAD.SHL.U32 R0, R0, 0x8, RZ ;  /* 0x0000000800007824 */ /* 0x000fca00078e00ff */
[----:B------:R-:W-:Y:S02]  /*152c0*/  SHF.R.S32.HI R0, RZ, 0x1f, R0 ;  /* 0x0000001fff007819 */ /* 0x000fe40000011400 */
[C---:B---3--:R-:W-:Y:S02]  /*152d0*/  IADD3 R2, P0, R6.reuse, R36, RZ ;  /* 0x0000002406027210 */ /* 0x048fe40007f1e0ff */
[----:B------:R-:W-:-:S03]  /*152e0*/  ISETP.GE.AND P1, PT, R6, c[0x0][0x220], PT ;  /* 0x0000880006007a0c */ /* 0x000fc60003f26270 */
[----:B------:R-:W-:Y:S01]  /*152f0*/  IMAD.X R3, R0, 0x1, R37, P0 ;  /* 0x0000000100037824 */ /* 0x000fe200000e0625 */
[----:B-----5:R-:W-:Y:S01]  /*15300*/  ISETP.GE.OR P0, PT, R22, R18, P1 ;  /* 0x000000121600720c */ /* 0x020fe20000f06670 */
[C---:B------:R-:W-:Y:S02]  /*15310*/  IMAD R0, R17.reuse, c[0x0][0x1f4], R5 ;  /* 0x00007d0011007a24 */ /* 0x040fe400078e0205 */
[----:B------:R-:W-:-:S04]  /*15320*/  IMAD.WIDE.U32 R6, R17, c[0x0][0x1f0], R2 ;  /* 0x00007c0011067a25 */ /* 0x000fc800078e0002 */
[----:B----4-:R-:W-:-:S04]  /*15330*/  IMAD.WIDE R2, R10, 0x80, R8 ;  /* 0x000000800a027825 */ /* 0x010fc800078e0208 */
        /* <DEDUP_REMOVED lines=10> */
.L_x_503:
[----:B------:R-:W-:Y:S05]  /*153e0*/  BSYNC B0 ;  /* 0x0000000000007941 */ /* 0x000fea0003800000 */
.L_x_502:
        /* <DEDUP_REMOVED lines=14> */
[----:B--2---:R1:W-:Y:S02]  /*154d0*/  STG.E.128 [R12.64], R28 ;  /* 0x0000001c0c007986 */ /* 0x0043e4000c101d12 */
.L_x_505:
[----:B------:R-:W-:Y:S05]  /*154e0*/  BSYNC B0 ;  /* 0x0000000000007941 */ /* 0x000fea0003800000 */
.L_x_504:
        /* <DEDUP_REMOVED lines=15> */
.L_x_507:
[----:B------:R-:W-:Y:S05]  /*155e0*/  BSYNC B0 ;  /* 0x0000000000007941 */ /* 0x000fea0003800000 */
.L_x_506:
        /* <DEDUP_REMOVED lines=13> */
[----:B--2---:R-:W-:Y:S01]  /*156c0*/  STG.E.128 [R2.64], R224 ;  /* 0x000000e002007986 */ /* 0x004fe2000c101d12 */
[----:B------:R-:W-:Y:S05]  /*156d0*/  EXIT ;  /* 0x000000000000794d */ /* 0x000fea0003800000 */
.L_x_466:
[----:B------:R-:W2:Y:S01]  /*156e0*/  LDL.LU R9, [R1+0x68] ;  /* 0x0000680001097983 */ /* 0x000ea20000300800 */
[----:B------:R-:W3:Y:S01]  /*156f0*/  LDC.U8 R4, c[0x0][0x329] ;  /* 0x0000ca40ff047b82 */ /* 0x000ee20000000000 */
[----:B------:R-:W-:Y:S01]  /*15700*/  LEA.HI R8, R25, R210, RZ, 0x2 ;  /* 0x000000d219087211 */ /* 0x000fe200078f10ff */
[----:B------:R-:W-:Y:S01]  /*15710*/  BSSY B0, `(.L_x_508) ;  /* 0x0000041000007945 */ /* 0x000fe20003800000 */
[----:B------:R-:W4:Y:S01]  /*15720*/  S2R R12, SR_CTAID.X ;  /* 0x00000000000c7919 */ /* 0x000f220000002500 */
[----:B------:R-:W-:Y:S02]  /*15730*/  IADD3 R14, -R38, R190, RZ ;  /* 0x000000be260e7210 */ /* 0x000fe40007ffe1ff */
[----:B------:R-:W-:Y:S02]  /*15740*/  LOP3.LUT R7, R8, 0xfffffffc, RZ, 0xc0, !PT ;  /* 0xfffffffc08077812 */ /* 0x000fe400078ec0ff */
[----:B------:R-:W5:Y:S03]  /*15750*/  LDC.U8 R6, c[0x0][0x328] ;  /* 0x0000ca00ff067b82 */ /* 0x000f660000000000 */
[----:B------:R-:W-:Y:S01]  /*15760*/  IMAD.IADD R20, R210, 0x1, -R7 ;  /* 0x00000001d2147824 */ /* 0x000fe200078e0a07 */
[----:B---3--:R-:W-:-:S02]  /*15770*/  ISETP.NE.AND P2, PT, R4, RZ, PT ;  /* 0x000000ff0400720c */ /* 0x008fc40003f45270 */
        /* <DEDUP_REMOVED lines=21> */
[----:B------:R-:W-:Y:S01]  /*158d0*/  @!P4 IMAD.IADD R4, R3, 0x1, R0 ;  /* 0x000000010304c824 */ /* 0x000fe200078e0200 */
[----:B------:R-:W-:Y:S01]  /*158e0*/  SHF.R.S32.HI R3, RZ, 0x1f, R16 ;  /* 0x0000001fff037819 */ /* 0x000fe20000011410 */
[----:B------:R-:W-:Y:S02]  /*158f0*/  IMAD.SHL.U32 R0, R20, 0x8, RZ ;  /* 0x0000000814007824 */ /* 0x000fe400078e00ff */
[----:B------:R-:W-:Y:S02]  /*15900*/  @!P1 IMAD R9, R28, c[0x0][0x214], RZ ;  /* 0x000085001c099a24 */ /* 0x000fe400078e02ff */
[----:B------:R-:W-:Y:S01]  /*15910*/  @!P2 IMAD R2, R5, c[0x0][0x1c0], RZ ;  /* 0x000070000502aa24 */ /* 0x000fe200078e02ff */
[----:B------:R-:W-:Y:S01]  /*15920*/  IADD3 R10, P3, R0, R10, RZ ;  /* 0x0000000a000a7210 */ /* 0x000fe20007f7e0ff */
[----:B------:R-:W-:Y:S01]  /*15930*/  @P0 IMAD.MOV.U32 R6, RZ, RZ, R9 ;  /* 0x000000ffff060224 */ /* 0x000fe200078e0009 */
[----:B------:R1:W-:Y:S01]  /*15940*/  @!P1 STL [R1+0x68], R9 ;  /* 0x0000680901009387 */ /* 0x0003e20000100800 */
[----:B------:R-:W-:Y:S01]  /*15950*/  IMAD R2, R28, R2, RZ ;  /* 0x000000021c027224 */ /* 0x000fe200078e02ff */
[----:B------:R-:W-:-:S02]  /*15960*/  LEA.HI.X.SX32 R11, R0, R4, 0x1, P3 ;  /* 0x00000004000b7211 */ /* 0x000fc400018f0eff */
[----:B------:R-:W-:Y:S01]  /*15970*/  ISETP.GE.AND P1, PT, R0, c[0x0][0x220], PT ;  /* 0x0000880000007a0c */ /* 0x000fe20003f26270 */
[----:B------:R-:W-:Y:S01]  /*15980*/  IMAD R0, R3, c[0x0][0x1f0], RZ ;  /* 0x00007c0003007a24 */ /* 0x000fe200078e02ff */
[----:B------:R-:W-:Y:S01]  /*15990*/  SHF.R.S32.HI R4, RZ, 0x2, R8 ;  /* 0x00000002ff047819 */ /* 0x000fe20000011408 */
[----:B------:R-:W-:Y:S01]  /*159a0*/  IMAD.WIDE.U32 R10, R16, c[0x0][0x1f0], R10 ;  /* 0x00007c00100a7a25 */ /* 0x000fe200078e000a */
[----:B------:R-:W-:Y:S02]  /*159b0*/  SEL R3, R2, RZ, !P0 ;  /* 0x000000ff02037207 */ /* 0x000fe40004000000 */
[-C--:B------:R-:W-:Y:S01]  /*159c0*/  ISETP.GE.OR P3, PT, R4, R14.reuse, P1 ;  /* 0x0000000e0400720c */ /* 0x080fe20000f66670 */
[----:B------:R-:W-:Y:S01]  /*159d0*/  IMAD R2, R38, R17, RZ ;  /* 0x0000001126027224 */ /* 0x000fe200078e02ff */
[----:B------:R-:W-:Y:S02]  /*159e0*/  @P0 SHF.R.S32.HI R7, RZ, 0x1f, R9 ;  /* 0x0000001fff070819 */ /* 0x000fe40000011409 */
[----:B------:R-:W-:-:S02]  /*159f0*/  ISETP.GE.AND P6, PT, R4, R14, PT ;  /* 0x0000000e0400720c */ /* 0x000fc40003fc6270 */
[----:B------:R-:W-:Y:S01]  /*15a00*/  SHF.R.S32.HI R8, RZ, 0x1f, R2 ;  /* 0x0000001fff087819 */ /* 0x000fe20000011402 */
[C---:B-1----:R-:W-:Y:S02]  /*15a10*/  IMAD R9, R16.reuse, c[0x0][0x1f4], R0 ;  /* 0x00007d0010097a24 */ /* 0x042fe400078e0200 */
[----:B------:R-:W-:Y:S01]  /*15a20*/  IMAD R0, R16, R5, R3 ;  /* 0x0000000510007224 */ /* 0x000fe200078e0203 */
[----:B------:R-:W-:-:S04]  /*15a30*/  SHF.R.S32.HI R5, RZ, 0x1f, R4 ;  /* 0x0000001fff057819 */ /* 0x000fc80000011404 */
[----:B------:R-:W-:Y:S01]  /*15a40*/  IADD3 R19, P2, P0, R2, R6, R0 ;  /* 0x0000000602137210 */ /* 0x000fe2000785e000 */
[----:B----4-:R-:W-:Y:S01]  /*15a50*/  IMAD.WIDE R2, R12, 0x80, R4 ;  /* 0x000000800c027825 */ /* 0x010fe200078e0204 */
        /* <DEDUP_REMOVED lines=12> */
.L_x_509:
[----:B------:R-:W-:Y:S05]  /*15b20*/  BSYNC B0 ;  /* 0x0000000000007941 */ /* 0x000fea0003800000 */
.L_x_508:
        /* <DEDUP_REMOVED lines=16> */
.L_x_511:
[----:B------:R-:W-:Y:S05]  /*15c30*/  BSYNC B0 ;  /* 0x0000000000007941 */ /* 0x000fea0003800000 */
.L_x_510:
        /* <DEDUP_REMOVED lines=16> */
.L_x_513:
[----:B------:R-:W-:Y:S05]  /*15d40*/  BSYNC B0 ;  /* 0x0000000000007941 */ /* 0x000fea0003800000 */
.L_x_512:
        /* <DEDUP_REMOVED lines=15> */
.L_x_515:
[----:B------:R-:W-:Y:S05]  /*15e40*/  BSYNC B0 ;  /* 0x0000000000007941 */ /* 0x000fea0003800000 */
.L_x_514:
        /* <DEDUP_REMOVED lines=34> */
.L_x_516:
        /* <DEDUP_REMOVED lines=9> */
.L_x_1137:


//--------------------- .text._ZN5flash16flash_fwd_kernelI23Flash_fwd_kernel_traitsILi32ELi128ELi128ELi4ELb0ELb0EN7cutlass6half_tE19Flash_kernel_traitsILi32ELi128ELi128ELi4ES3_EELb1ELb0ELb0ELb0ELb0ELb0ELb0ELb1EEEvNS_16Flash_fwd_paramsE --------------------------
	.section	.text._ZN5flash16flash_fwd_kernelI23Flash_fwd_kernel_traitsILi32ELi128ELi128ELi4ELb0ELb0EN7cutlass6half_tE19Flash_kernel_traitsILi32ELi128ELi128ELi4ES3_EELb1ELb0ELb0ELb0ELb0ELb0ELb0ELb1EEEvNS_16Flash_fwd_paramsE,"ax",@progbits
	.sectioninfo	@"SHI_REGISTERS=255"
	.align	128
        .global         _ZN5flash16flash_fwd_kernelI23Flash_fwd_kernel_traitsILi32ELi128ELi128ELi4ELb0ELb0EN7cutlass6half_tE19Flash_kernel_traitsILi32ELi128ELi128ELi4ES3_EELb1ELb0ELb0ELb0ELb0ELb0ELb0ELb1EEEvNS_16Flash_fwd_paramsE
        .type           _ZN5flash16flash_fwd_kernelI23Flash_fwd_kernel_traitsILi32ELi128ELi128ELi4ELb0ELb0EN7cutlass6half_tE19Flash_kernel_traitsILi32ELi128ELi128ELi4ES3_EELb1ELb0ELb0ELb0ELb0ELb0ELb0ELb1EEEvNS_16Flash_fwd_paramsE,@function
        .size           _ZN5flash16flash_fwd_kernelI23Flash_fwd_kernel_traitsILi32ELi128ELi128ELi4ELb0ELb0EN7cutlass6half_tE19Flash_kernel_traitsILi32ELi128ELi128ELi4ES3_EELb1ELb0ELb0ELb0ELb0ELb0ELb0ELb1EEEvNS_16Flash_fwd_paramsE,(.L_x_1138 - _ZN5flash16flash_fwd_kernelI23Flash_fwd_kernel_traitsILi32ELi128ELi128ELi4ELb0ELb0EN7cutlass6half_tE19Flash_kernel_traitsILi32ELi128ELi128ELi4ES3_EELb1ELb0ELb0ELb0ELb0ELb0ELb0ELb1EEEvNS_16Flash_fwd_paramsE)
        .other          _ZN5flash16flash_fwd_kernelI23Flash_fwd_kernel_traitsILi32ELi128ELi128ELi4ELb0ELb0EN7cutlass6half_tE19Flash_kernel_traitsILi32ELi128ELi128ELi4ES3_EELb1ELb0ELb0ELb0ELb0ELb0ELb0ELb1EEEvNS_16Flash_fwd_paramsE,@"STO_CUDA_ENTRY STV_DEFAULT"
_ZN5flash16flash_fwd_kernelI23Flash_fwd_kernel_traitsILi32ELi128ELi128ELi4ELb0ELb0EN7cutlass6half_tE19Flash_kernel_traitsILi32ELi128ELi128ELi4ES3_EELb1ELb0ELb0ELb0ELb0ELb0ELb0ELb1EEEvNS_16Flash_fwd_paramsE:
.text._ZN5flash16flash_fwd_kernelI23Flash_fwd_kernel_traitsILi32ELi128ELi128ELi4ELb0ELb0EN7cutlass6half_tE19Flash_kernel_traitsILi32ELi128ELi128ELi4ES3_EELb1ELb0ELb0ELb0ELb0ELb0ELb0ELb1EEEvNS_16Flash_fwd_paramsE:
[----:B------:R-:W-:-:S03]  /*0000*/  MOV R1, c[0x0][0x28] ;  /* 0x00000a0000017a02 */ /* 0x000fc60000000f00 */
[----:B------:R-:W-:Y:S01]  /*0010*/  ULDC.U8 UR4, c[0x0][0x304] ;  /* 0x0000c10000047ab9 */ /* 0x000fe20000000000 */
[----:B------:R-:W-:Y:S01]  /*0020*/  IADD3 R1, R1, -0x358, RZ ;  /* 0xfffffca801017810 */ /* 0x000fe20007ffe0ff */
[----:B------:R-:W-:Y:S01]  /*0030*/  ULDC.64 UR20, c[0x0][0x2f0] ;  /* 0x0000bc0000147ab9 */ /* 0x000fe20000000a00 */
[----:B------:R-:W-:Y:S01]  /*0040*/  ISETP.NE.AND P2, PT, RZ, UR4, PT ;  /* 0x00000004ff007c0c */ /* 0x000fe2000bf45270 */
[----:B------:R-:W-:Y:S01]  /*0050*/  IMAD.U32 R4, RZ, RZ, UR20 ;  /* 0x00000014ff047e24 */ /* 0x000fe2000f8e00ff */
[----:B------:R-:W-:Y:S01]  /*0060*/  ULDC.64 UR16, c[0x0][0x118] ;  /* 0x0000460000107ab9 */ /* 0x000fe20000000a00 */
[----:B------:R-:W-:Y:S01]  /*0070*/  IMAD.U32 R5, RZ, RZ, UR21 ;  /* 0x00000015ff057e24 */ /* 0x000fe2000f8e00ff */
[----:B------:R-:W-:Y:S01]  /*0080*/  MOV R2, c[0x0][0x2fc] ;  /* 0x0000bf0000027a02 */ /* 0x000fe20000000f00 */
[----:B------:R-:W-:Y:S01]  /*0090*/  IMAD.MOV.U32 R6, RZ, RZ, c[0x0][0x2f8] ;  /* 0x0000be00ff067624 */ /* 0x000fe200078e00ff */
[----:B------:R-:W1:Y:S01]  /*00a0*/  S2UR UR11, SR_CTAID.X ;  /* 0x00000000000b79c3 */ /* 0x000e620000002500 */
[----:B------:R-:W-:-:S06]  /*00b0*/  ULDC.64 UR4, c[0x0][0x240] ;  /* 0x0000900000047ab9 */ /* 0x000fcc0000000a00 */
[----:B------:R-:W2:Y:S01]  /*00c0*/  @P2 LDG.E.64 R4, [R4.64] ;  /* 0x0000001004042981 */ /* 0x000ea2000c1e1b00 */
[----:B------:R-:W-:-:S05]  /*00d0*/  @P2 IMAD.MOV.U32 R7, RZ, RZ, R2 ;  /* 0x000000ffff072224 */ /* 0x000fca00078e0002 */
[----:B------:R3:W4:Y:S01]  /*00e0*/  @P2 LDG.E.64 R8, [R6.64] ;  /* 0x0000001006082981 */ /* 0x000722000c1e1b00 */
[----:B------:R-:W5:Y:S01]  /*00f0*/  S2UR UR10, SR_CTAID.Y ;  /* 0x00000000000a79c3 */ /* 0x000f620000002600 */
[----:B------:R-:W-:Y:S02]  /*0100*/  UISETP.NE.U32.AND UP2, UPT, URZ, UR4, UPT ;  /* 0x000000043f00728c */ /* 0x000fe4000bf45070 */
[----:B------:R-:W-:Y:S02]  /*0110*/  UMOV UR12, 0x4 ;  /* 0x00000004000c7882 */ /* 0x000fe40000000000 */
[----:B------:R-:W-:Y:S02]  /*0120*/  UISETP.NE.AND.EX UP2, UPT, URZ, UR5, UPT, UP2 ;  /* 0x000000053f00728c */ /* 0x000fe4000bf45320 */
[----:B------:R-:W-:Y:S01]  /*0130*/  ULDC.64 UR14, c[0x0][0x240] ;  /* 0x00009000000e7ab9 */ /* 0x000fe20000000a00 */
[----:B------:R-:W1:Y:S01]  /*0140*/  S2UR UR9, SR_CTAID.Z ;  /* 0x00000000000979c3 */ /* 0x000e620000002700 */
[----:B------:R-:W-:-:S02]  /*0150*/  ULDC.64 UR4, c[0x0][0x250] ;  /* 0x0000940000047ab9 */ /* 0x000fc40000000a00 */
[----:B------:R-:W-:Y:S01]  /*0160*/  PLOP3.LUT P0, PT, PT, PT, UP2, 0x80, 0x0 ;  /* 0x000000000000781c */ /* 0x000fe20003f0f028 */
[----:B------:R-:W-:Y:S02]  /*0170*/  UISETP.NE.U32.AND UP0, UPT, URZ, UR4, UPT ;  /* 0x000000043f00728c */ /* 0x000fe4000bf05070 */
[----:B------:R-:W-:Y:S02]  /*0180*/  ULDC.U8 UR8, c[0x0][0x312] ;  /* 0x0000c48000087ab9 */ /* 0x000fe40000000000 */
[----:B------:R-:W-:Y:S02]  /*0190*/  UISETP.NE.AND UP3, UPT, UR8, URZ, UPT ;  /* 0x0000003f0800728c */ /* 0x000fe4000bf65270 */
[----:B------:R-:W-:-:S03]  /*01a0*/  UISETP.NE.AND.EX UP0, UPT, URZ, UR5, UPT, UP0 ;  /* 0x000000053f00728c */ /* 0x000fc6000bf05300 */
[----:B------:R-:W-:Y:S01]  /*01b0*/  ULDC.64 UR4, c[0x0][0x250] ;  /* 0x0000940000047ab9 */ /* 0x000fe20000000a00 */
[----:B---3--:R-:W3:Y:S01]  /*01c0*/  S2R R7, SR_TID.X ;  /* 0x0000000000077919 */ /* 0x008ee20000002100 */
[----:B-----5:R-:W-:Y:S02]  /*01d0*/  UIMAD.WIDE UR14, UR10, UR12, UR14 ;  /* 0x0000000c0a0e72a5 */ /* 0x020fe4000f8e020e */
[----:B-1----:R-:W-:-:S06]  /*01e0*/  ULOP3.LUT UR6, UR9, UR11, UR10, 0xfe, !UPT ;  /* 0x0000000b09067292 */ /* 0x002fcc000f8efe0a */
[----:B---3--:R-:W-:Y:S01]  /*01f0*/  LOP3.LUT P3, RZ, R7, UR6, RZ, 0xfc, !PT ;  /* 0x0000000607ff7c12 */ /* 0x008fe2000f86fcff */
[----:B------:R-:W-:Y:S02]  /*0200*/  ULDC.64 UR6, c[0x0][0x248] ;  /* 0x0000920000067ab9 */ /* 0x000fe40000000a00 */
[----:B------:R-:W-:-:S04]  /*0210*/  UISETP.EQ.U32.AND UP1, UPT, URZ, UR6, UPT ;  /* 0x000000063f00728c */ /* 0x000fc8000bf22070 */
[----:B------:R-:W-:-:S03]  /*0220*/  UISETP.EQ.OR.EX UP1, UPT, URZ, UR7, !UP3, UP1 ;  /* 0x000000073f00728c */ /* 0x000fc6000df22710 */
[----:B------:R-:W-:-:S03]  /*0230*/  ULDC.64 UR6, c[0x0][0x248] ;  /* 0x0000920000067ab9 */ /* 0x000fc60000000a00 */
[----:B------:R-:W-:Y:S02]  /*0240*/  @!P3 IMAD.MOV.U32 R10, RZ, RZ, c[0x0][0x308] ;  /* 0x0000c200ff0ab624 */ /* 0x000fe400078e00ff */
[----:B------:R-:W-:Y:S01]  /*0250*/  @!P3 IMAD.MOV.U32 R11, RZ, RZ, c[0x0][0x30c] ;  /* 0x0000c300ff0bb624 */ /* 0x000fe200078e00ff */
[----:B------:R-:W-:Y:S02]  /*0260*/  @UP0 UIMAD.WIDE UR4, UR10, UR12, UR4 ;  /* 0x0000000c0a0402a5 */ /* 0x000fe4000f8e0204 */
[----:B------:R-:W-:Y:S01]  /*0270*/  UIMAD.WIDE UR6, UR10, UR12, UR6 ;  /* 0x0000000c0a0672a5 */ /* 0x000fe2000f8e0206 */
[----:B--2---:R-:W1:Y:S01]  /*0280*/  @P2 R2UR UR20, R4 ;  /* 0x00000000041423c2 */ /* 0x004e6200000e0000 */
[----:B----4-:R-:W-:-:S07]  /*0290*/  @P2 IADD3 R6, P1, R8, c[0x0][0x300], RZ ;  /* 0x0000c00008062a10 */ /* 0x010fce0007f3e0ff */
[----:B------:R-:W2:Y:S01]  /*02a0*/  @P2 R2UR UR21, R5 ;  /* 0x00000000051523c2 */ /* 0x000ea200000e0000 */
[----:B------:R-:W-:Y:S02]  /*02b0*/  @P2 IMAD.X R2, RZ, RZ, R9, P1 ;  /* 0x000000ffff022224 */ /* 0x000fe400008e0609 */
[----:B------:R-:W-:Y:S02]  /*02c0*/  @!P3 IMAD.MOV.U32 R8, RZ, RZ, R6 ;  /* 0x000000ffff08b224 */ /* 0x000fe400078e0006 */
[----:B------:R-:W-:-:S05]  /*02d0*/  @!P3 IMAD.MOV.U32 R9, RZ, RZ, R2 ;  /* 0x000000ffff09b224 */ /* 0x000fca00078e0002 */
[----:B------:R-:W-:Y:S01]  /*02e0*/  @!P3 STG.E.64 [R10.64+0x8], R8 ;  /* 0x000008080a00b986 */ /* 0x000fe2000c101b10 */
[----:B-1----:R-:W-:Y:S01]  /*02f0*/  MOV R4, UR20 ;  /* 0x0000001400047c02 */ /* 0x002fe20008000f00 */
[----:B--2---:R-:W-:-:S05]  /*0300*/  IMAD.U32 R5, RZ, RZ, UR21 ;  /* 0x00000015ff057e24 */ /* 0x004fca000f8e00ff */
[----:B------:R1:W-:Y:S01]  /*0310*/  @!P3 STG.E.64 [R10.64], R4 ;  /* 0x000000040a00b986 */ /* 0x0003e2000c101b10 */
[----:B------:R-:W-:Y:S02]  /*0320*/  PLOP3.LUT P1, PT, PT, PT, UP0, 0x80, 0x0 ;  /* 0x000000000000781c */ /* 0x000fe40003f2f008 */
[----:B------:R-:W-:Y:S01]  /*0330*/  PLOP3.LUT P2, PT, PT, PT, UP1, 0x80, 0x0 ;  /* 0x000000000000781c */ /* 0x000fe20003f4f018 */
[----:B-1----:R-:W-:Y:S01]  /*0340*/  IMAD.U32 R4, RZ, RZ, UR14 ;  /* 0x0000000eff047e24 */ /* 0x002fe2000f8e00ff */
[----:B------:R-:W-:-:S05]  /*0350*/  MOV R5, UR15 ;  /* 0x0000000f00057c02 */ /* 0x000fca0008000f00 */
[----:B------:R1:W2:Y:S04]  /*0360*/  @P0 LDG.E R9, [R4.64] ;  /* 0x0000001004090981 */ /* 0x0002a8000c1e1900 */
[----:B------:R1:W3:Y:S01]  /*0370*/  @P0 LDG.E R0, [R4.64+0x4] ;  /* 0x0000041004000981 */ /* 0x0002e2000c1e1900 */
[----:B------:R-:W-:Y:S01]  /*0380*/  MOV R10, UR4 ;  /* 0x00000004000a7c02 */ /* 0x000fe20008000f00 */
[----:B------:R-:W-:-:S05]  /*0390*/  IMAD.U32 R11, RZ, RZ, UR5 ;  /* 0x00000005ff0b7e24 */ /* 0x000fca000f8e00ff */
[----:B------:R4:W5:Y:S01]  /*03a0*/  @P1 LDG.E R3, [R10.64] ;  /* 0x000000100a031981 */ /* 0x000962000c1e1900 */
[----:B-1----:R-:W-:Y:S01]  /*03b0*/  IMAD.U32 R4, RZ, RZ, UR6 ;  /* 0x00000006ff047e24 */ /* 0x002fe2000f8e00ff */
[----:B------:R-:W-:-:S05]  /*03c0*/  MOV R5, UR7 ;  /* 0x0000000700057c02 */ /* 0x000fca0008000f00 */
[----:B------:R-:W5:Y:S01]  /*03d0*/  @!P2 LDG.E R8, [R4.64] ;  /* 0x000000100408a981 */ /* 0x000f62000c1e1900 */
[----:B------:R-:W-:Y:S01]  /*03e0*/  UMOV UR8, 0xffffffff ;  /* 0xffffffff00087882 */ /* 0x000fe20000000000 */
[----:B------:R-:W-:-:S04]  /*03f0*/  SHF.R.S32.HI R12, RZ, 0x1f, R7 ;  /* 0x0000001fff0c7819 */ /* 0x000fc80000011407 */
[----:B----4-:R-:W-:Y:S01]  /*0400*/  LEA.HI R11, R12, R7, RZ, 0x5 ;  /* 0x000000070c0b7211 */ /* 0x010fe200078f28ff */
[----:B------:R-:W1:Y:S01]  /*0410*/  LDC.U8 R212, c[0x0][0x2d8] ;  /* 0x0000b600ffd47b82 */ /* 0x000e620000000000 */
[----:B------:R-:W-:Y:S02]  /*0420*/  UMOV UR14, URZ ;  /* 0x0000003f000e7c82 */ /* 0x000fe40008000000 */
[----:B------:R-:W-:-:S05]  /*0430*/  UMOV UR19, 0xffffffff ;  /* 0xffffffff00137882 */ /* 0x000fca0000000000 */
[----:B--2---:R-:W2:Y:S08]  /*0440*/  @P0 R2UR UR8, R9 ;  /* 0x00000000090803c2 */ /* 0x004eb000000e0000 */
[----:B---3--:R3:W2:Y:S01]  /*0450*/  @P0 R2UR UR15, R0 ;  /* 0x00000000000f03c2 */ /* 0x0086a200000e0000 */
[----:B------:R-:W-:-:S04]  /*0460*/  ISETP.NE.U32.AND P0, PT, RZ, c[0x0][0x248], PT ;  /* 0x00009200ff007a0c */ /* 0x000fc80003f05070 */
[----:B------:R-:W-:Y:S02]  /*0470*/  ISETP.NE.AND.EX P0, PT, RZ, c[0x0][0x24c], PT, P0 ;  /* 0x00009300ff007a0c */ /* 0x000fe40003f05300 */
[----:B---3--:R-:W-:-:S05]  /*0480*/  LOP3.LUT R0, R11, 0xffffffe0, RZ, 0xc0, !PT ;  /* 0xffffffe00b007812 */ /* 0x008fca00078ec0ff */
[----:B------:R-:W-:-:S05]  /*0490*/  IMAD.IADD R13, R7, 0x1, -R0 ;  /* 0x00000001070d7824 */ /* 0x000fca00078e0a00 */
[----:B------:R3:W-:Y:S01]  /*04a0*/  STL [R1+0x20], R13 ;  /* 0x0000200d01007387 */ /* 0x0007e20000100800 */
[----:B--2---:R-:W-:Y:S01]  /*04b0*/  @UP2 UIADD3 UR15, UR15, -UR8, URZ ;  /* 0x800000080f0f2290 */ /* 0x004fe2000fffe03f */
[----:B-----5:R3:W2:Y:S06]  /*04c0*/  @P1 R2UR UR14, R3 ;  /* 0x00000000030e13c2 */ /* 0x0206ac00000e0000 */
[----:B------:R-:W-:Y:S02]  /*04d0*/  @!UP2 ULDC UR15, c[0x0][0x214] ;  /* 0x00008500000faab9 */ /* 0x000fe40000000800 */
[----:B------:R3:W4:Y:S02]  /*04e0*/  @!P2 R2UR UR19, R8 ;  /* 0x000000000813a3c2 */ /* 0x00072400000e0000 */
[----:B--234-:R-:W-:Y:S05]  /*04f0*/  @!P0 BRA `(.L_x_517) ;  /* 0x0000007000008947 */ /* 0x01cfea0003800000 */
[----:B-1----:R-:W-:-:S13]  /*0500*/  PLOP3.LUT P0, PT, PT, PT, UP3, 0x80, 0x0 ;  /* 0x000000000000781c */ /* 0x002fda0003f0f038 */
[----:B------:R-:W2:Y:S04]  /*0510*/  @P0 LDG.E R0, [R4.64+0x4] ;  /* 0x0000041004000981 */ /* 0x000ea8000c1e1900 */
[----:B------:R-:W3:Y:S01]  /*0520*/  @!P0 LDG.E R4, [R4.64] ;  /* 0x0000001004048981 */ /* 0x000ee2000c1e1900 */
[----:B--2---:R-:W1:Y:S02]  /*0530*/  @P0 R2UR UR6, R0 ;  /* 0x00000000000603c2 */ /* 0x004e6400000e0000 */
[----:B-1----:R-:W-:-:S11]  /*0540*/  @UP3 UIADD3 UR6, UR6, -UR19, URZ ;  /* 0x8000001306063290 */ /* 0x002fd6000fffe03f */
[----:B---3--:R1:W2:Y:S02]  /*0550*/  @!P0 R2UR UR6, R4 ;  /* 0x00000000040683c2 */ /* 0x0082a400000e0000 */
[----:B-12---:R-:W-:Y:S05]  /*0560*/  BRA `(.L_x_518) ;  /* 0x0000001000007947 */ /* 0x006fea0003800000 */
.L_x_517:
[----:B-1----:R-:W-:Y:S02]  /*0570*/  ULDC UR6, c[0x0][0x218] ;  /* 0x0000860000067ab9 */ /* 0x002fe40000000800 */
.L_x_518:
        /* <DEDUP_REMOVED lines=21> */
[----:B------:R-:W-:Y:S02]  /*06d0*/  UISETP.GE.AND UP0, UPT, UR13, 0x1, UPT ;  /* 0x000000010d00788c */ /* 0x000fe4000bf06270 */
[----:B------:R-:W-:-:S04]  /*06e0*/  UIADD3 UR4, UR13, 0x7f, URZ ;  /* 0x0000007f0d047890 */ /* 0x000fc8000fffe03f */
[----:B------:R-:W-:Y:S01]  /*06f0*/  PLOP3.LUT P0, PT, PT, PT, UP0, 0x80, 0x0 ;  /* 0x000000000000781c */ /* 0x000fe20003f0f008 */
[----:B------:R-:W-:-:S04]  /*0700*/  USHF.R.S32.HI UR22, URZ, 0x1f, UR4 ;  /* 0x0000001f3f167899 */ /* 0x000fc80008011404 */
[----:B------:R-:W-:-:S08]  /*0710*/  ULEA.HI UR22, UR22, UR4, URZ, 0x7 ;  /* 0x0000000416167291 */ /* 0x000fd0000f8f383f */
[----:B------:R-:W-:Y:S05]  /*0720*/  @!P0 BRA `(.L_x_519) ;  /* 0x00019d9000008947 */ /* 0x000fea0003800000 */
[----:B------:R-:W-:Y:S01]  /*0730*/  UISETP.NE.AND UP1, UPT, UR8, -0x1, UPT ;  /* 0xffffffff0800788c */ /* 0x000fe2000bf25270 */
[----:B------:R-:W-:Y:S01]  /*0740*/  SHF.R.S32.HI R0, RZ, 0x1f, R13 ;  /* 0x0000001fff007819 */ /* 0x000fe2000001140d */
[----:B------:R-:W-:Y:S02]  /*0750*/  UISETP.NE.AND UP0, UPT, UR19, -0x1, UPT ;  /* 0xffffffff1300788c */ /* 0x000fe4000bf05270 */
[----:B------:R-:W-:Y:S02]  /*0760*/  ULDC.64 UR4, c[0x0][0x190] ;  /* 0x0000640000047ab9 */ /* 0x000fe40000000a00 */
[----:B------:R-:W-:Y:S02]  /*0770*/  ULDC.64 UR6, c[0x0][0x178] ;  /* 0x00005e0000067ab9 */ /* 0x000fe40000000a00 */
[----:B------:R-:W-:-:S03]  /*0780*/  PLOP3.LUT P0, PT, PT, PT, UP0, 0x80, 0x0 ;  /* 0x000000000000781c */ /* 0x000fc60003f0f008 */
[----:B------:R-:W-:Y:S02]  /*0790*/  @UP1 UIMAD.WIDE.U32 UR24, UR8, UR4, URZ ;  /* 0x00000004081812a5 */ /* 0x000fe4000f8e003f */
[----:B------:R-:W-:Y:S02]  /*07a0*/  @UP0 UIADD3 UR23, UR14, UR19, URZ ;  /* 0x000000130e170290 */ /* 0x000fe4000fffe03f */
[----:B------:R-:W-:Y:S02]  /*07b0*/  @UP1 UIMAD UR18, UR8, UR5, UR25 ;  /* 0x00000005081212a4 */ /* 0x000fe4000f8e0219 */
[----:B------:R-:W-:Y:S02]  /*07c0*/  @!UP1 USHF.R.S32.HI UR25, URZ, 0x1f, UR10 ;  /* 0x0000001f3f199899 */ /* 0x000fe4000801140a */
[----:B------:R-:W-:Y:S02]  /*07d0*/  ULDC.64 UR4, c[0x0][0x198] ;  /* 0x0000660000047ab9 */ /* 0x000fe40000000a00 */
[----:B------:R-:W-:-:S02]  /*07e0*/  @!UP1 UIMAD UR25, UR25, UR6, URZ ;  /* 0x00000006191992a4 */ /* 0x000fc4000f8e023f */
[----:B------:R-:W-:Y:S02]  /*07f0*/  @!UP1 UIMAD.WIDE.U32 UR28, UR10, UR6, URZ ;  /* 0x000000060a1c92a5 */ /* 0x000fe4000f8e003f */
[----:B------:R-:W-:Y:S02]  /*0800*/  @UP0 UIMAD.WIDE.U32 UR26, UR23, UR4, URZ ;  /* 0x00000004171a02a5 */ /* 0x000fe4000f8e003f */
[----:B------:R-:W-:Y:S02]  /*0810*/  USHF.R.S32.HI UR6, URZ, 0x7, UR22 ;  /* 0x000000073f067899 */ /* 0x000fe40008011416 */
[----:B------:R-:W-:Y:S02]  /*0820*/  @UP0 UIMAD UR23, UR23, UR5, UR27 ;  /* 0x00000005171702a4 */ /* 0x000fe4000f8e021b */
[----:B------:R-:W-:Y:S02]  /*0830*/  ULDC UR22, c[0x0][0x1c0] ;  /* 0x0000700000167ab9 */ /* 0x000fe40000000800 */
[----:B------:R-:W-:-:S02]  /*0840*/  UIMAD UR22, UR10, UR22, UR9 ;  /* 0x000000160a1672a4 */ /* 0x000fc4000f8e0209 */
[----:B------:R-:W-:Y:S02]  /*0850*/  ULDC UR5, c[0x0][0x224] ;  /* 0x0000890000057ab9 */ /* 0x000fe40000000800 */
[----:B------:R-:W-:Y:S02]  /*0860*/  UIMAD UR5, UR22, UR5, UR12 ;  /* 0x00000005160572a4 */ /* 0x000fe4000f8e020c */
[----:B------:R-:W-:Y:S02]  /*0870*/  @!UP1 UIMAD UR4, UR10, UR7, UR25 ;  /* 0x000000070a0492a4 */ /* 0x000fe4000f8e0219 */
[----:B------:R-:W-:Y:S02]  /*0880*/  USHF.L.U32 UR22, UR22, 0x5, URZ ;  /* 0x0000000516167899 */ /* 0x000fe4000800063f */
[----:B------:R-:W-:Y:S02]  /*0890*/  ULDC UR7, c[0x0][0x228] ;  /* 0x00008a0000077ab9 */ /* 0x000fe40000000800 */
[----:B------:R-:W-:-:S02]  /*08a0*/  UIMAD UR7, UR5, UR7, URZ ;  /* 0x00000007050772a4 */ /* 0x000fc4000f8e023f */
[----:B------:R-:W-:Y:S01]  /*08b0*/  USHF.R.S32.HI UR5, URZ, 0x1f, UR22 ;  /* 0x0000001f3f057899 */ /* 0x000fe20008011416 */
[----:B------:R-:W-:Y:S01]  /*08c0*/  IADD3 R6, P2, P1, R6, UR22, R13 ;  /* 0x0000001606067c10 */ /* 0x000fe2000f95e00d */
[----:B------:R-:W-:Y:S02]  /*08d0*/  @!UP1 UIADD3 UR18, UR29, UR4, URZ ;  /* 0x000000041d129290 */ /* 0x000fe4000fffe03f */
[----:B------:R-:W-:Y:S02]  /*08e0*/  @UP1 UMOV UR22, UR24 ;  /* 0x0000001800161c82 */ /* 0x000fe40008000000 */
[----:B------:R-:W-:Y:S01]  /*08f0*/  IADD3.X R2, R2, UR5, R0, P2, P1 ;  /* 0x0000000502027c10 */ /* 0x000fe200097e2400 */
[----:B------:R-:W-:Y:S02]  /*0900*/  @!UP1 UMOV UR22, UR28 ;  /* 0x0000001c00169c82 */ /* 0x000fe40008000000 */
[----:B------:R-:W-:Y:S01]  /*0910*/  @UP0 UMOV UR24, UR26 ;  /* 0x0000001a00180c82 */ /* 0x000fe20008000000 */
[----:B------:R-:W-:Y:S05]  /*0920*/  @P0 BRA `(.L_x_520) ;  /* 0x000000d000000947 */ /* 0x000fea0003800000 */
[----:B------:R-:W-:Y:S02]  /*0930*/  USHF.R.S32.HI UR24, URZ, 0x1f, UR14 ;  /* 0x0000001f3f187899 */ /* 0x000fe4000801140e */
[----:B------:R-:W-:-:S02]  /*0940*/  ULDC.64 UR4, c[0x0][0x198] ;  /* 0x0000660000047ab9 */ /* 0x000fc40000000a00 */
[----:B------:R-:W-:Y:S02]  /*0950*/  UIMAD UR24, UR24, UR4, URZ ;  /* 0x00000004181872a4 */ /* 0x000fe4000f8e023f */
[----:B------:R-:W-:Y:S02]  /*0960*/  UIMAD.WIDE.U32 UR26, UR14, UR4, URZ ;  /* 0x000000040e1a72a5 */ /* 0x000fe4000f8e003f */
[----:B------:R-:W-:Y:S02]  /*0970*/  UIMAD UR24, UR14, UR5, UR24 ;  /* 0x000000050e1872a4 */ /* 0x000fe4000f8e0218 */
[----:B------:R-:W-:Y:S02]  /*0980*/  USHF.R.S32.HI UR23, URZ, 0x1f, UR10 ;  /* 0x0000001f3f177899 */ /* 0x000fe4000801140a */
[----:B------:R-:W-:Y:S02]  /*0990*/  ULDC.64 UR4, c[0x0][0x180] ;  /* 0x0000600000047ab9 */ /* 0x000fe40000000a00 */
[----:B------:R-:W-:-:S02]  /*09a0*/  UIADD3 UR25, UR27, UR24, URZ ;  /* 0x000000181b197290 */ /* 0x000fc4000fffe03f */
[----:B------:R-:W-:Y:S02]  /*09b0*/  UIMAD UR23, UR23, UR4, URZ ;  /* 0x00000004171772a4 */ /* 0x000fe4000f8e023f */
[----:B------:R-:W-:Y:S02]  /*09c0*/  UMOV UR24, UR26 ;  /* 0x0000001a00187c82 */ /* 0x000fe40008000000 */
[----:B------:R-:W-:Y:S02]  /*09d0*/  UIMAD UR23, UR10, UR5, UR23 ;  /* 0x000000050a1772a4 */ /* 0x000fe4000f8e0217 */
[----:B------:R-:W-:-:S04]  /*09e0*/  UIMAD.WIDE.U32 UR24, UR10, UR4, UR24 ;  /* 0x000000040a1872a5 */ /* 0x000fc8000f8e0018 */
[----:B------:R-:W-:Y:S02]  /*09f0*/  UIADD3 UR23, UR25, UR23, URZ ;  /* 0x0000001719177290 */ /* 0x000fe4000fffe03f */
.L_x_520:
        /* <DEDUP_REMOVED lines=11> */
[----:B------:R-:W-:Y:S01]  /*0ab0*/  USHF.R.S32.HI UR19, URZ, 0x1f, UR9 ;  /* 0x0000001f3f137899 */ /* 0x000fe20008011409 */
        /* <DEDUP_REMOVED lines=32> */
.L_x_521:
[CC--:B------:R-:W-:Y:S01]  /*0cc0*/  LEA.HI R4, R12.reuse, R7.reuse, RZ, 0x2 ;  /* 0x000000070c047211 */ /* 0x0c0fe200078f10ff */
[----:B------:R-:W1:Y:S01]  /*0cd0*/  S2R R10, SR_CTAID.Z ;  /* 0x00000000000a7919 */ /* 0x000e620000002700 */
[----:B------:R-:W-:Y:S01]  /*0ce0*/  LEA.HI R16, R12, R7, RZ, 0x3 ;  /* 0x000000070c107211 */ /* 0x000fe200078f18ff */
[----:B------:R-:W-:Y:S01]  /*0cf0*/  UIADD3 UR12, -UR12, UR15, URZ ;  /* 0x0000000f0c0c7290 */ /* 0x000fe2000fffe13f */
[----:B------:R-:W-:Y:S01]  /*0d00*/  LOP3.LUT R3, R4, 0xfffffffc, RZ, 0xc0, !PT ;  /* 0xfffffffc04037812 */ /* 0x000fe200078ec0ff */
[----:B------:R-:W-:Y:S01]  /*0d10*/  ULDC.64 UR4, c[0x0][0x1a8] ;  /* 0x00006a0000047ab9 */ /* 0x000fe20000000a00 */
[----:B------:R-:W-:Y:S01]  /*0d20*/  SHF.R.S32.HI R0, RZ, 0x3, R16 ;  /* 0x00000003ff007819 */ /* 0x000fe20000011410 */
[----:B------:R-:W-:Y:S01]  /*0d30*/  UIMAD UR4, UR19, UR4, URZ ;  /* 0x00000004130472a4 */ /* 0x000fe2000f8e023f */
[----:B------:R-:W-:Y:S01]  /*0d40*/  SHF.R.S32.HI R22, RZ, 0x2, R4 ;  /* 0x00000002ff167819 */ /* 0x000fe20000011404 */
[----:B------:R-:W-:Y:S01]  /*0d50*/  IMAD.IADD R3, R7, 0x1, -R3 ;  /* 0x0000000107037824 */ /* 0x000fe200078e0a03 */
[----:B------:R-:W-:Y:S01]  /*0d60*/  SHF.R.S32.HI R213, RZ, 0x1f, R13 ;  /* 0x0000001fffd57819 */ /* 0x000fe2000001140d */
[----:B------:R-:W-:Y:S01]  /*0d70*/  IMAD.SHL.U32 R5, R0, 0x40, RZ ;  /* 0x0000004000057824 */ /* 0x000fe200078e00ff */
[----:B------:R-:W-:Y:S01]  /*0d80*/  LEA.HI R4, R4, R22, RZ, 0x1 ;  /* 0x0000001604047211 */ /* 0x000fe200078f08ff */
[----:B------:R-:W-:Y:S01]  /*0d90*/  IMAD.SHL.U32 R190, R3, 0x8, RZ ;  /* 0x0000000803be7824 */ /* 0x000fe200078e00ff */
[--C-:B------:R-:W-:Y:S01]  /*0da0*/  SHF.R.S32.HI R3, RZ, 0x5, R11.reuse ;  /* 0x00000005ff037819 */ /* 0x100fe2000001140b */
[----:B------:R-:W-:Y:S01]  /*0db0*/  UIMAD UR4, UR9, UR5, UR4 ;  /* 0x00000005090472a4 */ /* 0x000fe2000f8e0204 */
[----:B------:R-:W-:Y:S01]  /*0dc0*/  LOP3.LUT R5, R5, 0xc0, RZ, 0xc0, !PT ;  /* 0x000000c005057812 */ /* 0x000fe200078ec0ff */
[----:B------:R-:W-:Y:S01]  /*0dd0*/  IMAD.U32 R20, RZ, RZ, UR11 ;  /* 0x0000000bff147e24 */ /* 0x000fe2000f8e00ff */
[----:B------:R-:W-:Y:S01]  /*0de0*/  SHF.R.S32.HI R11, RZ, 0x1f, R11 ;  /* 0x0000001fff0b7819 */ /* 0x000fe2000001140b */
[----:B------:R-:W-:Y:S01]  /*0df0*/  BSSY B0, `(.L_x_522) ;  /* 0x000002c000007945 */ /* 0x000fe20003800000 */
[----:B------:R-:W-:-:S02]  /*0e00*/  LOP3.LUT R4, R4, 0x7fffffe, RZ, 0xc0, !PT ;  /* 0x07fffffe04047812 */ /* 0x000fc400078ec0ff */
[----:B------:R-:W-:Y:S02]  /*0e10*/  LOP3.LUT R8, R5, 0x18, R190, 0xf8, !PT ;  /* 0x0000001805087812 */ /* 0x000fe400078ef8be */
[----:B------:R-:W-:Y:S01]  /*0e20*/  LEA.HI R11, R11, R3, RZ, 0x2 ;  /* 0x000000030b0b7211 */ /* 0x000fe200078f10ff */
[----:B------:R-:W-:Y:S01]  /*0e30*/  IMAD.IADD R4, R22, 0x1, -R4 ;  /* 0x0000000116047824 */ /* 0x000fe200078e0a04 */
[----:B------:R-:W-:Y:S02]  /*0e40*/  SHF.R.U32.HI R5, RZ, 0x3, R5 ;  /* 0x00000003ff057819 */ /* 0x000fe40000011605 */
[----:B------:R-:W-:Y:S01]  /*0e50*/  LEA.HI R213, R213, R13, RZ, 0x2 ;  /* 0x0000000dd5d57211 */ /* 0x000fe200078f10ff */
[----:B------:R-:W-:Y:S01]  /*0e60*/  IMAD R4, R3, 0x8, R4 ;  /* 0x0000000803047824 */ /* 0x000fe200078e0204 */
[----:B------:R-:W-:Y:S02]  /*0e70*/  LOP3.LUT R11, R11, 0xffffffc, RZ, 0xc0, !PT ;  /* 0x0ffffffc0b0b7812 */ /* 0x000fe400078ec0ff */
[----:B------:R-:W-:-:S02]  /*0e80*/  LOP3.LUT R5, R8, R5, RZ, 0x3c, !PT ;  /* 0x0000000508057212 */ /* 0x000fc400078e3cff */
[----:B------:R-:W-:Y:S01]  /*0e90*/  SHF.R.S32.HI R9, RZ, 0x2, R213 ;  /* 0x00000002ff097819 */ /* 0x000fe200000114d5 */
[----:B------:R-:W-:Y:S01]  /*0ea0*/  IMAD.IADD R11, R3, 0x1, -R11 ;  /* 0x00000001030b7824 */ /* 0x000fe200078e0a0b */
[----:B------:R-:W-:Y:S01]  /*0eb0*/  SHF.R.S32.HI R191, RZ, 0x1f, R190 ;  /* 0x0000001fffbf7819 */ /* 0x000fe200000114be */
[----:B------:R-:W-:Y:S01]  /*0ec0*/  IMAD.U32 R4, R4, 0x20, R5 ;  /* 0x0000002004047824 */ /* 0x000fe200078e0005 */
[----:B------:R-:W-:Y:S01]  /*0ed0*/  IADD3 R8, P0, R190, UR22, RZ ;  /* 0x00000016be087c10 */ /* 0x000fe2000ff1e0ff */
[----:B------:R-:W-:Y:S01]  /*0ee0*/  IMAD R9, R11, 0x10, R9 ;  /* 0x000000100b097824 */ /* 0x000fe200078e0209 */
[--C-:B------:R-:W-:Y:S01]  /*0ef0*/  SHF.R.S32.HI R23, RZ, 0x1f, R22.reuse ;  /* 0x0000001fff177819 */ /* 0x100fe20000011416 */
[----:B------:R-:W-:Y:S01]  /*0f00*/  IMAD.SHL.U32 R186, R4, 0x2, RZ ;  /* 0x0000000204ba7824 */ /* 0x000fe200078e00ff */
[----:B------:R-:W-:Y:S03]  /*0f10*/  STL.64 [R1+0x1a0], R190 ;  /* 0x0001a0be01007387 */ /* 0x000fe60000100a00 */
[----:B------:R-:W-:Y:S01]  /*0f20*/  IMAD.WIDE R20, R20, 0x80, R22 ;  /* 0x0000008014147825 */ /* 0x000fe200078e0216 */
[----:B------:R2:W-:Y:S04]  /*0f30*/  STL [R1+0x17c], R9 ;  /* 0x00017c0901007387 */ /* 0x0005e80000100800 */
[----:B------:R3:W-:Y:S01]  /*0f40*/  STL [R1+0x178], R186 ;  /* 0x000178ba01007387 */ /* 0x0007e20000100800 */
[----:B--2---:R-:W-:-:S02]  /*0f50*/  IADD3.X R9, R191, UR18, RZ, P0, !PT ;  /* 0x00000012bf097c10 */ /* 0x004fc400087fe4ff */
[----:B------:R-:W-:-:S03]  /*0f60*/  ISETP.GE.AND P0, PT, R22, UR12, PT ;  /* 0x0000000c16007c0c */ /* 0x000fc6000bf06270 */
[----:B-1----:R-:W-:Y:S01]  /*0f70*/  IMAD.WIDE.U32 R10, R10, c[0x0][0x1a8], R8 ;  /* 0x00006a000a0a7a25 */ /* 0x002fe200078e0008 */
[----:B------:R-:W-:-:S04]  /*0f80*/  SHF.R.S32.HI R9, RZ, 0x1f, R17 ;  /* 0x0000001fff097819 */ /* 0x000fc80000011411 */
[----:B------:R-:W-:-:S05]  /*0f90*/  IADD3 R19, R11, UR4, RZ ;  /* 0x000000040b137c10 */ /* 0x000fca000fffe0ff */
[----:B------:R-:W-:Y:S05]  /*0fa0*/  @P0 BRA `(.L_x_523) ;  /* 0x0000010000000947 */ /* 0x000fea0003800000 */
[----:B---3--:R-:W-:-:S13]  /*0fb0*/  ISETP.GE.AND P0, PT, R190, c[0x0][0x220], PT ;  /* 0x00008800be007a0c */ /* 0x008fda0003f06270 */
        /* <DEDUP_REMOVED lines=15> */
.L_x_523:
[----:B---3--:R-:W-:Y:S05]  /*10b0*/  BSYNC B0 ;  /* 0x0000000000007941 */ /* 0x008fea0003800000 */
.L_x_522:
        /* <DEDUP_REMOVED lines=21> */
.L_x_525:
[----:B------:R-:W-:Y:S05]  /*1210*/  BSYNC B0 ;  /* 0x0000000000007941 */ /* 0x000fea0003800000 */
.L_x_524:
        /* <DEDUP_REMOVED lines=21> */
.L_x_527:
[----:B------:R-:W-:Y:S05]  /*1370*/  BSYNC B0 ;  /* 0x0000000000007941 */ /* 0x000fea0003800000 */
.L_x_526:
[----:B------:R-:W-:Y:S01]  /*1380*/  IADD3 R13, R22, 0x60, RZ ;  /* 0x00000060160d7810 */ /* 0x000fe20007ffe0ff */
[----:B------:R-:W-:Y:S01]  /*1390*/  IMAD.MOV.U32 R181, RZ, RZ, c[0x0][0x198] ;  /* 0x00006600ffb57624 */ /* 0x000fe200078e00ff */
[----:B------:R-:W-:Y:S01]  /*13a0*/  BSSY B0, `(.L_x_528) ;  /* 0x0000016000007945 */ /* 0x000fe20003800000 */
[----:B------:R-:W-:Y:S01]  /*13b0*/  IMAD.MOV.U32 R182, RZ, RZ, 0x7 ;  /* 0x00000007ffb67424 */ /* 0x000fe200078e00ff */
[----:B------:R-:W-:Y:S01]  /*13c0*/  ISETP.GE.AND P0, PT, R13, UR12, PT ;  /* 0x0000000c0d007c0c */ /* 0x000fe2000bf06270 */
[----:B------:R-:W-:-:S03]  /*13d0*/  IMAD.SHL.U32 R183, R181, 0x80, RZ ;  /* 0x00000080b5b77824 */ /* 0x000fc600078e00ff */
[----:B------:R-:W-:-:S09]  /*13e0*/  SHF.L.U64.HI R182, R181, R182, c[0x0][0x19c] ;  /* 0x00006700b5b67619 */ /* 0x000fd200000102b6 */
        /* <DEDUP_REMOVED lines=17> */
.L_x_529:
[----:B------:R-:W-:Y:S05]  /*1500*/  BSYNC B0 ;  /* 0x0000000000007941 */ /* 0x000fea0003800000 */
.L_x_528:
[C---:B------:R-:W-:Y:S01]  /*1510*/  IMAD R5, R23.reuse, c[0x0][0x198], RZ ;  /* 0x0000660017057a24 */ /* 0x040fe200078e02ff */
[-C--:B------:R-:W-:Y:S01]  /*1520*/  LEA.HI R12, R12, R7.reuse, RZ, 0x4 ;  /* 0x000000070c0c7211 */ /* 0x080fe200078f20ff */
[--C-:B-1----:R-:W-:Y:S01]  /*1530*/  IMAD.WIDE.U32 R18, R22, c[0x0][0x198], R190.reuse ;  /* 0x0000660016127a25 */ /* 0x102fe200078e00be */
[----:B------:R-:W-:Y:S01]  /*1540*/  UIADD3 UR27, UR6, -0x1, URZ ;  /* 0xffffffff061b7890 */ /* 0x000fe2000fffe03f */
[----:B------:R-:W-:Y:S01]  /*1550*/  BSSY B0, `(.L_x_530) ;  /* 0x0000034000007945 */ /* 0x000fe20003800000 */
[----:B------:R-:W-:Y:S01]  /*1560*/  LOP3.LUT R8, R12, 0xfffffff0, RZ, 0xc0, !PT ;  /* 0xfffffff00c087812 */ /* 0x000fe200078ec0ff */
[----:B------:R-:W-:Y:S01]  /*1570*/  IMAD R4, R23, c[0x0][0x1a0], RZ ;  /* 0x0000680017047a24 */ /* 0x000fe200078e02ff */
[----:B------:R-:W-:Y:S01]  /*1580*/  IADD3 R20, P1, R18, UR24, RZ ;  /* 0x0000001812147c10 */ /* 0x000fe2000ff3e0ff */
[----:B------:R-:W-:Y:S01]  /*1590*/  IMAD.WIDE.U32 R10, R22, c[0x0][0x1a0], R190 ;  /* 0x00006800160a7a25 */ /* 0x000fe200078e00be */
[----:B------:R-:W-:Y:S01]  /*15a0*/  IADD3 R8, -R8, R7, RZ ;  /* 0x0000000708087210 */ /* 0x000fe20007ffe1ff */
[----:B------:R-:W-:-:S02]  /*15b0*/  UIMAD UR9, UR27, -0x80, UR13 ;  /* 0xffffff801b0978a4 */ /* 0x000fc4000f8e020d */
[----:B------:R-:W-:Y:S01]  /*15c0*/  IMAD R5, R22, c[0x0][0x19c], R5 ;  /* 0x0000670016057a24 */ /* 0x000fe200078e0205 */
[----:B------:R-:W-:Y:S01]  /*15d0*/  IADD3 R18, P0, R10, UR26, RZ ;  /* 0x0000001a0a127c10 */ /* 0x000fe2000ff1e0ff */
[----:B------:R-:W-:Y:S01]  /*15e0*/  IMAD R4, R22, c[0x0][0x1a4], R4 ;  /* 0x0000690016047a24 */ /* 0x000fe200078e0204 */
[----:B------:R-:W-:Y:S01]  /*15f0*/  USHF.R.S32.HI UR10, URZ, 0x1f, UR27 ;  /* 0x0000001f3f0a7899 */ /* 0x000fe2000801141b */
[----:B------:R-:W-:Y:S01]  /*1600*/  IMAD R10, R9, c[0x0][0x1b0], RZ ;  /* 0x00006c00090a7a24 */ /* 0x000fe200078e02ff */
[----:B------:R-:W-:Y:S01]  /*1610*/  IADD3.X R21, R19, UR23, R5, P1, !PT ;  /* 0x0000001713157c10 */ /* 0x000fe20008ffe405 */
[----:B------:R-:W-:Y:S01]  /*1620*/  IMAD R9, R9, c[0x0][0x1b8], RZ ;  /* 0x00006e0009097a24 */ /* 0x000fe200078e02ff */
[----:B------:R-:W-:Y:S01]  /*1630*/  IADD3.X R19, R11, UR25, R4, P0, !PT ;  /* 0x000000190b137c10 */ /* 0x000fe200087fe404 */
[C---:B------:R-:W-:Y:S01]  /*1640*/  IMAD R10, R17.reuse, c[0x0][0x1b4], R10 ;  /* 0x00006d00110a7a24 */ /* 0x040fe200078e020a */
[----:B------:R-:W-:Y:S01]  /*1650*/  LEA.HI R11, R8, R8, RZ, 0x1 ;  /* 0x00000008080b7211 */ /* 0x000fe200078f08ff */
[----:B--2---:R-:W-:Y:S01]  /*1660*/  IMAD.WIDE.U32 R24, R17, c[0x0][0x1b0], R20 ;  /* 0x00006c0011187a25 */ /* 0x004fe200078e0014 */
[----:B------:R-:W-:-:S02]  /*1670*/  ISETP.GE.AND P0, PT, R22, UR9, PT ;  /* 0x0000000916007c0c */ /* 0x000fc4000bf06270 */
[----:B------:R-:W-:Y:S01]  /*1680*/  SHF.R.S32.HI R4, RZ, 0x1, R11 ;  /* 0x00000001ff047819 */ /* 0x000fe2000001140b */
[----:B------:R-:W-:Y:S01]  /*1690*/  IMAD R9, R17, c[0x0][0x1bc], R9 ;  /* 0x00006f0011097a24 */ /* 0x000fe200078e0209 */
[----:B------:R-:W-:Y:S01]  /*16a0*/  IADD3 R189, R25, R10, RZ ;  /* 0x0000000a19bd7210 */ /* 0x000fe20007ffe0ff */
[----:B------:R-:W-:Y:S01]  /*16b0*/  IMAD.WIDE.U32 R26, R17, c[0x0][0x1b8], R18 ;  /* 0x00006e00111a7a25 */ /* 0x000fe200078e0012 */
[----:B------:R1:W-:Y:S01]  /*16c0*/  STL.64 [R1+0x188], R24 ;  /* 0x0001881801007387 */ /* 0x0003e20000100a00 */
[----:B------:R-:W-:Y:S02]  /*16d0*/  SHF.R.S32.HI R5, RZ, 0x1f, R11 ;  /* 0x0000001fff057819 */ /* 0x000fe4000001140b */
[----:B------:R-:W-:Y:S01]  /*16e0*/  IMAD.MOV.U32 R188, RZ, RZ, R24 ;  /* 0x000000ffffbc7224 */ /* 0x000fe200078e0018 */
[----:B------:R-:W-:Y:S01]  /*16f0*/  IADD3 R17, R27, R9, RZ ;  /* 0x000000091b117210 */ /* 0x000fe20007ffe0ff */
[----:B------:R1:W-:Y:S01]  /*1700*/  STL.64 [R1+0x180], R26 ;  /* 0x0001801a01007387 */ /* 0x0003e20000100a00 */
[----:B------:R-:W-:Y:S01]  /*1710*/  LEA.HI R5, R5, R4, RZ, 0x2 ;  /* 0x0000000405057211 */ /* 0x000fe200078f10ff */
[----:B------:R-:W-:-:S02]  /*1720*/  IMAD R20, R182, UR27, RZ ;  /* 0x0000001bb6147c24 */ /* 0x000fc4000f8e02ff */
[----:B------:R1:W-:Y:S01]  /*1730*/  STL.64 [R1+0x190], R188 ;  /* 0x000190bc01007387 */ /* 0x0003e20000100a00 */
[----:B------:R-:W-:Y:S01]  /*1740*/  LOP3.LUT R5, R5, 0xfffffffc, RZ, 0xc0, !PT ;  /* 0xfffffffc05057812 */ /* 0x000fe200078ec0ff */
[C---:B------:R-:W-:Y:S02]  /*1750*/  IMAD R20, R183.reuse, UR10, R20 ;  /* 0x0000000ab7147c24 */ /* 0x040fe4000f8e0214 */
[----:B------:R1:W-:Y:S01]  /*1760*/  STL [R1+0x174], R17 ;  /* 0x0001741101007387 */ /* 0x0003e20000100800 */
[----:B------:R-:W-:-:S04]  /*1770*/  IMAD.WIDE.U32 R18, R183, UR27, R188 ;  /* 0x0000001bb7127c25 */ /* 0x000fc8000f8e00bc */
[----:B------:R-:W-:Y:S01]  /*1780*/  IMAD.IADD R5, R4, 0x1, -R5 ;  /* 0x0000000104057824 */ /* 0x000fe200078e0a05 */
[----:B------:R-:W-:Y:S01]  /*1790*/  MOV R4, 0x10 ;  /* 0x0000001000047802 */ /* 0x000fe20000000f00 */
[----:B------:R-:W-:-:S03]  /*17a0*/  IMAD.IADD R21, R19, 0x1, R20 ;  /* 0x0000000113157824 */ /* 0x000fc600078e0214 */
        /* <DEDUP_REMOVED lines=14> */
.L_x_531:
[----:B------:R-:W-:Y:S05]  /*1890*/  BSYNC B0 ;  /* 0x0000000000007941 */ /* 0x000fea0003800000 */
.L_x_530:
[----:B------:R-:W-:Y:S01]  /*18a0*/  ISETP.GE.AND P0, PT, R15, UR9, PT ;  /* 0x000000090f007c0c */ /* 0x000fe2000bf06270 */
        /* <DEDUP_REMOVED lines=9> */
[----:B------:R-:W-:Y:S01]  /*1940*/  IMAD.X R9, R184, 0x1, R21, P0 ;  /* 0x00000001b8097824 */ /* 0x000fe200000e0615 */
[----:B-1----:R-:W-:-:S04]  /*1950*/  LEA R24, P0, R10, c[0x0][0x168], 0x1 ;  /* 0x00005a000a187a11 */ /* 0x002fc800078008ff */
[----:B------:R-:W-:-:S05]  /*1960*/  LEA.HI.X R25, R10, c[0x0][0x16c], R9, 0x1, P0 ;  /* 0x00005b000a197a11 */ /* 0x000fca00000f0c09 */
[----:B------:R-:W-:Y:S01]  /*1970*/  @!PT LDS RZ, [RZ] ;  /* 0x00000000fffff984 */ /* 0x000fe20000000800 */
[----:B------:R-:W-:Y:S01]  /*1980*/  @!PT LDS RZ, [RZ] ;  /* 0x00000000fffff984 */ /* 0x000fe20000000800 */
[----:B------:R-:W-:Y:S01]  /*1990*/  @!PT LDS RZ, [RZ] ;  /* 0x00000000fffff984 */ /* 0x000fe20000000800 */
[----:B------:R1:W-:Y:S04]  /*19a0*/  LDGSTS.E.BYPASS.LTC128B.128 [R186+0x2800], [R24.64] ;  /* 0x0280000018ba7fae */ /* 0x0003e8000b901d50 */
.L_x_533:
[----:B------:R-:W-:Y:S05]  /*19b0*/  BSYNC B0 ;  /* 0x0000000000007941 */ /* 0x000fea0003800000 */
.L_x_532:
[----:B------:R-:W-:Y:S01]  /*19c0*/  ISETP.GE.AND P0, PT, R14, UR9, PT ;  /* 0x000000090e007c0c */ /* 0x000fe2000bf06270 */
[----:B------:R-:W-:-:S12]  /*19d0*/  BSSY B0, `(.L_x_534) ;  /* 0x000000e000007945 */ /* 0x000fd80003800000 */
[----:B------:R-:W-:Y:S05]  /*19e0*/  @P0 BRA `(.L_x_535) ;  /* 0x000000c000000947 */ /* 0x000fea0003800000 */
[----:B------:R-:W-:-:S13]  /*19f0*/  ISETP.GE.AND P0, PT, R190, c[0x0][0x220], PT ;  /* 0x00008800be007a0c */ /* 0x000fda0003f06270 */
[----:B------:R1:W-:Y:S01]  /*1a00*/  @P0 STS.128 [R186+0x3000], RZ ;  /* 0x003000ffba000388 */ /* 0x0003e20000000c00 */
[----:B------:R-:W-:Y:S05]  /*1a10*/  @P0 BRA `(.L_x_535) ;  /* 0x0000009000000947 */ /* 0x000fea0003800000 */
[----:B------:R-:W-:Y:S01]  /*1a20*/  IMAD.MOV.U32 R9, RZ, RZ, c[0x0][0x19c] ;  /* 0x00006700ff097624 */ /* 0x000fe200078e00ff */
[----:B------:R-:W-:-:S04]  /*1a30*/  LEA R10, P0, R181, R18, 0x6 ;  /* 0x00000012b50a7211 */ /* 0x000fc800078030ff */
[----:B------:R-:W-:Y:S02]  /*1a40*/  LEA.HI.X R9, R181, R21, R9, 0x6, P0 ;  /* 0x00000015b5097211 */ /* 0x000fe400000f3409 */
[----:B-1----:R-:W-:-:S04]  /*1a50*/  LEA R24, P0, R10, c[0x0][0x168], 0x1 ;  /* 0x00005a000a187a11 */ /* 0x002fc800078008ff */
[----:B------:R-:W-:-:S05]  /*1a60*/  LEA.HI.X R25, R10, c[0x0][0x16c], R9, 0x1, P0 ;  /* 0x00005b000a197a11 */ /* 0x000fca00000f0c09 */
[----:B------:R-:W-:Y:S01]  /*1a70*/  @!PT LDS RZ, [RZ] ;  /* 0x00000000fffff984 */ /* 0x000fe20000000800 */
[----:B------:R-:W-:Y:S01]  /*1a80*/  @!PT LDS RZ, [RZ] ;  /* 0x00000000fffff984 */ /* 0x000fe20000000800 */
[----:B------:R-:W-:Y:S01]  /*1a90*/  @!PT LDS RZ, [RZ] ;  /* 0x00000000fffff984 */ /* 0x000fe20000000800 */
[----:B------:R1:W-:Y:S04]  /*1aa0*/  LDGSTS.E.BYPASS.LTC128B.128 [R186+0x3000], [R24.64] ;  /* 0x0300000018ba7fae */ /* 0x0003e8000b901d50 */
.L_x_535:
[----:B------:R-:W-:Y:S05]  /*1ab0*/  BSYNC B0 ;  /* 0x0000000000007941 */ /* 0x000fea0003800000 */
.L_x_534:
[----:B------:R-:W-:Y:S01]  /*1ac0*/  ISETP.GE.AND P0, PT, R13, UR9, PT ;  /* 0x000000090d007c0c */ /* 0x000fe2000bf06270 */
        /* <DEDUP_REMOVED lines=16> */
.L_x_537:
[----:B------:R-:W-:Y:S05]  /*1bd0*/  BSYNC B0 ;  /* 0x0000000000007941 */ /* 0x000fea0003800000 */
.L_x_536:
[----:B------:R-:W0:Y:S01]  /*1be0*/  LDGDEPBAR ;  /* 0x00000000000079af */ /* 0x000e220000000000 */
[----:B------:R-:W-:Y:S01]  /*1bf0*/  ISETP.GE.AND P1, PT, R22, UR9, PT ;  /* 0x0000000916007c0c */ /* 0x000fe2000bf26270 */
[----:B------:R-:W-:Y:S01]  /*1c00*/  ULDC.64 UR4, c[0x0][0x1a0] ;  /* 0x0000680000047ab9 */ /* 0x000fe20000000a00 */
[----:B------:R-:W-:Y:S01]  /*1c10*/  BSSY B0, `(.L_x_538) ;  /* 0x000001b000007945 */ /* 0x000fe20003800000 */
[----:B------:R-:W-:Y:S02]  /*1c20*/  UIMAD.WIDE.U32 UR18, UR27, UR4, URZ ;  /* 0x000000041b1272a5 */ /* 0x000fe4000f8e003f */
[----:B------:R-:W-:-:S04]  /*1c30*/  UIMAD UR4, UR10, UR4, URZ ;  /* 0x000000040a0472a4 */ /* 0x000fc8000f8e023f */
[----:B------:R-:W-:Y:S01]  /*1c40*/  UIMAD UR4, UR27, UR5, UR4 ;  /* 0x000000051b0472a4 */ /* 0x000fe2000f8e0204 */
[----:B------:R-:W-:Y:S02]  /*1c50*/  IMAD.U32 R20, RZ, RZ, UR18 ;  /* 0x00000012ff147e24 */ /* 0x000fe4000f8e00ff */
[----:B------:R-:W-:Y:S01]  /*1c60*/  IMAD.U32 R21, RZ, RZ, UR19 ;  /* 0x00000013ff157e24 */ /* 0x000fe2000f8e00ff */
[----:B------:R-:W-:Y:S02]  /*1c70*/  UIADD3 UR4, UR19, UR4, URZ ;  /* 0x0000000413047290 */ /* 0x000fe4000fffe03f */
[----:B-1----:R-:W-:-:S04]  /*1c80*/  LEA R18, P0, R20, R26, 0x7 ;  /* 0x0000001a14127211 */ /* 0x002fc800078038ff */
[----:B------:R-:W-:Y:S01]  /*1c90*/  IMAD.U32 R9, RZ, RZ, UR4 ;  /* 0x00000004ff097e24 */ /* 0x000fe2000f8e00ff */
[----:B------:R-:W-:-:S04]  /*1ca0*/  DEPBAR.LE SB0, 0x0 ;  /* 0x000080000000791a */ /* 0x000fc80000000000 */
[----:B------:R-:W-:Y:S01]  /*1cb0*/  BAR.SYNC.DEFER_BLOCKING 0x0 ;  /* 0x0000000000007b1d */ /* 0x000fe20000010000 */
[----:B------:R-:W-:-:S05]  /*1cc0*/  LEA.HI.X R19, R20, R17, R9, 0x7, P0 ;  /* 0x0000001114137211 */ /* 0x000fca00000f3c09 */
        /* <DEDUP_REMOVED lines=15> */
.L_x_539:
[----:B------:R-:W-:Y:S05]  /*1dc0*/  BSYNC B0 ;  /* 0x0000000000007941 */ /* 0x000fea0003800000 */
.L_x_538:
[----:B------:R-:W-:Y:S01]  /*1dd0*/  ISETP.GE.AND P0, PT, R15, UR9, PT ;  /* 0x000000090f007c0c */ /* 0x000fe2000bf06270 */
        /* <DEDUP_REMOVED lines=16> */
.L_x_541:
[----:B------:R-:W-:Y:S05]  /*1ee0*/  BSYNC B0 ;  /* 0x0000000000007941 */ /* 0x000fea0003800000 */
.L_x_540:
        /* <DEDUP_REMOVED lines=17> */
.L_x_543:
[----:B------:R-:W-:Y:S05]  /*2000*/  BSYNC B0 ;  /* 0x0000000000007941 */ /* 0x000fea0003800000 */
.L_x_542:
[----:B------:R-:W-:Y:S01]  /*2010*/  ISETP.GE.AND P0, PT, R13, UR9, PT ;  /* 0x000000090d007c0c */ /* 0x000fe2000bf06270 */
[----:B------:R-:W-:-:S12]  /*2020*/  BSSY B0, `(.L_x_544) ;  /* 0x0000011000007945 */ /* 0x000fd80003800000 */
[----:B------:R1:W-:Y:S01]  /*2030*/  @P0 STS.128 [R186+0x5800], RZ ;  /* 0x005800ffba000388 */ /* 0x0003e20000000c00 */
[----:B------:R-:W-:Y:S05]  /*2040*/  @P0 BRA `(.L_x_545) ;  /* 0x000000e000000947 */ /* 0x000fea0003800000 */
[----:B------:R-:W-:-:S13]  /*2050*/  ISETP.GE.AND P0, PT, R190, c[0x0][0x220], PT ;  /* 0x00008800be007a0c */ /* 0x000fda0003f06270 */
[----:B------:R1:W-:Y:S01]  /*2060*/  @P0 STS.128 [R186+0x5800], RZ ;  /* 0x005800ffba000388 */ /* 0x0003e20000000c00 */
[----:B------:R-:W-:Y:S05]  /*2070*/  @P0 BRA `(.L_x_545) ;  /* 0x000000b000000947 */ /* 0x000fea0003800000 */
[----:B------:R-:W-:Y:S01]  /*2080*/  IMAD.MOV.U32 R9, RZ, RZ, c[0x0][0x1a0] ;  /* 0x00006800ff097624 */ /* 0x000fe200078e00ff */
        /* <DEDUP_REMOVED lines=10> */
.L_x_545:
[----:B------:R-:W-:Y:S05]  /*2130*/  BSYNC B0 ;  /* 0x0000000000007941 */ /* 0x000fea0003800000 */
.L_x_544:
[----:B------:R-:W-:Y:S01]  /*2140*/  LOP3.LUT R216, R16, 0xfffffff8, RZ, 0xc0, !PT ;  /* 0xfffffff810d87812 */ /* 0x000fe200078ec0ff */
[----:B------:R-:W-:Y:S01]  /*2150*/  IMAD.SHL.U32 R5, R5, 0x40, RZ ;  /* 0x0000004005057824 */ /* 0x000fe200078e00ff */
[----:B------:R-:W-:Y:S01]  /*2160*/  LOP3.LUT R180, R11, 0x7fffffe, RZ, 0xc0, !PT ;  /* 0x07fffffe0bb47812 */ /* 0x000fe200078ec0ff */
[----:B------:R-:W0:Y:S01]  /*2170*/  LDGDEPBAR ;  /* 0x00000000000079af */ /* 0x000e220000000000 */
[----:B------:R-:W-:Y:S01]  /*2180*/  SHF.R.S32.HI R10, RZ, 0x1f, R8 ;  /* 0x0000001fff0a7819 */ /* 0x000fe20000011408 */
[----:B------:R-:W-:Y:S01]  /*2190*/  IMAD.IADD R216, R7, 0x1, -R216 ;  /* 0x0000000107d87824 */ /* 0x000fe200078e0ad8 */
[----:B------:R-:W-:Y:S01]  /*21a0*/  SHF.R.S32.HI R9, RZ, 0x4, R12 ;  /* 0x00000004ff097819 */ /* 0x000fe2000001140c */
[----:B------:R-:W-:Y:S01]  /*21b0*/  IMAD.IADD R180, R8, 0x1, -R180 ;  /* 0x0000000108b47824 */ /* 0x000fe200078e0ab4 */
[----:B------:R-:W-:Y:S01]  /*21c0*/  LEA.HI R8, R10, R8, RZ, 0x3 ;  /* 0x000000080a087211 */ /* 0x000fe200078f18ff */
[----:B------:R-:W-:Y:S01]  /*21d0*/  UISETP.GE.AND UP0, UPT, UR13, 0x81, UPT ;  /* 0x000000810d00788c */ /* 0x000fe2000bf06270 */
[----:B------:R-:W-:-:S02]  /*21e0*/  LEA.HI R16, R216, R216, RZ, 0x1 ;  /* 0x000000d8d8107211 */ /* 0x000fc400078f08ff */
[----:B------:R-:W-:Y:S02]  /*21f0*/  LEA.HI R12, R12, R9, RZ, 0x1 ;  /* 0x000000090c0c7211 */ /* 0x000fe400078f08ff */
[----:B------:R-:W-:Y:S02]  /*2200*/  LOP3.LUT R10, R16, 0x3fffffe, RZ, 0xc0, !PT ;  /* 0x03fffffe100a7812 */ /* 0x000fe400078ec0ff */
[----:B------:R-:W-:Y:S02]  /*2210*/  SHF.R.S32.HI R16, RZ, 0x1, R16 ;  /* 0x00000001ff107819 */ /* 0x000fe40000011410 */
[----:B------:R-:W-:Y:S01]  /*2220*/  LOP3.LUT R12, R12, 0xfffffffe, RZ, 0xc0, !PT ;  /* 0xfffffffe0c0c7812 */ /* 0x000fe200078ec0ff */
[----:B------:R-:W-:Y:S01]  /*2230*/  IMAD.IADD R216, R216, 0x1, -R10 ;  /* 0x00000001d8d87824 */ /* 0x000fe200078e0a0a */
[----:B------:R-:W-:Y:S01]  /*2240*/  LOP3.LUT R10, R5, 0xc0, RZ, 0xc0, !PT ;  /* 0x000000c0050a7812 */ /* 0x000fe200078ec0ff */
[----:B------:R-:W-:Y:S01]  /*2250*/  IMAD.SHL.U32 R5, R8, 0x20, RZ ;  /* 0x0000002008057824 */ /* 0x000fe200078e00ff */
[C---:B------:R-:W-:Y:S01]  /*2260*/  LOP3.LUT P0, RZ, R16.reuse, 0x2, RZ, 0xc0, !PT ;  /* 0x0000000210ff7812 */ /* 0x040fe2000780c0ff */
[----:B------:R-:W-:-:S02]  /*2270*/  IMAD.SHL.U32 R8, R16, 0x40, RZ ;  /* 0x0000004010087824 */ /* 0x000fc400078e00ff */
[----:B------:R-:W-:Y:S01]  /*2280*/  IMAD.IADD R12, R9, 0x1, -R12 ;  /* 0x00000001090c7824 */ /* 0x000fe200078e0a0c */
[----:B------:R-:W-:Y:S01]  /*2290*/  LOP3.LUT R5, R5, 0xffffff00, RZ, 0xc0, !PT ;  /* 0xffffff0005057812 */ /* 0x000fe200078ec0ff */
[----:B------:R-:W-:Y:S01]  /*22a0*/  IMAD.SHL.U32 R9, R0, 0x8, RZ ;  /* 0x0000000800097824 */ /* 0x000fe200078e00ff */
[----:B------:R-:W-:Y:S01]  /*22b0*/  LOP3.LUT R8, R8, 0xc0, RZ, 0xc0, !PT ;  /* 0x000000c008087812 */ /* 0x000fe200078ec0ff */
[C---:B------:R-:W-:Y:S01]  /*22c0*/  IMAD.SHL.U32 R11, R12.reuse, 0x8, RZ ;  /* 0x000000080c0b7824 */ /* 0x040fe200078e00ff */
[----:B------:R-:W-:Y:S01]  /*22d0*/  SHF.R.U32.HI R0, RZ, 0x3, R10 ;  /* 0x00000003ff007819 */ /* 0x000fe2000001160a */
[----:B------:R-:W-:Y:S01]  /*22e0*/  IMAD R216, R12, 0x8, R216 ;  /* 0x000000080cd87824 */ /* 0x000fe200078e02d8 */
[----:B------:R-:W-:Y:S02]  /*22f0*/  LOP3.LUT R9, R8, 0x8, R9, 0xf8, !PT ;  /* 0x0000000808097812 */ /* 0x000fe400078ef809 */
[----:B------:R-:W-:Y:S01]  /*2300*/  LOP3.LUT R11, R10, 0x8, R11, 0xf8, !PT ;  /* 0x000000080a0b7812 */ /* 0x000fe200078ef80b */
        /* <DEDUP_REMOVED lines=12> */
[----:B------:R-:W5:Y:S01]  /*23d0*/  LDSM.16.M88.4 R128, [R216+0x2000] ;  /* 0x00200000d880783b */ /* 0x000f620000000200 */
[----:B------:R-:W-:Y:S02]  /*23e0*/  IADD3 R214, R216, 0x2020, RZ ;  /* 0x00002020d8d67810 */ /* 0x000fe40007ffe0ff */
[----:B------:R-:W-:Y:S01]  /*23f0*/  @P0 IADD3 R214, R16, -0x20, RZ ;  /* 0xffffffe010d60810 */ /* 0x000fe20007ffe0ff */
[----:B------:R-:W1:Y:S01]  /*2400*/  LDSM.16.M88.4 R8, [R217+0x1000] ;  /* 0x00100000d908783b */ /* 0x000e620000000200 */
[----:B------:R-:W-:Y:S02]  /*2410*/  PLOP3.LUT P0, PT, PT, PT, UP0, 0x80, 0x0 ;  /* 0x000000000000781c */ /* 0x000fe40003f0f008 */
[C---:B------:R-:W-:Y:S01]  /*2420*/  IADD3 R211, R214.reuse, 0x400, RZ ;  /* 0x00000400d6d37810 */ /* 0x040fe20007ffe0ff */
[----:B------:R-:W2:Y:S01]  /*2430*/  LDSM.16.M88.4 R120, [R216+0x2400] ;  /* 0x00240000d878783b */ /* 0x000ea20000000200 */
[C---:B------:R-:W-:Y:S02]  /*2440*/  IADD3 R210, R214.reuse, 0x800, RZ ;  /* 0x00000800d6d27810 */ /* 0x040fe40007ffe0ff */
[C---:B------:R-:W-:Y:S01]  /*2450*/  IADD3 R209, R214.reuse, 0xc00, RZ ;  /* 0x00000c00d6d17810 */ /* 0x040fe20007ffe0ff */
[----:B------:R-:W3:Y:S01]  /*2460*/  LDSM.16.M88.4 R112, [R216+0x2800] ;  /* 0x00280000d870783b */ /* 0x000ee20000000200 */
[----:B------:R-:W-:-:S03]  /*2470*/  IADD3 R208, R214, 0x1000, RZ ;  /* 0x00001000d6d07810 */ /* 0x000fc60007ffe0ff */
[----:B------:R-:W4:Y:S04]  /*2480*/  LDSM.16.M88.4 R104, [R216+0x2c00] ;  /* 0x002c0000d868783b */ /* 0x000f280000000200 */
[----:B------:R-:W2:Y:S04]  /*2490*/  LDSM.16.M88.4 R96, [R216+0x3000] ;  /* 0x00300000d860783b */ /* 0x000ea80000000200 */
[----:B------:R-:W2:Y:S04]  /*24a0*/  LDSM.16.M88.4 R88, [R216+0x3400] ;  /* 0x00340000d858783b */ /* 0x000ea80000000200 */
[----:B------:R-:W3:Y:S04]  /*24b0*/  LDSM.16.M88.4 R80, [R216+0x3800] ;  /* 0x00380000d850783b */ /* 0x000ee80000000200 */
[----:B------:R-:W3:Y:S04]  /*24c0*/  LDSM.16.M88.4 R176, [R216+0x3c00] ;  /* 0x003c0000d8b0783b */ /* 0x000ee80000000200 */
[----:B------:R-:W-:Y:S04]  /*24d0*/  LDSM.16.M88.4 R172, [R215+0x1000] ;  /* 0x00100000d7ac783b */ /* 0x000fe80000000200 */
[----:B------:R-:W4:Y:S01]  /*24e0*/  LDSM.16.M88.4 R164, [R214] ;  /* 0x00000000d6a4783b */ /* 0x000f220000000200 */
[-C--:B-----5:R-:W-:Y:S03]  /*24f0*/  HMMA.16816.F32 R132, R72, R128.reuse, RZ ;  /* 0x000000804884723c */ /* 0x0a0fe600000018ff */
[----:B------:R-:W5:Y:S04]  /*2500*/  LDSM.16.M88.4 R160, [R214+0x400] ;  /* 0x00040000d6a0783b */ /* 0x000f680000000200 */
[----:B------:R-:W5:Y:S01]  /*2510*/  LDSM.16.M88.4 R156, [R214+0x800] ;  /* 0x00080000d69c783b */ /* 0x000f620000000200 */
[C---:B-1----:R-:W-:Y:S03]  /*2520*/  HMMA.16816.F32 R68, R8.reuse, R128, RZ ;  /* 0x000000800844723c */ /* 0x042fe600000018ff */
[----:B------:R-:W1:Y:S04]  /*2530*/  LDSM.16.M88.4 R152, [R214+0xc00] ;  /* 0x000c0000d698783b */ /* 0x000e680000000200 */
[----:B------:R-:W1:Y:S01]  /*2540*/  LDSM.16.M88.4 R148, [R214+0x1000] ;  /* 0x00100000d694783b */ /* 0x000e620000000200 */
[C---:B------:R-:W-:Y:S03]  /*2550*/  HMMA.16816.F32 R64, R8.reuse, R130, RZ ;  /* 0x000000820840723c */ /* 0x040fe600000018ff */
[----:B------:R-:W1:Y:S04]  /*2560*/  LDSM.16.M88.4 R144, [R214+0x1400] ;  /* 0x00140000d690783b */ /* 0x000e680000000200 */
[----:B------:R-:W1:Y:S01]  /*2570*/  LDSM.16.M88.4 R140, [R214+0x1800] ;  /* 0x00180000d68c783b */ /* 0x000e620000000200 */
[C---:B--2---:R-:W-:Y:S03]  /*2580*/  HMMA.16816.F32 R60, R8.reuse, R120, RZ ;  /* 0x00000078083c723c */ /* 0x044fe600000018ff */
[----:B------:R-:W2:Y:S04]  /*2590*/  LDSM.16.M88.4 R136, [R214+0x1c00] ;  /* 0x001c0000d688783b */ /* 0x000ea80000000200 */
[----:B------:R-:W1:Y:S01]  /*25a0*/  LDSM.16.M88.4 R168, [R215] ;  /* 0x00000000d7a8783b */ /* 0x000e620000000200 */
[----:B---3--:R-:W-:Y:S01]  /*25b0*/  HMMA.16816.F32 R52, R8, R112, RZ ;  /* 0x000000700834723c */ /* 0x008fe200000018ff */
[----:B------:R-:W-:-:S07]  /*25c0*/  DEPBAR.LE SB0, 0x0 ;  /* 0x000080000000791a */ /* 0x000fce0000000000 */
        /* <DEDUP_REMOVED lines=27> */
[C---:B------:R-:W-:Y:S08]  /*2780*/  HMMA.16816.F32 R68, R172.reuse, R164, R68 ;  /* 0x000000a4ac44723c */ /* 0x040ff00000001844 */
[C---:B-----5:R-:W-:Y:S08]  /*2790*/  HMMA.16816.F32 R60, R172.reuse, R160, R60 ;  /* 0x000000a0ac3c723c */ /* 0x060ff0000000183c */
[C---:B------:R-:W-:Y:S08]  /*27a0*/  HMMA.16816.F32 R52, R172.reuse, R156, R52 ;  /* 0x0000009cac34723c */ /* 0x040ff00000001834 */
[C---:B-1----:R-:W-:Y:S08]  /*27b0*/  HMMA.16816.F32 R44, R172.reuse, R152, R44 ;  /* 0x00000098ac2c723c */ /* 0x042ff0000000182c */
[C---:B------:R-:W-:Y:S08]  /*27c0*/  HMMA.16816.F32 R36, R172.reuse, R148, R36 ;  /* 0x00000094ac24723c */ /* 0x040ff00000001824 */
[C---:B------:R-:W-:Y:S08]  /*27d0*/  HMMA.16816.F32 R28, R172.reuse, R144, R28 ;  /* 0x00000090ac1c723c */ /* 0x040ff0000000181c */
[C---:B------:R-:W-:Y:S08]  /*27e0*/  HMMA.16816.F32 R20, R172.reuse, R140, R20 ;  /* 0x0000008cac14723c */ /* 0x040ff00000001814 */
        /* <DEDUP_REMOVED lines=24> */
[----:B------:R-:W-:Y:S07]  /*2970*/  HMMA.16816.F32 R72, R168, R138, R72 ;  /* 0x0000008aa848723c */ /* 0x000fee0000001848 */
[----:B------:R-:W-:-:S02]  /*2980*/  IADD3 R171, R214, 0x1400, RZ ;  /* 0x00001400d6ab7810 */ /* 0x000fc40007ffe0ff */
[C---:B------:R-:W-:Y:S02]  /*2990*/  IADD3 R170, R214.reuse, 0x1800, RZ ;  /* 0x00001800d6aa7810 */ /* 0x040fe40007ffe0ff */
[----:B------:R-:W-:Y:S01]  /*29a0*/  IADD3 R169, R214, 0x1c00, RZ ;  /* 0x00001c00d6a97810 */ /* 0x000fe20007ffe0ff */
[----:B------:R-:W-:Y:S06]  /*29b0*/  BAR.SYNC.DEFER_BLOCKING 0x0 ;  /* 0x0000000000007b1d */ /* 0x000fec0000010000 */
[----:B------:R-:W-:Y:S05]  /*29c0*/  @!P0 BRA `(.L_x_546) ;  /* 0x0000033000008947 */ /* 0x000fea0003800000 */
[----:B------:R-:W-:Y:S01]  /*29d0*/  ISETP.GE.AND P1, PT, R190, c[0x0][0x220], PT ;  /* 0x00008800be007a0c */ /* 0x000fe20003f26270 */
[----:B------:R-:W-:Y:S01]  /*29e0*/  UIADD3 UR5, UR6, -0x2, URZ ;  /* 0xfffffffe06057890 */ /* 0x000fe2000fffe03f */
[----:B------:R-:W-:Y:S03]  /*29f0*/  BSSY B0, `(.L_x_547) ;  /* 0x000002f000007945 */ /* 0x000fe60003800000 */
[----:B------:R-:W-:-:S02]  /*2a00*/  USHF.R.S32.HI UR4, URZ, 0x1f, UR5 ;  /* 0x0000001f3f047899 */ /* 0x000fc40008011405 */
[----:B------:R-:W-:Y:S02]  /*2a10*/  IMAD R182, R182, UR5, RZ ;  /* 0x00000005b6b67c24 */ /* 0x000fe4000f8e02ff */
[----:B------:R-:W-:-:S04]  /*2a20*/  IMAD.WIDE.U32 R138, R183, UR5, R188 ;  /* 0x00000005b78a7c25 */ /* 0x000fc8000f8e00bc */
[----:B------:R-:W-:Y:S01]  /*2a30*/  IMAD R183, R183, UR4, R182 ;  /* 0x00000004b7b77c24 */ /* 0x000fe2000f8e02b6 */
        /* <DEDUP_REMOVED lines=42> */
.L_x_548:
[----:B------:R-:W-:Y:S05]  /*2ce0*/  BSYNC B0 ;  /* 0x0000000000007941 */ /* 0x000fea0003800000 */
.L_x_547:
[----:B------:R-:W0:Y:S02]  /*2cf0*/  LDGDEPBAR ;  /* 0x00000000000079af */ /* 0x000e240000000000 */
.L_x_546:
[----:B------:R-:W-:Y:S01]  /*2d00*/  IMAD.SHL.U32 R136, R7, 0x2, RZ ;  /* 0x0000000207887824 */ /* 0x000fe200078e00ff */
[----:B------:R-:W-:Y:S01]  /*2d10*/  STL [R1+0x2dc], R19 ;  /* 0x0002dc1301007387 */ /* 0x000fe20000100800 */
[----:B------:R-:W-:Y:S01]  /*2d20*/  IMAD.U32 R7, RZ, RZ, UR27 ;  /* 0x0000001bff077e24 */ /* 0x000fe2000f8e00ff */
[----:B------:R-:W-:Y:S01]  /*2d30*/  P2R R222, PR, RZ, 0x1 ;  /* 0x00000001ffde7803 */ /* 0x000fe20000000000 */
[----:B------:R-:W-:Y:S01]  /*2d40*/  USHF.L.U32 UR27, UR27, 0x2, URZ ;  /* 0x000000021b1b7899 */ /* 0x000fe2000800063f */
[----:B------:R-:W-:Y:S01]  /*2d50*/  LOP3.LUT R136, R136, 0x6, RZ, 0xc0, !PT ;  /* 0x0000000688887812 */ /* 0x000fe200078ec0ff */
[----:B------:R3:W-:Y:S01]  /*2d60*/  STL [R1+0x2d8], R14 ;  /* 0x0002d80e01007387 */ /* 0x0007e20000100800 */
[----:B------:R-:W-:Y:S01]  /*2d70*/  UIADD3 UR25, UR21, -0x4498517b, URZ ;  /* 0xbb67ae8515197890 */ /* 0x000fe2000fffe03f */
[----:B------:R-:W-:Y:S01]  /*2d80*/  IMAD R5, R180, 0x20, R5 ;  /* 0x00000020b4057824 */ /* 0x000fe200078e0205 */
[----:B------:R-:W-:Y:S01]  /*2d90*/  UIADD3 UR23, UR27, 0x1, URZ ;  /* 0x000000011b177890 */ /* 0x000fe2000fffe03f */
[----:B------:R-:W-:Y:S01]  /*2da0*/  IMAD R7, R7, 0x80, R136 ;  /* 0x0000008007077824 */ /* 0x000fe200078e0288 */
[----:B------:R-:W-:Y:S01]  /*2db0*/  STL [R1+0x2d4], R152 ;  /* 0x0002d49801007387 */ /* 0x000fe20000100800 */
[----:B------:R-:W-:Y:S01]  /*2dc0*/  UIADD3 UR26, UR20, -0x61c88647, URZ ;  /* 0x9e3779b9141a7890 */ /* 0x000fe2000fffe03f */
[----:B------:R-:W-:Y:S01]  /*2dd0*/  IMAD.IADD R5, R0, 0x1, R5 ;  /* 0x0000000100057824 */ /* 0x000fe200078e0205 */
[----:B------:R-:W-:Y:S01]  /*2de0*/  ULOP3.LUT UR23, UR23, UR21, URZ, 0x3c, !UPT ;  /* 0x0000001517177292 */ /* 0x000fe2000f8e3c3f */
[C---:B------:R-:W-:Y:S01]  /*2df0*/  IADD3 R137, R7.reuse, 0x1, RZ ;  /* 0x0000000107897810 */ /* 0x040fe20007ffe0ff */
[----:B------:R-:W-:Y:S01]  /*2e00*/  STL [R1+0x2d0], R15 ;  /* 0x0002d00f01007387 */ /* 0x000fe20000100800 */
[----:B------:R-:W-:Y:S01]  /*2e10*/  ISETP.GE.AND P2, PT, R7, UR13, PT ;  /* 0x0000000d07007c0c */ /* 0x000fe2000bf46270 */
[----:B------:R-:W-:Y:S01]  /*2e20*/  UIADD3 UR24, UR20, 0x3c6ef372, URZ ;  /* 0x3c6ef37214187890 */ /* 0x000fe2000fffe03f */
[----:B------:R-:W-:Y:S01]  /*2e30*/  ISETP.GE.AND P1, PT, R137, UR13, PT ;  /* 0x0000000d89007c0c */ /* 0x000fe2000bf26270 */
[----:B------:R-:W-:Y:S01]  /*2e40*/  STL.64 [R1+0x2c8], R10 ;  /* 0x0002c80a01007387 */ /* 0x000fe20000100a00 */
[----:B------:R-:W-:Y:S01]  /*2e50*/  FSEL R156, R134, -INF , !P2 ;  /* 0xff800000869c7808 */ /* 0x000fe20005000000 */
[----:B------:R-:W-:Y:S01]  /*2e60*/  UIADD3 UR22, UR21, 0x76cf5d0a, URZ ;  /* 0x76cf5d0a15167890 */ /* 0x000fe2000fffe03f */
[C---:B------:R-:W-:Y:S01]  /*2e70*/  IADD3 R136, R7.reuse, 0x8, RZ ;  /* 0x0000000807887810 */ /* 0x040fe20007ffe0ff */
[----:B------:R-:W-:Y:S01]  /*2e80*/  STL [R1+0x2c0], R151 ;  /* 0x0002c09701007387 */ /* 0x000fe20000100800 */
[----:B------:R-:W-:Y:S01]  /*2e90*/  IADD3 R134, R7, 0x19, RZ ;  /* 0x0000001907867810 */ /* 0x000fe20007ffe0ff */
[----:B------:R-:W-:Y:S01]  /*2ea0*/  UIADD3 UR18, UR21, 0x32370b8f, URZ ;  /* 0x32370b8f15127890 */ /* 0x000fe2000fffe03f */
[----:B------:R-:W-:Y:S01]  /*2eb0*/  FSEL R165, R71, -INF , !P1 ;  /* 0xff80000047a57808 */ /* 0x000fe20004800000 */
[----:B------:R-:W-:Y:S01]  /*2ec0*/  STL [R1+0x2bc], R150 ;  /* 0x0002bc9601007387 */ /* 0x000fe20000100800 */
[----:B------:R-:W-:Y:S01]  /*2ed0*/  FSEL R155, R69, -INF , !P1 ;  /* 0xff800000459b7808 */ /* 0x000fe20004800000 */
[----:B------:R-:W-:Y:S01]  /*2ee0*/  UIADD3 UR19, UR20, -0x255992d5, URZ ;  /* 0xdaa66d2b14137890 */ /* 0x000fe2000fffe03f */
[----:B------:R-:W-:Y:S01]  /*2ef0*/  FSEL R161, R135, -INF , !P1 ;  /* 0xff80000087a17808 */ /* 0x000fe20004800000 */
[----:B------:R-:W-:Y:S01]  /*2f00*/  STL [R1+0x2b8], R149 ;  /* 0x0002b89501007387 */ /* 0x000fe20000100800 */
[----:B------:R-:W-:Y:S01]  /*2f10*/  FSEL R163, R133, -INF , !P1 ;  /* 0xff80000085a37808 */ /* 0x000fe20004800000 */
[----:B------:R-:W-:Y:S01]  /*2f20*/  UIADD3 UR14, UR20, 0x78dde6e4, URZ ;  /* 0x78dde6e4140e7890 */ /* 0x000fe2000fffe03f */
[----:B------:R-:W-:Y:S01]  /*2f30*/  ISETP.GE.AND P6, PT, R136, UR13, PT ;  /* 0x0000000d88007c0c */ /* 0x000fe2000bfc6270 */
[----:B------:R-:W-:Y:S01]  /*2f40*/  STL [R1+0x2b4], R148 ;  /* 0x0002b49401007387 */ /* 0x000fe20000100800 */
[----:B------:R-:W-:Y:S01]  /*2f50*/  ISETP.GE.AND P1, PT, R134, UR13, PT ;  /* 0x0000000d86007c0c */ /* 0x000fe2000bf26270 */
[----:B------:R-:W-:Y:S01]  /*2f60*/  UIADD3 UR9, UR21, -0x56f99767, URZ ;  /* 0xa906689915097890 */ /* 0x000fe2000fffe03f */
[C---:B--2---:R-:W-:Y:S01]  /*2f70*/  IADD3 R138, R7.reuse, 0x9, RZ ;  /* 0x00000009078a7810 */ /* 0x044fe20007ffe0ff */
[----:B------:R-:W-:Y:S01]  /*2f80*/  STL [R1+0x2b0], R213 ;  /* 0x0002b0d501007387 */ /* 0x000fe20000100800 */
[----:B------:R-:W-:Y:S01]  /*2f90*/  IADD3 R134, R7, 0x20, RZ ;  /* 0x0000002007867810 */ /* 0x000fe20007ffe0ff */
[----:B------:R-:W-:Y:S01]  /*2fa0*/  UIADD3 UR10, UR20, 0x1715609d, URZ ;  /* 0x1715609d140a7890 */ /* 0x000fe2000fffe03f */
[----:B------:R-:W-:Y:S01]  /*2fb0*/  FSEL R166, R66, -INF , !P6 ;  /* 0xff80000042a67808 */ /* 0x000fe20007000000 */
[----:B------:R-:W-:Y:S01]  /*2fc0*/  STL.64 [R1+0x2a8], R146 ;  /* 0x0002a89201007387 */ /* 0x000fe20000100a00 */
[----:B------:R-:W-:Y:S01]  /*2fd0*/  FSEL R157, R64, -INF , !P6 ;  /* 0xff800000409d7808 */ /* 0x000fe20007000000 */
[----:B------:R-:W-:Y:S01]  /*2fe0*/  UIADD3 UR29, UR20, -0x4ab325aa, URZ ;  /* 0xb54cda56141d7890 */ /* 0x000fe2000fffe03f */
[----:B------:R-:W-:Y:S01]  /*2ff0*/  FSEL R162, R130, -INF , !P6 ;  /* 0xff80000082a27808 */ /* 0x000fe20007000000 */
[----:B------:R-:W-:Y:S01]  /*3000*/  STL.64 [R1+0x2a0], R144 ;  /* 0x0002a09001007387 */ /* 0x000fe20000100a00 */
[----:B------:R-:W-:-:S02]  /*3010*/  FSEL R199, R128, -INF , !P6 ;  /* 0xff80000080c77808 */ /* 0x000fc40007000000 */
[----:B------:R-:W-:Y:S01]  /*3020*/  ISETP.GE.AND P5, PT, R138, UR13, PT ;  /* 0x0000000d8a007c0c */ /* 0x000fe2000bfa6270 */
[----:B------:R-:W-:Y:S01]  /*3030*/  STL.64 [R1+0x298], R142 ;  /* 0x0002988e01007387 */ /* 0x000fe20000100a00 */
[----:B------:R-:W-:Y:S02]  /*3040*/  ISETP.GE.AND P6, PT, R134, UR13, PT ;  /* 0x0000000d86007c0c */ /* 0x000fe4000bfc6270 */
[C---:B------:R-:W-:Y:S01]  /*3050*/  IADD3 R137, R7.reuse, 0x10, RZ ;  /* 0x0000001007897810 */ /* 0x040fe20007ffe0ff */
[----:B------:R-:W-:Y:S01]  /*3060*/  STL.64 [R1+0x290], R140 ;  /* 0x0002908c01007387 */ /* 0x000fe20000100a00 */
[----:B------:R-:W-:Y:S02]  /*3070*/  IADD3 R134, R7, 0x21, RZ ;  /* 0x0000002107867810 */ /* 0x000fe40007ffe0ff */
[----:B------:R-:W-:Y:S01]  /*3080*/  FSEL R167, R67, -INF , !P5 ;  /* 0xff80000043a77808 */ /* 0x000fe20006800000 */
[----:B------:R-:W-:Y:S01]  /*3090*/  STL [R1+0x220], R4 ;  /* 0x0002200401007387 */ /* 0x000fe20000100800 */
[----:B------:R-:W-:-:S02]  /*30a0*/  FSEL R158, R65, -INF , !P5 ;  /* 0xff800000419e7808 */ /* 0x000fc40006800000 */
[----:B------:R-:W-:Y:S01]  /*30b0*/  FSEL R182, R131, -INF , !P5 ;  /* 0xff80000083b67808 */ /* 0x000fe20006800000 */
[----:B------:R-:W-:Y:S01]  /*30c0*/  STL [R1+0x2e0], R4 ;  /* 0x0002e00401007387 */ /* 0x000fe20000100800 */
[----:B------:R-:W-:Y:S02]  /*30d0*/  FSEL R220, R129, -INF , !P5 ;  /* 0xff80000081dc7808 */ /* 0x000fe40006800000 */
[----:B------:R-:W-:Y:S01]  /*30e0*/  ISETP.GE.AND P4, PT, R137, UR13, PT ;  /* 0x0000000d89007c0c */ /* 0x000fe2000bf86270 */
[----:B------:R-:W-:Y:S01]  /*30f0*/  STL [R1+0x21c], R217 ;  /* 0x00021cd901007387 */ /* 0x000fe20000100800 */
[----:B------:R-:W-:Y:S02]  /*3100*/  ISETP.GE.AND P5, PT, R134, UR13, PT ;  /* 0x0000000d86007c0c */ /* 0x000fe4000bfa6270 */
[C---:B------:R-:W-:Y:S01]  /*3110*/  IADD3 R136, R7.reuse, 0x11, RZ ;  /* 0x0000001107887810 */ /* 0x040fe20007ffe0ff */
[----:B------:R-:W-:Y:S01]  /*3120*/  STL [R1+0x2e4], R217 ;  /* 0x0002e4d901007387 */ /* 0x000fe20000100800 */
[----:B------:R-:W-:-:S02]  /*3130*/  IADD3 R134, R7, 0x28, RZ ;  /* 0x0000002807867810 */ /* 0x000fc40007ffe0ff */
[----:B------:R-:W-:Y:S01]  /*3140*/  FSEL R176, R62, -INF , !P4 ;  /* 0xff8000003eb07808 */ /* 0x000fe20006000000 */
[----:B------:R-:W-:Y:S01]  /*3150*/  STL [R1+0x218], R216 ;  /* 0x000218d801007387 */ /* 0x000fe20000100800 */
[----:B------:R-:W-:Y:S02]  /*3160*/  FSEL R159, R60, -INF , !P4 ;  /* 0xff8000003c9f7808 */ /* 0x000fe40006000000 */
[----:B------:R-:W-:Y:S01]  /*3170*/  FSEL R183, R126, -INF , !P4 ;  /* 0xff8000007eb77808 */ /* 0x000fe20006000000 */
[----:B------:R-:W-:Y:S01]  /*3180*/  STL [R1+0x2e8], R216 ;  /* 0x0002e8d801007387 */ /* 0x000fe20000100800 */
[----:B------:R-:W-:Y:S02]  /*3190*/  FSEL R221, R124, -INF , !P4 ;  /* 0xff8000007cdd7808 */ /* 0x000fe40006000000 */
[----:B------:R-:W-:Y:S01]  /*31a0*/  ISETP.GE.AND P3, PT, R136, UR13, PT ;  /* 0x0000000d88007c0c */ /* 0x000fe2000bf66270 */
[----:B------:R-:W-:Y:S01]  /*31b0*/  STL [R1+0x214], R215 ;  /* 0x000214d701007387 */ /* 0x000fe20000100800 */
[----:B------:R-:W-:-:S02]  /*31c0*/  ISETP.GE.AND P4, PT, R134, UR13, PT ;  /* 0x0000000d86007c0c */ /* 0x000fc4000bf86270 */
[C---:B------:R-:W-:Y:S01]  /*31d0*/  IADD3 R136, R7.reuse, 0x18, RZ ;  /* 0x0000001807887810 */ /* 0x040fe20007ffe0ff */
[----:B------:R-:W-:Y:S01]  /*31e0*/  STL [R1+0x210], R214 ;  /* 0x000210d601007387 */ /* 0x000fe20000100800 */
[----:B------:R-:W-:Y:S02]  /*31f0*/  IADD3 R134, R7, 0x29, RZ ;  /* 0x0000002907867810 */ /* 0x000fe40007ffe0ff */
[----:B------:R-:W-:Y:S01]  /*3200*/  FSEL R160, R70, -INF , !P2 ;  /* 0xff80000046a07808 */ /* 0x000fe20005000000 */
[----:B------:R-:W-:Y:S01]  /*3210*/  STL [R1+0x2ec], R214 ;  /* 0x0002ecd601007387 */ /* 0x000fe20000100800 */
[----:B------:R-:W-:Y:S02]  /*3220*/  FSEL R154, R68, -INF , !P2 ;  /* 0xff800000449a7808 */ /* 0x000fe40005000000 */
[----:B------:R-:W-:Y:S01]  /*3230*/  FSEL R153, R132, -INF , !P2 ;  /* 0xff80000084997808 */ /* 0x000fe20005000000 */
[----:B------:R-:W-:Y:S01]  /*3240*/  STL.64 [R1+0x208], R210 ;  /* 0x000208d201007387 */ /* 0x000fe20000100a00 */
[----:B------:R-:W-:-:S02]  /*3250*/  FSEL R177, R63, -INF , !P3 ;  /* 0xff8000003fb17808 */ /* 0x000fc40005800000 */
[----:B------:R-:W-:Y:S01]  /*3260*/  FSEL R168, R61, -INF , !P3 ;  /* 0xff8000003da87808 */ /* 0x000fe20005800000 */
[----:B------:R-:W-:Y:S01]  /*3270*/  STL [R1+0x2f0], R210 ;  /* 0x0002f0d201007387 */ /* 0x000fe20000100800 */
[----:B------:R-:W-:Y:S02]  /*3280*/  FSEL R185, R127, -INF , !P3 ;  /* 0xff8000007fb97808 */ /* 0x000fe40005800000 */
[----:B------:R-:W-:Y:S01]  /*3290*/  FSEL R223, R125, -INF , !P3 ;  /* 0xff8000007ddf7808 */ /* 0x000fe20005800000 */
[----:B------:R-:W-:Y:S01]  /*32a0*/  STL [R1+0x200], R209 ;  /* 0x000200d101007387 */ /* 0x000fe20000100800 */
[----:B------:R-:W-:Y:S02]  /*32b0*/  ISETP.GE.AND P2, PT, R136, UR13, PT ;  /* 0x0000000d88007c0c */ /* 0x000fe4000bf46270 */
[----:B------:R-:W-:Y:S01]  /*32c0*/  ISETP.GE.AND P3, PT, R134, UR13, PT ;  /* 0x0000000d86007c0c */ /* 0x000fe2000bf66270 */
[----:B------:R-:W-:Y:S01]  /*32d0*/  STL [R1+0x1fc], R208 ;  /* 0x0001fcd001007387 */ /* 0x000fe20000100800 */
[----:B------:R-:W-:-:S02]  /*32e0*/  IADD3 R134, R7, 0x30, RZ ;  /* 0x0000003007867810 */ /* 0x000fc40007ffe0ff */
[----:B------:R-:W-:Y:S01]  /*32f0*/  FSEL R231, R112, -INF , !P4 ;  /* 0xff80000070e77808 */ /* 0x000fe20006000000 */
[----:B------:R-:W-:Y:S01]  /*3300*/  STL.64 [R1+0x2f8], R208 ;  /* 0x0002f8d001007387 */ /* 0x000fe20000100a00 */
[----:B------:R-:W-:Y:S02]  /*3310*/  FSEL R178, R58, -INF , !P2 ;  /* 0xff8000003ab27808 */ /* 0x000fe40005000000 */
[----:B------:R-:W-:Y:S01]  /*3320*/  FSEL R172, R56, -INF , !P2 ;  /* 0xff80000038ac7808 */ /* 0x000fe20005000000 */
[----:B------:R-:W-:Y:S01]  /*3330*/  STL [R1+0x1f8], R171 ;  /* 0x0001f8ab01007387 */ /* 0x000fe20000100800 */
[----:B------:R-:W-:Y:S02]  /*3340*/  FSEL R188, R122, -INF , !P2 ;  /* 0xff8000007abc7808 */ /* 0x000fe40005000000 */
[----:B------:R-:W-:Y:S01]  /*3350*/  FSEL R224, R120, -INF , !P2 ;  /* 0xff80000078e07808 */ /* 0x000fe20005000000 */
[----:B------:R-:W-:Y:S01]  /*3360*/  STL [R1+0x300], R171 ;  /* 0x000300ab01007387 */ /* 0x000fe20000100800 */
[----:B------:R-:W-:-:S02]  /*3370*/  IADD3 R112, R7, 0x41, RZ ;  /* 0x0000004107707810 */ /* 0x000fc40007ffe0ff */
[----:B------:R-:W-:Y:S01]  /*3380*/  ISETP.GE.AND P2, PT, R134, UR13, PT ;  /* 0x0000000d86007c0c */ /* 0x000fe2000bf46270 */
[----:B------:R-:W-:Y:S01]  /*3390*/  STL [R1+0x1f4], R170 ;  /* 0x0001f4aa01007387 */ /* 0x000fe20000100800 */
[----:B------:R-:W-:Y:S02]  /*33a0*/  FSEL R195, R51, -INF , !P3 ;  /* 0xff80000033c37808 */ /* 0x000fe40005800000 */
[----:B------:R-:W-:Y:S01]  /*33b0*/  FSEL R219, R49, -INF , !P3 ;  /* 0xff80000031db7808 */ /* 0x000fe20005800000 */
[----:B------:R-:W-:Y:S01]  /*33c0*/  STL [R1+0x304], R170 ;  /* 0x000304aa01007387 */ /* 0x000fe20000100800 */
[----:B------:R-:W-:Y:S02]  /*33d0*/  FSEL R230, R115, -INF , !P3 ;  /* 0xff80000073e67808 */ /* 0x000fe40005800000 */
[----:B------:R-:W-:Y:S01]  /*33e0*/  FSEL R235, R113, -INF , !P3 ;  /* 0xff80000071eb7808 */ /* 0x000fe20005800000 */
[----:B------:R-:W-:Y:S01]  /*33f0*/  STL [R1+0x1f0], R169 ;  /* 0x0001f0a901007387 */ /* 0x000fe20000100800 */
[----:B------:R-:W-:-:S02]  /*3400*/  ISETP.GE.AND P3, PT, R112, UR13, PT ;  /* 0x0000000d70007c0c */ /* 0x000fc4000bf66270 */
[C---:B------:R-:W-:Y:S01]  /*3410*/  IADD3 R134, R7.reuse, 0x31, RZ ;  /* 0x0000003107867810 */ /* 0x040fe20007ffe0ff */
[----:B------:R-:W-:Y:S01]  /*3420*/  STL [R1+0x308], R169 ;  /* 0x000308a901007387 */ /* 0x000fe20000100800 */
[----:B------:R-:W-:Y:S02]  /*3430*/  IADD3 R112, R7, 0x48, RZ ;  /* 0x0000004807707810 */ /* 0x000fe40007ffe0ff */
[----:B------:R-:W-:Y:S01]  /*3440*/  FSEL R227, R110, -INF , !P2 ;  /* 0xff8000006ee37808 */ /* 0x000fe20005000000 */
[----:B------:R-:W-:Y:S01]  /*3450*/  STL [R1+0x310], R160 ;  /* 0x000310a001007387 */ /* 0x000fe20000100800 */
[----:B------:R-:W-:Y:S02]  /*3460*/  FMNMX.FTZ R110, R153, R163, !PT ;  /* 0x000000a3996e7209 */ /* 0x000fe40007810000 */
[----:B------:R-:W-:Y:S01]  /*3470*/  FSEL R181, R59, -INF , !P1 ;  /* 0xff8000003bb57808 */ /* 0x000fe20004800000 */
[----:B------:R-:W-:Y:S01]  /*3480*/  STL [R1+0x30c], R70 ;  /* 0x00030c4601007387 */ /* 0x000fe20000100800 */
[----:B------:R-:W-:-:S02]  /*3490*/  FSEL R173, R57, -INF , !P1 ;  /* 0xff80000039ad7808 */ /* 0x000fc40004800000 */
[----:B------:R-:W-:Y:S01]  /*34a0*/  FSEL R192, R123, -INF , !P1 ;  /* 0xff8000007bc07808 */ /* 0x000fe20004800000 */
        /* <DEDUP_REMOVED lines=8> */
[----:B------:R-:W-:Y:S01]  /*3530*/  ISETP.GE.AND P2, PT, R112, UR13, PT ;  /* 0x0000000d70007c0c */ /* 0x000fe2000bf46270 */
[----:B------:R-:W-:Y:S01]  /*3540*/  STL [R1+0x31c], R71 ;  /* 0x00031c4701007387 */ /* 0x000fe20000100800 */
[----:B------:R-:W-:Y:S02]  /*3550*/  FMNMX.FTZ R112, R199, R110, !PT ;  /* 0x0000006ec7707209 */ /* 0x000fe40007810000 */
[----:B------:R-:W-:Y:S01]  /*3560*/  FSEL R228, R111, -INF , !P1 ;  /* 0xff8000006fe47808 */ /* 0x000fe20004800000 */
[----:B------:R-:W-:Y:S01]  /*3570*/  STL [R1+0x324], R69 ;  /* 0x0003244501007387 */ /* 0x000fe20000100800 */
[----:B------:R-:W-:Y:S02]  /*3580*/  FMNMX.FTZ R111, R220, R112, !PT ;  /* 0x00000070dc6f7209 */ /* 0x000fe40007810000 */
[C---:B------:R-:W-:Y:S01]  /*3590*/  IADD3 R134, R7.reuse, 0x38, RZ ;  /* 0x0000003807867810 */ /* 0x040fe20007ffe0ff */
[----:B------:R-:W-:Y:S01]  /*35a0*/  STL [R1+0x328], R133 ;  /* 0x0003288501007387 */ /* 0x000fe20000100800 */
[----:B------:R-:W-:-:S02]  /*35b0*/  IADD3 R110, R7, 0x49, RZ ;  /* 0x00000049076e7810 */ /* 0x000fc40007ffe0ff */
[----:B------:R-:W-:Y:S01]  /*35c0*/  FMNMX.FTZ R111, R221, R111, !PT ;  /* 0x0000006fdd6f7209 */ /* 0x000fe20007810000 */
[----:B------:R-:W-:Y:S01]  /*35d0*/  STL [R1+0x330], R166 ;  /* 0x000330a601007387 */ /* 0x000fe20000100800 */
[----:B------:R-:W-:Y:S02]  /*35e0*/  FSEL R205, R54, -INF , !P6 ;  /* 0xff80000036cd7808 */ /* 0x000fe40007000000 */
[----:B------:R-:W-:Y:S01]  /*35f0*/  FSEL R174, R52, -INF , !P6 ;  /* 0xff80000034ae7808 */ /* 0x000fe20007000000 */
[----:B------:R-:W-:Y:S01]  /*3600*/  STL [R1+0x32c], R66 ;  /* 0x00032c4201007387 */ /* 0x000fe20000100800 */
[----:B------:R-:W-:Y:S02]  /*3610*/  FSEL R233, R118, -INF , !P6 ;  /* 0xff80000076e97808 */ /* 0x000fe40007000000 */
[----:B---3--:R-:W-:Y:S01]  /*3620*/  FSEL R14, R116, -INF , !P6 ;  /* 0xff800000740e7808 */ /* 0x008fe20007000000 */
        /* <DEDUP_REMOVED lines=8> */
[----:B------:R-:W-:Y:S01]  /*36b0*/  IADD3 R110, R7, 0x50, RZ ;  /* 0x00000050076e7810 */ /* 0x000fe20007ffe0ff */
[----:B------:R-:W-:Y:S01]  /*36c0*/  STL [R1+0x344], R167 ;  /* 0x000344a701007387 */ /* 0x000fe20000100800 */
[----:B------:R-:W-:-:S02]  /*36d0*/  FMNMX.FTZ R111, R223, R111, !PT ;  /* 0x0000006fdf6f7209 */ /* 0x000fc40007810000 */
[----:B------:R-:W-:Y:S01]  /*36e0*/  FSEL R189, R42, -INF , !P6 ;  /* 0xff8000002abd7808 */ /* 0x000fe20007000000 */
[----:B------:R-:W-:Y:S01]  /*36f0*/  STL [R1+0x340], R67 ;  /* 0x0003404301007387 */ /* 0x000fe20000100800 */
[----:B-1----:R-:W-:Y:S02]  /*3700*/  FSEL R186, R40, -INF , !P6 ;  /* 0xff80000028ba7808 */ /* 0x002fe40007000000 */
[----:B------:R-:W-:Y:S01]  /*3710*/  FSEL R229, R106, -INF , !P6 ;  /* 0xff8000006ae57808 */ /* 0x000fe20007000000 */
[----:B------:R-:W-:Y:S01]  /*3720*/  STL [R1+0x348], R65 ;  /* 0x0003484101007387 */ /* 0x000fe20000100800 */
[----:B------:R-:W-:Y:S02]  /*3730*/  FSEL R240, R104, -INF , !P6 ;  /* 0xff80000068f07808 */ /* 0x000fe40007000000 */
[----:B------:R-:W-:Y:S01]  /*3740*/  ISETP.GE.AND P6, PT, R110, UR13, PT ;  /* 0x0000000d6e007c0c */ /* 0x000fe2000bfc6270 */
[----:B------:R1:W-:Y:S01]  /*3750*/  STL [R1+0x34c], R131 ;  /* 0x00034c8301007387 */ /* 0x0003e20000100800 */
[----:B------:R-:W-:-:S02]  /*3760*/  FMNMX.FTZ R110, R224, R111, !PT ;  /* 0x0000006fe06e7209 */ /* 0x000fc40007810000 */
[----:B------:R-:W-:Y:S01]  /*3770*/  IADD3 R134, R7, 0x39, RZ ;  /* 0x0000003907867810 */ /* 0x000fe20007ffe0ff */
[----:B------:R-:W-:Y:S01]  /*3780*/  STL.64 [R1+0x350], R62 ;  /* 0x0003503e01007387 */ /* 0x000fe20000100a00 */
[----:B------:R-:W-:Y:S02]  /*3790*/  FSEL R203, R55, -INF , !P5 ;  /* 0xff80000037cb7808 */ /* 0x000fe40006800000 */
[----:B------:R-:W-:Y:S01]  /*37a0*/  FSEL R175, R53, -INF , !P5 ;  /* 0xff80000035af7808 */ /* 0x000fe20006800000 */
[----:B------:R2:W-:Y:S01]  /*37b0*/  STL.64 [R1+0x228], R52 ;  /* 0x0002283401007387 */ /* 0x0005e20000100a00 */
[----:B------:R-:W-:Y:S02]  /*37c0*/  FSEL R238, R119, -INF , !P5 ;  /* 0xff80000077ee7808 */ /* 0x000fe40006800000 */
[----:B------:R-:W-:Y:S02]  /*37d0*/  FSEL R243, R117, -INF , !P5 ;  /* 0xff80000075f37808 */ /* 0x000fe40006800000 */
[----:B------:R-:W-:-:S02]  /*37e0*/  FMNMX.FTZ R110, R225, R110, !PT ;  /* 0x0000006ee16e7209 */ /* 0x000fc40007810000 */
[----:B------:R-:W-:Y:S02]  /*37f0*/  ISETP.GE.AND P5, PT, R134, UR13, PT ;  /* 0x0000000d86007c0c */ /* 0x000fe4000bfa6270 */
[----:B------:R-:W-:Y:S02]  /*3800*/  IADD3 R134, R7, 0x40, RZ ;  /* 0x0000004007867810 */ /* 0x000fe40007ffe0ff */
[----:B------:R-:W-:Y:S02]  /*3810*/  FMNMX.FTZ R110, R14, R110, !PT ;  /* 0x0000006e0e6e7209 */ /* 0x000fe40007810000 */
[----:B------:R-:W-:Y:S02]  /*3820*/  FSEL R197, R50, -INF , !P4 ;  /* 0xff80000032c57808 */ /* 0x000fe40006000000 */
[----:B------:R-:W-:Y:S02]  /*3830*/  FSEL R179, R48, -INF , !P4 ;  /* 0xff80000030b37808 */ /* 0x000fe40006000000 */
[----:B------:R-:W-:-:S02]  /*3840*/  FSEL R226, R114, -INF , !P4 ;  /* 0xff80000072e27808 */ /* 0x000fc40006000000 */
[----:B------:R-:W-:Y:S02]  /*3850*/  ISETP.GE.AND P4, PT, R134, UR13, PT ;  /* 0x0000000d86007c0c */ /* 0x000fe4000bf86270 */
[----:B------:R-:W-:Y:S02]  /*3860*/  FSEL R232, R107, -INF , !P5 ;  /* 0xff8000006be87808 */ /* 0x000fe40006800000 */
[----:B------:R-:W-:Y:S02]  /*3870*/  IADD3 R107, R7, 0x58, RZ ;  /* 0x00000058076b7810 */ /* 0x000fe40007ffe0ff */
[----:B------:R-:W-:Y:S02]  /*3880*/  FMNMX.FTZ R110, R243, R110, !PT ;  /* 0x0000006ef36e7209 */ /* 0x000fe40007810000 */
[----:B------:R-:W-:Y:S02]  /*3890*/  FSEL R218, R38, -INF , !P4 ;  /* 0xff80000026da7808 */ /* 0x000fe40006000000 */
[----:B------:R-:W-:-:S02]  /*38a0*/  FSEL R198, R36, -INF , !P4 ;  /* 0xff80000024c67808 */ /* 0x000fc40006000000 */
[----:B------:R-:W-:Y:S02]  /*38b0*/  FSEL R248, R102, -INF , !P4 ;  /* 0xff80000066f87808 */ /* 0x000fe40006000000 */
[----:B------:R-:W-:Y:S02]  /*38c0*/  FSEL R244, R100, -INF , !P4 ;  /* 0xff80000064f47808 */ /* 0x000fe40006000000 */
[----:B------:R-:W-:Y:S02]  /*38d0*/  ISETP.GE.AND P4, PT, R107, UR13, PT ;  /* 0x0000000d6b007c0c */ /* 0x000fe4000bf86270 */
[----:B------:R-:W-:Y:S02]  /*38e0*/  FMNMX.FTZ R107, R231, R110, !PT ;  /* 0x0000006ee76b7209 */ /* 0x000fe40007810000 */
[----:B------:R-:W-:Y:S02]  /*38f0*/  FSEL R242, R105, -INF , !P5 ;  /* 0xff80000069f27808 */ /* 0x000fe40006800000 */
[----:B------:R-:W-:-:S02]  /*3900*/  FMNMX.FTZ R107, R235, R107, !PT ;  /* 0x0000006beb6b7209 */ /* 0x000fc40007810000 */
[----:B------:R-:W-:Y:S02]  /*3910*/  FSEL R245, R101, -INF , !P3 ;  /* 0xff80000065f57808 */ /* 0x000fe40005800000 */
[----:B------:R-:W-:Y:S02]  /*3920*/  FMNMX.FTZ R107, R108, R107, !PT ;  /* 0x0000006b6c6b7209 */ /* 0x000fe40007810000 */
[----:B------:R-:W-:Y:S02]  /*3930*/  FSEL R241, R94, -INF , !P6 ;  /* 0xff8000005ef17808 */ /* 0x000fe40007000000 */
[----:B------:R-:W-:Y:S02]  /*3940*/  FMNMX.FTZ R107, R109, R107, !PT ;  /* 0x0000006b6d6b7209 */ /* 0x000fe40007810000 */
[----:B-1----:R-:W-:Y:S02]  /*3950*/  FSEL R131, R96, -INF , !P2 ;  /* 0xff80000060837808 */ /* 0x002fe40005000000 */
[----:B------:R-:W-:-:S02]  /*3960*/  FMNMX.FTZ R107, R240, R107, !PT ;  /* 0x0000006bf06b7209 */ /* 0x000fc40007810000 */
[----:B------:R-:W-:Y:S02]  /*3970*/  IADD3 R111, R7, 0x51, RZ ;  /* 0x00000051076f7810 */ /* 0x000fe40007ffe0ff */
[----:B------:R-:W-:Y:S02]  /*3980*/  FMNMX.FTZ R107, R242, R107, !PT ;  /* 0x0000006bf26b7209 */ /* 0x000fe40007810000 */
[----:B------:R-:W-:Y:S02]  /*3990*/  FSEL R65, R97, -INF , !P1 ;  /* 0xff80000061417808 */ /* 0x000fe40004800000 */
[----:B------:R-:W-:Y:S02]  /*39a0*/  FMNMX.FTZ R107, R244, R107, !PT ;  /* 0x0000006bf46b7209 */ /* 0x000fe40007810000 */
[----:B------:R-:W-:Y:S02]  /*39b0*/  FSEL R187, R43, -INF , !P5 ;  /* 0xff8000002bbb7808 */ /* 0x000fe40006800000 */
[----:B------:R-:W-:-:S02]  /*39c0*/  FMNMX.FTZ R94, R245, R107, !PT ;  /* 0x0000006bf55e7209 */ /* 0x000fc40007810000 */
[----:B------:R-:W-:Y:S02]  /*39d0*/  FSEL R201, R41, -INF , !P5 ;  /* 0xff80000029c97808 */ /* 0x000fe40006800000 */
[----:B------:R-:W-:Y:S02]  /*39e0*/  FMNMX.FTZ R94, R131, R94, !PT ;  /* 0x0000005e835e7209 */ /* 0x000fe40007810000 */
[----:B------:R-:W-:Y:S02]  /*39f0*/  ISETP.GE.AND P5, PT, R111, UR13, PT ;  /* 0x0000000d6f007c0c */ /* 0x000fe4000bfa6270 */
[----:B--2---:R-:W-:Y:S02]  /*3a00*/  FSEL R53, R92, -INF , !P6 ;  /* 0xff8000005c357808 */ /* 0x004fe40007000000 */
[----:B------:R-:W-:Y:S02]  /*3a10*/  FMNMX.FTZ R94, R65, R94, !PT ;  /* 0x0000005e415e7209 */ /* 0x000fe40007810000 */
[----:B------:R-:W-:-:S02]  /*3a20*/  IADD3 R100, R7, 0x59, RZ ;  /* 0x0000005907647810 */ /* 0x000fc40007ffe0ff */
[----:B------:R-:W-:Y:S02]  /*3a30*/  FSEL R206, R39, -INF , !P3 ;  /* 0xff80000027ce7808 */ /* 0x000fe40005800000 */
[----:B------:R-:W-:Y:S02]  /*3a40*/  FSEL R202, R37, -INF , !P3 ;  /* 0xff80000025ca7808 */ /* 0x000fe40005800000 */
[----:B------:R-:W-:Y:S02]  /*3a50*/  FSEL R250, R103, -INF , !P3 ;  /* 0xff80000067fa7808 */ /* 0x000fe40005800000 */
[----:B------:R-:W-:Y:S02]  /*3a60*/  FSEL R210, R93, -INF , !P5 ;  /* 0xff8000005dd27808 */ /* 0x000fe40006800000 */
[----:B------:R-:W-:Y:S02]  /*3a70*/  FMNMX.FTZ R94, R53, R94, !PT ;  /* 0x0000005e355e7209 */ /* 0x000fe40007810000 */
[----:B------:R-:W-:-:S02]  /*3a80*/  ISETP.GE.AND P3, PT, R100, UR13, PT ;  /* 0x0000000d64007c0c */ /* 0x000fc4000bf66270 */
[----:B------:R-:W-:Y:S02]  /*3a90*/  IADD3 R100, R7, 0x60, RZ ;  /* 0x0000006007647810 */ /* 0x000fe40007ffe0ff */
[----:B------:R-:W-:Y:S02]  /*3aa0*/  FSEL R214, R88, -INF , !P4 ;  /* 0xff80000058d67808 */ /* 0x000fe40006000000 */
[----:B------:R-:W-:Y:S02]  /*3ab0*/  FMNMX.FTZ R94, R210, R94, !PT ;  /* 0x0000005ed25e7209 */ /* 0x000fe40007810000 */
[----:B------:R-:W-:Y:S02]  /*3ac0*/  FSEL R204, R34, -INF , !P2 ;  /* 0xff80000022cc7808 */ /* 0x000fe40005000000 */
[----:B------:R-:W-:Y:S02]  /*3ad0*/  FSEL R249, R32, -INF , !P2 ;  /* 0xff80000020f97808 */ /* 0x000fe40005000000 */
[----:B------:R-:W-:-:S02]  /*3ae0*/  FSEL R247, R98, -INF , !P2 ;  /* 0xff80000062f77808 */ /* 0x000fc40005000000 */
[----:B------:R-:W-:Y:S02]  /*3af0*/  ISETP.GE.AND P2, PT, R100, UR13, PT ;  /* 0x0000000d64007c0c */ /* 0x000fe4000bf46270 */
[----:B------:R-:W-:Y:S02]  /*3b00*/  IADD3 R100, R7, 0x61, RZ ;  /* 0x0000006107647810 */ /* 0x000fe40007ffe0ff */
[----:B------:R-:W-:Y:S02]  /*3b10*/  FSEL R215, R89, -INF , !P3 ;  /* 0xff80000059d77808 */ /* 0x000fe40005800000 */
[----:B------:R-:W-:Y:S02]  /*3b20*/  FMNMX.FTZ R94, R214, R94, !PT ;  /* 0x0000005ed65e7209 */ /* 0x000fe40007810000 */
[----:B------:R-:W-:Y:S02]  /*3b30*/  FSEL R184, R35, -INF , !P1 ;  /* 0xff80000023b87808 */ /* 0x000fe40004800000 */
[----:B------:R-:W-:-:S02]  /*3b40*/  FSEL R251, R33, -INF , !P1 ;  /* 0xff80000021fb7808 */ /* 0x000fc40004800000 */
[----:B------:R-:W-:Y:S02]  /*3b50*/  FSEL R246, R99, -INF , !P1 ;  /* 0xff80000063f67808 */ /* 0x000fe40004800000 */
[----:B------:R-:W-:Y:S02]  /*3b60*/  ISETP.GE.AND P1, PT, R100, UR13, PT ;  /* 0x0000000d64007c0c */ /* 0x000fe4000bf26270 */
[----:B------:R-:W-:Y:S02]  /*3b70*/  IADD3 R100, R7, 0x68, RZ ;  /* 0x0000006807647810 */ /* 0x000fe40007ffe0ff */
[----:B------:R-:W-:Y:S02]  /*3b80*/  FSEL R216, R84, -INF , !P2 ;  /* 0xff80000054d87808 */ /* 0x000fe40005000000 */
[----:B------:R-:W-:Y:S02]  /*3b90*/  FMNMX.FTZ R94, R215, R94, !PT ;  /* 0x0000005ed75e7209 */ /* 0x000fe40007810000 */
[----:B------:R-:W-:-:S02]  /*3ba0*/  IADD3 R92, R7, 0x69, RZ ;  /* 0x00000069075c7810 */ /* 0x000fc40007ffe0ff */
[----:B------:R-:W-:Y:S02]  /*3bb0*/  FSEL R200, R30, -INF , !P6 ;  /* 0xff8000001ec87808 */ /* 0x000fe40007000000 */
[----:B------:R-:W-:Y:S02]  /*3bc0*/  FSEL R252, R28, -INF , !P6 ;  /* 0xff8000001cfc7808 */ /* 0x000fe40007000000 */
[----:B------:R-:W-:Y:S01]  /*3bd0*/  ISETP.GE.AND P0, PT, R100, UR13, PT ;  /* 0x0000000d64007c0c */ /* 0x000fe2000bf06270 */
[----:B------:R-:W-:Y:S01]  /*3be0*/  IMAD.U32 R100, RZ, RZ, UR11 ;  /* 0x0000000bff647e24 */ /* 0x000fe2000f8e00ff */
[----:B------:R-:W-:Y:S02]  /*3bf0*/  FSEL R217, R85, -INF , !P1 ;  /* 0xff80000055d97808 */ /* 0x000fe40004800000 */
[----:B------:R-:W-:Y:S01]  /*3c00*/  FMNMX.FTZ R94, R216, R94, !PT ;  /* 0x0000005ed85e7209 */ /* 0x000fe20007810000 */
[----:B------:R-:W-:Y:S01]  /*3c10*/  IMAD R100, R100, 0x8, R3 ;  /* 0x0000000864647824 */ /* 0x000fe200078e0203 */
[----:B------:R-:W-:-:S02]  /*3c20*/  ISETP.GE.AND P6, PT, R92, UR13, PT ;  /* 0x0000000d5c007c0c */ /* 0x000fc4000bfc6270 */
[----:B------:R-:W-:Y:S01]  /*3c30*/  IADD3 R92, R7, 0x70, RZ ;  /* 0x00000070075c7810 */ /* 0x000fe20007ffe0ff */
[----:B------:R-:W-:Y:S01]  /*3c40*/  IMAD.WIDE.U32 R134, R100, -0x326172a9, RZ ;  /* 0xcd9e8d5764867825 */ /* 0x000fe200078e00ff */
        /* <DEDUP_REMOVED lines=16> */
[----:B------:R-:W-:-:S02]  /*3d50*/  FSEL R194, R27, -INF , !P3 ;  /* 0xff8000001bc27808 */ /* 0x000fc40005800000 */
[----:B------:R-:W-:Y:S02]  /*3d60*/  FSEL R165, R25, -INF , !P3 ;  /* 0xff80000019a57808 */ /* 0x000fe40005800000 */
[----:B------:R-:W-:Y:S02]  /*3d70*/  FSEL R167, R91, -INF , !P3 ;  /* 0xff8000005ba77808 */ /* 0x000fe40005800000 */
[----:B------:R-:W-:Y:S02]  /*3d80*/  ISETP.GE.AND P3, PT, R92, UR13, PT ;  /* 0x0000000d5c007c0c */ /* 0x000fe4000bf66270 */
[----:B------:R-:W-:Y:S02]  /*3d90*/  IADD3 R7, R7, 0x79, RZ ;  /* 0x0000007907077810 */ /* 0x000fe40007ffe0ff */
[----:B------:R-:W-:Y:S02]  /*3da0*/  FSEL R146, R77, -INF , !P4 ;  /* 0xff8000004d927808 */ /* 0x000fe40006000000 */
[----:B------:R-:W-:-:S02]  /*3db0*/  FMNMX.FTZ R94, R141, R94, !PT ;  /* 0x0000005e8d5e7209 */ /* 0x000fc40007810000 */
[----:B------:R-:W-:Y:S02]  /*3dc0*/  FSEL R236, R22, -INF , !P2 ;  /* 0xff80000016ec7808 */ /* 0x000fe40005000000 */
[----:B------:R-:W-:Y:S02]  /*3dd0*/  FSEL R71, R20, -INF , !P2 ;  /* 0xff80000014477808 */ /* 0x000fe40005000000 */
[----:B------:R-:W-:Y:S02]  /*3de0*/  FSEL R67, R86, -INF , !P2 ;  /* 0xff80000056437808 */ /* 0x000fe40005000000 */
[----:B------:R-:W-:Y:S01]  /*3df0*/  ISETP.GE.AND P2, PT, R7, UR13, PT ;  /* 0x0000000d07007c0c */ /* 0x000fe2000bf46270 */
[----:B------:R-:W-:Y:S01]  /*3e00*/  UIADD3 UR13, UR21, -0x126145ec, URZ ;  /* 0xed9eba14150d7890 */ /* 0x000fe2000fffe03f */
[----:B------:R-:W-:Y:S02]  /*3e10*/  FSEL R11, R72, -INF , !P3 ;  /* 0xff800000480b7808 */ /* 0x000fe40005800000 */
[----:B------:R-:W-:-:S02]  /*3e20*/  FMNMX.FTZ R94, R146, R94, !PT ;  /* 0x0000005e925e7209 */ /* 0x000fc40007810000 */
[----:B------:R-:W-:Y:S02]  /*3e30*/  FSEL R19, R73, -INF , !P2 ;  /* 0xff80000049137808 */ /* 0x000fe40005000000 */
[----:B------:R-:W-:Y:S01]  /*3e40*/  FMNMX.FTZ R92, R11, R94, !PT ;  /* 0x0000005e0b5c7209 */ /* 0x000fe20007810000 */
[----:B------:R-:W-:Y:S01]  /*3e50*/  IMAD.WIDE.U32 R94, R6, -0x2daee0ad, RZ ;  /* 0xd2511f53065e7825 */ /* 0x000fe200078e00ff */
[----:B------:R-:W-:Y:S02]  /*3e60*/  FSEL R237, R23, -INF , !P1 ;  /* 0xff80000017ed7808 */ /* 0x000fe40004800000 */
[----:B------:R-:W-:Y:S02]  /*3e70*/  FMNMX.FTZ R92, R19, R92, !PT ;  /* 0x0000005c135c7209 */ /* 0x000fe40007810000 */
[----:B------:R-:W-:Y:S02]  /*3e80*/  FSEL R15, R21, -INF , !P1 ;  /* 0xff800000150f7808 */ /* 0x000fe40004800000 */
[----:B------:R-:W-:Y:S01]  /*3e90*/  FSEL R128, R87, -INF , !P1 ;  /* 0xff80000057807808 */ /* 0x000fe20004800000 */
[----:B------:R-:W1:Y:S01]  /*3ea0*/  SHFL.BFLY PT, R7, R92, 0x2, 0x1f ;  /* 0x0c401f005c077f89 */ /* 0x000e6200000e0000 */
        /* <DEDUP_REMOVED lines=12> */
[----:B-1----:R-:W-:-:S02]  /*3f70*/  FMNMX.FTZ R7, R92, R7, !PT ;  /* 0x000000075c077209 */ /* 0x002fc40007810000 */
        /* <DEDUP_REMOVED lines=13> */
[----:B------:R-:W-:Y:S02]  /*4050*/  FSEL R152, R7, RZ, P1 ;  /* 0x000000ff07987208 */ /* 0x000fe40000800000 */
[----:B------:R-:W-:Y:S02]  /*4060*/  FMNMX.FTZ R7, R156, R161, !PT ;  /* 0x000000a19c077209 */ /* 0x000fe40007810000 */
[----:B------:R-:W-:Y:S01]  /*4070*/  FMNMX.FTZ R92, R179, R92, !PT ;  /* 0x0000005cb35c7209 */ /* 0x000fe20007810000 */
[--C-:B------:R-:W-:Y:S01]  /*4080*/  FFMA.FTZ R231, R231, c[0x0][0x23c], -R152.reuse ;  /* 0x00008f00e7e77a23 */ /* 0x100fe20000010898 */
[----:B------:R-:W-:Y:S01]  /*4090*/  FMNMX.FTZ R7, R162, R7, !PT ;  /* 0x00000007a2077209 */ /* 0x000fe20007810000 */
[----:B------:R-:W-:Y:S01]  /*40a0*/  FFMA.FTZ R235, R235, c[0x0][0x23c], -R152 ;  /* 0x00008f00ebeb7a23 */ /* 0x000fe20000010898 */
        /* <DEDUP_REMOVED lines=41> */
[----:B------:R-:W-:-:S03]  /*4340*/  FMNMX.FTZ R7, R167, R7, !PT ;  /* 0x00000007a7077209 */ /* 0x000fc60007810000 */
[----:B------:R-:W1:Y:S01]  /*4350*/  SHFL.BFLY PT, R107, R3, 0x2, 0x1f ;  /* 0x0c401f00036b7f89 */ /* 0x000e6200000e0000 */
[----:B------:R-:W-:-:S04]  /*4360*/  FMNMX.FTZ R7, R67, R7, !PT ;  /* 0x0000000743077209 */ /* 0x000fc80007810000 */
[----:B------:R-:W-:-:S04]  /*4370*/  FMNMX.FTZ R7, R128, R7, !PT ;  /* 0x0000000780077209 */ /* 0x000fc80007810000 */
[----:B------:R-:W-:Y:S02]  /*4380*/  FMNMX.FTZ R111, R130, R7, !PT ;  /* 0x00000007826f7209 */ /* 0x000fe40007810000 */
[----:B------:R-:W-:Y:S02]  /*4390*/  LOP3.LUT R7, R2, UR20, RZ, 0x3c, !PT ;  /* 0x0000001402077c12 */ /* 0x000fe4000f8e3cff */
[----:B------:R-:W-:Y:S02]  /*43a0*/  FMNMX.FTZ R111, R64, R111, !PT ;  /* 0x0000006f406f7209 */ /* 0x000fe40007810000 */
[----:B------:R-:W-:Y:S02]  /*43b0*/  LOP3.LUT R138, R135, R7, RZ, 0x3c, !PT ;  /* 0x00000007878a7212 */ /* 0x000fe400078e3cff */
[----:B------:R-:W-:Y:S02]  /*43c0*/  FMNMX.FTZ R111, R166, R111, !PT ;  /* 0x0000006fa66f7209 */ /* 0x000fe40007810000 */
[----:B------:R-:W-:Y:S01]  /*43d0*/  LOP3.LUT R2, R95, UR23, RZ, 0x3c, !PT ;  /* 0x000000175f027c12 */ /* 0x000fe2000f8e3cff */
[----:B------:R-:W-:Y:S01]  /*43e0*/  IMAD.WIDE.U32 R138, R138, -0x2daee0ad, RZ ;  /* 0xd2511f538a8a7825 */ /* 0x000fe200078e00ff */
[----:B------:R-:W-:-:S03]  /*43f0*/  FMNMX.FTZ R111, R66, R111, !PT ;  /* 0x0000006f426f7209 */ /* 0x000fc60007810000 */
[----:B------:R-:W-:Y:S01]  /*4400*/  IMAD.WIDE.U32 R150, R2, -0x326172a9, RZ ;  /* 0xcd9e8d5702967825 */ /* 0x000fe200078e00ff */
[----:B------:R-:W-:Y:S02]  /*4410*/  FMNMX.FTZ R111, R211, R111, !PT ;  /* 0x0000006fd36f7209 */ /* 0x000fe40007810000 */
[----:B------:R-:W-:Y:S02]  /*4420*/  LOP3.LUT R136, R139, UR25, R94, 0x96, !PT ;  /* 0x000000198b887c12 */ /* 0x000fe4000f8e965e */
[----:B------:R-:W-:Y:S02]  /*4430*/  FMNMX.FTZ R111, R143, R111, !PT ;  /* 0x0000006f8f6f7209 */ /* 0x000fe40007810000 */
[----:B------:R-:W-:Y:S01]  /*4440*/  LOP3.LUT R92, R151, UR26, R134, 0x96, !PT ;  /* 0x0000001a975c7c12 */ /* 0x000fe2000f8e9686 */
[----:B------:R-:W-:Y:S01]  /*4450*/  IMAD.WIDE.U32 R136, R136, -0x326172a9, RZ ;  /* 0xcd9e8d5788887825 */ /* 0x000fe200078e00ff */
[----:B-1----:R-:W-:Y:S01]  /*4460*/  FMNMX.FTZ R107, R3, R107, !PT ;  /* 0x0000006b036b7209 */ /* 0x002fe20007810000 */
[----:B------:R-:W1:Y:S02]  /*4470*/  SHFL.BFLY PT, R110, R111, 0x2, 0x1f ;  /* 0x0c401f006f6e7f89 */ /* 0x000e6400000e0000 */
[----:B------:R-:W-:Y:S01]  /*4480*/  IMAD.WIDE.U32 R62, R92, -0x2daee0ad, RZ ;  /* 0xd2511f535c3e7825 */ /* 0x000fe200078e00ff */
[----:B------:R-:W-:-:S05]  /*4490*/  LOP3.LUT R2, R137, UR24, R150, 0x96, !PT ;  /* 0x0000001889027c12 */ /* 0x000fca000f8e9696 */
[----:B------:R-:W-:Y:S01]  /*44a0*/  IMAD.WIDE.U32 R112, R2, -0x2daee0ad, RZ ;  /* 0xd2511f5302707825 */ /* 0x000fe200078e00ff */
[----:B------:R-:W-:-:S04]  /*44b0*/  LOP3.LUT R2, R63, UR22, R138, 0x96, !PT ;  /* 0x000000163f027c12 */ /* 0x000fc8000f8e968a */
[----:B------:R-:W-:Y:S01]  /*44c0*/  LOP3.LUT R92, R113, UR18, R62, 0x96, !PT ;  /* 0x00000012715c7c12 */ /* 0x000fe2000f8e963e */
[----:B------:R-:W-:Y:S02]  /*44d0*/  IMAD.WIDE.U32 R148, R2, -0x326172a9, RZ ;  /* 0xcd9e8d5702947825 */ /* 0x000fe400078e00ff */
[----:B------:R-:W2:Y:S02]  /*44e0*/  SHFL.BFLY PT, R2, R107, 0x1, 0x1f ;  /* 0x0c201f006b027f89 */ /* 0x000ea400000e0000 */
[----:B------:R-:W-:-:S05]  /*44f0*/  IMAD.WIDE.U32 R62, R92, -0x326172a9, RZ ;  /* 0xcd9e8d575c3e7825 */ /* 0x000fca00078e00ff */
[----:B------:R-:W-:Y:S02]  /*4500*/  LOP3.LUT R92, R63, UR14, R148, 0x96, !PT ;  /* 0x0000000e3f5c7c12 */ /* 0x000fe4000f8e9694 */
[----:B-1----:R-:W-:Y:S02]  /*4510*/  FMNMX.FTZ R110, R111, R110, !PT ;  /* 0x0000006e6f6e7209 */ /* 0x002fe40007810000 */
[----:B------:R-:W-:Y:S01]  /*4520*/  LOP3.LUT R111, R149, UR19, R136, 0x96, !PT ;  /* 0x00000013956f7c12 */ /* 0x000fe2000f8e9688 */
[----:B------:R-:W-:Y:S01]  /*4530*/  IMAD.WIDE.U32 R208, R92, -0x2daee0ad, RZ ;  /* 0xd2511f535cd07825 */ /* 0x000fe200078e00ff */
[----:B------:R-:W-:Y:S01]  /*4540*/  MUFU.EX2 R149, R231 ;  /* 0x000000e700957308 */ /* 0x000fe20000000800 */
[----:B------:R-:W1:Y:S02]  /*4550*/  SHFL.BFLY PT, R3, R110, 0x1, 0x1f ;  /* 0x0c201f006e037f89 */ /* 0x000e6400000e0000 */
[----:B------:R-:W-:-:S04]  /*4560*/  IMAD.WIDE.U32 R144, R111, -0x2daee0ad, RZ ;  /* 0xd2511f536f907825 */ /* 0x000fc800078e00ff */
[----:B------:R-:W-:Y:S01]  /*4570*/  FFMA.FTZ R111, R14, c[0x0][0x23c], -R152 ;  /* 0x00008f000e6f7a23 */ /* 0x000fe20000010898 */
[----:B------:R-:W-:Y:S02]  /*4580*/  LOP3.LUT R112, R145, UR13, R112, 0x96, !PT ;  /* 0x0000000d91707c12 */ /* 0x000fe4000f8e9670 */
[----:B------:R-:W-:Y:S01]  /*4590*/  LOP3.LUT R92, R209, UR9, R144, 0x96, !PT ;  /* 0x00000009d15c7c12 */ /* 0x000fe2000f8e9690 */
[----:B------:R-:W-:Y:S01]  /*45a0*/  MUFU.EX2 R14, R111 ;  /* 0x0000006f000e7308 */ /* 0x000fe20000000800 */
[----:B--2---:R-:W-:Y:S01]  /*45b0*/  FMNMX.FTZ R2, R107, R2, !PT ;  /* 0x000000026b027209 */ /* 0x004fe20007810000 */
[----:B------:R-:W-:-:S04]  /*45c0*/  IMAD.WIDE.U32 R112, R112, -0x326172a9, RZ ;  /* 0xcd9e8d5770707825 */ /* 0x000fc800078e00ff */
[----:B------:R-:W-:Y:S01]  /*45d0*/  FFMA.FTZ R107, R243, c[0x0][0x23c], -R152 ;  /* 0x00008f00f36b7a23 */ /* 0x000fe20000010898 */
[----:B------:R-:W-:Y:S01]  /*45e0*/  LOP3.LUT R10, R113, UR10, R62, 0x96, !PT ;  /* 0x0000000a710a7c12 */ /* 0x000fe2000f8e963e */
[----:B------:R-:W-:Y:S01]  /*45f0*/  IMAD.WIDE.U32 R62, R92, -0x326172a9, RZ ;  /* 0xcd9e8d575c3e7825 */ /* 0x000fe200078e00ff */
[----:B------:R-:W-:Y:S01]  /*4600*/  MUFU.EX2 R145, R235 ;  /* 0x000000eb00917308 */ /* 0x000fe20000000800 */
[----:B------:R-:W-:Y:S02]  /*4610*/  FSEL R243, R18, -INF , !P0 ;  /* 0xff80000012f37808 */ /* 0x000fe40004000000 */
[----:B------:R-:W-:Y:S02]  /*4620*/  ISETP.NE.AND P0, PT, R222, RZ, PT ;  /* 0x000000ffde00720c */ /* 0x000fe40003f05270 */
[----:B-1----:R-:W-:Y:S01]  /*4630*/  FMNMX.FTZ R3, R110, R3, !PT ;  /* 0x000000036e037209 */ /* 0x002fe20007810000 */
[----:B------:R-:W-:Y:S01]  /*4640*/  FMUL.FTZ R110, R2, c[0x0][0x23c] ;  /* 0x00008f00026e7a20 */ /* 0x000fe20000410000 */
[----:B------:R-:W-:Y:S01]  /*4650*/  SHF.R.U32.HI R180, RZ, 0x10, R62 ;  /* 0x00000010ffb47819 */ /* 0x000fe2000001163e */
[----:B------:R1:W2:Y:S01]  /*4660*/  MUFU.EX2 R52, R107 ;  /* 0x0000006b00347308 */ /* 0x0002a20000000800 */
[C---:B------:R-:W-:Y:S01]  /*4670*/  FSETP.NEU.FTZ.AND P1, PT, R3.reuse, -INF , PT ;  /* 0xff8000000300780b */ /* 0x040fe20003f3d000 */
[----:B------:R-:W-:-:S05]  /*4680*/  FMUL.FTZ R135, R3, c[0x0][0x23c] ;  /* 0x00008f0003877a20 */ /* 0x000fca0000410000 */
[----:B------:R-:W-:Y:S02]  /*4690*/  FSEL R135, R135, RZ, P1 ;  /* 0x000000ff87877208 */ /* 0x000fe40000800000 */
[----:B------:R-:W-:-:S03]  /*46a0*/  FSETP.NEU.FTZ.AND P1, PT, R2, -INF , PT ;  /* 0xff8000000200780b */ /* 0x000fc60003f3d000 */
[--C-:B------:R-:W-:Y:S01]  /*46b0*/  FFMA.FTZ R233, R233, c[0x0][0x23c], -R135.reuse ;  /* 0x00008f00e9e97a23 */ /* 0x100fe20000010887 */
[----:B------:R-:W-:Y:S01]  /*46c0*/  FSEL R170, R110, RZ, P1 ;  /* 0x000000ff6eaa7208 */ /* 0x000fe20000800000 */
[----:B------:R-:W-:Y:S01]  /*46d0*/  FFMA.FTZ R238, R238, c[0x0][0x23c], -R135 ;  /* 0x00008f00eeee7a23 */ /* 0x000fe20000010887 */
[----:B-1----:R-:W-:Y:S01]  /*46e0*/  LOP3.LUT R107, R63, UR29, R112, 0x96, !PT ;  /* 0x0000001d3f6b7c12 */ /* 0x002fe2000f8e9670 */
[----:B------:R-:W-:Y:S01]  /*46f0*/  MUFU.EX2 R150, R233 ;  /* 0x000000e900967308 */ /* 0x000fe20000000800 */
[----:B--2---:R-:W-:Y:S02]  /*4700*/  F2FP.PACK_AB R111, R52, R14 ;  /* 0x0000000e346f723e */ /* 0x004fe400000000ff */
[----:B------:R-:W-:Y:S02]  /*4710*/  LOP3.LUT R92, R107, 0xff, RZ, 0xc0, !PT ;  /* 0x000000ff6b5c7812 */ /* 0x000fe400078ec0ff */
[----:B------:R-:W-:Y:S02]  /*4720*/  PRMT R110, R111, 0x7632, R110 ;  /* 0x000076326f6e7816 */ /* 0x000fe4000000006e */
[----:B------:R-:W-:Y:S01]  /*4730*/  ISETP.GE.U32.AND P1, PT, R212, R92, PT ;  /* 0x0000005cd400720c */ /* 0x000fe20003f26070 */
[----:B------:R-:W1:Y:S01]  /*4740*/  MUFU.EX2 R213, R238 ;  /* 0x000000ee00d57308 */ /* 0x000e620000000800 */
[----:B------:R-:W-:-:S04]  /*4750*/  LOP3.LUT R92, R107, 0xffff, RZ, 0xc0, !PT ;  /* 0x0000ffff6b5c7812 */ /* 0x000fc800078ec0ff */
[----:B------:R-:W-:-:S04]  /*4760*/  SHF.R.U32.HI R92, RZ, 0x8, R92 ;  /* 0x00000008ff5c7819 */ /* 0x000fc8000001165c */
[----:B------:R-:W-:Y:S02]  /*4770*/  LOP3.LUT R112, R92, 0xffff, RZ, 0xc0, !PT ;  /* 0x0000ffff5c707812 */ /* 0x000fe400078ec0ff */
[----:B------:R-:W-:Y:S01]  /*4780*/  PRMT R92, R111, 0x5410, R110 ;  /* 0x000054106f5c7816 */ /* 0x000fe2000000006e */
[----:B------:R-:W-:Y:S01]  /*4790*/  @!P1 HADD2 R106, -R111.H0_H0, -RZ.H0_H0 ;  /* 0xa00000ff6f6a9230 */ /* 0x000fe20000000900 */
[----:B-1----:R-:W-:-:S04]  /*47a0*/  F2FP.PACK_AB R113, R213, R150 ;  /* 0x00000096d571723e */ /* 0x002fc800000000ff */
[----:B------:R-:W-:Y:S02]  /*47b0*/  @!P1 PRMT R111, R106, 0x5410, RZ ;  /* 0x000054106a6f9816 */ /* 0x000fe400000000ff */
[----:B------:R-:W-:Y:S02]  /*47c0*/  ISETP.GE.U32.AND P1, PT, R212, R112, PT ;  /* 0x00000070d400720c */ /* 0x000fe40003f26070 */
[----:B------:R-:W-:Y:S02]  /*47d0*/  PRMT R112, R113, 0x7632, R112 ;  /* 0x0000763271707816 */ /* 0x000fe40000000070 */
[----:B------:R-:W-:-:S04]  /*47e0*/  SHF.R.U32.HI R106, RZ, 0x10, R107 ;  /* 0x00000010ff6a7819 */ /* 0x000fc8000001166b */
[----:B------:R-:W-:-:S05]  /*47f0*/  LOP3.LUT R106, R106, 0xff, RZ, 0xc0, !PT ;  /* 0x000000ff6a6a7812 */ /* 0x000fca00078ec0ff */
[----:B------:R-:W-:-:S05]  /*4800*/  @!P1 HADD2 R90, -R110.H0_H0, -RZ.H0_H0 ;  /* 0xa00000ff6e5a9230 */ /* 0x000fca0000000900 */
[----:B------:R-:W-:Y:S02]  /*4810*/  @!P1 PRMT R110, R90, 0x5410, RZ ;  /* 0x000054105a6e9816 */ /* 0x000fe400000000ff */
[----:B------:R-:W-:Y:S02]  /*4820*/  SHF.R.U32.HI R90, RZ, 0x18, R107 ;  /* 0x00000018ff5a7819 */ /* 0x000fe4000001166b */
[----:B------:R-:W-:Y:S02]  /*4830*/  F2FP.PACK_AB R107, R145, R149 ;  /* 0x00000095916b723e */ /* 0x000fe400000000ff */
[----:B------:R-:W-:Y:S02]  /*4840*/  ISETP.GE.U32.AND P1, PT, R212, R90, PT ;  /* 0x0000005ad400720c */ /* 0x000fe40003f26070 */
[----:B------:R-:W-:-:S11]  /*4850*/  PRMT R90, R113, 0x5410, R112 ;  /* 0x00005410715a7816 */ /* 0x000fd60000000070 */
[----:B------:R-:W-:-:S05]  /*4860*/  @!P1 HADD2 R105, -R112.H0_H0, -RZ.H0_H0 ;  /* 0xa00000ff70699230 */ /* 0x000fca0000000900 */
[----:B------:R-:W-:Y:S02]  /*4870*/  @!P1 PRMT R112, R105, 0x5410, RZ ;  /* 0x0000541069709816 */ /* 0x000fe400000000ff */
[----:B------:R-:W-:Y:S02]  /*4880*/  ISETP.GE.U32.AND P1, PT, R212, R106, PT ;  /* 0x0000006ad400720c */ /* 0x000fe40003f26070 */
[----:B------:R-:W-:-:S11]  /*4890*/  PRMT R106, R107, 0x7632, R106 ;  /* 0x000076326b6a7816 */ /* 0x000fd6000000006a */
[----:B------:R-:W-:-:S05]  /*48a0*/  @!P1 HADD2 R98, -R113.H0_H0, -RZ.H0_H0 ;  /* 0xa00000ff71629230 */ /* 0x000fca0000000900 */
[----:B------:R-:W-:Y:S02]  /*48b0*/  @!P1 PRMT R113, R98, 0x5410, RZ ;  /* 0x0000541062719816 */ /* 0x000fe400000000ff */
[----:B------:R-:W-:-:S04]  /*48c0*/  LOP3.LUT R98, R62, 0xff, RZ, 0xc0, !PT ;  /* 0x000000ff3e627812 */ /* 0x000fc800078ec0ff */
[----:B------:R-:W-:Y:S02]  /*48d0*/  ISETP.GE.U32.AND P1, PT, R212, R98, PT ;  /* 0x00000062d400720c */ /* 0x000fe40003f26070 */
[----:B------:R-:W-:-:S04]  /*48e0*/  LOP3.LUT R98, R62, 0xffff, RZ, 0xc0, !PT ;  /* 0x0000ffff3e627812 */ /* 0x000fc800078ec0ff */
[----:B------:R-:W-:-:S04]  /*48f0*/  SHF.R.U32.HI R98, RZ, 0x8, R98 ;  /* 0x00000008ff627819 */ /* 0x000fc80000011662 */
[----:B------:R-:W-:Y:S02]  /*4900*/  LOP3.LUT R105, R98, 0xffff, RZ, 0xc0, !PT ;  /* 0x0000ffff62697812 */ /* 0x000fe400078ec0ff */
[----:B------:R-:W-:Y:S01]  /*4910*/  PRMT R98, R107, 0x5410, R106 ;  /* 0x000054106b627816 */ /* 0x000fe2000000006a */
[----:B------:R-:W-:-:S05]  /*4920*/  @!P1 HADD2 R103, -R107.H0_H0, -RZ.H0_H0 ;  /* 0xa00000ff6b679230 */ /* 0x000fca0000000900 */
[----:B------:R-:W-:Y:S02]  /*4930*/  @!P1 PRMT R107, R103, 0x5410, RZ ;  /* 0x00005410676b9816 */ /* 0x000fe400000000ff */
[----:B------:R-:W-:Y:S01]  /*4940*/  ISETP.GE.U32.AND P1, PT, R212, R105, PT ;  /* 0x00000069d400720c */ /* 0x000fe20003f26070 */
[--C-:B------:R-:W-:Y:S01]  /*4950*/  FFMA.FTZ R226, R226, c[0x0][0x23c], -R135.reuse ;  /* 0x00008f00e2e27a23 */ /* 0x100fe20000010887 */
[----:B------:R-:W-:Y:S01]  /*4960*/  SHF.R.U32.HI R103, RZ, 0x18, R62 ;  /* 0x00000018ff677819 */ /* 0x000fe2000001163e */
[----:B------:R-:W-:Y:S01]  /*4970*/  FFMA.FTZ R230, R230, c[0x0][0x23c], -R135 ;  /* 0x00008f00e6e67a23 */ /* 0x000fe20000010887 */
[----:B------:R1:W2:Y:S01]  /*4980*/  LDL.LU.64 R62, [R1+0x350] ;  /* 0x00035000013e7983 */ /* 0x0002a20000300a00 */
[----:B------:R-:W-:Y:S01]  /*4990*/  MUFU.EX2 R147, R226 ;  /* 0x000000e200937308 */ /* 0x000fe20000000800 */
[----:B------:R-:W-:-:S07]  /*49a0*/  FFMA.FTZ R233, R153, c[0x0][0x23c], -R152 ;  /* 0x00008f0099e97a23 */ /* 0x000fce0000010898 */
[----:B------:R3:W4:Y:S01]  /*49b0*/  MUFU.EX2 R144, R230 ;  /* 0x000000e600907308 */ /* 0x0007220000000800 */
[----:B------:R-:W-:Y:S01]  /*49c0*/  @!P1 HADD2 R96, -R106.H0_H0, -RZ.H0_H0 ;  /* 0xa00000ff6a609230 */ /* 0x000fe20000000900 */
[--C-:B------:R-:W-:Y:S02]  /*49d0*/  FFMA.FTZ R222, R163, c[0x0][0x23c], -R152.reuse ;  /* 0x00008f00a3de7a23 */ /* 0x100fe40000010898 */
[--C-:B------:R-:W-:Y:S02]  /*49e0*/  FFMA.FTZ R105, R221, c[0x0][0x23c], -R152.reuse ;  /* 0x00008f00dd697a23 */ /* 0x100fe40000010898 */
[----:B------:R-:W-:Y:S01]  /*49f0*/  @!P1 PRMT R106, R96, 0x5410, RZ ;  /* 0x00005410606a9816 */ /* 0x000fe200000000ff */
[--C-:B------:R-:W-:Y:S02]  /*4a00*/  FFMA.FTZ R96, R199, c[0x0][0x23c], -R152.reuse ;  /* 0x00008f00c7607a23 */ /* 0x100fe40000010898 */
[--C-:B------:R-:W-:Y:S02]  /*4a10*/  FFMA.FTZ R148, R240, c[0x0][0x23c], -R152.reuse ;  /* 0x00008f00f0947a23 */ /* 0x100fe40000010898 */
[----:B------:R-:W-:-:S02]  /*4a20*/  FFMA.FTZ R238, R214, c[0x0][0x23c], -R152 ;  /* 0x00008f00d6ee7a23 */ /* 0x000fc40000010898 */
[--C-:B------:R-:W-:Y:S01]  /*4a30*/  FFMA.FTZ R221, R223, c[0x0][0x23c], -R152.reuse ;  /* 0x00008f00dfdd7a23 */ /* 0x100fe20000010898 */
[----:B------:R-:W1:Y:S01]  /*4a40*/  MUFU.EX2 R214, R233 ;  /* 0x000000e900d67308 */ /* 0x000e620000000800 */
[--C-:B------:R-:W-:Y:S02]  /*4a50*/  FFMA.FTZ R240, R210, c[0x0][0x23c], -R152.reuse ;  /* 0x00008f00d2f07a23 */ /* 0x100fe40000010898 */
[--C-:B------:R-:W-:Y:S01]  /*4a60*/  FFMA.FTZ R231, R216, c[0x0][0x23c], -R152.reuse ;  /* 0x00008f00d8e77a23 */ /* 0x100fe20000010898 */
[----:B------:R-:W-:Y:S01]  /*4a70*/  ISETP.GE.U32.AND P1, PT, R212, R103, PT ;  /* 0x00000067d400720c */ /* 0x000fe20003f26070 */
[----:B---3--:R-:W-:-:S03]  /*4a80*/  FFMA.FTZ R230, R217, c[0x0][0x23c], -R152 ;  /* 0x00008f00d9e67a23 */ /* 0x008fc60000010898 */
[----:B------:R-:W3:Y:S01]  /*4a90*/  MUFU.EX2 R210, R222 ;  /* 0x000000de00d27308 */ /* 0x000ee20000000800 */
[--C-:B------:R-:W-:Y:S02]  /*4aa0*/  FFMA.FTZ R226, R4, c[0x0][0x23c], -R152.reuse ;  /* 0x00008f0004e27a23 */ /* 0x100fe40000010898 */
[----:B------:R-:W-:-:S05]  /*4ab0*/  FFMA.FTZ R153, R220, c[0x0][0x23c], -R152 ;  /* 0x00008f00dc997a23 */ /* 0x000fca0000010898 */
[----:B------:R1:W1:Y:S01]  /*4ac0*/  MUFU.EX2 R216, R96 ;  /* 0x0000006000d87308 */ /* 0x0002620000000800 */
[--C-:B------:R-:W-:Y:S01]  /*4ad0*/  FFMA.FTZ R103, R109, c[0x0][0x23c], -R152.reuse ;  /* 0x00008f006d677a23 */ /* 0x100fe20000010898 */
[----:B----4-:R-:W-:Y:S01]  /*4ae0*/  F2FP.PACK_AB R109, R144, R147 ;  /* 0x00000093906d723e */ /* 0x010fe200000000ff */
[----:B------:R-:W-:-:S05]  /*4af0*/  FFMA.FTZ R220, R244, c[0x0][0x23c], -R152 ;  /* 0x00008f00f4dc7a23 */ /* 0x000fca0000010898 */
[----:B------:R-:W4:Y:S01]  /*4b00*/  MUFU.EX2 R217, R105 ;  /* 0x0000006900d97308 */ /* 0x000f220000000800 */
[----:B------:R-:W-:-:S07]  /*4b10*/  FFMA.FTZ R163, R245, c[0x0][0x23c], -R152 ;  /* 0x00008f00f5a37a23 */ /* 0x000fce0000010898 */
[----:B------:R-:W1:Y:S01]  /*4b20*/  MUFU.EX2 R4, R221 ;  /* 0x000000dd00047308 */ /* 0x000e620000000800 */
[----:B------:R-:W-:Y:S01]  /*4b30*/  FFMA.FTZ R139, R108, c[0x0][0x23c], -R152 ;  /* 0x00008f006c8b7a23 */ /* 0x000fe20000010898 */
[----:B------:R-:W-:Y:S01]  /*4b40*/  PRMT R108, R109, 0x7632, R108 ;  /* 0x000076326d6c7816 */ /* 0x000fe2000000006c */
[----:B------:R4:W-:Y:S01]  /*4b50*/  STL [R1+0x28], R220 ;  /* 0x000028dc01007387 */ /* 0x0009e20000100800 */
[--C-:B------:R-:W-:Y:S02]  /*4b60*/  FFMA.FTZ R245, R131, c[0x0][0x23c], -R152.reuse ;  /* 0x00008f0083f57a23 */ /* 0x100fe40000010898 */
[----:B------:R-:W-:Y:S01]  /*4b70*/  FFMA.FTZ R244, R65, c[0x0][0x23c], -R152 ;  /* 0x00008f0041f47a23 */ /* 0x000fe20000010898 */
[----:B------:R4:W-:Y:S01]  /*4b80*/  STL [R1+0x24], R163 ;  /* 0x000024a301007387 */ /* 0x0009e20000100800 */
[----:B------:R-:W-:-:S03]  /*4b90*/  @!P1 HADD2 R102, -R108.H0_H0, -RZ.H0_H0 ;  /* 0xa00000ff6c669230 */ /* 0x000fc60000000900 */
[----:B------:R2:W2:Y:S01]  /*4ba0*/  LDL.LU R131, [R1+0x34c] ;  /* 0x00034c0001837983 */ /* 0x0004a20000300800 */
[----:B------:R-:W-:-:S03]  /*4bb0*/  FFMA.FTZ R142, R225, c[0x0][0x23c], -R152 ;  /* 0x00008f00e18e7a23 */ /* 0x000fc60000010898 */
[----:B------:R2:W2:Y:S01]  /*4bc0*/  LDL.LU R65, [R1+0x348] ;  /* 0x0003480001417983 */ /* 0x0004a20000300800 */
[----:B------:R-:W-:-:S03]  /*4bd0*/  LOP3.LUT R180, R180, 0xff, RZ, 0xc0, !PT ;  /* 0x000000ffb4b47812 */ /* 0x000fc600078ec0ff */
[----:B-1----:R-:W-:Y:S01]  /*4be0*/  STL [R1+0x8c], R214 ;  /* 0x00008cd601007387 */ /* 0x002fe20000100800 */
[----:B------:R-:W-:-:S03]  /*4bf0*/  FFMA.FTZ R151, R242, c[0x0][0x23c], -R152 ;  /* 0x00008f00f2977a23 */ /* 0x000fc60000010898 */
[----:B---3--:R-:W-:Y:S01]  /*4c00*/  STL [R1+0x88], R210 ;  /* 0x000088d201007387 */ /* 0x008fe20000100800 */
[----:B------:R-:W-:Y:S01]  /*4c10*/  FFMA.FTZ R223, R146, c[0x0][0x23c], -R152 ;  /* 0x00008f0092df7a23 */ /* 0x000fe20000010898 */
[----:B------:R-:W-:Y:S02]  /*4c20*/  PRMT R96, R109, 0x5410, R108 ;  /* 0x000054106d607816 */ /* 0x000fe4000000006c */
[----:B------:R-:W-:Y:S01]  /*4c30*/  STL [R1+0x80], R216 ;  /* 0x000080d801007387 */ /* 0x000fe20000100800 */
[--C-:B------:R-:W-:Y:S01]  /*4c40*/  FFMA.FTZ R242, R53, c[0x0][0x23c], -R152.reuse ;  /* 0x00008f0035f27a23 */ /* 0x100fe20000010898 */
[----:B------:R-:W-:Y:S01]  /*4c50*/  @!P1 PRMT R108, R102, 0x5410, RZ ;  /* 0x00005410666c9816 */ /* 0x000fe200000000ff */
[--C-:B------:R-:W-:Y:S01]  /*4c60*/  FFMA.FTZ R235, R215, c[0x0][0x23c], -R152.reuse ;  /* 0x00008f00d7eb7a23 */ /* 0x100fe20000010898 */
[----:B----4-:R-:W-:Y:S01]  /*4c70*/  STL [R1+0x7c], R217 ;  /* 0x00007cd901007387 */ /* 0x010fe20000100800 */
[--C-:B------:R-:W-:Y:S02]  /*4c80*/  FFMA.FTZ R146, R232, c[0x0][0x23c], -R135.reuse ;  /* 0x00008f00e8927a23 */ /* 0x100fe40000010887 */
[--C-:B------:R-:W-:Y:S01]  /*4c90*/  FFMA.FTZ R233, R167, c[0x0][0x23c], -R135.reuse ;  /* 0x00008f00a7e97a23 */ /* 0x100fe20000010887 */
[----:B------:R-:W-:Y:S01]  /*4ca0*/  STL [R1+0x78], R4 ;  /* 0x0000780401007387 */ /* 0x000fe20000100800 */
[----:B------:R-:W-:Y:S01]  /*4cb0*/  FFMA.FTZ R199, R224, c[0x0][0x23c], -R152 ;  /* 0x00008f00e0c77a23 */ /* 0x000fe20000010898 */
[----:B------:R-:W-:Y:S01]  /*4cc0*/  ISETP.GE.U32.AND P1, PT, R212, R180, PT ;  /* 0x000000b4d400720c */ /* 0x000fe20003f26070 */
[--C-:B------:R-:W-:Y:S01]  /*4cd0*/  FFMA.FTZ R215, R156, c[0x0][0x23c], -R135.reuse ;  /* 0x00008f009cd77a23 */ /* 0x100fe20000010887 */
[----:B------:R-:W3:Y:S01]  /*4ce0*/  LDL.LU R167, [R1+0x344] ;  /* 0x0003440001a77983 */ /* 0x000ee20000300800 */
[--C-:B------:R-:W-:Y:S01]  /*4cf0*/  FFMA.FTZ R53, R229, c[0x0][0x23c], -R135.reuse ;  /* 0x00008f00e5357a23 */ /* 0x100fe20000010887 */
[----:B------:R1:W-:Y:S01]  /*4d00*/  MUFU.EX2 R156, R142 ;  /* 0x0000008e009c7308 */ /* 0x0003e20000000800 */
[----:B------:R-:W-:-:S02]  /*4d10*/  FFMA.FTZ R232, R67, c[0x0][0x23c], -R135 ;  /* 0x00008f0043e87a23 */ /* 0x000fc40000010887 */
[--C-:B------:R-:W-:Y:S01]  /*4d20*/  FFMA.FTZ R224, R141, c[0x0][0x23c], -R152.reuse ;  /* 0x00008f008de07a23 */ /* 0x100fe20000010898 */
[----:B------:R4:W2:Y:S01]  /*4d30*/  LDL.LU R67, [R1+0x340] ;  /* 0x0003400001437983 */ /* 0x0008a20000300800 */
[--C-:B------:R-:W-:Y:S02]  /*4d40*/  FFMA.FTZ R220, R11, c[0x0][0x23c], -R152.reuse ;  /* 0x00008f000bdc7a23 */ /* 0x100fe40000010898 */
[--C-:B------:R-:W-:Y:S02]  /*4d50*/  FFMA.FTZ R105, R228, c[0x0][0x23c], -R135.reuse ;  /* 0x00008f00e4697a23 */ /* 0x100fe40000010887 */
[----:B------:R-:W-:Y:S02]  /*4d60*/  FFMA.FTZ R229, R128, c[0x0][0x23c], -R135 ;  /* 0x00008f0080e57a23 */ /* 0x000fe40000010887 */
[--C-:B------:R-:W-:Y:S01]  /*4d70*/  FFMA.FTZ R225, R140, c[0x0][0x23c], -R152.reuse ;  /* 0x00008f008ce17a23 */ /* 0x100fe20000010898 */
[----:B------:R4:W2:Y:S01]  /*4d80*/  LDL.LU R128, [R1+0x33c] ;  /* 0x00033c0001807983 */ /* 0x0008a20000300800 */
[----:B------:R-:W-:-:S02]  /*4d90*/  FFMA.FTZ R163, R19, c[0x0][0x23c], -R152 ;  /* 0x00008f0013a37a23 */ /* 0x000fc40000010898 */
[--C-:B------:R-:W-:Y:S02]  /*4da0*/  FFMA.FTZ R180, R161, c[0x0][0x23c], -R135.reuse ;  /* 0x00008f00a1b47a23 */ /* 0x100fe40000010887 */
[--C-:B------:R-:W-:Y:S02]  /*4db0*/  FFMA.FTZ R11, R162, c[0x0][0x23c], -R135.reuse ;  /* 0x00008f00a20b7a23 */ /* 0x100fe40000010887 */
[--C-:B------:R-:W-:Y:S02]  /*4dc0*/  FFMA.FTZ R141, R227, c[0x0][0x23c], -R135.reuse ;  /* 0x00008f00e38d7a23 */ /* 0x100fe40000010887 */
[--C-:B------:R-:W-:Y:S02]  /*4dd0*/  FFMA.FTZ R228, R130, c[0x0][0x23c], -R135.reuse ;  /* 0x00008f0082e47a23 */ /* 0x100fe40000010887 */
[----:B-1----:R-:W-:Y:S01]  /*4de0*/  FFMA.FTZ R142, R154, c[0x0][0x23c], -R170 ;  /* 0x00008f009a8e7a23 */ /* 0x002fe200000108aa */
[----:B------:R4:W2:Y:S01]  /*4df0*/  LDL.LU R130, [R1+0x338] ;  /* 0x0003380001827983 */ /* 0x0008a20000300800 */
        /* <DEDUP_REMOVED lines=13> */
[--C-:B------:R-:W-:Y:S01]  /*4ed0*/  FFMA.FTZ R222, R166, c[0x0][0x23c], -R135.reuse ;  /* 0x00008f00a6de7a23 */ /* 0x100fe20000010887 */
[----:B------:R4:W2:Y:S01]  /*4ee0*/  LDL.LU R64, [R1+0x334] ;  /* 0x0003340001407983 */ /* 0x0008a20000300800 */
[--C-:B------:R-:W-:Y:S02]  /*4ef0*/  FFMA.FTZ R221, R66, c[0x0][0x23c], -R135.reuse ;  /* 0x00008f0042dd7a23 */ /* 0x100fe40000010887 */
[--C-:B------:R-:W-:Y:S01]  /*4f00*/  FFMA.FTZ R161, R211, c[0x0][0x23c], -R135.reuse ;  /* 0x00008f00d3a17a23 */ /* 0x100fe20000010887 */
[----:B------:R-:W2:Y:S01]  /*4f10*/  LDL.LU R166, [R1+0x330] ;  /* 0x0003300001a67983 */ /* 0x000ea20000300800 */
[----:B------:R-:W-:Y:S02]  /*4f20*/  FFMA.FTZ R162, R143, c[0x0][0x23c], -R135 ;  /* 0x00008f008fa27a23 */ /* 0x000fe40000010887 */
[--C-:B------:R-:W-:Y:S01]  /*4f30*/  FFMA.FTZ R135, R155, c[0x0][0x23c], -R170.reuse ;  /* 0x00008f009b877a23 */ /* 0x100fe200000108aa */
[----:B------:R4:W2:Y:S01]  /*4f40*/  LDL.LU R66, [R1+0x32c] ;  /* 0x00032c0001427983 */ /* 0x0008a20000300800 */
[----:B------:R-:W-:-:S03]  /*4f50*/  FFMA.FTZ R143, R157, c[0x0][0x23c], -R170 ;  /* 0x00008f009d8f7a23 */ /* 0x000fc600000108aa */
[----:B------:R1:W-:Y:S04]  /*4f60*/  STL [R1+0x5c], R142 ;  /* 0x00005c8e01007387 */ /* 0x0003e80000100800 */
[----:B------:R4:W-:Y:S04]  /*4f70*/  STL [R1+0x58], R135 ;  /* 0x0000588701007387 */ /* 0x0009e80000100800 */
[----:B------:R-:W-:Y:S01]  /*4f80*/  STL [R1+0x4c], R143 ;  /* 0x00004c8f01007387 */ /* 0x000fe20000100800 */
[----:B------:R-:W-:Y:S01]  /*4f90*/  @!P1 HADD2 R86, -R109.H0_H0, -RZ.H0_H0 ;  /* 0xa00000ff6d569230 */ /* 0x000fe20000000900 */
[----:B------:R-:W-:-:S02]  /*4fa0*/  FFMA.FTZ R183, R202, c[0x0][0x23c], -R170 ;  /* 0x00008f00cab77a23 */ /* 0x000fc400000108aa */
[--C-:B------:R-:W-:Y:S02]  /*4fb0*/  FFMA.FTZ R202, R252, c[0x0][0x23c], -R170.reuse ;  /* 0x00008f00fcca7a23 */ /* 0x100fe400000108aa */
[----:B------:R4:W-:Y:S01]  /*4fc0*/  MUFU.EX2 R252, R212 ;  /* 0x000000d400fc7308 */ /* 0x0009e20000000800 */
[--C-:B-1----:R-:W-:Y:S02]  /*4fd0*/  FFMA.FTZ R142, R158, c[0x0][0x23c], -R170.reuse ;  /* 0x00008f009e8e7a23 */ /* 0x102fe400000108aa */
[----:B----4-:R-:W-:-:S03]  /*4fe0*/  FFMA.FTZ R135, R159, c[0x0][0x23c], -R170 ;  /* 0x00008f009f877a23 */ /* 0x010fc600000108aa */
[----:B------:R1:W-:Y:S04]  /*4ff0*/  STL [R1+0x48], R142 ;  /* 0x0000488e01007387 */ /* 0x0003e80000100800 */
[----:B------:R4:W-:Y:S01]  /*5000*/  STL [R1+0x44], R135 ;  /* 0x0000448701007387 */ /* 0x0009e20000100800 */
[----:B------:R-:W4:Y:S01]  /*5010*/  LDC.U8 R212, c[0x0][0x2d8] ;  /* 0x0000b600ffd47b82 */ /* 0x000f220000000000 */
[--C-:B------:R-:W-:Y:S01]  /*5020*/  FFMA.FTZ R154, R179, c[0x0][0x23c], -R170.reuse ;  /* 0x00008f00b39a7a23 */ /* 0x100fe200000108aa */
[----:B------:R-:W-:Y:S02]  /*5030*/  @!P1 PRMT R109, R86, 0x5410, RZ ;  /* 0x00005410566d9816 */ /* 0x000fe400000000ff */
[----:B------:R1:W-:Y:S01]  /*5040*/  MUFU.EX2 R86, R11 ;  /* 0x0000000b00567308 */ /* 0x0003e20000000800 */
[----:B------:R-:W-:-:S02]  /*5050*/  FFMA.FTZ R157, R198, c[0x0][0x23c], -R170 ;  /* 0x00008f00c69d7a23 */ /* 0x000fc400000108aa */
[--C-:B------:R-:W-:Y:S02]  /*5060*/  FFMA.FTZ R211, R175, c[0x0][0x23c], -R170.reuse ;  /* 0x00008f00afd37a23 */ /* 0x100fe400000108aa */
[--C-:B-1----:R-:W-:Y:S02]  /*5070*/  FFMA.FTZ R142, R168, c[0x0][0x23c], -R170.reuse ;  /* 0x00008f00a88e7a23 */ /* 0x102fe400000108aa */
[--C-:B----4-:R-:W-:Y:S02]  /*5080*/  FFMA.FTZ R135, R173, c[0x0][0x23c], -R170.reuse ;  /* 0x00008f00ad877a23 */ /* 0x110fe400000108aa */
[--C-:B------:R-:W-:Y:S01]  /*5090*/  FFMA.FTZ R173, R15, c[0x0][0x23c], -R170.reuse ;  /* 0x00008f000fad7a23 */ /* 0x100fe200000108aa */
[----:B------:R1:W-:Y:S01]  /*50a0*/  STL [R1+0x14], R142 ;  /* 0x0000148e01007387 */ /* 0x0003e20000100800 */
[----:B------:R4:W1:Y:S01]  /*50b0*/  MUFU.EX2 R15, R180 ;  /* 0x000000b4000f7308 */ /* 0x0008620000000800 */
[--C-:B------:R-:W-:Y:S02]  /*50c0*/  FFMA.FTZ R198, R133, c[0x0][0x23c], -R170.reuse ;  /* 0x00008f0085c67a23 */ /* 0x100fe400000108aa */
[----:B------:R-:W-:-:S02]  /*50d0*/  FFMA.FTZ R175, R69, c[0x0][0x23c], -R170 ;  /* 0x00008f0045af7a23 */ /* 0x000fc400000108aa */
[--C-:B------:R-:W-:Y:S01]  /*50e0*/  FFMA.FTZ R168, R165, c[0x0][0x23c], -R170.reuse ;  /* 0x00008f00a5a87a23 */ /* 0x100fe200000108aa */
[----:B------:R-:W-:Y:S01]  /*50f0*/  UIADD3 UR28, UR21, 0x646e171e, URZ ;  /* 0x646e171e151c7890 */ /* 0x000fe2000fffe03f */
[--C-:B------:R-:W-:Y:S02]  /*5100*/  FFMA.FTZ R192, R71, c[0x0][0x23c], -R170.reuse ;  /* 0x00008f0047c07a23 */ /* 0x100fe400000108aa */
[----:B------:R-:W-:Y:S02]  /*5110*/  FFMA.FTZ R188, R132, c[0x0][0x23c], -R170 ;  /* 0x00008f0084bc7a23 */ /* 0x000fe400000108aa */
[----:B------:R-:W-:-:S04]  /*5120*/  IMAD.WIDE.U32 R10, R10, -0x2daee0ad, RZ ;  /* 0xd2511f530a0a7825 */ /* 0x000fc800078e00ff */
[----:B-1----:R-:W-:-:S05]  /*5130*/  FFMA.FTZ R142, R174, c[0x0][0x23c], -R170 ;  /* 0x00008f00ae8e7a23 */ /* 0x002fca00000108aa */
[----:B------:R-:W-:Y:S04]  /*5140*/  STL [R1+0x10], R142 ;  /* 0x0000108e01007387 */ /* 0x000fe80000100800 */
[----:B------:R1:W-:Y:S04]  /*5150*/  STL [R1+0x8], R154 ;  /* 0x0000089a01007387 */ /* 0x0003e80000100800 */
[----:B------:R2:W2:Y:S04]  /*5160*/  LDL.LU R133, [R1+0x328] ;  /* 0x0003280001857983 */ /* 0x0004a80000300800 */
[----:B------:R2:W2:Y:S01]  /*5170*/  LDL.LU R69, [R1+0x324] ;  /* 0x0003240001457983 */ /* 0x0004a20000300800 */
[----:B------:R-:W-:-:S03]  /*5180*/  FFMA.FTZ R182, R160, c[0x0][0x23c], -R170 ;  /* 0x00008f00a0b67a23 */ /* 0x000fc600000108aa */
[----:B------:R-:W2:Y:S04]  /*5190*/  LDL.LU R165, [R1+0x320] ;  /* 0x0003200001a57983 */ /* 0x000ea80000300800 */
[----:B------:R2:W2:Y:S01]  /*51a0*/  LDL.LU R71, [R1+0x31c] ;  /* 0x00031c0001477983 */ /* 0x0004a20000300800 */
[----:B------:R1:W-:Y:S03]  /*51b0*/  MUFU.EX2 R143, R139 ;  /* 0x0000008b008f7308 */ /* 0x0003e60000000800 */
[----:B------:R2:W2:Y:S01]  /*51c0*/  LDL.LU R132, [R1+0x318] ;  /* 0x0003180001847983 */ /* 0x0004a20000300800 */
[--C-:B----4-:R-:W-:Y:S02]  /*51d0*/  FFMA.FTZ R180, R70, c[0x0][0x23c], -R170.reuse ;  /* 0x00008f0046b47a23 */ /* 0x110fe400000108aa */
[----:B-1----:R-:W-:-:S02]  /*51e0*/  FFMA.FTZ R154, R186, c[0x0][0x23c], -R170 ;  /* 0x00008f00ba9a7a23 */ /* 0x002fc400000108aa */
[--C-:B------:R-:W-:Y:S02]  /*51f0*/  FFMA.FTZ R186, R68, c[0x0][0x23c], -R170.reuse ;  /* 0x00008f0044ba7a23 */ /* 0x100fe400000108aa */
[----:B------:R1:W4:Y:S01]  /*5200*/  LDL.LU R68, [R1+0x314] ;  /* 0x0003140001447983 */ /* 0x0003220000300800 */
[----:B------:R-:W-:-:S03]  /*5210*/  FFMA.FTZ R155, R115, c[0x0][0x23c], -R170 ;  /* 0x00008f00739b7a23 */ /* 0x000fc600000108aa */
[----:B------:R-:W2:Y:S01]  /*5220*/  LDL.LU R160, [R1+0x310] ;  /* 0x0003100001a07983 */ /* 0x000ea20000300800 */
[--C-:B------:R-:W-:Y:S01]  /*5230*/  FFMA.FTZ R139, R172, c[0x0][0x23c], -R170.reuse ;  /* 0x00008f00ac8b7a23 */ /* 0x100fe200000108aa */
[----:B------:R-:W-:Y:S01]  /*5240*/  MUFU.EX2 R153, R153 ;  /* 0x0000009900997308 */ /* 0x000fe20000000800 */
[--C-:B------:R-:W-:Y:S01]  /*5250*/  FFMA.FTZ R174, R169, c[0x0][0x23c], -R170.reuse ;  /* 0x00008f00a9ae7a23 */ /* 0x100fe200000108aa */
[----:B------:R-:W-:Y:S01]  /*5260*/  STL [R1+0x70], R15 ;  /* 0x0000700f01007387 */ /* 0x000fe20000100800 */
[----:B------:R-:W-:Y:S01]  /*5270*/  FFMA.FTZ R219, R219, c[0x0][0x23c], -R170 ;  /* 0x00008f00dbdb7a23 */ /* 0x000fe200000108aa */
[----:B------:R-:W-:Y:S01]  /*5280*/  LOP3.LUT R115, R11, UR28, R208, 0x96, !PT ;  /* 0x0000001c0b737c12 */ /* 0x000fe2000f8e96d0 */
[--C-:B------:R-:W-:Y:S01]  /*5290*/  FFMA.FTZ R207, R207, c[0x0][0x23c], -R170.reuse ;  /* 0x00008f00cfcf7a23 */ /* 0x100fe200000108aa */
[----:B------:R1:W2:Y:S01]  /*52a0*/  LDL.LU R70, [R1+0x30c] ;  /* 0x00030c0001467983 */ /* 0x0002a20000300800 */
[--C-:B------:R-:W-:Y:S01]  /*52b0*/  FFMA.FTZ R201, R201, c[0x0][0x23c], -R170.reuse ;  /* 0x00008f00c9c97a23 */ /* 0x100fe200000108aa */
[----:B------:R-:W1:Y:S01]  /*52c0*/  MUFU.EX2 R142, R103 ;  /* 0x00000067008e7308 */ /* 0x000e620000000800 */
[--C-:B------:R-:W-:Y:S01]  /*52d0*/  FFMA.FTZ R185, R249, c[0x0][0x23c], -R170.reuse ;  /* 0x00008f00f9b97a23 */ /* 0x100fe200000108aa */
[----:B------:R-:W2:Y:S01]  /*52e0*/  LDL.LU R169, [R1+0x308] ;  /* 0x0003080001a97983 */ /* 0x000ea20000300800 */
[----:B------:R-:W-:-:S02]  /*52f0*/  FFMA.FTZ R179, R251, c[0x0][0x23c], -R170 ;  /* 0x00008f00fbb37a23 */ /* 0x000fc400000108aa */
[----:B------:R-:W-:Y:S02]  /*5300*/  FFMA.FTZ R172, R171, c[0x0][0x23c], -R170 ;  /* 0x00008f00abac7a23 */ /* 0x000fe400000108aa */
[----:B------:R-:W2:Y:S04]  /*5310*/  LDL.LU R170, [R1+0x304] ;  /* 0x0003040001aa7983 */ /* 0x000ea80000300800 */
[----:B------:R-:W2:Y:S04]  /*5320*/  LDL.LU R171, [R1+0x300] ;  /* 0x0003000001ab7983 */ /* 0x000ea80000300800 */
[----:B------:R1:W-:Y:S01]  /*5330*/  STL [R1+0x6c], R86 ;  /* 0x00006c5601007387 */ /* 0x0003e20000100800 */
[----:B------:R-:W-:Y:S01]  /*5340*/  FADD.FTZ R158, R214, R210 ;  /* 0x000000d2d69e7221 */ /* 0x000fe20000010000 */
[----:B------:R-:W1:Y:S02]  /*5350*/  MUFU.EX2 R140, R140 ;  /* 0x0000008c008c7308 */ /* 0x000e640000000800 */
[----:B-1----:R-:W-:Y:S01]  /*5360*/  F2FP.PACK_AB R103, R142, R143 ;  /* 0x0000008f8e67723e */ /* 0x002fe200000000ff */
[----:B------:R-:W2:Y:S01]  /*5370*/  LDL.LU.64 R208, [R1+0x2f8] ;  /* 0x0002f80001d07983 */ /* 0x000ea20000300a00 */
[----:B------:R-:W-:-:S03]  /*5380*/  FADD.FTZ R158, R216, R158 ;  /* 0x0000009ed89e7221 */ /* 0x000fc60000010000 */
[----:B------:R-:W2:Y:S01]  /*5390*/  LDL.LU R210, [R1+0x2f0] ;  /* 0x0002f00001d27983 */ /* 0x000ea20000300800 */
[----:B------:R1:W1:Y:S01]  /*53a0*/  MUFU.EX2 R251, R102 ;  /* 0x0000006600fb7308 */ /* 0x0002620000000800 */
[----:B------:R-:W-:Y:S02]  /*53b0*/  FADD.FTZ R158, R153, R158 ;  /* 0x0000009e999e7221 */ /* 0x000fe40000010000 */
[----:B------:R-:W2:Y:S01]  /*53c0*/  LDL.LU R214, [R1+0x2ec] ;  /* 0x0002ec0001d67983 */ /* 0x000ea20000300800 */
[----:B------:R-:W-:Y:S01]  /*53d0*/  LOP3.LUT R86, R115, 0xff, RZ, 0xc0, !PT ;  /* 0x000000ff73567812 */ /* 0x000fe200078ec0ff */
[----:B------:R-:W-:Y:S02]  /*53e0*/  FADD.FTZ R158, R217, R158 ;  /* 0x0000009ed99e7221 */ /* 0x000fe40000010000 */
[----:B------:R-:W2:Y:S01]  /*53f0*/  LDL.LU R216, [R1+0x2e8] ;  /* 0x0002e80001d87983 */ /* 0x000ea20000300800 */
[----:B------:R-:W-:Y:S02]  /*5400*/  ISETP.GE.U32.AND P1, PT, R212, R86, PT ;  /* 0x00000056d400720c */ /* 0x000fe40003f26070 */
[----:B------:R-:W-:Y:S01]  /*5410*/  LOP3.LUT R86, R115, 0xffff, RZ, 0xc0, !PT ;  /* 0x0000ffff73567812 */ /* 0x000fe200078ec0ff */
[----:B------:R-:W-:Y:S01]  /*5420*/  STL [R1+0x68], R252 ;  /* 0x000068fc01007387 */ /* 0x000fe20000100800 */
[----:B-1----:R-:W-:-:S02]  /*5430*/  PRMT R102, R103, 0x7632, R102 ;  /* 0x0000763267667816 */ /* 0x002fc40000000066 */
[----:B------:R-:W-:Y:S01]  /*5440*/  SHF.R.U32.HI R86, RZ, 0x8, R86 ;  /* 0x00000008ff567819 */ /* 0x000fe20000011656 */
[----:B------:R-:W2:Y:S01]  /*5450*/  LDL.LU R217, [R1+0x2e4] ;  /* 0x0002e40001d97983 */ /* 0x000ea20000300800 */
[----:B------:R-:W-:Y:S02]  /*5460*/  FADD.FTZ R158, R4, R158 ;  /* 0x0000009e049e7221 */ /* 0x000fe40000010000 */
[----:B------:R-:W-:-:S03]  /*5470*/  LOP3.LUT R249, R86, 0xffff, RZ, 0xc0, !PT ;  /* 0x0000ffff56f97812 */ /* 0x000fc600078ec0ff */
[----:B------:R-:W-:Y:S01]  /*5480*/  @!P1 HADD2 R104, -R103.H0_H0, -RZ.H0_H0 ;  /* 0xa00000ff67689230 */ /* 0x000fe20000000900 */
[----:B------:R1:W-:Y:S01]  /*5490*/  STL [R1+0x64], R140 ;  /* 0x0000648c01007387 */ /* 0x0003e20000100800 */
[----:B------:R-:W-:Y:S01]  /*54a0*/  PRMT R86, R103, 0x5410, R102 ;  /* 0x0000541067567816 */ /* 0x000fe20000000066 */
[----:B------:R1:W-:Y:S02]  /*54b0*/  MUFU.EX2 R159, R19 ;  /* 0x00000013009f7308 */ /* 0x0003e40000000800 */
[----:B------:R-:W2:Y:S01]  /*54c0*/  LDL.LU R4, [R1+0x2e0] ;  /* 0x0002e00001047983 */ /* 0x000ea20000300800 */
[----:B------:R-:W-:Y:S02]  /*54d0*/  @!P1 PRMT R103, R104, 0x5410, RZ ;  /* 0x0000541068679816 */ /* 0x000fe400000000ff */
[----:B------:R-:W-:Y:S01]  /*54e0*/  ISETP.GE.U32.AND P1, PT, R212, R249, PT ;  /* 0x000000f9d400720c */ /* 0x000fe20003f26070 */
[----:B------:R2:W-:Y:S04]  /*54f0*/  STL [R1+0x60], R251 ;  /* 0x000060fb01007387 */ /* 0x0005e80000100800 */
[----:B-1----:R-:W2:Y:S04]  /*5500*/  LDL.LU R19, [R1+0x2dc] ;  /* 0x0002dc0001137983 */ /* 0x002ea80000300800 */
[----:B------:R-:W2:Y:S01]  /*5510*/  LDL R212, [R1+0x6c] ;  /* 0x00006c0001d47983 */ /* 0x000ea20000100800 */
[----:B------:R-:W1:Y:S08]  /*5520*/  MUFU.EX2 R215, R215 ;  /* 0x000000d700d77308 */ /* 0x000e700000000800 */
[----:B------:R-:W3:Y:S01]  /*5530*/  MUFU.EX2 R199, R199 ;  /* 0x000000c700c77308 */ /* 0x000ee20000000800 */
[----:B-1----:R-:W-:-:S02]  /*5540*/  FADD.FTZ R249, R215, R15 ;  /* 0x0000000fd7f97221 */ /* 0x002fc40000010000 */
[----:B---3--:R-:W-:-:S04]  /*5550*/  FADD.FTZ R158, R199, R158 ;  /* 0x0000009ec79e7221 */ /* 0x008fc80000010000 */
[----:B------:R-:W-:Y:S01]  /*5560*/  FADD.FTZ R158, R156, R158 ;  /* 0x0000009e9c9e7221 */ /* 0x000fe20000010000 */
[----:B------:R-:W-:Y:S03]  /*5570*/  MUFU.EX2 R141, R141 ;  /* 0x0000008d008d7308 */ /* 0x000fe60000000800 */
[----:B------:R-:W-:Y:S01]  /*5580*/  FADD.FTZ R104, R14, R158 ;  /* 0x0000009e0e687221 */ /* 0x000fe20000010000 */
[----:B------:R-:W-:Y:S01]  /*5590*/  @!P1 HADD2 R84, -R102.H0_H0, -RZ.H0_H0 ;  /* 0xa00000ff66549230 */ /* 0x000fe20000000900 */
[----:B------:R-:W3:Y:S03]  /*55a0*/  LDL.LU R14, [R1+0x2d8] ;  /* 0x0002d800010e7983 */ /* 0x000ee60000300800 */
[----:B------:R1:W1:Y:S01]  /*55b0*/  MUFU.EX2 R158, R152 ;  /* 0x00000098009e7308 */ /* 0x0002620000000800 */
[----:B------:R-:W-:-:S02]  /*55c0*/  @!P1 PRMT R102, R84, 0x5410, RZ ;  /* 0x0000541054669816 */ /* 0x000fc400000000ff */
[--C-:B------:R-:W-:Y:S02]  /*55d0*/  SHF.R.U32.HI R84, RZ, 0x18, R115.reuse ;  /* 0x00000018ff547819 */ /* 0x100fe40000011673 */
[----:B------:R-:W-:-:S04]  /*55e0*/  SHF.R.U32.HI R115, RZ, 0x10, R115 ;  /* 0x00000010ff737819 */ /* 0x000fc80000011673 */
[----:B------:R-:W-:Y:S01]  /*55f0*/  LOP3.LUT R115, R115, 0xff, RZ, 0xc0, !PT ;  /* 0x000000ff73737812 */ /* 0x000fe200078ec0ff */
[----:B-1----:R1:W3:Y:S04]  /*5600*/  LDL.LU R152, [R1+0x2d4] ;  /* 0x0002d40001987983 */ /* 0x0022e80000300800 */
[----:B------:R-:W3:Y:S01]  /*5610*/  LDL.LU R15, [R1+0x2d0] ;  /* 0x0002d000010f7983 */ /* 0x000ee20000300800 */
[----:B--2---:R-:W-:Y:S02]  /*5620*/  FADD.FTZ R249, R212, R249 ;  /* 0x000000f9d4f97221 */ /* 0x004fe40000010000 */
[----:B------:R-:W2:Y:S02]  /*5630*/  LDC.U8 R212, c[0x0][0x2d8] ;  /* 0x0000b600ffd47b82 */ /* 0x000ea40000000000 */
[----:B------:R-:W-:-:S04]  /*5640*/  FADD.FTZ R249, R252, R249 ;  /* 0x000000f9fcf97221 */ /* 0x000fc80000010000 */
[----:B------:R-:W-:Y:S02]  /*5650*/  FADD.FTZ R249, R140, R249 ;  /* 0x000000f98cf97221 */ /* 0x000fe40000010000 */
[----:B------:R-:W1:Y:S02]  /*5660*/  MUFU.EX2 R140, R105 ;  /* 0x00000069008c7308 */ /* 0x000e640000000800 */
[----:B------:R-:W-:-:S04]  /*5670*/  FADD.FTZ R249, R251, R249 ;  /* 0x000000f9fbf97221 */ /* 0x000fc80000010000 */
[----:B------:R-:W-:-:S04]  /*5680*/  FADD.FTZ R252, R159, R249 ;  /* 0x000000f99ffc7221 */ /* 0x000fc80000010000 */
[----:B------:R-:W-:Y:S01]  /*5690*/  FADD.FTZ R252, R158, R252 ;  /* 0x000000fc9efc7221 */ /* 0x000fe20000010000 */
[----:B--2---:R-:W-:Y:S02]  /*56a0*/  ISETP.GE.U32.AND P1, PT, R212, R84, PT ;  /* 0x00000054d400720c */ /* 0x004fe40003f26070 */
[----:B-1----:R-:W-:Y:S01]  /*56b0*/  F2FP.PACK_AB R105, R140, R141 ;  /* 0x0000008d8c69723e */ /* 0x002fe200000000ff */
[----:B------:R-:W-:Y:S01]  /*56c0*/  FADD.FTZ R252, R150, R252 ;  /* 0x000000fc96fc7221 */ /* 0x000fe20000010000 */
[----:B------:R-:W-:Y:S01]  /*56d0*/  FMNMX.FTZ R84, R160, R165, !PT ;  /* 0x000000a5a0547209 */ /* 0x000fe20007810000 */
[--C-:B------:R-:W-:Y:S01]  /*56e0*/  FADD.FTZ R150, R52, R104.reuse ;  /* 0x0000006834967221 */ /* 0x100fe20000010000 */
[----:B------:R-:W-:Y:S02]  /*56f0*/  PRMT R104, R105, 0x7632, R104 ;  /* 0x0000763269687816 */ /* 0x000fe40000000068 */
[----:B------:R-:W-:-:S05]  /*5700*/  FMNMX.FTZ R84, R166, R84, !PT ;  /* 0x00000054a6547209 */ /* 0x000fca0007810000 */
[----:B------:R-:W-:Y:S01]  /*5710*/  @!P1 HADD2 R114, -R104.H0_H0, -RZ.H0_H0 ;  /* 0xa00000ff68729230 */ /* 0x000fe20000000900 */
[----:B------:R-:W-:Y:S02]  /*5720*/  FMNMX.FTZ R249, R167, R84, !PT ;  /* 0x00000054a7f97209 */ /* 0x000fe40007810000 */
[----:B------:R-:W-:Y:S02]  /*5730*/  PRMT R84, R105, 0x5410, R104 ;  /* 0x0000541069547816 */ /* 0x000fe40000000068 */
[----:B------:R-:W-:Y:S02]  /*5740*/  @!P1 PRMT R104, R114, 0x5410, RZ ;  /* 0x0000541072689816 */ /* 0x000fe400000000ff */
[----:B------:R-:W-:Y:S02]  /*5750*/  ISETP.GE.U32.AND P1, PT, R212, R115, PT ;  /* 0x00000073d400720c */ /* 0x000fe40003f26070 */
[----:B------:R-:W-:-:S04]  /*5760*/  FMNMX.FTZ R114, R176, R249, !PT ;  /* 0x000000f9b0727209 */ /* 0x000fc80007810000 */
[----:B------:R-:W-:-:S04]  /*5770*/  FMNMX.FTZ R114, R177, R114, !PT ;  /* 0x00000072b1727209 */ /* 0x000fc80007810000 */
[----:B------:R-:W-:-:S03]  /*5780*/  FMNMX.FTZ R114, R178, R114, !PT ;  /* 0x00000072b2727209 */ /* 0x000fc60007810000 */
[----:B------:R-:W-:Y:S01]  /*5790*/  @!P1 HADD2 R97, -R105.H0_H0, -RZ.H0_H0 ;  /* 0xa00000ff69619230 */ /* 0x000fe20000000900 */
[----:B------:R-:W-:Y:S02]  /*57a0*/  FMNMX.FTZ R114, R181, R114, !PT ;  /* 0x00000072b5727209 */ /* 0x000fe40007810000 */
[----:B------:R-:W-:Y:S02]  /*57b0*/  FSEL R52, R19, -INF , !P6 ;  /* 0xff80000013347808 */ /* 0x000fe40007000000 */
[----:B------:R-:W-:Y:S02]  /*57c0*/  @!P1 PRMT R105, R97, 0x5410, RZ ;  /* 0x0000541061699816 */ /* 0x000fe400000000ff */
[----:B------:R-:W-:Y:S02]  /*57d0*/  FMNMX.FTZ R114, R205, R114, !PT ;  /* 0x00000072cd727209 */ /* 0x000fe40007810000 */
[----:B------:R-:W-:Y:S01]  /*57e0*/  LOP3.LUT R97, R10, 0xff, RZ, 0xc0, !PT ;  /* 0x000000ff0a617812 */ /* 0x000fe200078ec0ff */
[----:B------:R-:W-:Y:S01]  /*57f0*/  STL [R1+0x94], R52 ;  /* 0x0000943401007387 */ /* 0x000fe20000100800 */
[----:B------:R-:W-:-:S02]  /*5800*/  FMNMX.FTZ R115, R203, R114, !PT ;  /* 0x00000072cb737209 */ /* 0x000fc40007810000 */
[----:B------:R-:W-:Y:S02]  /*5810*/  ISETP.GE.U32.AND P1, PT, R212, R97, PT ;  /* 0x00000061d400720c */ /* 0x000fe40003f26070 */
[----:B------:R-:W-:Y:S02]  /*5820*/  LOP3.LUT R114, R10, 0xffff, RZ, 0xc0, !PT ;  /* 0x0000ffff0a727812 */ /* 0x000fe400078ec0ff */
[--C-:B------:R-:W-:Y:S02]  /*5830*/  SHF.R.U32.HI R97, RZ, 0x10, R10.reuse ;  /* 0x00000010ff617819 */ /* 0x100fe4000001160a */
[----:B------:R-:W-:Y:S02]  /*5840*/  SHF.R.U32.HI R249, RZ, 0x18, R10 ;  /* 0x00000018fff97819 */ /* 0x000fe4000001160a */
[----:B------:R-:W2:Y:S01]  /*5850*/  LDL.LU.64 R10, [R1+0x2c8] ;  /* 0x0002c800010a7983 */ /* 0x000ea20000300a00 */
[----:B------:R-:W-:-:S04]  /*5860*/  FMNMX.FTZ R115, R197, R115, !PT ;  /* 0x00000073c5737209 */ /* 0x000fc80007810000 */
[----:B------:R-:W-:-:S04]  /*5870*/  FMNMX.FTZ R115, R195, R115, !PT ;  /* 0x00000073c3737209 */ /* 0x000fc80007810000 */
[----:B------:R-:W-:-:S04]  /*5880*/  FMNMX.FTZ R115, R193, R115, !PT ;  /* 0x00000073c1737209 */ /* 0x000fc80007810000 */
[----:B------:R-:W-:Y:S02]  /*5890*/  FMNMX.FTZ R115, R191, R115, !PT ;  /* 0x00000073bf737209 */ /* 0x000fe40007810000 */
[----:B------:R-:W-:Y:S02]  /*58a0*/  SHF.R.U32.HI R114, RZ, 0x8, R114 ;  /* 0x00000008ff727819 */ /* 0x000fe40000011672 */
[----:B------:R-:W-:Y:S02]  /*58b0*/  FMNMX.FTZ R115, R189, R115, !PT ;  /* 0x00000073bd737209 */ /* 0x000fe40007810000 */
[----:B------:R-:W-:Y:S02]  /*58c0*/  LOP3.LUT R114, R114, 0xffff, RZ, 0xc0, !PT ;  /* 0x0000ffff72727812 */ /* 0x000fe400078ec0ff */
[----:B------:R-:W-:Y:S02]  /*58d0*/  FMNMX.FTZ R115, R187, R115, !PT ;  /* 0x00000073bb737209 */ /* 0x000fe40007810000 */
[----:B---3--:R-:W-:Y:S01]  /*58e0*/  FSEL R251, R14, -INF , !P5 ;  /* 0xff8000000efb7808 */ /* 0x008fe20006800000 */
[----:B------:R-:W1:Y:S01]  /*58f0*/  MUFU.EX2 R148, R148 ;  /* 0x0000009400947308 */ /* 0x000e620000000800 */
[----:B------:R-:W-:-:S02]  /*5900*/  ISETP.GE.U32.AND P5, PT, R212, R249, PT ;  /* 0x000000f9d400720c */ /* 0x000fc40003fa6070 */
[----:B------:R-:W-:Y:S02]  /*5910*/  ISETP.GE.U32.AND P6, PT, R212, R114, PT ;  /* 0x00000072d400720c */ /* 0x000fe40003fc6070 */
[----:B------:R-:W-:-:S03]  /*5920*/  FMNMX.FTZ R114, R218, R115, !PT ;  /* 0x00000073da727209 */ /* 0x000fc60007810000 */
[----:B------:R-:W3:Y:S01]  /*5930*/  MUFU.EX2 R249, R151 ;  /* 0x0000009700f97308 */ /* 0x000ee20000000800 */
[----:B------:R-:W-:-:S04]  /*5940*/  FMNMX.FTZ R114, R206, R114, !PT ;  /* 0x00000072ce727209 */ /* 0x000fc80007810000 */
[----:B------:R-:W-:-:S04]  /*5950*/  FMNMX.FTZ R114, R204, R114, !PT ;  /* 0x00000072cc727209 */ /* 0x000fc80007810000 */
[----:B------:R-:W-:Y:S01]  /*5960*/  FMNMX.FTZ R114, R184, R114, !PT ;  /* 0x00000072b8727209 */ /* 0x000fe20007810000 */
[----:B-1----:R1:W-:Y:S01]  /*5970*/  STL [R1+0x38], R148 ;  /* 0x0000389401007387 */ /* 0x0023e20000100800 */
[----:B---3--:R-:W-:Y:S01]  /*5980*/  F2FP.PACK_AB R115, R249, R148 ;  /* 0x00000094f973723e */ /* 0x008fe200000000ff */
[----:B------:R-:W-:Y:S01]  /*5990*/  FADD.FTZ R213, R213, R252 ;  /* 0x000000fcd5d57221 */ /* 0x000fe20000010000 */
[----:B------:R-:W3:Y:S01]  /*59a0*/  MUFU.EX2 R53, R53 ;  /* 0x0000003500357308 */ /* 0x000ee20000000800 */
[----:B------:R-:W-:Y:S01]  /*59b0*/  FADD.FTZ R252, R149, R150 ;  /* 0x0000009695fc7221 */ /* 0x000fe20000010000 */
[----:B------:R2:W4:Y:S01]  /*59c0*/  LDL.LU R151, [R1+0x2c0] ;  /* 0x0002c00001977983 */ /* 0x0005220000300800 */
[----:B------:R-:W-:Y:S01]  /*59d0*/  @!P1 HADD2 R152, -R115.H0_H0, -RZ.H0_H0 ;  /* 0xa00000ff73989230 */ /* 0x000fe20000000900 */
[----:B------:R-:W-:Y:S02]  /*59e0*/  LOP3.LUT R149, R97, 0xff, RZ, 0xc0, !PT ;  /* 0x000000ff61957812 */ /* 0x000fe400078ec0ff */
[----:B------:R2:W4:Y:S01]  /*59f0*/  LDL.LU R150, [R1+0x2bc] ;  /* 0x0002bc0001967983 */ /* 0x0005220000300800 */
[----:B-1----:R-:W-:-:S02]  /*5a00*/  FMNMX.FTZ R148, R200, R114, !PT ;  /* 0x00000072c8947209 */ /* 0x002fc40007810000 */
[C---:B------:R-:W-:Y:S02]  /*5a10*/  PRMT R114, R115.reuse, 0x7632, R114 ;  /* 0x0000763273727816 */ /* 0x040fe40000000072 */
[----:B------:R-:W-:Y:S02]  /*5a20*/  FMNMX.FTZ R148, R190, R148, !PT ;  /* 0x00000094be947209 */ /* 0x000fe40007810000 */
[----:B------:R-:W-:Y:S02]  /*5a30*/  PRMT R97, R115, 0x5410, R114 ;  /* 0x0000541073617816 */ /* 0x000fe40000000072 */
[----:B------:R-:W-:Y:S02]  /*5a40*/  FMNMX.FTZ R148, R196, R148, !PT ;  /* 0x00000094c4947209 */ /* 0x000fe40007810000 */
[----:B------:R-:W-:Y:S02]  /*5a50*/  @!P1 PRMT R115, R152, 0x5410, RZ ;  /* 0x0000541098739816 */ /* 0x000fe400000000ff */
[----:B------:R-:W-:-:S04]  /*5a60*/  FMNMX.FTZ R152, R194, R148, !PT ;  /* 0x00000094c2987209 */ /* 0x000fc80007810000 */
[----:B------:R-:W-:-:S04]  /*5a70*/  FMNMX.FTZ R152, R236, R152, !PT ;  /* 0x00000098ec987209 */ /* 0x000fc80007810000 */
[----:B------:R-:W-:Y:S01]  /*5a80*/  FMNMX.FTZ R152, R237, R152, !PT ;  /* 0x00000098ed987209 */ /* 0x000fe20007810000 */
[----:B------:R-:W-:-:S03]  /*5a90*/  @!P6 HADD2 R99, -R114.H0_H0, -RZ.H0_H0 ;  /* 0xa00000ff7263e230 */ /* 0x000fc60000000900 */
[----:B------:R-:W-:-:S04]  /*5aa0*/  FMNMX.FTZ R152, R243, R152, !PT ;  /* 0x00000098f3987209 */ /* 0x000fc80007810000 */
[----:B------:R-:W-:Y:S02]  /*5ab0*/  FMNMX.FTZ R152, R52, R152, !PT ;  /* 0x0000009834987209 */ /* 0x000fe40007810000 */
[----:B------:R-:W-:Y:S01]  /*5ac0*/  @!P6 PRMT R114, R99, 0x5410, RZ ;  /* 0x000054106372e816 */ /* 0x000fe200000000ff */
[----:B------:R-:W-:Y:S01]  /*5ad0*/  FADD.FTZ R99, R147, R213 ;  /* 0x000000d593637221 */ /* 0x000fe20000010000 */
[----:B------:R-:W-:Y:S02]  /*5ae0*/  FMNMX.FTZ R147, R251, R152, !PT ;  /* 0x00000098fb937209 */ /* 0x000fe40007810000 */
[----:B------:R-:W-:Y:S01]  /*5af0*/  ISETP.GE.U32.AND P1, PT, R212, R149, PT ;  /* 0x00000095d400720c */ /* 0x000fe20003f26070 */
[----:B------:R-:W1:Y:S01]  /*5b00*/  MUFU.EX2 R152, R146 ;  /* 0x0000009200987308 */ /* 0x000e620000000800 */
[----:B------:R-:W-:Y:S01]  /*5b10*/  FSEL R52, R15, -INF , !P4 ;  /* 0xff8000000f347808 */ /* 0x000fe20006000000 */
[----:B------:R2:W4:Y:S04]  /*5b20*/  LDL.LU R149, [R1+0x2b8] ;  /* 0x0002b80001957983 */ /* 0x0005280000300800 */
[----:B------:R2:W4:Y:S01]  /*5b30*/  LDL.LU R148, [R1+0x2b4] ;  /* 0x0002b40001947983 */ /* 0x0005220000300800 */
[----:B------:R-:W-:-:S03]  /*5b40*/  FMNMX.FTZ R147, R52, R147, !PT ;  /* 0x0000009334937209 */ /* 0x000fc60007810000 */
[----:B------:R-:W4:Y:S04]  /*5b50*/  LDL.LU R213, [R1+0x2b0] ;  /* 0x0002b00001d57983 */ /* 0x000f280000300800 */
[----:B---3--:R-:W-:Y:S04]  /*5b60*/  STL [R1+0x2c], R53 ;  /* 0x00002c3501007387 */ /* 0x008fe80000100800 */
[----:B------:R3:W-:Y:S01]  /*5b70*/  STL [R1+0x9c], R52 ;  /* 0x00009c3401007387 */ /* 0x0007e20000100800 */
[----:B------:R-:W-:Y:S01]  /*5b80*/  FADD.FTZ R144, R144, R99 ;  /* 0x0000006390907221 */ /* 0x000fe20000010000 */
[----:B-1----:R-:W-:Y:S01]  /*5b90*/  F2FP.PACK_AB R99, R152, R53 ;  /* 0x000000359863723e */ /* 0x002fe200000000ff */
[----:B------:R-:W-:Y:S01]  /*5ba0*/  FADD.FTZ R145, R145, R252 ;  /* 0x000000fc91917221 */ /* 0x000fe20000010000 */
[----:B------:R-:W-:-:S02]  /*5bb0*/  UIADD3 UR5, UR27, 0x2, URZ ;  /* 0x000000021b057890 */ /* 0x000fc4000fffe03f */
[C---:B------:R-:W-:Y:S02]  /*5bc0*/  PRMT R252, R99.reuse, 0x7632, R252 ;  /* 0x0000763263fc7816 */ /* 0x040fe400000000fc */
[----:B------:R-:W-:Y:S01]  /*5bd0*/  PRMT R210, R99, 0x7610, R210 ;  /* 0x0000761063d27816 */ /* 0x000fe200000000d2 */
[----:B------:R-:W-:Y:S02]  /*5be0*/  ULOP3.LUT UR5, UR5, UR21, URZ, 0x3c, !UPT ;  /* 0x0000001505057292 */ /* 0x000fe4000f8e3c3f */
[----:B------:R-:W-:Y:S01]  /*5bf0*/  @!P5 HADD2 R0, -R252.H0_H0, -RZ.H0_H0 ;  /* 0xa00000fffc00d230 */ /* 0x000fe20000000900 */
[----:B------:R-:W-:Y:S01]  /*5c00*/  PRMT R99, R210, 0x5410, R252 ;  /* 0x00005410d2637816 */ /* 0x000fe200000000fc */
[----:B------:R-:W-:Y:S01]  /*5c10*/  @!P1 HADD2 R83, -R210.H0_H0, -RZ.H0_H0 ;  /* 0xa00000ffd2539230 */ /* 0x000fe20000000900 */
[----:B------:R-:W-:Y:S02]  /*5c20*/  FADD.FTZ R143, R143, R145 ;  /* 0x000000918f8f7221 */ /* 0x000fe40000010000 */
[----:B------:R-:W-:Y:S01]  /*5c30*/  FADD.FTZ R141, R141, R144 ;  /* 0x000000908d8d7221 */ /* 0x000fe20000010000 */
[----:B------:R-:W-:-:S02]  /*5c40*/  @!P5 PRMT R252, R0, 0x5410, RZ ;  /* 0x0000541000fcd816 */ /* 0x000fc400000000ff */
[----:B------:R-:W-:Y:S01]  /*5c50*/  LOP3.LUT R0, R95, UR5, RZ, 0x3c, !PT ;  /* 0x000000055f007c12 */ /* 0x000fe2000f8e3cff */
[----:B------:R-:W-:Y:S01]  /*5c60*/  FADD.FTZ R142, R142, R143 ;  /* 0x0000008f8e8e7221 */ /* 0x000fe20000010000 */
[----:B------:R-:W-:Y:S01]  /*5c70*/  @!P1 PRMT R210, R83, 0x5410, RZ ;  /* 0x0000541053d29816 */ /* 0x000fe200000000ff */
[----:B------:R-:W-:Y:S01]  /*5c80*/  FADD.FTZ R83, R140, R141 ;  /* 0x0000008d8c537221 */ /* 0x000fe20000010000 */
[----:B--2---:R-:W-:Y:S02]  /*5c90*/  FSEL R146, R10, -INF , !P3 ;  /* 0xff8000000a927808 */ /* 0x004fe40005800000 */
[----:B---3--:R-:W-:-:S03]  /*5ca0*/  FSEL R52, R11, -INF , !P2 ;  /* 0xff8000000b347808 */ /* 0x008fc60005000000 */
[----:B------:R1:W-:Y:S04]  /*5cb0*/  STL [R1+0xac], R146 ;  /* 0x0000ac9201007387 */ /* 0x0003e80000100800 */
[----:B------:R2:W-:Y:S01]  /*5cc0*/  STL [R1+0xa8], R52 ;  /* 0x0000a83401007387 */ /* 0x0005e20000100800 */
[----:B-1----:R-:W-:-:S04]  /*5cd0*/  FMNMX.FTZ R146, R146, R147, !PT ;  /* 0x0000009392927209 */ /* 0x002fc80007810000 */
[----:B--2---:R-:W-:-:S05]  /*5ce0*/  FMNMX.FTZ R52, R52, R146, !PT ;  /* 0x0000009234347209 */ /* 0x004fca0007810000 */
[----:B------:R-:W1:Y:S04]  /*5cf0*/  SHFL.BFLY PT, R53, R52, 0x2, 0x1f ;  /* 0x0c401f0034357f89 */ /* 0x000e6800000e0000 */
[----:B------:R-:W-:Y:S04]  /*5d00*/  STL [R1+0x4], R142 ;  /* 0x0000048e01007387 */ /* 0x000fe80000100800 */
[----:B------:R2:W-:Y:S01]  /*5d10*/  STL [R1+0xa4], R83 ;  /* 0x0000a45301007387 */ /* 0x0005e20000100800 */
[----:B-1----:R-:W-:Y:S01]  /*5d20*/  FMNMX.FTZ R141, R52, R53, !PT ;  /* 0x00000035348d7209 */ /* 0x002fe20007810000 */
[----:B------:R-:W-:-:S04]  /*5d30*/  IMAD.WIDE.U32 R52, R0, -0x326172a9, RZ ;  /* 0xcd9e8d5700347825 */ /* 0x000fc800078e00ff */
[----:B------:R-:W1:Y:S01]  /*5d40*/  SHFL.BFLY PT, R0, R141, 0x1, 0x1f ;  /* 0x0c201f008d007f89 */ /* 0x000e6200000e0000 */
[----:B--2---:R-:W-:-:S05]  /*5d50*/  LOP3.LUT R83, R53, UR26, R134, 0x96, !PT ;  /* 0x0000001a35537c12 */ /* 0x004fca000f8e9686 */
        /* <DEDUP_REMOVED lines=8> */
[----:B------:R-:W-:-:S04]  /*5de0*/  IMAD.WIDE.U32 R140, R140, -0x326172a9, RZ ;  /* 0xcd9e8d578c8c7825 */ /* 0x000fc800078e00ff */
[----:B------:R-:W-:-:S05]  /*5df0*/  IMAD.WIDE.U32 R142, R83, -0x2daee0ad, RZ ;  /* 0xd2511f53538e7825 */ /* 0x000fca00078e00ff */
[----:B------:R-:W-:Y:S02]  /*5e00*/  LOP3.LUT R83, R143, UR13, R146, 0x96, !PT ;  /* 0x0000000d8f537c12 */ /* 0x000fe4000f8e9692 */
[----:B------:R1:W2:Y:S04]  /*5e10*/  LDL.LU.64 R146, [R1+0x2a8] ;  /* 0x0002a80001927983 */ /* 0x0002a80000300a00 */
[----:B------:R3:W-:Y:S02]  /*5e20*/  STL.64 [R1+0xc8], R140 ;  /* 0x0000c88c01007387 */ /* 0x0007e40000100a00 */
[----:B---3--:R-:W-:Y:S02]  /*5e30*/  LOP3.LUT R140, R141, UR14, R144, 0x96, !PT ;  /* 0x0000000e8d8c7c12 */ /* 0x008fe4000f8e9690 */
[----:B------:R1:W3:Y:S03]  /*5e40*/  LDL.LU.64 R144, [R1+0x2a0] ;  /* 0x0002a00001907983 */ /* 0x0002e60000300a00 */
[----:B------:R-:W-:-:S05]  /*5e50*/  IMAD.WIDE.U32 R140, R140, -0x2daee0ad, RZ ;  /* 0xd2511f538c8c7825 */ /* 0x000fca00078e00ff */
[----:B------:R1:W-:Y:S01]  /*5e60*/  STL.64 [R1+0xb8], R140 ;  /* 0x0000b88c01007387 */ /* 0x0003e20000100a00 */
[----:B------:R-:W-:-:S03]  /*5e70*/  LOP3.LUT R212, R141, UR9, R142, 0x96, !PT ;  /* 0x000000098dd47c12 */ /* 0x000fc6000f8e968e */
[----:B------:R1:W2:Y:S04]  /*5e80*/  LDL.LU.64 R142, [R1+0x298] ;  /* 0x00029800018e7983 */ /* 0x0002a80000300a00 */
[----:B-1----:R1:W2:Y:S04]  /*5e90*/  LDL.LU.64 R140, [R1+0x290] ;  /* 0x00029000018c7983 */ /* 0x0022a80000300a00 */
[----:B------:R1:W-:Y:S04]  /*5ea0*/  STL [R1+0x288], R84 ;  /* 0x0002885401007387 */ /* 0x0003e80000100800 */
[----:B-1----:R-:W2:Y:S04]  /*5eb0*/  LDL.LU R84, [R1+0x38] ;  /* 0x0000380001547983 */ /* 0x002ea80000300800 */
[----:B------:R1:W-:Y:S04]  /*5ec0*/  STL [R1+0x284], R5 ;  /* 0x0002840501007387 */ /* 0x0003e80000100800 */
[----:B-1----:R-:W2:Y:S04]  /*5ed0*/  LDL.LU R5, [R1+0x4] ;  /* 0x0000040001057983 */ /* 0x002ea80000300800 */
[----:B------:R1:W-:Y:S04]  /*5ee0*/  STL [R1+0x280], R107 ;  /* 0x0002806b01007387 */ /* 0x0003e80000100800 */
[----:B-1----:R-:W2:Y:S04]  /*5ef0*/  LDL.LU R107, [R1+0x68] ;  /* 0x00006800016b7983 */ /* 0x002ea80000300800 */
[----:B------:R1:W-:Y:S04]  /*5f00*/  STL.64 [R1+0x278], R96 ;  /* 0x0002786001007387 */ /* 0x0003e80000100a00 */
[----:B-1----:R-:W2:Y:S04]  /*5f10*/  LDL.LU R97, [R1+0x70] ;  /* 0x0000700001617983 */ /* 0x002ea80000300800 */
[----:B------:R-:W2:Y:S04]  /*5f20*/  LDL.LU R96, [R1+0xa8] ;  /* 0x0000a80001607983 */ /* 0x000ea80000300800 */
[----:B------:R1:W-:Y:S04]  /*5f30*/  STL.64 [R1+0x270], R110 ;  /* 0x0002706e01007387 */ /* 0x0003e80000100a00 */
[----:B-1----:R-:W3:Y:S04]  /*5f40*/  LDL.LU R111, [R1+0x6c] ;  /* 0x00006c00016f7983 */ /* 0x002ee80000300800 */
[----:B------:R-:W3:Y:S04]  /*5f50*/  LDL.LU R110, [R1+0x94] ;  /* 0x00009400016e7983 */ /* 0x000ee80000300800 */
[----:B------:R1:W-:Y:S04]  /*5f60*/  STL.64 [R1+0x268], R112 ;  /* 0x0002687001007387 */ /* 0x0003e80000100a00 */
[----:B-1----:R-:W4:Y:S04]  /*5f70*/  LDL.LU R112, [R1+0x9c] ;  /* 0x00009c0001707983 */ /* 0x002f280000300800 */
[----:B------:R1:W-:Y:S04]  /*5f80*/  STL [R1+0x260], R106 ;  /* 0x0002606a01007387 */ /* 0x0003e80000100800 */
[----:B-1----:R-:W4:Y:S04]  /*5f90*/  LDL.LU R106, [R1+0xac] ;  /* 0x0000ac00016a7983 */ /* 0x002f280000300800 */
[----:B------:R-:W-:Y:S04]  /*5fa0*/  STL [R1+0x25c], R109 ;  /* 0x00025c6d01007387 */ /* 0x000fe80000100800 */
[----:B------:R-:W-:Y:S04]  /*5fb0*/  STL [R1+0x258], R108 ;  /* 0x0002586c01007387 */ /* 0x000fe80000100800 */
[----:B------:R-:W-:Y:S04]  /*5fc0*/  STL [R1+0x254], R103 ;  /* 0x0002546701007387 */ /* 0x000fe80000100800 */
[----:B------:R1:W-:Y:S04]  /*5fd0*/  STL [R1+0x250], R102 ;  /* 0x0002506601007387 */ /* 0x0003e80000100800 */
[----:B-1----:R-:W4:Y:S04]  /*5fe0*/  LDL.LU.64 R102, [R1+0xc8] ;  /* 0x0000c80001667983 */ /* 0x002f280000300a00 */
[----:B------:R-:W-:Y:S04]  /*5ff0*/  STL [R1+0x24c], R105 ;  /* 0x00024c6901007387 */ /* 0x000fe80000100800 */
[----:B------:R1:W-:Y:S01]  /*6000*/  STL [R1+0x248], R104 ;  /* 0x0002486801007387 */ /* 0x0003e20000100800 */
[----:B------:R-:W-:-:S03]  /*6010*/  IMAD.WIDE.U32 R108, R83, -0x326172a9, RZ ;  /* 0xcd9e8d57536c7825 */ /* 0x000fc600078e00ff */
[----:B------:R-:W-:Y:S04]  /*6020*/  STL [R1+0x244], R252 ;  /* 0x000244fc01007387 */ /* 0x000fe80000100800 */
[----:B------:R-:W-:Y:S01]  /*6030*/  STL [R1+0x240], R164 ;  /* 0x000240a401007387 */ /* 0x000fe20000100800 */
[----:B-1----:R-:W-:Y:S02]  /*6040*/  IMAD.WIDE.U32 R104, R212, -0x326172a9, RZ ;  /* 0xcd9e8d57d4687825 */ /* 0x002fe400078e00ff */
[----:B------:R-:W1:Y:S01]  /*6050*/  LDC.U8 R212, c[0x0][0x2d8] ;  /* 0x0000b600ffd47b82 */ /* 0x000e620000000000 */
[----:B------:R-:W-:Y:S04]  /*6060*/  STL.64 [R1+0x238], R114 ;  /* 0x0002387201007387 */ /* 0x000fe80000100a00 */
[----:B------:R-:W-:Y:S04]  /*6070*/  STL [R1+0x234], R3 ;  /* 0x0002340301007387 */ /* 0x000fe80000100800 */
[----:B------:R1:W-:Y:S01]  /*6080*/  STL [R1+0x230], R2 ;  /* 0x0002300201007387 */ /* 0x0003e20000100800 */
[----:B------:R-:W-:Y:S01]  /*6090*/  FSETP.NEU.FTZ.AND P1, PT, R0, -INF , PT ;  /* 0xff8000000000780b */ /* 0x000fe20003f3d000 */
[----:B--2---:R-:W-:Y:S01]  /*60a0*/  IMAD.MOV.U32 R113, RZ, RZ, R96 ;  /* 0x000000ffff717224 */ /* 0x004fe200078e0060 */
[----:B------:R-:W-:-:S04]  /*60b0*/  LOP3.LUT R96, R105, UR29, R108, 0x96, !PT ;  /* 0x0000001d69607c12 */ /* 0x000fc8000f8e966c */
[----:B-1----:R-:W-:-:S04]  /*60c0*/  LOP3.LUT R2, R96, 0xff, RZ, 0xc0, !PT ;  /* 0x000000ff60027812 */ /* 0x002fc800078ec0ff */
[----:B------:R-:W-:Y:S02]  /*60d0*/  ISETP.GE.U32.AND P2, PT, R212, R2, PT ;  /* 0x00000002d400720c */ /* 0x000fe40003f46070 */
[----:B------:R-:W-:-:S04]  /*60e0*/  LOP3.LUT R2, R96, 0xffff, RZ, 0xc0, !PT ;  /* 0x0000ffff60027812 */ /* 0x000fc800078ec0ff */
[----:B------:R-:W-:-:S04]  /*60f0*/  SHF.R.U32.HI R2, RZ, 0x8, R2 ;  /* 0x00000008ff027819 */ /* 0x000fc80000011602 */
[----:B------:R-:W-:-:S04]  /*6100*/  LOP3.LUT R2, R2, 0xffff, RZ, 0xc0, !PT ;  /* 0x0000ffff02027812 */ /* 0x000fc800078ec0ff */
[----:B------:R-:W-:Y:S02]  /*6110*/  ISETP.GE.U32.AND P3, PT, R212, R2, PT ;  /* 0x00000002d400720c */ /* 0x000fe40003f66070 */
[--C-:B------:R-:W-:Y:S02]  /*6120*/  SHF.R.U32.HI R2, RZ, 0x10, R96.reuse ;  /* 0x00000010ff027819 */ /* 0x100fe40000011660 */
[----:B------:R-:W-:Y:S02]  /*6130*/  SHF.R.U32.HI R96, RZ, 0x18, R96 ;  /* 0x00000018ff607819 */ /* 0x000fe40000011660 */
[----:B------:R-:W-:Y:S02]  /*6140*/  LOP3.LUT R2, R2, 0xff, RZ, 0xc0, !PT ;  /* 0x000000ff02027812 */ /* 0x000fe400078ec0ff */
[----:B------:R-:W-:Y:S01]  /*6150*/  ISETP.GE.U32.AND P6, PT, R212, R96, PT ;  /* 0x00000060d400720c */ /* 0x000fe20003fc6070 */
[----:B---3--:R-:W-:Y:S02]  /*6160*/  IMAD.MOV.U32 R108, RZ, RZ, R110 ;  /* 0x000000ffff6c7224 */ /* 0x008fe400078e006e */
[----:B------:R-:W-:-:S02]  /*6170*/  FADD.FTZ R96, R84, R5 ;  /* 0x0000000554607221 */ /* 0x000fc40000010000 */
[----:B------:R-:W-:Y:S01]  /*6180*/  FMUL.FTZ R5, R0, c[0x0][0x23c] ;  /* 0x00008f0000057a20 */ /* 0x000fe20000410000 */
[----:B------:R-:W-:Y:S02]  /*6190*/  ISETP.GE.U32.AND P4, PT, R212, R2, PT ;  /* 0x00000002d400720c */ /* 0x000fe40003f86070 */
[----:B------:R-:W-:Y:S02]  /*61a0*/  LOP3.LUT R2, R104, 0xff, RZ, 0xc0, !PT ;  /* 0x000000ff68027812 */ /* 0x000fe400078ec0ff */
[----:B------:R-:W-:Y:S02]  /*61b0*/  FSEL R164, R5, RZ, P1 ;  /* 0x000000ff05a47208 */ /* 0x000fe40000800000 */
[----:B------:R-:W-:Y:S01]  /*61c0*/  ISETP.GE.U32.AND P5, PT, R212, R2, PT ;  /* 0x00000002d400720c */ /* 0x000fe20003fa6070 */
[----:B------:R-:W-:Y:S01]  /*61d0*/  IMAD.MOV.U32 R252, RZ, RZ, R113 ;  /* 0x000000fffffc7224 */ /* 0x000fe200078e0071 */
[----:B------:R-:W-:Y:S02]  /*61e0*/  SHF.R.U32.HI R2, RZ, 0x18, R104 ;  /* 0x00000018ff027819 */ /* 0x000fe40000011668 */
[----:B------:R-:W-:-:S02]  /*61f0*/  LOP3.LUT R84, R104, 0xffff, RZ, 0xc0, !PT ;  /* 0x0000ffff68547812 */ /* 0x000fc400078ec0ff */
[----:B------:R-:W-:Y:S01]  /*6200*/  SHF.R.U32.HI R5, RZ, 0x10, R104 ;  /* 0x00000010ff057819 */ /* 0x000fe20000011668 */
[----:B------:R-:W-:Y:S01]  /*6210*/  FFMA.FTZ R104, R167, c[0x0][0x23c], -R164 ;  /* 0x00008f00a7687a23 */ /* 0x000fe200000108a4 */
[----:B----4-:R-:W-:Y:S01]  /*6220*/  LOP3.LUT R83, R109, UR10, R102, 0x96, !PT ;  /* 0x0000000a6d537c12 */ /* 0x010fe2000f8e9666 */
[----:B------:R-:W-:Y:S02]  /*6230*/  IMAD.MOV.U32 R102, RZ, RZ, R106 ;  /* 0x000000ffff667224 */ /* 0x000fe400078e006a */
[----:B------:R-:W2:Y:S04]  /*6240*/  LDL.LU R106, [R1+0x28] ;  /* 0x00002800016a7983 */ /* 0x000ea80000300800 */
[----:B------:R-:W3:Y:S01]  /*6250*/  LDL.LU R110, [R1+0x24] ;  /* 0x00002400016e7983 */ /* 0x000ee20000300800 */
[----:B------:R-:W-:-:S03]  /*6260*/  IMAD.MOV.U32 R109, RZ, RZ, R112 ;  /* 0x000000ffff6d7224 */ /* 0x000fc600078e0070 */
[----:B------:R-:W4:Y:S01]  /*6270*/  LDL.LU R112, [R1+0xa4] ;  /* 0x0000a40001707983 */ /* 0x000f220000300800 */
[----:B------:R-:W-:Y:S02]  /*6280*/  IMAD.MOV.U32 R167, RZ, RZ, R109 ;  /* 0x000000ffffa77224 */ /* 0x000fe400078e006d */
[--C-:B------:R-:W-:Y:S01]  /*6290*/  FFMA.FTZ R109, R176, c[0x0][0x23c], -R164.reuse ;  /* 0x00008f00b06d7a23 */ /* 0x100fe200000108a4 */
[----:B------:R-:W4:Y:S01]  /*62a0*/  LDL.LU R113, [R1+0x2c] ;  /* 0x00002c0001717983 */ /* 0x000f220000300800 */
[----:B------:R-:W-:Y:S02]  /*62b0*/  FFMA.FTZ R103, R165, c[0x0][0x23c], -R164 ;  /* 0x00008f00a5677a23 */ /* 0x000fe400000108a4 */
[----:B------:R-:W-:Y:S02]  /*62c0*/  IMAD.MOV.U32 R176, RZ, RZ, R108 ;  /* 0x000000ffffb07224 */ /* 0x000fe400078e006c */
[----:B------:R-:W-:Y:S02]  /*62d0*/  IMAD.MOV.U32 R165, RZ, RZ, R102 ;  /* 0x000000ffffa57224 */ /* 0x000fe400078e0066 */
[----:B------:R-:W-:-:S02]  /*62e0*/  FFMA.FTZ R108, R177, c[0x0][0x23c], -R164 ;  /* 0x00008f00b16c7a23 */ /* 0x000fc400000108a4 */
[--C-:B------:R-:W-:Y:S02]  /*62f0*/  FFMA.FTZ R102, R166, c[0x0][0x23c], -R164.reuse ;  /* 0x00008f00a6667a23 */ /* 0x100fe400000108a4 */
[--C-:B------:R-:W-:Y:S02]  /*6300*/  FFMA.FTZ R177, R190, c[0x0][0x23c], -R164.reuse ;  /* 0x00008f00beb17a23 */ /* 0x100fe400000108a4 */
[--C-:B------:R-:W-:Y:S02]  /*6310*/  FFMA.FTZ R190, R236, c[0x0][0x23c], -R164.reuse ;  /* 0x00008f00ecbe7a23 */ /* 0x100fe400000108a4 */
[--C-:B------:R-:W-:Y:S02]  /*6320*/  FFMA.FTZ R166, R237, c[0x0][0x23c], -R164.reuse ;  /* 0x00008f00eda67a23 */ /* 0x100fe400000108a4 */
[----:B------:R-:W4:Y:S01]  /*6330*/  LDL.LU.64 R236, [R1+0xb8] ;  /* 0x0000b80001ec7983 */ /* 0x000f220000300a00 */
[--C-:B------:R-:W-:Y:S01]  /*6340*/  FFMA.FTZ R115, R160, c[0x0][0x23c], -R164.reuse ;  /* 0x00008f00a0737a23 */ /* 0x100fe200000108a4 */
[----:B------:R-:W-:Y:S01]  /*6350*/  ISETP.GE.U32.AND P1, PT, R212, R2, PT ;  /* 0x00000002d400720c */ /* 0x000fe20003f26070 */
        /* <DEDUP_REMOVED lines=21> */
[----:B------:R-:W-:Y:S02]  /*64b0*/  FFMA.FTZ R165, R252, c[0x0][0x23c], -R164 ;  /* 0x00008f00fca57a23 */ /* 0x000fe400000108a4 */
[----:B------:R-:W-:Y:S08]  /*64c0*/  MUFU.EX2 R252, R248 ;  /* 0x000000f800fc7308 */ /* 0x000ff00000000800 */
[----:B------:R-:W-:Y:S08]  /*64d0*/  MUFU.EX2 R239, R239 ;  /* 0x000000ef00ef7308 */ /* 0x000ff00000000800 */
[----:B------:R-:W-:Y:S08]  /*64e0*/  MUFU.EX2 R238, R238 ;  /* 0x000000ee00ee7308 */ /* 0x000ff00000000800 */
[----:B------:R-:W-:Y:S01]  /*64f0*/  MUFU.EX2 R235, R235 ;  /* 0x000000eb00eb7308 */ /* 0x000fe20000000800 */
[----:B------:R-:W-:-:S04]  /*6500*/  UIADD3 UR4, UR27, 0x3, URZ ;  /* 0x000000031b047890 */ /* 0x000fc8000fffe03f */
[----:B------:R-:W-:-:S03]  /*6510*/  ULOP3.LUT UR4, UR4, UR21, URZ, 0x3c, !UPT ;  /* 0x0000001504047292 */ /* 0x000fc6000f8e3c3f */
[----:B------:R-:W-:Y:S08]  /*6520*/  MUFU.EX2 R234, R234 ;  /* 0x000000ea00ea7308 */ /* 0x000ff00000000800 */
[----:B--2---:R-:W-:Y:S08]  /*6530*/  MUFU.EX2 R160, R106 ;  /* 0x0000006a00a07308 */ /* 0x004ff00000000800 */
[----:B---3--:R1:W2:Y:S01]  /*6540*/  MUFU.EX2 R106, R110 ;  /* 0x0000006e006a7308 */ /* 0x0082a20000000800 */
[----:B----4-:R-:W-:-:S02]  /*6550*/  FADD.FTZ R251, R113, R112 ;  /* 0x0000007071fb7221 */ /* 0x010fc40000010000 */
[----:B------:R-:W-:-:S04]  /*6560*/  IMAD.WIDE.U32 R112, R83, -0x2daee0ad, RZ ;  /* 0xd2511f5353707825 */ /* 0x000fc800078e00ff */
[----:B-1----:R-:W-:Y:S02]  /*6570*/  IMAD.MOV.U32 R110, RZ, RZ, R97 ;  /* 0x000000ffff6e7224 */ /* 0x002fe400078e0061 */
[----:B------:R-:W-:Y:S02]  /*6580*/  IMAD.MOV.U32 R97, RZ, RZ, R215 ;  /* 0x000000ffff617224 */ /* 0x000fe400078e00d7 */
[----:B------:R-:W-:Y:S02]  /*6590*/  FFMA.FTZ R215, R243, c[0x0][0x23c], -R164 ;  /* 0x00008f00f3d77a23 */ /* 0x000fe400000108a4 */
[----:B------:R-:W-:Y:S01]  /*65a0*/  FADD.FTZ R164, R249, R96 ;  /* 0x00000060f9a47221 */ /* 0x000fe20000010000 */
[----:B--2---:R-:W-:Y:S01]  /*65b0*/  F2FP.PACK_AB R249, R106, R160 ;  /* 0x000000a06af9723e */ /* 0x004fe200000000ff */
[----:B------:R-:W1:Y:S01]  /*65c0*/  MUFU.EX2 R243, R250 ;  /* 0x000000fa00f37308 */ /* 0x000e620000000800 */
[----:B------:R-:W-:Y:S02]  /*65d0*/  LOP3.LUT R96, R113, UR28, R236, 0x96, !PT ;  /* 0x0000001c71607c12 */ /* 0x000fe4000f8e96ec */
[----:B------:R-:W-:Y:S01]  /*65e0*/  PRMT R248, R249, 0x7632, R248 ;  /* 0x00007632f9f87816 */ /* 0x000fe200000000f8 */
[----:B------:R-:W-:Y:S01]  /*65f0*/  @!P2 HADD2 R151, -R249.H0_H0, -RZ.H0_H0 ;  /* 0xa00000fff997a230 */ /* 0x000fe20000000900 */
[----:B------:R-:W-:-:S02]  /*6600*/  LOP3.LUT R236, R112, 0xff, RZ, 0xc0, !PT ;  /* 0x000000ff70ec7812 */ /* 0x000fc400078ec0ff */
[----:B------:R-:W-:Y:S02]  /*6610*/  PRMT R83, R249, 0x5410, R248 ;  /* 0x00005410f9537816 */ /* 0x000fe400000000f8 */
[----:B------:R-:W-:Y:S02]  /*6620*/  @!P2 PRMT R249, R151, 0x5410, RZ ;  /* 0x0000541097f9a816 */ /* 0x000fe400000000ff */
[----:B------:R-:W-:Y:S02]  /*6630*/  ISETP.GE.U32.AND P2, PT, R212, R236, PT ;  /* 0x000000ecd400720c */ /* 0x000fe40003f46070 */
[----:B------:R-:W-:Y:S01]  /*6640*/  LOP3.LUT R236, R112, 0xffff, RZ, 0xc0, !PT ;  /* 0x0000ffff70ec7812 */ /* 0x000fe200078ec0ff */
[----:B------:R-:W-:Y:S01]  /*6650*/  IMAD.MOV.U32 R113, RZ, RZ, R110 ;  /* 0x000000ffff717224 */ /* 0x000fe200078e006e */
[----:B------:R-:W-:Y:S01]  /*6660*/  @!P3 HADD2 R82, -R248.H0_H0, -RZ.H0_H0 ;  /* 0xa00000fff852b230 */ /* 0x000fe20000000900 */
[----:B------:R-:W-:Y:S01]  /*6670*/  IMAD.MOV.U32 R110, RZ, RZ, R107 ;  /* 0x000000ffff6e7224 */ /* 0x000fe200078e006b */
[--C-:B------:R-:W-:Y:S01]  /*6680*/  SHF.R.U32.HI R151, RZ, 0x10, R112.reuse ;  /* 0x00000010ff977819 */ /* 0x100fe20000011670 */
[----:B------:R-:W-:Y:S01]  /*6690*/  FADD.FTZ R107, R152, R251 ;  /* 0x000000fb986b7221 */ /* 0x000fe20000010000 */
[----:B------:R-:W-:Y:S01]  /*66a0*/  SHF.R.U32.HI R237, RZ, 0x18, R112 ;  /* 0x00000018ffed7819 */ /* 0x000fe20000011670 */
[----:B------:R2:W-:Y:S01]  /*66b0*/  MUFU.EX2 R152, R244 ;  /* 0x000000f400987308 */ /* 0x0005e20000000800 */
[----:B------:R-:W-:-:S02]  /*66c0*/  @!P3 PRMT R248, R82, 0x5410, RZ ;  /* 0x0000541052f8b816 */ /* 0x000fc400000000ff */
[----:B-1----:R-:W-:-:S05]  /*66d0*/  F2FP.PACK_AB R251, R243, R252 ;  /* 0x000000fcf3fb723e */ /* 0x002fca00000000ff */
[----:B------:R-:W1:Y:S01]  /*66e0*/  MUFU.EX2 R112, R245 ;  /* 0x000000f500707308 */ /* 0x000e620000000800 */
[----:B------:R-:W-:Y:S02]  /*66f0*/  SHF.R.U32.HI R82, RZ, 0x8, R84 ;  /* 0x00000008ff527819 */ /* 0x000fe40000011654 */
[----:B------:R-:W-:Y:S01]  /*6700*/  PRMT R250, R251, 0x7632, R250 ;  /* 0x00007632fbfa7816 */ /* 0x000fe200000000fa */
[----:B------:R-:W-:Y:S01]  /*6710*/  @!P4 HADD2 R150, -R251.H0_H0, -RZ.H0_H0 ;  /* 0xa00000fffb96c230 */ /* 0x000fe20000000900 */
[----:B------:R-:W-:Y:S02]  /*6720*/  LOP3.LUT R82, R82, 0xffff, RZ, 0xc0, !PT ;  /* 0x0000ffff52527812 */ /* 0x000fe400078ec0ff */
[----:B--2---:R-:W-:Y:S01]  /*6730*/  LOP3.LUT R244, R5, 0xff, RZ, 0xc0, !PT ;  /* 0x000000ff05f47812 */ /* 0x004fe200078ec0ff */
[----:B------:R-:W-:Y:S01]  /*6740*/  @!P6 HADD2 R93, -R250.H0_H0, -RZ.H0_H0 ;  /* 0xa00000fffa5de230 */ /* 0x000fe20000000900 */
[----:B------:R-:W-:Y:S01]  /*6750*/  ISETP.GE.U32.AND P3, PT, R212, R82, PT ;  /* 0x00000052d400720c */ /* 0x000fe20003f66070 */
[----:B------:R-:W-:Y:S01]  /*6760*/  FADD.FTZ R164, R160, R164 ;  /* 0x000000a4a0a47221 */ /* 0x000fe20000010000 */
[----:B------:R-:W-:Y:S01]  /*6770*/  PRMT R82, R251, 0x5410, R250 ;  /* 0x00005410fb527816 */ /* 0x000fe200000000fa */
[----:B------:R-:W-:Y:S01]  /*6780*/  FADD.FTZ R252, R252, R107 ;  /* 0x0000006bfcfc7221 */ /* 0x000fe20000010000 */
[----:B------:R-:W-:Y:S01]  /*6790*/  @!P6 PRMT R250, R93, 0x5410, RZ ;  /* 0x000054105dfae816 */ /* 0x000fe200000000ff */
[----:B------:R-:W-:Y:S01]  /*67a0*/  MUFU.EX2 R233, R233 ;  /* 0x000000e900e97308 */ /* 0x000fe20000000800 */
[----:B-1----:R-:W-:Y:S01]  /*67b0*/  F2FP.PACK_AB R245, R152, R112 ;  /* 0x0000007098f5723e */ /* 0x002fe200000000ff */
[----:B------:R-:W2:Y:S01]  /*67c0*/  LDL.LU R84, [R1+0x288] ;  /* 0x0002880001547983 */ /* 0x000ea20000300800 */
[----:B------:R-:W-:-:S02]  /*67d0*/  ISETP.GE.U32.AND P6, PT, R212, R244, PT ;  /* 0x000000f4d400720c */ /* 0x000fc40003fc6070 */
[----:B------:R-:W-:Y:S02]  /*67e0*/  SHF.R.U32.HI R93, RZ, 0x10, R96 ;  /* 0x00000010ff5d7819 */ /* 0x000fe40000011660 */
[----:B------:R-:W-:Y:S01]  /*67f0*/  @!P4 PRMT R251, R150, 0x5410, RZ ;  /* 0x0000541096fbc816 */ /* 0x000fe200000000ff */
[----:B------:R-:W-:Y:S01]  /*6800*/  MUFU.EX2 R160, R246 ;  /* 0x000000f600a07308 */ /* 0x000fe20000000800 */
[----:B------:R-:W-:Y:S01]  /*6810*/  PRMT R244, R245, 0x7632, R244 ;  /* 0x00007632f5f47816 */ /* 0x000fe200000000f4 */
[----:B------:R-:W-:Y:S01]  /*6820*/  @!P5 HADD2 R149, -R245.H0_H0, -RZ.H0_H0 ;  /* 0xa00000fff595d230 */ /* 0x000fe20000000900 */
[----:B------:R-:W-:Y:S01]  /*6830*/  LOP3.LUT R93, R93, 0xff, RZ, 0xc0, !PT ;  /* 0x000000ff5d5d7812 */ /* 0x000fe200078ec0ff */
[----:B------:R-:W-:Y:S01]  /*6840*/  FADD.FTZ R164, R106, R164 ;  /* 0x000000a46aa47221 */ /* 0x000fe20000010000 */
[----:B------:R-:W-:Y:S01]  /*6850*/  SHF.R.U32.HI R236, RZ, 0x8, R236 ;  /* 0x00000008ffec7819 */ /* 0x000fe200000116ec */
[----:B------:R-:W3:Y:S02]  /*6860*/  LDL.LU R5, [R1+0x284] ;  /* 0x0002840001057983 */ /* 0x000ee40000300800 */
[----:B------:R-:W1:Y:S01]  /*6870*/  MUFU.EX2 R150, R247 ;  /* 0x000000f700967308 */ /* 0x000e620000000800 */
[----:B------:R-:W-:Y:S01]  /*6880*/  @!P3 HADD2 R91, -R244.H0_H0, -RZ.H0_H0 ;  /* 0xa00000fff45bb230 */ /* 0x000fe20000000900 */
[----:B------:R-:W-:-:S06]  /*6890*/  ISETP.GE.U32.AND P4, PT, R212, R93, PT ;  /* 0x0000005dd400720c */ /* 0x000fcc0003f86070 */
[----:B------:R-:W-:Y:S01]  /*68a0*/  MUFU.EX2 R106, R242 ;  /* 0x000000f2006a7308 */ /* 0x000fe20000000800 */
[----:B------:R-:W-:Y:S01]  /*68b0*/  PRMT R93, R245, 0x5410, R244 ;  /* 0x00005410f55d7816 */ /* 0x000fe200000000f4 */
[----:B------:R-:W-:Y:S01]  /*68c0*/  FADD.FTZ R112, R112, R164 ;  /* 0x000000a470707221 */ /* 0x000fe20000010000 */
[----:B------:R-:W-:Y:S01]  /*68d0*/  @!P3 PRMT R244, R91, 0x5410, RZ ;  /* 0x000054105bf4b816 */ /* 0x000fe200000000ff */
[----:B------:R-:W3:Y:S01]  /*68e0*/  LDL.LU R107, [R1+0x280] ;  /* 0x00028000016b7983 */ /* 0x000ee20000300800 */
[----:B------:R-:W-:Y:S02]  /*68f0*/  LOP3.LUT R91, R96, 0xff, RZ, 0xc0, !PT ;  /* 0x000000ff605b7812 */ /* 0x000fe400078ec0ff */
[----:B------:R-:W-:Y:S02]  /*6900*/  @!P5 PRMT R245, R149, 0x5410, RZ ;  /* 0x0000541095f5d816 */ /* 0x000fe400000000ff */
[----:B------:R-:W-:Y:S02]  /*6910*/  ISETP.GE.U32.AND P5, PT, R212, R91, PT ;  /* 0x0000005bd400720c */ /* 0x000fe40003fa6070 */
[----:B------:R-:W-:-:S02]  /*6920*/  SHF.R.U32.HI R91, RZ, 0x18, R96 ;  /* 0x00000018ff5b7819 */ /* 0x000fc40000011660 */
[----:B-1----:R-:W-:Y:S01]  /*6930*/  F2FP.PACK_AB R247, R160, R150 ;  /* 0x00000096a0f7723e */ /* 0x002fe200000000ff */
[----:B------:R1:W1:Y:S01]  /*6940*/  MUFU.EX2 R149, R240 ;  /* 0x000000f000957308 */ /* 0x0002620000000800 */
[----:B------:R-:W-:Y:S02]  /*6950*/  ISETP.GE.U32.AND P3, PT, R212, R91, PT ;  /* 0x0000005bd400720c */ /* 0x000fe40003f66070 */
[----:B------:R-:W-:Y:S02]  /*6960*/  LOP3.LUT R91, R96, 0xffff, RZ, 0xc0, !PT ;  /* 0x0000ffff605b7812 */ /* 0x000fe400078ec0ff */
[----:B------:R-:W-:Y:S02]  /*6970*/  PRMT R246, R247, 0x7632, R246 ;  /* 0x00007632f7f67816 */ /* 0x000fe400000000f6 */
[----:B------:R-:W-:Y:S01]  /*6980*/  SHF.R.U32.HI R91, RZ, 0x8, R91 ;  /* 0x00000008ff5b7819 */ /* 0x000fe2000001165b */
[----:B------:R1:W1:Y:S02]  /*6990*/  MUFU.EX2 R96, R241 ;  /* 0x000000f100607308 */ /* 0x0002640000000800 */
[----:B------:R-:W-:Y:S01]  /*69a0*/  @!P1 HADD2 R81, -R246.H0_H0, -RZ.H0_H0 ;  /* 0xa00000fff6519230 */ /* 0x000fe20000000900 */
[----:B-1----:R-:W-:-:S02]  /*69b0*/  LOP3.LUT R240, R91, 0xffff, RZ, 0xc0, !PT ;  /* 0x0000ffff5bf07812 */ /* 0x002fc400078ec0ff */
[----:B------:R-:W-:Y:S02]  /*69c0*/  PRMT R91, R247, 0x5410, R246 ;  /* 0x00005410f75b7816 */ /* 0x000fe400000000f6 */
[----:B------:R-:W-:Y:S02]  /*69d0*/  @!P1 PRMT R246, R81, 0x5410, RZ ;  /* 0x0000541051f69816 */ /* 0x000fe400000000ff */
[----:B------:R-:W-:Y:S01]  /*69e0*/  ISETP.GE.U32.AND P1, PT, R212, R240, PT ;  /* 0x000000f0d400720c */ /* 0x000fe20003f26070 */
[----:B------:R-:W-:Y:S01]  /*69f0*/  @!P6 HADD2 R148, -R247.H0_H0, -RZ.H0_H0 ;  /* 0xa00000fff794e230 */ /* 0x000fe20000000900 */
[----:B------:R-:W-:-:S04]  /*6a00*/  F2FP.PACK_AB R241, R149, R106 ;  /* 0x0000006a95f1723e */ /* 0x000fc800000000ff */
[----:B------:R-:W-:Y:S01]  /*6a10*/  @!P6 PRMT R247, R148, 0x5410, RZ ;  /* 0x0000541094f7e816 */ /* 0x000fe200000000ff */
[----:B------:R-:W-:Y:S01]  /*6a20*/  FADD.FTZ R148, R243, R252 ;  /* 0x000000fcf3947221 */ /* 0x000fe20000010000 */
[----:B------:R-:W-:Y:S01]  /*6a30*/  PRMT R240, R241, 0x7632, R240 ;  /* 0x00007632f1f07816 */ /* 0x000fe200000000f0 */
[----:B------:R-:W-:Y:S01]  /*6a40*/  @!P5 HADD2 R147, -R241.H0_H0, -RZ.H0_H0 ;  /* 0xa00000fff193d230 */ /* 0x000fe20000000900 */
[----:B------:R-:W-:Y:S02]  /*6a50*/  F2FP.PACK_AB R243, R239, R96 ;  /* 0x00000060eff3723e */ /* 0x000fe400000000ff */
[----:B------:R-:W-:Y:S01]  /*6a60*/  PRMT R81, R241, 0x5410, R240 ;  /* 0x00005410f1517816 */ /* 0x000fe200000000f0 */
[----:B------:R-:W-:Y:S01]  /*6a70*/  @!P1 HADD2 R80, -R240.H0_H0, -RZ.H0_H0 ;  /* 0xa00000fff0509230 */ /* 0x000fe20000000900 */
[----:B------:R-:W-:Y:S02]  /*6a80*/  @!P5 PRMT R241, R147, 0x5410, RZ ;  /* 0x0000541093f1d816 */ /* 0x000fe400000000ff */
[----:B------:R-:W-:-:S02]  /*6a90*/  PRMT R242, R243, 0x7632, R242 ;  /* 0x00007632f3f27816 */ /* 0x000fc400000000f2 */
[----:B------:R-:W-:Y:S02]  /*6aa0*/  ISETP.GE.U32.AND P5, PT, R212, R237, PT ;  /* 0x000000edd400720c */ /* 0x000fe40003fa6070 */
[----:B------:R-:W-:Y:S02]  /*6ab0*/  LOP3.LUT R236, R236, 0xffff, RZ, 0xc0, !PT ;  /* 0x0000ffffecec7812 */ /* 0x000fe400078ec0ff */
[----:B------:R-:W-:Y:S01]  /*6ac0*/  F2FP.PACK_AB R237, R235, R238 ;  /* 0x000000eeebed723e */ /* 0x000fe200000000ff */
[----:B------:R-:W-:Y:S01]  /*6ad0*/  @!P3 HADD2 R87, -R242.H0_H0, -RZ.H0_H0 ;  /* 0xa00000fff257b230 */ /* 0x000fe20000000900 */
[----:B------:R-:W-:Y:S02]  /*6ae0*/  @!P1 PRMT R240, R80, 0x5410, RZ ;  /* 0x0000541050f09816 */ /* 0x000fe400000000ff */
[----:B------:R-:W-:Y:S01]  /*6af0*/  ISETP.GE.U32.AND P1, PT, R212, R236, PT ;  /* 0x000000ecd400720c */ /* 0x000fe20003f26070 */
[----:B------:R-:W-:Y:S01]  /*6b00*/  @!P2 HADD2 R145, -R237.H0_H0, -RZ.H0_H0 ;  /* 0xa00000ffed91a230 */ /* 0x000fe20000000900 */
[----:B------:R-:W-:Y:S01]  /*6b10*/  PRMT R236, R237, 0x7632, R236 ;  /* 0x00007632edec7816 */ /* 0x000fe200000000ec */
[----:B------:R-:W-:Y:S01]  /*6b20*/  FADD.FTZ R148, R150, R148 ;  /* 0x0000009496947221 */ /* 0x000fe20000010000 */
[----:B------:R-:W-:-:S02]  /*6b30*/  PRMT R80, R243, 0x5410, R242 ;  /* 0x00005410f3507816 */ /* 0x000fc400000000f2 */
[----:B------:R-:W-:Y:S02]  /*6b40*/  @!P3 PRMT R242, R87, 0x5410, RZ ;  /* 0x0000541057f2b816 */ /* 0x000fe400000000ff */
[----:B------:R-:W-:Y:S01]  /*6b50*/  PRMT R87, R237, 0x5410, R236 ;  /* 0x00005410ed577816 */ /* 0x000fe200000000ec */
[----:B------:R-:W-:Y:S01]  /*6b60*/  FADD.FTZ R160, R160, R148 ;  /* 0x00000094a0a07221 */ /* 0x000fe20000010000 */
[----:B------:R-:W-:Y:S02]  /*6b70*/  @!P2 PRMT R237, R145, 0x5410, RZ ;  /* 0x0000541091eda816 */ /* 0x000fe400000000ff */
[----:B------:R-:W-:Y:S01]  /*6b80*/  LOP3.LUT R145, R95, UR4, RZ, 0x3c, !PT ;  /* 0x000000045f917c12 */ /* 0x000fe2000f8e3cff */
[----:B------:R-:W-:Y:S02]  /*6b90*/  FADD.FTZ R152, R152, R112 ;  /* 0x0000007098987221 */ /* 0x000fe40000010000 */
[----:B------:R-:W-:Y:S02]  /*6ba0*/  IMAD.MOV.U32 R112, RZ, RZ, R97 ;  /* 0x000000ffff707224 */ /* 0x000fe400078e0061 */
[----:B------:R-:W-:-:S02]  /*6bb0*/  FADD.FTZ R160, R96, R160 ;  /* 0x000000a060a07221 */ /* 0x000fc40000010000 */
[----:B------:R-:W-:Y:S01]  /*6bc0*/  IMAD.WIDE.U32 R96, R145, -0x326172a9, RZ ;  /* 0xcd9e8d5791607825 */ /* 0x000fe200078e00ff */
[----:B------:R-:W-:Y:S02]  /*6bd0*/  @!P1 HADD2 R85, -R236.H0_H0, -RZ.H0_H0 ;  /* 0xa00000ffec559230 */ /* 0x000fe40000000900 */
[----:B------:R-:W-:Y:S01]  /*6be0*/  @!P4 HADD2 R146, -R243.H0_H0, -RZ.H0_H0 ;  /* 0xa00000fff392c230 */ /* 0x000fe20000000900 */
[----:B------:R-:W-:Y:S01]  /*6bf0*/  FADD.FTZ R152, R106, R152 ;  /* 0x000000986a987221 */ /* 0x000fe20000010000 */
[----:B------:R-:W-:Y:S02]  /*6c00*/  LOP3.LUT R145, R97, UR26, R134, 0x96, !PT ;  /* 0x0000001a61917c12 */ /* 0x000fe4000f8e9686 */
[----:B------:R-:W-:Y:S01]  /*6c10*/  @!P1 PRMT R236, R85, 0x5410, RZ ;  /* 0x0000541055ec9816 */ /* 0x000fe200000000ff */
[----:B------:R-:W-:Y:S01]  /*6c20*/  FADD.FTZ R85, R149, R152 ;  /* 0x0000009895557221 */ /* 0x000fe20000010000 */
[----:B------:R-:W-:Y:S01]  /*6c30*/  @!P4 PRMT R243, R146, 0x5410, RZ ;  /* 0x0000541092f3c816 */ /* 0x000fe200000000ff */
[----:B------:R-:W-:Y:S01]  /*6c40*/  IMAD.WIDE.U32 R148, R145, -0x2daee0ad, RZ ;  /* 0xd2511f5391947825 */ /* 0x000fe200078e00ff */
[----:B------:R-:W-:-:S02]  /*6c50*/  LOP3.LUT R146, R137, UR24, R96, 0x96, !PT ;  /* 0x0000001889927c12 */ /* 0x000fc4000f8e9660 */
[----:B------:R-:W-:Y:S02]  /*6c60*/  LOP3.LUT R151, R151, 0xff, RZ, 0xc0, !PT ;  /* 0x000000ff97977812 */ /* 0x000fe400078ec0ff */
[----:B------:R-:W-:Y:S01]  /*6c70*/  LOP3.LUT R145, R149, UR22, R138, 0x96, !PT ;  /* 0x0000001695917c12 */ /* 0x000fe2000f8e968a */
[----:B------:R-:W-:Y:S01]  /*6c80*/  IMAD.WIDE.U32 R96, R146, -0x2daee0ad, RZ ;  /* 0xd2511f5392607825 */ /* 0x000fe200078e00ff */
[----:B------:R-:W-:-:S03]  /*6c90*/  ISETP.GE.U32.AND P6, PT, R212, R151, PT ;  /* 0x00000097d400720c */ /* 0x000fc60003fc6070 */
        /* <DEDUP_REMOVED lines=11> */
[----:B------:R-:W-:Y:S02]  /*6d50*/  IMAD.MOV.U32 R146, RZ, RZ, R96 ;  /* 0x000000ffff927224 */ /* 0x000fe400078e0060 */
[----:B------:R-:W-:-:S05]  /*6d60*/  IMAD.WIDE.U32 R148, R148, -0x326172a9, RZ ;  /* 0xcd9e8d5794947825 */ /* 0x000fca00078e00ff */
[----:B------:R-:W-:Y:S01]  /*6d70*/  LOP3.LUT R146, R149, UR29, R146, 0x96, !PT ;  /* 0x0000001d95927c12 */ /* 0x000fe2000f8e9692 */
[----:B------:R-:W-:Y:S01]  /*6d80*/  IMAD.MOV.U32 R147, RZ, RZ, R97 ;  /* 0x000000ffff937224 */ /* 0x000fe200078e0061 */
[----:B------:R-:W-:Y:S01]  /*6d90*/  MUFU.EX2 R231, R231 ;  /* 0x000000e700e77308 */ /* 0x000fe20000000800 */
[----:B------:R-:W-:Y:S01]  /*6da0*/  FADD.FTZ R239, R239, R160 ;  /* 0x000000a0efef7221 */ /* 0x000fe20000010000 */
[----:B------:R-:W-:-:S06]  /*6db0*/  LOP3.LUT R147, R146, 0xff, RZ, 0xc0, !PT ;  /* 0x000000ff92937812 */ /* 0x000fcc00078ec0ff */
[----:B------:R-:W1:Y:S01]  /*6dc0*/  MUFU.EX2 R230, R230 ;  /* 0x000000e600e67308 */ /* 0x000e620000000800 */
[----:B------:R-:W-:-:S07]  /*6dd0*/  ISETP.GE.U32.AND P4, PT, R212, R147, PT ;  /* 0x00000093d400720c */ /* 0x000fce0003f86070 */
[----:B------:R-:W-:Y:S01]  /*6de0*/  MUFU.EX2 R229, R229 ;  /* 0x000000e500e57308 */ /* 0x000fe20000000800 */
[----:B------:R-:W-:Y:S01]  /*6df0*/  LOP3.LUT R147, R146, 0xffff, RZ, 0xc0, !PT ;  /* 0x0000ffff92937812 */ /* 0x000fe200078ec0ff */
[----:B------:R-:W-:Y:S01]  /*6e00*/  FADD.FTZ R85, R238, R85 ;  /* 0x00000055ee557221 */ /* 0x000fe20000010000 */
[----:B------:R-:W2:Y:S02]  /*6e10*/  LDL.LU.64 R96, [R1+0x278] ;  /* 0x0002780001607983 */ /* 0x000ea40000300a00 */
[----:B------:R-:W-:Y:S01]  /*6e20*/  SHF.R.U32.HI R147, RZ, 0x8, R147 ;  /* 0x00000008ff937819 */ /* 0x000fe20000011693 */
[----:B------:R-:W-:Y:S01]  /*6e30*/  FADD.FTZ R151, R234, R239 ;  /* 0x000000efea977221 */ /* 0x000fe20000010000 */
[----:B------:R-:W2:Y:S02]  /*6e40*/  LDL.LU R152, [R1+0x88] ;  /* 0x0000880001987983 */ /* 0x000ea40000300800 */
[----:B------:R-:W-:-:S04]  /*6e50*/  LOP3.LUT R147, R147, 0xffff, RZ, 0xc0, !PT ;  /* 0x0000ffff93937812 */ /* 0x000fc800078ec0ff */
[----:B------:R-:W-:Y:S02]  /*6e60*/  ISETP.GE.U32.AND P3, PT, R212, R147, PT ;  /* 0x00000093d400720c */ /* 0x000fe40003f66070 */
[--C-:B------:R-:W-:Y:S02]  /*6e70*/  SHF.R.U32.HI R147, RZ, 0x10, R146.reuse ;  /* 0x00000010ff937819 */ /* 0x100fe40000011692 */
[----:B------:R-:W-:-:S04]  /*6e80*/  SHF.R.U32.HI R146, RZ, 0x18, R146 ;  /* 0x00000018ff927819 */ /* 0x000fc80000011692 */
[C---:B------:R-:W-:Y:S02]  /*6e90*/  ISETP.GE.U32.AND P1, PT, R212.reuse, R146, PT ;  /* 0x00000092d400720c */ /* 0x040fe40003f26070 */
[----:B------:R1:W1:Y:S01]  /*6ea0*/  MUFU.EX2 R146, R232 ;  /* 0x000000e800927308 */ /* 0x0002620000000800 */
[----:B------:R-:W-:Y:S01]  /*6eb0*/  LOP3.LUT R147, R147, 0xff, RZ, 0xc0, !PT ;  /* 0x000000ff93937812 */ /* 0x000fe200078ec0ff */
[C---:B------:R-:W-:Y:S01]  /*6ec0*/  FADD.FTZ R151, R233.reuse, R151 ;  /* 0x00000097e9977221 */ /* 0x040fe20000010000 */
[----:B------:R-:W-:Y:S02]  /*6ed0*/  F2FP.PACK_AB R239, R233, R234 ;  /* 0x000000eae9ef723e */ /* 0x000fe400000000ff */
[----:B------:R-:W-:Y:S02]  /*6ee0*/  ISETP.GE.U32.AND P2, PT, R212, R147, PT ;  /* 0x00000093d400720c */ /* 0x000fe40003f46070 */
[----:B-1----:R-:W-:Y:S02]  /*6ef0*/  F2FP.PACK_AB R233, R230, R231 ;  /* 0x000000e7e6e9723e */ /* 0x002fe400000000ff */
[----:B------:R-:W-:Y:S01]  /*6f00*/  PRMT R238, R239, 0x7632, R238 ;  /* 0x00007632efee7816 */ /* 0x000fe200000000ee */
[----:B------:R-:W-:Y:S01]  /*6f10*/  FADD.FTZ R147, R235, R85 ;  /* 0x00000055eb937221 */ /* 0x000fe20000010000 */
[----:B------:R-:W-:-:S03]  /*6f20*/  PRMT R232, R233, 0x7632, R232 ;  /* 0x00007632e9e87816 */ /* 0x000fc600000000e8 */
[----:B------:R-:W-:Y:S01]  /*6f30*/  @!P5 HADD2 R79, -R238.H0_H0, -RZ.H0_H0 ;  /* 0xa00000ffee4fd230 */ /* 0x000fe20000000900 */
[----:B------:R-:W-:Y:S01]  /*6f40*/  F2FP.PACK_AB R235, R229, R146 ;  /* 0x00000092e5eb723e */ /* 0x000fe200000000ff */
[----:B------:R-:W-:Y:S01]  /*6f50*/  @!P3 HADD2 R78, -R232.H0_H0, -RZ.H0_H0 ;  /* 0xa00000ffe84eb230 */ /* 0x000fe20000000900 */
[----:B------:R-:W-:-:S03]  /*6f60*/  PRMT R85, R239, 0x5410, R238 ;  /* 0x00005410ef557816 */ /* 0x000fc600000000ee */
[----:B------:R-:W-:Y:S01]  /*6f70*/  @!P2 HADD2 R142, -R235.H0_H0, -RZ.H0_H0 ;  /* 0xa00000ffeb8ea230 */ /* 0x000fe20000000900 */
[----:B------:R-:W-:Y:S02]  /*6f80*/  PRMT R234, R235, 0x7632, R234 ;  /* 0x00007632ebea7816 */ /* 0x000fe400000000ea */
[----:B------:R-:W-:Y:S02]  /*6f90*/  @!P5 PRMT R238, R79, 0x5410, RZ ;  /* 0x000054104feed816 */ /* 0x000fe400000000ff */
[----:B------:R-:W-:Y:S02]  /*6fa0*/  PRMT R79, R233, 0x5410, R232 ;  /* 0x00005410e94f7816 */ /* 0x000fe400000000e8 */
[----:B------:R-:W-:Y:S01]  /*6fb0*/  @!P3 PRMT R232, R78, 0x5410, RZ ;  /* 0x000054104ee8b816 */ /* 0x000fe200000000ff */
[----:B------:R-:W-:Y:S01]  /*6fc0*/  IMAD.MOV.U32 R252, RZ, RZ, R112 ;  /* 0x000000fffffc7224 */ /* 0x000fe200078e0070 */
[----:B------:R-:W-:Y:S01]  /*6fd0*/  PRMT R78, R235, 0x5410, R234 ;  /* 0x00005410eb4e7816 */ /* 0x000fe200000000ea */
[----:B------:R-:W-:Y:S01]  /*6fe0*/  IMAD.MOV.U32 R160, RZ, RZ, R113 ;  /* 0x000000ffffa07224 */ /* 0x000fe200078e0071 */
[----:B------:R-:W-:Y:S01]  /*6ff0*/  @!P2 PRMT R235, R142, 0x5410, RZ ;  /* 0x000054108eeba816 */ /* 0x000fe200000000ff */
[----:B------:R-:W-:Y:S01]  /*7000*/  IMAD.WIDE.U32 R112, R145, -0x2daee0ad, RZ ;  /* 0xd2511f5391707825 */ /* 0x000fe200078e00ff */
[----:B------:R-:W-:Y:S01]  /*7010*/  SHF.R.U32.HI R142, RZ, 0x18, R148 ;  /* 0x00000018ff8e7819 */ /* 0x000fe20000011694 */
[----:B------:R-:W-:-:S02]  /*7020*/  @!P4 HADD2 R143, -R233.H0_H0, -RZ.H0_H0 ;  /* 0xa00000ffe98fc230 */ /* 0x000fc40000000900 */
[----:B------:R-:W-:Y:S01]  /*7030*/  @!P6 HADD2 R144, -R239.H0_H0, -RZ.H0_H0 ;  /* 0xa00000ffef90e230 */ /* 0x000fe20000000900 */
[----:B------:R-:W-:Y:S02]  /*7040*/  ISETP.GE.U32.AND P2, PT, R212, R142, PT ;  /* 0x0000008ed400720c */ /* 0x000fe40003f46070 */
[----:B------:R-:W-:Y:S02]  /*7050*/  LOP3.LUT R142, R112, 0xff, RZ, 0xc0, !PT ;  /* 0x000000ff708e7812 */ /* 0x000fe400078ec0ff */
[----:B------:R-:W-:Y:S01]  /*7060*/  @!P4 PRMT R233, R143, 0x5410, RZ ;  /* 0x000054108fe9c816 */ /* 0x000fe200000000ff */
[----:B------:R-:W-:Y:S01]  /*7070*/  FADD.FTZ R151, R146, R151 ;  /* 0x0000009792977221 */ /* 0x000fe20000010000 */
[----:B------:R-:W-:Y:S02]  /*7080*/  @!P6 PRMT R239, R144, 0x5410, RZ ;  /* 0x0000541090efe816 */ /* 0x000fe400000000ff */
[----:B------:R-:W-:Y:S02]  /*7090*/  ISETP.GE.U32.AND P4, PT, R212, R142, PT ;  /* 0x0000008ed400720c */ /* 0x000fe40003f86070 */
[----:B------:R-:W-:-:S02]  /*70a0*/  LOP3.LUT R142, R112, 0xffff, RZ, 0xc0, !PT ;  /* 0x0000ffff708e7812 */ /* 0x000fc400078ec0ff */
[--C-:B------:R-:W-:Y:S02]  /*70b0*/  SHF.R.U32.HI R144, RZ, 0x10, R112.reuse ;  /* 0x00000010ff907819 */ /* 0x100fe40000011670 */
[----:B------:R-:W-:Y:S02]  /*70c0*/  SHF.R.U32.HI R143, RZ, 0x18, R112 ;  /* 0x00000018ff8f7819 */ /* 0x000fe40000011670 */
[----:B------:R-:W-:Y:S01]  /*70d0*/  LOP3.LUT R146, R113, UR28, R150, 0x96, !PT ;  /* 0x0000001c71927c12 */ /* 0x000fe2000f8e9696 */
[----:B------:R-:W2:Y:S04]  /*70e0*/  LDL.LU R112, [R1+0x8c] ;  /* 0x00008c0001707983 */ /* 0x000ea80000300800 */
[----:B------:R-:W3:Y:S01]  /*70f0*/  LDL.LU R113, [R1+0x80] ;  /* 0x0000800001717983 */ /* 0x000ee20000300800 */
[----:B------:R-:W-:Y:S01]  /*7100*/  @!P1 HADD2 R77, -R234.H0_H0, -RZ.H0_H0 ;  /* 0xa00000ffea4d9230 */ /* 0x000fe20000000900 */
[----:B------:R-:W-:Y:S01]  /*7110*/  MUFU.EX2 R226, R226 ;  /* 0x000000e200e27308 */ /* 0x000fe20000000800 */
[----:B------:R-:W-:Y:S01]  /*7120*/  FADD.FTZ R147, R231, R147 ;  /* 0x00000093e7937221 */ /* 0x000fe20000010000 */
[----:B------:R-:W3:Y:S02]  /*7130*/  LDL.LU R164, [R1+0x78] ;  /* 0x0000780001a47983 */ /* 0x000ee40000300800 */
[----:B------:R-:W-:-:S02]  /*7140*/  @!P1 PRMT R234, R77, 0x5410, RZ ;  /* 0x000054104dea9816 */ /* 0x000fc400000000ff */
[----:B------:R-:W-:Y:S02]  /*7150*/  LOP3.LUT R77, R148, 0xff, RZ, 0xc0, !PT ;  /* 0x000000ff944d7812 */ /* 0x000fe400078ec0ff */
[----:B------:R-:W1:Y:S01]  /*7160*/  MUFU.EX2 R145, R225 ;  /* 0x000000e100917308 */ /* 0x000e620000000800 */
[----:B------:R-:W-:Y:S01]  /*7170*/  FADD.FTZ R147, R230, R147 ;  /* 0x00000093e6937221 */ /* 0x000fe20000010000 */
[----:B------:R-:W-:Y:S01]  /*7180*/  ISETP.GE.U32.AND P3, PT, R212, R77, PT ;  /* 0x0000004dd400720c */ /* 0x000fe20003f66070 */
[----:B------:R-:W3:Y:S01]  /*7190*/  LDL.LU R106, [R1+0x7c] ;  /* 0x00007c00016a7983 */ /* 0x000ee20000300800 */
[----:B------:R-:W-:Y:S02]  /*71a0*/  LOP3.LUT R77, R148, 0xffff, RZ, 0xc0, !PT ;  /* 0x0000ffff944d7812 */ /* 0x000fe400078ec0ff */
[----:B------:R-:W-:-:S04]  /*71b0*/  SHF.R.U32.HI R148, RZ, 0x10, R148 ;  /* 0x00000010ff947819 */ /* 0x000fc80000011694 */
[----:B------:R-:W-:Y:S02]  /*71c0*/  LOP3.LUT R148, R148, 0xff, RZ, 0xc0, !PT ;  /* 0x000000ff94947812 */ /* 0x000fe400078ec0ff */
[C---:B------:R-:W-:Y:S02]  /*71d0*/  ISETP.GE.U32.AND P1, PT, R212.reuse, R143, PT ;  /* 0x0000008fd400720c */ /* 0x040fe40003f26070 */
[----:B------:R-:W-:Y:S01]  /*71e0*/  ISETP.GE.U32.AND P5, PT, R212, R148, PT ;  /* 0x00000094d400720c */ /* 0x000fe20003fa6070 */
[----:B------:R-:W-:Y:S01]  /*71f0*/  MUFU.EX2 R143, R227 ;  /* 0x000000e3008f7308 */ /* 0x000fe20000000800 */
[----:B------:R-:W-:-:S07]  /*7200*/  SHF.R.U32.HI R77, RZ, 0x8, R77 ;  /* 0x00000008ff4d7819 */ /* 0x000fce000001164d */
[----:B------:R-:W1:Y:S01]  /*7210*/  MUFU.EX2 R148, R228 ;  /* 0x000000e400947308 */ /* 0x000e620000000800 */
[----:B------:R-:W-:Y:S01]  /*7220*/  LOP3.LUT R77, R77, 0xffff, RZ, 0xc0, !PT ;  /* 0x0000ffff4d4d7812 */ /* 0x000fe200078ec0ff */
[----:B------:R-:W-:-:S03]  /*7230*/  FADD.FTZ R149, R229, R151 ;  /* 0x00000097e5957221 */ /* 0x000fc60000010000 */
[----:B------:R-:W-:Y:S02]  /*7240*/  ISETP.GE.U32.AND P6, PT, R212, R77, PT ;  /* 0x0000004dd400720c */ /* 0x000fe40003fc6070 */
[----:B-1----:R-:W-:Y:S02]  /*7250*/  F2FP.PACK_AB R229, R145, R226 ;  /* 0x000000e291e5723e */ /* 0x002fe400000000ff */
[----:B------:R-:W-:Y:S02]  /*7260*/  LOP3.LUT R77, R146, 0xffff, RZ, 0xc0, !PT ;  /* 0x0000ffff924d7812 */ /* 0x000fe400078ec0ff */
[----:B------:R-:W-:Y:S02]  /*7270*/  F2FP.PACK_AB R231, R143, R148 ;  /* 0x000000948fe7723e */ /* 0x000fe400000000ff */
[----:B------:R-:W-:Y:S02]  /*7280*/  PRMT R228, R229, 0x7632, R228 ;  /* 0x00007632e5e47816 */ /* 0x000fe400000000e4 */
[----:B------:R-:W-:-:S02]  /*7290*/  PRMT R230, R231, 0x7632, R230 ;  /* 0x00007632e7e67816 */ /* 0x000fc400000000e6 */
[----:B------:R-:W-:Y:S01]  /*72a0*/  SHF.R.U32.HI R77, RZ, 0x8, R77 ;  /* 0x00000008ff4d7819 */ /* 0x000fe2000001164d */
[----:B------:R-:W-:Y:S02]  /*72b0*/  @!P6 HADD2 R76, -R228.H0_H0, -RZ.H0_H0 ;  /* 0xa00000ffe44ce230 */ /* 0x000fe40000000900 */
[----:B------:R-:W-:Y:S01]  /*72c0*/  @!P2 HADD2 R132, -R230.H0_H0, -RZ.H0_H0 ;  /* 0xa00000ffe684a230 */ /* 0x000fe20000000900 */
[----:B------:R-:W-:Y:S02]  /*72d0*/  LOP3.LUT R150, R77, 0xffff, RZ, 0xc0, !PT ;  /* 0x0000ffff4d967812 */ /* 0x000fe400078ec0ff */
[----:B------:R-:W-:Y:S02]  /*72e0*/  PRMT R77, R229, 0x5410, R228 ;  /* 0x00005410e54d7816 */ /* 0x000fe400000000e4 */
[----:B------:R-:W-:Y:S02]  /*72f0*/  @!P6 PRMT R228, R76, 0x5410, RZ ;  /* 0x000054104ce4e816 */ /* 0x000fe400000000ff */
[----:B------:R-:W-:-:S02]  /*7300*/  PRMT R76, R231, 0x5410, R230 ;  /* 0x00005410e74c7816 */ /* 0x000fc400000000e6 */
[----:B------:R-:W-:Y:S02]  /*7310*/  @!P2 PRMT R230, R132, 0x5410, RZ ;  /* 0x0000541084e6a816 */ /* 0x000fe400000000ff */
[----:B------:R-:W-:Y:S01]  /*7320*/  LOP3.LUT R132, R146, 0xff, RZ, 0xc0, !PT ;  /* 0x000000ff92847812 */ /* 0x000fe200078ec0ff */
[----:B------:R-:W-:-:S03]  /*7330*/  @!P5 HADD2 R133, -R231.H0_H0, -RZ.H0_H0 ;  /* 0xa00000ffe785d230 */ /* 0x000fc60000000900 */
[C---:B------:R-:W-:Y:S02]  /*7340*/  ISETP.GE.U32.AND P2, PT, R212.reuse, R132, PT ;  /* 0x00000084d400720c */ /* 0x040fe40003f46070 */
[----:B------:R-:W-:Y:S02]  /*7350*/  SHF.R.U32.HI R132, RZ, 0x18, R146 ;  /* 0x00000018ff847819 */ /* 0x000fe40000011692 */
[----:B------:R-:W-:Y:S01]  /*7360*/  @!P5 PRMT R231, R133, 0x5410, RZ ;  /* 0x0000541085e7d816 */ /* 0x000fe200000000ff */
[----:B------:R-:W-:Y:S01]  /*7370*/  MUFU.EX2 R222, R222 ;  /* 0x000000de00de7308 */ /* 0x000fe20000000800 */
[----:B------:R-:W-:Y:S01]  /*7380*/  ISETP.GE.U32.AND P5, PT, R212, R132, PT ;  /* 0x00000084d400720c */ /* 0x000fe20003fa6070 */
[----:B------:R-:W-:-:S06]  /*7390*/  @!P3 HADD2 R141, -R229.H0_H0, -RZ.H0_H0 ;  /* 0xa00000ffe58db230 */ /* 0x000fcc0000000900 */
[----:B------:R-:W1:Y:S01]  /*73a0*/  MUFU.EX2 R132, R221 ;  /* 0x000000dd00847308 */ /* 0x000e620000000800 */
[----:B------:R-:W-:-:S07]  /*73b0*/  @!P3 PRMT R229, R141, 0x5410, RZ ;  /* 0x000054108de5b816 */ /* 0x000fce00000000ff */
[----:B------:R-:W-:Y:S08]  /*73c0*/  MUFU.EX2 R141, R224 ;  /* 0x000000e0008d7308 */ /* 0x000ff00000000800 */
[----:B------:R-:W1:Y:S02]  /*73d0*/  MUFU.EX2 R223, R223 ;  /* 0x000000df00df7308 */ /* 0x000e640000000800 */
[----:B-1----:R-:W-:Y:S01]  /*73e0*/  F2FP.PACK_AB R227, R132, R222 ;  /* 0x000000de84e3723e */ /* 0x002fe200000000ff */
[----:B------:R-:W-:Y:S01]  /*73f0*/  FADD.FTZ R147, R226, R147 ;  /* 0x00000093e2937221 */ /* 0x000fe20000010000 */
[----:B------:R-:W-:-:S02]  /*7400*/  SHF.R.U32.HI R146, RZ, 0x10, R146 ;  /* 0x00000010ff927819 */ /* 0x000fc40000011692 */
[----:B------:R-:W-:Y:S02]  /*7410*/  PRMT R226, R227, 0x7632, R226 ;  /* 0x00007632e3e27816 */ /* 0x000fe400000000e2 */
[----:B------:R-:W-:Y:S02]  /*7420*/  ISETP.GE.U32.AND P3, PT, R212, R150, PT ;  /* 0x00000096d400720c */ /* 0x000fe40003f66070 */
[----:B------:R-:W-:Y:S01]  /*7430*/  LOP3.LUT R146, R146, 0xff, RZ, 0xc0, !PT ;  /* 0x000000ff92927812 */ /* 0x000fe200078ec0ff */
[----:B------:R-:W-:Y:S01]  /*7440*/  @!P5 HADD2 R126, -R226.H0_H0, -RZ.H0_H0 ;  /* 0xa00000ffe27ed230 */ /* 0x000fe20000000900 */
[----:B------:R1:W-:Y:S02]  /*7450*/  MUFU.EX2 R133, R161 ;  /* 0x000000a100857308 */ /* 0x0003e40000000800 */
[----:B------:R-:W-:Y:S02]  /*7460*/  ISETP.GE.U32.AND P6, PT, R212, R146, PT ;  /* 0x00000092d400720c */ /* 0x000fe40003fc6070 */
[----:B------:R-:W-:-:S04]  /*7470*/  F2FP.PACK_AB R225, R223, R141 ;  /* 0x0000008ddfe1723e */ /* 0x000fc800000000ff */
[----:B------:R-:W-:Y:S02]  /*7480*/  PRMT R224, R225, 0x7632, R224 ;  /* 0x00007632e1e07816 */ /* 0x000fe400000000e0 */
[----:B-1----:R-:W-:Y:S02]  /*7490*/  PRMT R161, R227, 0x5410, R226 ;  /* 0x00005410e3a17816 */ /* 0x002fe400000000e2 */
[----:B------:R-:W-:Y:S02]  /*74a0*/  @!P5 PRMT R226, R126, 0x5410, RZ ;  /* 0x000054107ee2d816 */ /* 0x000fe400000000ff */
[----:B------:R-:W1:Y:S01]  /*74b0*/  MUFU.EX2 R126, R162 ;  /* 0x000000a2007e7308 */ /* 0x000e620000000800 */
[----:B------:R-:W-:Y:S01]  /*74c0*/  @!P3 HADD2 R128, -R224.H0_H0, -RZ.H0_H0 ;  /* 0xa00000ffe080b230 */ /* 0x000fe20000000900 */
[----:B------:R-:W-:Y:S01]  /*74d0*/  FADD.FTZ R147, R145, R147 ;  /* 0x0000009391937221 */ /* 0x000fe20000010000 */
[----:B------:R-:W-:Y:S01]  /*74e0*/  @!P2 HADD2 R130, -R225.H0_H0, -RZ.H0_H0 ;  /* 0xa00000ffe182a230 */ /* 0x000fe20000000900 */
[----:B------:R-:W-:Y:S01]  /*74f0*/  IMAD.MOV.U32 R151, RZ, RZ, R160 ;  /* 0x000000ffff977224 */ /* 0x000fe200078e00a0 */
[----:B------:R-:W-:Y:S01]  /*7500*/  PRMT R160, R225, 0x5410, R224 ;  /* 0x00005410e1a07816 */ /* 0x000fe200000000e0 */
[----:B------:R-:W-:Y:S01]  /*7510*/  @!P6 HADD2 R127, -R227.H0_H0, -RZ.H0_H0 ;  /* 0xa00000ffe37fe230 */ /* 0x000fe20000000900 */
[----:B------:R-:W-:Y:S01]  /*7520*/  @!P3 PRMT R224, R128, 0x5410, RZ ;  /* 0x0000541080e0b816 */ /* 0x000fe200000000ff */
[----:B------:R-:W-:Y:S01]  /*7530*/  FADD.FTZ R149, R148, R149 ;  /* 0x0000009594957221 */ /* 0x000fe20000010000 */
[----:B------:R-:W1:Y:S01]  /*7540*/  MUFU.EX2 R128, R220 ;  /* 0x000000dc00807308 */ /* 0x000e620000000800 */
[----:B------:R-:W-:Y:S01]  /*7550*/  FADD.FTZ R141, R141, R147 ;  /* 0x000000938d8d7221 */ /* 0x000fe20000010000 */
[----:B------:R-:W-:-:S02]  /*7560*/  @!P2 PRMT R225, R130, 0x5410, RZ ;  /* 0x0000541082e1a816 */ /* 0x000fc400000000ff */
[----:B------:R-:W-:Y:S01]  /*7570*/  @!P6 PRMT R227, R127, 0x5410, RZ ;  /* 0x000054107fe3e816 */ /* 0x000fe200000000ff */
[----:B------:R-:W-:Y:S02]  /*7580*/  FADD.FTZ R127, R143, R149 ;  /* 0x000000958f7f7221 */ /* 0x000fe40000010000 */
[----:B------:R-:W-:Y:S01]  /*7590*/  FADD.FTZ R141, R223, R141 ;  /* 0x0000008ddf8d7221 */ /* 0x000fe20000010000 */
[----:B------:R1:W1:Y:S02]  /*75a0*/  MUFU.EX2 R130, R163 ;  /* 0x000000a300827308 */ /* 0x0002640000000800 */
[----:B-1----:R-:W-:Y:S01]  /*75b0*/  F2FP.PACK_AB R223, R126, R133 ;  /* 0x000000857edf723e */ /* 0x002fe200000000ff */
[----:B------:R-:W-:-:S03]  /*75c0*/  FADD.FTZ R127, R222, R127 ;  /* 0x0000007fde7f7221 */ /* 0x000fc60000010000 */
[----:B------:R-:W-:Y:S01]  /*75d0*/  PRMT R222, R223, 0x7632, R222 ;  /* 0x00007632dfde7816 */ /* 0x000fe200000000de */
[----:B------:R-:W-:Y:S02]  /*75e0*/  FADD.FTZ R127, R132, R127 ;  /* 0x0000007f847f7221 */ /* 0x000fe40000010000 */
[----:B------:R-:W-:Y:S02]  /*75f0*/  FADD.FTZ R141, R128, R141 ;  /* 0x0000008d808d7221 */ /* 0x000fe40000010000 */
[----:B------:R-:W-:Y:S01]  /*7600*/  @!P1 HADD2 R70, -R222.H0_H0, -RZ.H0_H0 ;  /* 0xa00000ffde469230 */ /* 0x000fe20000000900 */
[----:B------:R-:W-:Y:S01]  /*7610*/  FADD.FTZ R127, R133, R127 ;  /* 0x0000007f857f7221 */ /* 0x000fe20000010000 */
[----:B------:R-:W-:-:S03]  /*7620*/  PRMT R163, R223, 0x5410, R222 ;  /* 0x00005410dfa37816 */ /* 0x000fc600000000de */
[----:B------:R-:W-:Y:S01]  /*7630*/  @!P1 PRMT R222, R70, 0x5410, RZ ;  /* 0x0000541046de9816 */ /* 0x000fe200000000ff */
[----:B------:R-:W-:-:S05]  /*7640*/  FADD.FTZ R70, R130, R141 ;  /* 0x0000008d82467221 */ /* 0x000fca0000010000 */
[----:B------:R1:W-:Y:S01]  /*7650*/  STL [R1+0x1dc], R70 ;  /* 0x0001dc4601007387 */ /* 0x0003e20000100800 */
[----:B------:R-:W-:Y:S01]  /*7660*/  F2FP.PACK_AB R221, R130, R128 ;  /* 0x0000008082dd723e */ /* 0x000fe200000000ff */
[----:B-1----:R-:W-:-:S05]  /*7670*/  FADD.FTZ R70, R126, R127 ;  /* 0x0000007f7e467221 */ /* 0x002fca0000010000 */
[----:B------:R1:W-:Y:S04]  /*7680*/  STL [R1+0x1d8], R70 ;  /* 0x0001d84601007387 */ /* 0x0003e80000100800 */
[----:B------:R-:W4:Y:S04]  /*7690*/  LDL.LU R141, [R1+0x5c] ;  /* 0x00005c00018d7983 */ /* 0x000f280000300800 */
[----:B------:R-:W4:Y:S01]  /*76a0*/  LDL.LU R149, [R1+0x58] ;  /* 0x0000580001957983 */ /* 0x000f220000300800 */
[----:B--2---:R-:W-:-:S03]  /*76b0*/  F2FP.PACK_AB R130, R152, R112 ;  /* 0x000000709882723e */ /* 0x004fc600000000ff */
[----:B------:R-:W2:Y:S01]  /*76c0*/  LDL.LU R112, [R1+0x4c] ;  /* 0x00004c0001707983 */ /* 0x000ea20000300800 */
[----:B---3--:R-:W-:-:S03]  /*76d0*/  F2FP.PACK_AB R127, R153, R113 ;  /* 0x00000071997f723e */ /* 0x008fc600000000ff */
[----:B------:R-:W3:Y:S01]  /*76e0*/  LDL.LU R113, [R1+0x48] ;  /* 0x0000480001717983 */ /* 0x000ee20000300800 */
[----:B------:R-:W-:Y:S02]  /*76f0*/  LOP3.LUT R144, R144, 0xff, RZ, 0xc0, !PT ;  /* 0x000000ff90907812 */ /* 0x000fe400078ec0ff */
[----:B------:R-:W-:Y:S01]  /*7700*/  SHF.R.U32.HI R142, RZ, 0x8, R142 ;  /* 0x00000008ff8e7819 */ /* 0x000fe2000001168e */
[----:B------:R-:W-:Y:S01]  /*7710*/  ULOP3.LUT UR27, UR27, UR21, URZ, 0x3c, !UPT ;  /* 0x000000151b1b7292 */ /* 0x000fe2000f8e3c3f */
[----:B------:R-:W-:Y:S01]  /*7720*/  ISETP.GE.U32.AND P2, PT, R212, R144, PT ;  /* 0x00000090d400720c */ /* 0x000fe20003f46070 */
[----:B------:R-:W-:Y:S01]  /*7730*/  @!P4 HADD2 R121, -R221.H0_H0, -RZ.H0_H0 ;  /* 0xa00000ffdd79c230 */ /* 0x000fe20000000900 */
[----:B------:R-:W-:Y:S01]  /*7740*/  LOP3.LUT R142, R142, 0xffff, RZ, 0xc0, !PT ;  /* 0x0000ffff8e8e7812 */ /* 0x000fe200078ec0ff */
[----:B------:R-:W4:Y:S03]  /*7750*/  LDL.LU R148, [R1+0x44] ;  /* 0x0000440001947983 */ /* 0x000f260000300800 */
[----:B------:R-:W-:-:S02]  /*7760*/  ISETP.GE.U32.AND P3, PT, R212, R142, PT ;  /* 0x0000008ed400720c */ /* 0x000fc40003f66070 */
[----:B------:R-:W-:Y:S02]  /*7770*/  LOP3.LUT R132, R95, UR27, RZ, 0x3c, !PT ;  /* 0x0000001b5f847c12 */ /* 0x000fe4000f8e3cff */
[----:B------:R-:W-:-:S03]  /*7780*/  PRMT R220, R221, 0x7632, R220 ;  /* 0x00007632dddc7816 */ /* 0x000fc600000000dc */
[----:B------:R-:W-:Y:S01]  /*7790*/  @!P2 HADD2 R75, -R223.H0_H0, -RZ.H0_H0 ;  /* 0xa00000ffdf4ba230 */ /* 0x000fe20000000900 */
[----:B------:R-:W-:Y:S01]  /*77a0*/  IMAD.WIDE.U32 R132, R132, -0x326172a9, RZ ;  /* 0xcd9e8d5784847825 */ /* 0x000fe200078e00ff */
[----:B------:R-:W-:-:S03]  /*77b0*/  PRMT R162, R221, 0x5410, R220 ;  /* 0x00005410dda27816 */ /* 0x000fc600000000dc */
[----:B------:R-:W-:Y:S01]  /*77c0*/  @!P2 PRMT R223, R75, 0x5410, RZ ;  /* 0x000054104bdfa816 */ /* 0x000fe200000000ff */
[----:B------:R-:W-:Y:S01]  /*77d0*/  @!P3 HADD2 R118, -R220.H0_H0, -RZ.H0_H0 ;  /* 0xa00000ffdc76b230 */ /* 0x000fe20000000900 */
[----:B------:R-:W-:Y:S02]  /*77e0*/  LOP3.LUT R75, R133, UR26, R134, 0x96, !PT ;  /* 0x0000001a854b7c12 */ /* 0x000fe4000f8e9686 */
[----:B-1----:R-:W-:Y:S02]  /*77f0*/  LOP3.LUT R70, R137, UR24, R132, 0x96, !PT ;  /* 0x0000001889467c12 */ /* 0x002fe4000f8e9684 */
[----:B------:R-:W-:Y:S01]  /*7800*/  @!P3 PRMT R220, R118, 0x5410, RZ ;  /* 0x0000541076dcb816 */ /* 0x000fe200000000ff */
[----:B------:R-:W-:Y:S02]  /*7810*/  IMAD.MOV.U32 R118, RZ, RZ, R151 ;  /* 0x000000ffff767224 */ /* 0x000fe400078e0097 */
        /* <DEDUP_REMOVED lines=11> */
[----:B------:R-:W-:Y:S02]  /*78d0*/  @!P4 PRMT R221, R121, 0x5410, RZ ;  /* 0x0000541079ddc816 */ /* 0x000fe400000000ff */
[----:B------:R-:W-:Y:S02]  /*78e0*/  LOP3.LUT R70, R145, UR9, R142, 0x96, !PT ;  /* 0x0000000991467c12 */ /* 0x000fe4000f8e968e */
[----:B------:R-:W-:Y:S01]  /*78f0*/  F2FP.PACK_AB R121, R164, R106 ;  /* 0x0000006aa479723e */ /* 0x000fe200000000ff */
[----:B------:R-:W-:Y:S01]  /*7900*/  IMAD.WIDE.U32 R146, R146, -0x326172a9, RZ ;  /* 0xcd9e8d5792927825 */ /* 0x000fe200078e00ff */
[----:B------:R-:W4:Y:S01]  /*7910*/  LDL.LU R164, [R1+0x60] ;  /* 0x0000600001a47983 */ /* 0x000f220000300800 */
[----:B------:R-:W-:-:S02]  /*7920*/  F2FP.PACK_AB R126, R110, R111 ;  /* 0x0000006f6e7e723e */ /* 0x000fc400000000ff */
[----:B------:R-:W-:Y:S01]  /*7930*/  IMAD.WIDE.U32 R110, R70, -0x326172a9, RZ ;  /* 0xcd9e8d57466e7825 */ /* 0x000fe200078e00ff */
[----:B------:R-:W4:Y:S01]  /*7940*/  LDL.LU R106, [R1+0x64] ;  /* 0x00006400016a7983 */ /* 0x000f220000300800 */
[----:B------:R-:W-:-:S03]  /*7950*/  F2FP.PACK_AB R128, R118, R252 ;  /* 0x000000fc7680723e */ /* 0x000fc600000000ff */
[----:B------:R-:W-:Y:S01]  /*7960*/  LOP3.LUT R118, R111, UR29, R146, 0x96, !PT ;  /* 0x0000001d6f767c12 */ /* 0x000fe2000f8e9692 */
[----:B------:R-:W4:Y:S03]  /*7970*/  LDL.LU R252, [R1+0x14] ;  /* 0x0000140001fc7983 */ /* 0x000f260000300800 */
[----:B------:R-:W-:-:S04]  /*7980*/  LOP3.LUT R70, R118, 0xff, RZ, 0xc0, !PT ;  /* 0x000000ff76467812 */ /* 0x000fc800078ec0ff */
[----:B------:R-:W-:Y:S02]  /*7990*/  ISETP.GE.U32.AND P2, PT, R212, R70, PT ;  /* 0x00000046d400720c */ /* 0x000fe40003f46070 */
[----:B------:R-:W-:-:S04]  /*79a0*/  LOP3.LUT R70, R118, 0xffff, RZ, 0xc0, !PT ;  /* 0x0000ffff76467812 */ /* 0x000fc800078ec0ff */
[----:B------:R-:W-:-:S04]  /*79b0*/  SHF.R.U32.HI R70, RZ, 0x8, R70 ;  /* 0x00000008ff467819 */ /* 0x000fc80000011646 */
[----:B------:R-:W-:-:S04]  /*79c0*/  LOP3.LUT R70, R70, 0xffff, RZ, 0xc0, !PT ;  /* 0x0000ffff46467812 */ /* 0x000fc800078ec0ff */
[----:B------:R-:W-:Y:S02]  /*79d0*/  ISETP.GE.U32.AND P4, PT, R212, R70, PT ;  /* 0x00000046d400720c */ /* 0x000fe40003f86070 */
[----:B--2---:R1:W-:Y:S08]  /*79e0*/  MUFU.EX2 R70, R112 ;  /* 0x0000007000467308 */ /* 0x0043f00000000800 */
[----:B---3--:R2:W-:Y:S01]  /*79f0*/  MUFU.EX2 R142, R113 ;  /* 0x00000071008e7308 */ /* 0x0085e20000000800 */
[----:B-1----:R-:W3:Y:S04]  /*7a00*/  LDL.LU R112, [R1+0x10] ;  /* 0x0000100001707983 */ /* 0x002ee80000300800 */
[----:B--2---:R-:W2:Y:S03]  /*7a10*/  LDL.LU R113, [R1+0x8] ;  /* 0x0000080001717983 */ /* 0x004ea60000300800 */
[----:B----4-:R1:W-:Y:S08]  /*7a20*/  MUFU.EX2 R75, R141 ;  /* 0x0000008d004b7308 */ /* 0x0103f00000000800 */
[----:B------:R-:W4:Y:S01]  /*7a30*/  MUFU.EX2 R149, R149 ;  /* 0x0000009500957308 */ /* 0x000f220000000800 */
[----:B-1----:R-:W-:-:S02]  /*7a40*/  SHF.R.U32.HI R141, RZ, 0x10, R118 ;  /* 0x00000010ff8d7819 */ /* 0x002fc40000011676 */
[----:B------:R-:W-:-:S04]  /*7a50*/  SHF.R.U32.HI R118, RZ, 0x18, R118 ;  /* 0x00000018ff767819 */ /* 0x000fc80000011676 */
[----:B------:R-:W-:Y:S02]  /*7a60*/  ISETP.GE.U32.AND P6, PT, R212, R118, PT ;  /* 0x00000076d400720c */ /* 0x000fe40003fc6070 */
[----:B------:R-:W-:-:S04]  /*7a70*/  LOP3.LUT R118, R110, 0xff, RZ, 0xc0, !PT ;  /* 0x000000ff6e767812 */ /* 0x000fc800078ec0ff */
[----:B------:R-:W-:Y:S02]  /*7a80*/  ISETP.GE.U32.AND P5, PT, R212, R118, PT ;  /* 0x00000076d400720c */ /* 0x000fe40003fa6070 */
[----:B------:R-:W-:-:S04]  /*7a90*/  SHF.R.U32.HI R118, RZ, 0x18, R110 ;  /* 0x00000018ff767819 */ /* 0x000fc8000001166e */
[----:B------:R-:W-:Y:S02]  /*7aa0*/  ISETP.GE.U32.AND P1, PT, R212, R118, PT ;  /* 0x00000076d400720c */ /* 0x000fe40003f26070 */
[----:B------:R-:W-:Y:S02]  /*7ab0*/  LOP3.LUT R141, R141, 0xff, RZ, 0xc0, !PT ;  /* 0x000000ff8d8d7812 */ /* 0x000fe400078ec0ff */
[----:B------:R-:W-:Y:S01]  /*7ac0*/  F2FP.PACK_AB R118, R164, R106 ;  /* 0x0000006aa476723e */ /* 0x000fe200000000ff */
[----:B----4-:R-:W-:Y:S01]  /*7ad0*/  FADD.FTZ R106, R75, R149 ;  /* 0x000000954b6a7221 */ /* 0x010fe20000010000 */
[----:B------:R-:W-:-:S03]  /*7ae0*/  F2FP.PACK_AB R75, R149, R75 ;  /* 0x0000004b954b723e */ /* 0x000fc600000000ff */
[----:B------:R-:W-:Y:S01]  /*7af0*/  FADD.FTZ R106, R70, R106 ;  /* 0x0000006a466a7221 */ /* 0x000fe20000010000 */
[----:B------:R-:W-:-:S03]  /*7b00*/  F2FP.PACK_AB R70, R142, R70 ;  /* 0x000000468e46723e */ /* 0x000fc600000000ff */
[----:B------:R-:W-:Y:S01]  /*7b10*/  FADD.FTZ R149, R142, R106 ;  /* 0x0000006a8e957221 */ /* 0x000fe20000010000 */
[----:B------:R-:W-:Y:S02]  /*7b20*/  PRMT R142, R130, 0x7632, R142 ;  /* 0x00007632828e7816 */ /* 0x000fe4000000008e */
[----:B------:R-:W-:Y:S01]  /*7b30*/  ISETP.GE.U32.AND P3, PT, R212, R141, PT ;  /* 0x0000008dd400720c */ /* 0x000fe20003f66070 */
[----:B------:R1:W-:Y:S01]  /*7b40*/  MUFU.EX2 R164, R139 ;  /* 0x0000008b00a47308 */ /* 0x0003e20000000800 */
[----:B------:R-:W-:Y:S01]  /*7b50*/  LOP3.LUT R141, R110, 0xffff, RZ, 0xc0, !PT ;  /* 0x0000ffff6e8d7812 */ /* 0x000fe200078ec0ff */
[----:B------:R-:W-:-:S03]  /*7b60*/  @!P4 HADD2 R74, -R142.H0_H0, -RZ.H0_H0 ;  /* 0xa00000ff8e4ac230 */ /* 0x000fc60000000900 */
[----:B------:R-:W-:-:S03]  /*7b70*/  SHF.R.U32.HI R141, RZ, 0x8, R141 ;  /* 0x00000008ff8d7819 */ /* 0x000fc6000001168d */
[----:B------:R-:W4:Y:S01]  /*7b80*/  MUFU.EX2 R145, R148 ;  /* 0x0000009400917308 */ /* 0x000f220000000800 */
[----:B-1----:R-:W-:-:S07]  /*7b90*/  PRMT R139, R130, 0x7610, R139 ;  /* 0x00007610828b7816 */ /* 0x002fce000000008b */
[----:B------:R-:W1:Y:S08]  /*7ba0*/  MUFU.EX2 R148, R252 ;  /* 0x000000fc00947308 */ /* 0x000e700000000800 */
[----:B------:R1:W-:Y:S01]  /*7bb0*/  MUFU.EX2 R252, R135 ;  /* 0x0000008700fc7308 */ /* 0x0003e20000000800 */
[----:B------:R-:W-:Y:S01]  /*7bc0*/  @!P2 HADD2 R129, -R139.H0_H0, -RZ.H0_H0 ;  /* 0xa00000ff8b81a230 */ /* 0x000fe20000000900 */
[----:B------:R-:W-:-:S02]  /*7bd0*/  SHF.R.U32.HI R143, RZ, 0x10, R110 ;  /* 0x00000010ff8f7819 */ /* 0x000fc4000001166e */
[----:B------:R-:W-:Y:S01]  /*7be0*/  PRMT R3, R121, 0x7632, R3 ;  /* 0x0000763279037816 */ /* 0x000fe20000000003 */
[----:B------:R-:W4:Y:S01]  /*7bf0*/  LDL.LU.64 R110, [R1+0x270] ;  /* 0x00027000016e7983 */ /* 0x000f220000300a00 */
[----:B-1----:R-:W-:Y:S02]  /*7c00*/  PRMT R135, R139, 0x5410, R142 ;  /* 0x000054108b877816 */ /* 0x002fe4000000008e */
[----:B------:R-:W-:Y:S02]  /*7c10*/  @!P4 PRMT R142, R74, 0x5410, RZ ;  /* 0x000054104a8ec816 */ /* 0x000fe400000000ff */
[----:B------:R-:W-:-:S04]  /*7c20*/  LOP3.LUT R74, R141, 0xffff, RZ, 0xc0, !PT ;  /* 0x0000ffff8d4a7812 */ /* 0x000fc800078ec0ff */
[----:B------:R-:W-:Y:S02]  /*7c30*/  ISETP.GE.U32.AND P4, PT, R212, R74, PT ;  /* 0x0000004ad400720c */ /* 0x000fe40003f86070 */
[----:B------:R-:W-:Y:S02]  /*7c40*/  LOP3.LUT R74, R147, UR10, R150, 0x96, !PT ;  /* 0x0000000a934a7c12 */ /* 0x000fe4000f8e9696 */
[----:B------:R-:W-:Y:S02]  /*7c50*/  @!P2 PRMT R139, R129, 0x5410, RZ ;  /* 0x00005410818ba816 */ /* 0x000fe400000000ff */
[----:B------:R-:W-:-:S04]  /*7c60*/  LOP3.LUT R143, R143, 0xff, RZ, 0xc0, !PT ;  /* 0x000000ff8f8f7812 */ /* 0x000fc800078ec0ff */
[----:B------:R-:W-:Y:S02]  /*7c70*/  ISETP.GE.U32.AND P2, PT, R212, R143, PT ;  /* 0x0000008fd400720c */ /* 0x000fe40003f46070 */
[----:B------:R-:W-:-:S05]  /*7c80*/  PRMT R143, R128, 0x7610, R143 ;  /* 0x00007610808f7816 */ /* 0x000fca000000008f */
[----:B------:R-:W-:Y:S01]  /*7c90*/  @!P3 HADD2 R131, -R143.H0_H0, -RZ.H0_H0 ;  /* 0xa00000ff8f83b230 */ /* 0x000fe20000000900 */
[----:B------:R-:W-:Y:S08]  /*7ca0*/  MUFU.EX2 R103, R103 ;  /* 0x0000006700677308 */ /* 0x000ff00000000800 */
[----:B------:R-:W-:Y:S01]  /*7cb0*/  MUFU.EX2 R104, R104 ;  /* 0x0000006800687308 */ /* 0x000fe20000000800 */
[----:B------:R-:W-:-:S02]  /*7cc0*/  PRMT R214, R118, 0x7610, R214 ;  /* 0x0000761076d67816 */ /* 0x000fc400000000d6 */
[----:B------:R-:W-:Y:S02]  /*7cd0*/  PRMT R4, R118, 0x7632, R4 ;  /* 0x0000763276047816 */ /* 0x000fe40000000004 */
[----:B------:R-:W-:Y:S02]  /*7ce0*/  F2FP.PACK_AB R118, R158, R159 ;  /* 0x0000009f9e76723e */ /* 0x000fe400000000ff */
[----:B------:R-:W-:Y:S01]  /*7cf0*/  PRMT R158, R214, 0x5410, R4 ;  /* 0x00005410d69e7816 */ /* 0x000fe20000000004 */
[----:B------:R-:W-:Y:S01]  /*7d00*/  MUFU.EX2 R211, R211 ;  /* 0x000000d300d37308 */ /* 0x000fe20000000800 */
[C---:B------:R-:W-:Y:S02]  /*7d10*/  PRMT R114, R118.reuse, 0x7610, R114 ;  /* 0x0000761076727816 */ /* 0x040fe40000000072 */
[----:B------:R-:W-:-:S05]  /*7d20*/  PRMT R216, R118, 0x7632, R216 ;  /* 0x0000763276d87816 */ /* 0x000fca00000000d8 */
[----:B------:R-:W-:Y:S08]  /*7d30*/  MUFU.EX2 R197, R197 ;  /* 0x000000c500c57308 */ /* 0x000ff00000000800 */
[----:B------:R-:W-:Y:S08]  /*7d40*/  MUFU.EX2 R193, R193 ;  /* 0x000000c100c17308 */ /* 0x000ff00000000800 */
[----:B------:R-:W-:Y:S08]  /*7d50*/  MUFU.EX2 R189, R189 ;  /* 0x000000bd00bd7308 */ /* 0x000ff00000000800 */
[----:B---3--:R-:W-:Y:S08]  /*7d60*/  MUFU.EX2 R130, R112 ;  /* 0x0000007000827308 */ /* 0x008ff00000000800 */
[----:B--2---:R1:W-:Y:S02]  /*7d70*/  MUFU.EX2 R129, R113 ;  /* 0x0000007100817308 */ /* 0x0043e40000000800 */
[----:B-1----:R-:W-:-:S05]  /*7d80*/  IMAD.WIDE.U32 R112, R74, -0x2daee0ad, RZ ;  /* 0xd2511f534a707825 */ /* 0x002fca00078e00ff */
[----:B------:R-:W-:-:S04]  /*7d90*/  LOP3.LUT R106, R113, UR28, R144, 0x96, !PT ;  /* 0x0000001c716a7c12 */ /* 0x000fc8000f8e9690 */
[----:B------:R-:W-:Y:S02]  /*7da0*/  LOP3.LUT R141, R106, 0xffff, RZ, 0xc0, !PT ;  /* 0x0000ffff6a8d7812 */ /* 0x000fe400078ec0ff */
[----:B------:R-:W-:Y:S02]  /*7db0*/  PRMT R144, R128, 0x7632, R144 ;  /* 0x0000763280907816 */ /* 0x000fe40000000090 */
[----:B------:R-:W-:Y:S02]  /*7dc0*/  SHF.R.U32.HI R128, RZ, 0x8, R141 ;  /* 0x00000008ff807819 */ /* 0x000fe4000001168d */
[----:B------:R-:W-:Y:S02]  /*7dd0*/  PRMT R141, R143, 0x5410, R144 ;  /* 0x000054108f8d7816 */ /* 0x000fe40000000090 */
[----:B------:R-:W-:Y:S02]  /*7de0*/  LOP3.LUT R128, R128, 0xffff, RZ, 0xc0, !PT ;  /* 0x0000ffff80807812 */ /* 0x000fe400078ec0ff */
[----:B------:R-:W-:Y:S01]  /*7df0*/  @!P3 PRMT R143, R131, 0x5410, RZ ;  /* 0x00005410838fb816 */ /* 0x000fe200000000ff */
[--C-:B----4-:R-:W-:Y:S01]  /*7e00*/  FADD.FTZ R131, R145, R149.reuse ;  /* 0x0000009591837221 */ /* 0x110fe20000010000 */
[----:B------:R-:W-:Y:S01]  /*7e10*/  PRMT R149, R126, 0x7632, R149 ;  /* 0x000076327e957816 */ /* 0x000fe20000000095 */
[----:B------:R-:W-:Y:S01]  /*7e20*/  @!P6 HADD2 R140, -R144.H0_H0, -RZ.H0_H0 ;  /* 0xa00000ff908ce230 */ /* 0x000fe20000000900 */
[----:B------:R-:W-:-:S02]  /*7e30*/  ISETP.GE.U32.AND P3, PT, R212, R128, PT ;  /* 0x00000080d400720c */ /* 0x000fc40003f66070 */
[----:B------:R1:W-:Y:S01]  /*7e40*/  MUFU.EX2 R128, R207 ;  /* 0x000000cf00807308 */ /* 0x0003e20000000800 */
[----:B------:R-:W-:Y:S01]  /*7e50*/  FADD.FTZ R131, R148, R131 ;  /* 0x0000008394837221 */ /* 0x000fe20000010000 */
[----:B------:R-:W-:Y:S01]  /*7e60*/  @!P1 HADD2 R119, -R149.H0_H0, -RZ.H0_H0 ;  /* 0xa00000ff95779230 */ /* 0x000fe20000000900 */
[----:B------:R-:W-:Y:S02]  /*7e70*/  @!P6 PRMT R144, R140, 0x5410, RZ ;  /* 0x000054108c90e816 */ /* 0x000fe400000000ff */
[C---:B------:R-:W-:Y:S02]  /*7e80*/  PRMT R140, R127.reuse, 0x7610, R140 ;  /* 0x000076107f8c7816 */ /* 0x040fe4000000008c */
[----:B-1----:R-:W-:Y:S02]  /*7e90*/  F2FP.PACK_AB R207, R148, R145 ;  /* 0x0000009194cf723e */ /* 0x002fe400000000ff */
[----:B------:R-:W-:Y:S02]  /*7ea0*/  PRMT R145, R127, 0x7632, R145 ;  /* 0x000076327f917816 */ /* 0x000fe40000000091 */
[----:B------:R-:W-:Y:S01]  /*7eb0*/  PRMT R148, R126, 0x7610, R148 ;  /* 0x000076107e947816 */ /* 0x000fe20000000094 */
[----:B------:R1:W-:Y:S02]  /*7ec0*/  MUFU.EX2 R127, R155 ;  /* 0x0000009b007f7308 */ /* 0x0003e40000000800 */
[----:B------:R-:W-:-:S02]  /*7ed0*/  @!P4 HADD2 R122, -R145.H0_H0, -RZ.H0_H0 ;  /* 0xa00000ff917ac230 */ /* 0x000fc40000000900 */
[----:B------:R-:W-:-:S04]  /*7ee0*/  @!P2 HADD2 R120, -R148.H0_H0, -RZ.H0_H0 ;  /* 0xa00000ff9478a230 */ /* 0x000fc80000000900 */
[----:B------:R2:W-:Y:S01]  /*7ef0*/  MUFU.EX2 R126, R154 ;  /* 0x0000009a007e7308 */ /* 0x0005e20000000800 */
[----:B-1----:R-:W-:Y:S02]  /*7f00*/  PRMT R155, R148, 0x5410, R149 ;  /* 0x00005410949b7816 */ /* 0x002fe40000000095 */
[----:B------:R-:W-:Y:S02]  /*7f10*/  @!P1 PRMT R149, R119, 0x5410, RZ ;  /* 0x0000541077959816 */ /* 0x000fe400000000ff */
[----:B------:R-:W-:Y:S02]  /*7f20*/  LOP3.LUT R119, R112, 0xff, RZ, 0xc0, !PT ;  /* 0x000000ff70777812 */ /* 0x000fe400078ec0ff */
[----:B--2---:R-:W-:Y:S02]  /*7f30*/  PRMT R154, R140, 0x5410, R145 ;  /* 0x000054108c9a7816 */ /* 0x004fe40000000091 */
[----:B------:R-:W-:Y:S02]  /*7f40*/  @!P4 PRMT R145, R122, 0x5410, RZ ;  /* 0x000054107a91c816 */ /* 0x000fe400000000ff */
[----:B------:R-:W-:-:S02]  /*7f50*/  ISETP.GE.U32.AND P4, PT, R212, R119, PT ;  /* 0x00000077d400720c */ /* 0x000fc40003f86070 */
[----:B------:R-:W-:Y:S02]  /*7f60*/  LOP3.LUT R119, R106, 0xff, RZ, 0xc0, !PT ;  /* 0x000000ff6a777812 */ /* 0x000fe400078ec0ff */
[----:B------:R-:W-:Y:S01]  /*7f70*/  @!P2 PRMT R148, R120, 0x5410, RZ ;  /* 0x000054107894a816 */ /* 0x000fe200000000ff */
[----:B------:R-:W-:Y:S01]  /*7f80*/  @!P5 HADD2 R123, -R140.H0_H0, -RZ.H0_H0 ;  /* 0xa00000ff8c7bd230 */ /* 0x000fe20000000900 */
[----:B------:R1:W-:Y:S01]  /*7f90*/  MUFU.EX2 R120, R157 ;  /* 0x0000009d00787308 */ /* 0x0003e20000000800 */
[C---:B------:R-:W-:Y:S02]  /*7fa0*/  ISETP.GE.U32.AND P2, PT, R212.reuse, R119, PT ;  /* 0x00000077d400720c */ /* 0x040fe40003f46070 */
[----:B------:R-:W-:Y:S02]  /*7fb0*/  SHF.R.U32.HI R119, RZ, 0x18, R106 ;  /* 0x00000018ff777819 */ /* 0x000fe4000001166a */
[----:B------:R-:W-:Y:S02]  /*7fc0*/  @!P5 PRMT R140, R123, 0x5410, RZ ;  /* 0x000054107b8cd816 */ /* 0x000fe400000000ff */
[----:B------:R-:W-:-:S02]  /*7fd0*/  ISETP.GE.U32.AND P5, PT, R212, R119, PT ;  /* 0x00000077d400720c */ /* 0x000fc40003fa6070 */
[----:B------:R-:W-:Y:S02]  /*7fe0*/  SHF.R.U32.HI R119, RZ, 0x18, R112 ;  /* 0x00000018ff777819 */ /* 0x000fe40000011670 */
[----:B-1----:R-:W-:-:S04]  /*7ff0*/  SHF.R.U32.HI R157, RZ, 0x10, R106 ;  /* 0x00000010ff9d7819 */ /* 0x002fc8000001166a */
[----:B------:R-:W-:Y:S01]  /*8000*/  LOP3.LUT R157, R157, 0xff, RZ, 0xc0, !PT ;  /* 0x000000ff9d9d7812 */ /* 0x000fe200078ec0ff */
[----:B------:R-:W-:Y:S01]  /*8010*/  @!P3 HADD2 R124, -R3.H0_H0, -RZ.H0_H0 ;  /* 0xa00000ff037cb230 */ /* 0x000fe20000000900 */
[----:B------:R1:W-:Y:S02]  /*8020*/  MUFU.EX2 R123, R102 ;  /* 0x00000066007b7308 */ /* 0x0003e40000000800 */
[C---:B------:R-:W-:Y:S02]  /*8030*/  ISETP.GE.U32.AND P6, PT, R212.reuse, R157, PT ;  /* 0x0000009dd400720c */ /* 0x040fe40003fc6070 */
[----:B------:R-:W-:Y:S02]  /*8040*/  PRMT R157, R121, 0x7610, R157 ;  /* 0x00007610799d7816 */ /* 0x000fe4000000009d */
[----:B------:R-:W-:Y:S02]  /*8050*/  ISETP.GE.U32.AND P1, PT, R212, R119, PT ;  /* 0x00000077d400720c */ /* 0x000fe40003f26070 */
[----:B------:R-:W-:Y:S01]  /*8060*/  F2FP.PACK_AB R119, R156, R199 ;  /* 0x000000c79c77723e */ /* 0x000fe200000000ff */
[----:B------:R-:W2:Y:S01]  /*8070*/  MUFU.EX2 R74, R115 ;  /* 0x00000073004a7308 */ /* 0x000ea20000000800 */
[----:B------:R-:W-:-:S02]  /*8080*/  PRMT R156, R157, 0x5410, R3 ;  /* 0x000054109d9c7816 */ /* 0x000fc40000000003 */
[----:B------:R-:W-:Y:S02]  /*8090*/  @!P3 PRMT R3, R124, 0x5410, RZ ;  /* 0x000054107c03b816 */ /* 0x000fe400000000ff */
[----:B-1----:R-:W-:-:S04]  /*80a0*/  LOP3.LUT R102, R112, 0xffff, RZ, 0xc0, !PT ;  /* 0x0000ffff70667812 */ /* 0x002fc800078ec0ff */
[----:B------:R-:W-:-:S04]  /*80b0*/  SHF.R.U32.HI R124, RZ, 0x8, R102 ;  /* 0x00000008ff7c7819 */ /* 0x000fc80000011666 */
[----:B------:R-:W-:-:S04]  /*80c0*/  LOP3.LUT R124, R124, 0xffff, RZ, 0xc0, !PT ;  /* 0x0000ffff7c7c7812 */ /* 0x000fc800078ec0ff */
[----:B------:R-:W-:Y:S01]  /*80d0*/  ISETP.GE.U32.AND P3, PT, R212, R124, PT ;  /* 0x0000007cd400720c */ /* 0x000fe20003f66070 */
[----:B------:R2:W-:Y:S01]  /*80e0*/  MUFU.EX2 R115, R219 ;  /* 0x000000db00737308 */ /* 0x0005e20000000800 */
[----:B------:R-:W-:Y:S01]  /*80f0*/  @!P2 HADD2 R125, -R157.H0_H0, -RZ.H0_H0 ;  /* 0xa00000ff9d7da230 */ /* 0x000fe20000000900 */
[----:B------:R-:W-:-:S04]  /*8100*/  PRMT R217, R119, 0x7632, R217 ;  /* 0x0000763277d97816 */ /* 0x000fc800000000d9 */
[----:B------:R-:W-:Y:S02]  /*8110*/  @!P2 PRMT R157, R125, 0x5410, RZ ;  /* 0x000054107d9da816 */ /* 0x000fe400000000ff */
[----:B------:R-:W-:Y:S01]  /*8120*/  MUFU.EX2 R122, R201 ;  /* 0x000000c9007a7308 */ /* 0x000fe20000000800 */
[----:B------:R-:W-:Y:S01]  /*8130*/  PRMT R125, R119, 0x7610, R125 ;  /* 0x00007610777d7816 */ /* 0x000fe2000000007d */
[----:B--2---:R-:W-:Y:S01]  /*8140*/  FADD.FTZ R219, R74, R103 ;  /* 0x000000674adb7221 */ /* 0x004fe20000010000 */
[----:B------:R-:W-:Y:S02]  /*8150*/  F2FP.PACK_AB R74, R103, R74 ;  /* 0x0000004a674a723e */ /* 0x000fe400000000ff */
[----:B------:R-:W-:-:S03]  /*8160*/  SHF.R.U32.HI R103, RZ, 0x10, R112 ;  /* 0x00000010ff677819 */ /* 0x000fc60000011670 */
[----:B------:R-:W1:Y:S01]  /*8170*/  MUFU.EX2 R201, R109 ;  /* 0x0000006d00c97308 */ /* 0x000e620000000800 */
[----:B------:R-:W-:Y:S01]  /*8180*/  @!P3 HADD2 R89, -R217.H0_H0, -RZ.H0_H0 ;  /* 0xa00000ffd959b230 */ /* 0x000fe20000000900 */
[----:B------:R-:W-:-:S06]  /*8190*/  PRMT R159, R125, 0x5410, R217 ;  /* 0x000054107d9f7816 */ /* 0x000fcc00000000d9 */
[----:B------:R-:W2:Y:S01]  /*81a0*/  MUFU.EX2 R199, R108 ;  /* 0x0000006c00c77308 */ /* 0x000ea20000000800 */
[----:B------:R-:W-:Y:S01]  /*81b0*/  LOP3.LUT R121, R103, 0xff, RZ, 0xc0, !PT ;  /* 0x000000ff67797812 */ /* 0x000fe200078ec0ff */
[----:B------:R-:W-:Y:S01]  /*81c0*/  @!P5 HADD2 R116, -R4.H0_H0, -RZ.H0_H0 ;  /* 0xa00000ff0474d230 */ /* 0x000fe20000000900 */
[----:B------:R-:W-:Y:S01]  /*81d0*/  @!P3 PRMT R217, R89, 0x5410, RZ ;  /* 0x0000541059d9b816 */ /* 0x000fe200000000ff */
[----:B------:R-:W-:Y:S01]  /*81e0*/  FADD.FTZ R89, R123, R219 ;  /* 0x000000db7b597221 */ /* 0x000fe20000010000 */
[----:B------:R-:W-:Y:S01]  /*81f0*/  ISETP.GE.U32.AND P2, PT, R212, R121, PT ;  /* 0x00000079d400720c */ /* 0x000fe20003f46070 */
[----:B------:R-:W-:Y:S02]  /*8200*/  @!P4 HADD2 R101, -R125.H0_H0, -RZ.H0_H0 ;  /* 0xa00000ff7d65c230 */ /* 0x000fe40000000900 */
[----:B------:R3:W-:Y:S01]  /*8210*/  MUFU.EX2 R124, R2 ;  /* 0x00000002007c7308 */ /* 0x0007e20000000800 */
[----:B------:R-:W-:Y:S01]  /*8220*/  FADD.FTZ R89, R104, R89 ;  /* 0x0000005968597221 */ /* 0x000fe20000010000 */
[----:B------:R-:W-:-:S06]  /*8230*/  @!P6 HADD2 R117, -R214.H0_H0, -RZ.H0_H0 ;  /* 0xa00000ffd675e230 */ /* 0x000fcc0000000900 */
[----:B------:R-:W-:Y:S01]  /*8240*/  MUFU.EX2 R183, R183 ;  /* 0x000000b700b77308 */ /* 0x000fe20000000800 */
[----:B------:R-:W-:Y:S01]  /*8250*/  @!P5 PRMT R4, R116, 0x5410, RZ ;  /* 0x000054107404d816 */ /* 0x000fe200000000ff */
[----:B------:R-:W-:Y:S01]  /*8260*/  @!P1 HADD2 R66, -R216.H0_H0, -RZ.H0_H0 ;  /* 0xa00000ffd8429230 */ /* 0x000fe20000000900 */
[----:B------:R-:W-:Y:S01]  /*8270*/  PRMT R208, R74, 0x7632, R208 ;  /* 0x000076324ad07816 */ /* 0x000fe200000000d0 */
[----:B------:R-:W4:Y:S04]  /*8280*/  LDL.LU.64 R112, [R1+0x268] ;  /* 0x0002680001707983 */ /* 0x000f280000300a00 */
[----:B------:R-:W3:Y:S01]  /*8290*/  MUFU.EX2 R121, R105 ;  /* 0x0000006900797308 */ /* 0x000ee20000000800 */
[----:B-1----:R-:W-:Y:S01]  /*82a0*/  FADD.FTZ R89, R201, R89 ;  /* 0x00000059c9597221 */ /* 0x002fe20000010000 */
[----:B------:R-:W-:Y:S01]  /*82b0*/  @!P4 PRMT R125, R101, 0x5410, RZ ;  /* 0x00005410657dc816 */ /* 0x000fe200000000ff */
[----:B------:R-:W-:Y:S01]  /*82c0*/  FADD.FTZ R101, R164, R131 ;  /* 0x00000083a4657221 */ /* 0x000fe20000010000 */
[----:B------:R-:W-:-:S04]  /*82d0*/  @!P6 PRMT R214, R117, 0x5410, RZ ;  /* 0x0000541075d6e816 */ /* 0x000fc800000000ff */
[----:B------:R1:W1:Y:S01]  /*82e0*/  MUFU.EX2 R116, R205 ;  /* 0x000000cd00747308 */ /* 0x0002620000000800 */
[----:B--2---:R-:W-:Y:S01]  /*82f0*/  FADD.FTZ R89, R199, R89 ;  /* 0x00000059c7597221 */ /* 0x004fe20000010000 */
[----:B------:R-:W-:Y:S01]  /*8300*/  @!P2 HADD2 R88, -R114.H0_H0, -RZ.H0_H0 ;  /* 0xa00000ff7258a230 */ /* 0x000fe20000000900 */
[----:B------:R-:W-:Y:S01]  /*8310*/  FADD.FTZ R101, R252, R101 ;  /* 0x00000065fc657221 */ /* 0x000fe20000010000 */
[----:B---3--:R-:W-:Y:S01]  /*8320*/  PRMT R2, R114, 0x5410, R216 ;  /* 0x0000541072027816 */ /* 0x008fe200000000d8 */
[----:B------:R-:W2:Y:S03]  /*8330*/  LDL.LU R106, [R1+0x260] ;  /* 0x00026000016a7983 */ /* 0x000ea60000300800 */
[----:B------:R-:W3:Y:S01]  /*8340*/  MUFU.EX2 R117, R203 ;  /* 0x000000cb00757308 */ /* 0x000ee20000000800 */
[----:B------:R-:W-:Y:S01]  /*8350*/  FADD.FTZ R119, R121, R89 ;  /* 0x0000005979777221 */ /* 0x000fe20000010000 */
[----:B------:R-:W-:Y:S01]  /*8360*/  @!P2 PRMT R114, R88, 0x5410, RZ ;  /* 0x000054105872a816 */ /* 0x000fe200000000ff */
[----:B------:R-:W-:Y:S01]  /*8370*/  FADD.FTZ R118, R130, R101 ;  /* 0x0000006582767221 */ /* 0x000fe20000010000 */
[----:B------:R-:W-:Y:S01]  /*8380*/  F2FP.PACK_AB R219, R199, R201 ;  /* 0x000000c9c7db723e */ /* 0x000fe200000000ff */
[C---:B------:R-:W-:Y:S01]  /*8390*/  FADD.FTZ R101, R124.reuse, R119 ;  /* 0x000000777c657221 */ /* 0x040fe20000010000 */
[----:B-1----:R-:W-:-:S02]  /*83a0*/  F2FP.PACK_AB R205, R124, R121 ;  /* 0x000000797ccd723e */ /* 0x002fc400000000ff */
[----:B------:R-:W1:Y:S01]  /*83b0*/  MUFU.EX2 R88, R195 ;  /* 0x000000c300587308 */ /* 0x000e620000000800 */
[----:B------:R-:W-:Y:S01]  /*83c0*/  FADD.FTZ R118, R211, R118 ;  /* 0x00000076d3767221 */ /* 0x000fe20000010000 */
[----:B------:R-:W-:Y:S01]  /*83d0*/  @!P1 PRMT R216, R66, 0x5410, RZ ;  /* 0x0000541042d89816 */ /* 0x000fe200000000ff */
[----:B------:R-:W-:Y:S01]  /*83e0*/  FADD.FTZ R101, R116, R101 ;  /* 0x0000006574657221 */ /* 0x000fe20000010000 */
[----:B------:R-:W-:Y:S01]  /*83f0*/  PRMT R209, R74, 0x7610, R209 ;  /* 0x000076104ad17816 */ /* 0x000fe200000000d1 */
[----:B------:R-:W-:Y:S01]  /*8400*/  FADD.FTZ R118, R129, R118 ;  /* 0x0000007681767221 */ /* 0x000fe20000010000 */
[----:B------:R-:W-:Y:S01]  /*8410*/  PRMT R171, R70, 0x7632, R171 ;  /* 0x0000763246ab7816 */ /* 0x000fe200000000ab */
[C---:B---3--:R-:W-:Y:S01]  /*8420*/  FADD.FTZ R101, R117.reuse, R101 ;  /* 0x0000006575657221 */ /* 0x048fe20000010000 */
[----:B------:R-:W3:Y:S01]  /*8430*/  MUFU.EX2 R89, R191 ;  /* 0x000000bf00597308 */ /* 0x000ee20000000800 */
[----:B------:R-:W-:Y:S01]  /*8440*/  F2FP.PACK_AB R201, R117, R116 ;  /* 0x0000007475c9723e */ /* 0x000fe200000000ff */
[----:B------:R-:W-:Y:S01]  /*8450*/  FADD.FTZ R116, R115, R118 ;  /* 0x0000007673747221 */ /* 0x000fe20000010000 */
[----:B------:R-:W2:Y:S01]  /*8460*/  LDL.LU R109, [R1+0x25c] ;  /* 0x00025c00016d7983 */ /* 0x000ea20000300800 */
[----:B------:R-:W-:-:S02]  /*8470*/  FADD.FTZ R118, R197, R101 ;  /* 0x00000065c5767221 */ /* 0x000fc40000010000 */
[----:B------:R-:W-:Y:S01]  /*8480*/  FADD.FTZ R117, R128, R116 ;  /* 0x0000007480757221 */ /* 0x000fe20000010000 */
[----:B------:R-:W-:Y:S01]  /*8490*/  F2FP.PACK_AB R66, R104, R123 ;  /* 0x0000007b6842723e */ /* 0x000fe200000000ff */
[----:B------:R3:W3:Y:S01]  /*84a0*/  MUFU.EX2 R101, R187 ;  /* 0x000000bb00657308 */ /* 0x0006e20000000800 */
[C---:B-1----:R-:W-:Y:S01]  /*84b0*/  FADD.FTZ R116, R88.reuse, R118 ;  /* 0x0000007658747221 */ /* 0x042fe20000010000 */
[----:B------:R-:W-:Y:S01]  /*84c0*/  F2FP.PACK_AB R195, R115, R129 ;  /* 0x0000008173c3723e */ /* 0x000fe200000000ff */
[----:B------:R-:W2:Y:S02]  /*84d0*/  LDL.LU R108, [R1+0x258] ;  /* 0x00025800016c7983 */ /* 0x000ea40000300800 */
[----:B------:R-:W-:Y:S01]  /*84e0*/  FADD.FTZ R116, R193, R116 ;  /* 0x00000074c1747221 */ /* 0x000fe20000010000 */
[----:B------:R-:W-:Y:S01]  /*84f0*/  F2FP.PACK_AB R197, R88, R197 ;  /* 0x000000c558c5723e */ /* 0x000fe200000000ff */
[----:B------:R-:W-:Y:S01]  /*8500*/  IMAD.MOV.U32 R123, RZ, RZ, R125 ;  /* 0x000000ffff7b7224 */ /* 0x000fe200078e007d */
[----:B------:R-:W-:Y:S01]  /*8510*/  F2FP.PACK_AB R199, R211, R130 ;  /* 0x00000082d3c7723e */ /* 0x000fe200000000ff */
[----:B---3--:R-:W-:Y:S01]  /*8520*/  FADD.FTZ R121, R89, R116 ;  /* 0x0000007459797221 */ /* 0x008fe20000010000 */
[----:B------:R-:W-:-:S02]  /*8530*/  F2FP.PACK_AB R191, R127, R128 ;  /* 0x000000807fbf723e */ /* 0x000fc400000000ff */
[----:B------:R-:W-:Y:S01]  /*8540*/  F2FP.PACK_AB R187, R122, R126 ;  /* 0x0000007e7abb723e */ /* 0x000fe200000000ff */
[----:B------:R-:W-:Y:S01]  /*8550*/  FADD.FTZ R121, R189, R121 ;  /* 0x00000079bd797221 */ /* 0x000fe20000010000 */
[C---:B------:R-:W-:Y:S01]  /*8560*/  F2FP.PACK_AB R189, R101.reuse, R189 ;  /* 0x000000bd65bd723e */ /* 0x040fe200000000ff */
[----:B------:R-:W-:Y:S01]  /*8570*/  IMAD.MOV.U32 R115, RZ, RZ, R210 ;  /* 0x000000ffff737224 */ /* 0x000fe200078e00d2 */
[----:B------:R-:W1:Y:S01]  /*8580*/  MUFU.EX2 R218, R218 ;  /* 0x000000da00da7308 */ /* 0x000e620000000800 */
[----:B------:R-:W-:Y:S01]  /*8590*/  FADD.FTZ R121, R101, R121 ;  /* 0x0000007965797221 */ /* 0x000fe20000010000 */
[----:B------:R-:W-:Y:S01]  /*85a0*/  IADD3 R101, R100, 0x4, RZ ;  /* 0x0000000464657810 */ /* 0x000fe20007ffe0ff */
[----:B------:R-:W-:Y:S01]  /*85b0*/  FADD.FTZ R88, R127, R117 ;  /* 0x000000757f587221 */ /* 0x000fe20000010000 */
[C---:B------:R-:W-:Y:S01]  /*85c0*/  PRMT R169, R66.reuse, 0x7632, R169 ;  /* 0x0000763242a97816 */ /* 0x040fe200000000a9 */
[----:B------:R-:W3:Y:S02]  /*85d0*/  LDL.LU R103, [R1+0x254] ;  /* 0x0002540001677983 */ /* 0x000ee40000300800 */
[----:B------:R-:W-:Y:S01]  /*85e0*/  IMAD.WIDE.U32 R118, R101, -0x326172a9, RZ ;  /* 0xcd9e8d5765767825 */ /* 0x000fe200078e00ff */
[----:B------:R-:W-:Y:S01]  /*85f0*/  F2FP.PACK_AB R193, R89, R193 ;  /* 0x000000c159c1723e */ /* 0x000fe200000000ff */
[----:B------:R-:W1:Y:S01]  /*8600*/  MUFU.EX2 R206, R206 ;  /* 0x000000ce00ce7308 */ /* 0x000e620000000800 */
[----:B------:R-:W-:Y:S01]  /*8610*/  PRMT R170, R66, 0x7610, R170 ;  /* 0x0000761042aa7816 */ /* 0x000fe200000000aa */
[----:B------:R-:W-:Y:S01]  /*8620*/  FADD.FTZ R88, R126, R88 ;  /* 0x000000587e587221 */ /* 0x000fe20000010000 */
[----:B------:R-:W-:Y:S01]  /*8630*/  LOP3.LUT R116, R119, R7, RZ, 0x3c, !PT ;  /* 0x0000000777747212 */ /* 0x000fe200078e3cff */
[----:B------:R-:W2:Y:S02]  /*8640*/  LDL.LU R102, [R1+0x250] ;  /* 0x0002500001667983 */ /* 0x000ea40000300800 */
[----:B------:R-:W-:-:S02]  /*8650*/  FADD.FTZ R88, R122, R88 ;  /* 0x000000587a587221 */ /* 0x000fc40000010000 */
[----:B------:R-:W-:Y:S01]  /*8660*/  IMAD.WIDE.U32 R116, R116, -0x2daee0ad, RZ ;  /* 0xd2511f5374747825 */ /* 0x000fe200078e00ff */
[----:B------:R-:W-:Y:S01]  /*8670*/  LOP3.LUT R89, R133, UR26, R118, 0x96, !PT ;  /* 0x0000001a85597c12 */ /* 0x000fe2000f8e9676 */
[----:B------:R-:W-:Y:S08]  /*8680*/  MUFU.EX2 R179, R179 ;  /* 0x000000b300b37308 */ /* 0x000ff00000000800 */
[----:B------:R-:W-:Y:S01]  /*8690*/  MUFU.EX2 R202, R202 ;  /* 0x000000ca00ca7308 */ /* 0x000fe20000000800 */
[----:B------:R-:W-:-:S07]  /*86a0*/  FADD.FTZ R88, R120, R88 ;  /* 0x0000005878587221 */ /* 0x000fce0000010000 */
[----:B------:R-:W-:Y:S01]  /*86b0*/  MUFU.EX2 R198, R198 ;  /* 0x000000c600c67308 */ /* 0x000fe20000000800 */
[----:B------:R-:W-:Y:S01]  /*86c0*/  FADD.FTZ R122, R183, R88 ;  /* 0x00000058b77a7221 */ /* 0x000fe20000010000 */
[----:B------:R-:W-:Y:S01]  /*86d0*/  LOP3.LUT R88, R117, UR25, R94, 0x96, !PT ;  /* 0x0000001975587c12 */ /* 0x000fe2000f8e965e */
[----:B------:R-:W-:-:S05]  /*86e0*/  IMAD.WIDE.U32 R124, R89, -0x2daee0ad, RZ ;  /* 0xd2511f53597c7825 */ /* 0x000fca00078e00ff */
[----:B------:R-:W-:Y:S01]  /*86f0*/  MUFU.EX2 R204, R204 ;  /* 0x000000cc00cc7308 */ /* 0x000fe20000000800 */
[----:B------:R-:W-:Y:S01]  /*8700*/  IMAD.WIDE.U32 R88, R88, -0x326172a9, RZ ;  /* 0xcd9e8d5758587825 */ /* 0x000fe200078e00ff */
[----:B------:R-:W-:Y:S01]  /*8710*/  LOP3.LUT R117, R125, UR22, R116, 0x96, !PT ;  /* 0x000000167d757c12 */ /* 0x000fe2000f8e9674 */
[----:B------:R-:W2:Y:S03]  /*8720*/  LDL.LU R105, [R1+0x24c] ;  /* 0x00024c0001697983 */ /* 0x000ea60000300800 */
[----:B------:R-:W-:Y:S01]  /*8730*/  LOP3.LUT R119, R89, UR24, R132, 0x96, !PT ;  /* 0x0000001859777c12 */ /* 0x000fe2000f8e9684 */
[----:B------:R-:W-:Y:S01]  /*8740*/  IMAD.WIDE.U32 R126, R117, -0x326172a9, RZ ;  /* 0xcd9e8d57757e7825 */ /* 0x000fe200078e00ff */
[----:B------:R-:W-:Y:S01]  /*8750*/  F2FP.PACK_AB R183, R183, R120 ;  /* 0x00000078b7b7723e */ /* 0x000fe200000000ff */
[----:B------:R-:W-:Y:S01]  /*8760*/  MUFU.EX2 R181, R181 ;  /* 0x000000b500b57308 */ /* 0x000fe20000000800 */
[----:B------:R-:W-:Y:S01]  /*8770*/  F2FP.PACK_AB R203, R252, R164 ;  /* 0x000000a4fccb723e */ /* 0x000fe200000000ff */
[----:B------:R-:W-:Y:S01]  /*8780*/  IMAD.WIDE.U32 R210, R119, -0x2daee0ad, RZ ;  /* 0xd2511f5377d27825 */ /* 0x000fe200078e00ff */
[----:B------:R-:W2:Y:S04]  /*8790*/  LDL.LU R104, [R1+0x248] ;  /* 0x0002480001687983 */ /* 0x000ea80000300800 */
[----:B------:R-:W-:Y:S01]  /*87a0*/  LOP3.LUT R117, R211, UR18, R124, 0x96, !PT ;  /* 0x00000012d3757c12 */ /* 0x000fe2000f8e967c */
[----:B-1----:R-:W-:Y:S01]  /*87b0*/  FADD.FTZ R121, R218, R121 ;  /* 0x00000079da797221 */ /* 0x002fe20000010000 */
[----:B------:R-:W-:Y:S01]  /*87c0*/  LOP3.LUT R119, R127, UR19, R88, 0x96, !PT ;  /* 0x000000137f777c12 */ /* 0x000fe2000f8e9658 */
[----:B------:R-:W-:Y:S01]  /*87d0*/  MUFU.EX2 R168, R168 ;  /* 0x000000a800a87308 */ /* 0x000fe20000000800 */
[----:B------:R-:W-:Y:S01]  /*87e0*/  PRMT R132, R75, 0x7632, R132 ;  /* 0x000076324b847816 */ /* 0x000fe20000000084 */
[----:B------:R-:W-:Y:S01]  /*87f0*/  IMAD.WIDE.U32 R130, R117, -0x326172a9, RZ ;  /* 0xcd9e8d5775827825 */ /* 0x000fe200078e00ff */
[----:B------:R-:W2:Y:S04]  /*8800*/  LDL.LU R252, [R1+0x244] ;  /* 0x0002440001fc7983 */ /* 0x000ea80000300800 */
[----:B------:R-:W-:Y:S01]  /*8810*/  LOP3.LUT R126, R131, UR14, R126, 0x96, !PT ;  /* 0x0000000e837e7c12 */ /* 0x000fe2000f8e967e */
[----:B------:R-:W-:Y:S01]  /*8820*/  IMAD.WIDE.U32 R124, R119, -0x2daee0ad, RZ ;  /* 0xd2511f53777c7825 */ /* 0x000fe200078e00ff */
[----:B------:R-:W-:Y:S01]  /*8830*/  PRMT R74, R75, 0x5410, R132 ;  /* 0x000054104b4a7816 */ /* 0x000fe20000000084 */
[----:B------:R-:W-:Y:S01]  /*8840*/  MUFU.EX2 R200, R200 ;  /* 0x000000c800c87308 */ /* 0x000fe20000000800 */
[----:B------:R1:W5:Y:S01]  /*8850*/  LDL.LU R164, [R1+0x240] ;  /* 0x0002400001a47983 */ /* 0x0003620000300800 */
[----:B------:R-:W-:Y:S01]  /*8860*/  IMAD.WIDE.U32 R126, R126, -0x2daee0ad, RZ ;  /* 0xd2511f537e7e7825 */ /* 0x000fe200078e00ff */
[----:B------:R-:W-:-:S04]  /*8870*/  LOP3.LUT R117, R125, UR13, R210, 0x96, !PT ;  /* 0x0000000d7d757c12 */ /* 0x000fc8000f8e96d2 */
[----:B------:R-:W-:Y:S01]  /*8880*/  LOP3.LUT R124, R127, UR9, R124, 0x96, !PT ;  /* 0x000000097f7c7c12 */ /* 0x000fe2000f8e967c */
[----:B------:R-:W-:-:S04]  /*8890*/  IMAD.WIDE.U32 R128, R117, -0x326172a9, RZ ;  /* 0xcd9e8d5775807825 */ /* 0x000fc800078e00ff */
[----:B------:R-:W-:-:S05]  /*88a0*/  IMAD.WIDE.U32 R124, R124, -0x326172a9, RZ ;  /* 0xcd9e8d577c7c7825 */ /* 0x000fca00078e00ff */
[----:B------:R-:W-:-:S04]  /*88b0*/  LOP3.LUT R120, R125, UR29, R128, 0x96, !PT ;  /* 0x0000001d7d787c12 */ /* 0x000fc8000f8e9680 */
[----:B------:R-:W-:-:S04]  /*88c0*/  LOP3.LUT R119, R120, 0xff, RZ, 0xc0, !PT ;  /* 0x000000ff78777812 */ /* 0x000fc800078ec0ff */
[----:B------:R-:W-:Y:S02]  /*88d0*/  ISETP.GE.U32.AND P4, PT, R212, R119, PT ;  /* 0x00000077d400720c */ /* 0x000fe40003f86070 */
[----:B------:R-:W-:-:S04]  /*88e0*/  LOP3.LUT R119, R120, 0xffff, RZ, 0xc0, !PT ;  /* 0x0000ffff78777812 */ /* 0x000fc800078ec0ff */
[----:B------:R-:W-:Y:S01]  /*88f0*/  SHF.R.U32.HI R119, RZ, 0x8, R119 ;  /* 0x00000008ff777819 */ /* 0x000fe20000011677 */
[----:B------:R-:W-:Y:S01]  /*8900*/  IMAD.MOV.U32 R131, RZ, RZ, R123 ;  /* 0x000000ffff837224 */ /* 0x000fe200078e007b */
[--C-:B------:R-:W-:Y:S02]  /*8910*/  SHF.R.U32.HI R123, RZ, 0x10, R120.reuse ;  /* 0x00000010ff7b7819 */ /* 0x100fe40000011678 */
[----:B------:R-:W-:Y:S02]  /*8920*/  LOP3.LUT R119, R119, 0xffff, RZ, 0xc0, !PT ;  /* 0x0000ffff77777812 */ /* 0x000fe400078ec0ff */
[----:B------:R-:W-:Y:S02]  /*8930*/  SHF.R.U32.HI R120, RZ, 0x18, R120 ;  /* 0x00000018ff787819 */ /* 0x000fe40000011678 */
[C---:B------:R-:W-:Y:S02]  /*8940*/  ISETP.GE.U32.AND P3, PT, R212.reuse, R119, PT ;  /* 0x00000077d400720c */ /* 0x040fe40003f66070 */
[----:B------:R-:W-:-:S02]  /*8950*/  ISETP.GE.U32.AND P1, PT, R212, R120, PT ;  /* 0x00000078d400720c */ /* 0x000fc40003f26070 */
[----:B------:R-:W-:Y:S01]  /*8960*/  LOP3.LUT R123, R123, 0xff, RZ, 0xc0, !PT ;  /* 0x000000ff7b7b7812 */ /* 0x000fe200078ec0ff */
[----:B------:R-:W-:-:S08]  /*8970*/  @!P4 HADD2 R73, -R75.H0_H0, -RZ.H0_H0 ;  /* 0xa00000ff4b49c230 */ /* 0x000fd00000000900 */
[----:B------:R-:W-:Y:S02]  /*8980*/  @!P3 HADD2 R72, -R132.H0_H0, -RZ.H0_H0 ;  /* 0xa00000ff8448b230 */ /* 0x000fe40000000900 */
[----:B------:R-:W-:-:S03]  /*8990*/  @!P1 HADD2 R69, -R208.H0_H0, -RZ.H0_H0 ;  /* 0xa00000ffd0459230 */ /* 0x000fc60000000900 */
[----:B------:R-:W-:Y:S02]  /*89a0*/  @!P3 PRMT R132, R72, 0x5410, RZ ;  /* 0x000054104884b816 */ /* 0x000fe400000000ff */
[----:B------:R-:W-:Y:S02]  /*89b0*/  PRMT R72, R209, 0x5410, R208 ;  /* 0x00005410d1487816 */ /* 0x000fe400000000d0 */
[----:B------:R-:W-:Y:S02]  /*89c0*/  @!P1 PRMT R208, R69, 0x5410, RZ ;  /* 0x0000541045d09816 */ /* 0x000fe400000000ff */
[----:B------:R-:W-:Y:S02]  /*89d0*/  ISETP.GE.U32.AND P2, PT, R212, R123, PT ;  /* 0x0000007bd400720c */ /* 0x000fe40003f46070 */
[----:B------:R-:W-:Y:S02]  /*89e0*/  LOP3.LUT R69, R124, 0xff, RZ, 0xc0, !PT ;  /* 0x000000ff7c457812 */ /* 0x000fe400078ec0ff */
[----:B------:R-:W-:-:S02]  /*89f0*/  @!P4 PRMT R75, R73, 0x5410, RZ ;  /* 0x00005410494bc816 */ /* 0x000fc400000000ff */
[----:B------:R-:W-:Y:S02]  /*8a00*/  ISETP.GE.U32.AND P1, PT, R212, R69, PT ;  /* 0x00000045d400720c */ /* 0x000fe40003f26070 */
[----:B------:R-:W-:Y:S02]  /*8a10*/  SHF.R.U32.HI R69, RZ, 0x18, R124 ;  /* 0x00000018ff457819 */ /* 0x000fe4000001167c */
[----:B------:R-:W-:Y:S02]  /*8a20*/  LOP3.LUT R73, R124, 0xffff, RZ, 0xc0, !PT ;  /* 0x0000ffff7c497812 */ /* 0x000fe400078ec0ff */
[----:B------:R-:W-:Y:S02]  /*8a30*/  LOP3.LUT R117, R129, UR10, R130, 0x96, !PT ;  /* 0x0000000a81757c12 */ /* 0x000fe4000f8e9682 */
[----:B------:R-:W-:Y:S01]  /*8a40*/  SHF.R.U32.HI R124, RZ, 0x10, R124 ;  /* 0x00000010ff7c7819 */ /* 0x000fe2000001167c */
[----:B------:R-:W-:Y:S02]  /*8a50*/  @!P2 HADD2 R71, -R209.H0_H0, -RZ.H0_H0 ;  /* 0xa00000ffd147a230 */ /* 0x000fe40000000900 */
[----:B------:R-:W-:Y:S01]  /*8a60*/  IMAD.WIDE.U32 R128, R117, -0x2daee0ad, RZ ;  /* 0xd2511f5375807825 */ /* 0x000fe200078e00ff */
[----:B------:R-:W-:-:S02]  /*8a70*/  LOP3.LUT R124, R124, 0xff, RZ, 0xc0, !PT ;  /* 0x000000ff7c7c7812 */ /* 0x000fc400078ec0ff */
[C---:B------:R-:W-:Y:S02]  /*8a80*/  ISETP.GE.U32.AND P6, PT, R212.reuse, R69, PT ;  /* 0x00000045d400720c */ /* 0x040fe40003fc6070 */
[----:B------:R-:W-:Y:S02]  /*8a90*/  ISETP.GE.U32.AND P3, PT, R212, R124, PT ;  /* 0x0000007cd400720c */ /* 0x000fe40003f66070 */
[----:B------:R-:W-:Y:S02]  /*8aa0*/  SHF.R.U32.HI R124, RZ, 0x8, R73 ;  /* 0x00000008ff7c7819 */ /* 0x000fe40000011649 */
[----:B------:R-:W-:Y:S01]  /*8ab0*/  LOP3.LUT R69, R128, 0xff, RZ, 0xc0, !PT ;  /* 0x000000ff80457812 */ /* 0x000fe200078ec0ff */
[----:B------:R-:W-:Y:S01]  /*8ac0*/  IMAD.MOV.U32 R125, RZ, RZ, R115 ;  /* 0x000000ffff7d7224 */ /* 0x000fe200078e0073 */
[----:B------:R-:W-:Y:S02]  /*8ad0*/  @!P2 PRMT R209, R71, 0x5410, RZ ;  /* 0x0000541047d1a816 */ /* 0x000fe400000000ff */
[----:B------:R-:W-:-:S02]  /*8ae0*/  LOP3.LUT R71, R129, UR28, R126, 0x96, !PT ;  /* 0x0000001c81477c12 */ /* 0x000fc4000f8e967e */
[----:B------:R-:W-:Y:S02]  /*8af0*/  LOP3.LUT R124, R124, 0xffff, RZ, 0xc0, !PT ;  /* 0x0000ffff7c7c7812 */ /* 0x000fe400078ec0ff */
[----:B------:R-:W-:Y:S02]  /*8b00*/  ISETP.GE.U32.AND P4, PT, R212, R69, PT ;  /* 0x00000045d400720c */ /* 0x000fe40003f86070 */
[----:B------:R-:W-:Y:S01]  /*8b10*/  LOP3.LUT R69, R128, 0xffff, RZ, 0xc0, !PT ;  /* 0x0000ffff80457812 */ /* 0x000fe200078ec0ff */
[----:B------:R-:W-:Y:S01]  /*8b20*/  IMAD.MOV.U32 R129, RZ, RZ, R125 ;  /* 0x000000ffff817224 */ /* 0x000fe200078e007d */
[----:B------:R-:W-:Y:S02]  /*8b30*/  LOP3.LUT R125, R71, 0xffff, RZ, 0xc0, !PT ;  /* 0x0000ffff477d7812 */ /* 0x000fe400078ec0ff */
[----:B------:R-:W-:Y:S02]  /*8b40*/  ISETP.GE.U32.AND P5, PT, R212, R124, PT ;  /* 0x0000007cd400720c */ /* 0x000fe40003fa6070 */
[----:B------:R-:W-:-:S04]  /*8b50*/  SHF.R.U32.HI R125, RZ, 0x8, R125 ;  /* 0x00000008ff7d7819 */ /* 0x000fc8000001167d */
[----:B------:R-:W-:-:S04]  /*8b60*/  LOP3.LUT R73, R125, 0xffff, RZ, 0xc0, !PT ;  /* 0x0000ffff7d497812 */ /* 0x000fc800078ec0ff */
[----:B------:R-:W-:Y:S02]  /*8b70*/  ISETP.GE.U32.AND P2, PT, R212, R73, PT ;  /* 0x00000049d400720c */ /* 0x000fe40003f46070 */
[----:B------:R-:W-:Y:S01]  /*8b80*/  PRMT R73, R70, 0x7610, R73 ;  /* 0x0000761046497816 */ /* 0x000fe20000000049 */
[----:B------:R-:W-:-:S03]  /*8b90*/  @!P5 HADD2 R65, -R171.H0_H0, -RZ.H0_H0 ;  /* 0xa00000ffab41d230 */ /* 0x000fc60000000900 */
[----:B------:R-:W-:Y:S02]  /*8ba0*/  PRMT R70, R73, 0x5410, R171 ;  /* 0x0000541049467816 */ /* 0x000fe400000000ab */
[----:B------:R-:W-:Y:S02]  /*8bb0*/  @!P5 PRMT R171, R65, 0x5410, RZ ;  /* 0x0000541041abd816 */ /* 0x000fe400000000ff */
[----:B------:R-:W-:Y:S01]  /*8bc0*/  SHF.R.U32.HI R65, RZ, 0x18, R71 ;  /* 0x00000018ff417819 */ /* 0x000fe20000011647 */
[----:B------:R-:W-:-:S03]  /*8bd0*/  @!P1 HADD2 R68, -R73.H0_H0, -RZ.H0_H0 ;  /* 0xa00000ff49449230 */ /* 0x000fc60000000900 */
[----:B------:R-:W-:Y:S02]  /*8be0*/  ISETP.GE.U32.AND P5, PT, R212, R65, PT ;  /* 0x00000041d400720c */ /* 0x000fe40003fa6070 */
[----:B------:R-:W-:Y:S01]  /*8bf0*/  SHF.R.U32.HI R65, RZ, 0x10, R71 ;  /* 0x00000010ff417819 */ /* 0x000fe20000011647 */
[----:B------:R-:W-:Y:S01]  /*8c00*/  @!P6 HADD2 R67, -R169.H0_H0, -RZ.H0_H0 ;  /* 0xa00000ffa943e230 */ /* 0x000fe20000000900 */
[----:B------:R1:W1:Y:S01]  /*8c10*/  MUFU.EX2 R119, R185 ;  /* 0x000000b900777308 */ /* 0x0002620000000800 */
[----:B------:R-:W-:Y:S02]  /*8c20*/  @!P1 PRMT R73, R68, 0x5410, RZ ;  /* 0x0000541044499816 */ /* 0x000fe400000000ff */
[----:B------:R-:W-:Y:S02]  /*8c30*/  LOP3.LUT R65, R65, 0xff, RZ, 0xc0, !PT ;  /* 0x000000ff41417812 */ /* 0x000fe400078ec0ff */
[----:B------:R-:W-:Y:S02]  /*8c40*/  LOP3.LUT R68, R71, 0xff, RZ, 0xc0, !PT ;  /* 0x000000ff47447812 */ /* 0x000fe400078ec0ff */
[----:B------:R-:W-:-:S02]  /*8c50*/  PRMT R71, R170, 0x5410, R169 ;  /* 0x00005410aa477816 */ /* 0x000fc400000000a9 */
[----:B------:R-:W-:Y:S02]  /*8c60*/  @!P6 PRMT R169, R67, 0x5410, RZ ;  /* 0x0000541043a9e816 */ /* 0x000fe400000000ff */
[----:B------:R-:W-:Y:S01]  /*8c70*/  ISETP.GE.U32.AND P6, PT, R212, R65, PT ;  /* 0x00000041d400720c */ /* 0x000fe20003fc6070 */
[----:B------:R-:W-:Y:S01]  /*8c80*/  FADD.FTZ R121, R206, R121 ;  /* 0x00000079ce797221 */ /* 0x000fe20000010000 */
[----:B------:R-:W-:Y:S02]  /*8c90*/  ISETP.GE.U32.AND P1, PT, R212, R68, PT ;  /* 0x00000044d400720c */ /* 0x000fe40003f26070 */
[----:B------:R-:W-:Y:S02]  /*8ca0*/  SHF.R.U32.HI R69, RZ, 0x8, R69 ;  /* 0x00000008ff457819 */ /* 0x000fe40000011645 */
[----:B-1----:R-:W-:Y:S02]  /*8cb0*/  F2FP.PACK_AB R185, R206, R218 ;  /* 0x000000daceb9723e */ /* 0x002fe400000000ff */
[----:B------:R-:W-:Y:S01]  /*8cc0*/  PRMT R206, R207, 0x7632, R206 ;  /* 0x00007632cfce7816 */ /* 0x000fe200000000ce */
[----:B------:R-:W-:Y:S01]  /*8cd0*/  @!P3 HADD2 R64, -R170.H0_H0, -RZ.H0_H0 ;  /* 0xa00000ffaa40b230 */ /* 0x000fe20000000900 */
[----:B------:R-:W-:Y:S01]  /*8ce0*/  LOP3.LUT R69, R69, 0xffff, RZ, 0xc0, !PT ;  /* 0x0000ffff45457812 */ /* 0x000fe200078ec0ff */
[----:B------:R-:W-:-:S02]  /*8cf0*/  FADD.FTZ R120, R119, R122 ;  /* 0x0000007a77787221 */ /* 0x000fc40000010000 */
[----:B------:R-:W-:Y:S01]  /*8d00*/  @!P2 HADD2 R62, -R206.H0_H0, -RZ.H0_H0 ;  /* 0xa00000ffce3ea230 */ /* 0x000fe20000000900 */
[----:B------:R-:W-:Y:S01]  /*8d10*/  @!P3 PRMT R170, R64, 0x5410, RZ ;  /* 0x0000541040aab816 */ /* 0x000fe200000000ff */
[----:B------:R-:W-:Y:S01]  /*8d20*/  @!P6 HADD2 R60, -R219.H0_H0, -RZ.H0_H0 ;  /* 0xa00000ffdb3ce230 */ /* 0x000fe20000000900 */
[----:B------:R-:W-:Y:S02]  /*8d30*/  ISETP.GE.U32.AND P3, PT, R212, R69, PT ;  /* 0x00000045d400720c */ /* 0x000fe40003f66070 */
[----:B------:R-:W-:Y:S02]  /*8d40*/  PRMT R64, R207, 0x5410, R206 ;  /* 0x00005410cf407816 */ /* 0x000fe400000000ce */
[----:B------:R-:W-:Y:S01]  /*8d50*/  PRMT R218, R219, 0x7632, R218 ;  /* 0x00007632dbda7816 */ /* 0x000fe200000000da */
[----:B------:R-:W-:Y:S01]  /*8d60*/  FADD.FTZ R120, R179, R120 ;  /* 0x00000078b3787221 */ /* 0x000fe20000010000 */
[----:B------:R-:W-:Y:S01]  /*8d70*/  @!P2 PRMT R206, R62, 0x5410, RZ ;  /* 0x000054103ecea816 */ /* 0x000fe200000000ff */
[----:B------:R-:W-:Y:S01]  /*8d80*/  IMAD.MOV.U32 R127, RZ, RZ, R114 ;  /* 0x000000ffff7f7224 */ /* 0x000fe200078e0072 */
[----:B------:R1:W1:Y:S01]  /*8d90*/  MUFU.EX2 R62, R175 ;  /* 0x000000af003e7308 */ /* 0x0002620000000800 */
[----:B------:R-:W-:Y:S01]  /*8da0*/  IMAD.WIDE.U32 R114, R6, -0x2daee0ad, RZ ;  /* 0xd2511f5306727825 */ /* 0x000fe200078e00ff */
[----:B------:R-:W-:Y:S01]  /*8db0*/  @!P1 HADD2 R63, -R207.H0_H0, -RZ.H0_H0 ;  /* 0xa00000ffcf3f9230 */ /* 0x000fe20000000900 */
[----:B------:R-:W-:-:S02]  /*8dc0*/  PRMT R65, R219, 0x5410, R218 ;  /* 0x00005410db417816 */ /* 0x000fc400000000da */
[----:B------:R-:W-:Y:S01]  /*8dd0*/  @!P6 PRMT R219, R60, 0x5410, RZ ;  /* 0x000054103cdbe816 */ /* 0x000fe200000000ff */
[----:B------:R-:W-:Y:S01]  /*8de0*/  FADD.FTZ R60, R202, R120 ;  /* 0x00000078ca3c7221 */ /* 0x000fe20000010000 */
[----:B------:R-:W-:Y:S02]  /*8df0*/  SHF.R.U32.HI R123, RZ, 0x18, R128 ;  /* 0x00000018ff7b7819 */ /* 0x000fe40000011680 */
[----:B------:R-:W-:Y:S02]  /*8e00*/  LOP3.LUT R114, R115, UR23, RZ, 0x3c, !PT ;  /* 0x0000001773727c12 */ /* 0x000fe4000f8e3cff */
[----:B------:R-:W-:Y:S02]  /*8e10*/  @!P1 PRMT R207, R63, 0x5410, RZ ;  /* 0x000054103fcf9816 */ /* 0x000fe400000000ff */
[----:B-1----:R-:W-:Y:S02]  /*8e20*/  F2FP.PACK_AB R175, R198, R202 ;  /* 0x000000cac6af723e */ /* 0x002fe400000000ff */
[----:B------:R-:W-:Y:S01]  /*8e30*/  PRMT R202, R203, 0x7632, R202 ;  /* 0x00007632cbca7816 */ /* 0x000fe200000000ca */
[----:B------:R-:W-:Y:S01]  /*8e40*/  IMAD.MOV.U32 R68, RZ, RZ, R3 ;  /* 0x000000ffff447224 */ /* 0x000fe200078e0003 */
[----:B------:R-:W-:Y:S01]  /*8e50*/  ISETP.GE.U32.AND P1, PT, R212, R123, PT ;  /* 0x0000007bd400720c */ /* 0x000fe20003f26070 */
[----:B------:R-:W-:-:S02]  /*8e60*/  FADD.FTZ R121, R204, R121 ;  /* 0x00000079cc797221 */ /* 0x000fc40000010000 */
[----:B------:R-:W-:Y:S01]  /*8e70*/  @!P3 HADD2 R58, -R202.H0_H0, -RZ.H0_H0 ;  /* 0xa00000ffca3ab230 */ /* 0x000fe20000000900 */
[----:B------:R-:W-:-:S04]  /*8e80*/  IMAD.WIDE.U32 R114, R114, -0x326172a9, RZ ;  /* 0xcd9e8d5772727825 */ /* 0x000fc800078e00ff */
[----:B------:R-:W-:Y:S02]  /*8e90*/  FADD.FTZ R60, R198, R60 ;  /* 0x0000003cc63c7221 */ /* 0x000fe40000010000 */
[----:B------:R-:W-:Y:S01]  /*8ea0*/  IMAD.MOV.U32 R120, RZ, RZ, R68 ;  /* 0x000000ffff787224 */ /* 0x000fe200078e0044 */
[----:B------:R-:W-:Y:S01]  /*8eb0*/  PRMT R68, R203, 0x5410, R202 ;  /* 0x00005410cb447816 */ /* 0x000fe200000000ca */
[C---:B------:R-:W-:Y:S01]  /*8ec0*/  FADD.FTZ R121, R181.reuse, R121 ;  /* 0x00000079b5797221 */ /* 0x040fe20000010000 */
[----:B------:R-:W-:Y:S02]  /*8ed0*/  F2FP.PACK_AB R181, R181, R204 ;  /* 0x000000ccb5b5723e */ /* 0x000fe400000000ff */
[----:B------:R-:W-:Y:S01]  /*8ee0*/  @!P3 PRMT R202, R58, 0x5410, RZ ;  /* 0x000054103acab816 */ /* 0x000fe200000000ff */
[----:B------:R-:W-:Y:S01]  /*8ef0*/  FADD.FTZ R58, R62, R60 ;  /* 0x0000003c3e3a7221 */ /* 0x000fe20000010000 */
[----:B------:R-:W-:Y:S02]  /*8f00*/  PRMT R204, R205, 0x7632, R204 ;  /* 0x00007632cdcc7816 */ /* 0x000fe400000000cc */
[----:B------:R-:W-:Y:S01]  /*8f10*/  LOP3.LUT R117, R115, UR26, R118, 0x96, !PT ;  /* 0x0000001a73757c12 */ /* 0x000fe2000f8e9676 */
[C---:B------:R-:W-:Y:S01]  /*8f20*/  FADD.FTZ R58, R168.reuse, R58 ;  /* 0x0000003aa83a7221 */ /* 0x040fe20000010000 */
[----:B------:R-:W-:Y:S01]  /*8f30*/  F2FP.PACK_AB R168, R168, R62 ;  /* 0x0000003ea8a8723e */ /* 0x000fe200000000ff */
[----:B------:R-:W-:-:S02]  /*8f40*/  @!P1 HADD2 R56, -R204.H0_H0, -RZ.H0_H0 ;  /* 0xa00000ffcc389230 */ /* 0x000fc40000000900 */
[----:B------:R-:W-:Y:S01]  /*8f50*/  IMAD.WIDE.U32 R62, R117, -0x2daee0ad, RZ ;  /* 0xd2511f53753e7825 */ /* 0x000fe200078e00ff */
[----:B------:R-:W-:Y:S02]  /*8f60*/  PRMT R69, R205, 0x5410, R204 ;  /* 0x00005410cd457816 */ /* 0x000fe400000000cc */
[----:B------:R-:W-:Y:S01]  /*8f70*/  @!P1 PRMT R204, R56, 0x5410, RZ ;  /* 0x0000541038cc9816 */ /* 0x000fe200000000ff */
[----:B------:R-:W-:Y:S01]  /*8f80*/  IMAD.MOV.U32 R66, RZ, RZ, R2 ;  /* 0x000000ffff427224 */ /* 0x000fe200078e0002 */
[----:B------:R-:W-:Y:S01]  /*8f90*/  LOP3.LUT R56, R63, UR22, R116, 0x96, !PT ;  /* 0x000000163f387c12 */ /* 0x000fe2000f8e9674 */
[----:B------:R-:W-:Y:S01]  /*8fa0*/  @!P5 HADD2 R61, -R218.H0_H0, -RZ.H0_H0 ;  /* 0xa00000ffda3dd230 */ /* 0x000fe20000000900 */
[----:B------:R-:W-:Y:S01]  /*8fb0*/  F2FP.PACK_AB R179, R179, R119 ;  /* 0x00000077b3b3723e */ /* 0x000fe200000000ff */
[----:B------:R-:W-:Y:S01]  /*8fc0*/  IMAD.MOV.U32 R123, RZ, RZ, R66 ;  /* 0x000000ffff7b7224 */ /* 0x000fe200078e0042 */
[----:B------:R-:W-:Y:S01]  /*8fd0*/  LOP3.LUT R119, R89, UR24, R114, 0x96, !PT ;  /* 0x0000001859777c12 */ /* 0x000fe2000f8e9672 */
[----:B------:R-:W-:Y:S01]  /*8fe0*/  IMAD.WIDE.U32 R66, R56, -0x326172a9, RZ ;  /* 0xcd9e8d5738427825 */ /* 0x000fe200078e00ff */
[----:B------:R-:W-:Y:S01]  /*8ff0*/  @!P5 PRMT R218, R61, 0x5410, RZ ;  /* 0x000054103ddad816 */ /* 0x000fe200000000ff */
[----:B------:R-:W-:Y:S01]  /*9000*/  @!P4 HADD2 R59, -R203.H0_H0, -RZ.H0_H0 ;  /* 0xa00000ffcb3bc230 */ /* 0x000fe20000000900 */
[----:B------:R-:W-:Y:S01]  /*9010*/  SHF.R.U32.HI R122, RZ, 0x10, R128 ;  /* 0x00000010ff7a7819 */ /* 0x000fe20000011680 */
[----:B------:R-:W-:Y:S01]  /*9020*/  IMAD.WIDE.U32 R60, R119, -0x2daee0ad, RZ ;  /* 0xd2511f53773c7825 */ /* 0x000fe200078e00ff */
[----:B------:R-:W-:Y:S01]  /*9030*/  LOP3.LUT R56, R67, UR19, R88, 0x96, !PT ;  /* 0x0000001343387c12 */ /* 0x000fe2000f8e9658 */
[----:B------:R-:W1:Y:S01]  /*9040*/  MUFU.EX2 R177, R177 ;  /* 0x000000b100b17308 */ /* 0x000e620000000800 */
[----:B------:R-:W-:Y:S01]  /*9050*/  @!P4 PRMT R203, R59, 0x5410, RZ ;  /* 0x000054103bcbc816 */ /* 0x000fe200000000ff */
[----:B------:R-:W2:Y:S01]  /*9060*/  LDL.LU.64 R114, [R1+0x238] ;  /* 0x0002380001727983 */ /* 0x000ea20000300a00 */
[----:B------:R-:W-:Y:S01]  /*9070*/  LOP3.LUT R59, R61, UR18, R62, 0x96, !PT ;  /* 0x000000123d3b7c12 */ /* 0x000fe2000f8e963e */
[----:B------:R-:W-:Y:S01]  /*9080*/  IMAD.WIDE.U32 R62, R56, -0x2daee0ad, RZ ;  /* 0xd2511f53383e7825 */ /* 0x000fe200078e00ff */
[----:B------:R-:W-:Y:S01]  /*9090*/  LOP3.LUT R122, R122, 0xff, RZ, 0xc0, !PT ;  /* 0x000000ff7a7a7812 */ /* 0x000fe200078ec0ff */
[----:B------:R-:W2:Y:S03]  /*90a0*/  LDL.LU R125, [R1+0x20] ;  /* 0x00002000017d7983 */ /* 0x000ea60000300800 */
[----:B------:R-:W-:Y:S01]  /*90b0*/  LOP3.LUT R56, R63, UR13, R60, 0x96, !PT ;  /* 0x0000000d3f387c12 */ /* 0x000fe2000f8e963c */
[----:B------:R-:W-:Y:S01]  /*90c0*/  IMAD.WIDE.U32 R60, R59, -0x326172a9, RZ ;  /* 0xcd9e8d573b3c7825 */ /* 0x000fe200078e00ff */
[----:B------:R-:W-:Y:S01]  /*90d0*/  ISETP.GE.U32.AND P2, PT, R212, R122, PT ;  /* 0x0000007ad400720c */ /* 0x000fe20003f46070 */
[----:B------:R-:W1:Y:S01]  /*90e0*/  MUFU.EX2 R196, R196 ;  /* 0x000000c400c47308 */ /* 0x000e620000000800 */
[----:B------:R-:W-:Y:S01]  /*90f0*/  PRMT R198, R199, 0x7632, R198 ;  /* 0x00007632c7c67816 */ /* 0x000fe200000000c6 */
[----:B------:R1:W5:Y:S01]  /*9100*/  LDL.LU R3, [R1+0x234] ;  /* 0x0002340001037983 */ /* 0x0003620000300800 */
[----:B------:R-:W-:Y:S01]  /*9110*/  LOP3.LUT R66, R61, UR14, R66, 0x96, !PT ;  /* 0x0000000e3d427c12 */ /* 0x000fe2000f8e9642 */
[----:B------:R-:W-:-:S02]  /*9120*/  IMAD.MOV.U32 R63, RZ, RZ, R120 ;  /* 0x000000ffff3f7224 */ /* 0x000fc400078e0078 */
[----:B------:R1:W5:Y:S02]  /*9130*/  LDL.LU R2, [R1+0x230] ;  /* 0x0002300001027983 */ /* 0x0003640000300800 */
[----:B------:R-:W-:-:S04]  /*9140*/  IMAD.WIDE.U32 R66, R66, -0x2daee0ad, RZ ;  /* 0xd2511f5342427825 */ /* 0x000fc800078e00ff */
[----:B------:R-:W-:Y:S01]  /*9150*/  @!P2 HADD2 R57, -R205.H0_H0, -RZ.H0_H0 ;  /* 0xa00000ffcd39a230 */ /* 0x000fe20000000900 */
[----:B------:R-:W-:Y:S01]  /*9160*/  LOP3.LUT R59, R67, UR9, R62, 0x96, !PT ;  /* 0x00000009433b7c12 */ /* 0x000fe2000f8e963e */
[----:B------:R-:W-:-:S03]  /*9170*/  IMAD.MOV.U32 R61, RZ, RZ, R63 ;  /* 0x000000ffff3d7224 */ /* 0x000fc600078e003f */
[----:B------:R-:W-:Y:S01]  /*9180*/  @!P2 PRMT R205, R57, 0x5410, RZ ;  /* 0x0000541039cda816 */ /* 0x000fe200000000ff */
[----:B------:R-:W-:Y:S02]  /*9190*/  FADD.FTZ R57, R200, R121 ;  /* 0x00000079c8397221 */ /* 0x000fe40000010000 */
[----:B------:R-:W-:-:S04]  /*91a0*/  IMAD.WIDE.U32 R120, R56, -0x326172a9, RZ ;  /* 0xcd9e8d5738787825 */ /* 0x000fc800078e00ff */
[----:B------:R-:W-:Y:S01]  /*91b0*/  IMAD.WIDE.U32 R62, R59, -0x326172a9, RZ ;  /* 0xcd9e8d573b3e7825 */ /* 0x000fe200078e00ff */
[----:B------:R-:W-:-:S04]  /*91c0*/  LOP3.LUT R56, R121, UR10, R60, 0x96, !PT ;  /* 0x0000000a79387c12 */ /* 0x000fc8000f8e963c */
[----:B------:R-:W-:-:S04]  /*91d0*/  LOP3.LUT R59, R63, UR29, R120, 0x96, !PT ;  /* 0x0000001d3f3b7c12 */ /* 0x000fc8000f8e9678 */
[----:B------:R-:W-:-:S04]  /*91e0*/  LOP3.LUT R60, R59, 0xff, RZ, 0xc0, !PT ;  /* 0x000000ff3b3c7812 */ /* 0x000fc800078ec0ff */
[----:B------:R-:W-:Y:S02]  /*91f0*/  ISETP.GE.U32.AND P4, PT, R212, R60, PT ;  /* 0x0000003cd400720c */ /* 0x000fe40003f86070 */
[----:B------:R-:W-:-:S04]  /*9200*/  LOP3.LUT R60, R59, 0xffff, RZ, 0xc0, !PT ;  /* 0x0000ffff3b3c7812 */ /* 0x000fc800078ec0ff */
[----:B------:R-:W-:-:S04]  /*9210*/  SHF.R.U32.HI R60, RZ, 0x8, R60 ;  /* 0x00000008ff3c7819 */ /* 0x000fc8000001163c */
[----:B------:R-:W-:-:S04]  /*9220*/  LOP3.LUT R60, R60, 0xffff, RZ, 0xc0, !PT ;  /* 0x0000ffff3c3c7812 */ /* 0x000fc800078ec0ff */
[----:B------:R-:W-:Y:S02]  /*9230*/  ISETP.GE.U32.AND P5, PT, R212, R60, PT ;  /* 0x0000003cd400720c */ /* 0x000fe40003fa6070 */
[----:B------:R-:W-:Y:S01]  /*9240*/  SHF.R.U32.HI R60, RZ, 0x10, R59 ;  /* 0x00000010ff3c7819 */ /* 0x000fe2000001163b */
[----:B------:R-:W-:-:S03]  /*9250*/  IMAD.MOV.U32 R121, RZ, RZ, R131 ;  /* 0x000000ffff797224 */ /* 0x000fc600078e0083 */
[----:B------:R-:W-:Y:S01]  /*9260*/  LOP3.LUT R60, R60, 0xff, RZ, 0xc0, !PT ;  /* 0x000000ff3c3c7812 */ /* 0x000fe200078ec0ff */
[----:B------:R-:W3:Y:S03]  /*9270*/  MUFU.EX2 R131, R192 ;  /* 0x000000c000837308 */ /* 0x000ee60000000800 */
[----:B------:R-:W-:Y:S02]  /*9280*/  ISETP.GE.U32.AND P2, PT, R212, R60, PT ;  /* 0x0000003cd400720c */ /* 0x000fe40003f46070 */
[----:B------:R-:W-:-:S04]  /*9290*/  LOP3.LUT R60, R62, 0xff, RZ, 0xc0, !PT ;  /* 0x000000ff3e3c7812 */ /* 0x000fc800078ec0ff */
[----:B------:R-:W-:Y:S02]  /*92a0*/  ISETP.GE.U32.AND P1, PT, R212, R60, PT ;  /* 0x0000003cd400720c */ /* 0x000fe40003f26070 */
[----:B------:R-:W-:Y:S01]  /*92b0*/  SHF.R.U32.HI R60, RZ, 0x18, R62 ;  /* 0x00000018ff3c7819 */ /* 0x000fe2000001163e */
[----:B-1----:R-:W-:-:S03]  /*92c0*/  FADD.FTZ R57, R177, R57 ;  /* 0x00000039b1397221 */ /* 0x002fc60000010000 */
[----:B------:R-:W-:Y:S01]  /*92d0*/  ISETP.GE.U32.AND P3, PT, R212, R60, PT ;  /* 0x0000003cd400720c */ /* 0x000fe20003f66070 */
[----:B------:R-:W-:Y:S01]  /*92e0*/  IMAD.MOV.U32 R60, RZ, RZ, R121 ;  /* 0x000000ffff3c7224 */ /* 0x000fe200078e0079 */
[----:B------:R-:W-:Y:S01]  /*92f0*/  LOP3.LUT R67, R62, 0xffff, RZ, 0xc0, !PT ;  /* 0x0000ffff3e437812 */ /* 0x000fe200078ec0ff */
[----:B------:R-:W-:Y:S01]  /*9300*/  IMAD.WIDE.U32 R120, R56, -0x2daee0ad, RZ ;  /* 0xd2511f5338787825 */ /* 0x000fe200078e00ff */
[----:B------:R-:W-:Y:S01]  /*9310*/  SHF.R.U32.HI R63, RZ, 0x10, R62 ;  /* 0x00000010ff3f7819 */ /* 0x000fe2000001163e */
[----:B------:R-:W-:Y:S02]  /*9320*/  @!P4 HADD2 R55, -R199.H0_H0, -RZ.H0_H0 ;  /* 0xa00000ffc737c230 */ /* 0x000fe40000000900 */
[----:B------:R-:W-:Y:S01]  /*9330*/  FADD.FTZ R62, R196, R57 ;  /* 0x00000039c43e7221 */ /* 0x000fe20000010000 */
[----:B------:R-:W-:Y:S01]  /*9340*/  LOP3.LUT R56, R120, 0xff, RZ, 0xc0, !PT ;  /* 0x000000ff78387812 */ /* 0x000fe200078ec0ff */
[----:B---3--:R-:W-:Y:S02]  /*9350*/  FADD.FTZ R57, R131, R58 ;  /* 0x0000003a83397221 */ /* 0x008fe40000010000 */
[----:B------:R-:W-:Y:S01]  /*9360*/  IMAD.MOV.U32 R58, RZ, RZ, R61 ;  /* 0x000000ffff3a7224 */ /* 0x000fe200078e003d */
[----:B------:R-:W-:-:S02]  /*9370*/  LOP3.LUT R61, R121, UR28, R66, 0x96, !PT ;  /* 0x0000001c793d7c12 */ /* 0x000fc4000f8e9642 */
[----:B------:R-:W-:Y:S02]  /*9380*/  PRMT R66, R199, 0x5410, R198 ;  /* 0x00005410c7427816 */ /* 0x000fe400000000c6 */
[----:B------:R-:W-:Y:S01]  /*9390*/  @!P4 PRMT R199, R55, 0x5410, RZ ;  /* 0x0000541037c7c816 */ /* 0x000fe200000000ff */
[----:B------:R-:W-:Y:S01]  /*93a0*/  IMAD.MOV.U32 R55, RZ, RZ, R58 ;  /* 0x000000ffff377224 */ /* 0x000fe200078e003a */
[----:B------:R-:W-:Y:S01]  /*93b0*/  ISETP.GE.U32.AND P4, PT, R212, R56, PT ;  /* 0x00000038d400720c */ /* 0x000fe20003f86070 */
[----:B------:R-:W-:Y:S01]  /*93c0*/  IMAD.MOV.U32 R56, RZ, RZ, R60 ;  /* 0x000000ffff387224 */ /* 0x000fe200078e003c */
[----:B------:R-:W-:Y:S01]  /*93d0*/  LOP3.LUT R58, R120, 0xffff, RZ, 0xc0, !PT ;  /* 0x0000ffff783a7812 */ /* 0x000fe200078ec0ff */
[----:B------:R-:W-:Y:S01]  /*93e0*/  IMAD.MOV.U32 R121, RZ, RZ, R55 ;  /* 0x000000ffff797224 */ /* 0x000fe200078e0037 */
[----:B------:R-:W-:Y:S01]  /*93f0*/  LOP3.LUT R55, R53, UR26, R118, 0x96, !PT ;  /* 0x0000001a35377c12 */ /* 0x000fe2000f8e9676 */
[----:B------:R-:W-:Y:S01]  /*9400*/  IMAD.MOV.U32 R119, RZ, RZ, R56 ;  /* 0x000000ffff777224 */ /* 0x000fe200078e0038 */
[----:B------:R-:W-:-:S02]  /*9410*/  LOP3.LUT R56, R89, UR24, R52, 0x96, !PT ;  /* 0x0000001859387c12 */ /* 0x000fc4000f8e9634 */
[----:B------:R1:W3:Y:S01]  /*9420*/  LDL.LU.64 R52, [R1+0x228] ;  /* 0x0002280001347983 */ /* 0x0002e20000300a00 */
[----:B------:R-:W-:-:S04]  /*9430*/  SHF.R.U32.HI R59, RZ, 0x18, R59 ;  /* 0x00000018ff3b7819 */ /* 0x000fc8000001163b */
[----:B------:R-:W-:Y:S02]  /*9440*/  ISETP.GE.U32.AND P6, PT, R212, R59, PT ;  /* 0x0000003bd400720c */ /* 0x000fe40003fc6070 */
[----:B------:R-:W-:Y:S02]  /*9450*/  F2FP.PACK_AB R177, R177, R200 ;  /* 0x000000c8b1b1723e */ /* 0x000fe400000000ff */
[----:B------:R-:W-:Y:S02]  /*9460*/  SHF.R.U32.HI R67, RZ, 0x8, R67 ;  /* 0x00000008ff437819 */ /* 0x000fe40000011643 */
[----:B------:R-:W-:Y:S01]  /*9470*/  PRMT R200, R201, 0x7632, R200 ;  /* 0x00007632c9c87816 */ /* 0x000fe200000000c8 */
[----:B------:R-:W-:Y:S01]  /*9480*/  @!P5 HADD2 R54, -R198.H0_H0, -RZ.H0_H0 ;  /* 0xa00000ffc636d230 */ /* 0x000fe20000000900 */
[----:B------:R-:W-:Y:S01]  /*9490*/  LOP3.LUT R67, R67, 0xffff, RZ, 0xc0, !PT ;  /* 0x0000ffff43437812 */ /* 0x000fe200078ec0ff */
[----:B------:R-:W1:Y:S03]  /*94a0*/  MUFU.EX2 R194, R194 ;  /* 0x000000c200c27308 */ /* 0x000e660000000800 */
[----:B------:R-:W-:-:S02]  /*94b0*/  @!P5 PRMT R198, R54, 0x5410, RZ ;  /* 0x0000541036c6d816 */ /* 0x000fc400000000ff */
[----:B------:R-:W-:Y:S02]  /*94c0*/  ISETP.GE.U32.AND P5, PT, R212, R67, PT ;  /* 0x00000043d400720c */ /* 0x000fe40003fa6070 */
[----:B------:R-:W-:Y:S02]  /*94d0*/  PRMT R67, R201, 0x5410, R200 ;  /* 0x00005410c9437816 */ /* 0x000fe400000000c8 */
[----:B------:R-:W-:Y:S01]  /*94e0*/  LOP3.LUT R63, R63, 0xff, RZ, 0xc0, !PT ;  /* 0x000000ff3f3f7812 */ /* 0x000fe200078ec0ff */
[----:B------:R-:W-:Y:S01]  /*94f0*/  MUFU.EX2 R190, R190 ;  /* 0x000000be00be7308 */ /* 0x000fe20000000800 */
[----:B-1----:R-:W-:-:S07]  /*9500*/  FADD.FTZ R62, R194, R62 ;  /* 0x0000003ec23e7221 */ /* 0x002fce0000010000 */
[----:B------:R1:W1:Y:S01]  /*9510*/  MUFU.EX2 R59, R173 ;  /* 0x000000ad003b7308 */ /* 0x0002620000000800 */
[----:B------:R-:W-:Y:S01]  /*9520*/  @!P1 HADD2 R51, -R195.H0_H0, -RZ.H0_H0 ;  /* 0xa00000ffc3339230 */ /* 0x000fe20000000900 */
[----:B-1----:R-:W-:Y:S02]  /*9530*/  F2FP.PACK_AB R173, R194, R196 ;  /* 0x000000c4c2ad723e */ /* 0x002fe400000000ff */
[----:B------:R-:W-:-:S05]  /*9540*/  PRMT R194, R195, 0x7632, R194 ;  /* 0x00007632c3c27816 */ /* 0x000fca00000000c2 */
[----:B------:R-:W-:Y:S01]  /*9550*/  @!P5 HADD2 R50, -R194.H0_H0, -RZ.H0_H0 ;  /* 0xa00000ffc232d230 */ /* 0x000fe20000000900 */
[----:B------:R-:W1:Y:S01]  /*9560*/  MUFU.EX2 R166, R166 ;  /* 0x000000a600a67308 */ /* 0x000e620000000800 */
[----:B------:R-:W-:Y:S01]  /*9570*/  PRMT R196, R197, 0x7632, R196 ;  /* 0x00007632c5c47816 */ /* 0x000fe200000000c4 */
[C---:B------:R-:W-:Y:S01]  /*9580*/  FADD.FTZ R57, R59.reuse, R57 ;  /* 0x000000393b397221 */ /* 0x040fe20000010000 */
[----:B------:R-:W-:Y:S02]  /*9590*/  SHF.R.U32.HI R58, RZ, 0x8, R58 ;  /* 0x00000008ff3a7819 */ /* 0x000fe4000001163a */
[----:B------:R-:W-:Y:S01]  /*95a0*/  F2FP.PACK_AB R131, R59, R131 ;  /* 0x000000833b83723e */ /* 0x000fe200000000ff */
[----:B------:R-:W-:Y:S02]  /*95b0*/  @!P3 HADD2 R48, -R196.H0_H0, -RZ.H0_H0 ;  /* 0xa00000ffc430b230 */ /* 0x000fe40000000900 */
[----:B------:R-:W-:Y:S01]  /*95c0*/  MUFU.EX2 R186, R186 ;  /* 0x000000ba00ba7308 */ /* 0x000fe20000000800 */
[----:B------:R-:W-:-:S02]  /*95d0*/  SHF.R.U32.HI R59, RZ, 0x10, R120 ;  /* 0x00000010ff3b7819 */ /* 0x000fc40000011678 */
[----:B------:R-:W-:Y:S02]  /*95e0*/  LOP3.LUT R58, R58, 0xffff, RZ, 0xc0, !PT ;  /* 0x0000ffff3a3a7812 */ /* 0x000fe400078ec0ff */
[----:B------:R-:W-:Y:S02]  /*95f0*/  PRMT R192, R193, 0x7632, R192 ;  /* 0x00007632c1c07816 */ /* 0x000fe400000000c0 */
[----:B------:R-:W-:Y:S02]  /*9600*/  LOP3.LUT R59, R59, 0xff, RZ, 0xc0, !PT ;  /* 0x000000ff3b3b7812 */ /* 0x000fe400078ec0ff */
[----:B------:R-:W-:Y:S01]  /*9610*/  SHF.R.U32.HI R60, RZ, 0x18, R120 ;  /* 0x00000018ff3c7819 */ /* 0x000fe20000011678 */
[----:B------:R-:W-:Y:S01]  /*9620*/  IMAD.MOV.U32 R54, RZ, RZ, R4 ;  /* 0x000000ffff367224 */ /* 0x000fe200078e0004 */
[----:B------:R-:W-:Y:S01]  /*9630*/  @!P4 HADD2 R43, -R187.H0_H0, -RZ.H0_H0 ;  /* 0xa00000ffbb2bc230 */ /* 0x000fe20000000900 */
[----:B------:R-:W2:Y:S01]  /*9640*/  LDL.LU R4, [R1+0x220] ;  /* 0x0002200001047983 */ /* 0x000ea20000300800 */
[----:B---3--:R-:W-:-:S05]  /*9650*/  @!P6 HADD2 R53, -R200.H0_H0, -RZ.H0_H0 ;  /* 0xa00000ffc835e230 */ /* 0x008fca0000000900 */
[----:B------:R-:W-:Y:S01]  /*9660*/  @!P6 PRMT R200, R53, 0x5410, RZ ;  /* 0x0000541035c8e816 */ /* 0x000fe200000000ff */
[----:B------:R-:W-:Y:S01]  /*9670*/  IMAD.MOV.U32 R53, RZ, RZ, R217 ;  /* 0x000000ffff357224 */ /* 0x000fe200078e00d9 */
[----:B------:R-:W-:Y:S01]  /*9680*/  ISETP.GE.U32.AND P6, PT, R212, R63, PT ;  /* 0x0000003fd400720c */ /* 0x000fe20003fc6070 */
[----:B------:R-:W-:Y:S01]  /*9690*/  @!P2 HADD2 R52, -R201.H0_H0, -RZ.H0_H0 ;  /* 0xa00000ffc934a230 */ /* 0x000fe20000000900 */
[----:B------:R3:W5:Y:S01]  /*96a0*/  LDL.LU R217, [R1+0x21c] ;  /* 0x00021c0001d97983 */ /* 0x0007620000300800 */
[----:B------:R-:W-:Y:S01]  /*96b0*/  IMAD.MOV.U32 R63, RZ, RZ, R53 ;  /* 0x000000ffff3f7224 */ /* 0x000fe200078e0035 */
[----:B------:R-:W-:-:S04]  /*96c0*/  LOP3.LUT R53, R61, 0xffff, RZ, 0xc0, !PT ;  /* 0x0000ffff3d357812 */ /* 0x000fc800078ec0ff */
[----:B------:R-:W-:Y:S02]  /*96d0*/  SHF.R.U32.HI R53, RZ, 0x8, R53 ;  /* 0x00000008ff357819 */ /* 0x000fe40000011635 */
[----:B------:R-:W-:Y:S01]  /*96e0*/  @!P2 PRMT R201, R52, 0x5410, RZ ;  /* 0x0000541034c9a816 */ /* 0x000fe200000000ff */
[----:B------:R-:W-:Y:S01]  /*96f0*/  IMAD.MOV.U32 R52, RZ, RZ, R216 ;  /* 0x000000ffff347224 */ /* 0x000fe200078e00d8 */
[----:B------:R-:W-:Y:S01]  /*9700*/  LOP3.LUT R53, R53, 0xffff, RZ, 0xc0, !PT ;  /* 0x0000ffff35357812 */ /* 0x000fe200078ec0ff */
[----:B------:R-:W-:Y:S01]  /*9710*/  @!P6 HADD2 R49, -R197.H0_H0, -RZ.H0_H0 ;  /* 0xa00000ffc531e230 */ /* 0x000fe20000000900 */
[----:B------:R3:W5:Y:S02]  /*9720*/  LDL.LU R216, [R1+0x218] ;  /* 0x0002180001d87983 */ /* 0x0007640000300800 */
[----:B------:R-:W-:Y:S01]  /*9730*/  ISETP.GE.U32.AND P2, PT, R212, R53, PT ;  /* 0x00000035d400720c */ /* 0x000fe20003f46070 */
[----:B------:R-:W-:Y:S02]  /*9740*/  IMAD.MOV.U32 R53, RZ, RZ, R52 ;  /* 0x000000ffff357224 */ /* 0x000fe400078e0034 */
[----:B------:R-:W-:Y:S01]  /*9750*/  FADD.FTZ R52, R190, R62 ;  /* 0x0000003ebe347221 */ /* 0x000fe20000010000 */
[----:B------:R-:W-:-:S02]  /*9760*/  PRMT R62, R195, 0x5410, R194 ;  /* 0x00005410c33e7816 */ /* 0x000fc400000000c2 */
[----:B------:R-:W-:Y:S02]  /*9770*/  @!P5 PRMT R194, R50, 0x5410, RZ ;  /* 0x0000541032c2d816 */ /* 0x000fe400000000ff */
[--C-:B------:R-:W-:Y:S02]  /*9780*/  SHF.R.U32.HI R50, RZ, 0x18, R61.reuse ;  /* 0x00000018ff327819 */ /* 0x100fe4000001163d */
[----:B------:R-:W-:Y:S02]  /*9790*/  @!P1 PRMT R195, R51, 0x5410, RZ ;  /* 0x0000541033c39816 */ /* 0x000fe400000000ff */
[----:B------:R-:W-:Y:S02]  /*97a0*/  LOP3.LUT R51, R61, 0xff, RZ, 0xc0, !PT ;  /* 0x000000ff3d337812 */ /* 0x000fe400078ec0ff */
[----:B------:R-:W-:Y:S02]  /*97b0*/  SHF.R.U32.HI R61, RZ, 0x10, R61 ;  /* 0x00000010ff3d7819 */ /* 0x000fe4000001163d */
[----:B------:R-:W-:-:S02]  /*97c0*/  ISETP.GE.U32.AND P5, PT, R212, R50, PT ;  /* 0x00000032d400720c */ /* 0x000fc40003fa6070 */
[----:B------:R-:W-:Y:S02]  /*97d0*/  PRMT R50, R197, 0x5410, R196 ;  /* 0x00005410c5327816 */ /* 0x000fe400000000c4 */
[----:B------:R-:W-:Y:S02]  /*97e0*/  @!P6 PRMT R197, R49, 0x5410, RZ ;  /* 0x0000541031c5e816 */ /* 0x000fe400000000ff */
[----:B------:R-:W-:-:S04]  /*97f0*/  LOP3.LUT R49, R61, 0xff, RZ, 0xc0, !PT ;  /* 0x000000ff3d317812 */ /* 0x000fc800078ec0ff */
[C---:B------:R-:W-:Y:S01]  /*9800*/  ISETP.GE.U32.AND P6, PT, R212.reuse, R49, PT ;  /* 0x00000031d400720c */ /* 0x040fe20003fc6070 */
[----:B------:R-:W-:Y:S01]  /*9810*/  IMAD.MOV.U32 R49, RZ, RZ, R127 ;  /* 0x000000ffff317224 */ /* 0x000fe200078e007f */
[----:B------:R-:W-:Y:S01]  /*9820*/  ISETP.GE.U32.AND P1, PT, R212, R51, PT ;  /* 0x00000033d400720c */ /* 0x000fe20003f26070 */
[----:B------:R-:W3:Y:S01]  /*9830*/  MUFU.EX2 R127, R188 ;  /* 0x000000bc007f7308 */ /* 0x000ee20000000800 */
[C---:B-1----:R-:W-:Y:S01]  /*9840*/  FADD.FTZ R52, R166.reuse, R52 ;  /* 0x00000034a6347221 */ /* 0x042fe20000010000 */
[----:B------:R-:W-:Y:S02]  /*9850*/  F2FP.PACK_AB R166, R166, R190 ;  /* 0x000000bea6a6723e */ /* 0x000fe400000000ff */
[----:B------:R-:W-:Y:S02]  /*9860*/  PRMT R190, R191, 0x7632, R190 ;  /* 0x00007632bfbe7816 */ /* 0x000fe400000000be */
[----:B------:R-:W-:-:S03]  /*9870*/  @!P3 PRMT R196, R48, 0x5410, RZ ;  /* 0x0000541030c4b816 */ /* 0x000fc600000000ff */
[----:B------:R-:W-:Y:S02]  /*9880*/  @!P2 HADD2 R46, -R190.H0_H0, -RZ.H0_H0 ;  /* 0xa00000ffbe2ea230 */ /* 0x000fe40000000900 */
[----:B------:R-:W-:Y:S01]  /*9890*/  @!P6 HADD2 R45, -R193.H0_H0, -RZ.H0_H0 ;  /* 0xa00000ffc12de230 */ /* 0x000fe20000000900 */
[----:B------:R-:W-:Y:S01]  /*98a0*/  PRMT R48, R191, 0x5410, R190 ;  /* 0x00005410bf307816 */ /* 0x000fe200000000be */
[----:B------:R-:W-:Y:S01]  /*98b0*/  @!P1 HADD2 R47, -R191.H0_H0, -RZ.H0_H0 ;  /* 0xa00000ffbf2f9230 */ /* 0x000fe20000000900 */
[----:B------:R-:W-:Y:S02]  /*98c0*/  @!P2 PRMT R190, R46, 0x5410, RZ ;  /* 0x000054102ebea816 */ /* 0x000fe400000000ff */
[C---:B------:R-:W-:Y:S02]  /*98d0*/  ISETP.GE.U32.AND P3, PT, R212.reuse, R58, PT ;  /* 0x0000003ad400720c */ /* 0x040fe40003f66070 */
[----:B------:R-:W-:Y:S02]  /*98e0*/  PRMT R46, R193, 0x5410, R192 ;  /* 0x00005410c12e7816 */ /* 0x000fe400000000c0 */
[----:B------:R-:W-:-:S02]  /*98f0*/  ISETP.GE.U32.AND P2, PT, R212, R59, PT ;  /* 0x0000003bd400720c */ /* 0x000fc40003f46070 */
[----:B------:R-:W-:Y:S01]  /*9900*/  @!P6 PRMT R193, R45, 0x5410, RZ ;  /* 0x000054102dc1e816 */ /* 0x000fe200000000ff */
[----:B---3--:R-:W-:Y:S01]  /*9910*/  FADD.FTZ R45, R127, R57 ;  /* 0x000000397f2d7221 */ /* 0x008fe20000010000 */
[----:B------:R-:W-:Y:S01]  /*9920*/  @!P1 PRMT R191, R47, 0x5410, RZ ;  /* 0x000054102fbf9816 */ /* 0x000fe200000000ff */
[----:B------:R-:W-:Y:S01]  /*9930*/  IMAD.MOV.U32 R51, RZ, RZ, R119 ;  /* 0x000000ffff337224 */ /* 0x000fe200078e0077 */
[----:B------:R-:W-:Y:S01]  /*9940*/  ISETP.GE.U32.AND P1, PT, R212, R60, PT ;  /* 0x0000003cd400720c */ /* 0x000fe20003f26070 */
[C---:B------:R-:W-:Y:S01]  /*9950*/  FADD.FTZ R45, R186.reuse, R45 ;  /* 0x0000002dba2d7221 */ /* 0x040fe20000010000 */
[----:B------:R-:W-:Y:S01]  /*9960*/  F2FP.PACK_AB R127, R186, R127 ;  /* 0x0000007fba7f723e */ /* 0x000fe200000000ff */
[----:B------:R-:W-:Y:S01]  /*9970*/  IMAD.MOV.U32 R119, RZ, RZ, R129 ;  /* 0x000000ffff777224 */ /* 0x000fe200078e0081 */
[----:B------:R-:W-:Y:S01]  /*9980*/  PRMT R186, R187, 0x7632, R186 ;  /* 0x00007632bbba7816 */ /* 0x000fe200000000ba */
[----:B------:R-:W1:Y:S01]  /*9990*/  MUFU.EX2 R129, R215 ;  /* 0x000000d700817308 */ /* 0x000e620000000800 */
[----:B------:R-:W-:Y:S01]  /*99a0*/  @!P5 HADD2 R44, -R192.H0_H0, -RZ.H0_H0 ;  /* 0xa00000ffc02cd230 */ /* 0x000fe20000000900 */
[----:B------:R-:W-:-:S02]  /*99b0*/  PRMT R188, R189, 0x7632, R188 ;  /* 0x00007632bdbc7816 */ /* 0x000fc400000000bc */
[----:B------:R-:W-:Y:S01]  /*99c0*/  @!P3 HADD2 R42, -R186.H0_H0, -RZ.H0_H0 ;  /* 0xa00000ffba2ab230 */ /* 0x000fe20000000900 */
[----:B------:R-:W-:Y:S01]  /*99d0*/  IMAD.WIDE.U32 R58, R55, -0x2daee0ad, RZ ;  /* 0xd2511f53373a7825 */ /* 0x000fe200078e00ff */
[----:B------:R-:W-:Y:S01]  /*99e0*/  @!P2 HADD2 R41, -R189.H0_H0, -RZ.H0_H0 ;  /* 0xa00000ffbd29a230 */ /* 0x000fe20000000900 */
[----:B------:R-:W-:Y:S02]  /*99f0*/  @!P5 PRMT R192, R44, 0x5410, RZ ;  /* 0x000054102cc0d816 */ /* 0x000fe400000000ff */
[----:B------:R-:W-:Y:S01]  /*9a00*/  PRMT R44, R187, 0x5410, R186 ;  /* 0x00005410bb2c7816 */ /* 0x000fe200000000ba */
[----:B------:R-:W-:Y:S01]  /*9a10*/  @!P1 HADD2 R40, -R188.H0_H0, -RZ.H0_H0 ;  /* 0xa00000ffbc289230 */ /* 0x000fe20000000900 */
[----:B------:R-:W-:Y:S02]  /*9a20*/  @!P3 PRMT R186, R42, 0x5410, RZ ;  /* 0x000054102abab816 */ /* 0x000fe400000000ff */
[----:B------:R-:W-:Y:S02]  /*9a30*/  PRMT R42, R189, 0x5410, R188 ;  /* 0x00005410bd2a7816 */ /* 0x000fe400000000bc */
[----:B------:R-:W-:Y:S01]  /*9a40*/  @!P2 PRMT R189, R41, 0x5410, RZ ;  /* 0x0000541029bda816 */ /* 0x000fe200000000ff */
[----:B------:R-:W-:Y:S01]  /*9a50*/  IMAD.MOV.U32 R60, RZ, RZ, R49 ;  /* 0x000000ffff3c7224 */ /* 0x000fe200078e0031 */
[----:B------:R-:W-:Y:S01]  /*9a60*/  LOP3.LUT R41, R59, UR22, R116, 0x96, !PT ;  /* 0x000000163b297c12 */ /* 0x000fe2000f8e9674 */
[----:B------:R-:W-:Y:S01]  /*9a70*/  IMAD.MOV.U32 R49, RZ, RZ, R53 ;  /* 0x000000ffff317224 */ /* 0x000fe200078e0035 */
[----:B------:R-:W-:Y:S01]  /*9a80*/  @!P1 PRMT R188, R40, 0x5410, RZ ;  /* 0x0000541028bc9816 */ /* 0x000fe200000000ff */
[----:B-1----:R-:W-:Y:S01]  /*9a90*/  FADD.FTZ R40, R129, R52 ;  /* 0x0000003481287221 */ /* 0x002fe20000010000 */
[----:B------:R1:W5:Y:S01]  /*9aa0*/  LDL.LU R215, [R1+0x214] ;  /* 0x0002140001d77983 */ /* 0x0003620000300800 */
[----:B------:R-:W-:-:S04]  /*9ab0*/  IMAD.WIDE.U32 R52, R41, -0x326172a9, RZ ;  /* 0xcd9e8d5729347825 */ /* 0x000fc800078e00ff */
[----:B------:R-:W-:Y:S01]  /*9ac0*/  IMAD.MOV.U32 R47, RZ, RZ, R54 ;  /* 0x000000ffff2f7224 */ /* 0x000fe200078e0036 */
[----:B------:R-:W-:Y:S01]  /*9ad0*/  LOP3.LUT R41, R53, UR19, R88, 0x96, !PT ;  /* 0x0000001335297c12 */ /* 0x000fe2000f8e9658 */
[----:B------:R-:W-:Y:S01]  /*9ae0*/  IMAD.WIDE.U32 R54, R56, -0x2daee0ad, RZ ;  /* 0xd2511f5338367825 */ /* 0x000fe200078e00ff */
[----:B------:R-:W-:-:S03]  /*9af0*/  @!P4 PRMT R187, R43, 0x5410, RZ ;  /* 0x000054102bbbc816 */ /* 0x000fc600000000ff */
[----:B------:R-:W-:Y:S01]  /*9b00*/  IMAD.WIDE.U32 R56, R41, -0x2daee0ad, RZ ;  /* 0xd2511f5329387825 */ /* 0x000fe200078e00ff */
[----:B------:R-:W-:-:S04]  /*9b10*/  LOP3.LUT R43, R55, UR18, R58, 0x96, !PT ;  /* 0x00000012372b7c12 */ /* 0x000fc8000f8e963a */
[----:B------:R-:W-:Y:S01]  /*9b20*/  LOP3.LUT R41, R57, UR13, R54, 0x96, !PT ;  /* 0x0000000d39297c12 */ /* 0x000fe2000f8e9636 */
[----:B------:R-:W-:-:S05]  /*9b30*/  IMAD.WIDE.U32 R54, R43, -0x326172a9, RZ ;  /* 0xcd9e8d572b367825 */ /* 0x000fca00078e00ff */
[----:B------:R-:W-:-:S05]  /*9b40*/  LOP3.LUT R52, R55, UR14, R52, 0x96, !PT ;  /* 0x0000000e37347c12 */ /* 0x000fca000f8e9634 */
[----:B------:R-:W-:-:S05]  /*9b50*/  IMAD.WIDE.U32 R52, R52, -0x2daee0ad, RZ ;  /* 0xd2511f5334347825 */ /* 0x000fca00078e00ff */
[----:B------:R-:W-:Y:S01]  /*9b60*/  LOP3.LUT R43, R53, UR9, R56, 0x96, !PT ;  /* 0x00000009352b7c12 */ /* 0x000fe2000f8e9638 */
[----:B------:R-:W-:-:S05]  /*9b70*/  IMAD.WIDE.U32 R56, R41, -0x326172a9, RZ ;  /* 0xcd9e8d5729387825 */ /* 0x000fca00078e00ff */
[----:B------:R-:W-:Y:S01]  /*9b80*/  LOP3.LUT R41, R57, UR10, R54, 0x96, !PT ;  /* 0x0000000a39297c12 */ /* 0x000fe2000f8e9636 */
[----:B------:R-:W-:-:S05]  /*9b90*/  IMAD.WIDE.U32 R54, R43, -0x326172a9, RZ ;  /* 0xcd9e8d572b367825 */ /* 0x000fca00078e00ff */
[----:B------:R-:W-:Y:S01]  /*9ba0*/  LOP3.LUT R43, R55, UR29, R56, 0x96, !PT ;  /* 0x0000001d372b7c12 */ /* 0x000fe2000f8e9638 */
[----:B------:R-:W-:-:S03]  /*9bb0*/  IMAD.MOV.U32 R59, RZ, RZ, R47 ;  /* 0x000000ffff3b7224 */ /* 0x000fc600078e002f */
[----:B------:R-:W-:-:S04]  /*9bc0*/  LOP3.LUT R47, R43, 0xff, RZ, 0xc0, !PT ;  /* 0x000000ff2b2f7812 */ /* 0x000fc800078ec0ff */
[----:B------:R-:W-:Y:S02]  /*9bd0*/  ISETP.GE.U32.AND P1, PT, R212, R47, PT ;  /* 0x0000002fd400720c */ /* 0x000fe40003f26070 */
[----:B------:R-:W-:-:S04]  /*9be0*/  LOP3.LUT R47, R43, 0xffff, RZ, 0xc0, !PT ;  /* 0x0000ffff2b2f7812 */ /* 0x000fc800078ec0ff */
[----:B------:R-:W-:-:S04]  /*9bf0*/  SHF.R.U32.HI R47, RZ, 0x8, R47 ;  /* 0x00000008ff2f7819 */ /* 0x000fc8000001162f */
[----:B------:R-:W-:-:S04]  /*9c00*/  LOP3.LUT R47, R47, 0xffff, RZ, 0xc0, !PT ;  /* 0x0000ffff2f2f7812 */ /* 0x000fc800078ec0ff */
[C---:B------:R-:W-:Y:S02]  /*9c10*/  ISETP.GE.U32.AND P4, PT, R212.reuse, R47, PT ;  /* 0x0000002fd400720c */ /* 0x040fe40003f86070 */
[--C-:B------:R-:W-:Y:S02]  /*9c20*/  SHF.R.U32.HI R47, RZ, 0x10, R43.reuse ;  /* 0x00000010ff2f7819 */ /* 0x100fe4000001162b */
[----:B------:R-:W-:Y:S02]  /*9c30*/  SHF.R.U32.HI R43, RZ, 0x18, R43 ;  /* 0x00000018ff2b7819 */ /* 0x000fe4000001162b */
[----:B------:R-:W-:Y:S02]  /*9c40*/  LOP3.LUT R47, R47, 0xff, RZ, 0xc0, !PT ;  /* 0x000000ff2f2f7812 */ /* 0x000fe400078ec0ff */
[----:B------:R-:W-:Y:S02]  /*9c50*/  ISETP.GE.U32.AND P5, PT, R212, R43, PT ;  /* 0x0000002bd400720c */ /* 0x000fe40003fa6070 */
[----:B------:R-:W-:Y:S01]  /*9c60*/  LOP3.LUT R43, R54, 0xff, RZ, 0xc0, !PT ;  /* 0x000000ff362b7812 */ /* 0x000fe200078ec0ff */
[----:B------:R-:W-:Y:S01]  /*9c70*/  IMAD.MOV.U32 R58, RZ, RZ, R49 ;  /* 0x000000ffff3a7224 */ /* 0x000fe200078e0031 */
[----:B------:R-:W-:-:S02]  /*9c80*/  ISETP.GE.U32.AND P2, PT, R212, R47, PT ;  /* 0x0000002fd400720c */ /* 0x000fc40003f46070 */
[----:B------:R-:W-:Y:S02]  /*9c90*/  ISETP.GE.U32.AND P3, PT, R212, R43, PT ;  /* 0x0000002bd400720c */ /* 0x000fe40003f66070 */
[--C-:B------:R-:W-:Y:S02]  /*9ca0*/  SHF.R.U32.HI R49, RZ, 0x18, R54.reuse ;  /* 0x00000018ff317819 */ /* 0x100fe40000011636 */
[----:B------:R-:W-:Y:S02]  /*9cb0*/  LOP3.LUT R43, R54, 0xffff, RZ, 0xc0, !PT ;  /* 0x0000ffff362b7812 */ /* 0x000fe400078ec0ff */
[----:B------:R-:W-:Y:S02]  /*9cc0*/  SHF.R.U32.HI R47, RZ, 0x10, R54 ;  /* 0x00000010ff2f7819 */ /* 0x000fe40000011636 */
[----:B------:R-:W3:Y:S01]  /*9cd0*/  LDL R54, [R1+0x17c] ;  /* 0x00017c0001367983 */ /* 0x000ee20000100800 */
[----:B------:R-:W-:Y:S02]  /*9ce0*/  IMAD.MOV.U32 R61, RZ, RZ, R63 ;  /* 0x000000ffff3d7224 */ /* 0x000fe400078e003f */
[----:B------:R-:W-:Y:S01]  /*9cf0*/  IMAD.MOV.U32 R63, RZ, RZ, R123 ;  /* 0x000000ffff3f7224 */ /* 0x000fe200078e007b */
[----:B------:R-:W-:Y:S01]  /*9d00*/  MUFU.EX2 R184, R184 ;  /* 0x000000b800b87308 */ /* 0x000fe20000000800 */
[----:B--2---:R-:W-:-:S07]  /*9d10*/  IMAD.MOV.U32 R56, RZ, RZ, R125 ;  /* 0x000000ffff387224 */ /* 0x004fce00078e007d */
[----:B------:R-:W2:Y:S01]  /*9d20*/  MUFU.EX2 R123, R182 ;  /* 0x000000b6007b7308 */ /* 0x000ea20000000800 */
[----:B------:R-:W-:-:S07]  /*9d30*/  IMAD.MOV.U32 R57, RZ, RZ, R119 ;  /* 0x000000ffff397224 */ /* 0x000fce00078e0077 */
[----:B------:R-:W1:Y:S08]  /*9d40*/  MUFU.EX2 R180, R180 ;  /* 0x000000b400b47308 */ /* 0x000e700000000800 */
[----:B------:R-:W1:Y:S08]  /*9d50*/  MUFU.EX2 R125, R178 ;  /* 0x000000b2007d7308 */ /* 0x000e700000000800 */
[----:B------:R-:W4:Y:S01]  /*9d60*/  MUFU.EX2 R119, R174 ;  /* 0x000000ae00777308 */ /* 0x000f220000000800 */
[----:B--2---:R-:W-:-:S07]  /*9d70*/  FADD.FTZ R45, R123, R45 ;  /* 0x0000002d7b2d7221 */ /* 0x004fce0000010000 */
[----:B------:R-:W2:Y:S01]  /*9d80*/  MUFU.EX2 R176, R176 ;  /* 0x000000b000b07308 */ /* 0x000ea20000000800 */
[----:B------:R-:W-:Y:S01]  /*9d90*/  FADD.FTZ R40, R184, R40 ;  /* 0x00000028b8287221 */ /* 0x000fe20000010000 */
[----:B------:R-:W-:Y:S01]  /*9da0*/  ISETP.GE.U32.AND P6, PT, R212, R49, PT ;  /* 0x00000031d400720c */ /* 0x000fe20003fc6070 */
[----:B-1----:R-:W-:Y:S02]  /*9db0*/  FADD.FTZ R45, R180, R45 ;  /* 0x0000002db42d7221 */ /* 0x002fe40000010000 */
[----:B------:R-:W-:-:S03]  /*9dc0*/  FADD.FTZ R49, R125, R40 ;  /* 0x000000287d317221 */ /* 0x000fc60000010000 */
[----:B------:R-:W1:Y:S01]  /*9dd0*/  MUFU.EX2 R172, R172 ;  /* 0x000000ac00ac7308 */ /* 0x000e620000000800 */
[----:B----4-:R-:W-:Y:S02]  /*9de0*/  FADD.FTZ R40, R119, R45 ;  /* 0x0000002d77287221 */ /* 0x010fe40000010000 */
[----:B--2---:R-:W-:Y:S02]  /*9df0*/  FADD.FTZ R45, R176, R49 ;  /* 0x00000031b02d7221 */ /* 0x004fe40000010000 */
[----:B------:R-:W-:-:S03]  /*9e00*/  IMAD.MOV.U32 R49, RZ, RZ, R121 ;  /* 0x000000ffff317224 */ /* 0x000fc600078e0079 */
[----:B------:R-:W2:Y:S01]  /*9e10*/  MUFU.EX2 R121, R167 ;  /* 0x000000a700797308 */ /* 0x000ea20000000800 */
[----:B------:R-:W-:-:S07]  /*9e20*/  PRMT R182, R183, 0x7632, R182 ;  /* 0x00007632b7b67816 */ /* 0x000fce00000000b6 */
[----:B------:R-:W4:Y:S01]  /*9e30*/  MUFU.EX2 R165, R165 ;  /* 0x000000a500a57308 */ /* 0x000f220000000800 */
[----:B-1----:R-:W-:Y:S01]  /*9e40*/  FADD.FTZ R40, R172, R40 ;  /* 0x00000028ac287221 */ /* 0x002fe20000010000 */
[----:B------:R-:W-:Y:S01]  /*9e50*/  @!P4 HADD2 R38, -R182.H0_H0, -RZ.H0_H0 ;  /* 0xa00000ffb626c230 */ /* 0x000fe20000000900 */
[----:B------:R-:W-:Y:S01]  /*9e60*/  IMAD.MOV.U32 R55, RZ, RZ, R214 ;  /* 0x000000ffff377224 */ /* 0x000fe200078e00d6 */
[----:B------:R-:W-:Y:S01]  /*9e70*/  SHF.R.U32.HI R43, RZ, 0x8, R43 ;  /* 0x00000008ff2b7819 */ /* 0x000fe2000001162b */
[----:B------:R1:W5:Y:S01]  /*9e80*/  LDL.LU R214, [R1+0x210] ;  /* 0x0002100001d67983 */ /* 0x0003620000300800 */
[----:B--2---:R-:W-:-:S03]  /*9e90*/  FADD.FTZ R45, R121, R45 ;  /* 0x0000002d792d7221 */ /* 0x004fc60000010000 */
[----:B------:R2:W-:Y:S01]  /*9ea0*/  STL [R1+0x1e0], R40 ;  /* 0x0001e02801007387 */ /* 0x0005e20000100800 */
[----:B------:R-:W-:Y:S01]  /*9eb0*/  @!P1 HADD2 R39, -R183.H0_H0, -RZ.H0_H0 ;  /* 0xa00000ffb7279230 */ /* 0x000fe20000000900 */
[----:B------:R-:W-:Y:S02]  /*9ec0*/  LOP3.LUT R43, R43, 0xffff, RZ, 0xc0, !PT ;  /* 0x0000ffff2b2b7812 */ /* 0x000fe400078ec0ff */
[----:B------:R-:W-:Y:S02]  /*9ed0*/  F2FP.PACK_AB R129, R184, R129 ;  /* 0x00000081b881723e */ /* 0x000fe400000000ff */
[----:B------:R-:W-:Y:S02]  /*9ee0*/  LOP3.LUT R47, R47, 0xff, RZ, 0xc0, !PT ;  /* 0x000000ff2f2f7812 */ /* 0x000fe400078ec0ff */
[----:B------:R-:W-:Y:S01]  /*9ef0*/  PRMT R184, R185, 0x7632, R184 ;  /* 0x00007632b9b87816 */ /* 0x000fe200000000b8 */
[----:B------:R-:W-:Y:S01]  /*9f00*/  @!P2 HADD2 R36, -R185.H0_H0, -RZ.H0_H0 ;  /* 0xa00000ffb924a230 */ /* 0x000fe20000000900 */
[----:B------:R-:W-:-:S03]  /*9f10*/  PRMT R178, R179, 0x7632, R178 ;  /* 0x00007632b3b27816 */ /* 0x000fc600000000b2 */
[----:B------:R-:W-:Y:S01]  /*9f20*/  @!P5 HADD2 R37, -R184.H0_H0, -RZ.H0_H0 ;  /* 0xa00000ffb825d230 */ /* 0x000fe20000000900 */
[----:B--2---:R-:W-:Y:S02]  /*9f30*/  PRMT R40, R183, 0x5410, R182 ;  /* 0x00005410b7287816 */ /* 0x004fe400000000b6 */
[----:B------:R-:W-:Y:S01]  /*9f40*/  @!P4 PRMT R182, R38, 0x5410, RZ ;  /* 0x0000541026b6c816 */ /* 0x000fe200000000ff */
[----:B----4-:R-:W-:Y:S01]  /*9f50*/  FADD.FTZ R38, R165, R45 ;  /* 0x0000002da5267221 */ /* 0x010fe20000010000 */
[C---:B------:R-:W-:Y:S02]  /*9f60*/  ISETP.GE.U32.AND P4, PT, R212.reuse, R43, PT ;  /* 0x0000002bd400720c */ /* 0x040fe40003f86070 */
[----:B------:R-:W-:Y:S02]  /*9f70*/  @!P1 PRMT R183, R39, 0x5410, RZ ;  /* 0x0000541027b79816 */ /* 0x000fe400000000ff */
[----:B------:R2:W-:Y:S01]  /*9f80*/  STL [R1+0x1e4], R38 ;  /* 0x0001e42601007387 */ /* 0x0005e20000100800 */
[----:B------:R-:W-:-:S02]  /*9f90*/  ISETP.GE.U32.AND P1, PT, R212, R47, PT ;  /* 0x0000002fd400720c */ /* 0x000fc40003f26070 */
[----:B------:R-:W-:Y:S02]  /*9fa0*/  F2FP.PACK_AB R123, R180, R123 ;  /* 0x0000007bb47b723e */ /* 0x000fe400000000ff */
[----:B------:R-:W-:-:S04]  /*9fb0*/  PRMT R180, R181, 0x7632, R180 ;  /* 0x00007632b5b47816 */ /* 0x000fc800000000b4 */
[----:B------:R-:W-:Y:S01]  /*9fc0*/  @!P4 HADD2 R34, -R178.H0_H0, -RZ.H0_H0 ;  /* 0xa00000ffb222c230 */ /* 0x000fe20000000900 */
[----:B--2---:R-:W-:Y:S01]  /*9fd0*/  IMAD.WIDE.U32 R38, R41, -0x2daee0ad, RZ ;  /* 0xd2511f5329267825 */ /* 0x004fe200078e00ff */
[----:B------:R-:W-:-:S04]  /*9fe0*/  PRMT R41, R185, 0x5410, R184 ;  /* 0x00005410b9297816 */ /* 0x000fc800000000b8 */
[----:B------:R-:W-:Y:S02]  /*9ff0*/  LOP3.LUT R43, R39, UR28, R52, 0x96, !PT ;  /* 0x0000001c272b7c12 */ /* 0x000fe4000f8e9634 */
[----:B------:R-:W-:Y:S02]  /*a000*/  @!P5 PRMT R184, R37, 0x5410, RZ ;  /* 0x0000541025b8d816 */ /* 0x000fe400000000ff */
[----:B------:R-:W-:Y:S02]  /*a010*/  SHF.R.U32.HI R37, RZ, 0x18, R43 ;  /* 0x00000018ff257819 */ /* 0x000fe4000001162b */
[----:B------:R-:W-:Y:S02]  /*a020*/  @!P2 PRMT R185, R36, 0x5410, RZ ;  /* 0x0000541024b9a816 */ /* 0x000fe400000000ff */
[----:B------:R-:W-:Y:S01]  /*a030*/  ISETP.GE.U32.AND P2, PT, R212, R37, PT ;  /* 0x00000025d400720c */ /* 0x000fe20003f46070 */
[----:B------:R-:W-:Y:S01]  /*a040*/  @!P1 HADD2 R33, -R181.H0_H0, -RZ.H0_H0 ;  /* 0xa00000ffb5219230 */ /* 0x000fe20000000900 */
[----:B------:R-:W-:-:S02]  /*a050*/  LOP3.LUT R45, R43, 0xff, RZ, 0xc0, !PT ;  /* 0x000000ff2b2d7812 */ /* 0x000fc400078ec0ff */
[----:B------:R-:W-:Y:S02]  /*a060*/  SHF.R.U32.HI R36, RZ, 0x10, R43 ;  /* 0x00000010ff247819 */ /* 0x000fe4000001162b */
[----:B------:R-:W-:Y:S02]  /*a070*/  LOP3.LUT R37, R43, 0xffff, RZ, 0xc0, !PT ;  /* 0x0000ffff2b257812 */ /* 0x000fe400078ec0ff */
[----:B------:R-:W-:Y:S02]  /*a080*/  PRMT R43, R179, 0x5410, R178 ;  /* 0x00005410b32b7816 */ /* 0x000fe400000000b2 */
[----:B------:R-:W-:Y:S02]  /*a090*/  @!P4 PRMT R178, R34, 0x5410, RZ ;  /* 0x0000541022b2c816 */ /* 0x000fe400000000ff */
[----:B------:R-:W-:Y:S02]  /*a0a0*/  LOP3.LUT R34, R38, 0xff, RZ, 0xc0, !PT ;  /* 0x000000ff26227812 */ /* 0x000fe400078ec0ff */
[----:B------:R-:W-:Y:S01]  /*a0b0*/  PRMT R47, R181, 0x5410, R180 ;  /* 0x00005410b52f7816 */ /* 0x000fe200000000b4 */
[----:B------:R-:W-:Y:S01]  /*a0c0*/  @!P3 HADD2 R35, -R179.H0_H0, -RZ.H0_H0 ;  /* 0xa00000ffb323b230 */ /* 0x000fe20000000900 */
[----:B------:R-:W-:-:S02]  /*a0d0*/  @!P1 PRMT R181, R33, 0x5410, RZ ;  /* 0x0000541021b59816 */ /* 0x000fc400000000ff */
[----:B------:R-:W-:Y:S02]  /*a0e0*/  SHF.R.U32.HI R37, RZ, 0x8, R37 ;  /* 0x00000008ff257819 */ /* 0x000fe40000011625 */
[----:B------:R-:W-:Y:S02]  /*a0f0*/  ISETP.GE.U32.AND P1, PT, R212, R34, PT ;  /* 0x00000022d400720c */ /* 0x000fe40003f26070 */
[----:B------:R-:W-:Y:S02]  /*a100*/  LOP3.LUT R37, R37, 0xffff, RZ, 0xc0, !PT ;  /* 0x0000ffff25257812 */ /* 0x000fe400078ec0ff */
[----:B------:R-:W-:Y:S01]  /*a110*/  @!P3 PRMT R179, R35, 0x5410, RZ ;  /* 0x0000541023b3b816 */ /* 0x000fe200000000ff */
[----:B------:R-:W-:Y:S01]  /*a120*/  IMAD.WIDE.U32 R34, R6, -0x2daee0ad, RZ ;  /* 0xd2511f5306227825 */ /* 0x000fe200078e00ff */
[C---:B------:R-:W-:Y:S02]  /*a130*/  ISETP.GE.U32.AND P5, PT, R212.reuse, R45, PT ;  /* 0x0000002dd400720c */ /* 0x040fe40003fa6070 */
[----:B------:R-:W-:-:S02]  /*a140*/  ISETP.GE.U32.AND P4, PT, R212, R37, PT ;  /* 0x00000025d400720c */ /* 0x000fc40003f86070 */
[----:B------:R-:W-:Y:S02]  /*a150*/  F2FP.PACK_AB R125, R176, R125 ;  /* 0x0000007db07d723e */ /* 0x000fe400000000ff */
[----:B------:R-:W-:Y:S02]  /*a160*/  PRMT R176, R177, 0x7632, R176 ;  /* 0x00007632b1b07816 */ /* 0x000fe400000000b0 */
[----:B------:R-:W-:Y:S01]  /*a170*/  LOP3.LUT R34, R35, UR4, RZ, 0x3c, !PT ;  /* 0x0000000423227c12 */ /* 0x000fe2000f8e3cff */
[----:B------:R-:W-:Y:S01]  /*a180*/  @!P1 HADD2 R26, -R168.H0_H0, -RZ.H0_H0 ;  /* 0xa00000ffa81a9230 */ /* 0x000fe20000000900 */
[----:B------:R-:W-:Y:S02]  /*a190*/  LOP3.LUT R36, R36, 0xff, RZ, 0xc0, !PT ;  /* 0x000000ff24247812 */ /* 0x000fe400078ec0ff */
[----:B------:R-:W-:Y:S01]  /*a1a0*/  PRMT R167, R168, 0x7632, R167 ;  /* 0x00007632a8a77816 */ /* 0x000fe200000000a7 */
[----:B------:R-:W-:Y:S01]  /*a1b0*/  @!P2 HADD2 R27, -R176.H0_H0, -RZ.H0_H0 ;  /* 0xa00000ffb01ba230 */ /* 0x000fe20000000900 */
[----:B------:R-:W-:Y:S01]  /*a1c0*/  PRMT R174, R175, 0x7632, R174 ;  /* 0x00007632afae7816 */ /* 0x000fe200000000ae */
[----:B------:R-:W-:Y:S01]  /*a1d0*/  IMAD.WIDE.U32 R34, R34, -0x326172a9, RZ ;  /* 0xcd9e8d5722227825 */ /* 0x000fe200078e00ff */
[----:B------:R-:W-:-:S02]  /*a1e0*/  ISETP.GE.U32.AND P3, PT, R212, R36, PT ;  /* 0x00000024d400720c */ /* 0x000fc40003f66070 */
[----:B------:R-:W-:Y:S01]  /*a1f0*/  PRMT R37, R168, 0x5410, R167 ;  /* 0x00005410a8257816 */ /* 0x000fe200000000a7 */
[----:B------:R-:W-:Y:S01]  /*a200*/  IMAD.MOV.U32 R36, RZ, RZ, R49 ;  /* 0x000000ffff247224 */ /* 0x000fe200078e0031 */
[----:B------:R-:W-:Y:S01]  /*a210*/  @!P1 PRMT R168, R26, 0x5410, RZ ;  /* 0x000054101aa89816 */ /* 0x000fe200000000ff */
[----:B------:R-:W-:Y:S01]  /*a220*/  IMAD.MOV.U32 R49, RZ, RZ, R55 ;  /* 0x000000ffff317224 */ /* 0x000fe200078e0037 */
[----:B------:R-:W-:Y:S01]  /*a230*/  LOP3.LUT R26, R38, 0xffff, RZ, 0xc0, !PT ;  /* 0x0000ffff261a7812 */ /* 0x000fe200078ec0ff */
[----:B------:R-:W-:Y:S01]  /*a240*/  @!P6 HADD2 R32, -R180.H0_H0, -RZ.H0_H0 ;  /* 0xa00000ffb420e230 */ /* 0x000fe20000000900 */
[----:B------:R-:W-:Y:S01]  /*a250*/  PRMT R55, R177, 0x5410, R176 ;  /* 0x00005410b1377816 */ /* 0x000fe200000000b0 */
[----:B------:R-:W-:Y:S01]  /*a260*/  @!P5 HADD2 R31, -R175.H0_H0, -RZ.H0_H0 ;  /* 0xa00000ffaf1fd230 */ /* 0x000fe20000000900 */
[----:B------:R-:W-:Y:S01]  /*a270*/  @!P2 PRMT R176, R27, 0x5410, RZ ;  /* 0x000054101bb0a816 */ /* 0x000fe200000000ff */
[----:B------:R-:W-:Y:S01]  /*a280*/  @!P4 HADD2 R30, -R174.H0_H0, -RZ.H0_H0 ;  /* 0xa00000ffae1ec230 */ /* 0x000fe20000000900 */
[----:B------:R-:W-:-:S02]  /*a290*/  LOP3.LUT R118, R35, UR26, R118, 0x96, !PT ;  /* 0x0000001a23767c12 */ /* 0x000fc4000f8e9676 */
[----:B------:R-:W-:Y:S02]  /*a2a0*/  LOP3.LUT R27, R89, UR24, R34, 0x96, !PT ;  /* 0x00000018591b7c12 */ /* 0x000fe4000f8e9622 */
[----:B------:R-:W-:Y:S02]  /*a2b0*/  SHF.R.U32.HI R26, RZ, 0x8, R26 ;  /* 0x00000008ff1a7819 */ /* 0x000fe4000001161a */
[----:B------:R-:W-:Y:S01]  /*a2c0*/  @!P6 PRMT R180, R32, 0x5410, RZ ;  /* 0x0000541020b4e816 */ /* 0x000fe200000000ff */
[----:B------:R-:W-:Y:S01]  /*a2d0*/  IMAD.WIDE.U32 R32, R118, -0x2daee0ad, RZ ;  /* 0xd2511f5376207825 */ /* 0x000fe200078e00ff */
[----:B------:R-:W-:Y:S02]  /*a2e0*/  PRMT R45, R175, 0x5410, R174 ;  /* 0x00005410af2d7816 */ /* 0x000fe400000000ae */
[----:B------:R-:W-:Y:S02]  /*a2f0*/  @!P5 PRMT R175, R31, 0x5410, RZ ;  /* 0x000054101fafd816 */ /* 0x000fe400000000ff */
[----:B------:R-:W-:Y:S01]  /*a300*/  @!P4 PRMT R174, R30, 0x5410, RZ ;  /* 0x000054101eaec816 */ /* 0x000fe200000000ff */
[----:B------:R-:W-:Y:S01]  /*a310*/  IMAD.WIDE.U32 R30, R27, -0x2daee0ad, RZ ;  /* 0xd2511f531b1e7825 */ /* 0x000fe200078e00ff */
[----:B------:R-:W-:-:S02]  /*a320*/  LOP3.LUT R26, R26, 0xffff, RZ, 0xc0, !PT ;  /* 0x0000ffff1a1a7812 */ /* 0x000fc400078ec0ff */
[----:B------:R-:W-:Y:S02]  /*a330*/  LOP3.LUT R116, R33, UR22, R116, 0x96, !PT ;  /* 0x0000001621747c12 */ /* 0x000fe4000f8e9674 */
[----:B------:R-:W-:Y:S02]  /*a340*/  ISETP.GE.U32.AND P1, PT, R212, R26, PT ;  /* 0x0000001ad400720c */ /* 0x000fe40003f26070 */
[----:B------:R-:W-:Y:S01]  /*a350*/  LOP3.LUT R26, R31, UR18, R32, 0x96, !PT ;  /* 0x000000121f1a7c12 */ /* 0x000fe2000f8e9620 */
[----:B------:R-:W-:-:S04]  /*a360*/  IMAD.WIDE.U32 R116, R116, -0x326172a9, RZ ;  /* 0xcd9e8d5774747825 */ /* 0x000fc800078e00ff */
[----:B------:R-:W-:Y:S01]  /*a370*/  IMAD.WIDE.U32 R34, R26, -0x326172a9, RZ ;  /* 0xcd9e8d571a227825 */ /* 0x000fe200078e00ff */
[----:B------:R-:W-:Y:S01]  /*a380*/  LOP3.LUT R88, R117, UR19, R88, 0x96, !PT ;  /* 0x0000001375587c12 */ /* 0x000fe2000f8e9658 */
[----:B------:R-:W-:-:S03]  /*a390*/  @!P3 HADD2 R28, -R177.H0_H0, -RZ.H0_H0 ;  /* 0xa00000ffb11cb230 */ /* 0x000fc60000000900 */
[----:B------:R-:W-:Y:S01]  /*a3a0*/  LOP3.LUT R32, R35, UR14, R116, 0x96, !PT ;  /* 0x0000000e23207c12 */ /* 0x000fe2000f8e9674 */
[----:B------:R-:W-:Y:S01]  /*a3b0*/  IMAD.WIDE.U32 R88, R88, -0x2daee0ad, RZ ;  /* 0xd2511f5358587825 */ /* 0x000fe200078e00ff */
[----:B------:R-:W-:-:S03]  /*a3c0*/  @!P3 PRMT R177, R28, 0x5410, RZ ;  /* 0x000054101cb1b816 */ /* 0x000fc600000000ff */
[----:B------:R-:W-:Y:S01]  /*a3d0*/  IMAD.WIDE.U32 R32, R32, -0x2daee0ad, RZ ;  /* 0xd2511f5320207825 */ /* 0x000fe200078e00ff */
[----:B------:R-:W-:Y:S01]  /*a3e0*/  @!P1 HADD2 R29, -R167.H0_H0, -RZ.H0_H0 ;  /* 0xa00000ffa71d9230 */ /* 0x000fe20000000900 */
[----:B------:R-:W-:Y:S02]  /*a3f0*/  LOP3.LUT R28, R89, UR13, R30, 0x96, !PT ;  /* 0x0000000d591c7c12 */ /* 0x000fe4000f8e961e */
[----:B------:R-:W-:Y:S02]  /*a400*/  SHF.R.U32.HI R26, RZ, 0x10, R38 ;  /* 0x00000010ff1a7819 */ /* 0x000fe40000011626 */
[----:B------:R-:W-:Y:S01]  /*a410*/  LOP3.LUT R27, R33, UR9, R88, 0x96, !PT ;  /* 0x00000009211b7c12 */ /* 0x000fe2000f8e9658 */
[----:B------:R-:W-:Y:S01]  /*a420*/  IMAD.MOV.U32 R117, RZ, RZ, R37 ;  /* 0x000000ffff757224 */ /* 0x000fe200078e0025 */
[----:B------:R-:W-:Y:S01]  /*a430*/  @!P1 PRMT R167, R29, 0x5410, RZ ;  /* 0x000054101da79816 */ /* 0x000fe200000000ff */
[----:B------:R-:W-:Y:S01]  /*a440*/  IMAD.MOV.U32 R116, RZ, RZ, R36 ;  /* 0x000000ffff747224 */ /* 0x000fe200078e0024 */
[----:B------:R-:W-:Y:S01]  /*a450*/  LOP3.LUT R26, R26, 0xff, RZ, 0xc0, !PT ;  /* 0x000000ff1a1a7812 */ /* 0x000fe200078ec0ff */
[----:B------:R-:W-:-:S04]  /*a460*/  IMAD.WIDE.U32 R28, R28, -0x326172a9, RZ ;  /* 0xcd9e8d571c1c7825 */ /* 0x000fc800078e00ff */
[----:B------:R-:W-:Y:S01]  /*a470*/  IMAD.WIDE.U32 R36, R27, -0x326172a9, RZ ;  /* 0xcd9e8d571b247825 */ /* 0x000fe200078e00ff */
[C---:B------:R-:W-:Y:S02]  /*a480*/  ISETP.GE.U32.AND P4, PT, R212.reuse, R26, PT ;  /* 0x0000001ad400720c */ /* 0x040fe40003f86070 */
[----:B------:R-:W-:Y:S02]  /*a490*/  LOP3.LUT R26, R29, UR10, R34, 0x96, !PT ;  /* 0x0000000a1d1a7c12 */ /* 0x000fe4000f8e9622 */
[----:B------:R-:W-:Y:S02]  /*a4a0*/  SHF.R.U32.HI R29, RZ, 0x18, R36 ;  /* 0x00000018ff1d7819 */ /* 0x000fe40000011624 */
[----:B------:R-:W-:Y:S02]  /*a4b0*/  LOP3.LUT R28, R37, UR29, R28, 0x96, !PT ;  /* 0x0000001d251c7c12 */ /* 0x000fe4000f8e961c */
[----:B------:R-:W-:Y:S02]  /*a4c0*/  SHF.R.U32.HI R30, RZ, 0x10, R36 ;  /* 0x00000010ff1e7819 */ /* 0x000fe40000011624 */
[----:B------:R-:W-:-:S02]  /*a4d0*/  ISETP.GE.U32.AND P6, PT, R212, R29, PT ;  /* 0x0000001dd400720c */ /* 0x000fc40003fc6070 */
[----:B------:R-:W-:Y:S02]  /*a4e0*/  LOP3.LUT R30, R30, 0xff, RZ, 0xc0, !PT ;  /* 0x000000ff1e1e7812 */ /* 0x000fe400078ec0ff */
[----:B------:R-:W-:Y:S02]  /*a4f0*/  LOP3.LUT R29, R28, 0xffff, RZ, 0xc0, !PT ;  /* 0x0000ffff1c1d7812 */ /* 0x000fe400078ec0ff */
[----:B------:R-:W-:Y:S02]  /*a500*/  ISETP.GE.U32.AND P1, PT, R212, R30, PT ;  /* 0x0000001ed400720c */ /* 0x000fe40003f26070 */
[----:B------:R-:W-:Y:S01]  /*a510*/  SHF.R.U32.HI R29, RZ, 0x8, R29 ;  /* 0x00000008ff1d7819 */ /* 0x000fe2000001161d */
[----:B------:R-:W-:Y:S01]  /*a520*/  @!P4 HADD2 R25, -R173.H0_H0, -RZ.H0_H0 ;  /* 0xa00000ffad19c230 */ /* 0x000fe20000000900 */
[----:B------:R-:W-:Y:S02]  /*a530*/  F2FP.PACK_AB R119, R172, R119 ;  /* 0x00000077ac77723e */ /* 0x000fe400000000ff */
[----:B------:R-:W-:-:S02]  /*a540*/  LOP3.LUT R30, R28, 0xff, RZ, 0xc0, !PT ;  /* 0x000000ff1c1e7812 */ /* 0x000fc400078ec0ff */
[----:B------:R-:W-:Y:S02]  /*a550*/  PRMT R172, R173, 0x7632, R172 ;  /* 0x00007632adac7816 */ /* 0x000fe400000000ac */
[----:B------:R-:W-:Y:S02]  /*a560*/  LOP3.LUT R29, R29, 0xffff, RZ, 0xc0, !PT ;  /* 0x0000ffff1d1d7812 */ /* 0x000fe400078ec0ff */
[C---:B------:R-:W-:Y:S02]  /*a570*/  ISETP.GE.U32.AND P5, PT, R212.reuse, R30, PT ;  /* 0x0000001ed400720c */ /* 0x040fe40003fa6070 */
[----:B------:R-:W-:Y:S02]  /*a580*/  PRMT R30, R173, 0x5410, R172 ;  /* 0x00005410ad1e7816 */ /* 0x000fe400000000ac */
[----:B------:R-:W-:Y:S02]  /*a590*/  @!P4 PRMT R173, R25, 0x5410, RZ ;  /* 0x0000541019adc816 */ /* 0x000fe400000000ff */
[----:B------:R-:W-:-:S02]  /*a5a0*/  ISETP.GE.U32.AND P4, PT, R212, R29, PT ;  /* 0x0000001dd400720c */ /* 0x000fc40003f86070 */
[----:B------:R-:W-:Y:S02]  /*a5b0*/  SHF.R.U32.HI R38, RZ, 0x18, R38 ;  /* 0x00000018ff267819 */ /* 0x000fe40000011626 */
[----:B------:R-:W-:Y:S02]  /*a5c0*/  LOP3.LUT R27, R36, 0xffff, RZ, 0xc0, !PT ;  /* 0x0000ffff241b7812 */ /* 0x000fe400078ec0ff */
[----:B------:R-:W-:Y:S02]  /*a5d0*/  PRMT R130, R131, 0x7632, R130 ;  /* 0x0000763283827816 */ /* 0x000fe40000000082 */
[----:B------:R-:W-:Y:S02]  /*a5e0*/  ISETP.GE.U32.AND P2, PT, R212, R38, PT ;  /* 0x00000026d400720c */ /* 0x000fe40003f46070 */
[----:B------:R-:W-:-:S03]  /*a5f0*/  SHF.R.U32.HI R27, RZ, 0x8, R27 ;  /* 0x00000008ff1b7819 */ /* 0x000fc6000001161b */
[----:B------:R-:W-:Y:S01]  /*a600*/  @!P4 HADD2 R22, -R130.H0_H0, -RZ.H0_H0 ;  /* 0xa00000ff8216c230 */ /* 0x000fe20000000900 */
[----:B------:R-:W-:Y:S02]  /*a610*/  LOP3.LUT R27, R27, 0xffff, RZ, 0xc0, !PT ;  /* 0x0000ffff1b1b7812 */ /* 0x000fe400078ec0ff */
[----:B------:R-:W-:Y:S02]  /*a620*/  PRMT R88, R131, 0x5410, R130 ;  /* 0x0000541083587816 */ /* 0x000fe40000000082 */
[----:B------:R-:W-:Y:S02]  /*a630*/  @!P4 PRMT R130, R22, 0x5410, RZ ;  /* 0x000054101682c816 */ /* 0x000fe400000000ff */
[----:B------:R-:W-:Y:S01]  /*a640*/  ISETP.GE.U32.AND P4, PT, R212, R27, PT ;  /* 0x0000001bd400720c */ /* 0x000fe20003f86070 */
[----:B------:R-:W-:Y:S01]  /*a650*/  @!P2 HADD2 R24, -R172.H0_H0, -RZ.H0_H0 ;  /* 0xa00000ffac18a230 */ /* 0x000fe20000000900 */
[----:B------:R-:W-:Y:S01]  /*a660*/  PRMT R126, R127, 0x7632, R126 ;  /* 0x000076327f7e7816 */ /* 0x000fe2000000007e */
[----:B------:R-:W-:-:S03]  /*a670*/  @!P5 HADD2 R23, -R131.H0_H0, -RZ.H0_H0 ;  /* 0xa00000ff8317d230 */ /* 0x000fc60000000900 */
[----:B------:R-:W-:Y:S02]  /*a680*/  @!P2 PRMT R172, R24, 0x5410, RZ ;  /* 0x0000541018aca816 */ /* 0x000fe400000000ff */
[--C-:B------:R-:W-:Y:S02]  /*a690*/  SHF.R.U32.HI R24, RZ, 0x10, R28.reuse ;  /* 0x00000010ff187819 */ /* 0x100fe4000001161c */
[----:B------:R-:W-:Y:S01]  /*a6a0*/  @!P5 PRMT R131, R23, 0x5410, RZ ;  /* 0x000054101783d816 */ /* 0x000fe200000000ff */
[----:B------:R-:W-:Y:S01]  /*a6b0*/  IMAD.WIDE.U32 R22, R26, -0x2daee0ad, RZ ;  /* 0xd2511f531a167825 */ /* 0x000fe200078e00ff */
[----:B------:R-:W-:Y:S01]  /*a6c0*/  SHF.R.U32.HI R25, RZ, 0x18, R28 ;  /* 0x00000018ff197819 */ /* 0x000fe2000001161c */
[----:B------:R-:W-:Y:S01]  /*a6d0*/  @!P4 HADD2 R18, -R126.H0_H0, -RZ.H0_H0 ;  /* 0xa00000ff7e12c230 */ /* 0x000fe20000000900 */
[----:B------:R-:W-:Y:S01]  /*a6e0*/  LOP3.LUT R24, R24, 0xff, RZ, 0xc0, !PT ;  /* 0x000000ff18187812 */ /* 0x000fe200078ec0ff */
[----:B------:R-:W-:Y:S01]  /*a6f0*/  @!P1 HADD2 R17, -R129.H0_H0, -RZ.H0_H0 ;  /* 0xa00000ff81119230 */ /* 0x000fe20000000900 */
[----:B------:R-:W-:-:S02]  /*a700*/  PRMT R29, R127, 0x5410, R126 ;  /* 0x000054107f1d7816 */ /* 0x000fc4000000007e */
[C---:B------:R-:W-:Y:S02]  /*a710*/  PRMT R128, R129.reuse, 0x7632, R128 ;  /* 0x0000763281807816 */ /* 0x040fe40000000080 */
[C---:B------:R-:W-:Y:S02]  /*a720*/  ISETP.GE.U32.AND P2, PT, R212.reuse, R25, PT ;  /* 0x00000019d400720c */ /* 0x040fe40003f46070 */
[----:B------:R-:W-:Y:S02]  /*a730*/  ISETP.GE.U32.AND P5, PT, R212, R24, PT ;  /* 0x00000018d400720c */ /* 0x000fe40003fa6070 */
[----:B------:R-:W-:Y:S01]  /*a740*/  @!P4 PRMT R126, R18, 0x5410, RZ ;  /* 0x00005410127ec816 */ /* 0x000fe200000000ff */
[----:B------:R-:W-:Y:S01]  /*a750*/  IMAD.MOV.U32 R34, RZ, RZ, R56 ;  /* 0x000000ffff227224 */ /* 0x000fe200078e0038 */
[----:B------:R-:W-:Y:S02]  /*a760*/  LOP3.LUT R18, R22, 0xff, RZ, 0xc0, !PT ;  /* 0x000000ff16127812 */ /* 0x000fe400078ec0ff */
[----:B------:R-:W-:-:S02]  /*a770*/  PRMT R56, R129, 0x5410, R128 ;  /* 0x0000541081387816 */ /* 0x000fc40000000080 */
[----:B------:R-:W-:Y:S02]  /*a780*/  LOP3.LUT R31, R36, 0xff, RZ, 0xc0, !PT ;  /* 0x000000ff241f7812 */ /* 0x000fe400078ec0ff */
[----:B------:R-:W-:Y:S02]  /*a790*/  @!P1 PRMT R129, R17, 0x5410, RZ ;  /* 0x0000541011819816 */ /* 0x000fe400000000ff */
[C---:B------:R-:W-:Y:S02]  /*a7a0*/  ISETP.GE.U32.AND P1, PT, R212.reuse, R18, PT ;  /* 0x00000012d400720c */ /* 0x040fe40003f26070 */
[----:B------:R-:W-:Y:S02]  /*a7b0*/  F2FP.PACK_AB R121, R165, R121 ;  /* 0x00000079a579723e */ /* 0x000fe400000000ff */
[----:B------:R-:W-:Y:S02]  /*a7c0*/  ISETP.GE.U32.AND P3, PT, R212, R31, PT ;  /* 0x0000001fd400720c */ /* 0x000fe40003f66070 */
[----:B------:R-:W-:Y:S01]  /*a7d0*/  PRMT R165, R166, 0x7632, R165 ;  /* 0x00007632a6a57816 */ /* 0x000fe200000000a5 */
[----:B------:R-:W-:Y:S01]  /*a7e0*/  @!P5 HADD2 R21, -R166.H0_H0, -RZ.H0_H0 ;  /* 0xa00000ffa615d230 */ /* 0x000fe20000000900 */
[----:B------:R-:W-:-:S03]  /*a7f0*/  LOP3.LUT R24, R23, UR28, R32, 0x96, !PT ;  /* 0x0000001c17187c12 */ /* 0x000fc6000f8e9620 */
[----:B------:R-:W-:Y:S01]  /*a800*/  @!P2 HADD2 R20, -R165.H0_H0, -RZ.H0_H0 ;  /* 0xa00000ffa514a230 */ /* 0x000fe20000000900 */
[----:B------:R-:W-:Y:S01]  /*a810*/  PRMT R89, R166, 0x5410, R165 ;  /* 0x00005410a6597816 */ /* 0x000fe200000000a5 */
[----:B------:R-:W-:Y:S01]  /*a820*/  @!P1 HADD2 R10, -R119.H0_H0, -RZ.H0_H0 ;  /* 0xa00000ff770a9230 */ /* 0x000fe20000000900 */
[----:B------:R-:W-:Y:S02]  /*a830*/  @!P5 PRMT R166, R21, 0x5410, RZ ;  /* 0x0000541015a6d816 */ /* 0x000fe400000000ff */
[----:B------:R-:W-:Y:S02]  /*a840*/  @!P2 PRMT R165, R20, 0x5410, RZ ;  /* 0x0000541014a5a816 */ /* 0x000fe400000000ff */
[C---:B------:R-:W-:Y:S02]  /*a850*/  PRMT R118, R119.reuse, 0x7632, R118 ;  /* 0x0000763277767816 */ /* 0x040fe40000000076 */
[--C-:B------:R-:W-:Y:S02]  /*a860*/  SHF.R.U32.HI R21, RZ, 0x18, R24.reuse ;  /* 0x00000018ff157819 */ /* 0x100fe40000011618 */
[----:B------:R-:W-:Y:S01]  /*a870*/  SHF.R.U32.HI R20, RZ, 0x10, R24 ;  /* 0x00000010ff147819 */ /* 0x000fe20000011618 */
[----:B------:R-:W-:Y:S01]  /*a880*/  @!P3 HADD2 R19, -R127.H0_H0, -RZ.H0_H0 ;  /* 0xa00000ff7f13b230 */ /* 0x000fe20000000900 */
[----:B------:R-:W-:-:S02]  /*a890*/  PRMT R39, R119, 0x5410, R118 ;  /* 0x0000541077277816 */ /* 0x000fc40000000076 */
[----:B------:R-:W-:Y:S02]  /*a8a0*/  ISETP.GE.U32.AND P2, PT, R212, R21, PT ;  /* 0x00000015d400720c */ /* 0x000fe40003f46070 */
[----:B------:R-:W-:Y:S02]  /*a8b0*/  LOP3.LUT R20, R20, 0xff, RZ, 0xc0, !PT ;  /* 0x000000ff14147812 */ /* 0x000fe400078ec0ff */
[----:B------:R-:W-:Y:S02]  /*a8c0*/  @!P1 PRMT R119, R10, 0x5410, RZ ;  /* 0x000054100a779816 */ /* 0x000fe400000000ff */
[----:B------:R-:W-:Y:S02]  /*a8d0*/  LOP3.LUT R10, R22, 0xffff, RZ, 0xc0, !PT ;  /* 0x0000ffff160a7812 */ /* 0x000fe400078ec0ff */
[----:B------:R-:W-:Y:S02]  /*a8e0*/  @!P3 PRMT R127, R19, 0x5410, RZ ;  /* 0x00005410137fb816 */ /* 0x000fe400000000ff */
[----:B------:R-:W-:-:S02]  /*a8f0*/  ISETP.GE.U32.AND P3, PT, R212, R20, PT ;  /* 0x00000014d400720c */ /* 0x000fc40003f66070 */
[----:B------:R-:W-:Y:S02]  /*a900*/  SHF.R.U32.HI R10, RZ, 0x8, R10 ;  /* 0x00000008ff0a7819 */ /* 0x000fe4000001160a */
[----:B------:R-:W-:Y:S02]  /*a910*/  PRMT R124, R125, 0x7632, R124 ;  /* 0x000076327d7c7816 */ /* 0x000fe4000000007c */
[----:B------:R-:W-:Y:S02]  /*a920*/  LOP3.LUT R10, R10, 0xffff, RZ, 0xc0, !PT ;  /* 0x0000ffff0a0a7812 */ /* 0x000fe400078ec0ff */
[----:B------:R-:W-:Y:S01]  /*a930*/  LOP3.LUT R213, R213, 0x7ffffffc, RZ, 0xc0, !PT ;  /* 0x7ffffffcd5d57812 */ /* 0x000fe200078ec0ff */
[----:B------:R-:W-:Y:S01]  /*a940*/  @!P2 HADD2 R11, -R124.H0_H0, -RZ.H0_H0 ;  /* 0xa00000ff7c0ba230 */ /* 0x000fe20000000900 */
[----:B------:R-:W-:Y:S02]  /*a950*/  ISETP.GE.U32.AND P1, PT, R212, R10, PT ;  /* 0x0000000ad400720c */ /* 0x000fe40003f26070 */
[--C-:B------:R-:W-:Y:S01]  /*a960*/  SHF.R.U32.HI R10, RZ, 0x18, R22.reuse ;  /* 0x00000018ff0a7819 */ /* 0x100fe20000011616 */
[----:B------:R-:W-:Y:S01]  /*a970*/  IMAD.MOV.U32 R38, RZ, RZ, R49 ;  /* 0x000000ffff267224 */ /* 0x000fe200078e0031 */
[----:B------:R-:W-:Y:S01]  /*a980*/  SHF.R.U32.HI R22, RZ, 0x10, R22 ;  /* 0x00000010ff167819 */ /* 0x000fe20000011616 */
[----:B------:R-:W-:Y:S01]  /*a990*/  @!P3 HADD2 R12, -R125.H0_H0, -RZ.H0_H0 ;  /* 0xa00000ff7d0cb230 */ /* 0x000fe20000000900 */
[----:B------:R-:W-:Y:S01]  /*a9a0*/  PRMT R49, R125, 0x5410, R124 ;  /* 0x000054107d317816 */ /* 0x000fe2000000007c */
[----:B------:R-:W-:Y:S01]  /*a9b0*/  IMAD.IADD R213, R34, 0x1, -R213 ;  /* 0x0000000122d57824 */ /* 0x000fe200078e0ad5 */
[----:B------:R-:W-:-:S02]  /*a9c0*/  @!P2 PRMT R124, R11, 0x5410, RZ ;  /* 0x000054100b7ca816 */ /* 0x000fc400000000ff */
[----:B------:R-:W-:Y:S02]  /*a9d0*/  ISETP.GE.U32.AND P2, PT, R212, R10, PT ;  /* 0x0000000ad400720c */ /* 0x000fe40003f46070 */
[----:B------:R-:W-:Y:S01]  /*a9e0*/  LOP3.LUT R22, R22, 0xff, RZ, 0xc0, !PT ;  /* 0x000000ff16167812 */ /* 0x000fe200078ec0ff */
[----:B------:R-:W-:Y:S01]  /*a9f0*/  ULEA UR7, UR6, UR7, 0x7 ;  /* 0x0000000706077291 */ /* 0x000fe2000f8e383f */
[----:B---3--:R-:W-:Y:S01]  /*aa00*/  IMAD.MOV.U32 R35, RZ, RZ, R54 ;  /* 0x000000ffff237224 */ /* 0x008fe200078e0036 */
[----:B------:R-:W-:Y:S01]  /*aa10*/  @!P3 PRMT R125, R12, 0x5410, RZ ;  /* 0x000054100c7db816 */ /* 0x000fe200000000ff */
[----:B------:R-:W-:Y:S01]  /*aa20*/  IMAD.SHL.U32 R11, R213, 0x2, RZ ;  /* 0x00000002d50b7824 */ /* 0x000fe200078e00ff */
[----:B------:R-:W-:Y:S01]  /*aa30*/  ISETP.GE.U32.AND P3, PT, R212, R22, PT ;  /* 0x00000016d400720c */ /* 0x000fe20003f66070 */
[----:B------:R-:W-:Y:S01]  /*aa40*/  UIADD3 UR7, UR7, -0x80, URZ ;  /* 0xffffff8007077890 */ /* 0x000fe2000fffe03f */
[----:B------:R-:W-:Y:S01]  /*aa50*/  @!P1 HADD2 R13, -R118.H0_H0, -RZ.H0_H0 ;  /* 0xa00000ff760d9230 */ /* 0x000fe20000000900 */
[----:B------:R-:W-:Y:S01]  /*aa60*/  IMAD R11, R35, c[0x0][0x228], R11 ;  /* 0x00008a00230b7a24 */ /* 0x000fe200078e020b */
[----:B------:R-:W-:-:S03]  /*aa70*/  PRMT R120, R121, 0x7632, R120 ;  /* 0x0000763279787816 */ /* 0x000fc60000000078 */
[----:B------:R-:W-:Y:S01]  /*aa80*/  @!P1 PRMT R118, R13, 0x5410, RZ ;  /* 0x000054100d769816 */ /* 0x000fe200000000ff */
[----:B------:R-:W-:Y:S01]  /*aa90*/  IMAD.U32 R12, RZ, RZ, UR7 ;  /* 0x00000007ff0c7e24 */ /* 0x000fe2000f8e00ff */
[----:B------:R-:W-:Y:S01]  /*aaa0*/  SHF.R.S32.HI R10, RZ, 0x1f, R11 ;  /* 0x0000001fff0a7819 */ /* 0x000fe2000001140b */
[----:B------:R-:W-:Y:S01]  /*aab0*/  @!P2 HADD2 R8, -R120.H0_H0, -RZ.H0_H0 ;  /* 0xa00000ff7808a230 */ /* 0x000fe20000000900 */
[----:B------:R-:W-:Y:S01]  /*aac0*/  IADD3 R11, P1, R11, UR7, RZ ;  /* 0x000000070b0b7c10 */ /* 0x000fe2000ff3e0ff */
[----:B------:R-:W-:Y:S01]  /*aad0*/  IMAD.MOV.U32 R34, RZ, RZ, R116 ;  /* 0x000000ffff227224 */ /* 0x000fe200078e0074 */
[----:B------:R-:W-:Y:S01]  /*aae0*/  @!P3 HADD2 R9, -R121.H0_H0, -RZ.H0_H0 ;  /* 0xa00000ff7909b230 */ /* 0x000fe20000000900 */
[----:B------:R-:W-:Y:S02]  /*aaf0*/  PRMT R28, R121, 0x5410, R120 ;  /* 0x00005410791c7816 */ /* 0x000fe40000000078 */
[----:B------:R-:W-:Y:S02]  /*ab00*/  LEA.HI.X.SX32 R10, R12, R10, 0x1, P1 ;  /* 0x0000000a0c0a7211 */ /* 0x000fe400008f0eff */
[----:B------:R-:W-:-:S02]  /*ab10*/  LEA R116, P1, R11, c[0x0][0x1f8], 0x1 ;  /* 0x00007e000b747a11 */ /* 0x000fc400078208ff */
[----:B------:R-:W-:Y:S01]  /*ab20*/  @!P2 PRMT R120, R8, 0x5410, RZ ;  /* 0x000054100878a816 */ /* 0x000fe200000000ff */
[----:B------:R-:W-:Y:S01]  /*ab30*/  IMAD.MOV.U32 R8, RZ, RZ, c[0x0][0x228] ;  /* 0x00008a00ff087624 */ /* 0x000fe200078e00ff */
[----:B------:R-:W-:Y:S01]  /*ab40*/  @!P3 PRMT R121, R9, 0x5410, RZ ;  /* 0x000054100979b816 */ /* 0x000fe200000000ff */
[----:B------:R-:W-:Y:S01]  /*ab50*/  IMAD.MOV.U32 R35, RZ, RZ, R117 ;  /* 0x000000ffff237224 */ /* 0x000fe200078e0075 */
[----:B------:R-:W-:Y:S01]  /*ab60*/  LEA.HI.X R117, R11, c[0x0][0x1fc], R10, 0x1, P1 ;  /* 0x00007f000b757a11 */ /* 0x000fe200008f0c0a */
[----:B------:R-:W-:-:S04]  /*ab70*/  IMAD.SHL.U32 R9, R8, 0x8, RZ ;  /* 0x0000000808097824 */ /* 0x000fc800078e00ff */
[----:B------:R-:W-:-:S04]  /*ab80*/  IMAD.WIDE R22, R9, 0x2, R116 ;  /* 0x0000000209167825 */ /* 0x000fc800078e0274 */
[C---:B------:R-:W-:Y:S02]  /*ab90*/  IMAD.SHL.U32 R9, R8.reuse, 0x40, RZ ;  /* 0x0000004008097824 */ /* 0x040fe400078e00ff */
[----:B------:R-:W-:Y:S01]  /*aba0*/  IMAD R8, R8, 0x48, RZ ;  /* 0x0000004808087824 */ /* 0x000fe200078e02ff */
[----:B------:R-:W-:-:S03]  /*abb0*/  LOP3.LUT R152, R151, UR14, R152, 0x96, !PT ;  /* 0x0000000e97987c12 */ /* 0x000fc6000f8e9698 */
[----:B------:R-:W-:Y:S01]  /*abc0*/  IMAD.WIDE R32, R8, 0x2, R116 ;  /* 0x0000000208207825 */ /* 0x000fe200078e0274 */
[----:B------:R-:W-:Y:S02]  /*abd0*/  LOP3.LUT R8, R153, UR19, R136, 0x96, !PT ;  /* 0x0000001399087c12 */ /* 0x000fe4000f8e9688 */
[----:B------:R-:W-:Y:S01]  /*abe0*/  LOP3.LUT R25, R24, 0xff, RZ, 0xc0, !PT ;  /* 0x000000ff18197812 */ /* 0x000fe200078ec0ff */
[----:B------:R-:W-:-:S03]  /*abf0*/  IMAD.WIDE.U32 R152, R152, -0x2daee0ad, RZ ;  /* 0xd2511f5398987825 */ /* 0x000fc600078e00ff */
[----:B------:R-:W-:Y:S01]  /*ac00*/  ISETP.GE.U32.AND P5, PT, R212, R25, PT ;  /* 0x00000019d400720c */ /* 0x000fe20003fa6070 */
[----:B------:R-:W-:-:S05]  /*ac10*/  IMAD R8, R8, -0x2daee0ad, RZ ;  /* 0xd2511f5308087824 */ /* 0x000fca00078e02ff */
[----:B------:R-:W-:-:S05]  /*ac20*/  LOP3.LUT R8, R153, UR9, R8, 0x96, !PT ;  /* 0x0000000999087c12 */ /* 0x000fca000f8e9608 */
[----:B------:R-:W-:Y:S01]  /*ac30*/  IMAD.WIDE.U32 R10, R8, -0x326172a9, RZ ;  /* 0xcd9e8d57080a7825 */ /* 0x000fe200078e00ff */
[----:B------:R-:W-:Y:S01]  /*ac40*/  PRMT R122, R123, 0x7632, R122 ;  /* 0x000076327b7a7816 */ /* 0x000fe2000000007a */
[----:B------:R-:W-:-:S03]  /*ac50*/  @!P5 HADD2 R15, -R123.H0_H0, -RZ.H0_H0 ;  /* 0xa00000ff7b0fd230 */ /* 0x000fc60000000900 */
[C---:B------:R-:W-:Y:S02]  /*ac60*/  LOP3.LUT R8, R10.reuse, 0xffff, RZ, 0xc0, !PT ;  /* 0x0000ffff0a087812 */ /* 0x040fe400078ec0ff */
[----:B------:R-:W-:Y:S02]  /*ac70*/  PRMT R54, R123, 0x5410, R122 ;  /* 0x000054107b367816 */ /* 0x000fe4000000007a */
[----:B------:R-:W-:Y:S02]  /*ac80*/  @!P5 PRMT R123, R15, 0x5410, RZ ;  /* 0x000054100f7bd816 */ /* 0x000fe400000000ff */
[----:B------:R-:W-:Y:S02]  /*ac90*/  SHF.R.U32.HI R8, RZ, 0x8, R8 ;  /* 0x00000008ff087819 */ /* 0x000fe40000011608 */
[----:B------:R-:W-:Y:S02]  /*aca0*/  LOP3.LUT R12, R10, 0xff, RZ, 0xc0, !PT ;  /* 0x000000ff0a0c7812 */ /* 0x000fe400078ec0ff */
[----:B------:R-:W-:-:S02]  /*acb0*/  SHF.R.U32.HI R15, RZ, 0x10, R10 ;  /* 0x00000010ff0f7819 */ /* 0x000fc4000001160a */
[----:B------:R-:W-:Y:S02]  /*acc0*/  PRMT R12, R12, 0x5410, R8 ;  /* 0x000054100c0c7816 */ /* 0x000fe40000000008 */
[----:B------:R-:W-:Y:S02]  /*acd0*/  SHF.R.U32.HI R8, RZ, 0x18, R10 ;  /* 0x00000018ff087819 */ /* 0x000fe4000001160a */
[----:B------:R-:W-:Y:S02]  /*ace0*/  LOP3.LUT R15, R15, 0xff, RZ, 0xc0, !PT ;  /* 0x000000ff0f0f7812 */ /* 0x000fe400078ec0ff */
[----:B------:R-:W-:Y:S02]  /*acf0*/  LOP3.LUT R146, R11, UR29, R146, 0x96, !PT ;  /* 0x0000001d0b927c12 */ /* 0x000fe4000f8e9692 */
[----:B------:R-:W-:Y:S02]  /*ad00*/  PRMT R15, R15, 0x5410, R8 ;  /* 0x000054100f0f7816 */ /* 0x000fe40000000008 */
[----:B------:R-:W-:-:S02]  /*ad10*/  LOP3.LUT R24, R24, 0xffff, RZ, 0xc0, !PT ;  /* 0x0000ffff18187812 */ /* 0x000fc400078ec0ff */
[C---:B------:R-:W-:Y:S02]  /*ad20*/  LOP3.LUT R8, R146.reuse, 0xffff, RZ, 0xc0, !PT ;  /* 0x0000ffff92087812 */ /* 0x040fe400078ec0ff */
[----:B------:R-:W-:Y:S02]  /*ad30*/  SHF.R.U32.HI R24, RZ, 0x8, R24 ;  /* 0x00000008ff187819 */ /* 0x000fe40000011618 */
[----:B------:R-:W-:Y:S02]  /*ad40*/  LOP3.LUT R150, R147, UR10, R150, 0x96, !PT ;  /* 0x0000000a93967c12 */ /* 0x000fe4000f8e9696 */
[----:B------:R-:W-:Y:S02]  /*ad50*/  SHF.R.U32.HI R8, RZ, 0x8, R8 ;  /* 0x00000008ff087819 */ /* 0x000fe40000011608 */
[----:B------:R-:W-:Y:S01]  /*ad60*/  LOP3.LUT R11, R146, 0xff, RZ, 0xc0, !PT ;  /* 0x000000ff920b7812 */ /* 0x000fe200078ec0ff */
[----:B------:R-:W-:Y:S01]  /*ad70*/  IMAD.WIDE.U32 R150, R150, -0x2daee0ad, RZ ;  /* 0xd2511f5396967825 */ /* 0x000fe200078e00ff */
[----:B------:R-:W-:-:S02]  /*ad80*/  LOP3.LUT R24, R24, 0xffff, RZ, 0xc0, !PT ;  /* 0x0000ffff18187812 */ /* 0x000fc400078ec0ff */
[----:B------:R-:W-:Y:S01]  /*ad90*/  PRMT R11, R11, 0x5410, R8 ;  /* 0x000054100b0b7816 */ /* 0x000fe20000000008 */
[----:B------:R-:W-:Y:S01]  /*ada0*/  STG.E.U16 [R116.64], R139 ;  /* 0x0000008b74007986 */ /* 0x000fe2000c101510 */
[----:B------:R-:W-:-:S03]  /*adb0*/  SHF.R.U32.HI R8, RZ, 0x10, R146 ;  /* 0x00000010ff087819 */ /* 0x000fc60000011692 */
[----:B------:R-:W-:Y:S01]  /*adc0*/  STG.E.U16 [R116.64+0x2], R142 ;  /* 0x0000028e74007986 */ /* 0x000fe2000c101510 */
[----:B------:R-:W-:-:S03]  /*add0*/  ISETP.GE.U32.AND P4, PT, R212, R24, PT ;  /* 0x00000018d400720c */ /* 0x000fc60003f86070 */
[----:B------:R2:W-:Y:S01]  /*ade0*/  STG.E.U16 [R22.64], R143 ;  /* 0x0000008f16007986 */ /* 0x0005e2000c101510 */
[----:B------:R-:W-:Y:S01]  /*adf0*/  SHF.R.U32.HI R20, RZ, 0x18, R146 ;  /* 0x00000018ff147819 */ /* 0x000fe20000011692 */
[----:B------:R-:W-:Y:S01]  /*ae00*/  IMAD.MOV.U32 R37, RZ, RZ, R34 ;  /* 0x000000ffff257224 */ /* 0x000fe200078e0022 */
[----:B------:R-:W-:-:S07]  /*ae10*/  LOP3.LUT R34, R95, UR23, RZ, 0x3c, !PT ;  /* 0x000000175f227c12 */ /* 0x000fce000f8e3cff */
[----:B------:R-:W-:Y:S01]  /*ae20*/  @!P4 HADD2 R14, -R122.H0_H0, -RZ.H0_H0 ;  /* 0xa00000ff7a0ec230 */ /* 0x000fe20000000900 */
[----:B--2---:R-:W-:Y:S01]  /*ae30*/  IMAD.WIDE R142, R9, 0x2, R116 ;  /* 0x00000002098e7825 */ /* 0x004fe200078e0274 */
[----:B------:R-:W-:Y:S02]  /*ae40*/  LOP3.LUT R9, R8, 0xff, RZ, 0xc0, !PT ;  /* 0x000000ff08097812 */ /* 0x000fe400078ec0ff */
[----:B------:R-:W-:Y:S02]  /*ae50*/  LOP3.LUT R8, R151, UR28, R152, 0x96, !PT ;  /* 0x0000001c97087c12 */ /* 0x000fe4000f8e9698 */
[----:B------:R-:W-:Y:S02]  /*ae60*/  PRMT R20, R9, 0x5410, R20 ;  /* 0x0000541009147816 */ /* 0x000fe40000000014 */
[----:B------:R-:W-:Y:S02]  /*ae70*/  SHF.R.U32.HI R17, RZ, 0x10, R8 ;  /* 0x00000010ff117819 */ /* 0x000fe40000011608 */
[----:B------:R-:W-:-:S02]  /*ae80*/  LOP3.LUT R9, R8, 0xffff, RZ, 0xc0, !PT ;  /* 0x0000ffff08097812 */ /* 0x000fc400078ec0ff */
[----:B------:R-:W-:Y:S02]  /*ae90*/  LOP3.LUT R18, R8, 0xff, RZ, 0xc0, !PT ;  /* 0x000000ff08127812 */ /* 0x000fe400078ec0ff */
[----:B------:R-:W-:Y:S02]  /*aea0*/  SHF.R.U32.HI R8, RZ, 0x18, R8 ;  /* 0x00000018ff087819 */ /* 0x000fe40000011608 */
[----:B------:R-:W-:-:S04]  /*aeb0*/  LOP3.LUT R17, R17, 0xff, RZ, 0xc0, !PT ;  /* 0x000000ff11117812 */ /* 0x000fc800078ec0ff */
[----:B------:R-:W-:Y:S02]  /*aec0*/  PRMT R17, R17, 0x5410, R8 ;  /* 0x0000541011117816 */ /* 0x000fe40000000008 */
[----:B------:R-:W-:Y:S02]  /*aed0*/  LOP3.LUT R8, R150, 0xffff, RZ, 0xc0, !PT ;  /* 0x0000ffff96087812 */ /* 0x000fe400078ec0ff */
[----:B------:R-:W-:Y:S02]  /*aee0*/  @!P4 PRMT R122, R14, 0x5410, RZ ;  /* 0x000054100e7ac816 */ /* 0x000fe400000000ff */
[----:B------:R-:W-:Y:S02]  /*aef0*/  SHF.R.U32.HI R8, RZ, 0x8, R8 ;  /* 0x00000008ff087819 */ /* 0x000fe40000011608 */
[----:B------:R-:W-:Y:S02]  /*af00*/  LOP3.LUT R14, R150, 0xff, RZ, 0xc0, !PT ;  /* 0x000000ff960e7812 */ /* 0x000fe400078ec0ff */
[----:B------:R-:W-:Y:S01]  /*af10*/  SHF.R.U32.HI R13, RZ, 0x10, R150 ;  /* 0x00000010ff0d7819 */ /* 0x000fe20000011696 */
[----:B------:R-:W-:Y:S01]  /*af20*/  IMAD.MOV.U32 R36, RZ, RZ, R35 ;  /* 0x000000ffff247224 */ /* 0x000fe200078e0023 */
[----:B------:R-:W-:Y:S01]  /*af30*/  PRMT R14, R14, 0x5410, R8 ;  /* 0x000054100e0e7816 */ /* 0x000fe20000000008 */
[----:B------:R-:W-:Y:S01]  /*af40*/  IMAD.WIDE.U32 R34, R34, -0x326172a9, RZ ;  /* 0xcd9e8d5722227825 */ /* 0x000fe200078e00ff */
[----:B------:R-:W-:-:S02]  /*af50*/  SHF.R.U32.HI R8, RZ, 0x18, R150 ;  /* 0x00000018ff087819 */ /* 0x000fc40000011696 */
[----:B------:R-:W-:-:S04]  /*af60*/  LOP3.LUT R13, R13, 0xff, RZ, 0xc0, !PT ;  /* 0x000000ff0d0d7812 */ /* 0x000fc800078ec0ff */
[----:B------:R-:W-:Y:S02]  /*af70*/  PRMT R13, R13, 0x5410, R8 ;  /* 0x000054100d0d7816 */ /* 0x000fe40000000008 */
[----:B------:R-:W-:-:S05]  /*af80*/  LOP3.LUT R8, R35, UR26, R134, 0x96, !PT ;  /* 0x0000001a23087c12 */ /* 0x000fca000f8e9686 */
[----:B------:R-:W-:Y:S01]  /*af90*/  IMAD.WIDE.U32 R26, R8, -0x2daee0ad, RZ ;  /* 0xd2511f53081a7825 */ /* 0x000fe200078e00ff */
[----:B------:R-:W-:-:S04]  /*afa0*/  SHF.R.U32.HI R9, RZ, 0x8, R9 ;  /* 0x00000008ff097819 */ /* 0x000fc80000011609 */
[----:B------:R-:W-:Y:S01]  /*afb0*/  LOP3.LUT R8, R27, UR22, R138, 0x96, !PT ;  /* 0x000000161b087c12 */ /* 0x000fe2000f8e968a */
[----:B------:R2:W-:Y:S01]  /*afc0*/  STG.E.U16 [R22.64+0x2], R144 ;  /* 0x0000029016007986 */ /* 0x0005e2000c101510 */
[----:B------:R-:W-:Y:S01]  /*afd0*/  PRMT R18, R18, 0x5410, R9 ;  /* 0x0000541012127816 */ /* 0x000fe20000000009 */
[----:B------:R-:W-:Y:S01]  /*afe0*/  IMAD.MOV.U32 R150, RZ, RZ, R22 ;  /* 0x000000ffff967224 */ /* 0x000fe200078e0016 */
[----:B------:R-:W-:Y:S01]  /*aff0*/  LOP3.LUT R9, R137, UR24, R34, 0x96, !PT ;  /* 0x0000001889097c12 */ /* 0x000fe2000f8e9622 */
[----:B------:R-:W-:-:S04]  /*b000*/  IMAD.MOV.U32 R151, RZ, RZ, R23 ;  /* 0x000000ffff977224 */ /* 0x000fc800078e0017 */
[----:B------:R-:W-:-:S05]  /*b010*/  IMAD.WIDE.U32 R24, R9, -0x2daee0ad, RZ ;  /* 0xd2511f5309187825 */ /* 0x000fca00078e00ff */
[----:B------:R-:W-:Y:S01]  /*b020*/  LOP3.LUT R9, R25, UR18, R26, 0x96, !PT ;  /* 0x0000001219097c12 */ /* 0x000fe2000f8e961a */
[----:B--2---:R-:W-:-:S05]  /*b030*/  IMAD.WIDE.U32 R22, R8, -0x326172a9, RZ ;  /* 0xcd9e8d5708167825 */ /* 0x004fca00078e00ff */
[----:B------:R-:W-:-:S05]  /*b040*/  LOP3.LUT R8, R23, UR19, R136, 0x96, !PT ;  /* 0x0000001317087c12 */ /* 0x000fca000f8e9688 */
[----:B------:R-:W-:-:S05]  /*b050*/  IMAD.WIDE.U32 R26, R8, -0x2daee0ad, RZ ;  /* 0xd2511f53081a7825 */ /* 0x000fca00078e00ff */
[----:B------:R-:W-:Y:S01]  /*b060*/  LOP3.LUT R8, R27, UR13, R24, 0x96, !PT ;  /* 0x0000000d1b087c12 */ /* 0x000fe2000f8e9618 */
[----:B------:R-:W-:-:S05]  /*b070*/  IMAD.WIDE.U32 R24, R9, -0x326172a9, RZ ;  /* 0xcd9e8d5709187825 */ /* 0x000fca00078e00ff */
[----:B------:R-:W-:-:S05]  /*b080*/  LOP3.LUT R9, R25, UR14, R22, 0x96, !PT ;  /* 0x0000000e19097c12 */ /* 0x000fca000f8e9616 */
[----:B------:R-:W-:-:S05]  /*b090*/  IMAD.WIDE.U32 R22, R9, -0x2daee0ad, RZ ;  /* 0xd2511f5309167825 */ /* 0x000fca00078e00ff */
[----:B------:R-:W-:Y:S01]  /*b0a0*/  LOP3.LUT R9, R23, UR9, R26, 0x96, !PT ;  /* 0x0000000917097c12 */ /* 0x000fe2000f8e961a */
[----:B------:R-:W-:-:S05]  /*b0b0*/  IMAD.WIDE.U32 R26, R8, -0x326172a9, RZ ;  /* 0xcd9e8d57081a7825 */ /* 0x000fca00078e00ff */
[----:B------:R-:W-:Y:S01]  /*b0c0*/  LOP3.LUT R8, R27, UR10, R24, 0x96, !PT ;  /* 0x0000000a1b087c12 */ /* 0x000fe2000f8e9618 */
[----:B------:R-:W-:Y:S01]  /*b0d0*/  IMAD.WIDE.U32 R24, R9, -0x326172a9, RZ ;  /* 0xcd9e8d5709187825 */ /* 0x000fe200078e00ff */
[----:B------:R-:W-:-:S04]  /*b0e0*/  @!P6 HADD2 R16, -R128.H0_H0, -RZ.H0_H0 ;  /* 0xa00000ff8010e230 */ /* 0x000fc80000000900 */
[C---:B------:R-:W-:Y:S02]  /*b0f0*/  LOP3.LUT R9, R24.reuse, 0xffff, RZ, 0xc0, !PT ;  /* 0x0000ffff18097812 */ /* 0x040fe400078ec0ff */
[----:B------:R-:W-:Y:S02]  /*b100*/  LOP3.LUT R21, R24, 0xff, RZ, 0xc0, !PT ;  /* 0x000000ff18157812 */ /* 0x000fe400078ec0ff */
[----:B------:R-:W-:Y:S02]  /*b110*/  SHF.R.U32.HI R9, RZ, 0x8, R9 ;  /* 0x00000008ff097819 */ /* 0x000fe40000011609 */
[----:B------:R-:W-:Y:S02]  /*b120*/  @!P6 PRMT R128, R16, 0x5410, RZ ;  /* 0x000054101080e816 */ /* 0x000fe400000000ff */
[----:B------:R-:W-:Y:S02]  /*b130*/  PRMT R21, R21, 0x5410, R9 ;  /* 0x0000541015157816 */ /* 0x000fe40000000009 */
[----:B------:R-:W-:-:S02]  /*b140*/  LOP3.LUT R16, R25, UR29, R26, 0x96, !PT ;  /* 0x0000001d19107c12 */ /* 0x000fc4000f8e961a */
[--C-:B------:R-:W-:Y:S02]  /*b150*/  SHF.R.U32.HI R10, RZ, 0x10, R24.reuse ;  /* 0x00000010ff0a7819 */ /* 0x100fe40000011618 */
[----:B------:R-:W-:Y:S01]  /*b160*/  SHF.R.U32.HI R9, RZ, 0x18, R24 ;  /* 0x00000018ff097819 */ /* 0x000fe20000011618 */
[----:B------:R-:W-:Y:S01]  /*b170*/  IMAD.WIDE.U32 R24, R8, -0x2daee0ad, RZ ;  /* 0xd2511f5308187825 */ /* 0x000fe200078e00ff */
[----:B------:R-:W-:-:S04]  /*b180*/  LOP3.LUT R10, R10, 0xff, RZ, 0xc0, !PT ;  /* 0x000000ff0a0a7812 */ /* 0x000fc800078ec0ff */
[----:B------:R-:W-:Y:S02]  /*b190*/  LOP3.LUT R8, R24, 0xffff, RZ, 0xc0, !PT ;  /* 0x0000ffff18087812 */ /* 0x000fe400078ec0ff */
[----:B------:R-:W-:Y:S02]  /*b1a0*/  PRMT R10, R10, 0x5410, R9 ;  /* 0x000054100a0a7816 */ /* 0x000fe40000000009 */
[----:B------:R-:W-:Y:S02]  /*b1b0*/  SHF.R.U32.HI R8, RZ, 0x8, R8 ;  /* 0x00000008ff087819 */ /* 0x000fe40000011608 */
[----:B------:R-:W-:-:S04]  /*b1c0*/  LOP3.LUT R9, R24, 0xff, RZ, 0xc0, !PT ;  /* 0x000000ff18097812 */ /* 0x000fc800078ec0ff */
[----:B------:R-:W-:Y:S02]  /*b1d0*/  PRMT R9, R9, 0x5410, R8 ;  /* 0x0000541009097816 */ /* 0x000fe40000000008 */
[--C-:B------:R-:W-:Y:S02]  /*b1e0*/  SHF.R.U32.HI R8, RZ, 0x10, R24.reuse ;  /* 0x00000010ff087819 */ /* 0x100fe40000011618 */
[----:B------:R-:W-:Y:S02]  /*b1f0*/  SHF.R.U32.HI R19, RZ, 0x18, R24 ;  /* 0x00000018ff137819 */ /* 0x000fe40000011618 */
[----:B------:R-:W-:Y:S02]  /*b200*/  LOP3.LUT R8, R8, 0xff, RZ, 0xc0, !PT ;  /* 0x000000ff08087812 */ /* 0x000fe400078ec0ff */
[----:B------:R-:W-:Y:S02]  /*b210*/  LOP3.LUT R23, R16, 0xffff, RZ, 0xc0, !PT ;  /* 0x0000ffff10177812 */ /* 0x000fe400078ec0ff */
[----:B------:R-:W-:-:S02]  /*b220*/  PRMT R8, R8, 0x5410, R19 ;  /* 0x0000541008087816 */ /* 0x000fc40000000013 */
[----:B------:R-:W-:Y:S02]  /*b230*/  SHF.R.U32.HI R23, RZ, 0x8, R23 ;  /* 0x00000008ff177819 */ /* 0x000fe40000011617 */
[----:B------:R-:W-:Y:S01]  /*b240*/  LOP3.LUT R19, R16, 0xff, RZ, 0xc0, !PT ;  /* 0x000000ff10137812 */ /* 0x000fe200078ec0ff */
[----:B------:R-:W-:Y:S03]  /*b250*/  STG.E.U16 [R142.64], R75 ;  /* 0x0000004b8e007986 */ /* 0x000fe6000c101510 */
[----:B------:R-:W-:Y:S01]  /*b260*/  PRMT R19, R19, 0x5410, R23 ;  /* 0x0000541013137816 */ /* 0x000fe20000000017 */
[----:B------:R2:W-:Y:S01]  /*b270*/  STG.E.U16 [R142.64+0x2], R132 ;  /* 0x000002848e007986 */ /* 0x0005e2000c101510 */
[----:B------:R-:W-:-:S03]  /*b280*/  SHF.R.U32.HI R23, RZ, 0x10, R16 ;  /* 0x00000010ff177819 */ /* 0x000fc60000011610 */
[----:B------:R-:W-:Y:S01]  /*b290*/  STG.E.U16 [R32.64], R209 ;  /* 0x000000d120007986 */ /* 0x000fe2000c101510 */
[----:B------:R-:W-:Y:S02]  /*b2a0*/  SHF.R.U32.HI R16, RZ, 0x18, R16 ;  /* 0x00000018ff107819 */ /* 0x000fe40000011610 */
[----:B------:R-:W-:Y:S01]  /*b2b0*/  LOP3.LUT R23, R23, 0xff, RZ, 0xc0, !PT ;  /* 0x000000ff17177812 */ /* 0x000fe200078ec0ff */
[----:B------:R-:W-:Y:S01]  /*b2c0*/  STG.E.U16 [R32.64+0x2], R208 ;  /* 0x000002d020007986 */ /* 0x000fe2000c101510 */
[----:B------:R-:W-:Y:S01]  /*b2d0*/  LOP3.LUT R22, R25, UR28, R22, 0x96, !PT ;  /* 0x0000001c19167c12 */ /* 0x000fe2000f8e9616 */
[----:B------:R-:W-:Y:S02]  /*b2e0*/  IMAD.MOV.U32 R146, RZ, RZ, R56 ;  /* 0x000000ffff927224 */ /* 0x000fe400078e0038 */
[----:B------:R3:W-:Y:S01]  /*b2f0*/  STG.E.U16 [R116.64+0x10], R140 ;  /* 0x0000108c74007986 */ /* 0x0007e2000c101510 */
[----:B--2---:R-:W-:-:S05]  /*b300*/  IMAD R132, R212, 0x10000, R212 ;  /* 0x00010000d4847824 */ /* 0x004fca00078e02d4 */
[--C-:B------:R-:W-:Y:S01]  /*b310*/  HSET2.LE.AND R20, R20, R132.reuse, PT ;  /* 0x0000008414147233 */ /* 0x100fe20003803000 */
[----:B------:R-:W-:Y:S01]  /*b320*/  IMAD.MOV.U32 R75, RZ, RZ, R57 ;  /* 0x000000ffff4b7224 */ /* 0x000fe200078e0039 */
[--C-:B------:R-:W-:Y:S01]  /*b330*/  HSET2.LE.AND R56, R11, R132.reuse, PT ;  /* 0x000000840b387233 */ /* 0x100fe20003803000 */
[----:B------:R-:W-:Y:S02]  /*b340*/  PRMT R11, R23, 0x5410, R16 ;  /* 0x00005410170b7816 */ /* 0x000fe40000000010 */
[----:B---3--:R-:W-:Y:S01]  /*b350*/  LOP3.LUT R140, R95, UR5, RZ, 0x3c, !PT ;  /* 0x000000055f8c7c12 */ /* 0x008fe2000f8e3cff */
[----:B------:R-:W-:Y:S01]  /*b360*/  HSET2.LE.AND R13, R13, R132, PT ;  /* 0x000000840d0d7233 */ /* 0x000fe20003803000 */
[----:B------:R-:W-:Y:S02]  /*b370*/  LOP3.LUT R23, R22, 0xffff, RZ, 0xc0, !PT ;  /* 0x0000ffff16177812 */ /* 0x000fe400078ec0ff */
[----:B------:R-:W-:Y:S01]  /*b380*/  LOP3.LUT R57, R20, R141, RZ, 0xc0, !PT ;  /* 0x0000008d14397212 */ /* 0x000fe200078ec0ff */
[----:B------:R-:W-:Y:S01]  /*b390*/  IMAD.WIDE.U32 R140, R140, -0x326172a9, RZ ;  /* 0xcd9e8d578c8c7825 */ /* 0x000fe200078e00ff */
[----:B------:R-:W-:-:S02]  /*b3a0*/  SHF.R.U32.HI R23, RZ, 0x8, R23 ;  /* 0x00000008ff177819 */ /* 0x000fc40000011617 */
[----:B------:R-:W-:Y:S02]  /*b3b0*/  LOP3.LUT R16, R22, 0xff, RZ, 0xc0, !PT ;  /* 0x000000ff16107812 */ /* 0x000fe400078ec0ff */
[----:B------:R-:W-:Y:S02]  /*b3c0*/  LOP3.LUT R63, R13, R63, RZ, 0xc0, !PT ;  /* 0x0000003f0d3f7212 */ /* 0x000fe400078ec0ff */
[----:B------:R-:W-:Y:S02]  /*b3d0*/  SHF.R.U32.HI R24, RZ, 0x10, R22 ;  /* 0x00000010ff187819 */ /* 0x000fe40000011616 */
[----:B------:R-:W-:Y:S02]  /*b3e0*/  LOP3.LUT R13, R141, UR26, R134, 0x96, !PT ;  /* 0x0000001a8d0d7c12 */ /* 0x000fe4000f8e9686 */
[----:B------:R-:W-:Y:S02]  /*b3f0*/  PRMT R16, R16, 0x5410, R23 ;  /* 0x0000541010107816 */ /* 0x000fe40000000017 */
[----:B------:R-:W-:-:S02]  /*b400*/  SHF.R.U32.HI R23, RZ, 0x18, R22 ;  /* 0x00000018ff177819 */ /* 0x000fc40000011616 */
[----:B------:R-:W-:Y:S01]  /*b410*/  LOP3.LUT R22, R24, 0xff, RZ, 0xc0, !PT ;  /* 0x000000ff18167812 */ /* 0x000fe200078ec0ff */
[----:B------:R-:W-:Y:S01]  /*b420*/  IMAD.WIDE.U32 R24, R13, -0x2daee0ad, RZ ;  /* 0xd2511f530d187825 */ /* 0x000fe200078e00ff */
[--C-:B------:R-:W-:Y:S02]  /*b430*/  HSET2.LE.AND R14, R14, R132.reuse, PT ;  /* 0x000000840e0e7233 */ /* 0x100fe40003803000 */
[----:B------:R-:W-:Y:S01]  /*b440*/  HSET2.LE.AND R21, R21, R132, PT ;  /* 0x0000008415157233 */ /* 0x000fe20003803000 */
[----:B------:R-:W-:Y:S01]  /*b450*/  IMAD.MOV.U32 R147, RZ, RZ, R54 ;  /* 0x000000ffff937224 */ /* 0x000fe200078e0036 */
[----:B------:R-:W-:Y:S01]  /*b460*/  LOP3.LUT R13, R25, UR22, R138, 0x96, !PT ;  /* 0x00000016190d7c12 */ /* 0x000fe2000f8e968a */
[----:B------:R-:W-:Y:S02]  /*b470*/  IMAD.MOV.U32 R54, RZ, RZ, R51 ;  /* 0x000000ffff367224 */ /* 0x000fe400078e0033 */
[----:B------:R-:W-:Y:S01]  /*b480*/  IMAD.MOV.U32 R51, RZ, RZ, R62 ;  /* 0x000000ffff337224 */ /* 0x000fe200078e003e */
[----:B------:R-:W-:-:S02]  /*b490*/  LOP3.LUT R62, R14, R159, RZ, 0xc0, !PT ;  /* 0x0000009f0e3e7212 */ /* 0x000fc400078ec0ff */
[----:B------:R-:W-:Y:S01]  /*b4a0*/  LOP3.LUT R26, R21, R98, RZ, 0xc0, !PT ;  /* 0x00000062151a7212 */ /* 0x000fe200078ec0ff */
[----:B------:R-:W-:Y:S01]  /*b4b0*/  IMAD.WIDE.U32 R20, R13, -0x326172a9, RZ ;  /* 0xcd9e8d570d147825 */ /* 0x000fe200078e00ff */
[----:B------:R-:W-:-:S03]  /*b4c0*/  LOP3.LUT R14, R137, UR24, R140, 0x96, !PT ;  /* 0x00000018890e7c12 */ /* 0x000fc6000f8e968c */
[----:B------:R-:W-:Y:S01]  /*b4d0*/  IMAD.MOV.U32 R153, RZ, RZ, R58 ;  /* 0x000000ffff997224 */ /* 0x000fe200078e003a */
[----:B------:R-:W-:Y:S01]  /*b4e0*/  HSET2.LE.AND R58, R12, R132, PT ;  /* 0x000000840c3a7233 */ /* 0x000fe20003803000 */
[----:B------:R-:W-:Y:S01]  /*b4f0*/  PRMT R12, R22, 0x5410, R23 ;  /* 0x00005410160c7816 */ /* 0x000fe20000000017 */
[----:B------:R-:W-:Y:S01]  /*b500*/  IMAD.WIDE.U32 R22, R14, -0x2daee0ad, RZ ;  /* 0xd2511f530e167825 */ /* 0x000fe200078e00ff */
[----:B------:R-:W-:-:S04]  /*b510*/  LOP3.LUT R13, R21, UR19, R136, 0x96, !PT ;  /* 0x00000013150d7c12 */ /* 0x000fc8000f8e9688 */
[----:B------:R-:W-:Y:S01]  /*b520*/  LOP3.LUT R14, R23, UR18, R24, 0x96, !PT ;  /* 0x00000012170e7c12 */ /* 0x000fe2000f8e9618 */
[----:B------:R-:W-:-:S05]  /*b530*/  IMAD.WIDE.U32 R24, R13, -0x2daee0ad, RZ ;  /* 0xd2511f530d187825 */ /* 0x000fca00078e00ff */
[----:B------:R-:W-:Y:S01]  /*b540*/  LOP3.LUT R13, R25, UR13, R22, 0x96, !PT ;  /* 0x0000000d190d7c12 */ /* 0x000fe2000f8e9616 */
[----:B------:R-:W-:-:S05]  /*b550*/  IMAD.WIDE.U32 R22, R14, -0x326172a9, RZ ;  /* 0xcd9e8d570e167825 */ /* 0x000fca00078e00ff */
[----:B------:R-:W-:-:S05]  /*b560*/  LOP3.LUT R14, R23, UR14, R20, 0x96, !PT ;  /* 0x0000000e170e7c12 */ /* 0x000fca000f8e9614 */
[----:B------:R-:W-:-:S05]  /*b570*/  IMAD.WIDE.U32 R20, R14, -0x2daee0ad, RZ ;  /* 0xd2511f530e147825 */ /* 0x000fca00078e00ff */
[----:B------:R-:W-:Y:S01]  /*b580*/  LOP3.LUT R14, R21, UR9, R24, 0x96, !PT ;  /* 0x00000009150e7c12 */ /* 0x000fe2000f8e9618 */
[----:B------:R-:W-:Y:S01]  /*b590*/  IMAD.WIDE.U32 R24, R13, -0x326172a9, RZ ;  /* 0xcd9e8d570d187825 */ /* 0x000fe200078e00ff */
[----:B------:R-:W-:-:S04]  /*b5a0*/  HSET2.LE.AND R18, R18, R132, PT ;  /* 0x0000008412127233 */ /* 0x000fc80003803000 */
[----:B------:R-:W-:Y:S01]  /*b5b0*/  LOP3.LUT R13, R25, UR10, R22, 0x96, !PT ;  /* 0x0000000a190d7c12 */ /* 0x000fe2000f8e9616 */
[----:B------:R-:W-:Y:S01]  /*b5c0*/  IMAD.WIDE.U32 R22, R14, -0x326172a9, RZ ;  /* 0xcd9e8d570e167825 */ /* 0x000fe200078e00ff */
[----:B------:R-:W-:-:S04]  /*b5d0*/  HSET2.LE.AND R17, R17, R132, PT ;  /* 0x0000008411117233 */ /* 0x000fc80003803000 */
[----:B------:R-:W-:Y:S01]  /*b5e0*/  LOP3.LUT R14, R22, 0xffff, RZ, 0xc0, !PT ;  /* 0x0000ffff160e7812 */ /* 0x000fe200078ec0ff */
[----:B------:R-:W-:Y:S01]  /*b5f0*/  IMAD.MOV.U32 R31, RZ, RZ, R60 ;  /* 0x000000ffff1f7224 */ /* 0x000fe200078e003c */
[----:B------:R-:W-:Y:S02]  /*b600*/  LOP3.LUT R60, R18, R156, RZ, 0xc0, !PT ;  /* 0x0000009c123c7212 */ /* 0x000fe400078ec0ff */
[----:B------:R-:W-:Y:S02]  /*b610*/  SHF.R.U32.HI R14, RZ, 0x8, R14 ;  /* 0x00000008ff0e7819 */ /* 0x000fe4000001160e */
[----:B------:R-:W-:Y:S01]  /*b620*/  LOP3.LUT R18, R22, 0xff, RZ, 0xc0, !PT ;  /* 0x000000ff16127812 */ /* 0x000fe200078ec0ff */
[----:B------:R-:W-:Y:S02]  /*b630*/  IMAD.MOV.U32 R144, RZ, RZ, R49 ;  /* 0x000000ffff907224 */ /* 0x000fe400078e0031 */
[----:B------:R-:W-:Y:S01]  /*b640*/  IMAD.MOV.U32 R49, RZ, RZ, R61 ;  /* 0x000000ffff317224 */ /* 0x000fe200078e003d */
[----:B------:R-:W-:-:S02]  /*b650*/  LOP3.LUT R61, R17, R158, RZ, 0xc0, !PT ;  /* 0x0000009e113d7212 */ /* 0x000fc400078ec0ff */
[----:B------:R-:W-:Y:S02]  /*b660*/  PRMT R18, R18, 0x5410, R14 ;  /* 0x0000541012127816 */ /* 0x000fe4000000000e */
[----:B------:R-:W-:Y:S02]  /*b670*/  LOP3.LUT R21, R23, UR29, R24, 0x96, !PT ;  /* 0x0000001d17157c12 */ /* 0x000fe4000f8e9618 */
[--C-:B------:R-:W-:Y:S02]  /*b680*/  SHF.R.U32.HI R17, RZ, 0x10, R22.reuse ;  /* 0x00000010ff117819 */ /* 0x100fe40000011616 */
[----:B------:R-:W-:Y:S01]  /*b690*/  SHF.R.U32.HI R14, RZ, 0x18, R22 ;  /* 0x00000018ff0e7819 */ /* 0x000fe20000011616 */
[----:B------:R-:W-:Y:S01]  /*b6a0*/  IMAD.WIDE.U32 R22, R13, -0x2daee0ad, RZ ;  /* 0xd2511f530d167825 */ /* 0x000fe200078e00ff */
[----:B------:R-:W-:-:S04]  /*b6b0*/  LOP3.LUT R17, R17, 0xff, RZ, 0xc0, !PT ;  /* 0x000000ff11117812 */ /* 0x000fc800078ec0ff */
[C---:B------:R-:W-:Y:S02]  /*b6c0*/  LOP3.LUT R13, R22.reuse, 0xffff, RZ, 0xc0, !PT ;  /* 0x0000ffff160d7812 */ /* 0x040fe400078ec0ff */
[----:B------:R-:W-:Y:S02]  /*b6d0*/  PRMT R17, R17, 0x5410, R14 ;  /* 0x0000541011117816 */ /* 0x000fe4000000000e */
[----:B------:R-:W-:Y:S02]  /*b6e0*/  SHF.R.U32.HI R13, RZ, 0x8, R13 ;  /* 0x00000008ff0d7819 */ /* 0x000fe4000001160d */
[----:B------:R-:W-:Y:S01]  /*b6f0*/  LOP3.LUT R14, R22, 0xff, RZ, 0xc0, !PT ;  /* 0x000000ff160e7812 */ /* 0x000fe200078ec0ff */
[--C-:B------:R-:W-:Y:S02]  /*b700*/  HSET2.LE.AND R15, R15, R132.reuse, PT ;  /* 0x000000840f0f7233 */ /* 0x100fe40003803000 */
[--C-:B------:R-:W-:Y:S01]  /*b710*/  HSET2.LE.AND R10, R10, R132.reuse, PT ;  /* 0x000000840a0a7233 */ /* 0x100fe20003803000 */
[----:B------:R-:W-:Y:S01]  /*b720*/  PRMT R14, R14, 0x5410, R13 ;  /* 0x000054100e0e7816 */ /* 0x000fe2000000000d */
[----:B------:R-:W-:Y:S01]  /*b730*/  IMAD.MOV.U32 R52, RZ, RZ, R210 ;  /* 0x000000ffff347224 */ /* 0x000fe200078e00d2 */
[----:B------:R-:W-:Y:S01]  /*b740*/  SHF.R.U32.HI R13, RZ, 0x10, R22 ;  /* 0x00000010ff0d7819 */ /* 0x000fe20000011616 */
[----:B------:R-:W-:Y:S01]  /*b750*/  IMAD.MOV.U32 R213, RZ, RZ, R59 ;  /* 0x000000ffffd57224 */ /* 0x000fe200078e003b */
[----:B------:R-:W-:Y:S01]  /*b760*/  LOP3.LUT R59, R15, R155, RZ, 0xc0, !PT ;  /* 0x0000009b0f3b7212 */ /* 0x000fe200078ec0ff */
[----:B------:R-:W-:Y:S01]  /*b770*/  HSET2.LE.AND R9, R9, R132, PT ;  /* 0x0000008409097233 */ /* 0x000fe20003803000 */
[----:B------:R-:W-:Y:S01]  /*b780*/  LOP3.LUT R27, R10, R96, RZ, 0xc0, !PT ;  /* 0x000000600a1b7212 */ /* 0x000fe200078ec0ff */
[----:B------:R-:W-:Y:S01]  /*b790*/  IMAD.MOV.U32 R96, RZ, RZ, R52 ;  /* 0x000000ffff607224 */ /* 0x000fe200078e0034 */
[----:B------:R-:W-:Y:S01]  /*b7a0*/  SHF.R.U32.HI R15, RZ, 0x18, R22 ;  /* 0x00000018ff0f7819 */ /* 0x000fe20000011616 */
[----:B------:R-:W-:Y:S01]  /*b7b0*/  IMAD.MOV.U32 R53, RZ, RZ, R211 ;  /* 0x000000ffff357224 */ /* 0x000fe200078e00d3 */
[----:B------:R-:W-:-:S02]  /*b7c0*/  LOP3.LUT R13, R13, 0xff, RZ, 0xc0, !PT ;  /* 0x000000ff0d0d7812 */ /* 0x000fc400078ec0ff */
[----:B------:R-:W-:Y:S02]  /*b7d0*/  LOP3.LUT R56, R56, R135, RZ, 0xc0, !PT ;  /* 0x0000008738387212 */ /* 0x000fe400078ec0ff */
[----:B------:R-:W-:Y:S01]  /*b7e0*/  LOP3.LUT R20, R23, UR28, R20, 0x96, !PT ;  /* 0x0000001c17147c12 */ /* 0x000fe2000f8e9614 */
[----:B------:R-:W-:Y:S01]  /*b7f0*/  HSET2.LE.AND R19, R19, R132, PT ;  /* 0x0000008413137233 */ /* 0x000fe20003803000 */
[----:B------:R-:W-:Y:S01]  /*b800*/  LOP3.LUT R10, R21, 0xffff, RZ, 0xc0, !PT ;  /* 0x0000ffff150a7812 */ /* 0x000fe200078ec0ff */
[----:B------:R2:W-:Y:S01]  /*b810*/  STG.E.U16 [R116.64+0x12], R145 ;  /* 0x0000129174007986 */ /* 0x0005e2000c101510 */
[----:B------:R-:W-:Y:S02]  /*b820*/  LOP3.LUT R52, R95, UR4, RZ, 0x3c, !PT ;  /* 0x000000045f347c12 */ /* 0x000fe4000f8e3cff */
[----:B------:R-:W-:Y:S01]  /*b830*/  PRMT R13, R13, 0x5410, R15 ;  /* 0x000054100d0d7816 */ /* 0x000fe2000000000f */
[----:B------:R-:W-:Y:S01]  /*b840*/  IMAD.MOV.U32 R155, RZ, RZ, R151 ;  /* 0x000000ffff9b7224 */ /* 0x000fe200078e0097 */
[----:B------:R-:W-:Y:S01]  /*b850*/  LOP3.LUT R22, R9, R97, RZ, 0xc0, !PT ;  /* 0x0000006109167212 */ /* 0x000fe200078ec0ff */
[----:B------:R-:W-:Y:S01]  /*b860*/  IMAD.MOV.U32 R97, RZ, RZ, R53 ;  /* 0x000000ffff617224 */ /* 0x000fe200078e0035 */
[----:B------:R-:W-:Y:S01]  /*b870*/  SHF.R.U32.HI R10, RZ, 0x8, R10 ;  /* 0x00000008ff0a7819 */ /* 0x000fe2000001160a */
[----:B------:R-:W-:Y:S01]  /*b880*/  IMAD.WIDE.U32 R52, R52, -0x326172a9, RZ ;  /* 0xcd9e8d5734347825 */ /* 0x000fe200078e00ff */
[----:B------:R-:W-:-:S03]  /*b890*/  LOP3.LUT R15, R21, 0xff, RZ, 0xc0, !PT ;  /* 0x000000ff150f7812 */ /* 0x000fc600078ec0ff */
[----:B------:R-:W-:Y:S01]  /*b8a0*/  IMAD.MOV.U32 R158, RZ, RZ, R32 ;  /* 0x000000ffff9e7224 */ /* 0x000fe200078e0020 */
[----:B------:R-:W-:Y:S01]  /*b8b0*/  PRMT R15, R15, 0x5410, R10 ;  /* 0x000054100f0f7816 */ /* 0x000fe2000000000a */
[----:B------:R-:W-:Y:S01]  /*b8c0*/  IMAD.MOV.U32 R159, RZ, RZ, R33 ;  /* 0x000000ffff9f7224 */ /* 0x000fe200078e0021 */
[--C-:B------:R-:W-:Y:S01]  /*b8d0*/  SHF.R.U32.HI R10, RZ, 0x10, R21.reuse ;  /* 0x00000010ff0a7819 */ /* 0x100fe20000011615 */
[----:B------:R-:W-:Y:S01]  /*b8e0*/  IMAD.MOV.U32 R156, RZ, RZ, R142 ;  /* 0x000000ffff9c7224 */ /* 0x000fe200078e008e */
[----:B------:R-:W-:Y:S01]  /*b8f0*/  LOP3.LUT R134, R53, UR26, R134, 0x96, !PT ;  /* 0x0000001a35867c12 */ /* 0x000fe2000f8e9686 */
[--C-:B------:R-:W-:Y:S01]  /*b900*/  HSET2.LE.AND R25, R11, R132.reuse, PT ;  /* 0x000000840b197233 */ /* 0x100fe20003803000 */
[----:B------:R-:W-:Y:S01]  /*b910*/  SHF.R.U32.HI R21, RZ, 0x18, R21 ;  /* 0x00000018ff157819 */ /* 0x000fe20000011615 */
[----:B------:R-:W-:Y:S01]  /*b920*/  IMAD.MOV.U32 R152, RZ, RZ, R75 ;  /* 0x000000ffff987224 */ /* 0x000fe200078e004b */
[----:B------:R-:W-:Y:S01]  /*b930*/  LOP3.LUT R10, R10, 0xff, RZ, 0xc0, !PT ;  /* 0x000000ff0a0a7812 */ /* 0x000fe200078ec0ff */
[----:B------:R-:W-:Y:S01]  /*b940*/  IMAD.WIDE.U32 R134, R134, -0x2daee0ad, RZ ;  /* 0xd2511f5386867825 */ /* 0x000fe200078e00ff */
[----:B------:R-:W-:-:S03]  /*b950*/  HSET2.LE.AND R17, R17, R132, PT ;  /* 0x0000008411117233 */ /* 0x000fc60003803000 */
[----:B------:R-:W-:Y:S01]  /*b960*/  IMAD.MOV.U32 R212, RZ, RZ, R55 ;  /* 0x000000ffffd47224 */ /* 0x000fe200078e0037 */
[----:B------:R-:W-:Y:S01]  /*b970*/  PRMT R10, R10, 0x5410, R21 ;  /* 0x000054100a0a7816 */ /* 0x000fe20000000015 */
[--C-:B------:R-:W-:Y:S01]  /*b980*/  HSET2.LE.AND R18, R18, R132.reuse, PT ;  /* 0x0000008412127233 */ /* 0x100fe20003803000 */
[C---:B------:R-:W-:Y:S01]  /*b990*/  LOP3.LUT R21, R20.reuse, 0xffff, RZ, 0xc0, !PT ;  /* 0x0000ffff14157812 */ /* 0x040fe200078ec0ff */
[--C-:B------:R-:W-:Y:S01]  /*b9a0*/  HSET2.LE.AND R12, R12, R132.reuse, PT ;  /* 0x000000840c0c7233 */ /* 0x100fe20003803000 */
[----:B------:R-:W-:Y:S01]  /*b9b0*/  LOP3.LUT R138, R135, UR22, R138, 0x96, !PT ;  /* 0x00000016878a7c12 */ /* 0x000fe2000f8e968a */
[----:B------:R-:W-:Y:S01]  /*b9c0*/  HSET2.LE.AND R14, R14, R132, PT ;  /* 0x000000840e0e7233 */ /* 0x000fe20003803000 */
[----:B------:R-:W-:Y:S01]  /*b9d0*/  SHF.R.U32.HI R21, RZ, 0x8, R21 ;  /* 0x00000008ff157819 */ /* 0x000fe20000011615 */
[----:B------:R1:W5:Y:S01]  /*b9e0*/  LDL.LU.64 R210, [R1+0x208] ;  /* 0x0002080001d27983 */ /* 0x0003620000300a00 */
[----:B------:R-:W-:Y:S01]  /*b9f0*/  LOP3.LUT R9, R20, 0xff, RZ, 0xc0, !PT ;  /* 0x000000ff14097812 */ /* 0x000fe200078ec0ff */
[----:B------:R-:W-:Y:S01]  /*ba00*/  IMAD.WIDE.U32 R138, R138, -0x326172a9, RZ ;  /* 0xcd9e8d578a8a7825 */ /* 0x000fe200078e00ff */
[----:B------:R-:W-:Y:S01]  /*ba10*/  LOP3.LUT R24, R19, R92, RZ, 0xc0, !PT ;  /* 0x0000005c13187212 */ /* 0x000fe200078ec0ff */
[----:B------:R-:W-:Y:S01]  /*ba20*/  STG.E.U16 [R150.64+0x10], R148 ;  /* 0x0000109496007986 */ /* 0x000fe2000c101510 */
[----:B------:R-:W-:-:S02]  /*ba30*/  PRMT R9, R9, 0x5410, R21 ;  /* 0x0000541009097816 */ /* 0x000fc40000000015 */
[----:B------:R-:W-:Y:S01]  /*ba40*/  LOP3.LUT R19, R137, UR24, R52, 0x96, !PT ;  /* 0x0000001889137c12 */ /* 0x000fe2000f8e9634 */
[----:B--2---:R-:W-:Y:S01]  /*ba50*/  IMAD.MOV.U32 R145, RZ, RZ, R29 ;  /* 0x000000ffff917224 */ /* 0x004fe200078e001d */
[----:B------:R-:W-:Y:S01]  /*ba60*/  SHF.R.U32.HI R21, RZ, 0x10, R20 ;  /* 0x00000010ff157819 */ /* 0x000fe20000011614 */
[----:B------:R2:W-:Y:S01]  /*ba70*/  STG.E.U16 [R150.64+0x12], R149 ;  /* 0x0000129596007986 */ /* 0x0005e2000c101510 */
[----:B------:R-:W-:Y:S02]  /*ba80*/  LOP3.LUT R136, R139, UR19, R136, 0x96, !PT ;  /* 0x000000138b887c12 */ /* 0x000fe4000f8e9688 */
[----:B------:R-:W-:Y:S01]  /*ba90*/  SHF.R.U32.HI R20, RZ, 0x18, R20 ;  /* 0x00000018ff147819 */ /* 0x000fe20000011614 */
[--C-:B------:R-:W-:Y:S01]  /*baa0*/  HSET2.LE.AND R23, R8, R132.reuse, PT ;  /* 0x0000008408177233 */ /* 0x100fe20003803000 */
[----:B------:R-:W-:Y:S01]  /*bab0*/  LOP3.LUT R21, R21, 0xff, RZ, 0xc0, !PT ;  /* 0x000000ff15157812 */ /* 0x000fe200078ec0ff */
[----:B------:R-:W-:Y:S01]  /*bac0*/  IMAD.WIDE.U32 R136, R136, -0x2daee0ad, RZ ;  /* 0xd2511f5388887825 */ /* 0x000fe200078e00ff */
[----:B------:R-:W-:Y:S01]  /*bad0*/  LOP3.LUT R25, R25, R90, RZ, 0xc0, !PT ;  /* 0x0000005a19197212 */ /* 0x000fe200078ec0ff */
[----:B------:R-:W-:Y:S01]  /*bae0*/  HSET2.LE.AND R13, R13, R132, PT ;  /* 0x000000840d0d7233 */ /* 0x000fe20003803000 */
[----:B------:R-:W-:Y:S01]  /*baf0*/  PRMT R8, R21, 0x5410, R20 ;  /* 0x0000541015087816 */ /* 0x000fe20000000014 */
[----:B------:R-:W-:Y:S04]  /*bb00*/  STG.E.U16 [R142.64+0x10], R73 ;  /* 0x000010498e007986 */ /* 0x000fe8000c101510 */
[----:B------:R3:W-:Y:S01]  /*bb10*/  STG.E.U16 [R142.64+0x12], R171 ;  /* 0x000012ab8e007986 */ /* 0x0007e2000c101510 */
[----:B------:R-:W-:-:S02]  /*bb20*/  LOP3.LUT R18, R18, R93, RZ, 0xc0, !PT ;  /* 0x0000005d12127212 */ /* 0x000fc400078ec0ff */
[----:B------:R-:W-:Y:S02]  /*bb30*/  LOP3.LUT R14, R14, R87, RZ, 0xc0, !PT ;  /* 0x000000570e0e7212 */ /* 0x000fe400078ec0ff */
[----:B------:R-:W-:Y:S01]  /*bb40*/  LOP3.LUT R58, R58, R154, RZ, 0xc0, !PT ;  /* 0x0000009a3a3a7212 */ /* 0x000fe200078ec0ff */
[----:B------:R-:W-:Y:S01]  /*bb50*/  HSET2.LE.AND R10, R10, R132, PT ;  /* 0x000000840a0a7233 */ /* 0x000fe20003803000 */
[----:B------:R1:W5:Y:S01]  /*bb60*/  LDL.LU R209, [R1+0x200] ;  /* 0x0002000001d17983 */ /* 0x0003620000300800 */
[----:B--2---:R-:W-:-:S03]  /*bb70*/  IMAD.MOV.U32 R151, RZ, RZ, R28 ;  /* 0x000000ffff977224 */ /* 0x004fc600078e001c */
[----:B------:R-:W-:Y:S01]  /*bb80*/  STG.E.U16 [R32.64+0x10], R170 ;  /* 0x000010aa20007986 */ /* 0x000fe2000c101510 */
[----:B------:R-:W-:-:S04]  /*bb90*/  IMAD.WIDE.U32 R28, R19, -0x2daee0ad, RZ ;  /* 0xd2511f53131c7825 */ /* 0x000fc800078e00ff */
[----:B------:R-:W-:Y:S01]  /*bba0*/  IMAD.MOV.U32 R149, RZ, RZ, R36 ;  /* 0x000000ffff957224 */ /* 0x000fe200078e0024 */
[----:B------:R-:W-:Y:S01]  /*bbb0*/  LOP3.LUT R20, R29, UR18, R134, 0x96, !PT ;  /* 0x000000121d147c12 */ /* 0x000fe2000f8e9686 */
[----:B---3--:R-:W-:Y:S01]  /*bbc0*/  IMAD.MOV.U32 R142, RZ, RZ, R37 ;  /* 0x000000ffff8e7224 */ /* 0x008fe200078e0025 */
[----:B------:R-:W-:-:S03]  /*bbd0*/  LOP3.LUT R19, R137, UR13, R28, 0x96, !PT ;  /* 0x0000000d89137c12 */ /* 0x000fc6000f8e961c */
[----:B------:R-:W-:Y:S01]  /*bbe0*/  IMAD.WIDE.U32 R28, R20, -0x326172a9, RZ ;  /* 0xcd9e8d57141c7825 */ /* 0x000fe200078e00ff */
[----:B------:R2:W-:Y:S03]  /*bbf0*/  STG.E.U16 [R32.64+0x12], R169 ;  /* 0x000012a920007986 */ /* 0x0005e6000c101510 */
[----:B------:R-:W-:-:S04]  /*bc00*/  IMAD.WIDE.U32 R20, R19, -0x326172a9, RZ ;  /* 0xcd9e8d5713147825 */ /* 0x000fc800078e00ff */
[----:B------:R-:W-:Y:S02]  /*bc10*/  IMAD.MOV.U32 R148, RZ, RZ, R30 ;  /* 0x000000ffff947224 */ /* 0x000fe400078e001e */
[----:B------:R-:W-:Y:S01]  /*bc20*/  IMAD.MOV.U32 R139, RZ, RZ, R146 ;  /* 0x000000ffff8b7224 */ /* 0x000fe200078e0092 */
[--C-:B------:R-:W-:Y:S01]  /*bc30*/  HSET2.LE.AND R9, R9, R132.reuse, PT ;  /* 0x0000008409097233 */ /* 0x100fe20003803000 */
[----:B------:R-:W-:Y:S01]  /*bc40*/  IMAD.MOV.U32 R154, RZ, RZ, R150 ;  /* 0x000000ffff9a7224 */ /* 0x000fe200078e0096 */
[----:B------:R-:W-:Y:S01]  /*bc50*/  HSET2.LE.AND R8, R8, R132, PT ;  /* 0x0000008408087233 */ /* 0x000fe20003803000 */
[----:B------:R1:W5:Y:S01]  /*bc60*/  LDL.LU R208, [R1+0x1fc] ;  /* 0x0001fc0001d07983 */ /* 0x0003620000300800 */
[----:B--2---:R-:W-:Y:S02]  /*bc70*/  LOP3.LUT R32, R29, UR14, R138, 0x96, !PT ;  /* 0x0000000e1d207c12 */ /* 0x004fe4000f8e968a */
[----:B------:R-:W-:Y:S01]  /*bc80*/  LOP3.LUT R19, R21, UR10, R28, 0x96, !PT ;  /* 0x0000000a15137c12 */ /* 0x000fe2000f8e961c */
[----:B------:R2:W-:Y:S02]  /*bc90*/  STG.E.U16 [R116.64+0x20], R157 ;  /* 0x0000209d74007986 */ /* 0x0005e4000c101510 */
[----:B------:R-:W-:-:S02]  /*bca0*/  IMAD.WIDE.U32 R32, R32, -0x2daee0ad, RZ ;  /* 0xd2511f5320207825 */ /* 0x000fc400078e00ff */
[----:B------:R1:W5:Y:S03]  /*bcb0*/  LDL.LU R171, [R1+0x1f8] ;  /* 0x0001f80001ab7983 */ /* 0x0003660000300800 */
[----:B------:R-:W-:Y:S01]  /*bcc0*/  LOP3.LUT R36, R33, UR9, R136, 0x96, !PT ;  /* 0x0000000921247c12 */ /* 0x000fe2000f8e9688 */
[----:B------:R-:W-:Y:S01]  /*bcd0*/  IMAD.MOV.U32 R150, RZ, RZ, R39 ;  /* 0x000000ffff967224 */ /* 0x000fe200078e0027 */
[----:B------:R-:W-:Y:S01]  /*bce0*/  LOP3.LUT R21, R12, R84, RZ, 0xc0, !PT ;  /* 0x000000540c157212 */ /* 0x000fe200078ec0ff */
[----:B------:R-:W-:Y:S01]  /*bcf0*/  IMAD.MOV.U32 R146, RZ, RZ, R49 ;  /* 0x000000ffff927224 */ /* 0x000fe200078e0031 */
[----:B------:R1:W5:Y:S01]  /*bd00*/  LDL.LU R170, [R1+0x1f4] ;  /* 0x0001f40001aa7983 */ /* 0x0003620000300800 */
[----:B------:R-:W-:-:S03]  /*bd10*/  IMAD.WIDE.U32 R36, R36, -0x326172a9, RZ ;  /* 0xcd9e8d5724247825 */ /* 0x000fc600078e00ff */
[----:B------:R1:W5:Y:S02]  /*bd20*/  LDL.LU R169, [R1+0x1f0] ;  /* 0x0001f00001a97983 */ /* 0x0003640000300800 */
[----:B------:R-:W-:-:S04]  /*bd30*/  LOP3.LUT R11, R37, UR29, R20, 0x96, !PT ;  /* 0x0000001d250b7c12 */ /* 0x000fc8000f8e9614 */
[C---:B------:R-:W-:Y:S02]  /*bd40*/  LOP3.LUT R20, R11.reuse, 0xffff, RZ, 0xc0, !PT ;  /* 0x0000ffff0b147812 */ /* 0x040fe400078ec0ff */
[----:B------:R-:W-:Y:S02]  /*bd50*/  LOP3.LUT R33, R11, 0xff, RZ, 0xc0, !PT ;  /* 0x000000ff0b217812 */ /* 0x000fe400078ec0ff */
[----:B------:R-:W-:Y:S02]  /*bd60*/  SHF.R.U32.HI R20, RZ, 0x8, R20 ;  /* 0x00000008ff147819 */ /* 0x000fe40000011614 */
[--C-:B------:R-:W-:Y:S02]  /*bd70*/  SHF.R.U32.HI R30, RZ, 0x18, R11.reuse ;  /* 0x00000018ff1e7819 */ /* 0x100fe4000001160b */
[----:B------:R-:W-:Y:S02]  /*bd80*/  PRMT R33, R33, 0x5410, R20 ;  /* 0x0000541021217816 */ /* 0x000fe40000000014 */
[----:B------:R-:W-:-:S02]  /*bd90*/  SHF.R.U32.HI R20, RZ, 0x10, R11 ;  /* 0x00000010ff147819 */ /* 0x000fc4000001160b */
[C---:B------:R-:W-:Y:S02]  /*bda0*/  LOP3.LUT R11, R36.reuse, 0xffff, RZ, 0xc0, !PT ;  /* 0x0000ffff240b7812 */ /* 0x040fe400078ec0ff */
[----:B------:R-:W-:Y:S02]  /*bdb0*/  LOP3.LUT R28, R36, 0xff, RZ, 0xc0, !PT ;  /* 0x000000ff241c7812 */ /* 0x000fe400078ec0ff */
[----:B------:R-:W-:Y:S02]  /*bdc0*/  SHF.R.U32.HI R11, RZ, 0x8, R11 ;  /* 0x00000008ff0b7819 */ /* 0x000fe4000001160b */
[----:B------:R-:W-:Y:S02]  /*bdd0*/  LOP3.LUT R20, R20, 0xff, RZ, 0xc0, !PT ;  /* 0x000000ff14147812 */ /* 0x000fe400078ec0ff */
[----:B------:R-:W-:Y:S02]  /*bde0*/  PRMT R28, R28, 0x5410, R11 ;  /* 0x000054101c1c7816 */ /* 0x000fe4000000000b */
[----:B------:R-:W-:-:S02]  /*bdf0*/  SHF.R.U32.HI R11, RZ, 0x10, R36 ;  /* 0x00000010ff0b7819 */ /* 0x000fc40000011624 */
[----:B------:R-:W-:Y:S02]  /*be00*/  PRMT R30, R20, 0x5410, R30 ;  /* 0x00005410141e7816 */ /* 0x000fe4000000001e */
[----:B------:R-:W-:Y:S01]  /*be10*/  SHF.R.U32.HI R20, RZ, 0x18, R36 ;  /* 0x00000018ff147819 */ /* 0x000fe20000011624 */
[----:B------:R-:W-:Y:S01]  /*be20*/  IMAD.WIDE.U32 R36, R19, -0x2daee0ad, RZ ;  /* 0xd2511f5313247825 */ /* 0x000fe200078e00ff */
[----:B------:R-:W-:-:S04]  /*be30*/  LOP3.LUT R11, R11, 0xff, RZ, 0xc0, !PT ;  /* 0x000000ff0b0b7812 */ /* 0x000fc800078ec0ff */
[----:B------:R-:W-:Y:S01]  /*be40*/  PRMT R11, R11, 0x5410, R20 ;  /* 0x000054100b0b7816 */ /* 0x000fe20000000014 */
[----:B------:R-:W-:Y:S01]  /*be50*/  HSET2.LE.AND R20, R16, R132, PT ;  /* 0x0000008410147233 */ /* 0x000fe20003803000 */
[----:B------:R-:W-:-:S04]  /*be60*/  LOP3.LUT R16, R37, UR28, R32, 0x96, !PT ;  /* 0x0000001c25107c12 */ /* 0x000fc8000f8e9620 */
[C---:B------:R-:W-:Y:S02]  /*be70*/  LOP3.LUT R19, R16.reuse, 0xffff, RZ, 0xc0, !PT ;  /* 0x0000ffff10137812 */ /* 0x040fe400078ec0ff */
[----:B------:R-:W-:Y:S02]  /*be80*/  LOP3.LUT R29, R16, 0xff, RZ, 0xc0, !PT ;  /* 0x000000ff101d7812 */ /* 0x000fe400078ec0ff */
[----:B------:R-:W-:-:S04]  /*be90*/  SHF.R.U32.HI R19, RZ, 0x8, R19 ;  /* 0x00000008ff137819 */ /* 0x000fc80000011613 */
[----:B------:R-:W-:Y:S02]  /*bea0*/  PRMT R29, R29, 0x5410, R19 ;  /* 0x000054101d1d7816 */ /* 0x000fe40000000013 */
[--C-:B------:R-:W-:Y:S02]  /*beb0*/  SHF.R.U32.HI R19, RZ, 0x10, R16.reuse ;  /* 0x00000010ff137819 */ /* 0x100fe40000011610 */
[----:B------:R-:W-:Y:S02]  /*bec0*/  SHF.R.U32.HI R75, RZ, 0x18, R16 ;  /* 0x00000018ff4b7819 */ /* 0x000fe40000011610 */
[----:B------:R-:W-:Y:S02]  /*bed0*/  LOP3.LUT R19, R19, 0xff, RZ, 0xc0, !PT ;  /* 0x000000ff13137812 */ /* 0x000fe400078ec0ff */
[----:B------:R-:W-:Y:S02]  /*bee0*/  LOP3.LUT R16, R36, 0xffff, RZ, 0xc0, !PT ;  /* 0x0000ffff24107812 */ /* 0x000fe400078ec0ff */
[----:B------:R-:W-:-:S02]  /*bef0*/  PRMT R75, R19, 0x5410, R75 ;  /* 0x00005410134b7816 */ /* 0x000fc4000000004b */
[----:B------:R-:W-:Y:S01]  /*bf00*/  LOP3.LUT R19, R17, R91, RZ, 0xc0, !PT ;  /* 0x0000005b11137212 */ /* 0x000fe200078ec0ff */
[----:B------:R-:W-:Y:S01]  /*bf10*/  IMAD.WIDE.U32 R90, R101, -0x326172a9, RZ ;  /* 0xcd9e8d57655a7825 */ /* 0x000fe200078e00ff */
[----:B------:R-:W-:Y:S02]  /*bf20*/  SHF.R.U32.HI R16, RZ, 0x8, R16 ;  /* 0x00000008ff107819 */ /* 0x000fe40000011610 */
[----:B------:R-:W-:Y:S02]  /*bf30*/  LOP3.LUT R73, R36, 0xff, RZ, 0xc0, !PT ;  /* 0x000000ff24497812 */ /* 0x000fe400078ec0ff */
[----:B------:R-:W-:Y:S02]  /*bf40*/  SHF.R.U32.HI R55, RZ, 0x10, R36 ;  /* 0x00000010ff377819 */ /* 0x000fe40000011624 */
[----:B------:R-:W-:Y:S02]  /*bf50*/  PRMT R73, R73, 0x5410, R16 ;  /* 0x0000541049497816 */ /* 0x000fe40000000010 */
[----:B------:R-:W-:-:S02]  /*bf60*/  SHF.R.U32.HI R16, RZ, 0x18, R36 ;  /* 0x00000018ff107819 */ /* 0x000fc40000011624 */
[----:B------:R-:W-:Y:S02]  /*bf70*/  LOP3.LUT R55, R55, 0xff, RZ, 0xc0, !PT ;  /* 0x000000ff37377812 */ /* 0x000fe400078ec0ff */
[----:B------:R-:W-:Y:S02]  /*bf80*/  LOP3.LUT R133, R133, UR26, R90, 0x96, !PT ;  /* 0x0000001a85857c12 */ /* 0x000fe4000f8e965a */
[----:B------:R-:W-:Y:S02]  /*bf90*/  LOP3.LUT R92, R91, R7, RZ, 0x3c, !PT ;  /* 0x000000075b5c7212 */ /* 0x000fe400078e3cff */
[----:B------:R-:W-:Y:S01]  /*bfa0*/  PRMT R55, R55, 0x5410, R16 ;  /* 0x0000541037377816 */ /* 0x000fe20000000010 */
[----:B------:R-:W-:-:S04]  /*bfb0*/  IMAD.WIDE.U32 R16, R133, -0x2daee0ad, RZ ;  /* 0xd2511f5385107825 */ /* 0x000fc800078e00ff */
[----:B------:R-:W-:Y:S01]  /*bfc0*/  IMAD.WIDE.U32 R92, R92, -0x2daee0ad, RZ ;  /* 0xd2511f535c5c7825 */ /* 0x000fe200078e00ff */
[----:B------:R-:W-:Y:S01]  /*bfd0*/  LOP3.LUT R12, R97, UR18, R16, 0x96, !PT ;  /* 0x00000012610c7c12 */ /* 0x000fe2000f8e9610 */
[----:B------:R-:W-:-:S03]  /*bfe0*/  HSET2.LE.AND R16, R15, R132, PT ;  /* 0x000000840f107233 */ /* 0x000fc60003803000 */
[----:B------:R-:W-:Y:S02]  /*bff0*/  LOP3.LUT R84, R93, UR25, R94, 0x96, !PT ;  /* 0x000000195d547c12 */ /* 0x000fe4000f8e965e */
[----:B------:R-:W-:Y:S02]  /*c000*/  LOP3.LUT R17, R17, UR22, R92, 0x96, !PT ;  /* 0x0000001611117c12 */ /* 0x000fe4000f8e965c */
[----:B------:R-:W-:Y:S01]  /*c010*/  LOP3.LUT R20, R20, R86, RZ, 0xc0, !PT ;  /* 0x0000005614147212 */ /* 0x000fe200078ec0ff */
[----:B------:R-:W-:Y:S01]  /*c020*/  IMAD.WIDE.U32 R86, R12, -0x326172a9, RZ ;  /* 0xcd9e8d570c567825 */ /* 0x000fe200078e00ff */
[----:B------:R-:W-:-:S03]  /*c030*/  LOP3.LUT R15, R13, R85, RZ, 0xc0, !PT ;  /* 0x000000550d0f7212 */ /* 0x000fc600078ec0ff */
[----:B------:R-:W-:-:S04]  /*c040*/  IMAD.WIDE.U32 R36, R17, -0x326172a9, RZ ;  /* 0xcd9e8d5711247825 */ /* 0x000fc800078e00ff */
[----:B------:R-:W-:Y:S01]  /*c050*/  IMAD.WIDE.U32 R84, R84, -0x326172a9, RZ ;  /* 0xcd9e8d5754547825 */ /* 0x000fe200078e00ff */
[----:B------:R-:W-:-:S04]  /*c060*/  LOP3.LUT R12, R87, UR14, R36, 0x96, !PT ;  /* 0x0000000e570c7c12 */ /* 0x000fc8000f8e9624 */
[----:B------:R-:W-:Y:S01]  /*c070*/  LOP3.LUT R13, R37, UR19, R84, 0x96, !PT ;  /* 0x00000013250d7c12 */ /* 0x000fe2000f8e9654 */
[----:B--2---:R-:W-:Y:S02]  /*c080*/  IMAD.MOV.U32 R157, RZ, RZ, R143 ;  /* 0x000000ffff9d7224 */ /* 0x004fe400078e008f */
[----:B------:R-:W-:Y:S02]  /*c090*/  IMAD.MOV.U32 R143, RZ, RZ, R38 ;  /* 0x000000ffff8f7224 */ /* 0x000fe400078e0026 */
[----:B------:R-:W-:-:S04]  /*c0a0*/  IMAD.WIDE.U32 R38, R13, -0x2daee0ad, RZ ;  /* 0xd2511f530d267825 */ /* 0x000fc800078e00ff */
[----:B------:R-:W-:Y:S01]  /*c0b0*/  IMAD.WIDE.U32 R36, R12, -0x2daee0ad, RZ ;  /* 0xd2511f530c247825 */ /* 0x000fe200078e00ff */
[----:B------:R-:W-:-:S04]  /*c0c0*/  LOP3.LUT R13, R39, UR13, R96, 0x96, !PT ;  /* 0x0000000d270d7c12 */ /* 0x000fc8000f8e9660 */
[----:B------:R-:W-:Y:S01]  /*c0d0*/  LOP3.LUT R12, R37, UR9, R38, 0x96, !PT ;  /* 0x00000009250c7c12 */ /* 0x000fe2000f8e9626 */
[----:B------:R-:W-:-:S04]  /*c0e0*/  IMAD.WIDE.U32 R94, R13, -0x326172a9, RZ ;  /* 0xcd9e8d570d5e7825 */ /* 0x000fc800078e00ff */
[----:B------:R-:W-:Y:S01]  /*c0f0*/  IMAD.WIDE.U32 R38, R12, -0x326172a9, RZ ;  /* 0xcd9e8d570c267825 */ /* 0x000fe200078e00ff */
[----:B------:R-:W-:-:S04]  /*c100*/  LOP3.LUT R16, R16, R83, RZ, 0xc0, !PT ;  /* 0x0000005310107212 */ /* 0x000fc800078ec0ff */
[C---:B------:R-:W-:Y:S02]  /*c110*/  LOP3.LUT R17, R38.reuse, 0xffff, RZ, 0xc0, !PT ;  /* 0x0000ffff26117812 */ /* 0x040fe400078ec0ff */
[----:B------:R-:W-:Y:S01]  /*c120*/  LOP3.LUT R12, R39, UR29, R94, 0x96, !PT ;  /* 0x0000001d270c7c12 */ /* 0x000fe2000f8e965e */
[----:B------:R-:W-:Y:S01]  /*c130*/  IMAD.MOV.U32 R94, RZ, RZ, R148 ;  /* 0x000000ffff5e7224 */ /* 0x000fe200078e0094 */
[----:B------:R-:W-:Y:S01]  /*c140*/  SHF.R.U32.HI R17, RZ, 0x8, R17 ;  /* 0x00000008ff117819 */ /* 0x000fe20000011611 */
[----:B------:R-:W-:Y:S01]  /*c150*/  IMAD.MOV.U32 R148, RZ, RZ, R147 ;  /* 0x000000ffff947224 */ /* 0x000fe200078e0093 */
[----:B------:R-:W-:Y:S01]  /*c160*/  LOP3.LUT R83, R38, 0xff, RZ, 0xc0, !PT ;  /* 0x000000ff26537812 */ /* 0x000fe200078ec0ff */
[----:B------:R-:W-:Y:S01]  /*c170*/  IMAD.MOV.U32 R147, RZ, RZ, R54 ;  /* 0x000000ffff937224 */ /* 0x000fe200078e0036 */
[----:B------:R-:W-:Y:S02]  /*c180*/  LOP3.LUT R13, R95, UR10, R86, 0x96, !PT ;  /* 0x0000000a5f0d7c12 */ /* 0x000fe4000f8e9656 */
[----:B------:R-:W-:-:S02]  /*c190*/  SHF.R.U32.HI R54, RZ, 0x10, R38 ;  /* 0x00000010ff367819 */ /* 0x000fc40000011626 */
[----:B------:R-:W-:Y:S02]  /*c1a0*/  PRMT R83, R83, 0x5410, R17 ;  /* 0x0000541053537816 */ /* 0x000fe40000000011 */
[----:B------:R-:W-:Y:S01]  /*c1b0*/  SHF.R.U32.HI R17, RZ, 0x18, R38 ;  /* 0x00000018ff117819 */ /* 0x000fe20000011626 */
[----:B------:R-:W-:Y:S01]  /*c1c0*/  IMAD.WIDE.U32 R38, R13, -0x2daee0ad, RZ ;  /* 0xd2511f530d267825 */ /* 0x000fe200078e00ff */
[----:B------:R-:W-:-:S03]  /*c1d0*/  LOP3.LUT R54, R54, 0xff, RZ, 0xc0, !PT ;  /* 0x000000ff36367812 */ /* 0x000fc600078ec0ff */
[----:B------:R-:W-:Y:S01]  /*c1e0*/  IMAD.MOV.U32 R95, RZ, RZ, R149 ;  /* 0x000000ffff5f7224 */ /* 0x000fe200078e0095 */
[----:B------:R-:W-:Y:S01]  /*c1f0*/  PRMT R54, R54, 0x5410, R17 ;  /* 0x0000541036367816 */ /* 0x000fe20000000011 */
[----:B------:R-:W-:Y:S01]  /*c200*/  IMAD.MOV.U32 R149, RZ, RZ, R144 ;  /* 0x000000ffff957224 */ /* 0x000fe200078e0090 */
[C---:B------:R-:W-:Y:S01]  /*c210*/  LOP3.LUT R17, R38.reuse, 0xffff, RZ, 0xc0, !PT ;  /* 0x0000ffff26117812 */ /* 0x040fe200078ec0ff */
[----:B------:R-:W-:Y:S02]  /*c220*/  IMAD.MOV.U32 R144, RZ, RZ, R213 ;  /* 0x000000ffff907224 */ /* 0x000fe400078e00d5 */
[----:B------:R-:W-:Y:S01]  /*c230*/  IMAD.MOV.U32 R213, RZ, RZ, R51 ;  /* 0x000000ffffd57224 */ /* 0x000fe200078e0033 */
[----:B------:R-:W-:Y:S02]  /*c240*/  SHF.R.U32.HI R17, RZ, 0x8, R17 ;  /* 0x00000008ff117819 */ /* 0x000fe40000011611 */
[----:B------:R-:W-:Y:S02]  /*c250*/  LOP3.LUT R51, R38, 0xff, RZ, 0xc0, !PT ;  /* 0x000000ff26337812 */ /* 0x000fe400078ec0ff */
[----:B------:R-:W-:-:S02]  /*c260*/  SHF.R.U32.HI R49, RZ, 0x10, R38 ;  /* 0x00000010ff317819 */ /* 0x000fc40000011626 */
[----:B------:R-:W-:Y:S02]  /*c270*/  PRMT R51, R51, 0x5410, R17 ;  /* 0x0000541033337816 */ /* 0x000fe40000000011 */
[----:B------:R-:W-:Y:S02]  /*c280*/  SHF.R.U32.HI R17, RZ, 0x18, R38 ;  /* 0x00000018ff117819 */ /* 0x000fe40000011626 */
[----:B------:R-:W-:-:S04]  /*c290*/  LOP3.LUT R49, R49, 0xff, RZ, 0xc0, !PT ;  /* 0x000000ff31317812 */ /* 0x000fc800078ec0ff */
[----:B------:R-:W-:Y:S02]  /*c2a0*/  PRMT R49, R49, 0x5410, R17 ;  /* 0x0000541031317816 */ /* 0x000fe40000000011 */
[----:B------:R-:W-:Y:S02]  /*c2b0*/  LOP3.LUT R17, R10, R82, RZ, 0xc0, !PT ;  /* 0x000000520a117212 */ /* 0x000fe400078ec0ff */
[C---:B------:R-:W-:Y:S02]  /*c2c0*/  LOP3.LUT R10, R12.reuse, 0xffff, RZ, 0xc0, !PT ;  /* 0x0000ffff0c0a7812 */ /* 0x040fe400078ec0ff */
[----:B------:R-:W-:Y:S02]  /*c2d0*/  LOP3.LUT R13, R39, UR28, R36, 0x96, !PT ;  /* 0x0000001c270d7c12 */ /* 0x000fe4000f8e9624 */
[----:B------:R-:W-:Y:S02]  /*c2e0*/  SHF.R.U32.HI R10, RZ, 0x8, R10 ;  /* 0x00000008ff0a7819 */ /* 0x000fe4000001160a */
[----:B------:R-:W-:-:S02]  /*c2f0*/  LOP3.LUT R39, R12, 0xff, RZ, 0xc0, !PT ;  /* 0x000000ff0c277812 */ /* 0x000fc400078ec0ff */
[----:B------:R-:W-:Y:S02]  /*c300*/  SHF.R.U32.HI R38, RZ, 0x18, R12 ;  /* 0x00000018ff267819 */ /* 0x000fe4000001160c */
[----:B------:R-:W-:Y:S02]  /*c310*/  PRMT R39, R39, 0x5410, R10 ;  /* 0x0000541027277816 */ /* 0x000fe4000000000a */
[----:B------:R-:W-:Y:S02]  /*c320*/  SHF.R.U32.HI R10, RZ, 0x10, R12 ;  /* 0x00000010ff0a7819 */ /* 0x000fe4000001160c */
[----:B------:R-:W-:Y:S02]  /*c330*/  LOP3.LUT R12, R9, R81, RZ, 0xc0, !PT ;  /* 0x00000051090c7212 */ /* 0x000fe400078ec0ff */
[C---:B------:R-:W-:Y:S02]  /*c340*/  LOP3.LUT R9, R13.reuse, 0xffff, RZ, 0xc0, !PT ;  /* 0x0000ffff0d097812 */ /* 0x040fe400078ec0ff */
[----:B------:R-:W-:-:S02]  /*c350*/  LOP3.LUT R32, R13, 0xff, RZ, 0xc0, !PT ;  /* 0x000000ff0d207812 */ /* 0x000fc400078ec0ff */
[----:B------:R-:W-:Y:S01]  /*c360*/  SHF.R.U32.HI R9, RZ, 0x8, R9 ;  /* 0x00000008ff097819 */ /* 0x000fe20000011609 */
[----:B------:R-:W-:Y:S01]  /*c370*/  IMAD.MOV.U32 R138, RZ, RZ, R145 ;  /* 0x000000ffff8a7224 */ /* 0x000fe200078e0091 */
[----:B------:R-:W-:Y:S02]  /*c380*/  LOP3.LUT R35, R35, UR26, R90, 0x96, !PT ;  /* 0x0000001a23237c12 */ /* 0x000fe4000f8e965a */
[----:B------:R-:W-:Y:S01]  /*c390*/  PRMT R32, R32, 0x5410, R9 ;  /* 0x0000541020207816 */ /* 0x000fe20000000009 */
[----:B------:R-:W-:Y:S01]  /*c3a0*/  IMAD.MOV.U32 R145, RZ, RZ, R152 ;  /* 0x000000ffff917224 */ /* 0x000fe200078e0098 */
[----:B------:R-:W-:Y:S01]  /*c3b0*/  SHF.R.U32.HI R9, RZ, 0x10, R13 ;  /* 0x00000010ff097819 */ /* 0x000fe2000001160d */
[----:B------:R-:W-:Y:S01]  /*c3c0*/  IMAD.MOV.U32 R152, RZ, RZ, R153 ;  /* 0x000000ffff987224 */ /* 0x000fe200078e0099 */
[----:B------:R-:W-:Y:S01]  /*c3d0*/  LOP3.LUT R10, R10, 0xff, RZ, 0xc0, !PT ;  /* 0x000000ff0a0a7812 */ /* 0x000fe200078ec0ff */
[----:B------:R-:W-:Y:S01]  /*c3e0*/  IMAD.MOV.U32 R153, RZ, RZ, R31 ;  /* 0x000000ffff997224 */ /* 0x000fe200078e001f */
[----:B------:R-:W-:Y:S01]  /*c3f0*/  SHF.R.U32.HI R31, RZ, 0x18, R13 ;  /* 0x00000018ff1f7819 */ /* 0x000fe2000001160d */
[----:B------:R-:W-:Y:S01]  /*c400*/  IMAD.WIDE.U32 R36, R35, -0x2daee0ad, RZ ;  /* 0xd2511f5323247825 */ /* 0x000fe200078e00ff */
[----:B------:R-:W-:-:S02]  /*c410*/  LOP3.LUT R9, R9, 0xff, RZ, 0xc0, !PT ;  /* 0x000000ff09097812 */ /* 0x000fc400078ec0ff */
[----:B------:R-:W-:Y:S01]  /*c420*/  PRMT R38, R10, 0x5410, R38 ;  /* 0x000054100a267816 */ /* 0x000fe20000000026 */
[--C-:B------:R-:W-:Y:S01]  /*c430*/  HSET2.LE.AND R10, R28, R132.reuse, PT ;  /* 0x000000841c0a7233 */ /* 0x100fe20003803000 */
[----:B------:R-:W-:Y:S01]  /*c440*/  PRMT R31, R9, 0x5410, R31 ;  /* 0x00005410091f7816 */ /* 0x000fe2000000001f */
[--C-:B------:R-:W-:Y:S01]  /*c450*/  HSET2.LE.AND R9, R30, R132.reuse, PT ;  /* 0x000000841e097233 */ /* 0x100fe20003803000 */
[----:B------:R-:W-:Y:S01]  /*c460*/  LOP3.LUT R13, R8, R80, RZ, 0xc0, !PT ;  /* 0x00000050080d7212 */ /* 0x000fe200078ec0ff */
[----:B------:R-:W-:Y:S01]  /*c470*/  HSET2.LE.AND R8, R33, R132, PT ;  /* 0x0000008421087233 */ /* 0x000fe20003803000 */
[----:B------:R-:W-:Y:S02]  /*c480*/  LOP3.LUT R28, R37, UR22, R92, 0x96, !PT ;  /* 0x00000016251c7c12 */ /* 0x000fe4000f8e965c */
[----:B------:R-:W-:Y:S02]  /*c490*/  LOP3.LUT R34, R85, UR24, R34, 0x96, !PT ;  /* 0x0000001855227c12 */ /* 0x000fe4000f8e9622 */
[----:B------:R-:W-:-:S02]  /*c4a0*/  LOP3.LUT R8, R8, R79, RZ, 0xc0, !PT ;  /* 0x0000004f08087212 */ /* 0x000fc400078ec0ff */
[----:B------:R-:W-:Y:S01]  /*c4b0*/  LOP3.LUT R9, R9, R78, RZ, 0xc0, !PT ;  /* 0x0000004e09097212 */ /* 0x000fe200078ec0ff */
[----:B------:R-:W-:-:S04]  /*c4c0*/  IMAD.WIDE.U32 R78, R28, -0x326172a9, RZ ;  /* 0xcd9e8d571c4e7825 */ /* 0x000fc800078e00ff */
        /* <DEDUP_REMOVED lines=12> */
[C---:B------:R-:W-:Y:S02]  /*c590*/  LOP3.LUT R33, R34.reuse, 0xffff, RZ, 0xc0, !PT ;  /* 0x0000ffff22217812 */ /* 0x040fe400078ec0ff */
[----:B------:R-:W-:Y:S02]  /*c5a0*/  LOP3.LUT R28, R35, UR29, R36, 0x96, !PT ;  /* 0x0000001d231c7c12 */ /* 0x000fe4000f8e9624 */
[----:B------:R-:W-:Y:S02]  /*c5b0*/  SHF.R.U32.HI R33, RZ, 0x8, R33 ;  /* 0x00000008ff217819 */ /* 0x000fe40000011621 */
[----:B------:R-:W-:-:S04]  /*c5c0*/  LOP3.LUT R36, R34, 0xff, RZ, 0xc0, !PT ;  /* 0x000000ff22247812 */ /* 0x000fc800078ec0ff */
[----:B------:R-:W-:Y:S02]  /*c5d0*/  PRMT R36, R36, 0x5410, R33 ;  /* 0x0000541024247816 */ /* 0x000fe40000000021 */
[--C-:B------:R-:W-:Y:S02]  /*c5e0*/  SHF.R.U32.HI R33, RZ, 0x10, R34.reuse ;  /* 0x00000010ff217819 */ /* 0x100fe40000011622 */
[----:B------:R-:W-:Y:S02]  /*c5f0*/  SHF.R.U32.HI R34, RZ, 0x18, R34 ;  /* 0x00000018ff227819 */ /* 0x000fe40000011622 */
[----:B------:R-:W-:-:S04]  /*c600*/  LOP3.LUT R33, R33, 0xff, RZ, 0xc0, !PT ;  /* 0x000000ff21217812 */ /* 0x000fc800078ec0ff */
[----:B------:R-:W-:Y:S02]  /*c610*/  PRMT R33, R33, 0x5410, R34 ;  /* 0x0000541021217816 */ /* 0x000fe40000000022 */
[C---:B------:R-:W-:Y:S01]  /*c620*/  LOP3.LUT R34, R28.reuse, 0xffff, RZ, 0xc0, !PT ;  /* 0x0000ffff1c227812 */ /* 0x040fe200078ec0ff */
[----:B------:R-:W-:Y:S01]  /*c630*/  HSET2.LE.AND R11, R11, R132, PT ;  /* 0x000000840b0b7233 */ /* 0x000fe20003803000 */
[----:B------:R-:W-:Y:S02]  /*c640*/  LOP3.LUT R37, R28, 0xff, RZ, 0xc0, !PT ;  /* 0x000000ff1c257812 */ /* 0x000fe400078ec0ff */
[----:B------:R-:W-:Y:S02]  /*c650*/  SHF.R.U32.HI R34, RZ, 0x8, R34 ;  /* 0x00000008ff227819 */ /* 0x000fe40000011622 */
[----:B------:R-:W-:Y:S02]  /*c660*/  LOP3.LUT R10, R10, R77, RZ, 0xc0, !PT ;  /* 0x0000004d0a0a7212 */ /* 0x000fe400078ec0ff */
[----:B------:R-:W-:Y:S01]  /*c670*/  LOP3.LUT R11, R11, R76, RZ, 0xc0, !PT ;  /* 0x0000004c0b0b7212 */ /* 0x000fe200078ec0ff */
[----:B------:R-:W-:Y:S01]  /*c680*/  IMAD.WIDE.U32 R76, R30, -0x2daee0ad, RZ ;  /* 0xd2511f531e4c7825 */ /* 0x000fe200078e00ff */
[----:B------:R-:W-:-:S02]  /*c690*/  PRMT R37, R37, 0x5410, R34 ;  /* 0x0000541025257816 */ /* 0x000fc40000000022 */
[--C-:B------:R-:W-:Y:S01]  /*c6a0*/  SHF.R.U32.HI R34, RZ, 0x10, R28.reuse ;  /* 0x00000010ff227819 */ /* 0x100fe2000001161c */
[----:B------:R-:W-:Y:S01]  /*c6b0*/  HSET2.LE.AND R30, R29, R132, PT ;  /* 0x000000841d1e7233 */ /* 0x000fe20003803000 */
[----:B------:R-:W-:Y:S02]  /*c6c0*/  SHF.R.U32.HI R28, RZ, 0x18, R28 ;  /* 0x00000018ff1c7819 */ /* 0x000fe4000001161c */
[----:B------:R-:W-:Y:S02]  /*c6d0*/  LOP3.LUT R34, R34, 0xff, RZ, 0xc0, !PT ;  /* 0x000000ff22227812 */ /* 0x000fe400078ec0ff */
[----:B------:R-:W-:Y:S02]  /*c6e0*/  LOP3.LUT R29, R77, UR28, R78, 0x96, !PT ;  /* 0x0000001c4d1d7c12 */ /* 0x000fe4000f8e964e */
[----:B------:R-:W-:Y:S02]  /*c6f0*/  PRMT R28, R34, 0x5410, R28 ;  /* 0x00005410221c7816 */ /* 0x000fe4000000001c */
[----:B------:R-:W-:-:S02]  /*c700*/  LOP3.LUT R34, R29, 0xffff, RZ, 0xc0, !PT ;  /* 0x0000ffff1d227812 */ /* 0x000fc400078ec0ff */
[----:B------:R-:W-:Y:S02]  /*c710*/  LOP3.LUT R160, R30, R160, RZ, 0xc0, !PT ;  /* 0x000000a01ea07212 */ /* 0x000fe400078ec0ff */
[----:B------:R-:W-:Y:S02]  /*c720*/  SHF.R.U32.HI R34, RZ, 0x8, R34 ;  /* 0x00000008ff227819 */ /* 0x000fe40000011622 */
[----:B------:R-:W-:-:S04]  /*c730*/  LOP3.LUT R30, R29, 0xff, RZ, 0xc0, !PT ;  /* 0x000000ff1d1e7812 */ /* 0x000fc800078ec0ff */
[----:B------:R-:W-:Y:S02]  /*c740*/  PRMT R30, R30, 0x5410, R34 ;  /* 0x000054101e1e7816 */ /* 0x000fe40000000022 */
[--C-:B------:R-:W-:Y:S02]  /*c750*/  SHF.R.U32.HI R34, RZ, 0x10, R29.reuse ;  /* 0x00000010ff227819 */ /* 0x100fe4000001161d */
[----:B------:R-:W-:Y:S02]  /*c760*/  SHF.R.U32.HI R29, RZ, 0x18, R29 ;  /* 0x00000018ff1d7819 */ /* 0x000fe4000001161d */
[----:B------:R-:W-:-:S04]  /*c770*/  LOP3.LUT R34, R34, 0xff, RZ, 0xc0, !PT ;  /* 0x000000ff22227812 */ /* 0x000fc800078ec0ff */
[----:B------:R-:W-:Y:S02]  /*c780*/  PRMT R29, R34, 0x5410, R29 ;  /* 0x00005410221d7816 */ /* 0x000fe4000000001d */
[C---:B------:R-:W-:Y:S02]  /*c790*/  LOP3.LUT R34, R76.reuse, 0xffff, RZ, 0xc0, !PT ;  /* 0x0000ffff4c227812 */ /* 0x040fe400078ec0ff */
[----:B------:R-:W-:Y:S02]  /*c7a0*/  LOP3.LUT R35, R76, 0xff, RZ, 0xc0, !PT ;  /* 0x000000ff4c237812 */ /* 0x000fe400078ec0ff */
[----:B------:R-:W-:-:S04]  /*c7b0*/  SHF.R.U32.HI R34, RZ, 0x8, R34 ;  /* 0x00000008ff227819 */ /* 0x000fc80000011622 */
[----:B------:R-:W-:Y:S02]  /*c7c0*/  PRMT R35, R35, 0x5410, R34 ;  /* 0x0000541023237816 */ /* 0x000fe40000000022 */
[--C-:B------:R-:W-:Y:S02]  /*c7d0*/  SHF.R.U32.HI R34, RZ, 0x10, R76.reuse ;  /* 0x00000010ff227819 */ /* 0x100fe4000001164c */
[----:B------:R-:W-:Y:S02]  /*c7e0*/  SHF.R.U32.HI R76, RZ, 0x18, R76 ;  /* 0x00000018ff4c7819 */ /* 0x000fe4000001164c */
[----:B------:R-:W-:-:S04]  /*c7f0*/  LOP3.LUT R34, R34, 0xff, RZ, 0xc0, !PT ;  /* 0x000000ff22227812 */ /* 0x000fc800078ec0ff */
[----:B------:R-:W-:Y:S01]  /*c800*/  PRMT R34, R34, 0x5410, R76 ;  /* 0x0000541022227816 */ /* 0x000fe2000000004c */
[--C-:B------:R-:W-:Y:S01]  /*c810*/  HSET2.LE.AND R76, R75, R132.reuse, PT ;  /* 0x000000844b4c7233 */ /* 0x100fe20003803000 */
[----:B------:R-:W-:Y:S01]  /*c820*/  LOP3.LUT R75, R141, UR26, R90, 0x96, !PT ;  /* 0x0000001a8d4b7c12 */ /* 0x000fe2000f8e965a */
[----:B------:R-:W-:Y:S01]  /*c830*/  HSET2.LE.AND R55, R55, R132, PT ;  /* 0x0000008437377233 */ /* 0x000fe20003803000 */
[----:B------:R-:W-:Y:S02]  /*c840*/  LOP3.LUT R140, R85, UR24, R140, 0x96, !PT ;  /* 0x00000018558c7c12 */ /* 0x000fe4000f8e968c */
[----:B------:R-:W-:Y:S01]  /*c850*/  LOP3.LUT R161, R76, R161, RZ, 0xc0, !PT ;  /* 0x000000a14ca17212 */ /* 0x000fe200078ec0ff */
[----:B------:R-:W-:Y:S01]  /*c860*/  IMAD.WIDE.U32 R76, R75, -0x2daee0ad, RZ ;  /* 0xd2511f534b4c7825 */ /* 0x000fe200078e00ff */
[----:B------:R-:W-:-:S03]  /*c870*/  LOP3.LUT R163, R55, R163, RZ, 0xc0, !PT ;  /* 0x000000a337a37212 */ /* 0x000fc600078ec0ff */
[----:B------:R-:W-:Y:S01]  /*c880*/  IMAD.WIDE.U32 R140, R140, -0x2daee0ad, RZ ;  /* 0xd2511f538c8c7825 */ /* 0x000fe200078e00ff */
[----:B------:R-:W-:-:S05]  /*c890*/  LOP3.LUT R55, R77, UR22, R92, 0x96, !PT ;  /* 0x000000164d377c12 */ /* 0x000fca000f8e965c */
[----:B------:R-:W-:Y:S01]  /*c8a0*/  IMAD.WIDE.U32 R80, R55, -0x326172a9, RZ ;  /* 0xcd9e8d5737507825 */ /* 0x000fe200078e00ff */
[----:B------:R-:W-:Y:S01]  /*c8b0*/  LOP3.LUT R55, R141, UR18, R76, 0x96, !PT ;  /* 0x000000128d377c12 */ /* 0x000fe2000f8e964c */
[----:B------:R-:W-:-:S04]  /*c8c0*/  HSET2.LE.AND R73, R73, R132, PT ;  /* 0x0000008449497233 */ /* 0x000fc80003803000 */
[----:B------:R-:W-:Y:S01]  /*c8d0*/  IMAD.WIDE.U32 R78, R55, -0x326172a9, RZ ;  /* 0xcd9e8d57374e7825 */ /* 0x000fe200078e00ff */
[----:B------:R-:W-:Y:S02]  /*c8e0*/  LOP3.LUT R162, R73, R162, RZ, 0xc0, !PT ;  /* 0x000000a249a27212 */ /* 0x000fe400078ec0ff */
[----:B------:R-:W-:Y:S02]  /*c8f0*/  LOP3.LUT R73, R81, UR19, R84, 0x96, !PT ;  /* 0x0000001351497c12 */ /* 0x000fe4000f8e9654 */
[----:B------:R-:W-:-:S03]  /*c900*/  LOP3.LUT R80, R79, UR14, R80, 0x96, !PT ;  /* 0x0000000e4f507c12 */ /* 0x000fc6000f8e9650 */
[----:B------:R-:W-:-:S04]  /*c910*/  IMAD.WIDE.U32 R76, R73, -0x2daee0ad, RZ ;  /* 0xd2511f53494c7825 */ /* 0x000fc800078e00ff */
[----:B------:R-:W-:Y:S01]  /*c920*/  IMAD.WIDE.U32 R80, R80, -0x2daee0ad, RZ ;  /* 0xd2511f5350507825 */ /* 0x000fe200078e00ff */
[----:B------:R-:W-:Y:S01]  /*c930*/  HSET2.LE.AND R83, R83, R132, PT ;  /* 0x0000008453537233 */ /* 0x000fe20003803000 */
[----:B------:R-:W-:-:S03]  /*c940*/  LOP3.LUT R73, R77, UR13, R140, 0x96, !PT ;  /* 0x0000000d4d497c12 */ /* 0x000fc6000f8e968c */
[----:B------:R-:W-:Y:S02]  /*c950*/  LOP3.LUT R55, R81, UR9, R76, 0x96, !PT ;  /* 0x0000000951377c12 */ /* 0x000fe4000f8e964c */
[----:B------:R-:W-:-:S03]  /*c960*/  LOP3.LUT R70, R83, R70, RZ, 0xc0, !PT ;  /* 0x0000004653467212 */ /* 0x000fc600078ec0ff */
[----:B------:R-:W-:-:S04]  /*c970*/  IMAD.WIDE.U32 R82, R55, -0x326172a9, RZ ;  /* 0xcd9e8d5737527825 */ /* 0x000fc800078e00ff */
[----:B------:R-:W-:Y:S01]  /*c980*/  IMAD.WIDE.U32 R76, R73, -0x326172a9, RZ ;  /* 0xcd9e8d57494c7825 */ /* 0x000fe200078e00ff */
[----:B------:R-:W-:-:S04]  /*c990*/  LOP3.LUT R73, R82, 0xffff, RZ, 0xc0, !PT ;  /* 0x0000ffff52497812 */ /* 0x000fc800078ec0ff */
[----:B------:R-:W-:Y:S02]  /*c9a0*/  LOP3.LUT R78, R77, UR10, R78, 0x96, !PT ;  /* 0x0000000a4d4e7c12 */ /* 0x000fe4000f8e964e */
[----:B------:R-:W-:Y:S02]  /*c9b0*/  LOP3.LUT R55, R83, UR29, R76, 0x96, !PT ;  /* 0x0000001d53377c12 */ /* 0x000fe4000f8e964c */
[----:B------:R-:W-:Y:S02]  /*c9c0*/  SHF.R.U32.HI R73, RZ, 0x8, R73 ;  /* 0x00000008ff497819 */ /* 0x000fe40000011649 */
[----:B------:R-:W-:Y:S02]  /*c9d0*/  LOP3.LUT R77, R82, 0xff, RZ, 0xc0, !PT ;  /* 0x000000ff524d7812 */ /* 0x000fe400078ec0ff */
[----:B------:R-:W-:Y:S02]  /*c9e0*/  SHF.R.U32.HI R76, RZ, 0x10, R82 ;  /* 0x00000010ff4c7819 */ /* 0x000fe40000011652 */
[----:B------:R-:W-:-:S02]  /*c9f0*/  PRMT R77, R77, 0x5410, R73 ;  /* 0x000054104d4d7816 */ /* 0x000fc40000000049 */
[----:B------:R-:W-:Y:S02]  /*ca00*/  SHF.R.U32.HI R73, RZ, 0x18, R82 ;  /* 0x00000018ff497819 */ /* 0x000fe40000011652 */
[----:B------:R-:W-:Y:S02]  /*ca10*/  LOP3.LUT R76, R76, 0xff, RZ, 0xc0, !PT ;  /* 0x000000ff4c4c7812 */ /* 0x000fe400078ec0ff */
[----:B------:R-:W-:Y:S02]  /*ca20*/  SHF.R.U32.HI R81, RZ, 0x10, R55 ;  /* 0x00000010ff517819 */ /* 0x000fe40000011637 */
[----:B------:R-:W-:Y:S01]  /*ca30*/  PRMT R76, R76, 0x5410, R73 ;  /* 0x000054104c4c7816 */ /* 0x000fe20000000049 */
[----:B------:R-:W-:Y:S01]  /*ca40*/  IMAD.WIDE.U32 R78, R78, -0x2daee0ad, RZ ;  /* 0xd2511f534e4e7825 */ /* 0x000fe200078e00ff */
[C---:B------:R-:W-:Y:S02]  /*ca50*/  LOP3.LUT R73, R55.reuse, 0xffff, RZ, 0xc0, !PT ;  /* 0x0000ffff37497812 */ /* 0x040fe400078ec0ff */
[----:B------:R-:W-:-:S02]  /*ca60*/  LOP3.LUT R82, R55, 0xff, RZ, 0xc0, !PT ;  /* 0x000000ff37527812 */ /* 0x000fc400078ec0ff */
[----:B------:R-:W-:Y:S02]  /*ca70*/  SHF.R.U32.HI R55, RZ, 0x18, R55 ;  /* 0x00000018ff377819 */ /* 0x000fe40000011637 */
[----:B------:R-:W-:-:S04]  /*ca80*/  LOP3.LUT R81, R81, 0xff, RZ, 0xc0, !PT ;  /* 0x000000ff51517812 */ /* 0x000fc800078ec0ff */
[----:B------:R-:W-:Y:S02]  /*ca90*/  PRMT R81, R81, 0x5410, R55 ;  /* 0x0000541051517816 */ /* 0x000fe40000000037 */
[----:B------:R-:W-:Y:S02]  /*caa0*/  LOP3.LUT R55, R79, UR28, R80, 0x96, !PT ;  /* 0x0000001c4f377c12 */ /* 0x000fe4000f8e9650 */
[----:B------:R-:W-:Y:S02]  /*cab0*/  SHF.R.U32.HI R73, RZ, 0x8, R73 ;  /* 0x00000008ff497819 */ /* 0x000fe40000011649 */
[----:B------:R-:W-:Y:S02]  /*cac0*/  SHF.R.U32.HI R75, RZ, 0x10, R55 ;  /* 0x00000010ff4b7819 */ /* 0x000fe40000011637 */
[----:B------:R-:W-:Y:S02]  /*cad0*/  LOP3.LUT R90, R53, UR26, R90, 0x96, !PT ;  /* 0x0000001a355a7c12 */ /* 0x000fe4000f8e965a */
[----:B------:R-:W-:-:S02]  /*cae0*/  PRMT R82, R82, 0x5410, R73 ;  /* 0x0000541052527816 */ /* 0x000fc40000000049 */
[C---:B------:R-:W-:Y:S02]  /*caf0*/  LOP3.LUT R73, R55.reuse, 0xffff, RZ, 0xc0, !PT ;  /* 0x0000ffff37497812 */ /* 0x040fe400078ec0ff */
[----:B------:R-:W-:Y:S01]  /*cb00*/  LOP3.LUT R80, R55, 0xff, RZ, 0xc0, !PT ;  /* 0x000000ff37507812 */ /* 0x000fe200078ec0ff */
[----:B------:R-:W-:Y:S01]  /*cb10*/  IMAD.WIDE.U32 R86, R90, -0x2daee0ad, RZ ;  /* 0xd2511f535a567825 */ /* 0x000fe200078e00ff */
[----:B------:R-:W-:Y:S02]  /*cb20*/  SHF.R.U32.HI R55, RZ, 0x18, R55 ;  /* 0x00000018ff377819 */ /* 0x000fe40000011637 */
[----:B------:R-:W-:Y:S02]  /*cb30*/  LOP3.LUT R75, R75, 0xff, RZ, 0xc0, !PT ;  /* 0x000000ff4b4b7812 */ /* 0x000fe400078ec0ff */
[----:B------:R-:W-:Y:S02]  /*cb40*/  SHF.R.U32.HI R73, RZ, 0x8, R73 ;  /* 0x00000008ff497819 */ /* 0x000fe40000011649 */
[----:B------:R-:W-:-:S02]  /*cb50*/  PRMT R75, R75, 0x5410, R55 ;  /* 0x000054104b4b7816 */ /* 0x000fc40000000037 */
[----:B------:R-:W-:Y:S02]  /*cb60*/  LOP3.LUT R55, R78, 0xffff, RZ, 0xc0, !PT ;  /* 0x0000ffff4e377812 */ /* 0x000fe400078ec0ff */
[----:B------:R-:W-:Y:S02]  /*cb70*/  LOP3.LUT R92, R87, UR22, R92, 0x96, !PT ;  /* 0x00000016575c7c12 */ /* 0x000fe4000f8e965c */
[----:B------:R-:W-:Y:S02]  /*cb80*/  PRMT R80, R80, 0x5410, R73 ;  /* 0x0000541050507816 */ /* 0x000fe40000000049 */
[----:B------:R-:W-:Y:S02]  /*cb90*/  SHF.R.U32.HI R55, RZ, 0x8, R55 ;  /* 0x00000008ff377819 */ /* 0x000fe40000011637 */
[----:B------:R-:W-:Y:S01]  /*cba0*/  LOP3.LUT R73, R78, 0xff, RZ, 0xc0, !PT ;  /* 0x000000ff4e497812 */ /* 0x000fe200078ec0ff */
[----:B------:R-:W-:Y:S01]  /*cbb0*/  IMAD.WIDE.U32 R92, R92, -0x326172a9, RZ ;  /* 0xcd9e8d575c5c7825 */ /* 0x000fe200078e00ff */
[----:B------:R-:W-:-:S02]  /*cbc0*/  LOP3.LUT R52, R85, UR24, R52, 0x96, !PT ;  /* 0x0000001855347c12 */ /* 0x000fc4000f8e9634 */
[----:B------:R-:W-:Y:S02]  /*cbd0*/  PRMT R73, R73, 0x5410, R55 ;  /* 0x0000541049497816 */ /* 0x000fe40000000037 */
[--C-:B------:R-:W-:Y:S02]  /*cbe0*/  SHF.R.U32.HI R91, RZ, 0x10, R78.reuse ;  /* 0x00000010ff5b7819 */ /* 0x100fe4000001164e */
[----:B------:R-:W-:Y:S01]  /*cbf0*/  SHF.R.U32.HI R55, RZ, 0x18, R78 ;  /* 0x00000018ff377819 */ /* 0x000fe2000001164e */
        /* <DEDUP_REMOVED lines=9> */
[----:B------:R-:W-:-:S04]  /*cc90*/  IMAD.WIDE.U32 R92, R53, -0x326172a9, RZ ;  /* 0xcd9e8d57355c7825 */ /* 0x000fc800078e00ff */
[----:B------:R-:W-:Y:S01]  /*cca0*/  IMAD.WIDE.U32 R86, R52, -0x326172a9, RZ ;  /* 0xcd9e8d5734567825 */ /* 0x000fe200078e00ff */
[----:B------:R-:W-:-:S04]  /*ccb0*/  LOP3.LUT R78, R93, UR10, R78, 0x96, !PT ;  /* 0x0000000a5d4e7c12 */ /* 0x000fc8000f8e964e */
[C---:B------:R-:W-:Y:S02]  /*ccc0*/  LOP3.LUT R52, R86.reuse, 0xffff, RZ, 0xc0, !PT ;  /* 0x0000ffff56347812 */ /* 0x040fe400078ec0ff */
[----:B------:R-:W-:Y:S02]  /*ccd0*/  LOP3.LUT R90, R86, 0xff, RZ, 0xc0, !PT ;  /* 0x000000ff565a7812 */ /* 0x000fe400078ec0ff */
[----:B------:R-:W-:Y:S02]  /*cce0*/  SHF.R.U32.HI R52, RZ, 0x8, R52 ;  /* 0x00000008ff347819 */ /* 0x000fe40000011634 */
[----:B------:R-:W-:Y:S01]  /*ccf0*/  SHF.R.U32.HI R83, RZ, 0x10, R86 ;  /* 0x00000010ff537819 */ /* 0x000fe20000011656 */
[----:B------:R-:W-:Y:S01]  /*cd00*/  IMAD.WIDE.U32 R78, R78, -0x2daee0ad, RZ ;  /* 0xd2511f534e4e7825 */ /* 0x000fe200078e00ff */
[----:B------:R-:W-:Y:S02]  /*cd10*/  PRMT R90, R90, 0x5410, R52 ;  /* 0x000054105a5a7816 */ /* 0x000fe40000000034 */
[----:B------:R-:W-:-:S02]  /*cd20*/  SHF.R.U32.HI R52, RZ, 0x18, R86 ;  /* 0x00000018ff347819 */ /* 0x000fc40000011656 */
[----:B------:R-:W-:-:S04]  /*cd30*/  LOP3.LUT R83, R83, 0xff, RZ, 0xc0, !PT ;  /* 0x000000ff53537812 */ /* 0x000fc800078ec0ff */
[----:B------:R-:W-:Y:S02]  /*cd40*/  PRMT R83, R83, 0x5410, R52 ;  /* 0x0000541053537816 */ /* 0x000fe40000000034 */
[----:B------:R-:W-:-:S04]  /*cd50*/  LOP3.LUT R52, R79, UR28, R84, 0x96, !PT ;  /* 0x0000001c4f347c12 */ /* 0x000fc8000f8e9654 */
[C---:B------:R-:W-:Y:S02]  /*cd60*/  LOP3.LUT R53, R52.reuse, 0xffff, RZ, 0xc0, !PT ;  /* 0x0000ffff34357812 */ /* 0x040fe400078ec0ff */
[----:B------:R-:W-:Y:S02]  /*cd70*/  LOP3.LUT R137, R52, 0xff, RZ, 0xc0, !PT ;  /* 0x000000ff34897812 */ /* 0x000fe400078ec0ff */
[----:B------:R-:W-:Y:S01]  /*cd80*/  SHF.R.U32.HI R53, RZ, 0x8, R53 ;  /* 0x00000008ff357819 */ /* 0x000fe20000011635 */
[--C-:B------:R-:W-:Y:S02]  /*cd90*/  HSET2.LE.AND R54, R54, R132.reuse, PT ;  /* 0x0000008436367233 */ /* 0x100fe40003803000 */
[--C-:B------:R-:W-:Y:S01]  /*cda0*/  HSET2.LE.AND R51, R51, R132.reuse, PT ;  /* 0x0000008433337233 */ /* 0x100fe20003803000 */
[----:B------:R-:W-:Y:S01]  /*cdb0*/  PRMT R137, R137, 0x5410, R53 ;  /* 0x0000541089897816 */ /* 0x000fe20000000035 */
[----:B------:R-:W-:Y:S01]  /*cdc0*/  HSET2.LE.AND R39, R39, R132, PT ;  /* 0x0000008427277233 */ /* 0x000fe20003803000 */
[--C-:B------:R-:W-:Y:S01]  /*cdd0*/  SHF.R.U32.HI R53, RZ, 0x10, R52.reuse ;  /* 0x00000010ff357819 */ /* 0x100fe20000011634 */
[----:B------:R-:W-:Y:S01]  /*cde0*/  IMAD.MOV.U32 R141, RZ, RZ, R213 ;  /* 0x000000ffff8d7224 */ /* 0x000fe200078e00d5 */
[----:B------:R-:W-:Y:S01]  /*cdf0*/  SHF.R.U32.HI R136, RZ, 0x18, R52 ;  /* 0x00000018ff887819 */ /* 0x000fe20000011634 */
[----:B------:R-:W-:Y:S01]  /*ce00*/  IMAD.SHL.U32 R213, R5, 0x2, RZ ;  /* 0x0000000205d57824 */ /* 0x000fe200078e00ff */
[----:B------:R-:W-:-:S02]  /*ce10*/  LOP3.LUT R52, R78, 0xffff, RZ, 0xc0, !PT ;  /* 0x0000ffff4e347812 */ /* 0x000fc400078ec0ff */
[----:B------:R-:W-:Y:S02]  /*ce20*/  LOP3.LUT R71, R54, R71, RZ, 0xc0, !PT ;  /* 0x0000004736477212 */ /* 0x000fe400078ec0ff */
[----:B------:R-:W-:Y:S01]  /*ce30*/  LOP3.LUT R54, R51, R68, RZ, 0xc0, !PT ;  /* 0x0000004433367212 */ /* 0x000fe200078ec0ff */
[--C-:B------:R-:W-:Y:S01]  /*ce40*/  HSET2.LE.AND R77, R77, R132.reuse, PT ;  /* 0x000000844d4d7233 */ /* 0x100fe20003803000 */
[----:B------:R-:W-:Y:S01]  /*ce50*/  LOP3.LUT R68, R39, R74, RZ, 0xc0, !PT ;  /* 0x0000004a27447212 */ /* 0x000fe200078ec0ff */
[----:B------:R-:W-:Y:S01]  /*ce60*/  IMAD.MOV.U32 R74, RZ, RZ, R212 ;  /* 0x000000ffff4a7224 */ /* 0x000fe200078e00d4 */
[----:B------:R-:W-:Y:S01]  /*ce70*/  SHF.R.U32.HI R52, RZ, 0x8, R52 ;  /* 0x00000008ff347819 */ /* 0x000fe20000011634 */
[----:B------:R-:W-:Y:S01]  /*ce80*/  HSET2.LE.AND R76, R76, R132, PT ;  /* 0x000000844c4c7233 */ /* 0x000fe20003803000 */
[----:B------:R-:W-:Y:S01]  /*ce90*/  LOP3.LUT R135, R78, 0xff, RZ, 0xc0, !PT ;  /* 0x000000ff4e877812 */ /* 0x000fe200078ec0ff */
[----:B------:R-:W-:Y:S01]  /*cea0*/  IMAD R212, R4, 0x2, R213 ;  /* 0x0000000204d47824 */ /* 0x000fe200078e02d5 */
[----:B------:R-:W-:-:S02]  /*ceb0*/  LOP3.LUT R133, R87, UR29, R92, 0x96, !PT ;  /* 0x0000001d57857c12 */ /* 0x000fc4000f8e965c */
[----:B------:R-:W-:Y:S02]  /*cec0*/  PRMT R135, R135, 0x5410, R52 ;  /* 0x0000541087877816 */ /* 0x000fe40000000034 */
[----:B------:R-:W-:Y:S02]  /*ced0*/  LOP3.LUT R23, R23, R99, RZ, 0xc0, !PT ;  /* 0x0000006317177212 */ /* 0x000fe400078ec0ff */
[--C-:B------:R-:W-:Y:S01]  /*cee0*/  SHF.R.U32.HI R134, RZ, 0x10, R78.reuse ;  /* 0x00000010ff867819 */ /* 0x100fe2000001164e */
[----:B------:R-:W2:Y:S01]  /*cef0*/  LDSM.16.MT88.4 R96, [R213+0x4000] ;  /* 0x00400000d560783b */ /* 0x000ea20000004200 */
[----:B------:R-:W-:Y:S02]  /*cf00*/  SHF.R.U32.HI R52, RZ, 0x18, R78 ;  /* 0x00000018ff347819 */ /* 0x000fe4000001164e */
[----:B------:R-:W-:Y:S02]  /*cf10*/  LOP3.LUT R86, R77, R43, RZ, 0xc0, !PT ;  /* 0x0000002b4d567212 */ /* 0x000fe400078ec0ff */
[----:B------:R-:W-:-:S02]  /*cf20*/  LOP3.LUT R87, R76, R47, RZ, 0xc0, !PT ;  /* 0x0000002f4c577212 */ /* 0x000fc400078ec0ff */
[----:B------:R-:W3:Y:S01]  /*cf30*/  LDSM.16.MT88.4 R76, [R212+0x4000] ;  /* 0x00400000d44c783b */ /* 0x000ee20000004200 */
[----:B------:R-:W-:Y:S01]  /*cf40*/  LOP3.LUT R91, R91, 0xff, RZ, 0xc0, !PT ;  /* 0x000000ff5b5b7812 */ /* 0x000fe200078ec0ff */
[--C-:B------:R-:W-:Y:S02]  /*cf50*/  HSET2.LE.AND R49, R49, R132.reuse, PT ;  /* 0x0000008431317233 */ /* 0x100fe40003803000 */
[--C-:B------:R-:W-:Y:S01]  /*cf60*/  HSET2.LE.AND R38, R38, R132.reuse, PT ;  /* 0x0000008426267233 */ /* 0x100fe20003803000 */
[----:B------:R-:W-:Y:S01]  /*cf70*/  IMAD.MOV.U32 R140, RZ, RZ, R95 ;  /* 0x000000ffff8c7224 */ /* 0x000fe200078e005f */
[--C-:B------:R-:W-:Y:S02]  /*cf80*/  HSET2.LE.AND R36, R36, R132.reuse, PT ;  /* 0x0000008424247233 */ /* 0x100fe40003803000 */
[--C-:B------:R-:W-:Y:S02]  /*cf90*/  HSET2.LE.AND R82, R82, R132.reuse, PT ;  /* 0x0000008452527233 */ /* 0x100fe40003803000 */
[--C-:B------:R-:W-:Y:S01]  /*cfa0*/  HSET2.LE.AND R81, R81, R132.reuse, PT ;  /* 0x0000008451517233 */ /* 0x100fe20003803000 */
[----:B------:R-:W-:Y:S01]  /*cfb0*/  PRMT R91, R91, 0x5410, R55 ;  /* 0x000054105b5b7816 */ /* 0x000fe20000000037 */
[----:B------:R-:W-:-:S02]  /*cfc0*/  HSET2.LE.AND R75, R75, R132, PT ;  /* 0x000000844b4b7233 */ /* 0x000fc40003803000 */
[----:B------:R-:W-:Y:S01]  /*cfd0*/  HSET2.LE.AND R73, R73, R132, PT ;  /* 0x0000008449497233 */ /* 0x000fe20003803000 */
[----:B------:R-:W-:Y:S02]  /*cfe0*/  LOP3.LUT R55, R49, R69, RZ, 0xc0, !PT ;  /* 0x0000004531377212 */ /* 0x000fe400078ec0ff */
[----:B------:R-:W-:Y:S02]  /*cff0*/  LOP3.LUT R69, R38, R72, RZ, 0xc0, !PT ;  /* 0x0000004826457212 */ /* 0x000fe400078ec0ff */
[----:B------:R-:W-:Y:S01]  /*d000*/  LOP3.LUT R38, R36, R141, RZ, 0xc0, !PT ;  /* 0x0000008d24267212 */ /* 0x000fe200078ec0ff */
[----:B------:R-:W-:Y:S01]  /*d010*/  IMAD.MOV.U32 R141, RZ, RZ, R94 ;  /* 0x000000ffff8d7224 */ /* 0x000fe200078e005e */
[----:B------:R-:W-:Y:S01]  /*d020*/  LOP3.LUT R84, R82, R40, RZ, 0xc0, !PT ;  /* 0x0000002852547212 */ /* 0x000fe200078ec0ff */
[----:B------:R-:W4:Y:S01]  /*d030*/  LDSM.16.MT88.4 R92, [R213+0x4400] ;  /* 0x00440000d55c783b */ /* 0x000f220000004200 */
[----:B------:R-:W-:Y:S02]  /*d040*/  LOP3.LUT R85, R81, R41, RZ, 0xc0, !PT ;  /* 0x0000002951557212 */ /* 0x000fe400078ec0ff */
[----:B------:R-:W-:-:S02]  /*d050*/  LOP3.LUT R81, R75, R74, RZ, 0xc0, !PT ;  /* 0x0000004a4b517212 */ /* 0x000fc400078ec0ff */
[----:B------:R-:W-:Y:S02]  /*d060*/  LOP3.LUT R82, R73, R140, RZ, 0xc0, !PT ;  /* 0x0000008c49527212 */ /* 0x000fe400078ec0ff */
[----:B------:R-:W1:Y:S01]  /*d070*/  LDSM.16.MT88.4 R72, [R212+0x4400] ;  /* 0x00440000d448783b */ /* 0x000e620000004200 */
[----:B------:R-:W-:Y:S01]  /*d080*/  LOP3.LUT R134, R134, 0xff, RZ, 0xc0, !PT ;  /* 0x000000ff86867812 */ /* 0x000fe200078ec0ff */
[--C-:B------:R-:W-:Y:S02]  /*d090*/  HSET2.LE.AND R32, R32, R132.reuse, PT ;  /* 0x0000008420207233 */ /* 0x100fe40003803000 */
[--C-:B------:R-:W-:Y:S02]  /*d0a0*/  HSET2.LE.AND R33, R33, R132.reuse, PT ;  /* 0x0000008421217233 */ /* 0x100fe40003803000 */
[--C-:B------:R-:W-:Y:S02]  /*d0b0*/  HSET2.LE.AND R5, R35, R132.reuse, PT ;  /* 0x0000008423057233 */ /* 0x100fe40003803000 */
[----:B------:R-:W-:-:S02]  /*d0c0*/  HSET2.LE.AND R30, R30, R132, PT ;  /* 0x000000841e1e7233 */ /* 0x000fc40003803000 */
[--C-:B------:R-:W-:Y:S02]  /*d0d0*/  HSET2.LE.AND R29, R29, R132.reuse, PT ;  /* 0x000000841d1d7233 */ /* 0x100fe40003803000 */
[--C-:B------:R-:W-:Y:S02]  /*d0e0*/  HSET2.LE.AND R35, R34, R132.reuse, PT ;  /* 0x0000008422237233 */ /* 0x100fe40003803000 */
[----:B------:R-:W-:Y:S01]  /*d0f0*/  HSET2.LE.AND R80, R80, R132, PT ;  /* 0x0000008450507233 */ /* 0x000fe20003803000 */
[----:B------:R-:W-:Y:S02]  /*d100*/  PRMT R134, R134, 0x5410, R52 ;  /* 0x0000541086867816 */ /* 0x000fe40000000034 */
[----:B------:R-:W-:Y:S02]  /*d110*/  LOP3.LUT R52, R32, R64, RZ, 0xc0, !PT ;  /* 0x0000004020347212 */ /* 0x000fe400078ec0ff */
[----:B------:R-:W-:Y:S02]  /*d120*/  LOP3.LUT R39, R33, R50, RZ, 0xc0, !PT ;  /* 0x0000003221277212 */ /* 0x000fe400078ec0ff */
[----:B------:R-:W-:-:S02]  /*d130*/  LOP3.LUT R32, R30, R48, RZ, 0xc0, !PT ;  /* 0x000000301e207212 */ /* 0x000fc400078ec0ff */
[----:B------:R-:W-:Y:S01]  /*d140*/  LOP3.LUT R33, R29, R46, RZ, 0xc0, !PT ;  /* 0x0000002e1d217212 */ /* 0x000fe200078ec0ff */
[----:B--2---:R-:W-:Y:S01]  /*d150*/  HMMA.16816.F32 R48, R68, R96, RZ ;  /* 0x000000604430723c */ /* 0x004fe200000018ff */
[----:B------:R-:W-:Y:S02]  /*d160*/  LOP3.LUT R34, R5, R44, RZ, 0xc0, !PT ;  /* 0x0000002c05227212 */ /* 0x000fe400078ec0ff */
[----:B------:R-:W-:Y:S02]  /*d170*/  LOP3.LUT R35, R35, R42, RZ, 0xc0, !PT ;  /* 0x0000002a23237212 */ /* 0x000fe400078ec0ff */
[----:B------:R-:W-:-:S03]  /*d180*/  LOP3.LUT R80, R80, R45, RZ, 0xc0, !PT ;  /* 0x0000002d50507212 */ /* 0x000fc600078ec0ff */
[C---:B---3--:R-:W-:Y:S08]  /*d190*/  HMMA.16816.F32 R40, R68.reuse, R76, RZ ;  /* 0x0000004c4428723c */ /* 0x048ff000000018ff */
[C---:B------:R-:W-:Y:S08]  /*d1a0*/  HMMA.16816.F32 R44, R68.reuse, R98, RZ ;  /* 0x00000062442c723c */ /* 0x040ff000000018ff */
[----:B------:R-:W-:Y:S01]  /*d1b0*/  HMMA.16816.F32 R68, R68, R78, RZ ;  /* 0x0000004e4444723c */ /* 0x000fe200000018ff */
[----:B------:R-:W-:Y:S01]  /*d1c0*/  LOP3.LUT R53, R53, 0xff, RZ, 0xc0, !PT ;  /* 0x000000ff35357812 */ /* 0x000fe200078ec0ff */
[----:B------:R-:W-:-:S03]  /*d1d0*/  HSET2.LE.AND R31, R31, R132, PT ;  /* 0x000000841f1f7233 */ /* 0x000fc60003803000 */
[----:B------:R-:W-:Y:S02]  /*d1e0*/  PRMT R136, R53, 0x5410, R136 ;  /* 0x0000541035887816 */ /* 0x000fe40000000088 */
[----:B------:R-:W-:Y:S01]  /*d1f0*/  LOP3.LUT R53, R31, R65, RZ, 0xc0, !PT ;  /* 0x000000411f357212 */ /* 0x000fe200078ec0ff */
[--C-:B------:R-:W-:Y:S02]  /*d200*/  HSET2.LE.AND R37, R37, R132.reuse, PT ;  /* 0x0000008425257233 */ /* 0x100fe40003803000 */
[----:B------:R-:W-:-:S03]  /*d210*/  HSET2.LE.AND R28, R28, R132, PT ;  /* 0x000000841c1c7233 */ /* 0x000fc60003803000 */
[----:B------:R-:W-:Y:S01]  /*d220*/  LOP3.LUT R36, R37, R66, RZ, 0xc0, !PT ;  /* 0x0000004225247212 */ /* 0x000fe200078ec0ff */
[----:B----4-:R-:W-:Y:S01]  /*d230*/  HMMA.16816.F32 R48, R52, R92, R48 ;  /* 0x0000005c3430723c */ /* 0x010fe20000001830 */
[----:B------:R-:W-:-:S07]  /*d240*/  LOP3.LUT R37, R28, R67, RZ, 0xc0, !PT ;  /* 0x000000431c257212 */ /* 0x000fce00078ec0ff */
[C---:B-1----:R-:W-:Y:S08]  /*d250*/  HMMA.16816.F32 R40, R52.reuse, R72, R40 ;  /* 0x000000483428723c */ /* 0x042ff00000001828 */
[C---:B------:R-:W-:Y:S08]  /*d260*/  HMMA.16816.F32 R44, R52.reuse, R94, R44 ;  /* 0x0000005e342c723c */ /* 0x040ff0000000182c */
[----:B------:R-:W-:Y:S08]  /*d270*/  HMMA.16816.F32 R52, R52, R74, R68 ;  /* 0x0000004a3434723c */ /* 0x000ff00000001844 */
[C---:B------:R-:W-:Y:S08]  /*d280*/  HMMA.16816.F32 R28, R56.reuse, R96, RZ ;  /* 0x00000060381c723c */ /* 0x040ff000000018ff */
[C---:B------:R-:W-:Y:S08]  /*d290*/  HMMA.16816.F32 R64, R56.reuse, R76, RZ ;  /* 0x0000004c3840723c */ /* 0x040ff000000018ff */
[C---:B------:R-:W-:Y:S08]  /*d2a0*/  HMMA.16816.F32 R68, R56.reuse, R98, RZ ;  /* 0x000000623844723c */ /* 0x040ff000000018ff */
[----:B------:R-:W-:Y:S01]  /*d2b0*/  HMMA.16816.F32 R56, R56, R78, RZ ;  /* 0x0000004e3838723c */ /* 0x000fe200000018ff */
[----:B------:R-:W1:Y:S07]  /*d2c0*/  LDSM.16.MT88.4 R76, [R213+0x4800] ;  /* 0x00480000d54c783b */ /* 0x000e6e0000004200 */
[C---:B------:R-:W-:Y:S08]  /*d2d0*/  HMMA.16816.F32 R28, R60.reuse, R92, R28 ;  /* 0x0000005c3c1c723c */ /* 0x040ff0000000181c */
[C---:B------:R-:W-:Y:S08]  /*d2e0*/  HMMA.16816.F32 R64, R60.reuse, R72, R64 ;  /* 0x000000483c40723c */ /* 0x040ff00000001840 */
[C---:B------:R-:W-:Y:S08]  /*d2f0*/  HMMA.16816.F32 R68, R60.reuse, R94, R68 ;  /* 0x0000005e3c44723c */ /* 0x040ff00000001844 */
[----:B------:R-:W-:Y:S01]  /*d300*/  HMMA.16816.F32 R60, R60, R74, R56 ;  /* 0x0000004a3c3c723c */ /* 0x000fe20000001838 */
[----:B------:R-:W2:Y:S04]  /*d310*/  LDSM.16.MT88.4 R72, [R212+0x4800] ;  /* 0x00480000d448783b */ /* 0x000ea80000004200 */
[----:B------:R-:W3:Y:S03]  /*d320*/  LDSM.16.MT88.4 R56, [R213+0x4c00] ;  /* 0x004c0000d538783b */ /* 0x000ee60000004200 */
[C---:B-1----:R-:W-:Y:S08]  /*d330*/  HMMA.16816.F32 R48, R36.reuse, R76, R48 ;  /* 0x0000004c2430723c */ /* 0x042ff00000001830 */
[C---:B------:R-:W-:Y:S08]  /*d340*/  HMMA.16816.F32 R44, R36.reuse, R78, R44 ;  /* 0x0000004e242c723c */ /* 0x040ff0000000182c */
[C---:B--2---:R-:W-:Y:S08]  /*d350*/  HMMA.16816.F32 R40, R36.reuse, R72, R40 ;  /* 0x000000482428723c */ /* 0x044ff00000001828 */
[----:B------:R-:W-:Y:S01]  /*d360*/  HMMA.16816.F32 R36, R36, R74, R52 ;  /* 0x0000004a2424723c */ /* 0x000fe20000001834 */
[----:B------:R-:W1:Y:S01]  /*d370*/  LDSM.16.MT88.4 R52, [R212+0x4c00] ;  /* 0x004c0000d434783b */ /* 0x000e620000004200 */
[----:B------:R-:W-:-:S02]  /*d380*/  IMAD.MOV.U32 R98, RZ, RZ, R154 ;  /* 0x000000ffff627224 */ /* 0x000fc400078e009a */
[----:B------:R-:W-:-:S04]  /*d390*/  IMAD.MOV.U32 R99, RZ, RZ, R155 ;  /* 0x000000ffff637224 */ /* 0x000fc800078e009b */
[----:B------:R-:W-:Y:S01]  /*d3a0*/  HMMA.16816.F32 R28, R24, R76, R28 ;  /* 0x0000004c181c723c */ /* 0x000fe2000000181c */
[----:B------:R-:W-:Y:S02]  /*d3b0*/  IMAD.MOV.U32 R92, RZ, RZ, R156 ;  /* 0x000000ffff5c7224 */ /* 0x000fe400078e009c */
[----:B------:R-:W-:-:S05]  /*d3c0*/  IMAD.MOV.U32 R93, RZ, RZ, R157 ;  /* 0x000000ffff5d7224 */ /* 0x000fca00078e009d */
[----:B------:R-:W-:Y:S01]  /*d3d0*/  HMMA.16816.F32 R68, R24, R78, R68 ;  /* 0x0000004e1844723c */ /* 0x000fe20000001844 */
[----:B------:R-:W-:-:S07]  /*d3e0*/  IMAD.MOV.U32 R96, RZ, RZ, R158 ;  /* 0x000000ffff607224 */ /* 0x000fce00078e009e */
[----:B------:R-:W-:Y:S01]  /*d3f0*/  HMMA.16816.F32 R64, R24, R72, R64 ;  /* 0x000000481840723c */ /* 0x000fe20000001840 */
[----:B------:R-:W-:-:S06]  /*d400*/  IMAD.MOV.U32 R78, RZ, RZ, R144 ;  /* 0x000000ffff4e7224 */ /* 0x000fcc00078e0090 */
[----:B------:R-:W-:Y:S01]  /*d410*/  IMAD.MOV.U32 R72, RZ, RZ, R142 ;  /* 0x000000ffff487224 */ /* 0x000fe200078e008e */
[----:B------:R-:W-:Y:S01]  /*d420*/  HMMA.16816.F32 R60, R24, R74, R60 ;  /* 0x0000004a183c723c */ /* 0x000fe2000000183c */
[----:B------:R-:W-:Y:S01]  /*d430*/  IMAD.MOV.U32 R73, RZ, RZ, R143 ;  /* 0x000000ffff497224 */ /* 0x000fe200078e008f */
[----:B------:R-:W2:Y:S01]  /*d440*/  LDSM.16.MT88.4 R24, [R213+0x5000] ;  /* 0x00500000d518783b */ /* 0x000ea20000004200 */
[----:B------:R-:W-:-:S03]  /*d450*/  IMAD.MOV.U32 R97, RZ, RZ, R159 ;  /* 0x000000ffff617224 */ /* 0x000fc600078e009f */
[----:B------:R-:W-:Y:S02]  /*d460*/  STG.E.U16 [R116.64+0x22], R72 ;  /* 0x0000224874007986 */ /* 0x000fe4000c101510 */
[C---:B---3--:R-:W-:Y:S01]  /*d470*/  HMMA.16816.F32 R48, R32.reuse, R56, R48 ;  /* 0x000000382030723c */ /* 0x048fe20000001830 */
[----:B------:R-:W-:Y:S01]  /*d480*/  IMAD.MOV.U32 R76, RZ, RZ, R146 ;  /* 0x000000ffff4c7224 */ /* 0x000fe200078e0092 */
[----:B------:R-:W-:Y:S01]  /*d490*/  STG.E.U16 [R98.64+0x20], R73 ;  /* 0x0000204962007986 */ /* 0x000fe2000c101510 */
[----:B------:R-:W-:Y:S02]  /*d4a0*/  IMAD.MOV.U32 R79, RZ, RZ, R147 ;  /* 0x000000ffff4f7224 */ /* 0x000fe400078e0093 */
[----:B------:R-:W-:Y:S01]  /*d4b0*/  IMAD.MOV.U32 R77, RZ, RZ, R153 ;  /* 0x000000ffff4d7224 */ /* 0x000fe200078e0099 */
[----:B------:R-:W-:Y:S02]  /*d4c0*/  STG.E.U16 [R98.64+0x22], R78 ;  /* 0x0000224e62007986 */ /* 0x000fe4000c101510 */
[C---:B------:R-:W-:Y:S01]  /*d4d0*/  HMMA.16816.F32 R44, R32.reuse, R58, R44 ;  /* 0x0000003a202c723c */ /* 0x040fe2000000182c */
[----:B------:R-:W-:Y:S01]  /*d4e0*/  IMAD.MOV.U32 R94, RZ, RZ, R152 ;  /* 0x000000ffff5e7224 */ /* 0x000fe200078e0098 */
[----:B------:R-:W-:Y:S06]  /*d4f0*/  STG.E.U16 [R92.64+0x20], R207 ;  /* 0x000020cf5c007986 */ /* 0x000fec000c101510 */
[C---:B-1----:R-:W-:Y:S01]  /*d500*/  HMMA.16816.F32 R40, R32.reuse, R52, R40 ;  /* 0x000000342028723c */ /* 0x042fe20000001828 */
[----:B------:R-:W-:Y:S07]  /*d510*/  STG.E.U16 [R92.64+0x22], R206 ;  /* 0x000022ce5c007986 */ /* 0x000fee000c101510 */
[----:B------:R-:W-:Y:S01]  /*d520*/  HMMA.16816.F32 R36, R32, R54, R36 ;  /* 0x000000362024723c */ /* 0x000fe20000001824 */
[----:B------:R-:W1:Y:S04]  /*d530*/  LDSM.16.MT88.4 R32, [R212+0x5000] ;  /* 0x00500000d420783b */ /* 0x000e680000004200 */
[----:B------:R-:W-:Y:S04]  /*d540*/  STG.E.U16 [R96.64+0x20], R219 ;  /* 0x000020db60007986 */ /* 0x000fe8000c101510 */
[----:B------:R-:W-:Y:S04]  /*d550*/  STG.E.U16 [R96.64+0x22], R218 ;  /* 0x000022da60007986 */ /* 0x000fe8000c101510 */
[----:B------:R-:W-:Y:S04]  /*d560*/  STG.E.U16 [R116.64+0x30], R79 ;  /* 0x0000304f74007986 */ /* 0x000fe8000c101510 */
[----:B------:R-:W-:Y:S04]  /*d570*/  STG.E.U16 [R116.64+0x32], R76 ;  /* 0x0000324c74007986 */ /* 0x000fe8000c101510 */
[----:B------:R-:W-:Y:S04]  /*d580*/  STG.E.U16 [R98.64+0x30], R77 ;  /* 0x0000304d62007986 */ /* 0x000fe8000c101510 */
[----:B------:R-:W-:Y:S04]  /*d590*/  STG.E.U16 [R98.64+0x32], R94 ;  /* 0x0000325e62007986 */ /* 0x000fe8000c101510 */
[----:B------:R-:W-:Y:S04]  /*d5a0*/  STG.E.U16 [R92.64+0x30], R203 ;  /* 0x000030cb5c007986 */ /* 0x000fe8000c101510 */
[----:B------:R-:W-:Y:S04]  /*d5b0*/  STG.E.U16 [R92.64+0x32], R202 ;  /* 0x000032ca5c007986 */ /* 0x000fe8000c101510 */
[----:B------:R-:W-:Y:S01]  /*d5c0*/  STG.E.U16 [R96.64+0x30], R205 ;  /* 0x000030cd60007986 */ /* 0x000fe2000c101510 */
[C---:B------:R-:W-:Y:S03]  /*d5d0*/  HMMA.16816.F32 R28, R20.reuse, R56, R28 ;  /* 0x00000038141c723c */ /* 0x040fe6000000181c */
        /* <DEDUP_REMOVED lines=8> */
[----:B------:R-:W-:Y:S03]  /*d660*/  HMMA.16816.F32 R60, R20, R54, R60 ;  /* 0x00000036143c723c */ /* 0x000fe6000000183c */
[----:B------:R-:W-:Y:S04]  /*d670*/  STG.E.U16 [R92.64+0x42], R198 ;  /* 0x000042c65c007986 */ /* 0x000fe8000c101510 */
[----:B------:R-:W-:Y:S04]  /*d680*/  STG.E.U16 [R96.64+0x40], R201 ;  /* 0x000040c960007986 */ /* 0x000fe8000c101510 */
[----:B------:R-:W-:Y:S04]  /*d690*/  STG.E.U16 [R96.64+0x42], R200 ;  /* 0x000042c860007986 */ /* 0x000fe8000c101510 */
[----:B------:R-:W-:Y:S04]  /*d6a0*/  STG.E.U16 [R116.64+0x50], R107 ;  /* 0x0000506b74007986 */ /* 0x000fe8000c101510 */
[----:B------:R-:W-:Y:S04]  /*d6b0*/  STG.E.U16 [R116.64+0x52], R106 ;  /* 0x0000526a74007986 */ /* 0x000fe8000c101510 */
[----:B------:R-:W-:Y:S04]  /*d6c0*/  STG.E.U16 [R98.64+0x50], R109 ;  /* 0x0000506d62007986 */ /* 0x000fe8000c101510 */
[----:B------:R-:W-:Y:S04]  /*d6d0*/  STG.E.U16 [R98.64+0x52], R108 ;  /* 0x0000526c62007986 */ /* 0x000fe8000c101510 */
[----:B------:R-:W3:Y:S04]  /*d6e0*/  LDSM.16.MT88.4 R20, [R213+0x5400] ;  /* 0x00540000d514783b */ /* 0x000ee80000004200 */
[----:B------:R-:W-:Y:S04]  /*d6f0*/  STG.E.U16 [R92.64+0x50], R195 ;  /* 0x000050c35c007986 */ /* 0x000fe8000c101510 */
[----:B------:R-:W4:Y:S04]  /*d700*/  LDSM.16.MT88.4 R52, [R212+0x5400] ;  /* 0x00540000d434783b */ /* 0x000f280000004200 */
[----:B------:R-:W-:Y:S04]  /*d710*/  STG.E.U16 [R92.64+0x52], R194 ;  /* 0x000052c25c007986 */ /* 0x000fe8000c101510 */
[----:B------:R-:W-:Y:S04]  /*d720*/  STG.E.U16 [R96.64+0x50], R197 ;  /* 0x000050c560007986 */ /* 0x000fe8000c101510 */
[----:B------:R-:W-:Y:S01]  /*d730*/  STG.E.U16 [R96.64+0x52], R196 ;  /* 0x000052c460007986 */ /* 0x000fe2000c101510 */
[----:B------:R-:W-:-:S03]  /*d740*/  IMAD.MOV.U32 R95, RZ, RZ, R145 ;  /* 0x000000ffff5f7224 */ /* 0x000fc600078e0091 */
        /* <DEDUP_REMOVED lines=11> */
[C---:B--2---:R-:W-:Y:S03]  /*d800*/  HMMA.16816.F32 R48, R84.reuse, R24, R48 ;  /* 0x000000185430723c */ /* 0x044fe60000001830 */
[----:B------:R-:W-:Y:S04]  /*d810*/  STG.E.U16 [R98.64+0x72], R252 ;  /* 0x000072fc62007986 */ /* 0x000fe8000c101510 */
[----:B------:R-:W-:Y:S01]  /*d820*/  STG.E.U16 [R92.64+0x70], R187 ;  /* 0x000070bb5c007986 */ /* 0x000fe2000c101510 */
[----:B------:R-:W-:Y:S03]  /*d830*/  HMMA.16816.F32 R44, R84, R26, R44 ;  /* 0x0000001a542c723c */ /* 0x000fe6000000182c */
[----:B------:R-:W-:Y:S04]  /*d840*/  STG.E.U16 [R92.64+0x72], R186 ;  /* 0x000072ba5c007986 */ /* 0x000fe8000c101510 */
[----:B------:R-:W-:Y:S01]  /*d850*/  STG.E.U16 [R96.64+0x70], R189 ;  /* 0x000070bd60007986 */ /* 0x000fe2000c101510 */
[----:B------:R-:W-:Y:S03]  /*d860*/  HMMA.16816.F32 R28, R16, R24, R28 ;  /* 0x00000018101c723c */ /* 0x000fe6000000181c */
[----:B------:R-:W-:Y:S04]  /*d870*/  STG.E.U16 [R96.64+0x72], R188 ;  /* 0x000072bc60007986 */ /* 0x000fe8000c101510 */
[----:B------:R-:W-:Y:S01]  /*d880*/  STG.E.U16 [R116.64+0x80], R249 ;  /* 0x000080f974007986 */ /* 0x000fe2000c101510 */
[----:B-1----:R-:W-:Y:S03]  /*d890*/  HMMA.16816.F32 R40, R84, R32, R40 ;  /* 0x000000205428723c */ /* 0x002fe60000001828 */
[----:B------:R-:W-:Y:S01]  /*d8a0*/  STG.E.U16 [R116.64+0x82], R248 ;  /* 0x000082f874007986 */ /* 0x000fe2000c101510 */
[----:B------:R-:W-:Y:S01]  /*d8b0*/  HSET2.LE.AND R4, R91, R132, PT ;  /* 0x000000845b047233 */ /* 0x000fe20003803000 */
[----:B------:R-:W-:-:S02]  /*d8c0*/  SHF.R.U32.HI R5, RZ, 0x10, R133 ;  /* 0x00000010ff057819 */ /* 0x000fc40000011685 */
[----:B------:R-:W-:Y:S01]  /*d8d0*/  LDSM.16.MT88.4 R152, [R213+0x5c00] ;  /* 0x005c0000d598783b */ /* 0x000fe20000004200 */
[C---:B------:R-:W-:Y:S03]  /*d8e0*/  HMMA.16816.F32 R68, R16.reuse, R26, R68 ;  /* 0x0000001a1044723c */ /* 0x040fe60000001844 */
[----:B------:R-:W-:Y:S05]  /*d8f0*/  STG.E.U16 [R98.64+0x80], R251 ;  /* 0x000080fb62007986 */ /* 0x000fea000c101510 */
[----:B------:R-:W-:Y:S01]  /*d900*/  HMMA.16816.F32 R64, R16, R32, R64 ;  /* 0x000000201040723c */ /* 0x000fe20000001840 */
[----:B------:R-:W-:Y:S04]  /*d910*/  STG.E.U16 [R98.64+0x82], R250 ;  /* 0x000082fa62007986 */ /* 0x000fe8000c101510 */
[----:B------:R-:W-:Y:S03]  /*d920*/  STG.E.U16 [R92.64+0x80], R183 ;  /* 0x000080b75c007986 */ /* 0x000fe6000c101510 */
[-C--:B------:R-:W-:Y:S01]  /*d930*/  HMMA.16816.F32 R36, R84, R34.reuse, R36 ;  /* 0x000000225424723c */ /* 0x080fe20000001824 */
[----:B------:R-:W-:Y:S07]  /*d940*/  STG.E.U16 [R92.64+0x82], R182 ;  /* 0x000082b65c007986 */ /* 0x000fee000c101510 */
[----:B------:R-:W-:Y:S01]  /*d950*/  HMMA.16816.F32 R60, R16, R34, R60 ;  /* 0x00000022103c723c */ /* 0x000fe2000000183c */
[----:B------:R-:W-:Y:S04]  /*d960*/  STG.E.U16 [R96.64+0x80], R185 ;  /* 0x000080b960007986 */ /* 0x000fe8000c101510 */
[----:B------:R-:W1:Y:S04]  /*d970*/  LDSM.16.MT88.4 R16, [R213+0x5800] ;  /* 0x00580000d510783b */ /* 0x000e680000004200 */
[----:B------:R-:W-:Y:S04]  /*d980*/  STG.E.U16 [R96.64+0x82], R184 ;  /* 0x000082b860007986 */ /* 0x000fe8000c101510 */
[----:B------:R-:W2:Y:S04]  /*d990*/  LDSM.16.MT88.4 R24, [R212+0x5800] ;  /* 0x00580000d418783b */ /* 0x000ea80000004200 */
[----:B------:R-:W-:Y:S04]  /*d9a0*/  STG.E.U16 [R116.64+0x90], R245 ;  /* 0x000090f574007986 */ /* 0x000fe8000c101510 */
[----:B------:R-:W-:Y:S04]  /*d9b0*/  STG.E.U16 [R116.64+0x92], R244 ;  /* 0x000092f474007986 */ /* 0x000fe8000c101510 */
[----:B------:R-:W-:Y:S04]  /*d9c0*/  STG.E.U16 [R98.64+0x90], R247 ;  /* 0x000090f762007986 */ /* 0x000fe8000c101510 */
[----:B------:R-:W-:Y:S04]  /*d9d0*/  STG.E.U16 [R98.64+0x92], R246 ;  /* 0x000092f662007986 */ /* 0x000fe8000c101510 */
[----:B------:R-:W-:Y:S01]  /*d9e0*/  STG.E.U16 [R92.64+0x90], R179 ;  /* 0x000090b35c007986 */ /* 0x000fe2000c101510 */
[----:B------:R-:W-:-:S03]  /*d9f0*/  HSET2.LE.AND R91, R83, R132, PT ;  /* 0x00000084535b7233 */ /* 0x000fc60003803000 */
[----:B------:R-:W-:Y:S01]  /*da00*/  STG.E.U16 [R92.64+0x92], R178 ;  /* 0x000092b25c007986 */ /* 0x000fe2000c101510 */
[----:B------:R-:W-:-:S03]  /*da10*/  LOP3.LUT R83, R4, R141, RZ, 0xc0, !PT ;  /* 0x0000008d04537212 */ /* 0x000fc600078ec0ff */
[----:B------:R-:W-:Y:S04]  /*da20*/  STG.E.U16 [R96.64+0x90], R181 ;  /* 0x000090b560007986 */ /* 0x000fe8000c101510 */
[----:B------:R-:W-:Y:S04]  /*da30*/  STG.E.U16 [R96.64+0x92], R180 ;  /* 0x000092b460007986 */ /* 0x000fe8000c101510 */
[----:B------:R-:W-:Y:S04]  /*da40*/  STG.E.U16 [R116.64+0xa0], R241 ;  /* 0x0000a0f174007986 */ /* 0x000fe8000c101510 */
[----:B------:R-:W-:Y:S04]  /*da50*/  STG.E.U16 [R116.64+0xa2], R240 ;  /* 0x0000a2f074007986 */ /* 0x000fe8000c101510 */
[----:B------:R-:W-:Y:S04]  /*da60*/  STG.E.U16 [R98.64+0xa0], R243 ;  /* 0x0000a0f362007986 */ /* 0x000fe8000c101510 */
[----:B------:R-:W-:Y:S04]  /*da70*/  STG.E.U16 [R98.64+0xa2], R242 ;  /* 0x0000a2f262007986 */ /* 0x000fe8000c101510 */
[----:B------:R-:W-:Y:S01]  /*da80*/  STG.E.U16 [R92.64+0xa0], R175 ;  /* 0x0000a0af5c007986 */ /* 0x000fe2000c101510 */
[----:B------:R-:W-:-:S03]  /*da90*/  LOP3.LUT R4, R133, 0xffff, RZ, 0xc0, !PT ;  /* 0x0000ffff85047812 */ /* 0x000fc600078ec0ff */
[----:B------:R-:W-:Y:S01]  /*daa0*/  STG.E.U16 [R92.64+0xa2], R174 ;  /* 0x0000a2ae5c007986 */ /* 0x000fe2000c101510 */
[C---:B---3--:R-:W-:Y:S03]  /*dab0*/  HMMA.16816.F32 R48, R80.reuse, R20, R48 ;  /* 0x000000145030723c */ /* 0x048fe60000001830 */
[----:B------:R-:W-:Y:S04]  /*dac0*/  STG.E.U16 [R96.64+0xa0], R177 ;  /* 0x0000a0b160007986 */ /* 0x000fe8000c101510 */
[----:B------:R-:W-:Y:S01]  /*dad0*/  STG.E.U16 [R96.64+0xa2], R176 ;  /* 0x0000a2b060007986 */ /* 0x000fe2000c101510 */
[----:B------:R-:W-:Y:S03]  /*dae0*/  HMMA.16816.F32 R44, R80, R22, R44 ;  /* 0x00000016502c723c */ /* 0x000fe6000000182c */
[----:B------:R-:W-:Y:S04]  /*daf0*/  STG.E.U16 [R116.64+0xb0], R237 ;  /* 0x0000b0ed74007986 */ /* 0x000fe8000c101510 */
[----:B------:R-:W-:Y:S01]  /*db00*/  STG.E.U16 [R116.64+0xb2], R236 ;  /* 0x0000b2ec74007986 */ /* 0x000fe2000c101510 */
[----:B------:R-:W-:Y:S03]  /*db10*/  HMMA.16816.F32 R28, R12, R20, R28 ;  /* 0x000000140c1c723c */ /* 0x000fe6000000181c */
[----:B------:R-:W-:Y:S01]  /*db20*/  STG.E.U16 [R98.64+0xb0], R239 ;  /* 0x0000b0ef62007986 */ /* 0x000fe2000c101510 */
[----:B------:R-:W-:-:S03]  /*db30*/  SHF.R.U32.HI R4, RZ, 0x8, R4 ;  /* 0x00000008ff047819 */ /* 0x000fc60000011604 */
[----:B------:R-:W-:Y:S01]  /*db40*/  STG.E.U16 [R98.64+0xb2], R238 ;  /* 0x0000b2ee62007986 */ /* 0x000fe2000c101510 */
[----:B----4-:R-:W-:Y:S01]  /*db50*/  HMMA.16816.F32 R40, R80, R52, R40 ;  /* 0x000000345028723c */ /* 0x010fe20000001828 */
[----:B------:R-:W-:Y:S02]  /*db60*/  LOP3.LUT R20, R133, 0xff, RZ, 0xc0, !PT ;  /* 0x000000ff85147812 */ /* 0x000fe400078ec0ff */
[----:B------:R-:W-:Y:S01]  /*db70*/  STG.E.U16 [R92.64+0xb0], R168 ;  /* 0x0000b0a85c007986 */ /* 0x000fe2000c101510 */
[----:B------:R-:W-:Y:S02]  /*db80*/  SHF.R.U32.HI R133, RZ, 0x18, R133 ;  /* 0x00000018ff857819 */ /* 0x000fe40000011685 */
[----:B------:R-:W-:Y:S02]  /*db90*/  LOP3.LUT R5, R5, 0xff, RZ, 0xc0, !PT ;  /* 0x000000ff05057812 */ /* 0x000fe400078ec0ff */
[----:B------:R-:W-:Y:S01]  /*dba0*/  HMMA.16816.F32 R68, R12, R22, R68 ;  /* 0x000000160c44723c */ /* 0x000fe20000001844 */
[----:B------:R-:W-:Y:S01]  /*dbb0*/  STG.E.U16 [R92.64+0xb2], R167 ;  /* 0x0000b2a75c007986 */ /* 0x000fe2000c101510 */
[----:B------:R-:W-:-:S03]  /*dbc0*/  PRMT R4, R20, 0x5410, R4 ;  /* 0x0000541014047816 */ /* 0x000fc60000000004 */
[----:B------:R-:W-:Y:S03]  /*dbd0*/  STG.E.U16 [R96.64+0xb0], R173 ;  /* 0x0000b0ad60007986 */ /* 0x000fe6000c101510 */
[----:B------:R-:W-:Y:S01]  /*dbe0*/  HMMA.16816.F32 R64, R12, R52, R64 ;  /* 0x000000340c40723c */ /* 0x000fe20000001840 */
[----:B------:R-:W-:Y:S01]  /*dbf0*/  STG.E.U16 [R96.64+0xb2], R172 ;  /* 0x0000b2ac60007986 */ /* 0x000fe2000c101510 */
[----:B------:R-:W-:-:S06]  /*dc00*/  PRMT R5, R5, 0x5410, R133 ;  /* 0x0000541005057816 */ /* 0x000fcc0000000085 */
[-C--:B------:R-:W-:Y:S01]  /*dc10*/  HMMA.16816.F32 R36, R80, R54.reuse, R36 ;  /* 0x000000365024723c */ /* 0x080fe20000001824 */
[----:B------:R-:W-:Y:S07]  /*dc20*/  STG.E.U16 [R116.64+0xc0], R233 ;  /* 0x0000c0e974007986 */ /* 0x000fee000c101510 */
[----:B------:R-:W-:Y:S01]  /*dc30*/  HMMA.16816.F32 R60, R12, R54, R60 ;  /* 0x000000360c3c723c */ /* 0x000fe2000000183c */
[----:B------:R-:W-:Y:S04]  /*dc40*/  STG.E.U16 [R116.64+0xc2], R232 ;  /* 0x0000c2e874007986 */ /* 0x000fe8000c101510 */
[----:B------:R-:W-:Y:S04]  /*dc50*/  STG.E.U16 [R98.64+0xc0], R235 ;  /* 0x0000c0eb62007986 */ /* 0x000fe8000c101510 */
[----:B------:R-:W-:Y:S01]  /*dc60*/  STG.E.U16 [R98.64+0xc2], R234 ;  /* 0x0000c2ea62007986 */ /* 0x000fe2000c101510 */
[----:B------:R-:W-:-:S03]  /*dc70*/  HSET2.LE.AND R90, R90, R132, PT ;  /* 0x000000845a5a7233 */ /* 0x000fc60003803000 */
[----:B------:R-:W3:Y:S01]  /*dc80*/  LDSM.16.MT88.4 R12, [R212+0x5c00] ;  /* 0x005c0000d40c783b */ /* 0x000ee20000004200 */
[----:B------:R-:W-:-:S03]  /*dc90*/  HSET2.LE.AND R4, R4, R132, PT ;  /* 0x0000008404047233 */ /* 0x000fc60003803000 */
[----:B------:R4:W-:Y:S01]  /*dca0*/  STG.E.U16 [R92.64+0xc0], R131 ;  /* 0x0000c0835c007986 */ /* 0x0009e2000c101510 */
[----:B------:R-:W-:-:S03]  /*dcb0*/  HSET2.LE.AND R5, R5, R132, PT ;  /* 0x0000008405057233 */ /* 0x000fc60003803000 */
[----:B------:R4:W-:Y:S04]  /*dcc0*/  STG.E.U16 [R92.64+0xc2], R130 ;  /* 0x0000c2825c007986 */ /* 0x0009e8000c101510 */
[----:B------:R4:W-:Y:S04]  /*dcd0*/  STG.E.U16 [R96.64+0xc0], R166 ;  /* 0x0000c0a660007986 */ /* 0x0009e8000c101510 */
[----:B------:R4:W-:Y:S04]  /*dce0*/  STG.E.U16 [R96.64+0xc2], R165 ;  /* 0x0000c2a560007986 */ /* 0x0009e8000c101510 */
[----:B------:R4:W-:Y:S04]  /*dcf0*/  STG.E.U16 [R116.64+0xd0], R229 ;  /* 0x0000d0e574007986 */ /* 0x0009e8000c101510 */
[----:B------:R4:W-:Y:S01]  /*dd00*/  STG.E.U16 [R116.64+0xd2], R228 ;  /* 0x0000d2e474007986 */ /* 0x0009e2000c101510 */
[----:B------:R-:W-:-:S03]  /*dd10*/  LOP3.LUT R90, R90, R138, RZ, 0xc0, !PT ;  /* 0x0000008a5a5a7212 */ /* 0x000fc600078ec0ff */
[----:B------:R4:W-:Y:S01]  /*dd20*/  STG.E.U16 [R98.64+0xd0], R231 ;  /* 0x0000d0e762007986 */ /* 0x0009e2000c101510 */
[----:B------:R-:W-:-:S03]  /*dd30*/  LOP3.LUT R91, R91, R139, RZ, 0xc0, !PT ;  /* 0x0000008b5b5b7212 */ /* 0x000fc600078ec0ff */
[----:B------:R4:W-:Y:S01]  /*dd40*/  STG.E.U16 [R98.64+0xd2], R230 ;  /* 0x0000d2e662007986 */ /* 0x0009e2000c101510 */
[----:B------:R-:W-:Y:S02]  /*dd50*/  LOP3.LUT R88, R4, R88, RZ, 0xc0, !PT ;  /* 0x0000005804587212 */ /* 0x000fe400078ec0ff */
[----:B------:R-:W-:Y:S01]  /*dd60*/  LOP3.LUT R89, R5, R89, RZ, 0xc0, !PT ;  /* 0x0000005905597212 */ /* 0x000fe200078ec0ff */
[----:B------:R4:W-:Y:S04]  /*dd70*/  STG.E.U16 [R92.64+0xd0], R127 ;  /* 0x0000d07f5c007986 */ /* 0x0009e8000c101510 */
[----:B------:R4:W-:Y:S04]  /*dd80*/  STG.E.U16 [R92.64+0xd2], R126 ;  /* 0x0000d27e5c007986 */ /* 0x0009e8000c101510 */
[----:B------:R4:W-:Y:S04]  /*dd90*/  STG.E.U16 [R96.64+0xd0], R129 ;  /* 0x0000d08160007986 */ /* 0x0009e8000c101510 */
[----:B------:R4:W-:Y:S04]  /*dda0*/  STG.E.U16 [R96.64+0xd2], R128 ;  /* 0x0000d28060007986 */ /* 0x0009e8000c101510 */
[----:B------:R4:W-:Y:S04]  /*ddb0*/  STG.E.U16 [R116.64+0xe0], R225 ;  /* 0x0000e0e174007986 */ /* 0x0009e8000c101510 */
[----:B------:R4:W-:Y:S01]  /*ddc0*/  STG.E.U16 [R116.64+0xe2], R224 ;  /* 0x0000e2e074007986 */ /* 0x0009e2000c101510 */
[C---:B-1----:R-:W-:Y:S03]  /*ddd0*/  HMMA.16816.F32 R48, R88.reuse, R16, R48 ;  /* 0x000000105830723c */ /* 0x042fe60000001830 */
[----:B------:R4:W-:Y:S04]  /*dde0*/  STG.E.U16 [R98.64+0xe0], R227 ;  /* 0x0000e0e362007986 */ /* 0x0009e8000c101510 */
[----:B------:R4:W-:Y:S01]  /*ddf0*/  STG.E.U16 [R98.64+0xe2], R226 ;  /* 0x0000e2e262007986 */ /* 0x0009e2000c101510 */
[----:B------:R-:W-:Y:S03]  /*de00*/  HMMA.16816.F32 R44, R88, R18, R44 ;  /* 0x00000012582c723c */ /* 0x000fe6000000182c */
[----:B------:R4:W-:Y:S04]  /*de10*/  STG.E.U16 [R92.64+0xe0], R123 ;  /* 0x0000e07b5c007986 */ /* 0x0009e8000c101510 */
[----:B------:R4:W-:Y:S01]  /*de20*/  STG.E.U16 [R92.64+0xe2], R122 ;  /* 0x0000e27a5c007986 */ /* 0x0009e2000c101510 */
[----:B------:R-:W-:Y:S03]  /*de30*/  HMMA.16816.F32 R28, R8, R16, R28 ;  /* 0x00000010081c723c */ /* 0x000fe6000000181c */
[----:B------:R4:W-:Y:S04]  /*de40*/  STG.E.U16 [R96.64+0xe0], R125 ;  /* 0x0000e07d60007986 */ /* 0x0009e8000c101510 */
[----:B------:R4:W-:Y:S01]  /*de50*/  STG.E.U16 [R96.64+0xe2], R124 ;  /* 0x0000e27c60007986 */ /* 0x0009e2000c101510 */
[----:B--2---:R-:W-:Y:S03]  /*de60*/  HMMA.16816.F32 R40, R88, R24, R40 ;  /* 0x000000185828723c */ /* 0x004fe60000001828 */
[----:B------:R4:W-:Y:S05]  /*de70*/  STG.E.U16 [R116.64+0xf0], R221 ;  /* 0x0000f0dd74007986 */ /* 0x0009ea000c101510 */
[C---:B------:R-:W-:Y:S01]  /*de80*/  HMMA.16816.F32 R68, R8.reuse, R18, R68 ;  /* 0x000000120844723c */ /* 0x040fe20000001844 */
[----:B------:R4:W-:Y:S04]  /*de90*/  STG.E.U16 [R116.64+0xf2], R220 ;  /* 0x0000f2dc74007986 */ /* 0x0009e8000c101510 */
[----:B------:R4:W-:Y:S03]  /*dea0*/  STG.E.U16 [R98.64+0xf0], R223 ;  /* 0x0000f0df62007986 */ /* 0x0009e6000c101510 */
[----:B------:R-:W-:Y:S01]  /*deb0*/  HMMA.16816.F32 R64, R8, R24, R64 ;  /* 0x000000180840723c */ /* 0x000fe20000001840 */
[----:B------:R4:W-:Y:S07]  /*dec0*/  STG.E.U16 [R98.64+0xf2], R222 ;  /* 0x0000f2de62007986 */ /* 0x0009ee000c101510 */
[-C--:B------:R-:W-:Y:S01]  /*ded0*/  HMMA.16816.F32 R36, R88, R26.reuse, R36 ;  /* 0x0000001a5824723c */ /* 0x080fe20000001824 */
[----:B------:R4:W-:Y:S07]  /*dee0*/  STG.E.U16 [R92.64+0xf0], R119 ;  /* 0x0000f0775c007986 */ /* 0x0009ee000c101510 */
[----:B------:R-:W-:Y:S01]  /*def0*/  HMMA.16816.F32 R60, R8, R26, R60 ;  /* 0x0000001a083c723c */ /* 0x000fe2000000183c */
[----:B------:R4:W-:Y:S04]  /*df00*/  STG.E.U16 [R92.64+0xf2], R118 ;  /* 0x0000f2765c007986 */ /* 0x0009e8000c101510 */
[----:B------:R4:W-:Y:S01]  /*df10*/  STG.E.U16 [R96.64+0xf0], R121 ;  /* 0x0000f07960007986 */ /* 0x0009e2000c101510 */
[----:B------:R-:W-:-:S03]  /*df20*/  HSET2.LE.AND R137, R137, R132, PT ;  /* 0x0000008489897233 */ /* 0x000fc60003803000 */
[----:B------:R4:W-:Y:S01]  /*df30*/  STG.E.U16 [R96.64+0xf2], R120 ;  /* 0x0000f27860007986 */ /* 0x0009e2000c101510 */
[--C-:B------:R-:W-:Y:S02]  /*df40*/  HSET2.LE.AND R136, R136, R132.reuse, PT ;  /* 0x0000008488887233 */ /* 0x100fe40003803000 */
[--C-:B------:R-:W-:Y:S02]  /*df50*/  HSET2.LE.AND R135, R135, R132.reuse, PT ;  /* 0x0000008487877233 */ /* 0x100fe40003803000 */
[----:B------:R-:W-:Y:S01]  /*df60*/  HSET2.LE.AND R134, R134, R132, PT ;  /* 0x0000008486867233 */ /* 0x000fe20003803000 */
[----:B------:R-:W-:Y:S02]  /*df70*/  LOP3.LUT R148, R137, R148, RZ, 0xc0, !PT ;  /* 0x0000009489947212 */ /* 0x000fe400078ec0ff */
[----:B------:R-:W-:Y:S02]  /*df80*/  LOP3.LUT R149, R136, R149, RZ, 0xc0, !PT ;  /* 0x0000009588957212 */ /* 0x000fe400078ec0ff */
[----:B------:R-:W-:-:S02]  /*df90*/  LOP3.LUT R150, R135, R150, RZ, 0xc0, !PT ;  /* 0x0000009687967212 */ /* 0x000fc400078ec0ff */
[----:B------:R-:W-:Y:S01]  /*dfa0*/  LOP3.LUT R151, R134, R151, RZ, 0xc0, !PT ;  /* 0x0000009786977212 */ /* 0x000fe200078ec0ff */
[-C--:B------:R-:W-:Y:S08]  /*dfb0*/  HMMA.16816.F32 R144, R160, R152.reuse, R28 ;  /* 0x00000098a090723c */ /* 0x080ff0000000181c */
[C---:B------:R-:W-:Y:S08]  /*dfc0*/  HMMA.16816.F32 R132, R148.reuse, R152, R48 ;  /* 0x000000989484723c */ /* 0x040ff00000001830 */
[C---:B------:R-:W-:Y:S08]  /*dfd0*/  HMMA.16816.F32 R136, R148.reuse, R154, R44 ;  /* 0x0000009a9488723c */ /* 0x040ff0000000182c */
[----:B---3--:R-:W-:Y:S08]  /*dfe0*/  HMMA.16816.F32 R140, R148, R12, R40 ;  /* 0x0000000c948c723c */ /* 0x008ff00000001828 */
[C---:B------:R-:W-:Y:S08]  /*dff0*/  HMMA.16816.F32 R152, R160.reuse, R154, R68 ;  /* 0x0000009aa098723c */ /* 0x040ff00000001844 */
[----:B------:R-:W-:Y:S08]  /*e000*/  HMMA.16816.F32 R156, R160, R12, R64 ;  /* 0x0000000ca09c723c */ /* 0x000ff00000001840 */
[-C--:B------:R-:W-:Y:S08]  /*e010*/  HMMA.16816.F32 R148, R148, R14.reuse, R36 ;  /* 0x0000000e9494723c */ /* 0x080ff00000001824 */
[----:B------:R-:W-:Y:S01]  /*e020*/  HMMA.16816.F32 R160, R160, R14, R60 ;  /* 0x0000000ea0a0723c */ /* 0x000fe2000000183c */
[----:B------:R-:W-:Y:S07]  /*e030*/  @!P0 BRA `(.L_x_549) ;  /* 0x0000b09000008947 */ /* 0x000fee0003800000 */
[----:B----4-:R-:W-:Y:S01]  /*e040*/  IADD3 R4, P0, R116, -0x100, RZ ;  /* 0xffffff0074047810 */ /* 0x010fe20007f1e0ff */
[----:B------:R-:W-:Y:S01]  /*e050*/  IMAD.MOV.U32 R166, RZ, RZ, R0 ;  /* 0x000000ffffa67224 */ /* 0x000fe200078e0000 */
[----:B-----5:R-:W-:Y:S01]  /*e060*/  MOV R165, R2 ;  /* 0x0000000200a57202 */ /* 0x020fe20000000f00 */
[----:B------:R-:W-:Y:S01]  /*e070*/  UIADD3 UR17, UR6, -0x2, URZ ;  /* 0xfffffffe06117890 */ /* 0x000fe2000fffe03f */
[----:B------:R-:W-:Y:S01]  /*e080*/  IADD3.X R0, R117, -0x1, RZ, P0, !PT ;  /* 0xffffffff75007810 */ /* 0x000fe200007fe4ff */
[----:B------:R1:W-:Y:S01]  /*e090*/  STL [R1+0x1e8], R4 ;  /* 0x0001e80401007387 */ /* 0x0003e20000100800 */
[----:B------:R-:W2:Y:S01]  /*e0a0*/  LDC.U8 R2, c[0x0][0x2d8] ;  /* 0x0000b600ff027b82 */ /* 0x000ea20000000000 */
[----:B------:R-:W-:Y:S01]  /*e0b0*/  IMAD.WIDE.U32 R10, R100, -0x326172a9, RZ ;  /* 0xcd9e8d57640a7825 */ /* 0x000fe200078e00ff */
[----:B------:R-:W-:Y:S01]  /*e0c0*/  MOV R168, R3 ;  /* 0x0000000300a87202 */ /* 0x000fe20000000f00 */
[----:B------:R3:W-:Y:S01]  /*e0d0*/  STL [R1+0x1ec], R0 ;  /* 0x0001ec0001007387 */ /* 0x0007e20000100800 */
[----:B------:R-:W-:Y:S01]  /*e0e0*/  MOV R167, R164 ;  /* 0x000000a400a77202 */ /* 0x000fe20000000f00 */
[----:B------:R-:W-:Y:S01]  /*e0f0*/  IMAD.WIDE.U32 R8, R101, -0x326172a9, RZ ;  /* 0xcd9e8d5765087825 */ /* 0x000fe200078e00ff */
[----:B------:R-:W-:Y:S01]  /*e100*/  ULDC.64 UR26, c[0x0][0x118] ;  /* 0x00004600001a7ab9 */ /* 0x000fe20000000a00 */
[----:B------:R-:W4:Y:S01]  /*e110*/  LDL.64 R96, [R1+0x1a0] ;  /* 0x0001a00001607983 */ /* 0x000f220000100a00 */
[----:B------:R-:W-:Y:S01]  /*e120*/  ULDC.U8 UR16, c[0x0][0x2d8] ;  /* 0x0000b60000107ab9 */ /* 0x000fe20000000000 */
[----:B------:R-:W-:Y:S01]  /*e130*/  IMAD.WIDE.U32 R12, R6, -0x2daee0ad, RZ ;  /* 0xd2511f53060c7825 */ /* 0x000fe200078e00ff */
[-C--:B------:R-:W-:Y:S01]  /*e140*/  LOP3.LUT R3, R11, R7.reuse, RZ, 0x3c, !PT ;  /* 0x000000070b037212 */ /* 0x080fe200078e3cff */
[----:B------:R-:W-:Y:S01]  /*e150*/  STL.64 [R1+0x1c8], R10 ;  /* 0x0001c80a01007387 */ /* 0x000fe20000100a00 */
[----:B------:R-:W-:Y:S01]  /*e160*/  LOP3.LUT R7, R9, R7, RZ, 0x3c, !PT ;  /* 0x0000000709077212 */ /* 0x000fe200078e3cff */
[----:B------:R-:W-:-:S02]  /*e170*/  ULDC.64 UR6, c[0x0][0x1a0] ;  /* 0x0000680000067ab9 */ /* 0x000fc40000000a00 */
[----:B------:R-:W-:Y:S01]  /*e180*/  STL.64 [R1+0x1b8], R8 ;  /* 0x0001b80801007387 */ /* 0x000fe20000100a00 */
[----:B-1----:R-:W-:Y:S01]  /*e190*/  MOV R4, c[0x0][0x228] ;  /* 0x00008a0000047a02 */ /* 0x002fe20000000f00 */
[----:B---3--:R-:W-:-:S04]  /*e1a0*/  IMAD.MOV.U32 R0, RZ, RZ, c[0x0][0x1a4] ;  /* 0x00006900ff007624 */ /* 0x008fc800078e00ff */
[----:B------:R-:W-:Y:S01]  /*e1b0*/  IMAD.SHL.U32 R5, R4, 0x8, RZ ;  /* 0x0000000804057824 */ /* 0x000fe200078e00ff */
[----:B------:R-:W-:Y:S01]  /*e1c0*/  STL.64 [R1+0x1d0], R12 ;  /* 0x0001d00c01007387 */ /* 0x000fe20000100a00 */
[----:B--2---:R-:W-:Y:S02]  /*e1d0*/  PRMT R6, R2, 0x7054, R2 ;  /* 0x0000705402067816 */ /* 0x004fe40000000002 */
[----:B----4-:R-:W-:-:S13]  /*e1e0*/  ISETP.GE.AND P1, PT, R96, c[0x0][0x220], PT ;  /* 0x0000880060007a0c */ /* 0x010fda0003f26270 */
[----:B------:R-:W-:-:S05]  /*e1f0*/  @!P1 IMAD R0, R0, 0x60, RZ ;  /* 0x0000006000009824 */ /* 0x000fca00078e02ff */
[----:B------:R1:W-:Y:S02]  /*e200*/  @!P1 STL [R1+0x198], R0 ;  /* 0x0001980001009387 */ /* 0x0003e40000100800 */
[----:B-1----:R-:W-:Y:S02]  /*e210*/  IMAD R0, R4, 0x38, R5 ;  /* 0x0000003804007824 */ /* 0x002fe400078e0205 */
[----:B------:R-:W-:-:S04]  /*e220*/  IMAD.WIDE.U32 R4, R3, -0x2daee0ad, RZ ;  /* 0xd2511f5303047825 */ /* 0x000fc800078e00ff */
[----:B------:R-:W-:Y:S01]  /*e230*/  IMAD.WIDE.U32 R2, R7, -0x2daee0ad, RZ ;  /* 0xd2511f5307027825 */ /* 0x000fe200078e00ff */
[----:B------:R1:W-:Y:S04]  /*e240*/  STL.64 [R1+0x1c0], R4 ;  /* 0x0001c00401007387 */ /* 0x0003e80000100a00 */
[----:B------:R1:W-:Y:S01]  /*e250*/  STL.64 [R1+0x1b0], R2 ;  /* 0x0001b00201007387 */ /* 0x0003e20000100a00 */
[----:B------:R-:W-:Y:S01]  /*e260*/  IADD3 R0, R0, 0x1, RZ ;  /* 0x0000000100007810 */ /* 0x000fe20007ffe0ff */
[----:B------:R-:W-:Y:S05]  /*e270*/  BRA `(.L_x_550) ;  /* 0x000003b000007947 */ /* 0x000fea0003800000 */
.L_x_552:
        /* <DEDUP_REMOVED lines=15> */
[C---:B--2---:R-:W-:Y:S04]  /*e370*/  LEA R174, P0, R2.reuse, R190, 0x7 ;  /* 0x000000be02ae7211 */ /* 0x044fe800078038ff */
[----:B---3--:R-:W-:Y:S01]  /*e380*/  LEA.HI.X R175, R2, R189, R0, 0x7, P0 ;  /* 0x000000bd02af7211 */ /* 0x008fe200000f3c00 */
[----:B------:R-:W-:Y:S01]  /*e390*/  @!P1 IMAD.MOV.U32 R0, RZ, RZ, c[0x0][0x19c] ;  /* 0x00006700ff009624 */ /* 0x000fe200078e00ff */
[C---:B------:R-:W-:Y:S04]  /*e3a0*/  @!P1 LEA R2, P0, R174.reuse, c[0x0][0x168], 0x1 ;  /* 0x00005a00ae029a11 */ /* 0x040fe800078008ff */
[--C-:B------:R-:W-:Y:S05]  /*e3b0*/  @!P1 LEA.HI.X R3, R174, c[0x0][0x16c], R175.reuse, 0x1, P0 ;  /* 0x00005b00ae039a11 */ /* 0x100fea00000f0caf */
[----:B------:R-:W-:Y:S01]  /*e3c0*/  @!PT LDS RZ, [RZ] ;  /* 0x00000000fffff984 */ /* 0x000fe20000000800 */
[----:B------:R-:W-:Y:S01]  /*e3d0*/  @!PT LDS RZ, [RZ] ;  /* 0x00000000fffff984 */ /* 0x000fe20000000800 */
[----:B------:R-:W-:Y:S01]  /*e3e0*/  @!PT LDS RZ, [RZ] ;  /* 0x00000000fffff984 */ /* 0x000fe20000000800 */
[----:B------:R2:W-:Y:S04]  /*e3f0*/  @!P1 LDGSTS.E.BYPASS.LTC128B.128 [R164+0x2000], [R2.64] ;  /* 0x0200000002a49fae */ /* 0x0005e8000b901d5a */
[----:B------:R1:W-:Y:S01]  /*e400*/  @P1 STS.128 [R164+0x2800], RZ ;  /* 0x002800ffa4001388 */ /* 0x0003e20000000c00 */
[----:B--2---:R-:W-:Y:S05]  /*e410*/  @!P1 IMAD.MOV.U32 R2, RZ, RZ, c[0x0][0x198] ;  /* 0x00006600ff029624 */ /* 0x004fea00078e00ff */
[CC--:B------:R-:W-:Y:S04]  /*e420*/  @!P1 LEA R3, P0, R2.reuse, R174.reuse, 0x5 ;  /* 0x000000ae02039211 */ /* 0x0c0fe800078028ff */
[-C--:B------:R-:W-:Y:S02]  /*e430*/  @!P1 LEA.HI.X R0, R2, R175.reuse, R0, 0x5, P0 ;  /* 0x000000af02009211 */ /* 0x080fe400000f2c00 */
[C---:B------:R-:W-:Y:S04]  /*e440*/  @!P1 LEA R2, P0, R3.reuse, c[0x0][0x168], 0x1 ;  /* 0x00005a0003029a11 */ /* 0x040fe800078008ff */
[----:B------:R-:W-:Y:S01]  /*e450*/  @!P1 LEA.HI.X R3, R3, c[0x0][0x16c], R0, 0x1, P0 ;  /* 0x00005b0003039a11 */ /* 0x000fe200000f0c00 */
[----:B------:R-:W-:Y:S04]  /*e460*/  @!P1 IMAD.MOV.U32 R0, RZ, RZ, c[0x0][0x19c] ;  /* 0x00006700ff009624 */ /* 0x000fe800078e00ff */
[----:B------:R-:W-:Y:S01]  /*e470*/  @!PT LDS RZ, [RZ] ;  /* 0x00000000fffff984 */ /* 0x000fe20000000800 */
[----:B------:R-:W-:Y:S01]  /*e480*/  @!PT LDS RZ, [RZ] ;  /* 0x00000000fffff984 */ /* 0x000fe20000000800 */
[----:B------:R-:W-:Y:S01]  /*e490*/  @!PT LDS RZ, [RZ] ;  /* 0x00000000fffff984 */ /* 0x000fe20000000800 */
[----:B------:R2:W-:Y:S04]  /*e4a0*/  @!P1 LDGSTS.E.BYPASS.LTC128B.128 [R164+0x2800], [R2.64] ;  /* 0x0280000002a49fae */ /* 0x0005e8000b901d5a */
[----:B------:R1:W-:Y:S01]  /*e4b0*/  @P1 STS.128 [R164+0x3000], RZ ;  /* 0x003000ffa4001388 */ /* 0x0003e20000000c00 */
[----:B--2---:R-:W-:Y:S05]  /*e4c0*/  @!P1 IMAD.MOV.U32 R2, RZ, RZ, c[0x0][0x198] ;  /* 0x00006600ff029624 */ /* 0x004fea00078e00ff */
[C---:B------:R-:W-:Y:S04]  /*e4d0*/  @!P1 LEA R3, P0, R2.reuse, R174, 0x6 ;  /* 0x000000ae02039211 */ /* 0x040fe800078030ff */
[----:B------:R-:W-:Y:S02]  /*e4e0*/  @!P1 LEA.HI.X R0, R2, R175, R0, 0x6, P0 ;  /* 0x000000af02009211 */ /* 0x000fe400000f3400 */
[C---:B------:R-:W-:Y:S04]  /*e4f0*/  @!P1 LEA R2, P0, R3.reuse, c[0x0][0x168], 0x1 ;  /* 0x00005a0003029a11 */ /* 0x040fe800078008ff */
[----:B------:R-:W-:Y:S01]  /*e500*/  @!P1 LEA.HI.X R3, R3, c[0x0][0x16c], R0, 0x1, P0 ;  /* 0x00005b0003039a11 */ /* 0x000fe200000f0c00 */
[----:B------:R-:W-:Y:S04]  /*e510*/  @!P1 IMAD.MOV.U32 R0, RZ, RZ, c[0x0][0x198] ;  /* 0x00006600ff009624 */ /* 0x000fe800078e00ff */
[----:B------:R-:W-:Y:S01]  /*e520*/  @!PT LDS RZ, [RZ] ;  /* 0x00000000fffff984 */ /* 0x000fe20000000800 */
[----:B------:R-:W-:Y:S01]  /*e530*/  @!PT LDS RZ, [RZ] ;  /* 0x00000000fffff984 */ /* 0x000fe20000000800 */
[----:B------:R-:W-:Y:S01]  /*e540*/  @!PT LDS RZ, [RZ] ;  /* 0x00000000fffff984 */ /* 0x000fe20000000800 */
[----:B------:R2:W-:Y:S01]  /*e550*/  @!P1 LDGSTS.E.BYPASS.LTC128B.128 [R164+0x3000], [R2.64] ;  /* 0x0300000002a49fae */ /* 0x0005e2000b901d5a */
[----:B------:R-:W-:Y:S03]  /*e560*/  @!P1 IMAD.WIDE.U32 R174, R0, 0x60, R174 ;  /* 0x0000006000ae9825 */ /* 0x000fe600078e00ae */
[----:B------:R1:W-:Y:S01]  /*e570*/  @P1 STS.128 [R164+0x3800], RZ ;  /* 0x003800ffa4001388 */ /* 0x0003e20000000c00 */
[----:B------:R-:W-:Y:S04]  /*e580*/  @!P1 IMAD.MOV.U32 R0, RZ, RZ, c[0x0][0x19c] ;  /* 0x00006700ff009624 */ /* 0x000fe800078e00ff */
[----:B------:R-:W-:Y:S04]  /*e590*/  @!P1 IMAD R0, R0, 0x60, RZ ;  /* 0x0000006000009824 */ /* 0x000fe800078e02ff */
[----:B------:R-:W-:Y:S01]  /*e5a0*/  @!P1 IMAD.IADD R0, R0, 0x1, R175 ;  /* 0x0000000100009824 */ /* 0x000fe200078e02af */
[C---:B--2---:R-:W-:Y:S04]  /*e5b0*/  @!P1 LEA R2, P0, R174.reuse, c[0x0][0x168], 0x1 ;  /* 0x00005a00ae029a11 */ /* 0x044fe800078008ff */
[----:B------:R-:W-:Y:S05]  /*e5c0*/  @!P1 LEA.HI.X R3, R174, c[0x0][0x16c], R0, 0x1, P0 ;  /* 0x00005b00ae039a11 */ /* 0x000fea00000f0c00 */
[----:B------:R-:W-:Y:S01]  /*e5d0*/  @!PT LDS RZ, [RZ] ;  /* 0x00000000fffff984 */ /* 0x000fe20000000800 */
[----:B------:R-:W-:Y:S01]  /*e5e0*/  @!PT LDS RZ, [RZ] ;  /* 0x00000000fffff984 */ /* 0x000fe20000000800 */
[----:B------:R-:W-:Y:S01]  /*e5f0*/  @!PT LDS RZ, [RZ] ;  /* 0x00000000fffff984 */ /* 0x000fe20000000800 */
[----:B------:R1:W-:Y:S04]  /*e600*/  @!P1 LDGSTS.E.BYPASS.LTC128B.128 [R164+0x3800], [R2.64] ;  /* 0x0380000002a49fae */ /* 0x0003e8000b901d5a */
[----:B------:R-:W0:Y:S01]  /*e610*/  LDGDEPBAR ;  /* 0x00000000000079af */ /* 0x000e220000000000 */
[----:B------:R-:W-:-:S05]  /*e620*/  BRA `(.L_x_551) ;  /* 0x0000097000007947 */ /* 0x000fca0003800000 */
.L_x_550:
[----:B------:R-:W2:Y:S01]  /*e630*/  LDL R164, [R1+0x178] ;  /* 0x0001780001a47983 */ /* 0x000ea20000100800 */
[----:B------:R-:W-:Y:S04]  /*e640*/  DEPBAR.LE SB0, 0x0 ;  /* 0x000080000000791a */ /* 0x000fe80000000000 */
[----:B------:R-:W-:Y:S01]  /*e650*/  USHF.R.S32.HI UR4, URZ, 0x1f, UR17 ;  /* 0x0000001f3f047899 */ /* 0x000fe20008011411 */
[----:B-1----:R-:W3:Y:S01]  /*e660*/  LDL.64 R2, [R1+0x180] ;  /* 0x0001800001027983 */ /* 0x002ee20000100a00 */
[----:B------:R-:W-:Y:S01]  /*e670*/  UIMAD.WIDE.U32 UR24, UR17, UR6, URZ ;  /* 0x00000006111872a5 */ /* 0x000fe2000f8e003f */
[----:B------:R-:W-:Y:S01]  /*e680*/  IMAD.MOV.U32 R8, RZ, RZ, c[0x0][0x1a0] ;  /* 0x00006800ff087624 */ /* 0x000fe200078e00ff */
[----:B------:R-:W-:Y:S01]  /*e690*/  UIMAD UR4, UR4, UR6, URZ ;  /* 0x00000006040472a4 */ /* 0x000fe2000f8e023f */
[----:B------:R-:W-:Y:S01]  /*e6a0*/  IMAD.MOV.U32 R15, RZ, RZ, c[0x0][0x1a4] ;  /* 0x00006900ff0f7624 */ /* 0x000fe200078e00ff */
[----:B------:R-:W-:Y:S01]  /*e6b0*/  UISETP.GE.AND UP0, UPT, UR17, 0x1, UPT ;  /* 0x000000011100788c */ /* 0x000fe2000bf06270 */
[----:B------:R-:W4:Y:S01]  /*e6c0*/  LDL R9, [R1+0x174] ;  /* 0x0001740001097983 */ /* 0x000f220000100800 */
[----:B------:R-:W-:Y:S01]  /*e6d0*/  UIMAD UR4, UR17, UR7, UR4 ;  /* 0x00000007110472a4 */ /* 0x000fe2000f8e0204 */
[----:B------:R-:W-:Y:S02]  /*e6e0*/  IMAD.U32 R4, RZ, RZ, UR24 ;  /* 0x00000018ff047e24 */ /* 0x000fe4000f8e00ff */
[----:B------:R-:W-:Y:S01]  /*e6f0*/  IMAD.U32 R5, RZ, RZ, UR25 ;  /* 0x00000019ff057e24 */ /* 0x000fe2000f8e00ff */
[----:B------:R-:W-:Y:S01]  /*e700*/  UIADD3 UR4, UR25, UR4, URZ ;  /* 0x0000000419047290 */ /* 0x000fe2000fffe03f */
[----:B------:R-:W5:Y:S05]  /*e710*/  LDL R14, [R1+0x198] ;  /* 0x00019800010e7983 */ /* 0x000f6a0000100800 */
[----:B------:R-:W-:Y:S01]  /*e720*/  IMAD.U32 R0, RZ, RZ, UR4 ;  /* 0x00000004ff007e24 */ /* 0x000fe2000f8e00ff */
[----:B------:R-:W-:Y:S06]  /*e730*/  BAR.SYNC.DEFER_BLOCKING 0x0 ;  /* 0x0000000000007b1d */ /* 0x000fec0000010000 */
[----:B--2---:R-:W-:Y:S01]  /*e740*/  @P1 STS [R164+0x4000], RZ ;  /* 0x004000ffa4001388 */ /* 0x004fe20000000800 */
[----:B---3--:R-:W-:Y:S05]  /*e750*/  LEA R6, P2, R4, R2, 0x7 ;  /* 0x0000000204067211 */ /* 0x008fea00078438ff */
[----:B------:R-:W-:Y:S01]  /*e760*/  @P1 STS [R164+0x4004], RZ ;  /* 0x004004ffa4001388 */ /* 0x000fe20000000800 */
[----:B------:R-:W-:Y:S01]  /*e770*/  IMAD.MOV.U32 R3, RZ, RZ, c[0x0][0x1a0] ;  /* 0x00006800ff037624 */ /* 0x000fe200078e00ff */
[----:B------:R-:W-:Y:S02]  /*e780*/  @!P1 LEA R12, P4, R6, c[0x0][0x170], 0x1 ;  /* 0x00005c00060c9a11 */ /* 0x000fe400078808ff */
[----:B----4-:R-:W-:Y:S02]  /*e790*/  LEA.HI.X R7, R4, R9, R0, 0x7, P2 ;  /* 0x0000000904077211 */ /* 0x010fe400010f3c00 */
[----:B------:R-:W-:Y:S01]  /*e7a0*/  @P1 STS.64 [R164+0x4008], RZ ;  /* 0x004008ffa4001388 */ /* 0x000fe20000000a00 */
        /* <DEDUP_REMOVED lines=11> */
[C---:B------:R-:W-:Y:S01]  /*e860*/  @!P1 LEA R8, P0, R4.reuse, c[0x0][0x170], 0x1 ;  /* 0x00005c0004089a11 */ /* 0x040fe200078008ff */
[----:B------:R-:W-:Y:S01]  /*e870*/  @P1 STS.128 [R164+0x4800], RZ ;  /* 0x004800ffa4001388 */ /* 0x000fe20000000c00 */
[----:B------:R-:W-:Y:S01]  /*e880*/  @!P1 LEA.HI.X R3, R3, R7, R15, 0x6, P2 ;  /* 0x0000000703039211 */ /* 0x000fe200010f340f */
[----:B------:R-:W-:Y:S03]  /*e890*/  IMAD.MOV.U32 R15, RZ, RZ, c[0x0][0x1a0] ;  /* 0x00006800ff0f7624 */ /* 0x000fe600078e00ff */
[----:B------:R-:W-:Y:S01]  /*e8a0*/  @!P1 LEA.HI.X R9, R4, c[0x0][0x174], R3, 0x1, P0 ;  /* 0x00005d0004099a11 */ /* 0x000fe200000f0c03 */
[----:B------:R-:W-:Y:S01]  /*e8b0*/  @!PT LDS RZ, [RZ] ;  /* 0x00000000fffff984 */ /* 0x000fe20000000800 */
[----:B------:R-:W-:Y:S01]  /*e8c0*/  @!PT LDS RZ, [RZ] ;  /* 0x00000000fffff984 */ /* 0x000fe20000000800 */
[----:B------:R-:W-:Y:S01]  /*e8d0*/  @!PT LDS RZ, [RZ] ;  /* 0x00000000fffff984 */ /* 0x000fe20000000800 */
[----:B------:R2:W-:Y:S01]  /*e8e0*/  @!P1 LDGSTS.E.BYPASS.LTC128B.128 [R164+0x4800], [R10.64] ;  /* 0x048000000aa49fae */ /* 0x0005e2000b901d5a */
[----:B------:R-:W-:Y:S04]  /*e8f0*/  @!P1 IMAD.WIDE.U32 R6, R15, 0x60, R6 ;  /* 0x000000600f069825 */ /* 0x000fe800078e0006 */
[----:B-----5:R-:W-:Y:S01]  /*e900*/  @!P1 IMAD.IADD R0, R14, 0x1, R7 ;  /* 0x000000010e009824 */ /* 0x020fe200078e0207 */
[----:B------:R-:W-:Y:S01]  /*e910*/  @P1 STS.128 [R164+0x5000], RZ ;  /* 0x005000ffa4001388 */ /* 0x000fe20000000c00 */
[C---:B------:R-:W-:Y:S04]  /*e920*/  @!P1 LEA R2, P0, R6.reuse, c[0x0][0x170], 0x1 ;  /* 0x00005c0006029a11 */ /* 0x040fe800078008ff */
[----:B------:R-:W-:Y:S01]  /*e930*/  @!P1 LEA.HI.X R3, R6, c[0x0][0x174], R0, 0x1, P0 ;  /* 0x00005d0006039a11 */ /* 0x000fe200000f0c00 */
[----:B------:R-:W-:Y:S01]  /*e940*/  @!PT LDS RZ, [RZ] ;  /* 0x00000000fffff984 */ /* 0x000fe20000000800 */
[----:B------:R-:W-:Y:S01]  /*e950*/  @!PT LDS RZ, [RZ] ;  /* 0x00000000fffff984 */ /* 0x000fe20000000800 */
[----:B------:R-:W-:Y:S01]  /*e960*/  @!PT LDS RZ, [RZ] ;  /* 0x00000000fffff984 */ /* 0x000fe20000000800 */
[----:B------:R2:W-:Y:S01]  /*e970*/  @!P1 LDGSTS.E.BYPASS.LTC128B.128 [R164+0x5000], [R8.64] ;  /* 0x0500000008a49fae */ /* 0x0005e2000b901d5a */
[----:B------:R-:W-:Y:S05]  /*e980*/  PLOP3.LUT P0, PT, PT, PT, UP0, 0x80, 0x0 ;  /* 0x000000000000781c */ /* 0x000fea0003f0f008 */
[----:B------:R-:W-:Y:S06]  /*e990*/  @P1 STS.128 [R164+0x5800], RZ ;  /* 0x005800ffa4001388 */ /* 0x000fec0000000c00 */
[----:B------:R-:W-:Y:S01]  /*e9a0*/  @!PT LDS RZ, [RZ] ;  /* 0x00000000fffff984 */ /* 0x000fe20000000800 */
[----:B------:R-:W-:Y:S01]  /*e9b0*/  @!PT LDS RZ, [RZ] ;  /* 0x00000000fffff984 */ /* 0x000fe20000000800 */
[----:B------:R-:W-:Y:S01]  /*e9c0*/  @!PT LDS RZ, [RZ] ;  /* 0x00000000fffff984 */ /* 0x000fe20000000800 */
[----:B------:R3:W-:Y:S06]  /*e9d0*/  @!P1 LDGSTS.E.BYPASS.LTC128B.128 [R164+0x5800], [R2.64] ;  /* 0x0580000002a49fae */ /* 0x0007ec000b901d5a */
[----:B------:R-:W-:Y:S06]  /*e9e0*/  LDSM.16.M88.4 R128, [R217] ;  /* 0x00000000d980783b */ /* 0x000fec0000000200 */
[----:B------:R-:W4:Y:S06]  /*e9f0*/  LDSM.16.M88.4 R16, [R216+0x2000] ;  /* 0x00200000d810783b */ /* 0x000f2c0000000200 */
[----:B------:R-:W2:Y:S06]  /*ea00*/  LDSM.16.M88.4 R124, [R217+0x1000] ;  /* 0x00100000d97c783b */ /* 0x000eac0000000200 */
[----:B------:R-:W2:Y:S06]  /*ea10*/  LDSM.16.M88.4 R32, [R216+0x2400] ;  /* 0x00240000d820783b */ /* 0x000eac0000000200 */
[----:B------:R-:W5:Y:S06]  /*ea20*/  LDL.LU R0, [R1+0x1e8] ;  /* 0x0001e80001007983 */ /* 0x000f6c0000300800 */
[----:B------:R-:W1:Y:S06]  /*ea30*/  LDSM.16.M88.4 R48, [R216+0x2800] ;  /* 0x00280000d830783b */ /* 0x000e6c0000000200 */
[----:B---3--:R-:W3:Y:S06]  /*ea40*/  LDL.LU R3, [R1+0x1ec] ;  /* 0x0001ec0001037983 */ /* 0x008eec0000300800 */
[----:B------:R-:W1:Y:S01]  /*ea50*/  LDSM.16.M88.4 R64, [R216+0x2c00] ;  /* 0x002c0000d840783b */ /* 0x000e620000000200 */
[-C--:B----4-:R-:W-:Y:S05]  /*ea60*/  HMMA.16816.F32 R4, R128, R16.reuse, RZ ;  /* 0x000000108004723c */ /* 0x090fea00000018ff */
[----:B------:R-:W0:Y:S03]  /*ea70*/  LDGDEPBAR ;  /* 0x00000000000079af */ /* 0x000e260000000000 */
[C---:B--2---:R-:W-:Y:S03]  /*ea80*/  HMMA.16816.F32 R8, R124.reuse, R16, RZ ;  /* 0x000000107c08723c */ /* 0x044fe600000018ff */
[----:B------:R-:W2:Y:S06]  /*ea90*/  LDSM.16.M88.4 R80, [R216+0x3000] ;  /* 0x00300000d850783b */ /* 0x000eac0000000200 */
[----:B------:R-:W4:Y:S01]  /*eaa0*/  LDSM.16.M88.4 R96, [R216+0x3400] ;  /* 0x00340000d860783b */ /* 0x000f220000000200 */
[-C--:B-1----:R-:W-:Y:S05]  /*eab0*/  HMMA.16816.F32 R12, R124, R18.reuse, RZ ;  /* 0x000000127c0c723c */ /* 0x082fea00000018ff */
[----:B------:R-:W1:Y:S03]  /*eac0*/  LDSM.16.M88.4 R112, [R216+0x3800] ;  /* 0x00380000d870783b */ /* 0x000e660000000200 */
[C---:B------:R-:W-:Y:S03]  /*ead0*/  HMMA.16816.F32 R16, R128.reuse, R18, RZ ;  /* 0x000000128010723c */ /* 0x040fe600000018ff */
[----:B------:R-:W1:Y:S05]  /*eae0*/  LDSM.16.M88.4 R172, [R216+0x3c00] ;  /* 0x003c0000d8ac783b */ /* 0x000e6a0000000200 */
[-C--:B------:R-:W-:Y:S01]  /*eaf0*/  HMMA.16816.F32 R20, R128, R32.reuse, RZ ;  /* 0x000000208014723c */ /* 0x080fe200000018ff */
[----:B------:R-:W-:Y:S06]  /*eb00*/  LDSM.16.M88.4 R176, [R215] ;  /* 0x00000000d7b0783b */ /* 0x000fec0000000200 */
[----:B------:R-:W1:Y:S01]  /*eb10*/  LDSM.16.M88.4 R180, [R214] ;  /* 0x00000000d6b4783b */ /* 0x000e620000000200 */
[C---:B------:R-:W-:Y:S05]  /*eb20*/  HMMA.16816.F32 R24, R124.reuse, R32, RZ ;  /* 0x000000207c18723c */ /* 0x040fea00000018ff */
[----:B------:R-:W1:Y:S03]  /*eb30*/  LDSM.16.M88.4 R184, [R215+0x1000] ;  /* 0x00100000d7b8783b */ /* 0x000e660000000200 */
[-C--:B------:R-:W-:Y:S03]  /*eb40*/  HMMA.16816.F32 R28, R124, R34.reuse, RZ ;  /* 0x000000227c1c723c */ /* 0x080fe600000018ff */
[----:B------:R-:W1:Y:S05]  /*eb50*/  LDSM.16.M88.4 R188, [R211] ;  /* 0x00000000d3bc783b */ /* 0x000e6a0000000200 */
[C---:B------:R-:W-:Y:S01]  /*eb60*/  HMMA.16816.F32 R32, R128.reuse, R34, RZ ;  /* 0x000000228020723c */ /* 0x040fe200000018ff */
[----:B------:R-:W1:Y:S06]  /*eb70*/  LDSM.16.M88.4 R192, [R210] ;  /* 0x00000000d2c0783b */ /* 0x000e6c0000000200 */
[----:B------:R-:W1:Y:S01]  /*eb80*/  LDSM.16.M88.4 R196, [R209] ;  /* 0x00000000d1c4783b */ /* 0x000e620000000200 */
[-C--:B------:R-:W-:Y:S05]  /*eb90*/  HMMA.16816.F32 R36, R128, R48.reuse, RZ ;  /* 0x000000308024723c */ /* 0x080fea00000018ff */
[----:B------:R-:W1:Y:S03]  /*eba0*/  LDSM.16.M88.4 R200, [R208] ;  /* 0x00000000d0c8783b */ /* 0x000e660000000200 */
[C---:B------:R-:W-:Y:S03]  /*ebb0*/  HMMA.16816.F32 R40, R124.reuse, R48, RZ ;  /* 0x000000307c28723c */ /* 0x040fe600000018ff */
[----:B------:R-:W-:Y:S05]  /*ebc0*/  LDSM.16.M88.4 R204, [R170] ;  /* 0x00000000aacc783b */ /* 0x000fea0000000200 */
        /* <DEDUP_REMOVED lines=10> */
[-C--:B----4-:R-:W-:Y:S08]  /*ec70*/  HMMA.16816.F32 R84, R128, R96.reuse, RZ ;  /* 0x000000608054723c */ /* 0x090ff000000018ff */
        /* <DEDUP_REMOVED lines=36> */
[C---:B------:R-:W-:Y:S07]  /*eec0*/  HMMA.16816.F32 R88, R184.reuse, R172, R88 ;  /* 0x000000acb858723c */ /* 0x040fee0000001858 */
[----:B-----5:R-:W-:Y:S01]  /*eed0*/  IMAD.MOV.U32 R172, RZ, RZ, R0 ;  /* 0x000000ffffac7224 */ /* 0x020fe200078e0000 */
[-C--:B------:R-:W-:Y:S04]  /*eee0*/  HMMA.16816.F32 R92, R184, R174.reuse, R92 ;  /* 0x000000aeb85c723c */ /* 0x080fe8000000185c */
[----:B---3--:R-:W-:Y:S04]  /*eef0*/  IMAD.MOV.U32 R173, RZ, RZ, R3 ;  /* 0x000000ffffad7224 */ /* 0x008fe800078e0003 */
        /* <DEDUP_REMOVED lines=10> */
.L_x_551:
[----:B------:R-:W-:Y:S01]  /*efa0*/  FMNMX.FTZ R174, R4, R167, !PT ;  /* 0x000000a704ae7209 */ /* 0x000fe20007810000 */
[----:B------:R2:W-:Y:S01]  /*efb0*/  STL [R1+0x208], R211 ;  /* 0x000208d301007387 */ /* 0x0005e20000100800 */
[----:B------:R-:W-:Y:S01]  /*efc0*/  FMNMX.FTZ R0, R8, R165, !PT ;  /* 0x000000a508007209 */ /* 0x000fe20007810000 */
[----:B------:R-:W-:Y:S01]  /*efd0*/  UIADD3 UR5, UR21, -0x4498517b, URZ ;  /* 0xbb67ae8515057890 */ /* 0x000fe2000fffe03f */
[----:B------:R-:W-:Y:S01]  /*efe0*/  FMNMX.FTZ R174, R5, R174, !PT ;  /* 0x000000ae05ae7209 */ /* 0x000fe20007810000 */
[----:B------:R-:W-:Y:S01]  /*eff0*/  UIADD3 UR23, UR20, -0x61c88647, URZ ;  /* 0x9e3779b914177890 */ /* 0x000fe2000fffe03f */
[----:B------:R-:W-:Y:S01]  /*f000*/  FMNMX.FTZ R0, R9, R0, !PT ;  /* 0x0000000009007209 */ /* 0x000fe20007810000 */
[----:B------:R-:W-:Y:S01]  /*f010*/  UIADD3 UR24, UR21, 0x646e171e, URZ ;  /* 0x646e171e15187890 */ /* 0x000fe2000fffe03f */
[----:B------:R-:W-:Y:S01]  /*f020*/  FMNMX.FTZ R174, R16, R174, !PT ;  /* 0x000000ae10ae7209 */ /* 0x000fe20007810000 */
[----:B------:R-:W-:Y:S01]  /*f030*/  USHF.L.U32 UR28, UR17, 0x2, URZ ;  /* 0x00000002111c7899 */ /* 0x000fe2000800063f */
[----:B------:R-:W-:Y:S01]  /*f040*/  FMNMX.FTZ R0, R12, R0, !PT ;  /* 0x000000000c007209 */ /* 0x000fe20007810000 */
[----:B------:R-:W-:Y:S01]  /*f050*/  UIADD3 UR25, UR20, 0x3c6ef372, URZ ;  /* 0x3c6ef37214197890 */ /* 0x000fe2000fffe03f */
[----:B------:R-:W-:Y:S01]  /*f060*/  FMNMX.FTZ R174, R17, R174, !PT ;  /* 0x000000ae11ae7209 */ /* 0x000fe20007810000 */
[----:B------:R-:W-:Y:S01]  /*f070*/  UIADD3 UR4, UR20, -0x4ab325aa, URZ ;  /* 0xb54cda5614047890 */ /* 0x000fe2000fffe03f */
[----:B------:R-:W-:Y:S02]  /*f080*/  FMNMX.FTZ R0, R13, R0, !PT ;  /* 0x000000000d007209 */ /* 0x000fe40007810000 */
[----:B------:R-:W-:Y:S02]  /*f090*/  FMNMX.FTZ R174, R20, R174, !PT ;  /* 0x000000ae14ae7209 */ /* 0x000fe40007810000 */
[----:B------:R-:W-:Y:S02]  /*f0a0*/  FMNMX.FTZ R0, R24, R0, !PT ;  /* 0x0000000018007209 */ /* 0x000fe40007810000 */
[----:B------:R-:W-:Y:S02]  /*f0b0*/  FMNMX.FTZ R174, R21, R174, !PT ;  /* 0x000000ae15ae7209 */ /* 0x000fe40007810000 */
[----:B------:R-:W-:Y:S02]  /*f0c0*/  FMNMX.FTZ R0, R25, R0, !PT ;  /* 0x0000000019007209 */ /* 0x000fe40007810000 */
[----:B------:R-:W-:Y:S02]  /*f0d0*/  FMNMX.FTZ R174, R32, R174, !PT ;  /* 0x000000ae20ae7209 */ /* 0x000fe40007810000 */
[----:B------:R-:W-:Y:S01]  /*f0e0*/  FMNMX.FTZ R0, R28, R0, !PT ;  /* 0x000000001c007209 */ /* 0x000fe20007810000 */
[----:B--2---:R-:W2:Y:S01]  /*f0f0*/  LDL.LU R211, [R1+0x1a8] ;  /* 0x0001a80001d37983 */ /* 0x004ea20000300800 */
[----:B------:R-:W-:Y:S02]  /*f100*/  FMNMX.FTZ R174, R33, R174, !PT ;  /* 0x000000ae21ae7209 */ /* 0x000fe40007810000 */
[----:B------:R-:W-:Y:S01]  /*f110*/  FMNMX.FTZ R0, R29, R0, !PT ;  /* 0x000000001d007209 */ /* 0x000fe20007810000 */
[----:B------:R-:W-:Y:S01]  /*f120*/  STL [R1+0x204], R210 ;  /* 0x000204d201007387 */ /* 0x000fe20000100800 */
[----:B------:R-:W-:Y:S02]  /*f130*/  FMNMX.FTZ R174, R36, R174, !PT ;  /* 0x000000ae24ae7209 */ /* 0x000fe40007810000 */
[----:B------:R-:W-:Y:S01]  /*f140*/  FMNMX.FTZ R0, R40, R0, !PT ;  /* 0x0000000028007209 */ /* 0x000fe20007810000 */
[----:B------:R-:W-:Y:S01]  /*f150*/  STL [R1+0x200], R169 ;  /* 0x000200a901007387 */ /* 0x000fe20000100800 */
[----:B------:R-:W-:Y:S02]  /*f160*/  FMNMX.FTZ R174, R37, R174, !PT ;  /* 0x000000ae25ae7209 */ /* 0x000fe40007810000 */
[----:B-1----:R-:W-:Y:S01]  /*f170*/  FMNMX.FTZ R164, R6, R168, !PT ;  /* 0x000000a806a47209 */ /* 0x002fe20007810000 */
[----:B------:R-:W-:Y:S01]  /*f180*/  STL.64 [R1+0x1f8], R208 ;  /* 0x0001f8d001007387 */ /* 0x000fe20000100a00 */
[----:B------:R-:W-:Y:S02]  /*f190*/  FMNMX.FTZ R174, R48, R174, !PT ;  /* 0x000000ae30ae7209 */ /* 0x000fe40007810000 */
[----:B------:R-:W-:Y:S02]  /*f1a0*/  FMNMX.FTZ R0, R41, R0, !PT ;  /* 0x0000000029007209 */ /* 0x000fe40007810000 */
[----:B------:R-:W-:Y:S01]  /*f1b0*/  FMNMX.FTZ R174, R49, R174, !PT ;  /* 0x000000ae31ae7209 */ /* 0x000fe20007810000 */
[----:B------:R-:W-:Y:S01]  /*f1c0*/  STL.64 [R1+0x1f0], R170 ;  /* 0x0001f0aa01007387 */ /* 0x000fe20000100a00 */
        /* <DEDUP_REMOVED lines=67> */
[----:B------:R-:W-:Y:S01]  /*f600*/  FMNMX.FTZ R164, R102, R164, !PT ;  /* 0x000000a466a47209 */ /* 0x000fe20007810000 */
[----:B------:R-:W1:Y:S03]  /*f610*/  SHFL.BFLY PT, R174, R0, 0x2, 0x1f ;  /* 0x0c401f0000ae7f89 */ /* 0x000e6600000e0000 */
        /* <DEDUP_REMOVED lines=28> */
[----:B------:R-:W1:Y:S01]  /*f7e0*/  SHFL.BFLY PT, R3, R2, 0x1, 0x1f ;  /* 0x0c201f0002037f89 */ /* 0x000e6200000e0000 */
[C---:B------:R-:W-:Y:S01]  /*f7f0*/  FSETP.NEU.FTZ.AND P0, PT, R164.reuse, -INF , PT ;  /* 0xff800000a400780b */ /* 0x040fe20003f1d000 */
[----:B------:R-:W-:Y:S01]  /*f800*/  FMUL.FTZ R179, R164, c[0x0][0x23c] ;  /* 0x00008f00a4b37a20 */ /* 0x000fe20000410000 */
[----:B------:R-:W-:Y:S04]  /*f810*/  FMNMX.FTZ R0, R74, R0, !PT ;  /* 0x000000004a007209 */ /* 0x000fe80007810000 */
[----:B------:R-:W-:Y:S02]  /*f820*/  FMNMX.FTZ R0, R75, R0, !PT ;  /* 0x000000004b007209 */ /* 0x000fe40007810000 */
[----:B------:R-:W-:Y:S02]  /*f830*/  FSEL R179, R179, RZ, P0 ;  /* 0x000000ffb3b37208 */ /* 0x000fe40000000000 */
[----:B------:R-:W-:Y:S03]  /*f840*/  FMNMX.FTZ R0, R78, R0, !PT ;  /* 0x000000004e007209 */ /* 0x000fe60007810000 */
[--C-:B------:R-:W-:Y:S01]  /*f850*/  FFMA.FTZ R207, R4, c[0x0][0x23c], -R179.reuse ;  /* 0x00008f0004cf7a23 */ /* 0x100fe200000108b3 */
[----:B------:R-:W-:Y:S01]  /*f860*/  FMNMX.FTZ R4, R79, R0, !PT ;  /* 0x000000004f047209 */ /* 0x000fe20007810000 */
[--C-:B------:R-:W-:Y:S02]  /*f870*/  FFMA.FTZ R171, R5, c[0x0][0x23c], -R179.reuse ;  /* 0x00008f0005ab7a23 */ /* 0x100fe400000108b3 */
[--C-:B------:R-:W-:Y:S01]  /*f880*/  FFMA.FTZ R184, R48, c[0x0][0x23c], -R179.reuse ;  /* 0x00008f0030b87a23 */ /* 0x100fe200000108b3 */
[----:B------:R-:W-:Y:S01]  /*f890*/  FMNMX.FTZ R4, R90, R4, !PT ;  /* 0x000000045a047209 */ /* 0x000fe20007810000 */
[--C-:B------:R-:W-:Y:S02]  /*f8a0*/  FFMA.FTZ R185, R49, c[0x0][0x23c], -R179.reuse ;  /* 0x00008f0031b97a23 */ /* 0x100fe400000108b3 */
[--C-:B------:R-:W-:Y:S01]  /*f8b0*/  FFMA.FTZ R180, R52, c[0x0][0x23c], -R179.reuse ;  /* 0x00008f0034b47a23 */ /* 0x100fe200000108b3 */
[----:B------:R-:W-:Y:S01]  /*f8c0*/  FMNMX.FTZ R4, R91, R4, !PT ;  /* 0x000000045b047209 */ /* 0x000fe20007810000 */
[--C-:B------:R-:W-:Y:S01]  /*f8d0*/  FFMA.FTZ R199, R84, c[0x0][0x23c], -R179.reuse ;  /* 0x00008f0054c77a23 */ /* 0x100fe200000108b3 */
[----:B-1----:R-:W-:Y:S01]  /*f8e0*/  FMNMX.FTZ R3, R2, R3, !PT ;  /* 0x0000000302037209 */ /* 0x002fe20007810000 */
[----:B------:R-:W-:Y:S01]  /*f8f0*/  MUFU.EX2 R185, R185 ;  /* 0x000000b900b97308 */ /* 0x000fe20000000800 */
[----:B------:R-:W-:Y:S01]  /*f900*/  FMNMX.FTZ R4, R94, R4, !PT ;  /* 0x000000045e047209 */ /* 0x000fe20007810000 */
[----:B------:R-:W1:Y:S01]  /*f910*/  SHFL.BFLY PT, R2, R174, 0x1, 0x1f ;  /* 0x0c201f00ae027f89 */ /* 0x000e6200000e0000 */
[----:B------:R-:W-:Y:S01]  /*f920*/  FSETP.NEU.FTZ.AND P0, PT, R3, -INF , PT ;  /* 0xff8000000300780b */ /* 0x000fe20003f1d000 */
[--C-:B------:R-:W-:Y:S01]  /*f930*/  FFMA.FTZ R195, R112, c[0x0][0x23c], -R179.reuse ;  /* 0x00008f0070c37a23 */ /* 0x100fe200000108b3 */
[----:B------:R-:W-:Y:S01]  /*f940*/  FMNMX.FTZ R4, R95, R4, !PT ;  /* 0x000000045f047209 */ /* 0x000fe20007810000 */
[----:B------:R-:W-:Y:S02]  /*f950*/  FMUL.FTZ R0, R3, c[0x0][0x23c] ;  /* 0x00008f0003007a20 */ /* 0x000fe40000410000 */
[--C-:B------:R-:W-:Y:S01]  /*f960*/  FFMA.FTZ R188, R16, c[0x0][0x23c], -R179.reuse ;  /* 0x00008f0010bc7a23 */ /* 0x100fe200000108b3 */
[----:B------:R-:W-:Y:S01]  /*f970*/  FMNMX.FTZ R4, R106, R4, !PT ;  /* 0x000000046a047209 */ /* 0x000fe20007810000 */
[----:B------:R-:W-:Y:S01]  /*f980*/  MUFU.EX2 R180, R180 ;  /* 0x000000b400b47308 */ /* 0x000fe20000000800 */
[----:B------:R-:W-:Y:S01]  /*f990*/  FSEL R0, R0, RZ, P0 ;  /* 0x000000ff00007208 */ /* 0x000fe20000000000 */
[--C-:B------:R-:W-:Y:S01]  /*f9a0*/  FFMA.FTZ R189, R17, c[0x0][0x23c], -R179.reuse ;  /* 0x00008f0011bd7a23 */ /* 0x100fe200000108b3 */
[----:B------:R-:W-:Y:S01]  /*f9b0*/  FMNMX.FTZ R4, R107, R4, !PT ;  /* 0x000000046b047209 */ /* 0x000fe20007810000 */
[--C-:B------:R-:W-:Y:S02]  /*f9c0*/  FFMA.FTZ R186, R20, c[0x0][0x23c], -R179.reuse ;  /* 0x00008f0014ba7a23 */ /* 0x100fe400000108b3 */
[--C-:B------:R-:W-:Y:S01]  /*f9d0*/  FFMA.FTZ R209, R7, c[0x0][0x23c], -R0.reuse ;  /* 0x00008f0007d17a23 */ /* 0x100fe20000010800 */
[----:B------:R-:W-:Y:S01]  /*f9e0*/  FMNMX.FTZ R4, R110, R4, !PT ;  /* 0x000000046e047209 */ /* 0x000fe20007810000 */
[--C-:B------:R-:W-:Y:S02]  /*f9f0*/  FFMA.FTZ R200, R34, c[0x0][0x23c], -R0.reuse ;  /* 0x00008f0022c87a23 */ /* 0x100fe40000010800 */
[----:B------:R-:W-:Y:S01]  /*fa00*/  MUFU.EX2 R195, R195 ;  /* 0x000000c300c37308 */ /* 0x000fe20000000800 */
[----:B------:R-:W-:Y:S01]  /*fa10*/  FMNMX.FTZ R4, R111, R4, !PT ;  /* 0x000000046f047209 */ /* 0x000fe20007810000 */
[--C-:B------:R-:W-:Y:S02]  /*fa20*/  FFMA.FTZ R201, R35, c[0x0][0x23c], -R0.reuse ;  /* 0x00008f0023c97a23 */ /* 0x100fe40000010800 */
[--C-:B------:R-:W-:Y:S01]  /*fa30*/  FFMA.FTZ R196, R38, c[0x0][0x23c], -R0.reuse ;  /* 0x00008f0026c47a23 */ /* 0x100fe20000010800 */
[----:B------:R-:W-:Y:S01]  /*fa40*/  FMNMX.FTZ R4, R122, R4, !PT ;  /* 0x000000047a047209 */ /* 0x000fe20007810000 */
[--C-:B------:R-:W-:Y:S01]  /*fa50*/  FFMA.FTZ R206, R51, c[0x0][0x23c], -R0.reuse ;  /* 0x00008f0033ce7a23 */ /* 0x100fe20000010800 */
[----:B-1----:R-:W-:Y:S01]  /*fa60*/  FMNMX.FTZ R2, R174, R2, !PT ;  /* 0x00000002ae027209 */ /* 0x002fe20007810000 */
[--C-:B------:R-:W-:Y:S02]  /*fa70*/  FFMA.FTZ R202, R66, c[0x0][0x23c], -R0.reuse ;  /* 0x00008f0042ca7a23 */ /* 0x100fe40000010800 */
[--C-:B------:R-:W-:Y:S01]  /*fa80*/  FFMA.FTZ R197, R98, c[0x0][0x23c], -R0.reuse ;  /* 0x00008f0062c57a23 */ /* 0x100fe20000010800 */
[----:B------:R-:W-:Y:S01]  /*fa90*/  FSETP.NEU.FTZ.AND P0, PT, R2, -INF , PT ;  /* 0xff8000000200780b */ /* 0x000fe20003f1d000 */
[--C-:B------:R-:W-:Y:S01]  /*faa0*/  FFMA.FTZ R114, R114, c[0x0][0x23c], -R0.reuse ;  /* 0x00008f0072727a23 */ /* 0x100fe20000010800 */
[----:B--2---:R-:W-:Y:S01]  /*fab0*/  LOP3.LUT R211, R211, 0xffffffef, RZ, 0xc0, !PT ;  /* 0xffffffefd3d37812 */ /* 0x004fe200078ec0ff */
[--C-:B------:R-:W-:Y:S01]  /*fac0*/  FFMA.FTZ R187, R21, c[0x0][0x23c], -R179.reuse ;  /* 0x00008f0015bb7a23 */ /* 0x100fe200000108b3 */
[----:B------:R-:W-:Y:S01]  /*fad0*/  MUFU.EX2 R206, R206 ;  /* 0x000000ce00ce7308 */ /* 0x000fe20000000800 */
[--C-:B------:R-:W-:Y:S01]  /*fae0*/  FFMA.FTZ R190, R32, c[0x0][0x23c], -R179.reuse ;  /* 0x00008f0020be7a23 */ /* 0x100fe200000108b3 */
[----:B------:R-:W-:Y:S01]  /*faf0*/  @P1 LOP3.LUT R211, R211, 0x10, RZ, 0xfc, !PT ;  /* 0x00000010d3d31812 */ /* 0x000fe200078efcff */
[--C-:B------:R-:W-:Y:S02]  /*fb00*/  FFMA.FTZ R191, R33, c[0x0][0x23c], -R179.reuse ;  /* 0x00008f0021bf7a23 */ /* 0x100fe400000108b3 */
[--C-:B------:R-:W-:Y:S01]  /*fb10*/  FFMA.FTZ R183, R36, c[0x0][0x23c], -R179.reuse ;  /* 0x00008f0024b77a23 */ /* 0x100fe200000108b3 */
[----:B------:R-:W-:Y:S01]  /*fb20*/  LOP3.LUT R211, R211, 0xffffffbf, RZ, 0xc0, !PT ;  /* 0xffffffbfd3d37812 */ /* 0x000fe200078ec0ff */
        /* <DEDUP_REMOVED lines=50> */
[----:B------:R-:W-:Y:S01]  /*fe50*/  FMNMX.FTZ R0, R123, R4, !PT ;  /* 0x000000047b007209 */ /* 0x000fe20007810000 */
[C---:B------:R-:W-:Y:S01]  /*fe60*/  FMUL.FTZ R4, R2.reuse, c[0x0][0x23c] ;  /* 0x00008f0002047a20 */ /* 0x040fe20000410000 */
[----:B------:R-:W-:Y:S01]  /*fe70*/  MUFU.EX2 R197, R197 ;  /* 0x000000c500c57308 */ /* 0x000fe20000000800 */
[----:B------:R-:W-:Y:S01]  /*fe80*/  FADD.FTZ R37, -R2, R165 ;  /* 0x000000a502257221 */ /* 0x000fe20000010100 */
[----:B------:R-:W-:Y:S01]  /*fe90*/  FMNMX.FTZ R0, R126, R0, !PT ;  /* 0x000000007e007209 */ /* 0x000fe20007810000 */
[----:B------:R-:W-:Y:S01]  /*fea0*/  FADD.FTZ R6, -R164, R167 ;  /* 0x000000a7a4067221 */ /* 0x000fe20000010100 */
[----:B------:R-:W-:Y:S01]  /*feb0*/  FSEL R4, R4, RZ, P0 ;  /* 0x000000ff04047208 */ /* 0x000fe20000000000 */
[----:B------:R-:W-:Y:S01]  /*fec0*/  FMUL.FTZ R37, R37, c[0x0][0x23c] ;  /* 0x00008f0025257a20 */ /* 0x000fe20000410000 */
[----:B------:R-:W-:Y:S01]  /*fed0*/  FMNMX.FTZ R0, R127, R0, !PT ;  /* 0x000000007f007209 */ /* 0x000fe20007810000 */
[----:B------:R-:W-:Y:S02]  /*fee0*/  FMUL.FTZ R6, R6, c[0x0][0x23c] ;  /* 0x00008f0006067a20 */ /* 0x000fe40000410000 */
[--C-:B------:R-:W-:Y:S01]  /*fef0*/  FFMA.FTZ R38, R9, c[0x0][0x23c], -R4.reuse ;  /* 0x00008f0009267a23 */ /* 0x100fe20000010804 */
[----:B------:R-:W-:Y:S01]  /*ff00*/  MUFU.EX2 R192, R192 ;  /* 0x000000c000c07308 */ /* 0x000fe20000000800 */
[----:B------:R-:W2:Y:S01]  /*ff10*/  LDL.LU R9, [R1+0x1dc] ;  /* 0x0001dc0001097983 */ /* 0x000ea20000300800 */
[--C-:B------:R-:W-:Y:S02]  /*ff20*/  FFMA.FTZ R51, R25, c[0x0][0x23c], -R4.reuse ;  /* 0x00008f0019337a23 */ /* 0x100fe40000010804 */
[--C-:B------:R-:W-:Y:S01]  /*ff30*/  FFMA.FTZ R208, R40, c[0x0][0x23c], -R4.reuse ;  /* 0x00008f0028d07a23 */ /* 0x100fe20000010804 */
[----:B------:R-:W3:Y:S01]  /*ff40*/  LDL.LU R25, [R1+0x1d8] ;  /* 0x0001d80001197983 */ /* 0x000ee20000300800 */
[--C-:B------:R-:W-:Y:S02]  /*ff50*/  FFMA.FTZ R204, R44, c[0x0][0x23c], -R4.reuse ;  /* 0x00008f002ccc7a23 */ /* 0x100fe40000010804 */
[--C-:B------:R-:W-:Y:S02]  /*ff60*/  FFMA.FTZ R28, R28, c[0x0][0x23c], -R4.reuse ;  /* 0x00008f001c1c7a23 */ /* 0x100fe40000010804 */
[--C-:B------:R-:W-:Y:S01]  /*ff70*/  FFMA.FTZ R29, R29, c[0x0][0x23c], -R4.reuse ;  /* 0x00008f001d1d7a23 */ /* 0x100fe20000010804 */
[----:B------:R-:W1:Y:S01]  /*ff80*/  MUFU.EX2 R37, R37 ;  /* 0x0000002500257308 */ /* 0x000e620000000800 */
[--C-:B------:R-:W-:Y:S02]  /*ff90*/  FFMA.FTZ R205, R45, c[0x0][0x23c], -R4.reuse ;  /* 0x00008f002dcd7a23 */ /* 0x100fe40000010804 */
[--C-:B------:R-:W-:Y:S02]  /*ffa0*/  FFMA.FTZ R103, R56, c[0x0][0x23c], -R4.reuse ;  /* 0x00008f0038677a23 */ /* 0x100fe40000010804 */
[--C-:B------:R-:W-:Y:S02]  /*ffb0*/  FFMA.FTZ R129, R109, c[0x0][0x23c], -R4.reuse ;  /* 0x00008f006d817a23 */ /* 0x100fe40000010804 */
[--C-:B------:R-:W-:Y:S02]  /*ffc0*/  FFMA.FTZ R7, R8, c[0x0][0x23c], -R4.reuse ;  /* 0x00008f0008077a23 */ /* 0x100fe40000010804 */
[--C-:B------:R-:W-:Y:S01]  /*ffd0*/  FFMA.FTZ R39, R12, c[0x0][0x23c], -R4.reuse ;  /* 0x00008f000c277a23 */ /* 0x100fe20000010804 */
[----:B------:R-:W4:Y:S01]  /*ffe0*/  MUFU.EX2 R6, R6 ;  /* 0x0000000600067308 */ /* 0x000f220000000800 */
[----:B------:R-:W-:Y:S02]  /*fff0*/  IMAD.MOV.U32 R12, RZ, RZ, R201 ;  /* 0x000000ffff0c7224 */ /* 0x000fe400078e00c9 */
[----:B------:R-:W-:Y:S02]  /*10000*/  FFMA.FTZ R55, R13, c[0x0][0x23c], -R4 ;  /* 0x00008f000d377a23 */ /* 0x000fe40000010804 */
[----:B------:R-:W-:Y:S02]  /*10010*/  IMAD.MOV.U32 R13, RZ, RZ, R200 ;  /* 0x000000ffff0d7224 */ /* 0x000fe400078e00c8 */
[----:B------:R-:W-:Y:S02]  /*10020*/  FFMA.FTZ R50, R24, c[0x0][0x23c], -R4 ;  /* 0x00008f0018327a23 */ /* 0x000fe40000010804 */
[----:B------:R-:W-:Y:S01]  /*10030*/  IMAD.MOV.U32 R24, RZ, RZ, R196 ;  /* 0x000000ffff187224 */ /* 0x000fe200078e00c4 */
        /* <DEDUP_REMOVED lines=23> */
[----:B------:R-:W4:Y:S01]  /*101b0*/  SHFL.BFLY PT, R4, R0, 0x2, 0x1f ;  /* 0x0c401f0000047f89 */ /* 0x000f2200000e0000 */
[----:B------:R-:W-:Y:S01]  /*101c0*/  IMAD.MOV.U32 R109, RZ, RZ, R208 ;  /* 0x000000ffff6d7224 */ /* 0x000fe200078e00d0 */
[----:B------:R-:W-:Y:S01]  /*101d0*/  MUFU.EX2 R196, R196 ;  /* 0x000000c400c47308 */ /* 0x000fe20000000800 */
[----:B------:R-:W-:Y:S02]  /*101e0*/  IMAD.MOV.U32 R108, RZ, RZ, R24 ;  /* 0x000000ffff6c7224 */ /* 0x000fe400078e0018 */
[----:B-1----:R-:W-:Y:S02]  /*101f0*/  FMUL.FTZ R24, R37, R140 ;  /* 0x0000008c25187220 */ /* 0x002fe40000410000 */
[C---:B----4-:R-:W-:Y:S02]  /*10200*/  FMUL.FTZ R32, R6.reuse, R160 ;  /* 0x000000a006207220 */ /* 0x050fe40000410000 */
[----:B------:R-:W-:Y:S02]  /*10210*/  IMAD.MOV.U32 R160, RZ, RZ, R108 ;  /* 0x000000ffffa07224 */ /* 0x000fe400078e006c */
[C---:B------:R-:W-:Y:S01]  /*10220*/  FMUL.FTZ R33, R6.reuse, R161 ;  /* 0x000000a106217220 */ /* 0x040fe20000410000 */
[----:B------:R-:W-:Y:S01]  /*10230*/  MUFU.EX2 R89, R89 ;  /* 0x0000005900597308 */ /* 0x000fe20000000800 */
[----:B------:R-:W-:Y:S02]  /*10240*/  IMAD.MOV.U32 R161, RZ, RZ, R109 ;  /* 0x000000ffffa17224 */ /* 0x000fe400078e006d */
[C---:B------:R-:W-:Y:S02]  /*10250*/  FMUL.FTZ R17, R6.reuse, R153 ;  /* 0x0000009906117220 */ /* 0x040fe40000410000 */
[C---:B------:R-:W-:Y:S02]  /*10260*/  FMUL.FTZ R20, R6.reuse, R156 ;  /* 0x0000009c06147220 */ /* 0x040fe40000410000 */
[----:B------:R-:W-:Y:S02]  /*10270*/  FMUL.FTZ R21, R6, R157 ;  /* 0x0000009d06157220 */ /* 0x000fe40000410000 */
[----:B------:R-:W-:Y:S01]  /*10280*/  FADD.FTZ R8, -R3, R168 ;  /* 0x000000a803087221 */ /* 0x000fe20000010100 */
[----:B------:R-:W-:Y:S01]  /*10290*/  MUFU.EX2 R116, R116 ;  /* 0x0000007400747308 */ /* 0x000fe20000000800 */
[----:B------:R-:W-:Y:S02]  /*102a0*/  FMNMX.FTZ R4, R0, R4, !PT ;  /* 0x0000000400047209 */ /* 0x000fe40007810000 */
[----:B------:R-:W-:Y:S03]  /*102b0*/  FMUL.FTZ R8, R8, c[0x0][0x23c] ;  /* 0x00008f0008087a20 */ /* 0x000fe60000410000 */
[----:B------:R-:W1:Y:S04]  /*102c0*/  SHFL.BFLY PT, R0, R4, 0x1, 0x1f ;  /* 0x0c201f0004007f89 */ /* 0x000e6800000e0000 */
[----:B------:R-:W4:Y:S10]  /*102d0*/  MUFU.EX2 R8, R8 ;  /* 0x0000000800087308 */ /* 0x000f340000000800 */
[----:B------:R-:W-:Y:S10]  /*102e0*/  MUFU.EX2 R87, R87 ;  /* 0x0000005700577308 */ /* 0x000ff40000000800 */
[----:B------:R-:W-:Y:S01]  /*102f0*/  MUFU.EX2 R194, R194 ;  /* 0x000000c200c27308 */ /* 0x000fe20000000800 */
[----:B-1----:R-:W-:Y:S01]  /*10300*/  FMNMX.FTZ R0, R4, R0, !PT ;  /* 0x0000000004007209 */ /* 0x002fe20007810000 */
[----:B----4-:R-:W-:Y:S03]  /*10310*/  FMUL.FTZ R34, R8, R162 ;  /* 0x000000a208227220 */ /* 0x010fe60000410000 */
[C---:B------:R-:W-:Y:S01]  /*10320*/  FSETP.NEU.FTZ.AND P0, PT, R0.reuse, -INF , PT ;  /* 0xff8000000000780b */ /* 0x040fe20003f1d000 */
[----:B------:R-:W-:Y:S02]  /*10330*/  FMUL.FTZ R5, R0, c[0x0][0x23c] ;  /* 0x00008f0000057a20 */ /* 0x000fe40000410000 */
[C---:B------:R-:W-:Y:S02]  /*10340*/  FMUL.FTZ R35, R8.reuse, R163 ;  /* 0x000000a308237220 */ /* 0x040fe40000410000 */
[----:B------:R-:W-:Y:S01]  /*10350*/  FMUL.FTZ R19, R8, R155 ;  /* 0x0000009b08137220 */ /* 0x000fe20000410000 */
[----:B------:R-:W-:Y:S01]  /*10360*/  FSEL R5, R5, RZ, P0 ;  /* 0x000000ff05057208 */ /* 0x000fe20000000000 */
[----:B------:R-:W-:Y:S01]  /*10370*/  FADD.FTZ R4, -R0, R166 ;  /* 0x000000a600047221 */ /* 0x000fe20000010100 */
[----:B------:R-:W-:Y:S01]  /*10380*/  MUFU.EX2 R203, R203 ;  /* 0x000000cb00cb7308 */ /* 0x000fe20000000800 */
[----:B------:R-:W-:Y:S02]  /*10390*/  FMUL.FTZ R18, R8, R154 ;  /* 0x0000009a08127220 */ /* 0x000fe40000410000 */
[--C-:B------:R-:W-:Y:S02]  /*103a0*/  FFMA.FTZ R210, R58, c[0x0][0x23c], -R5.reuse ;  /* 0x00008f003ad27a23 */ /* 0x100fe40000010805 */
[--C-:B------:R-:W-:Y:S02]  /*103b0*/  FFMA.FTZ R40, R11, c[0x0][0x23c], -R5.reuse ;  /* 0x00008f000b287a23 */ /* 0x100fe40000010805 */
[--C-:B------:R-:W-:Y:S01]  /*103c0*/  FFMA.FTZ R168, R62, c[0x0][0x23c], -R5.reuse ;  /* 0x00008f003ea87a23 */ /* 0x100fe20000010805 */
[----:B------:R-:W4:Y:S01]  /*103d0*/  LDL.LU R11, [R1+0x1e0] ;  /* 0x0001e000010b7983 */ /* 0x000f220000300800 */
[--C-:B------:R-:W-:Y:S01]  /*103e0*/  FFMA.FTZ R120, R107, c[0x0][0x23c], -R5.reuse ;  /* 0x00008f006b787a23 */ /* 0x100fe20000010805 */
[----:B------:R1:W-:Y:S01]  /*103f0*/  MUFU.EX2 R58, R171 ;  /* 0x000000ab003a7308 */ /* 0x0003e20000000800 */
[--C-:B------:R-:W-:Y:S01]  /*10400*/  FFMA.FTZ R107, R111, c[0x0][0x23c], -R5.reuse ;  /* 0x00008f006f6b7a23 */ /* 0x100fe20000010805 */
[----:B------:R-:W4:Y:S01]  /*10410*/  LDL.64 R162, [R1+0x1d0] ;  /* 0x0001d00001a27983 */ /* 0x000f220000100a00 */
[----:B------:R-:W-:Y:S02]  /*10420*/  FMUL.FTZ R4, R4, c[0x0][0x23c] ;  /* 0x00008f0004047a20 */ /* 0x000fe40000410000 */
[--C-:B------:R-:W-:Y:S02]  /*10430*/  FFMA.FTZ R45, R42, c[0x0][0x23c], -R5.reuse ;  /* 0x00008f002a2d7a23 */ /* 0x100fe40000010805 */
[--C-:B------:R-:W-:Y:S02]  /*10440*/  FFMA.FTZ R61, R14, c[0x0][0x23c], -R5.reuse ;  /* 0x00008f000e3d7a23 */ /* 0x100fe40000010805 */
[--C-:B------:R-:W-:Y:S01]  /*10450*/  FFMA.FTZ R169, R59, c[0x0][0x23c], -R5.reuse ;  /* 0x00008f003ba97a23 */ /* 0x100fe20000010805 */
[----:B------:R1:W-:Y:S01]  /*10460*/  MUFU.EX2 R62, R209 ;  /* 0x000000d1003e7308 */ /* 0x0003e20000000800 */
[----:B------:R-:W-:Y:S02]  /*10470*/  FFMA.FTZ R165, R110, c[0x0][0x23c], -R5 ;  /* 0x00008f006ea57a23 */ /* 0x000fe40000010805 */
[----:B------:R-:W-:Y:S02]  /*10480*/  IMAD.MOV.U32 R110, RZ, RZ, R13 ;  /* 0x000000ffff6e7224 */ /* 0x000fe400078e000d */
[----:B------:R-:W-:Y:S02]  /*10490*/  FMUL.FTZ R13, R37, R137 ;  /* 0x00000089250d7220 */ /* 0x000fe40000410000 */
[--C-:B------:R-:W-:Y:S02]  /*104a0*/  FFMA.FTZ R10, R10, c[0x0][0x23c], -R5.reuse ;  /* 0x00008f000a0a7a23 */ /* 0x100fe40000010805 */
[--C-:B------:R-:W-:Y:S01]  /*104b0*/  FFMA.FTZ R60, R46, c[0x0][0x23c], -R5.reuse ;  /* 0x00008f002e3c7a23 */ /* 0x100fe20000010805 */
[----:B------:R-:W1:Y:S01]  /*104c0*/  MUFU.EX2 R36, R4 ;  /* 0x0000000400247308 */ /* 0x000e620000000800 */
[--C-:B------:R-:W-:Y:S02]  /*104d0*/  FFMA.FTZ R207, R63, c[0x0][0x23c], -R5.reuse ;  /* 0x00008f003fcf7a23 */ /* 0x100fe40000010805 */
[--C-:B------:R-:W-:Y:S01]  /*104e0*/  FFMA.FTZ R56, R31, c[0x0][0x23c], -R5.reuse ;  /* 0x00008f001f387a23 */ /* 0x100fe20000010805 */
[----:B-1----:R-:W4:Y:S01]  /*104f0*/  LDL.64 R170, [R1+0x1c0] ;  /* 0x0001c00001aa7983 */ /* 0x002f220000100a00 */
[--C-:B------:R-:W-:Y:S02]  /*10500*/  FFMA.FTZ R92, R90, c[0x0][0x23c], -R5.reuse ;  /* 0x00008f005a5c7a23 */ /* 0x100fe40000010805 */
[--C-:B------:R-:W-:Y:S02]  /*10510*/  FFMA.FTZ R57, R26, c[0x0][0x23c], -R5.reuse ;  /* 0x00008f001a397a23 */ /* 0x100fe40000010805 */
[--C-:B------:R-:W-:Y:S01]  /*10520*/  FFMA.FTZ R126, R126, c[0x0][0x23c], -R5.reuse ;  /* 0x00008f007e7e7a23 */ /* 0x100fe20000010805 */
[----:B------:R-:W4:Y:S01]  /*10530*/  LDL.LU R111, [R1+0x1e4] ;  /* 0x0001e400016f7983 */ /* 0x000f220000300800 */
[----:B------:R1:W3:Y:S01]  /*10540*/  MUFU.EX2 R42, R16 ;  /* 0x00000010002a7308 */ /* 0x0002e20000000800 */
[--C-:B------:R-:W-:Y:S02]  /*10550*/  FFMA.FTZ R105, R30, c[0x0][0x23c], -R5.reuse ;  /* 0x00008f001e697a23 */ /* 0x100fe40000010805 */
[----:B------:R-:W4:Y:S01]  /*10560*/  LDL.64 R208, [R1+0x1c8] ;  /* 0x0001c80001d07983 */ /* 0x000f220000100a00 */
[--C-:B------:R-:W-:Y:S02]  /*10570*/  FFMA.FTZ R104, R47, c[0x0][0x23c], -R5.reuse ;  /* 0x00008f002f687a23 */ /* 0x100fe40000010805 */
[--C-:B------:R-:W-:Y:S02]  /*10580*/  FFMA.FTZ R90, R94, c[0x0][0x23c], -R5.reuse ;  /* 0x00008f005e5a7a23 */ /* 0x100fe40000010805 */
[----:B------:R-:W-:Y:S01]  /*10590*/  FFMA.FTZ R167, R74, c[0x0][0x23c], -R5 ;  /* 0x00008f004aa77a23 */ /* 0x000fe20000010805 */
[----:B------:R2:W4:Y:S01]  /*105a0*/  LDL.S16 R140, [R1+0x168] ;  /* 0x00016800018c7983 */ /* 0x0005220000100600 */
[----:B------:R-:W-:Y:S01]  /*105b0*/  MUFU.EX2 R46, R10 ;  /* 0x0000000a002e7308 */ /* 0x000fe20000000800 */
[----:B------:R-:W-:Y:S02]  /*105c0*/  IMAD.MOV.U32 R74, RZ, RZ, R29 ;  /* 0x000000ffff4a7224 */ /* 0x000fe400078e001d */
[C---:B------:R-:W-:Y:S01]  /*105d0*/  FMUL.FTZ R14, R36.reuse, R138 ;  /* 0x0000008a240e7220 */ /* 0x040fe20000410000 */
[----:B------:R2:W4:Y:S01]  /*105e0*/  LDL.S16 R137, [R1+0x160] ;  /* 0x0001600001897983 */ /* 0x0005220000100600 */
[C---:B------:R-:W-:Y:S02]  /*105f0*/  FMUL.FTZ R29, R37.reuse, R149 ;  /* 0x00000095251d7220 */ /* 0x040fe40000410000 */
[C---:B------:R-:W-:Y:S01]  /*10600*/  FMUL.FTZ R30, R36.reuse, R150 ;  /* 0x00000096241e7220 */ /* 0x040fe20000410000 */
[----:B------:R2:W4:Y:S01]  /*10610*/  LDL.S16 R138, [R1+0x164] ;  /* 0x00016400018a7983 */ /* 0x0005220000100600 */
[----:B------:R-:W-:Y:S01]  /*10620*/  FMUL.FTZ R31, R36, R151 ;  /* 0x00000097241f7220 */ /* 0x000fe20000410000 */
[----:B------:R-:W-:Y:S01]  /*10630*/  MUFU.EX2 R165, R165 ;  /* 0x000000a500a57308 */ /* 0x000fe20000000800 */
[----:B------:R-:W-:Y:S02]  /*10640*/  IMAD.MOV.U32 R154, RZ, RZ, R74 ;  /* 0x000000ffff9a7224 */ /* 0x000fe400078e004a */
[C---:B------:R-:W-:Y:S02]  /*10650*/  FMUL.FTZ R4, R6.reuse, R144 ;  /* 0x0000009006047220 */ /* 0x040fe40000410000 */
[----:B-1----:R-:W-:Y:S02]  /*10660*/  FMUL.FTZ R16, R6, R152 ;  /* 0x0000009806107220 */ /* 0x002fe40000410000 */
[----:B------:R-:W-:Y:S02]  /*10670*/  FMUL.FTZ R26, R36, R142 ;  /* 0x0000008e241a7220 */ /* 0x000fe40000410000 */
[--C-:B------:R-:W-:Y:S01]  /*10680*/  FFMA.FTZ R93, R78, c[0x0][0x23c], -R5.reuse ;  /* 0x00008f004e5d7a23 */ /* 0x100fe20000010805 */
[----:B------:R-:W-:Y:S01]  /*10690*/  MUFU.EX2 R168, R168 ;  /* 0x000000a800a87308 */ /* 0x000fe20000000800 */
[----:B------:R-:W-:Y:S02]  /*106a0*/  IMAD.MOV.U32 R78, RZ, RZ, R28 ;  /* 0x000000ffff4e7224 */ /* 0x000fe400078e001c */
[----:B------:R-:W-:Y:S02]  /*106b0*/  FMUL.FTZ R28, R37, R148 ;  /* 0x00000094251c7220 */ /* 0x000fe40000410000 */
[----:B------:R-:W-:Y:S02]  /*106c0*/  FMUL.FTZ R23, R8, R159 ;  /* 0x0000009f08177220 */ /* 0x000fe40000410000 */
[----:B------:R-:W-:Y:S02]  /*106d0*/  IMAD.MOV.U32 R159, RZ, RZ, R78 ;  /* 0x000000ffff9f7224 */ /* 0x000fe400078e004e */
        /* <DEDUP_REMOVED lines=8> */
[--C-:B------:R-:W-:Y:S02]  /*10760*/  FFMA.FTZ R123, R123, c[0x0][0x23c], -R5.reuse ;  /* 0x00008f007b7b7a23 */ /* 0x100fe40000010805 */
[--C-:B------:R-:W-:Y:S02]  /*10770*/  FFMA.FTZ R127, R127, c[0x0][0x23c], -R5.reuse ;  /* 0x00008f007f7f7a23 */ /* 0x100fe40000010805 */
[----:B------:R-:W-:Y:S02]  /*10780*/  FMUL.FTZ R22, R8, R158 ;  /* 0x0000009e08167220 */ /* 0x000fe40000410000 */
[----:B------:R-:W-:Y:S02]  /*10790*/  IMAD.MOV.U32 R158, RZ, RZ, c[0x0][0x228] ;  /* 0x00008a00ff9e7624 */ /* 0x000fe400078e00ff */
[--C-:B------:R-:W-:Y:S01]  /*107a0*/  FFMA.FTZ R44, R43, c[0x0][0x23c], -R5.reuse ;  /* 0x00008f002b2c7a23 */ /* 0x100fe20000010805 */
[----:B------:R-:W-:Y:S01]  /*107b0*/  MUFU.EX2 R91, R91 ;  /* 0x0000005b005b7308 */ /* 0x000fe20000000800 */
[----:B------:R-:W-:Y:S02]  /*107c0*/  IMAD.SHL.U32 R158, R158, 0x8, RZ ;  /* 0x000000089e9e7824 */ /* 0x000fe400078e00ff */
[--C-:B------:R-:W-:Y:S02]  /*107d0*/  FFMA.FTZ R121, R75, c[0x0][0x23c], -R5.reuse ;  /* 0x00008f004b797a23 */ /* 0x100fe40000010805 */
[--C-:B------:R-:W-:Y:S02]  /*107e0*/  FFMA.FTZ R75, R79, c[0x0][0x23c], -R5.reuse ;  /* 0x00008f004f4b7a23 */ /* 0x100fe40000010805 */
[--C-:B------:R-:W-:Y:S02]  /*107f0*/  FFMA.FTZ R79, R95, c[0x0][0x23c], -R5.reuse ;  /* 0x00008f005f4f7a23 */ /* 0x100fe40000010805 */
[----:B------:R-:W-:Y:S01]  /*10800*/  FFMA.FTZ R166, R106, c[0x0][0x23c], -R5 ;  /* 0x00008f006aa67a23 */ /* 0x000fe20000010805 */
[----:B------:R-:W-:Y:S01]  /*10810*/  MUFU.EX2 R127, R127 ;  /* 0x0000007f007f7308 */ /* 0x000fe20000000800 */
[----:B------:R-:W-:Y:S02]  /*10820*/  FMUL.FTZ R5, R6, R145 ;  /* 0x0000009106057220 */ /* 0x000fe40000410000 */
[----:B------:R-:W-:Y:S02]  /*10830*/  IMAD.MOV.U32 R106, RZ, RZ, R12 ;  /* 0x000000ffff6a7224 */ /* 0x000fe400078e000c */
[C---:B------:R-:W-:Y:S02]  /*10840*/  FMUL.FTZ R12, R37.reuse, R136 ;  /* 0x00000088250c7220 */ /* 0x040fe40000410000 */
[----:B------:R-:W-:Y:S03]  /*10850*/  IMAD.MOV.U32 R136, RZ, RZ, R106 ;  /* 0x000000ffff887224 */ /* 0x000fe600078e006a */
[----:B------:R-:W-:Y:S10]  /*10860*/  MUFU.EX2 R79, R79 ;  /* 0x0000004f004f7308 */ /* 0x000ff40000000800 */
[----:B------:R1:W1:Y:S10]  /*10870*/  MUFU.EX2 R43, R7 ;  /* 0x00000007002b7308 */ /* 0x0002740000000800 */
[----:B------:R-:W-:Y:S10]  /*10880*/  MUFU.EX2 R76, R76 ;  /* 0x0000004c004c7308 */ /* 0x000ff40000000800 */
[----:B------:R-:W-:Y:S01]  /*10890*/  MUFU.EX2 R44, R44 ;  /* 0x0000002c002c7308 */ /* 0x000fe20000000800 */
[----:B-1----:R-:W-:Y:S09]  /*108a0*/  FMUL.FTZ R7, R8, R147 ;  /* 0x0000009308077220 */ /* 0x002ff20000410000 */
[----:B------:R-:W-:Y:S01]  /*108b0*/  MUFU.EX2 R104, R104 ;  /* 0x0000006800687308 */ /* 0x000fe20000000800 */
[----:B--2---:R-:W-:Y:S02]  /*108c0*/  FFMA.FTZ R47, R6, R9, R41 ;  /* 0x00000009062f7223 */ /* 0x004fe40000010029 */
[----:B------:R-:W-:Y:S02]  /*108d0*/  IMAD.U32 R9, RZ, RZ, UR21 ;  /* 0x00000015ff097e24 */ /* 0x000fe4000f8e00ff */
[----:B---3--:R-:W-:Y:S01]  /*108e0*/  FFMA.FTZ R59, R8, R25, R42 ;  /* 0x00000019083b7223 */ /* 0x008fe2000001002a */
[----:B------:R-:W-:Y:S01]  /*108f0*/  F2FP.PACK_AB R42, R62, R42 ;  /* 0x0000002a3e2a723e */ /* 0x000fe200000000ff */
[C---:B------:R-:W-:Y:S03]  /*10900*/  FMUL.FTZ R25, R37.reuse, R141 ;  /* 0x0000008d25197220 */ /* 0x040fe60000410000 */
[----:B------:R-:W-:Y:S01]  /*10910*/  MUFU.EX2 R177, R177 ;  /* 0x000000b100b17308 */ /* 0x000fe20000000800 */
[----:B------:R1:W2:Y:S01]  /*10920*/  LDL.S16 R141, [R1+0x16c] ;  /* 0x00016c00018d7983 */ /* 0x0002a20000100600 */
[----:B------:R-:W-:Y:S02]  /*10930*/  FADD.FTZ R47, R58, R47 ;  /* 0x0000002f3a2f7221 */ /* 0x000fe40000010000 */
[----:B------:R-:W-:Y:S02]  /*10940*/  FMUL.FTZ R6, R8, R146 ;  /* 0x0000009208067220 */ /* 0x000fe40000410000 */
[----:B------:R-:W-:Y:S02]  /*10950*/  FMUL.FTZ R8, R37, R132 ;  /* 0x0000008425087220 */ /* 0x000fe40000410000 */
[----:B------:R-:W-:Y:S02]  /*10960*/  FADD.FTZ R59, R62, R59 ;  /* 0x0000003b3e3b7221 */ /* 0x000fe40000010000 */
        /* <DEDUP_REMOVED lines=11> */
[----:B----4-:R-:W-:Y:S01]  /*10a20*/  LOP3.LUT R10, R163, UR28, R9, 0x96, !PT ;  /* 0x0000001ca30a7c12 */ /* 0x010fe2000f8e9609 */
[C---:B------:R-:W-:Y:S02]  /*10a30*/  FMUL.FTZ R9, R37.reuse, R133 ;  /* 0x0000008525097220 */ /* 0x040fe40000410000 */
[----:B------:R-:W-:Y:S01]  /*10a40*/  FFMA.FTZ R37, R37, R11, R43 ;  /* 0x0000000b25257223 */ /* 0x000fe2000001002b */
[----:B------:R-:W-:Y:S01]  /*10a50*/  F2FP.PACK_AB R43, R38, R43 ;  /* 0x0000002b262b723e */ /* 0x000fe200000000ff */
[----:B------:R-:W-:Y:S04]  /*10a60*/  IMAD.WIDE.U32 R94, R10, -0x326172a9, RZ ;  /* 0xcd9e8d570a5e7825 */ /* 0x000fe800078e00ff */
[C---:B------:R-:W-:Y:S02]  /*10a70*/  FMUL.FTZ R10, R36.reuse, R134 ;  /* 0x00000086240a7220 */ /* 0x040fe40000410000 */
[C---:B------:R-:W-:Y:S02]  /*10a80*/  FMUL.FTZ R11, R36.reuse, R135 ;  /* 0x00000087240b7220 */ /* 0x040fe40000410000 */
[----:B------:R-:W-:Y:S01]  /*10a90*/  IMAD.MOV.U32 R133, RZ, RZ, R110 ;  /* 0x000000ffff857224 */ /* 0x000fe200078e006e */
[----:B------:R-:W-:Y:S05]  /*10aa0*/  LOP3.LUT R63, R171, UR5, R162, 0x96, !PT ;  /* 0x00000005ab3f7c12 */ /* 0x000fea000f8e96a2 */
[----:B------:R-:W-:Y:S02]  /*10ab0*/  IMAD.WIDE.U32 R150, R63, -0x326172a9, RZ ;  /* 0xcd9e8d573f967825 */ /* 0x000fe400078e00ff */
[----:B------:R3:W4:Y:S02]  /*10ac0*/  MUFU.EX2 R63, R40 ;  /* 0x00000028003f7308 */ /* 0x0007240000000800 */
[----:B------:R-:W-:Y:S01]  /*10ad0*/  FFMA.FTZ R36, R36, R111, R46 ;  /* 0x0000006f24247223 */ /* 0x000fe2000001002e */
[----:B------:R-:W-:Y:S02]  /*10ae0*/  LOP3.LUT R78, R95, UR23, R208, 0x96, !PT ;  /* 0x000000175f4e7c12 */ /* 0x000fe4000f8e96d0 */
[----:B------:R-:W-:Y:S03]  /*10af0*/  LOP3.LUT R74, R151, UR25, R94, 0x96, !PT ;  /* 0x00000019974a7c12 */ /* 0x000fe6000f8e965e */
[----:B------:R-:W-:Y:S04]  /*10b00*/  IMAD.WIDE.U32 R108, R78, -0x2daee0ad, RZ ;  /* 0xd2511f534e6c7825 */ /* 0x000fe800078e00ff */
[----:B------:R-:W-:Y:S02]  /*10b10*/  IMAD.WIDE.U32 R94, R74, -0x2daee0ad, RZ ;  /* 0xd2511f534a5e7825 */ /* 0x000fe400078e00ff */
[----:B------:R-:W-:Y:S01]  /*10b20*/  MUFU.EX2 R74, R55 ;  /* 0x00000037004a7308 */ /* 0x000fe20000000800 */
[----:B---3--:R-:W-:Y:S02]  /*10b30*/  F2FP.PACK_AB R40, R58, R41 ;  /* 0x000000293a28723e */ /* 0x008fe400000000ff */
[----:B------:R-:W-:Y:S02]  /*10b40*/  LOP3.LUT R41, R109, UR22, R170, 0x96, !PT ;  /* 0x000000166d297c12 */ /* 0x000fe4000f8e96aa */
[----:B------:R-:W-:Y:S03]  /*10b50*/  LOP3.LUT R58, R95, UR18, R108, 0x96, !PT ;  /* 0x000000125f3a7c12 */ /* 0x000fe6000f8e966c */
[----:B------:R-:W-:Y:S04]  /*10b60*/  IMAD.WIDE.U32 R110, R41, -0x326172a9, RZ ;  /* 0xcd9e8d57296e7825 */ /* 0x000fe800078e00ff */
[----:B------:R-:W-:Y:S01]  /*10b70*/  IMAD.WIDE.U32 R108, R58, -0x326172a9, RZ ;  /* 0xcd9e8d573a6c7825 */ /* 0x000fe200078e00ff */
[----:B------:R-:W-:Y:S03]  /*10b80*/  LOP3.LUT R62, R111, UR19, R150, 0x96, !PT ;  /* 0x000000136f3e7c12 */ /* 0x000fe6000f8e9696 */
[----:B------:R-:W-:Y:S01]  /*10b90*/  FADD.FTZ R58, R188, R47 ;  /* 0x0000002fbc3a7221 */ /* 0x000fe20000010000 */
[----:B------:R-:W-:Y:S01]  /*10ba0*/  LOP3.LUT R110, R109, UR14, R110, 0x96, !PT ;  /* 0x0000000e6d6e7c12 */ /* 0x000fe2000f8e966e */
[----:B------:R-:W-:Y:S01]  /*10bb0*/  FADD.FTZ R41, R38, R37 ;  /* 0x0000002526297221 */ /* 0x000fe20000010000 */
[C---:B----4-:R-:W-:Y:S01]  /*10bc0*/  F2FP.PACK_AB R38, R63.reuse, R46 ;  /* 0x0000002e3f26723e */ /* 0x050fe200000000ff */
[----:B------:R-:W-:Y:S01]  /*10bd0*/  FADD.FTZ R37, R63, R36 ;  /* 0x000000243f257221 */ /* 0x000fe20000010000 */
[C---:B------:R-:W-:Y:S01]  /*10be0*/  F2FP.PACK_AB R47, R189.reuse, R188 ;  /* 0x000000bcbd2f723e */ /* 0x040fe200000000ff */
[----:B------:R-:W-:Y:S01]  /*10bf0*/  IMAD.WIDE.U32 R110, R110, -0x2daee0ad, RZ ;  /* 0xd2511f536e6e7825 */ /* 0x000fe200078e00ff */
[----:B------:R-:W-:Y:S03]  /*10c00*/  LEA R188, P5, R158, R172, 0x1 ;  /* 0x000000ac9ebc7211 */ /* 0x000fe600078a08ff */
[----:B------:R-:W-:Y:S04]  /*10c10*/  IMAD.WIDE.U32 R62, R62, -0x2daee0ad, RZ ;  /* 0xd2511f533e3e7825 */ /* 0x000fe800078e00ff */
[----:B------:R-:W-:Y:S01]  /*10c20*/  FADD.FTZ R58, R189, R58 ;  /* 0x0000003abd3a7221 */ /* 0x000fe20000010000 */
[----:B------:R-:W-:Y:S02]  /*10c30*/  LOP3.LUT R36, R63, UR13, R94, 0x96, !PT ;  /* 0x0000000d3f247c12 */ /* 0x000fe4000f8e965e */
[----:B------:R-:W-:Y:S02]  /*10c40*/  LOP3.LUT R134, R111, UR9, R62, 0x96, !PT ;  /* 0x000000096f867c12 */ /* 0x000fe4000f8e963e */
[----:B------:R-:W-:Y:S01]  /*10c50*/  LEA.HI.X.SX32 R189, R158, R173, 0x1, P5 ;  /* 0x000000ad9ebd7211 */ /* 0x000fe200028f0eff */
[----:B------:R-:W-:Y:S01]  /*10c60*/  IMAD.WIDE.U32 R62, R36, -0x326172a9, RZ ;  /* 0xcd9e8d57243e7825 */ /* 0x000fe200078e00ff */
[----:B------:R-:W-:Y:S03]  /*10c70*/  MUFU.EX2 R111, R57 ;  /* 0x00000039006f7308 */ /* 0x000fe60000000800 */
[----:B------:R-:W-:Y:S01]  /*10c80*/  IMAD.WIDE.U32 R134, R134, -0x326172a9, RZ ;  /* 0xcd9e8d5786867825 */ /* 0x000fe200078e00ff */
[----:B------:R-:W-:Y:S04]  /*10c90*/  LOP3.LUT R108, R63, UR10, R108, 0x96, !PT ;  /* 0x0000000a3f6c7c12 */ /* 0x000fe8000f8e966c */
[----:B------:R-:W-:Y:S01]  /*10ca0*/  LOP3.LUT R36, R135, UR4, R62, 0x96, !PT ;  /* 0x0000000487247c12 */ /* 0x000fe2000f8e963e */
[----:B------:R-:W-:Y:S01]  /*10cb0*/  IMAD.WIDE.U32 R108, R108, -0x2daee0ad, RZ ;  /* 0xd2511f536c6c7825 */ /* 0x000fe200078e00ff */
[----:B------:R-:W-:Y:S01]  /*10cc0*/  SHF.R.U32.HI R94, RZ, 0x18, R134 ;  /* 0x00000018ff5e7819 */ /* 0x000fe20000011686 */
[----:B------:R-:W3:Y:S01]  /*10cd0*/  MUFU.EX2 R62, R48 ;  /* 0x00000030003e7308 */ /* 0x000ee20000000800 */
[----:B------:R-:W-:Y:S02]  /*10ce0*/  LOP3.LUT R46, R36, 0xff, RZ, 0xc0, !PT ;  /* 0x000000ff242e7812 */ /* 0x000fe400078ec0ff */
[----:B------:R-:W-:Y:S02]  /*10cf0*/  LOP3.LUT R106, R108, 0xff, RZ, 0xc0, !PT ;  /* 0x000000ff6c6a7812 */ /* 0x000fe400078ec0ff */
[----:B------:R-:W-:Y:S02]  /*10d00*/  ISETP.LE.U32.AND P4, PT, R46, UR16, PT ;  /* 0x000000102e007c0c */ /* 0x000fe4000bf83070 */
[----:B------:R-:W-:Y:S02]  /*10d10*/  LOP3.LUT R46, R36, 0xffff, RZ, 0xc0, !PT ;  /* 0x0000ffff242e7812 */ /* 0x000fe400078ec0ff */
[----:B------:R-:W-:Y:S01]  /*10d20*/  LOP3.LUT R95, R108, 0xffff, RZ, 0xc0, !PT ;  /* 0x0000ffff6c5f7812 */ /* 0x000fe200078ec0ff */
[----:B------:R4:W-:Y:S01]  /*10d30*/  MUFU.EX2 R48, R39 ;  /* 0x0000002700307308 */ /* 0x0009e20000000800 */
[----:B------:R-:W-:Y:S02]  /*10d40*/  SHF.R.U32.HI R46, RZ, 0x8, R46 ;  /* 0x00000008ff2e7819 */ /* 0x000fe4000001162e */
[----:B------:R-:W-:Y:S02]  /*10d50*/  SHF.R.U32.HI R78, RZ, 0x10, R108 ;  /* 0x00000010ff4e7819 */ /* 0x000fe4000001166c */
[----:B------:R-:W-:Y:S02]  /*10d60*/  LOP3.LUT R46, R46, 0xffff, RZ, 0xc0, !PT ;  /* 0x0000ffff2e2e7812 */ /* 0x000fe400078ec0ff */
[----:B------:R-:W-:Y:S02]  /*10d70*/  SHF.R.U32.HI R132, RZ, 0x10, R134 ;  /* 0x00000010ff847819 */ /* 0x000fe40000011686 */
[----:B------:R-:W-:Y:S01]  /*10d80*/  ISETP.LE.U32.AND P3, PT, R46, UR16, PT ;  /* 0x000000102e007c0c */ /* 0x000fe2000bf63070 */
[----:B------:R-:W1:Y:S01]  /*10d90*/  MUFU.EX2 R63, R52 ;  /* 0x00000034003f7308 */ /* 0x000e620000000800 */
[----:B------:R-:W-:Y:S02]  /*10da0*/  LOP3.LUT R46, R134, 0xff, RZ, 0xc0, !PT ;  /* 0x000000ff862e7812 */ /* 0x000fe400078ec0ff */
[----:B------:R-:W-:Y:S01]  /*10db0*/  LOP3.LUT R132, R132, 0xff, RZ, 0xc0, !PT ;  /* 0x000000ff84847812 */ /* 0x000fe200078ec0ff */
[----:B---3--:R-:W-:Y:S01]  /*10dc0*/  FADD.FTZ R59, R62, R59 ;  /* 0x0000003b3e3b7221 */ /* 0x008fe20000010000 */
[----:B------:R-:W-:Y:S04]  /*10dd0*/  SHF.R.U32.HI R95, RZ, 0x8, R95 ;  /* 0x00000008ff5f7819 */ /* 0x000fe8000001165f */
[----:B------:R-:W-:Y:S01]  /*10de0*/  LOP3.LUT R95, R95, 0xffff, RZ, 0xc0, !PT ;  /* 0x0000ffff5f5f7812 */ /* 0x000fe200078ec0ff */
[----:B------:R3:W-:Y:S01]  /*10df0*/  MUFU.EX2 R57, R159 ;  /* 0x0000009f00397308 */ /* 0x0007e20000000800 */
[--C-:B----4-:R-:W-:Y:S02]  /*10e00*/  SHF.R.U32.HI R39, RZ, 0x18, R36.reuse ;  /* 0x00000018ff277819 */ /* 0x110fe40000011624 */
[----:B------:R-:W-:Y:S02]  /*10e10*/  SHF.R.U32.HI R36, RZ, 0x10, R36 ;  /* 0x00000010ff247819 */ /* 0x000fe40000011624 */
[----:B------:R-:W-:Y:S02]  /*10e20*/  ISETP.LE.U32.AND P0, PT, R39, UR16, PT ;  /* 0x0000001027007c0c */ /* 0x000fe4000bf03070 */
[----:B------:R-:W-:Y:S02]  /*10e30*/  LOP3.LUT R36, R36, 0xff, RZ, 0xc0, !PT ;  /* 0x000000ff24247812 */ /* 0x000fe400078ec0ff */
[----:B------:R-:W-:Y:S02]  /*10e40*/  PRMT R39, R40, 0x7632, R39 ;  /* 0x0000763228277816 */ /* 0x000fe40000000027 */
[----:B------:R-:W-:Y:S02]  /*10e50*/  ISETP.LE.U32.AND P2, PT, R36, UR16, PT ;  /* 0x0000001024007c0c */ /* 0x000fe4000bf43070 */
[----:B------:R-:W-:Y:S01]  /*10e60*/  LOP3.LUT R36, R134, 0xffff, RZ, 0xc0, !PT ;  /* 0x0000ffff86247812 */ /* 0x000fe200078ec0ff */
[----:B------:R-:W-:Y:S01]  /*10e70*/  @!P3 HADD2 R140, -R39.H0_H0, -RZ.H0_H0 ;  /* 0xa00000ff278cb230 */ /* 0x000fe20000000900 */
[C---:B-1----:R-:W-:Y:S01]  /*10e80*/  F2FP.PACK_AB R52, R63.reuse, R62 ;  /* 0x0000003e3f34723e */ /* 0x042fe200000000ff */
[----:B------:R-:W-:Y:S01]  /*10e90*/  FADD.FTZ R63, R63, R59 ;  /* 0x0000003b3f3f7221 */ /* 0x000fe20000010000 */
[----:B------:R-:W-:Y:S01]  /*10ea0*/  SHF.R.U32.HI R36, RZ, 0x8, R36 ;  /* 0x00000008ff247819 */ /* 0x000fe20000011624 */
[----:B------:R-:W-:Y:S01]  /*10eb0*/  FADD.FTZ R59, R48, R41 ;  /* 0x00000029303b7221 */ /* 0x000fe20000010000 */
[----:B------:R-:W-:Y:S02]  /*10ec0*/  F2FP.PACK_AB R55, R74, R48 ;  /* 0x000000304a37723e */ /* 0x000fe400000000ff */
[----:B------:R-:W-:Y:S01]  /*10ed0*/  PRMT R48, R140, 0x7610, R48 ;  /* 0x000076108c307816 */ /* 0x000fe20000000030 */
[----:B---3--:R-:W-:Y:S01]  /*10ee0*/  IMAD.MOV.U32 R159, RZ, RZ, R160 ;  /* 0x000000ffff9f7224 */ /* 0x008fe200078e00a0 */
[----:B------:R-:W-:Y:S01]  /*10ef0*/  LOP3.LUT R36, R36, 0xffff, RZ, 0xc0, !PT ;  /* 0x0000ffff24247812 */ /* 0x000fe200078ec0ff */
[----:B------:R-:W-:Y:S01]  /*10f00*/  @!P2 HADD2 R138, -R42.H0_H0, -RZ.H0_H0 ;  /* 0xa00000ff2a8aa230 */ /* 0x000fe20000000900 */
[----:B------:R-:W-:Y:S01]  /*10f10*/  LOP3.LUT R135, R109, UR24, R110, 0x96, !PT ;  /* 0x000000186d877c12 */ /* 0x000fe2000f8e966e */
[----:B------:R-:W-:Y:S01]  /*10f20*/  FADD.FTZ R74, R74, R59 ;  /* 0x0000003b4a4a7221 */ /* 0x000fe20000010000 */
[----:B------:R-:W-:Y:S01]  /*10f30*/  ISETP.LE.U32.AND P1, PT, R36, UR16, PT ;  /* 0x0000001024007c0c */ /* 0x000fe2000bf23070 */
[----:B------:R1:W-:Y:S01]  /*10f40*/  MUFU.EX2 R109, R72 ;  /* 0x00000048006d7308 */ /* 0x0003e20000000800 */
[----:B------:R-:W-:Y:S01]  /*10f50*/  PRMT R36, R40, 0x5410, R39 ;  /* 0x0000541028247816 */ /* 0x000fe20000000027 */
[----:B--2---:R-:W-:Y:S01]  /*10f60*/  @!P4 HADD2 R141, -R40.H0_H0, -RZ.H0_H0 ;  /* 0xa00000ff288dc230 */ /* 0x004fe20000000900 */
[----:B------:R-:W-:Y:S02]  /*10f70*/  @!P3 PRMT R39, R48, 0x5410, RZ ;  /* 0x000054103027b816 */ /* 0x000fe400000000ff */
[----:B------:R-:W-:Y:S02]  /*10f80*/  PRMT R41, R42, 0x7632, R41 ;  /* 0x000076322a297816 */ /* 0x000fe40000000029 */
[----:B------:R-:W-:Y:S01]  /*10f90*/  PRMT R62, R138, 0x7610, R62 ;  /* 0x000076108a3e7816 */ /* 0x000fe2000000003e */
[----:B------:R-:W-:Y:S01]  /*10fa0*/  @!P4 STL.S16 [R1+0x16c], R141 ;  /* 0x00016c8d0100c387 */ /* 0x000fe20000100600 */
[--C-:B------:R-:W-:Y:S01]  /*10fb0*/  SHF.R.U32.HI R59, RZ, 0x18, R108.reuse ;  /* 0x00000018ff3b7819 */ /* 0x100fe2000001166c */
[----:B------:R-:W2:Y:S01]  /*10fc0*/  MUFU.EX2 R48, R61 ;  /* 0x0000003d00307308 */ /* 0x000ea20000000800 */
[----:B------:R-:W-:Y:S01]  /*10fd0*/  PRMT R108, R141, 0x7610, R108 ;  /* 0x000076108d6c7816 */ /* 0x000fe2000000006c */
[----:B------:R-:W-:Y:S01]  /*10fe0*/  @!P3 STL.S16 [R1+0x168], R140 ;  /* 0x0001688c0100b387 */ /* 0x000fe20000100600 */
[----:B------:R-:W-:Y:S02]  /*10ff0*/  @!P0 HADD2 R137, -R41.H0_H0, -RZ.H0_H0 ;  /* 0xa00000ff29898230 */ /* 0x000fe40000000900 */
[----:B------:R-:W-:Y:S01]  /*11000*/  @!P4 PRMT R40, R108, 0x5410, RZ ;  /* 0x000054106c28c816 */ /* 0x000fe200000000ff */
[----:B------:R-:W-:Y:S02]  /*11010*/  @!P2 STL.S16 [R1+0x164], R138 ;  /* 0x0001648a0100a387 */ /* 0x000fe40000100600 */
[----:B------:R-:W-:Y:S02]  /*11020*/  PRMT R134, R137, 0x7610, R134 ;  /* 0x0000761089867816 */ /* 0x000fe40000000086 */
[----:B------:R4:W-:Y:S01]  /*11030*/  @!P0 STL.S16 [R1+0x160], R137 ;  /* 0x0001608901008387 */ /* 0x0009e20000100600 */
[----:B------:R-:W4:Y:S03]  /*11040*/  MUFU.EX2 R61, R50 ;  /* 0x00000032003d7308 */ /* 0x000f260000000800 */
[----:B------:R-:W3:Y:S01]  /*11050*/  LDL.64 R148, [R1+0x1b0] ;  /* 0x0001b00001947983 */ /* 0x000ee20000100a00 */
[----:B-1----:R-:W-:Y:S01]  /*11060*/  FADD.FTZ R72, R192, R63 ;  /* 0x0000003fc0487221 */ /* 0x002fe20000010000 */
[----:B------:R-:W-:Y:S04]  /*11070*/  F2FP.PACK_AB R63, R193, R192 ;  /* 0x000000c0c13f723e */ /* 0x000fe800000000ff */
[----:B------:R1:W-:Y:S01]  /*11080*/  STG.E.U16 [R172.64+0x2], R39 ;  /* 0x00000227ac007986 */ /* 0x0003e2000c10151a */
[----:B------:R-:W-:Y:S01]  /*11090*/  MUFU.EX2 R110, R136 ;  /* 0x00000088006e7308 */ /* 0x000fe20000000800 */
[----:B--2---:R-:W-:Y:S01]  /*110a0*/  FADD.FTZ R37, R48, R37 ;  /* 0x0000002530257221 */ /* 0x004fe20000010000 */
[C---:B------:R-:W-:Y:S01]  /*110b0*/  F2FP.PACK_AB R48, R76.reuse, R48 ;  /* 0x000000304c30723e */ /* 0x040fe200000000ff */
[----:B------:R2:W-:Y:S02]  /*110c0*/  STG.E.U16 [R172.64], R40 ;  /* 0x00000028ac007986 */ /* 0x0005e4000c10151a */
[----:B------:R-:W-:Y:S01]  /*110d0*/  FADD.FTZ R76, R76, R37 ;  /* 0x000000254c4c7221 */ /* 0x000fe20000010000 */
[----:B------:R-:W-:Y:S04]  /*110e0*/  LOP3.LUT R37, R135, 0xff, RZ, 0xc0, !PT ;  /* 0x000000ff87257812 */ /* 0x000fe800078ec0ff */
[----:B------:R-:W-:Y:S01]  /*110f0*/  MUFU.EX2 R108, R105 ;  /* 0x00000069006c7308 */ /* 0x000fe20000000800 */
[----:B------:R-:W-:Y:S02]  /*11100*/  ISETP.LE.U32.AND P6, PT, R37, UR16, PT ;  /* 0x0000001025007c0c */ /* 0x000fe4000bfc3070 */
[----:B------:R-:W-:Y:S01]  /*11110*/  PRMT R37, R42, 0x5410, R41 ;  /* 0x000054102a257816 */ /* 0x000fe20000000029 */
[----:B----4-:R-:W-:Y:S01]  /*11120*/  FADD.FTZ R74, R61, R74 ;  /* 0x0000004a3d4a7221 */ /* 0x010fe20000010000 */
[----:B------:R-:W-:Y:S01]  /*11130*/  @!P2 PRMT R42, R62, 0x5410, RZ ;  /* 0x000054103e2aa816 */ /* 0x000fe200000000ff */
[----:B------:R-:W-:Y:S01]  /*11140*/  IMAD.MOV.U32 R137, RZ, RZ, R133 ;  /* 0x000000ffff897224 */ /* 0x000fe200078e0085 */
[----:B------:R-:W-:Y:S01]  /*11150*/  @!P0 PRMT R41, R134, 0x5410, RZ ;  /* 0x0000541086298816 */ /* 0x000fe200000000ff */
[----:B------:R-:W-:Y:S02]  /*11160*/  IMAD.MOV.U32 R134, RZ, RZ, c[0x0][0x228] ;  /* 0x00008a00ff867624 */ /* 0x000fe400078e00ff */
[----:B------:R4:W-:Y:S01]  /*11170*/  MUFU.EX2 R62, R154 ;  /* 0x0000009a003e7308 */ /* 0x0009e20000000800 */
[----:B------:R3:W-:Y:S03]  /*11180*/  STG.E.U16 [R188.64], R42 ;  /* 0x0000002abc007986 */ /* 0x0007e6000c10151a */
[----:B------:R-:W-:Y:S01]  /*11190*/  @P6 LOP3.LUT R211, R211, 0x40, RZ, 0xfc, !PT ;  /* 0x00000040d3d36812 */ /* 0x000fe200078efcff */
[----:B-1----:R-:W-:Y:S01]  /*111a0*/  IMAD.U32 R39, RZ, RZ, UR21 ;  /* 0x00000015ff277e24 */ /* 0x002fe2000f8e00ff */
[----:B------:R-:W-:Y:S01]  /*111b0*/  ISETP.LE.U32.AND P6, PT, R94, UR16, PT ;  /* 0x000000105e007c0c */ /* 0x000fe2000bfc3070 */
[----:B------:R1:W-:Y:S01]  /*111c0*/  STG.E.U16 [R188.64+0x2], R41 ;  /* 0x00000229bc007986 */ /* 0x0003e2000c10151a */
[----:B------:R-:W-:Y:S02]  /*111d0*/  LOP3.LUT R211, R211, 0xffffffdf, RZ, 0xc0, !PT ;  /* 0xffffffdfd3d37812 */ /* 0x000fe400078ec0ff */
[----:B------:R-:W1:Y:S01]  /*111e0*/  MUFU.EX2 R133, R51 ;  /* 0x0000003300857308 */ /* 0x000e620000000800 */
[----:B--2---:R-:W-:Y:S01]  /*111f0*/  FADD.FTZ R40, R186, R58 ;  /* 0x0000003aba287221 */ /* 0x004fe20000010000 */
[C---:B------:R-:W-:Y:S03]  /*11200*/  F2FP.PACK_AB R58, R187.reuse, R186 ;  /* 0x000000babb3a723e */ /* 0x040fe600000000ff */
[----:B------:R-:W-:Y:S01]  /*11210*/  FADD.FTZ R187, R187, R40 ;  /* 0x00000028bbbb7221 */ /* 0x000fe20000010000 */
[----:B------:R-:W-:Y:S01]  /*11220*/  LOP3.LUT R40, R163, UR28, R39, 0x96, !PT ;  /* 0x0000001ca3287c12 */ /* 0x000fe2000f8e9627 */
[----:B------:R-:W-:Y:S03]  /*11230*/  FADD.FTZ R39, R193, R72 ;  /* 0x00000048c1277221 */ /* 0x000fe60000010000 */
[----:B------:R2:W-:Y:S01]  /*11240*/  MUFU.EX2 R72, R56 ;  /* 0x0000003800487308 */ /* 0x0005e20000000800 */
[----:B------:R-:W-:Y:S04]  /*11250*/  IMAD.WIDE.U32 R192, R40, -0x326172a9, RZ ;  /* 0xcd9e8d5728c07825 */ /* 0x000fe800078e00ff */
[----:B----4-:R-:W-:Y:S02]  /*11260*/  IMAD.MOV.U32 R154, RZ, RZ, R161 ;  /* 0x000000ffff9a7224 */ /* 0x010fe400078e00a1 */
[----:B------:R-:W4:Y:S03]  /*11270*/  LDL.64 R160, [R1+0x1b8] ;  /* 0x0001b80001a07983 */ /* 0x000f260000100a00 */
[----:B------:R-:W2:Y:S01]  /*11280*/  MUFU.EX2 R51, R190 ;  /* 0x000000be00337308 */ /* 0x000ea20000000800 */
[C---:B-1----:R-:W-:Y:S01]  /*11290*/  F2FP.PACK_AB R61, R133.reuse, R61 ;  /* 0x0000003d853d723e */ /* 0x042fe200000000ff */
[----:B------:R-:W-:Y:S02]  /*112a0*/  FADD.FTZ R133, R133, R74 ;  /* 0x0000004a85857221 */ /* 0x000fe40000010000 */
[----:B------:R-:W-:Y:S02]  /*112b0*/  FADD.FTZ R74, R111, R76 ;  /* 0x0000004c6f4a7221 */ /* 0x000fe40000010000 */
[----:B------:R-:W-:Y:S01]  /*112c0*/  FADD.FTZ R133, R57, R133 ;  /* 0x0000008539857221 */ /* 0x000fe20000010000 */
[C---:B------:R-:W-:Y:S03]  /*112d0*/  F2FP.PACK_AB R57, R62.reuse, R57 ;  /* 0x000000393e39723e */ /* 0x040fe600000000ff */
[----:B------:R-:W1:Y:S01]  /*112e0*/  MUFU.EX2 R50, R137 ;  /* 0x0000008900327308 */ /* 0x000e620000000800 */
[C---:B------:R-:W-:Y:S01]  /*112f0*/  FADD.FTZ R74, R109.reuse, R74 ;  /* 0x0000004a6d4a7221 */ /* 0x040fe20000010000 */
[----:B--2---:R-:W-:Y:S01]  /*11300*/  F2FP.PACK_AB R56, R109, R111 ;  /* 0x0000006f6d38723e */ /* 0x004fe200000000ff */
[----:B------:R-:W-:Y:S01]  /*11310*/  FADD.FTZ R62, R62, R133 ;  /* 0x000000853e3e7221 */ /* 0x000fe20000010000 */
[----:B------:R2:W2:Y:S04]  /*11320*/  LDL.S16 R111, [R1+0x170] ;  /* 0x00017000016f7983 */ /* 0x0004a80000100600 */
[----:B------:R2:W2:Y:S02]  /*11330*/  LDL.S16 R133, [R1+0x15c] ;  /* 0x00015c0001857983 */ /* 0x0004a40000100600 */
[----:B------:R1:W-:Y:S01]  /*11340*/  MUFU.EX2 R138, R54 ;  /* 0x00000036008a7308 */ /* 0x0003e20000000800 */
[----:B------:R-:W-:Y:S01]  /*11350*/  FADD.FTZ R109, R51, R187 ;  /* 0x000000bb336d7221 */ /* 0x000fe20000010000 */
[C---:B------:R-:W-:Y:S03]  /*11360*/  F2FP.PACK_AB R51, R191.reuse, R51 ;  /* 0x00000033bf33723e */ /* 0x040fe600000000ff */
[----:B------:R-:W-:Y:S02]  /*11370*/  FADD.FTZ R109, R191, R109 ;  /* 0x0000006dbf6d7221 */ /* 0x000fe40000010000 */
[----:B-1----:R-:W-:Y:S01]  /*11380*/  FADD.FTZ R39, R50, R39 ;  /* 0x0000002732277221 */ /* 0x002fe20000010000 */
[C---:B------:R-:W-:Y:S03]  /*11390*/  F2FP.PACK_AB R50, R110.reuse, R50 ;  /* 0x000000326e32723e */ /* 0x040fe600000000ff */
[----:B------:R-:W-:Y:S01]  /*113a0*/  FADD.FTZ R39, R110, R39 ;  /* 0x000000276e277221 */ /* 0x000fe20000010000 */
[----:B------:R-:W-:Y:S02]  /*113b0*/  F2FP.PACK_AB R54, R72, R108 ;  /* 0x0000006c4836723e */ /* 0x000fe400000000ff */
[----:B---3--:R-:W-:Y:S01]  /*113c0*/  LOP3.LUT R140, R149, UR5, R162, 0x96, !PT ;  /* 0x00000005958c7c12 */ /* 0x008fe2000f8e96a2 */
[----:B------:R-:W-:Y:S04]  /*113d0*/  UIADD3 UR5, UR28, 0x1, URZ ;  /* 0x000000011c057890 */ /* 0x000fe8000fffe03f */
[----:B------:R-:W-:Y:S05]  /*113e0*/  IMAD.WIDE.U32 R140, R140, -0x326172a9, RZ ;  /* 0xcd9e8d578c8c7825 */ /* 0x000fea00078e00ff */
[----:B------:R-:W-:Y:S05]  /*113f0*/  LOP3.LUT R42, R141, UR25, R192, 0x96, !PT ;  /* 0x000000198d2a7c12 */ /* 0x000fea000f8e96c0 */
[----:B------:R-:W-:Y:S02]  /*11400*/  IMAD.WIDE.U32 R190, R42, -0x2daee0ad, RZ ;  /* 0xd2511f532abe7825 */ /* 0x000fe400078e00ff */
[----:B------:R-:W-:Y:S01]  /*11410*/  MUFU.EX2 R42, R182 ;  /* 0x000000b6002a7308 */ /* 0x000fe20000000800 */
[----:B----4-:R-:W-:Y:S05]  /*11420*/  LOP3.LUT R40, R193, UR23, R160, 0x96, !PT ;  /* 0x00000017c1287c12 */ /* 0x010fea000f8e96a0 */
[----:B------:R-:W-:Y:S04]  /*11430*/  IMAD.WIDE.U32 R136, R40, -0x2daee0ad, RZ ;  /* 0xd2511f5328887825 */ /* 0x000fe800078e00ff */
[----:B------:R1:W3:Y:S01]  /*11440*/  MUFU.EX2 R40, R183 ;  /* 0x000000b700287308 */ /* 0x0002e20000000800 */
[----:B------:R-:W-:Y:S02]  /*11450*/  LOP3.LUT R41, R137, UR22, R148, 0x96, !PT ;  /* 0x0000001689297c12 */ /* 0x000fe4000f8e9694 */
[----:B------:R-:W-:Y:S05]  /*11460*/  LOP3.LUT R76, R191, UR18, R136, 0x96, !PT ;  /* 0x00000012bf4c7c12 */ /* 0x000fea000f8e9688 */
[----:B------:R-:W-:Y:S02]  /*11470*/  IMAD.WIDE.U32 R136, R76, -0x326172a9, RZ ;  /* 0xcd9e8d574c887825 */ /* 0x000fe400078e00ff */
[----:B------:R4:W2:Y:S02]  /*11480*/  MUFU.EX2 R76, R154 ;  /* 0x0000009a004c7308 */ /* 0x0008a40000000800 */
[----:B-1----:R-:W-:Y:S08]  /*11490*/  IMAD.WIDE.U32 R182, R41, -0x326172a9, RZ ;  /* 0xcd9e8d5729b67825 */ /* 0x002ff000078e00ff */
[----:B------:R-:W1:Y:S01]  /*114a0*/  MUFU.EX2 R41, R159 ;  /* 0x0000009f00297308 */ /* 0x000e620000000800 */
[----:B---3--:R-:W-:Y:S01]  /*114b0*/  FADD.FTZ R109, R40, R109 ;  /* 0x0000006d286d7221 */ /* 0x008fe20000010000 */
[----:B------:R-:W-:Y:S02]  /*114c0*/  LOP3.LUT R105, R183, UR19, R140, 0x96, !PT ;  /* 0x00000013b7697c12 */ /* 0x000fe4000f8e968c */
[----:B------:R-:W-:Y:S03]  /*114d0*/  LOP3.LUT R182, R137, UR14, R182, 0x96, !PT ;  /* 0x0000000e89b67c12 */ /* 0x000fe6000f8e96b6 */
[----:B------:R-:W-:Y:S03]  /*114e0*/  IMAD.WIDE.U32 R186, R105, -0x2daee0ad, RZ ;  /* 0xd2511f5369ba7825 */ /* 0x000fe600078e00ff */
[----:B------:R3:W1:Y:S01]  /*114f0*/  MUFU.EX2 R105, R49 ;  /* 0x0000003100697308 */ /* 0x0006620000000800 */
[----:B------:R-:W-:Y:S01]  /*11500*/  IMAD.WIDE.U32 R182, R182, -0x2daee0ad, RZ ;  /* 0xd2511f53b6b67825 */ /* 0x000fe200078e00ff */
[----:B------:R-:W-:Y:S03]  /*11510*/  LOP3.LUT R190, R187, UR13, R190, 0x96, !PT ;  /* 0x0000000dbbbe7c12 */ /* 0x000fe6000f8e96be */
[----:B----4-:R-:W-:Y:S01]  /*11520*/  IMAD.MOV.U32 R154, RZ, RZ, c[0x0][0x228] ;  /* 0x00008a00ff9a7624 */ /* 0x010fe200078e00ff */
[----:B------:R-:W-:Y:S01]  /*11530*/  LOP3.LUT R186, R183, UR9, R186, 0x96, !PT ;  /* 0x00000009b7ba7c12 */ /* 0x000fe2000f8e96ba */
[----:B------:R-:W-:Y:S04]  /*11540*/  IMAD.WIDE.U32 R190, R190, -0x326172a9, RZ ;  /* 0xcd9e8d57bebe7825 */ /* 0x000fe800078e00ff */
[----:B------:R-:W-:Y:S01]  /*11550*/  IMAD.WIDE.U32 R186, R186, -0x326172a9, RZ ;  /* 0xcd9e8d57baba7825 */ /* 0x000fe200078e00ff */
[----:B------:R-:W-:Y:S03]  /*11560*/  LOP3.LUT R136, R191, UR10, R136, 0x96, !PT ;  /* 0x0000000abf887c12 */ /* 0x000fe6000f8e9688 */
[----:B------:R-:W-:Y:S02]  /*11570*/  IMAD R154, R154, 0x38, R158 ;  /* 0x000000389a9a7824 */ /* 0x000fe400078e029e */
[----:B--2---:R-:W-:Y:S01]  /*11580*/  FADD.FTZ R62, R76, R62 ;  /* 0x0000003e4c3e7221 */ /* 0x004fe20000010000 */
[----:B------:R-:W-:Y:S02]  /*11590*/  F2FP.PACK_AB R76, R138, R76 ;  /* 0x0000004c8a4c723e */ /* 0x000fe400000000ff */
[----:B------:R-:W-:Y:S01]  /*115a0*/  IADD3 R154, R154, 0x1, RZ ;  /* 0x000000019a9a7810 */ /* 0x000fe20007ffe0ff */
[----:B------:R-:W-:Y:S02]  /*115b0*/  FADD.FTZ R138, R138, R62 ;  /* 0x0000003e8a8a7221 */ /* 0x000fe40000010000 */
[----:B---3--:R-:W-:Y:S02]  /*115c0*/  FADD.FTZ R49, R108, R74 ;  /* 0x0000004a6c317221 */ /* 0x008fe40000010000 */
[----:B------:R2:W3:Y:S01]  /*115d0*/  MUFU.EX2 R74, R45 ;  /* 0x0000002d004a7308 */ /* 0x0004e20000000800 */
[--C-:B-1----:R-:W-:Y:S01]  /*115e0*/  FADD.FTZ R108, R41, R39.reuse ;  /* 0x00000027296c7221 */ /* 0x102fe20000010000 */
[----:B------:R-:W-:Y:S01]  /*115f0*/  PRMT R39, R43, 0x7632, R39 ;  /* 0x000076322b277816 */ /* 0x000fe20000000027 */
[----:B------:R-:W-:Y:S01]  /*11600*/  FADD.FTZ R72, R72, R49 ;  /* 0x0000003148487221 */ /* 0x000fe20000010000 */
[C---:B------:R-:W-:Y:S01]  /*11610*/  F2FP.PACK_AB R49, R42.reuse, R40 ;  /* 0x000000282a31723e */ /* 0x040fe200000000ff */
[----:B------:R-:W-:Y:S01]  /*11620*/  FADD.FTZ R42, R42, R109 ;  /* 0x0000006d2a2a7221 */ /* 0x000fe20000010000 */
[----:B------:R-:W-:Y:S02]  /*11630*/  F2FP.PACK_AB R41, R105, R41 ;  /* 0x000000296929723e */ /* 0x000fe400000000ff */
[----:B--2---:R-:W-:Y:S01]  /*11640*/  LOP3.LUT R45, R187, UR4, R190, 0x96, !PT ;  /* 0x00000004bb2d7c12 */ /* 0x004fe2000f8e96be */
[----:B---3--:R-:W-:Y:S01]  /*11650*/  FADD.FTZ R72, R74, R72 ;  /* 0x000000484a487221 */ /* 0x008fe20000010000 */
[C---:B------:R-:W-:Y:S02]  /*11660*/  F2FP.PACK_AB R74, R44.reuse, R74 ;  /* 0x0000004a2c4a723e */ /* 0x040fe400000000ff */
[----:B------:R-:W-:Y:S01]  /*11670*/  LOP3.LUT R40, R45, 0xff, RZ, 0xc0, !PT ;  /* 0x000000ff2d287812 */ /* 0x000fe200078ec0ff */
[----:B------:R-:W-:Y:S01]  /*11680*/  FADD.FTZ R137, R44, R72 ;  /* 0x000000482c897221 */ /* 0x000fe20000010000 */
[----:B------:R-:W-:Y:S02]  /*11690*/  F2FP.PACK_AB R72, R206, R53 ;  /* 0x00000035ce48723e */ /* 0x000fe400000000ff */
[----:B------:R-:W-:Y:S02]  /*116a0*/  ISETP.LE.U32.AND P0, PT, R40, UR16, PT ;  /* 0x0000001028007c0c */ /* 0x000fe4000bf03070 */
[----:B------:R-:W-:Y:S01]  /*116b0*/  PRMT R40, R43, 0x7610, R40 ;  /* 0x000076102b287816 */ /* 0x000fe20000000028 */
[----:B------:R-:W-:Y:S02]  /*116c0*/  FADD.FTZ R43, R105, R108 ;  /* 0x0000006c692b7221 */ /* 0x000fe40000010000 */
[----:B------:R-:W-:Y:S01]  /*116d0*/  IMAD.WIDE R108, R134, 0x70, R188 ;  /* 0x00000070866c7825 */ /* 0x000fe200078e02bc */
[----:B------:R-:W-:Y:S03]  /*116e0*/  PRMT R44, R40, 0x5410, R39 ;  /* 0x00005410282c7816 */ /* 0x000fe60000000027 */
[----:B------:R-:W-:Y:S01]  /*116f0*/  FADD.FTZ R43, R53, R43 ;  /* 0x0000002b352b7221 */ /* 0x000fe20000010000 */
[----:B------:R-:W-:Y:S03]  /*11700*/  PRMT R53, R55, 0x7632, R53 ;  /* 0x0000763237357816 */ /* 0x000fe60000000035 */
[----:B------:R-:W-:Y:S05]  /*11710*/  @!P0 HADD2 R111, -R40.H0_H0, -RZ.H0_H0 ;  /* 0xa00000ff286f8230 */ /* 0x000fea0000000900 */
[----:B------:R-:W-:Y:S01]  /*11720*/  PRMT R110, R111, 0x7610, R110 ;  /* 0x000076106f6e7816 */ /* 0x000fe2000000006e */
[----:B------:R1:W-:Y:S03]  /*11730*/  @!P0 STL.S16 [R1+0x170], R111 ;  /* 0x0001706f01008387 */ /* 0x0003e60000100600 */
[----:B------:R-:W-:Y:S02]  /*11740*/  @!P0 PRMT R40, R110, 0x5410, RZ ;  /* 0x000054106e288816 */ /* 0x000fe400000000ff */
[CC--:B------:R-:W-:Y:S03]  /*11750*/  LEA R110, P0, R154.reuse, R172.reuse, 0x1 ;  /* 0x000000ac9a6e7211 */ /* 0x0c0fe600078008ff */
[----:B------:R2:W-:Y:S01]  /*11760*/  STG.E.U16 [R108.64], R40 ;  /* 0x000000286c007986 */ /* 0x0005e2000c10151a */
[-C--:B-1----:R-:W-:Y:S02]  /*11770*/  LEA.HI.X.SX32 R111, R154, R173.reuse, 0x1, P0 ;  /* 0x000000ad9a6f7211 */ /* 0x082fe400000f0eff */
[----:B--2---:R-:W-:Y:S04]  /*11780*/  LOP3.LUT R40, R45, 0xffff, RZ, 0xc0, !PT ;  /* 0x0000ffff2d287812 */ /* 0x004fe800078ec0ff */
[----:B------:R-:W-:Y:S04]  /*11790*/  SHF.R.U32.HI R40, RZ, 0x8, R40 ;  /* 0x00000008ff287819 */ /* 0x000fe80000011628 */
[----:B------:R-:W-:Y:S04]  /*117a0*/  LOP3.LUT R40, R40, 0xffff, RZ, 0xc0, !PT ;  /* 0x0000ffff28287812 */ /* 0x000fe800078ec0ff */
[----:B------:R-:W-:Y:S02]  /*117b0*/  ISETP.LE.U32.AND P0, PT, R40, UR16, PT ;  /* 0x0000001028007c0c */ /* 0x000fe4000bf03070 */
[--C-:B------:R-:W-:Y:S02]  /*117c0*/  SHF.R.U32.HI R40, RZ, 0x10, R45.reuse ;  /* 0x00000010ff287819 */ /* 0x100fe4000001162d */
[----:B------:R-:W-:Y:S09]  /*117d0*/  SHF.R.U32.HI R45, RZ, 0x18, R45 ;  /* 0x00000018ff2d7819 */ /* 0x000ff2000001162d */
[----:B------:R-:W-:Y:S05]  /*117e0*/  @!P0 HADD2 R133, -R39.H0_H0, -RZ.H0_H0 ;  /* 0xa00000ff27858230 */ /* 0x000fea0000000900 */
[----:B------:R-:W-:Y:S01]  /*117f0*/  PRMT R62, R133, 0x7610, R62 ;  /* 0x00007610853e7816 */ /* 0x000fe2000000003e */
[----:B------:R1:W-:Y:S03]  /*11800*/  @!P0 STL.S16 [R1+0x15c], R133 ;  /* 0x00015c8501008387 */ /* 0x0003e60000100600 */
[----:B------:R-:W-:Y:S01]  /*11810*/  @!P0 PRMT R39, R62, 0x5410, RZ ;  /* 0x000054103e278816 */ /* 0x000fe200000000ff */
[----:B------:R2:W3:Y:S01]  /*11820*/  LDL.S16 R158, [R1+0x14c] ;  /* 0x00014c00019e7983 */ /* 0x0004e20000100600 */
[----:B------:R4:W2:Y:S03]  /*11830*/  MUFU.EX2 R62, R184 ;  /* 0x000000b8003e7308 */ /* 0x0008a60000000800 */
[----:B------:R2:W-:Y:S04]  /*11840*/  STG.E.U16 [R110.64], R39 ;  /* 0x000000276e007986 */ /* 0x0005e8000c10151a */
[----:B------:R2:W3:Y:S04]  /*11850*/  LDL.S16 R159, [R1+0x144] ;  /* 0x00014400019f7983 */ /* 0x0004e80000100600 */
[----:B------:R3:W3:Y:S01]  /*11860*/  LDL.S16 R154, [R1+0x140] ;  /* 0x00014000019a7983 */ /* 0x0006e20000100600 */
[----:B-1----:R-:W-:Y:S03]  /*11870*/  IMAD R133, R134, 0x48, RZ ;  /* 0x0000004886857824 */ /* 0x002fe600078e02ff */
[----:B----4-:R1:W4:Y:S02]  /*11880*/  LDL.S16 R184, [R1+0x148] ;  /* 0x0001480001b87983 */ /* 0x0103240000100600 */
[----:B------:R-:W-:Y:S01]  /*11890*/  LEA R108, P0, R133, R172, 0x1 ;  /* 0x000000ac856c7211 */ /* 0x000fe200078008ff */
[----:B--2---:R-:W-:Y:S01]  /*118a0*/  FADD.FTZ R42, R62, R42 ;  /* 0x0000002a3e2a7221 */ /* 0x004fe20000010000 */
[----:B------:R-:W-:Y:S02]  /*118b0*/  F2FP.PACK_AB R62, R185, R62 ;  /* 0x0000003eb93e723e */ /* 0x000fe400000000ff */
[----:B------:R-:W-:Y:S01]  /*118c0*/  LEA.HI.X.SX32 R109, R133, R173, 0x1, P0 ;  /* 0x000000ad856d7211 */ /* 0x000fe200000f0eff */
[----:B------:R-:W-:Y:S01]  /*118d0*/  FADD.FTZ R133, R206, R43 ;  /* 0x0000002bce857221 */ /* 0x000fe20000010000 */
[----:B------:R-:W-:Y:S01]  /*118e0*/  LOP3.LUT R39, R40, 0xff, RZ, 0xc0, !PT ;  /* 0x000000ff28277812 */ /* 0x000fe200078ec0ff */
[----:B------:R1:W2:Y:S01]  /*118f0*/  LDL.S16 R206, [R1+0x138] ;  /* 0x0001380001ce7983 */ /* 0x0002a20000100600 */
[----:B------:R-:W-:Y:S01]  /*11900*/  SHF.R.U32.HI R40, RZ, 0x18, R135 ;  /* 0x00000018ff287819 */ /* 0x000fe20000011687 */
[----:B------:R-:W-:Y:S01]  /*11910*/  FADD.FTZ R134, R185, R42 ;  /* 0x0000002ab9867221 */ /* 0x000fe20000010000 */
[----:B------:R-:W-:Y:S01]  /*11920*/  ISETP.LE.U32.AND P2, PT, R39, UR16, PT ;  /* 0x0000001027007c0c */ /* 0x000fe2000bf43070 */
[----:B------:R1:W2:Y:S01]  /*11930*/  LDL.S16 R185, [R1+0x150] ;  /* 0x0001500001b97983 */ /* 0x0002a20000100600 */
[----:B------:R-:W-:Y:S01]  /*11940*/  LOP3.LUT R39, R135, 0xffff, RZ, 0xc0, !PT ;  /* 0x0000ffff87277812 */ /* 0x000fe200078ec0ff */
[----:B------:R-:W-:Y:S01]  /*11950*/  FADD.FTZ R134, R180, R134 ;  /* 0x00000086b4867221 */ /* 0x000fe20000010000 */
[----:B------:R-:W-:Y:S02]  /*11960*/  ISETP.LE.U32.AND P3, PT, R40, UR16, PT ;  /* 0x0000001028007c0c */ /* 0x000fe4000bf63070 */
[----:B------:R-:W-:Y:S02]  /*11970*/  SHF.R.U32.HI R39, RZ, 0x8, R39 ;  /* 0x00000008ff277819 */ /* 0x000fe40000011627 */
[----:B------:R-:W-:Y:S02]  /*11980*/  ISETP.LE.U32.AND P0, PT, R45, UR16, PT ;  /* 0x000000102d007c0c */ /* 0x000fe4000bf03070 */
[----:B------:R-:W-:Y:S02]  /*11990*/  LOP3.LUT R39, R39, 0xffff, RZ, 0xc0, !PT ;  /* 0x0000ffff27277812 */ /* 0x000fe400078ec0ff */
[----:B------:R-:W-:Y:S02]  /*119a0*/  PRMT R42, R47, 0x7632, R42 ;  /* 0x000076322f2a7816 */ /* 0x000fe4000000002a */
[----:B------:R-:W-:Y:S02]  /*119b0*/  ISETP.LE.U32.AND P5, PT, R39, UR16, PT ;  /* 0x0000001027007c0c */ /* 0x000fe4000bfa3070 */
[----:B------:R-:W-:Y:S02]  /*119c0*/  PRMT R43, R52, 0x7632, R43 ;  /* 0x00007632342b7816 */ /* 0x000fe4000000002b */
[----:B------:R-:W-:Y:S02]  /*119d0*/  @P3 LOP3.LUT R211, R211, 0x20, RZ, 0xfc, !PT ;  /* 0x00000020d3d33812 */ /* 0x000fe400078efcff */
[----:B------:R-:W-:Y:S02]  /*119e0*/  ISETP.LE.U32.AND P3, PT, R46, UR16, PT ;  /* 0x000000102e007c0c */ /* 0x000fe4000bf63070 */
[----:B------:R-:W-:Y:S02]  /*119f0*/  LOP3.LUT R211, R211, 0xffffff7f, RZ, 0xc0, !PT ;  /* 0xffffff7fd3d37812 */ /* 0x000fe400078ec0ff */
[----:B------:R-:W-:Y:S02]  /*11a00*/  PRMT R40, R58, 0x7632, R40 ;  /* 0x000076323a287816 */ /* 0x000fe40000000028 */
[----:B------:R-:W-:Y:S02]  /*11a10*/  SHF.R.U32.HI R135, RZ, 0x10, R135 ;  /* 0x00000010ff877819 */ /* 0x000fe40000011687 */
[----:B------:R-:W-:Y:S02]  /*11a20*/  @P5 LOP3.LUT R211, R211, 0x80, RZ, 0xfc, !PT ;  /* 0x00000080d3d35812 */ /* 0x000fe400078efcff */
[----:B------:R-:W-:Y:S02]  /*11a30*/  ISETP.LE.U32.AND P5, PT, R132, UR16, PT ;  /* 0x0000001084007c0c */ /* 0x000fe4000bfa3070 */
[----:B------:R-:W-:Y:S01]  /*11a40*/  LOP3.LUT R135, R135, 0xff, RZ, 0xc0, !PT ;  /* 0x000000ff87877812 */ /* 0x000fe200078ec0ff */
[----:B------:R-:W-:Y:S01]  /*11a50*/  STL [R1+0x1a8], R211 ;  /* 0x0001a8d301007387 */ /* 0x000fe20000100800 */
[----:B------:R-:W-:Y:S02]  /*11a60*/  PRMT R46, R38, 0x7632, R46 ;  /* 0x00007632262e7816 */ /* 0x000fe4000000002e */
[----:B------:R-:W-:Y:S01]  /*11a70*/  ISETP.LE.U32.AND P4, PT, R135, UR16, PT ;  /* 0x0000001087007c0c */ /* 0x000fe2000bf83070 */
[----:B---3--:R-:W-:Y:S05]  /*11a80*/  @!P1 HADD2 R158, -R42.H0_H0, -RZ.H0_H0 ;  /* 0xa00000ff2a9e9230 */ /* 0x008fea0000000900 */
[----:B------:R-:W-:Y:S01]  /*11a90*/  PRMT R39, R158, 0x7610, R39 ;  /* 0x000076109e277816 */ /* 0x000fe20000000027 */
[----:B------:R-:W-:Y:S05]  /*11aa0*/  @!P6 HADD2 R159, -R43.H0_H0, -RZ.H0_H0 ;  /* 0xa00000ff2b9fe230 */ /* 0x000fea0000000900 */
[----:B------:R-:W-:Y:S01]  /*11ab0*/  PRMT R155, R159, 0x7610, R155 ;  /* 0x000076109f9b7816 */ /* 0x000fe2000000009b */
[----:B----4-:R-:W-:Y:S05]  /*11ac0*/  @!P5 HADD2 R184, -R52.H0_H0, -RZ.H0_H0 ;  /* 0xa00000ff34b8d230 */ /* 0x010fea0000000900 */
[----:B------:R-:W-:Y:S01]  /*11ad0*/  PRMT R105, R184, 0x7610, R105 ;  /* 0x00007610b8697816 */ /* 0x000fe20000000069 */
[----:B--2---:R-:W-:Y:S02]  /*11ae0*/  @!P2 HADD2 R206, -R38.H0_H0, -RZ.H0_H0 ;  /* 0xa00000ff26cea230 */ /* 0x004fe40000000900 */
[----:B------:R-:W-:Y:S03]  /*11af0*/  @!P3 HADD2 R185, -R47.H0_H0, -RZ.H0_H0 ;  /* 0xa00000ff2fb9b230 */ /* 0x000fe60000000900 */
[----:B------:R-:W-:Y:S01]  /*11b00*/  PRMT R147, R206, 0x7610, R147 ;  /* 0x00007610ce937816 */ /* 0x000fe20000000093 */
[----:B------:R-:W-:Y:S01]  /*11b10*/  @!P2 STL.S16 [R1+0x138], R206 ;  /* 0x000138ce0100a387 */ /* 0x000fe20000100600 */
[----:B------:R-:W-:Y:S03]  /*11b20*/  PRMT R144, R185, 0x7610, R144 ;  /* 0x00007610b9907816 */ /* 0x000fe60000000090 */
[----:B------:R1:W2:Y:S04]  /*11b30*/  LDL.S16 R45, [R1+0x13c] ;  /* 0x00013c00012d7983 */ /* 0x0002a80000100600 */
[----:B------:R-:W-:Y:S04]  /*11b40*/  @!P3 STL.S16 [R1+0x150], R185 ;  /* 0x000150b90100b387 */ /* 0x000fe80000100600 */
[----:B------:R3:W-:Y:S04]  /*11b50*/  @!P1 STL.S16 [R1+0x14c], R158 ;  /* 0x00014c9e01009387 */ /* 0x0007e80000100600 */
[----:B---3--:R1:W3:Y:S04]  /*11b60*/  LDL.S16 R158, [R1+0x134] ;  /* 0x00013400019e7983 */ /* 0x0082e80000100600 */
[----:B------:R4:W-:Y:S01]  /*11b70*/  @!P5 STL.S16 [R1+0x148], R184 ;  /* 0x000148b80100d387 */ /* 0x0009e20000100600 */
[C---:B------:R-:W-:Y:S03]  /*11b80*/  LOP3.LUT P5, RZ, R211.reuse, 0x80, RZ, 0xc0, !PT ;  /* 0x00000080d3ff7812 */ /* 0x040fe600078ac0ff */
[----:B------:R-:W-:Y:S01]  /*11b90*/  @!P6 STL.S16 [R1+0x144], R159 ;  /* 0x0001449f0100e387 */ /* 0x000fe20000100600 */
[----:B------:R-:W-:Y:S11]  /*11ba0*/  LOP3.LUT P6, RZ, R211, 0x40, RZ, 0xc0, !PT ;  /* 0x00000040d3ff7812 */ /* 0x000ff600078cc0ff */
[----:B------:R-:W-:Y:S02]  /*11bb0*/  @!UPT UIADD3 URZ, URZ, URZ, URZ ;  /* 0x0000003f3f3ff290 */ /* 0x000fe4000fffe03f */
[----:B------:R-:W-:Y:S05]  /*11bc0*/  @!P6 HADD2 R154, -R58.H0_H0, -RZ.H0_H0 ;  /* 0xa00000ff3a9ae230 */ /* 0x000fea0000000900 */
[----:B------:R-:W-:Y:S01]  /*11bd0*/  PRMT R139, R154, 0x7610, R139 ;  /* 0x000076109a8b7816 */ /* 0x000fe2000000008b */
[----:B------:R1:W-:Y:S01]  /*11be0*/  @!P6 STL.S16 [R1+0x140], R154 ;  /* 0x0001409a0100e387 */ /* 0x0003e20000100600 */
[----:B----4-:R-:W-:Y:S01]  /*11bf0*/  IMAD.WIDE.U32 R184, R136, -0x2daee0ad, RZ ;  /* 0xd2511f5388b87825 */ /* 0x010fe200078e00ff */
[----:B--2---:R-:W-:Y:S05]  /*11c00*/  @!P5 HADD2 R45, -R40.H0_H0, -RZ.H0_H0 ;  /* 0xa00000ff282dd230 */ /* 0x004fea0000000900 */
[----:B------:R-:W-:Y:S01]  /*11c10*/  PRMT R135, R45, 0x7610, R135 ;  /* 0x000076102d877816 */ /* 0x000fe20000000087 */
[----:B------:R2:W-:Y:S04]  /*11c20*/  @!P5 STL.S16 [R1+0x13c], R45 ;  /* 0x00013c2d0100d387 */ /* 0x0005e80000100600 */
[----:B-1----:R1:W4:Y:S01]  /*11c30*/  LDL.S16 R154, [R1+0x130] ;  /* 0x00013000019a7983 */ /* 0x0023220000100600 */
[----:B--2---:R-:W-:Y:S02]  /*11c40*/  PRMT R45, R38, 0x5410, R46 ;  /* 0x00005410262d7816 */ /* 0x004fe4000000002e */
[----:B------:R-:W-:Y:S01]  /*11c50*/  @!P2 PRMT R38, R147, 0x5410, RZ ;  /* 0x000054109326a816 */ /* 0x000fe200000000ff */
[----:B---3--:R-:W-:Y:S01]  /*11c60*/  @!P0 HADD2 R158, -R46.H0_H0, -RZ.H0_H0 ;  /* 0xa00000ff2e9e8230 */ /* 0x008fe20000000900 */
[----:B------:R-:W-:Y:S01]  /*11c70*/  ISETP.LE.U32.AND P2, PT, R132, UR16, PT ;  /* 0x0000001084007c0c */ /* 0x000fe2000bf43070 */
[----:B------:R1:W2:Y:S04]  /*11c80*/  LDL.S16 R147, [R1+0x12c] ;  /* 0x00012c0001937983 */ /* 0x0002a80000100600 */
[----:B------:R3:W-:Y:S04]  /*11c90*/  STG.E.U16 [R108.64], R38 ;  /* 0x000000266c007986 */ /* 0x0007e8000c10151a */
[----:B------:R-:W-:Y:S01]  /*11ca0*/  @!P0 STL.S16 [R1+0x134], R158 ;  /* 0x0001349e01008387 */ /* 0x000fe20000100600 */
[----:B---3--:R-:W-:Y:S04]  /*11cb0*/  PRMT R38, R158, 0x7610, R38 ;  /* 0x000076109e267816 */ /* 0x008fe80000000026 */
[----:B------:R-:W-:Y:S02]  /*11cc0*/  @!P0 PRMT R46, R38, 0x5410, RZ ;  /* 0x00005410262e8816 */ /* 0x000fe400000000ff */
[----:B------:R-:W-:Y:S02]  /*11cd0*/  PRMT R38, R47, 0x5410, R42 ;  /* 0x000054102f267816 */ /* 0x000fe4000000002a */
[----:B------:R-:W-:Y:S01]  /*11ce0*/  @!P3 PRMT R47, R144, 0x5410, RZ ;  /* 0x00005410902fb816 */ /* 0x000fe200000000ff */
[----:B------:R3:W-:Y:S01]  /*11cf0*/  STG.E.U16 [R108.64+0x2], R46 ;  /* 0x0000022e6c007986 */ /* 0x0007e2000c10151a */
[----:B------:R-:W-:Y:S02]  /*11d00*/  LOP3.LUT P3, RZ, R211, 0x20, RZ, 0xc0, !PT ;  /* 0x00000020d3ff7812 */ /* 0x000fe4000786c0ff */
[----:B------:R-:W-:Y:S01]  /*11d10*/  @!P1 PRMT R42, R39, 0x5410, RZ ;  /* 0x00005410272a9816 */ /* 0x000fe200000000ff */
[----:B------:R1:W2:Y:S01]  /*11d20*/  LDL.S16 R144, [R1+0x128] ;  /* 0x0001280001907983 */ /* 0x0002a20000100600 */
[----:B------:R-:W-:Y:S02]  /*11d30*/  PRMT R39, R52, 0x5410, R43 ;  /* 0x0000541034277816 */ /* 0x000fe4000000002b */
[----:B------:R-:W-:Y:S01]  /*11d40*/  @!P2 PRMT R52, R105, 0x5410, RZ ;  /* 0x000054106934a816 */ /* 0x000fe200000000ff */
[----:B------:R-:W-:Y:S01]  /*11d50*/  STG.E.U16 [R172.64+0x10], R47 ;  /* 0x0000102fac007986 */ /* 0x000fe2000c10151a */
[----:B------:R-:W-:Y:S02]  /*11d60*/  ISETP.LE.U32.AND P2, PT, R94, UR16, PT ;  /* 0x000000105e007c0c */ /* 0x000fe4000bf43070 */
[----:B------:R-:W-:Y:S01]  /*11d70*/  ISETP.LE.U32.AND P0, PT, R106, UR16, PT ;  /* 0x000000106a007c0c */ /* 0x000fe2000bf03070 */
[----:B------:R1:W-:Y:S01]  /*11d80*/  STG.E.U16 [R172.64+0x12], R42 ;  /* 0x0000122aac007986 */ /* 0x0003e2000c10151a */
[----:B------:R-:W-:Y:S02]  /*11d90*/  LOP3.LUT R94, R78, 0xff, RZ, 0xc0, !PT ;  /* 0x000000ff4e5e7812 */ /* 0x000fe400078ec0ff */
[--C-:B------:R-:W-:Y:S01]  /*11da0*/  SHF.R.U32.HI R78, RZ, 0x18, R186.reuse ;  /* 0x00000018ff4e7819 */ /* 0x100fe200000116ba */
[----:B------:R1:W-:Y:S01]  /*11db0*/  STG.E.U16 [R188.64+0x10], R52 ;  /* 0x00001034bc007986 */ /* 0x0003e2000c10151a */
[----:B------:R-:W-:Y:S03]  /*11dc0*/  LOP3.LUT P1, RZ, R211, 0x10, RZ, 0xc0, !PT ;  /* 0x00000010d3ff7812 */ /* 0x000fe6000782c0ff */
[----:B------:R1:W5:Y:S02]  /*11dd0*/  LDL.LU R211, [R1+0x208] ;  /* 0x0002080001d37983 */ /* 0x0003640000300800 */
[----:B------:R-:W-:Y:S02]  /*11de0*/  @!P2 PRMT R43, R155, 0x5410, RZ ;  /* 0x000054109b2ba816 */ /* 0x000fe400000000ff */
[----:B------:R2:W2:Y:S01]  /*11df0*/  LDL.S16 R105, [R1+0x124] ;  /* 0x0001240001697983 */ /* 0x0004a20000100600 */
[----:B---3--:R-:W-:Y:S03]  /*11e00*/  LOP3.LUT R46, R186, 0xff, RZ, 0xc0, !PT ;  /* 0x000000ffba2e7812 */ /* 0x008fe600078ec0ff */
[----:B------:R-:W-:Y:S01]  /*11e10*/  STG.E.U16 [R188.64+0x12], R43 ;  /* 0x0000122bbc007986 */ /* 0x000fe2000c10151a */
[----:B------:R-:W-:Y:S02]  /*11e20*/  ISETP.LE.U32.AND P2, PT, R46, UR16, PT ;  /* 0x000000102e007c0c */ /* 0x000fe4000bf43070 */
[----:B------:R-:W-:Y:S02]  /*11e30*/  PRMT R46, R55, 0x5410, R53 ;  /* 0x00005410372e7816 */ /* 0x000fe40000000035 */
[----:B-1----:R-:W-:Y:S04]  /*11e40*/  SHF.R.U32.HI R42, RZ, 0x10, R186 ;  /* 0x00000010ff2a7819 */ /* 0x002fe800000116ba */
[----:B------:R-:W-:Y:S01]  /*11e50*/  LOP3.LUT R42, R42, 0xff, RZ, 0xc0, !PT ;  /* 0x000000ff2a2a7812 */ /* 0x000fe200078ec0ff */
[----:B------:R-:W1:Y:S04]  /*11e60*/  MUFU.EX2 R52, R204 ;  /* 0x000000cc00347308 */ /* 0x000e680000000800 */
[----:B----4-:R-:W-:Y:S05]  /*11e70*/  @!P2 HADD2 R154, -R55.H0_H0, -RZ.H0_H0 ;  /* 0xa00000ff379aa230 */ /* 0x010fea0000000900 */
[----:B------:R-:W-:Y:S01]  /*11e80*/  PRMT R47, R154, 0x7610, R47 ;  /* 0x000076109a2f7816 */ /* 0x000fe2000000002f */
[----:B------:R3:W-:Y:S03]  /*11e90*/  @!P2 STL.S16 [R1+0x130], R154 ;  /* 0x0001309a0100a387 */ /* 0x0007e60000100600 */
[----:B------:R-:W-:Y:S02]  /*11ea0*/  @!P2 PRMT R55, R47, 0x5410, RZ ;  /* 0x000054102f37a816 */ /* 0x000fe400000000ff */
[----:B------:R-:W-:Y:S03]  /*11eb0*/  LOP3.LUT R47, R186, 0xffff, RZ, 0xc0, !PT ;  /* 0x0000ffffba2f7812 */ /* 0x000fe600078ec0ff */
[----:B------:R-:W-:Y:S01]  /*11ec0*/  STG.E.U16 [R110.64+0xe], R55 ;  /* 0x00000e376e007986 */ /* 0x000fe2000c10151a */
[----:B------:R-:W-:Y:S04]  /*11ed0*/  SHF.R.U32.HI R47, RZ, 0x8, R47 ;  /* 0x00000008ff2f7819 */ /* 0x000fe8000001162f */
[----:B------:R-:W-:Y:S04]  /*11ee0*/  LOP3.LUT R47, R47, 0xffff, RZ, 0xc0, !PT ;  /* 0x0000ffff2f2f7812 */ /* 0x000fe800078ec0ff */
[----:B------:R-:W-:Y:S11]  /*11ef0*/  ISETP.LE.U32.AND P2, PT, R47, UR16, PT ;  /* 0x000000102f007c0c */ /* 0x000ff6000bf43070 */
[----:B------:R-:W-:Y:S02]  /*11f00*/  @!UPT UIADD3 URZ, URZ, URZ, URZ ;  /* 0x0000003f3f3ff290 */ /* 0x000fe4000fffe03f */
[----:B--2---:R-:W-:Y:S05]  /*11f10*/  @!P2 HADD2 R147, -R53.H0_H0, -RZ.H0_H0 ;  /* 0xa00000ff3593a230 */ /* 0x004fea0000000900 */
[----:B------:R-:W-:Y:S01]  /*11f20*/  PRMT R47, R147, 0x7610, R47 ;  /* 0x00007610932f7816 */ /* 0x000fe2000000002f */
[----:B------:R2:W-:Y:S03]  /*11f30*/  @!P2 STL.S16 [R1+0x12c], R147 ;  /* 0x00012c930100a387 */ /* 0x0005e60000100600 */
[----:B------:R-:W-:Y:S01]  /*11f40*/  @!P2 PRMT R53, R47, 0x5410, RZ ;  /* 0x000054102f35a816 */ /* 0x000fe200000000ff */
[----:B------:R4:W4:Y:S01]  /*11f50*/  LDL.S16 R132, [R1+0x120] ;  /* 0x0001200001847983 */ /* 0x0009220000100600 */
[----:B------:R-:W-:Y:S02]  /*11f60*/  ISETP.LE.U32.AND P2, PT, R42, UR16, PT ;  /* 0x000000102a007c0c */ /* 0x000fe4000bf43070 */
[C---:B------:R-:W-:Y:S01]  /*11f70*/  PRMT R42, R48.reuse, 0x7632, R42 ;  /* 0x00007632302a7816 */ /* 0x040fe2000000002a */
[----:B------:R-:W-:Y:S03]  /*11f80*/  STG.E.U16 [R110.64+0x10], R53 ;  /* 0x000010356e007986 */ /* 0x000fe6000c10151a */
[----:B------:R-:W-:Y:S07]  /*11f90*/  PRMT R47, R48, 0x5410, R42 ;  /* 0x00005410302f7816 */ /* 0x000fee000000002a */
[----:B------:R-:W-:Y:S05]  /*11fa0*/  @!P2 HADD2 R144, -R48.H0_H0, -RZ.H0_H0 ;  /* 0xa00000ff3090a230 */ /* 0x000fea0000000900 */
[----:B------:R-:W-:Y:S01]  /*11fb0*/  PRMT R106, R144, 0x7610, R106 ;  /* 0x00007610906a7816 */ /* 0x000fe2000000006a */
[----:B------:R-:W-:Y:S03]  /*11fc0*/  @!P2 STL.S16 [R1+0x128], R144 ;  /* 0x000128900100a387 */ /* 0x000fe60000100600 */
[----:B------:R-:W-:Y:S02]  /*11fd0*/  @!P2 PRMT R48, R106, 0x5410, RZ ;  /* 0x000054106a30a816 */ /* 0x000fe400000000ff */
[----:B------:R-:W-:Y:S01]  /*11fe0*/  ISETP.LE.U32.AND P2, PT, R78, UR16, PT ;  /* 0x000000104e007c0c */ /* 0x000fe2000bf43070 */
[----:B------:R-:W1:Y:S02]  /*11ff0*/  MUFU.EX2 R106, R101 ;  /* 0x00000065006a7308 */ /* 0x000e640000000800 */
[----:B------:R2:W-:Y:S10]  /*12000*/  STG.E.U16 [R108.64+0x10], R48 ;  /* 0x000010306c007986 */ /* 0x0005f4000c10151a */
[----:B------:R-:W-:Y:S05]  /*12010*/  @!P2 HADD2 R105, -R42.H0_H0, -RZ.H0_H0 ;  /* 0xa00000ff2a69a230 */ /* 0x000fea0000000900 */
[----:B------:R-:W-:Y:S01]  /*12020*/  PRMT R78, R105, 0x7610, R78 ;  /* 0x00007610694e7816 */ /* 0x000fe2000000004e */
[----:B------:R2:W-:Y:S03]  /*12030*/  @!P2 STL.S16 [R1+0x124], R105 ;  /* 0x000124690100a387 */ /* 0x0005e60000100600 */
[----:B------:R-:W-:Y:S01]  /*12040*/  @!P2 PRMT R42, R78, 0x5410, RZ ;  /* 0x000054104e2aa816 */ /* 0x000fe200000000ff */
[----:B---3--:R3:W3:Y:S01]  /*12050*/  LDL.S16 R154, [R1+0x11c] ;  /* 0x00011c00019a7983 */ /* 0x0086e20000100600 */
[----:B------:R-:W-:Y:S01]  /*12060*/  ISETP.LE.U32.AND P2, PT, R59, UR16, PT ;  /* 0x000000103b007c0c */ /* 0x000fe2000bf43070 */
[----:B-1----:R-:W-:Y:S01]  /*12070*/  FADD.FTZ R78, R52, R138 ;  /* 0x0000008a344e7221 */ /* 0x002fe20000010000 */
[----:B------:R-:W-:Y:S01]  /*12080*/  LOP3.LUT R138, R185, UR24, R182, 0x96, !PT ;  /* 0x00000018b98a7c12 */ /* 0x000fe2000f8e96b6 */
[----:B--2---:R1:W2:Y:S01]  /*12090*/  LDL.S16 R147, [R1+0x114] ;  /* 0x0001140001937983 */ /* 0x0042a20000100600 */
[C---:B------:R-:W-:Y:S01]  /*120a0*/  F2FP.PACK_AB R52, R205.reuse, R52 ;  /* 0x00000034cd34723e */ /* 0x040fe200000000ff */
[----:B------:R-:W-:Y:S01]  /*120b0*/  FADD.FTZ R78, R205, R78 ;  /* 0x0000004ecd4e7221 */ /* 0x000fe20000010000 */
[----:B------:R-:W-:Y:S01]  /*120c0*/  LOP3.LUT R55, R138, 0xffff, RZ, 0xc0, !PT ;  /* 0x0000ffff8a377812 */ /* 0x000fe200078ec0ff */
[----:B------:R1:W-:Y:S01]  /*120d0*/  STG.E.U16 [R108.64+0x12], R42 ;  /* 0x0000122a6c007986 */ /* 0x0003e2000c10151a */
[----:B------:R-:W-:Y:S01]  /*120e0*/  SHF.R.U32.HI R48, RZ, 0x18, R138 ;  /* 0x00000018ff307819 */ /* 0x000fe2000001168a */
[----:B------:R1:W1:Y:S01]  /*120f0*/  MUFU.EX2 R59, R60 ;  /* 0x0000003c003b7308 */ /* 0x0002620000000800 */
[----:B------:R-:W-:Y:S01]  /*12100*/  SHF.R.U32.HI R55, RZ, 0x8, R55 ;  /* 0x00000008ff377819 */ /* 0x000fe20000011637 */
[----:B------:R-:W-:Y:S03]  /*12110*/  FADD.FTZ R133, R106, R133 ;  /* 0x000000856a857221 */ /* 0x000fe60000010000 */
[----:B------:R-:W-:Y:S02]  /*12120*/  LOP3.LUT R53, R55, 0xffff, RZ, 0xc0, !PT ;  /* 0x0000ffff37357812 */ /* 0x000fe400078ec0ff */
[C---:B------:R-:W-:Y:S01]  /*12130*/  F2FP.PACK_AB R55, R181.reuse, R180 ;  /* 0x000000b4b537723e */ /* 0x040fe200000000ff */
[----:B------:R-:W-:Y:S01]  /*12140*/  FADD.FTZ R181, R181, R134 ;  /* 0x00000086b5b57221 */ /* 0x000fe20000010000 */
[----:B------:R-:W-:Y:S02]  /*12150*/  PRMT R105, R58, 0x5410, R40 ;  /* 0x000054103a697816 */ /* 0x000fe40000000028 */
[----:B------:R-:W-:Y:S02]  /*12160*/  @!P6 PRMT R58, R139, 0x5410, RZ ;  /* 0x000054108b3ae816 */ /* 0x000fe400000000ff */
[----:B------:R-:W-:Y:S01]  /*12170*/  @!P5 PRMT R40, R135, 0x5410, RZ ;  /* 0x000054108728d816 */ /* 0x000fe200000000ff */
[----:B------:R2:W2:Y:S01]  /*12180*/  LDL.S16 R139, [R1+0x118] ;  /* 0x00011800018b7983 */ /* 0x0004a20000100600 */
[----:B------:R-:W-:Y:S01]  /*12190*/  ISETP.LE.U32.AND P6, PT, R95, UR16, PT ;  /* 0x000000105f007c0c */ /* 0x000fe2000bfc3070 */
[----:B------:R4:W-:Y:S01]  /*121a0*/  MUFU.EX2 R135, R100 ;  /* 0x0000006400877308 */ /* 0x0009e20000000800 */
[----:B------:R-:W-:Y:S01]  /*121b0*/  SHF.R.U32.HI R95, RZ, 0x10, R184 ;  /* 0x00000010ff5f7819 */ /* 0x000fe200000116b8 */
[----:B------:R-:W-:Y:S03]  /*121c0*/  STG.E.U16 [R172.64+0x20], R58 ;  /* 0x0000203aac007986 */ /* 0x000fe6000c10151a */
[----:B------:R-:W-:Y:S01]  /*121d0*/  LOP3.LUT R95, R95, 0xff, RZ, 0xc0, !PT ;  /* 0x000000ff5f5f7812 */ /* 0x000fe200078ec0ff */
[----:B------:R-:W-:Y:S01]  /*121e0*/  STG.E.U16 [R172.64+0x22], R40 ;  /* 0x00002228ac007986 */ /* 0x000fe2000c10151a */
[----:B-1----:R-:W-:Y:S02]  /*121f0*/  PRMT R60, R63, 0x7632, R60 ;  /* 0x000076323f3c7816 */ /* 0x002fe4000000003c */
[----:B------:R-:W-:Y:S02]  /*12200*/  F2FP.PACK_AB R43, R104, R59 ;  /* 0x0000003b682b723e */ /* 0x000fe400000000ff */
[----:B------:R-:W-:Y:S01]  /*12210*/  PRMT R42, R51, 0x7632, R42 ;  /* 0x00007632332a7816 */ /* 0x000fe2000000002a */
[----:B----4-:R-:W-:Y:S05]  /*12220*/  @!P4 HADD2 R132, -R63.H0_H0, -RZ.H0_H0 ;  /* 0xa00000ff3f84c230 */ /* 0x010fea0000000900 */
[----:B------:R-:W-:Y:S01]  /*12230*/  PRMT R136, R132, 0x7610, R136 ;  /* 0x0000761084887816 */ /* 0x000fe20000000088 */
[----:B------:R1:W-:Y:S04]  /*12240*/  @!P4 STL.S16 [R1+0x120], R132 ;  /* 0x000120840100c387 */ /* 0x0003e80000100600 */
[----:B------:R4:W4:Y:S04]  /*12250*/  LDL.S16 R100, [R1+0x108] ;  /* 0x0001080001647983 */ /* 0x0009280000100600 */
[----:B------:R2:W4:Y:S01]  /*12260*/  LDL.S16 R144, [R1+0x104] ;  /* 0x0001040001907983 */ /* 0x0005220000100600 */
[----:B-1----:R-:W-:Y:S01]  /*12270*/  FADD.FTZ R132, R59, R137 ;  /* 0x000000893b847221 */ /* 0x002fe20000010000 */
[----:B------:R-:W-:Y:S01]  /*12280*/  LOP3.LUT R59, R138, 0xff, RZ, 0xc0, !PT ;  /* 0x000000ff8a3b7812 */ /* 0x000fe200078ec0ff */
[----:B------:R-:W-:Y:S02]  /*12290*/  MUFU.EX2 R137, R210 ;  /* 0x000000d200897308 */ /* 0x000fe40000000800 */
[----:B------:R-:W-:Y:S01]  /*122a0*/  FADD.FTZ R132, R104, R132 ;  /* 0x0000008468847221 */ /* 0x000fe20000010000 */
[----:B------:R-:W-:Y:S02]  /*122b0*/  PRMT R104, R63, 0x5410, R60 ;  /* 0x000054103f687816 */ /* 0x000fe4000000003c */
[----:B------:R-:W-:Y:S02]  /*122c0*/  @!P4 PRMT R63, R136, 0x5410, RZ ;  /* 0x00005410883fc816 */ /* 0x000fe400000000ff */
[----:B------:R-:W-:Y:S02]  /*122d0*/  ISETP.LE.U32.AND P4, PT, R59, UR16, PT ;  /* 0x000000103b007c0c */ /* 0x000fe4000bf83070 */
[----:B------:R-:W-:Y:S01]  /*122e0*/  PRMT R59, R61, 0x7632, R59 ;  /* 0x000076323d3b7816 */ /* 0x000fe2000000003b */
[----:B------:R-:W1:Y:S01]  /*122f0*/  MUFU.EX2 R136, R103 ;  /* 0x0000006700887308 */ /* 0x000e620000000800 */
[----:B------:R-:W-:Y:S01]  /*12300*/  STG.E.U16 [R188.64+0x20], R63 ;  /* 0x0000203fbc007986 */ /* 0x000fe2000c10151a */
[----:B---3--:R-:W-:Y:S05]  /*12310*/  @!P3 HADD2 R154, -R60.H0_H0, -RZ.H0_H0 ;  /* 0xa00000ff3c9ab230 */ /* 0x008fea0000000900 */
[----:B------:R-:W-:Y:S01]  /*12320*/  PRMT R101, R154, 0x7610, R101 ;  /* 0x000076109a657816 */ /* 0x000fe20000000065 */
[----:B------:R-:W-:Y:S03]  /*12330*/  @!P3 STL.S16 [R1+0x11c], R154 ;  /* 0x00011c9a0100b387 */ /* 0x000fe60000100600 */
[----:B------:R-:W-:Y:S01]  /*12340*/  @!P3 PRMT R60, R101, 0x5410, RZ ;  /* 0x00005410653cb816 */ /* 0x000fe200000000ff */
[----:B-1----:R-:W-:Y:S01]  /*12350*/  FADD.FTZ R78, R136, R78 ;  /* 0x0000004e884e7221 */ /* 0x002fe20000010000 */
[----:B------:R-:W-:Y:S02]  /*12360*/  PRMT R101, R61, 0x5410, R59 ;  /* 0x000054103d657816 */ /* 0x000fe4000000003b */
[----:B------:R-:W-:Y:S01]  /*12370*/  ISETP.LE.U32.AND P3, PT, R53, UR16, PT ;  /* 0x0000001035007c0c */ /* 0x000fe2000bf63070 */
[----:B------:R1:W-:Y:S01]  /*12380*/  STG.E.U16 [R188.64+0x22], R60 ;  /* 0x0000223cbc007986 */ /* 0x0003e2000c10151a */
[----:B------:R-:W-:Y:S02]  /*12390*/  SHF.R.U32.HI R53, RZ, 0x10, R138 ;  /* 0x00000010ff357819 */ /* 0x000fe4000001168a */
[----:B------:R3:W-:Y:S02]  /*123a0*/  MUFU.EX2 R138, R169 ;  /* 0x000000a9008a7308 */ /* 0x0007e40000000800 */
[----:B------:R-:W-:Y:S01]  /*123b0*/  LOP3.LUT R53, R53, 0xff, RZ, 0xc0, !PT ;  /* 0x000000ff35357812 */ /* 0x000fe200078ec0ff */
[----:B--2---:R-:W-:Y:S06]  /*123c0*/  @!P4 HADD2 R139, -R61.H0_H0, -RZ.H0_H0 ;  /* 0xa00000ff3d8bc230 */ /* 0x004fec0000000900 */
[----:B------:R-:W-:Y:S01]  /*123d0*/  @!P3 HADD2 R147, -R59.H0_H0, -RZ.H0_H0 ;  /* 0xa00000ff3b93b230 */ /* 0x000fe20000000900 */
[----:B------:R-:W-:Y:S01]  /*123e0*/  PRMT R103, R139, 0x7610, R103 ;  /* 0x000076108b677816 */ /* 0x000fe20000000067 */
[----:B------:R2:W-:Y:S03]  /*123f0*/  @!P4 STL.S16 [R1+0x118], R139 ;  /* 0x0001188b0100c387 */ /* 0x0005e60000100600 */
[----:B------:R-:W-:Y:S02]  /*12400*/  PRMT R146, R147, 0x7610, R146 ;  /* 0x0000761093927816 */ /* 0x000fe40000000092 */
[----:B------:R-:W-:Y:S01]  /*12410*/  @!P4 PRMT R61, R103, 0x5410, RZ ;  /* 0x00005410673dc816 */ /* 0x000fe200000000ff */
[----:B------:R3:W5:Y:S01]  /*12420*/  LDL.LU R210, [R1+0x204] ;  /* 0x0002040001d27983 */ /* 0x0007620000300800 */
[----:B------:R-:W-:Y:S02]  /*12430*/  ISETP.LE.U32.AND P4, PT, R53, UR16, PT ;  /* 0x0000001035007c0c */ /* 0x000fe4000bf83070 */
[----:B------:R-:W-:Y:S01]  /*12440*/  @!P3 PRMT R59, R146, 0x5410, RZ ;  /* 0x00005410923bb816 */ /* 0x000fe200000000ff */
[----:B------:R3:W4:Y:S01]  /*12450*/  LDL.S16 R103, [R1+0xf0] ;  /* 0x0000f00001677983 */ /* 0x0007220000100600 */
[----:B------:R-:W-:Y:S02]  /*12460*/  PRMT R53, R56, 0x7632, R53 ;  /* 0x0000763238357816 */ /* 0x000fe40000000035 */
[----:B-1----:R-:W-:Y:S01]  /*12470*/  F2FP.PACK_AB R60, R207, R168 ;  /* 0x000000a8cf3c723e */ /* 0x002fe200000000ff */
[----:B------:R-:W-:Y:S04]  /*12480*/  STG.E.U16 [R110.64+0x1e], R61 ;  /* 0x00001e3d6e007986 */ /* 0x000fe8000c10151a */
[----:B------:R1:W-:Y:S04]  /*12490*/  STG.E.U16 [R110.64+0x20], R59 ;  /* 0x0000203b6e007986 */ /* 0x0003e8000c10151a */
[----:B--2---:R2:W2:Y:S04]  /*124a0*/  LDL.S16 R139, [R1+0xf4] ;  /* 0x0000f400018b7983 */ /* 0x0044a80000100600 */
[----:B------:R-:W-:Y:S01]  /*124b0*/  @!P3 STL.S16 [R1+0x114], R147 ;  /* 0x000114930100b387 */ /* 0x000fe20000100600 */
[----:B------:R-:W-:Y:S02]  /*124c0*/  ISETP.LE.U32.AND P3, PT, R48, UR16, PT ;  /* 0x0000001030007c0c */ /* 0x000fe4000bf63070 */
[----:B------:R-:W-:Y:S01]  /*124d0*/  LOP3.LUT R48, R184, 0xff, RZ, 0xc0, !PT ;  /* 0x000000ffb8307812 */ /* 0x000fe200078ec0ff */
[----:B---3--:R3:W5:Y:S01]  /*124e0*/  LDL.LU R169, [R1+0x200] ;  /* 0x0002000001a97983 */ /* 0x0087620000300800 */
[----:B-1----:R-:W-:Y:S01]  /*124f0*/  MUFU.EX2 R59, R73 ;  /* 0x00000049003b7308 */ /* 0x002fe20000000800 */
[----:B----4-:R-:W-:Y:S08]  /*12500*/  @!P4 HADD2 R100, -R56.H0_H0, -RZ.H0_H0 ;  /* 0xa00000ff3864c230 */ /* 0x010ff00000000900 */
[----:B------:R-:W-:Y:S01]  /*12510*/  @!P3 HADD2 R144, -R53.H0_H0, -RZ.H0_H0 ;  /* 0xa00000ff3590b230 */ /* 0x000fe20000000900 */
[----:B------:R-:W-:Y:S01]  /*12520*/  PRMT R145, R100, 0x7610, R145 ;  /* 0x0000761064917816 */ /* 0x000fe20000000091 */
[----:B------:R1:W-:Y:S03]  /*12530*/  @!P4 STL.S16 [R1+0x108], R100 ;  /* 0x000108640100c387 */ /* 0x0003e60000100600 */
[----:B------:R-:W-:Y:S01]  /*12540*/  PRMT R143, R144, 0x7610, R143 ;  /* 0x00007610908f7816 */ /* 0x000fe2000000008f */
[----:B------:R4:W-:Y:S01]  /*12550*/  @!P3 STL.S16 [R1+0x104], R144 ;  /* 0x000104900100b387 */ /* 0x0009e20000100600 */
[----:B-1----:R-:W-:Y:S02]  /*12560*/  PRMT R100, R56, 0x5410, R53 ;  /* 0x0000541038647816 */ /* 0x002fe40000000035 */
[----:B------:R-:W-:Y:S02]  /*12570*/  @!P4 PRMT R56, R145, 0x5410, RZ ;  /* 0x000054109138c816 */ /* 0x000fe400000000ff */
[----:B------:R-:W-:Y:S01]  /*12580*/  @!P3 PRMT R53, R143, 0x5410, RZ ;  /* 0x000054108f35b816 */ /* 0x000fe200000000ff */
[----:B----4-:R-:W-:Y:S01]  /*12590*/  IMAD.U32 R144, RZ, RZ, UR21 ;  /* 0x00000015ff907e24 */ /* 0x010fe2000f8e00ff */
[----:B------:R-:W-:Y:S01]  /*125a0*/  ISETP.LE.U32.AND P4, PT, R48, UR16, PT ;  /* 0x0000001030007c0c */ /* 0x000fe2000bf83070 */
[----:B------:R-:W-:Y:S01]  /*125b0*/  STG.E.U16 [R108.64+0x20], R56 ;  /* 0x000020386c007986 */ /* 0x000fe2000c10151a */
[----:B------:R-:W-:Y:S02]  /*125c0*/  LOP3.LUT R48, R184, 0xffff, RZ, 0xc0, !PT ;  /* 0x0000ffffb8307812 */ /* 0x000fe400078ec0ff */
[----:B------:R-:W-:Y:S01]  /*125d0*/  LOP3.LUT R144, R163, UR5, R144, 0x96, !PT ;  /* 0x00000005a3907c12 */ /* 0x000fe2000f8e9690 */
[----:B------:R-:W-:Y:S01]  /*125e0*/  STG.E.U16 [R108.64+0x22], R53 ;  /* 0x000022356c007986 */ /* 0x000fe2000c10151a */
[----:B------:R-:W-:Y:S01]  /*125f0*/  SHF.R.U32.HI R48, RZ, 0x8, R48 ;  /* 0x00000008ff307819 */ /* 0x000fe20000011630 */
[----:B------:R-:W-:Y:S02]  /*12600*/  UIADD3 UR5, UR28, 0x2, URZ ;  /* 0x000000021c057890 */ /* 0x000fe4000fffe03f */
[----:B------:R-:W-:Y:S01]  /*12610*/  IMAD.WIDE.U32 R144, R144, -0x326172a9, RZ ;  /* 0xcd9e8d5790907825 */ /* 0x000fe200078e00ff */
[----:B------:R-:W-:Y:S01]  /*12620*/  LOP3.LUT R48, R48, 0xffff, RZ, 0xc0, !PT ;  /* 0x0000ffff30307812 */ /* 0x000fe200078ec0ff */
[----:B------:R-:W-:Y:S03]  /*12630*/  UIADD3 UR28, UR28, 0x3, URZ ;  /* 0x000000031c1c7890 */ /* 0x000fe6000fffe03f */
[--C-:B------:R-:W-:Y:S02]  /*12640*/  LOP3.LUT R40, R151, UR25, R144.reuse, 0x96, !PT ;  /* 0x0000001997287c12 */ /* 0x100fe4000f8e9690 */
[----:B------:R-:W-:Y:S02]  /*12650*/  ISETP.LE.U32.AND P3, PT, R48, UR16, PT ;  /* 0x0000001030007c0c */ /* 0x000fe4000bf63070 */
[----:B------:R-:W-:Y:S02]  /*12660*/  F2FP.PACK_AB R48, R135, R106 ;  /* 0x0000006a8730723e */ /* 0x000fe400000000ff */
[----:B------:R-:W-:Y:S02]  /*12670*/  F2FP.PACK_AB R106, R176, R177 ;  /* 0x000000b1b06a723e */ /* 0x000fe400000000ff */
[----:B------:R-:W-:Y:S01]  /*12680*/  LOP3.LUT R144, R141, UR25, R144, 0x96, !PT ;  /* 0x000000198d907c12 */ /* 0x000fe2000f8e9690 */
[----:B------:R-:W-:Y:S05]  /*12690*/  @!P6 HADD2 R103, -R42.H0_H0, -RZ.H0_H0 ;  /* 0xa00000ff2a67e230 */ /* 0x000fea0000000900 */
[----:B------:R-:W-:Y:S01]  /*126a0*/  PRMT R134, R103, 0x7610, R134 ;  /* 0x0000761067867816 */ /* 0x000fe20000000086 */
[----:B--2---:R-:W-:Y:S05]  /*126b0*/  @!P0 HADD2 R139, -R51.H0_H0, -RZ.H0_H0 ;  /* 0xa00000ff338b8230 */ /* 0x004fea0000000900 */
[----:B------:R-:W-:Y:S01]  /*126c0*/  PRMT R142, R139, 0x7610, R142 ;  /* 0x000076108b8e7816 */ /* 0x000fe2000000008e */
[----:B------:R1:W-:Y:S04]  /*126d0*/  @!P0 STL.S16 [R1+0xf4], R139 ;  /* 0x0000f48b01008387 */ /* 0x0003e80000100600 */
[----:B------:R2:W-:Y:S04]  /*126e0*/  @!P6 STL.S16 [R1+0xf0], R103 ;  /* 0x0000f0670100e387 */ /* 0x0005e80000100600 */
[----:B------:R3:W4:Y:S04]  /*126f0*/  LDL.S16 R204, [R1+0x110] ;  /* 0x0001100001cc7983 */ /* 0x0007280000100600 */
[----:B------:R3:W3:Y:S04]  /*12700*/  LDL.S16 R180, [R1+0x10c] ;  /* 0x00010c0001b47983 */ /* 0x0006e80000100600 */
[----:B------:R3:W3:Y:S04]  /*12710*/  LDL.S16 R159, [R1+0x100] ;  /* 0x00010000019f7983 */ /* 0x0006e80000100600 */
[----:B------:R3:W3:Y:S01]  /*12720*/  LDL.S16 R158, [R1+0xfc] ;  /* 0x0000fc00019e7983 */ /* 0x0006e20000100600 */
[----:B-1----:R-:W-:Y:S02]  /*12730*/  FADD.FTZ R139, R135, R133 ;  /* 0x00000085878b7221 */ /* 0x002fe40000010000 */
[----:B------:R1:W1:Y:S01]  /*12740*/  MUFU.EX2 R133, R68 ;  /* 0x0000004400857308 */ /* 0x0002620000000800 */
[----:B------:R-:W-:Y:S01]  /*12750*/  FADD.FTZ R135, R177, R181 ;  /* 0x000000b5b1877221 */ /* 0x000fe20000010000 */
[----:B--2---:R-:W-:Y:S02]  /*12760*/  PRMT R103, R51, 0x5410, R42 ;  /* 0x0000541033677816 */ /* 0x004fe4000000002a */
[----:B------:R-:W-:Y:S01]  /*12770*/  @!P0 PRMT R51, R142, 0x5410, RZ ;  /* 0x000054108e338816 */ /* 0x000fe200000000ff */
[----:B------:R-:W-:Y:S01]  /*12780*/  FADD.FTZ R135, R176, R135 ;  /* 0x00000087b0877221 */ /* 0x000fe20000010000 */
[----:B------:R-:W-:Y:S02]  /*12790*/  ISETP.LE.U32.AND P0, PT, R95, UR16, PT ;  /* 0x000000105f007c0c */ /* 0x000fe4000bf03070 */
[----:B------:R-:W-:Y:S01]  /*127a0*/  @!P6 PRMT R42, R134, 0x5410, RZ ;  /* 0x00005410862ae816 */ /* 0x000fe200000000ff */
[----:B------:R2:W-:Y:S01]  /*127b0*/  STG.E.U16 [R172.64+0x30], R51 ;  /* 0x00003033ac007986 */ /* 0x0005e2000c10151a */
[----:B------:R-:W-:Y:S01]  /*127c0*/  ISETP.LE.U32.AND P6, PT, R94, UR16, PT ;  /* 0x000000105e007c0c */ /* 0x000fe2000bfc3070 */
[----:B------:R2:W2:Y:S02]  /*127d0*/  MUFU.EX2 R95, R102 ;  /* 0x00000066005f7308 */ /* 0x0004a40000000800 */
[----:B------:R-:W-:Y:S08]  /*127e0*/  STG.E.U16 [R172.64+0x32], R42 ;  /* 0x0000322aac007986 */ /* 0x000ff0000c10151a */
[----:B------:R2:W2:Y:S01]  /*127f0*/  MUFU.EX2 R134, R70 ;  /* 0x0000004600867308 */ /* 0x0004a20000000800 */
[----:B-1----:R-:W-:Y:S04]  /*12800*/  SHF.R.U32.HI R68, RZ, 0x18, R184 ;  /* 0x00000018ff447819 */ /* 0x002fe800000116b8 */
[----:B------:R-:W-:Y:S02]  /*12810*/  ISETP.LE.U32.AND P5, PT, R68, UR16, PT ;  /* 0x0000001044007c0c */ /* 0x000fe4000bfa3070 */
[C---:B------:R-:W-:Y:S01]  /*12820*/  F2FP.PACK_AB R68, R203.reuse, R136 ;  /* 0x00000088cb44723e */ /* 0x040fe200000000ff */
[----:B------:R-:W-:Y:S01]  /*12830*/  FADD.FTZ R203, R203, R78 ;  /* 0x0000004ecbcb7221 */ /* 0x000fe20000010000 */
[----:B------:R-:W-:Y:S01]  /*12840*/  LOP3.LUT R78, R145, UR23, R208, 0x96, !PT ;  /* 0x00000017914e7c12 */ /* 0x000fe2000f8e96d0 */
[----:B--2---:R-:W-:Y:S01]  /*12850*/  FADD.FTZ R102, R137, R132 ;  /* 0x0000008489667221 */ /* 0x004fe20000010000 */
[----:B------:R-:W-:Y:S03]  /*12860*/  PRMT R51, R54, 0x7632, R51 ;  /* 0x0000763236337816 */ /* 0x000fe60000000033 */
[----:B------:R-:W-:Y:S01]  /*12870*/  IMAD.WIDE.U32 R142, R78, -0x2daee0ad, RZ ;  /* 0xd2511f534e8e7825 */ /* 0x000fe200078e00ff */
[----:B------:R-:W-:Y:S03]  /*12880*/  F2FP.PACK_AB R78, R133, R202 ;  /* 0x000000ca854e723e */ /* 0x000fe600000000ff */
[----:B------:R-:W-:Y:S01]  /*12890*/  FADD.FTZ R132, R202, R139 ;  /* 0x0000008bca847221 */ /* 0x000fe20000010000 */
[----:B------:R-:W-:Y:S01]  /*128a0*/  LOP3.LUT R58, R143, UR22, R170, 0x96, !PT ;  /* 0x000000168f3a7c12 */ /* 0x000fe2000f8e96aa */
[----:B------:R-:W-:Y:S01]  /*128b0*/  FADD.FTZ R203, R95, R203 ;  /* 0x000000cb5fcb7221 */ /* 0x000fe20000010000 */
[C---:B------:R-:W-:Y:S01]  /*128c0*/  F2FP.PACK_AB R70, R138.reuse, R137 ;  /* 0x000000898a46723e */ /* 0x040fe200000000ff */
[----:B------:R-:W-:Y:S02]  /*128d0*/  FADD.FTZ R102, R138, R102 ;  /* 0x000000668a667221 */ /* 0x000fe40000010000 */
[----:B------:R-:W-:Y:S04]  /*128e0*/  IMAD.WIDE.U32 R146, R58, -0x326172a9, RZ ;  /* 0xcd9e8d573a927825 */ /* 0x000fe800078e00ff */
[----:B------:R-:W-:Y:S01]  /*128f0*/  FADD.FTZ R63, R168, R102 ;  /* 0x00000066a83f7221 */ /* 0x000fe20000010000 */
[----:B------:R-:W-:Y:S01]  /*12900*/  LOP3.LUT R58, R147, UR19, R150, 0x96, !PT ;  /* 0x00000013933a7c12 */ /* 0x000fe2000f8e9696 */
[----:B------:R-:W-:Y:S04]  /*12910*/  IMAD.WIDE.U32 R136, R40, -0x2daee0ad, RZ ;  /* 0xd2511f5328887825 */ /* 0x000fe800078e00ff */
[----:B------:R-:W-:Y:S01]  /*12920*/  IMAD.WIDE.U32 R138, R58, -0x2daee0ad, RZ ;  /* 0xd2511f533a8a7825 */ /* 0x000fe200078e00ff */
[----:B------:R-:W-:Y:S02]  /*12930*/  LOP3.LUT R40, R137, UR18, R142, 0x96, !PT ;  /* 0x0000001289287c12 */ /* 0x000fe4000f8e968e */
[C---:B------:R-:W-:Y:S01]  /*12940*/  F2FP.PACK_AB R58, R134.reuse, R95 ;  /* 0x0000005f863a723e */ /* 0x040fe200000000ff */
[----:B------:R-:W-:Y:S01]  /*12950*/  FADD.FTZ R95, R134, R203 ;  /* 0x000000cb865f7221 */ /* 0x000fe20000010000 */
[----:B------:R-:W-:Y:S01]  /*12960*/  LOP3.LUT R176, R139, UR13, R136, 0x96, !PT ;  /* 0x0000000d8bb07c12 */ /* 0x000fe2000f8e9688 */
[----:B------:R-:W1:Y:S01]  /*12970*/  MUFU.EX2 R142, R175 ;  /* 0x000000af008e7308 */ /* 0x000e620000000800 */
[----:B------:R-:W-:Y:S02]  /*12980*/  FADD.FTZ R132, R133, R132 ;  /* 0x0000008485847221 */ /* 0x000fe40000010000 */
[----:B------:R-:W-:Y:S01]  /*12990*/  IMAD.WIDE.U32 R154, R40, -0x326172a9, RZ ;  /* 0xcd9e8d57289a7825 */ /* 0x000fe200078e00ff */
[----:B------:R-:W-:Y:S03]  /*129a0*/  PRMT R40, R50, 0x7632, R40 ;  /* 0x0000763232287816 */ /* 0x000fe60000000028 */
[----:B------:R-:W-:Y:S01]  /*129b0*/  IMAD.WIDE.U32 R176, R176, -0x326172a9, RZ ;  /* 0xcd9e8d57b0b07825 */ /* 0x000fe200078e00ff */
[----:B------:R-:W-:Y:S02]  /*129c0*/  LOP3.LUT R136, R155, UR14, R146, 0x96, !PT ;  /* 0x0000000e9b887c12 */ /* 0x000fe4000f8e9692 */
[----:B------:R-:W-:Y:S01]  /*129d0*/  PRMT R102, R50, 0x5410, R40 ;  /* 0x0000541032667816 */ /* 0x000fe20000000028 */
[----:B------:R2:W2:Y:S01]  /*129e0*/  MUFU.EX2 R139, R174 ;  /* 0x000000ae008b7308 */ /* 0x0004a20000000800 */
[----:B------:R-:W-:Y:S01]  /*129f0*/  LOP3.LUT R154, R177, UR10, R154, 0x96, !PT ;  /* 0x0000000ab19a7c12 */ /* 0x000fe2000f8e969a */
[----:B------:R-:W-:Y:S04]  /*12a00*/  IMAD.WIDE.U32 R136, R136, -0x2daee0ad, RZ ;  /* 0xd2511f5388887825 */ /* 0x000fe800078e00ff */
[----:B------:R-:W-:Y:S04]  /*12a10*/  FADD.FTZ R63, R207, R63 ;  /* 0x0000003fcf3f7221 */ /* 0x000fe80000010000 */
[----:B------:R2:W-:Y:S01]  /*12a20*/  MUFU.EX2 R133, R71 ;  /* 0x0000004700857308 */ /* 0x0005e20000000800 */
[----:B------:R-:W-:Y:S02]  /*12a30*/  FADD.FTZ R63, R167, R63 ;  /* 0x0000003fa73f7221 */ /* 0x000fe40000010000 */
[----:B-1----:R-:W-:Y:S01]  /*12a40*/  FADD.FTZ R135, R142, R135 ;  /* 0x000000878e877221 */ /* 0x002fe20000010000 */
[----:B--2---:R-:W-:Y:S02]  /*12a50*/  LOP3.LUT R174, R137, UR9, R138, 0x96, !PT ;  /* 0x0000000989ae7c12 */ /* 0x004fe4000f8e968a */
[----:B------:R-:W-:Y:S04]  /*12a60*/  F2FP.PACK_AB R73, R139, R142 ;  /* 0x0000008e8b49723e */ /* 0x000fe800000000ff */
[----:B------:R-:W1:Y:S01]  /*12a70*/  MUFU.EX2 R138, R99 ;  /* 0x00000063008a7308 */ /* 0x000e620000000800 */
[----:B------:R-:W-:Y:S05]  /*12a80*/  IMAD.WIDE.U32 R174, R174, -0x326172a9, RZ ;  /* 0xcd9e8d57aeae7825 */ /* 0x000fea00078e00ff */
[----:B------:R-:W-:Y:S04]  /*12a90*/  LOP3.LUT R71, R175, UR4, R176, 0x96, !PT ;  /* 0x00000004af477c12 */ /* 0x000fe8000f8e96b0 */
[----:B------:R-:W-:Y:S02]  /*12aa0*/  LOP3.LUT R61, R71, 0xff, RZ, 0xc0, !PT ;  /* 0x000000ff473d7812 */ /* 0x000fe400078ec0ff */
[----:B------:R-:W-:Y:S01]  /*12ab0*/  SHF.R.U32.HI R53, RZ, 0x18, R71 ;  /* 0x00000018ff357819 */ /* 0x000fe20000011647 */
[----:B-1----:R-:W-:Y:S01]  /*12ac0*/  FADD.FTZ R95, R138, R95 ;  /* 0x0000005f8a5f7221 */ /* 0x002fe20000010000 */
[----:B----4-:R-:W-:Y:S02]  /*12ad0*/  @!P6 HADD2 R204, -R50.H0_H0, -RZ.H0_H0 ;  /* 0xa00000ff32cce230 */ /* 0x010fe40000000900 */
[----:B---3--:R-:W-:Y:S03]  /*12ae0*/  @!P2 HADD2 R180, -R40.H0_H0, -RZ.H0_H0 ;  /* 0xa00000ff28b4a230 */ /* 0x008fe60000000900 */
[----:B------:R-:W-:Y:S01]  /*12af0*/  PRMT R137, R204, 0x7610, R137 ;  /* 0x00007610cc897816 */ /* 0x000fe20000000089 */
[----:B------:R1:W-:Y:S01]  /*12b00*/  @!P6 STL.S16 [R1+0x110], R204 ;  /* 0x000110cc0100e387 */ /* 0x0003e20000100600 */
[----:B------:R-:W-:Y:S02]  /*12b10*/  @!P4 HADD2 R159, -R57.H0_H0, -RZ.H0_H0 ;  /* 0xa00000ff399fc230 */ /* 0x000fe40000000900 */
[----:B------:R-:W-:Y:S01]  /*12b20*/  @!P6 PRMT R50, R137, 0x5410, RZ ;  /* 0x000054108932e816 */ /* 0x000fe200000000ff */
[----:B------:R-:W-:Y:S01]  /*12b30*/  @!P2 STL.S16 [R1+0x10c], R180 ;  /* 0x00010cb40100a387 */ /* 0x000fe20000100600 */
[----:B------:R-:W-:Y:S01]  /*12b40*/  ISETP.LE.U32.AND P6, PT, R61, UR16, PT ;  /* 0x000000103d007c0c */ /* 0x000fe2000bfc3070 */
[----:B------:R-:W-:Y:S01]  /*12b50*/  FADD.FTZ R137, R139, R135 ;  /* 0x000000878b897221 */ /* 0x000fe20000010000 */
[----:B------:R-:W-:Y:S01]  /*12b60*/  LOP3.LUT R61, R71, 0xffff, RZ, 0xc0, !PT ;  /* 0x0000ffff473d7812 */ /* 0x000fe200078ec0ff */
[----:B------:R-:W-:Y:S01]  /*12b70*/  @!P4 STL.S16 [R1+0x100], R159 ;  /* 0x0001009f0100c387 */ /* 0x000fe20000100600 */
[----:B------:R-:W-:Y:S01]  /*12b80*/  PRMT R99, R180, 0x7610, R99 ;  /* 0x00007610b4637816 */ /* 0x000fe20000000063 */
[----:B------:R2:W-:Y:S01]  /*12b90*/  MUFU.EX2 R135, R69 ;  /* 0x0000004500877308 */ /* 0x0005e20000000800 */
[----:B------:R-:W-:Y:S01]  /*12ba0*/  SHF.R.U32.HI R56, RZ, 0x8, R61 ;  /* 0x00000008ff387819 */ /* 0x000fe2000001163d */
[----:B------:R-:W-:Y:S01]  /*12bb0*/  STG.E.U16 [R188.64+0x30], R50 ;  /* 0x00003032bc007986 */ /* 0x000fe2000c10151a */
[----:B------:R-:W-:Y:S02]  /*12bc0*/  @!P2 PRMT R40, R99, 0x5410, RZ ;  /* 0x000054106328a816 */ /* 0x000fe400000000ff */
[----:B------:R-:W-:Y:S02]  /*12bd0*/  LOP3.LUT R61, R56, 0xffff, RZ, 0xc0, !PT ;  /* 0x0000ffff383d7812 */ /* 0x000fe400078ec0ff */
[----:B------:R-:W-:Y:S01]  /*12be0*/  PRMT R56, R57, 0x7632, R56 ;  /* 0x0000763239387816 */ /* 0x000fe20000000038 */
[----:B------:R-:W-:Y:S01]  /*12bf0*/  STG.E.U16 [R188.64+0x32], R40 ;  /* 0x00003228bc007986 */ /* 0x000fe2000c10151a */
[----:B------:R-:W-:Y:S02]  /*12c00*/  ISETP.LE.U32.AND P2, PT, R61, UR16, PT ;  /* 0x000000103d007c0c */ /* 0x000fe4000bf43070 */
[----:B------:R-:W-:Y:S01]  /*12c10*/  PRMT R134, R159, 0x7610, R134 ;  /* 0x000076109f867816 */ /* 0x000fe20000000086 */
[----:B------:R-:W-:Y:S01]  /*12c20*/  @!P3 HADD2 R158, -R56.H0_H0, -RZ.H0_H0 ;  /* 0xa00000ff389eb230 */ /* 0x000fe20000000900 */
[----:B------:R-:W-:Y:S01]  /*12c30*/  PRMT R99, R57, 0x5410, R56 ;  /* 0x0000541039637816 */ /* 0x000fe20000000038 */
[----:B------:R3:W3:Y:S01]  /*12c40*/  MUFU.EX2 R61, R121 ;  /* 0x00000079003d7308 */ /* 0x0006e20000000800 */
[----:B------:R-:W-:Y:S02]  /*12c50*/  @!P4 PRMT R57, R134, 0x5410, RZ ;  /* 0x000054108639c816 */ /* 0x000fe400000000ff */
[----:B------:R-:W-:Y:S01]  /*12c60*/  ISETP.LE.U32.AND P4, PT, R53, UR16, PT ;  /* 0x0000001035007c0c */ /* 0x000fe2000bf83070 */
[----:B------:R3:W-:Y:S01]  /*12c70*/  @!P3 STL.S16 [R1+0xfc], R158 ;  /* 0x0000fc9e0100b387 */ /* 0x0007e20000100600 */
[----:B------:R-:W-:Y:S01]  /*12c80*/  LOP3.LUT R53, R145, UR23, R160, 0x96, !PT ;  /* 0x0000001791357c12 */ /* 0x000fe2000f8e96a0 */
[----:B------:R-:W-:Y:S01]  /*12c90*/  IMAD.WIDE.U32 R144, R144, -0x2daee0ad, RZ ;  /* 0xd2511f5390907825 */ /* 0x000fe200078e00ff */
[----:B------:R-:W-:Y:S01]  /*12ca0*/  SHF.R.U32.HI R71, RZ, 0x10, R71 ;  /* 0x00000010ff477819 */ /* 0x000fe20000011647 */
[----:B------:R3:W4:Y:S01]  /*12cb0*/  LDL.S16 R205, [R1+0xe8] ;  /* 0x0000e80001cd7983 */ /* 0x0007220000100600 */
[----:B------:R-:W-:Y:S01]  /*12cc0*/  PRMT R94, R158, 0x7610, R94 ;  /* 0x000076109e5e7816 */ /* 0x000fe2000000005e */
[----:B------:R-:W3:Y:S01]  /*12cd0*/  MUFU.EX2 R134, R178 ;  /* 0x000000b200867308 */ /* 0x000ee20000000800 */
[----:B------:R-:W-:Y:S01]  /*12ce0*/  LOP3.LUT R71, R71, 0xff, RZ, 0xc0, !PT ;  /* 0x000000ff47477812 */ /* 0x000fe200078ec0ff */
[----:B-1----:R1:W4:Y:S01]  /*12cf0*/  LDL.S16 R204, [R1+0xf8] ;  /* 0x0000f80001cc7983 */ /* 0x0023220000100600 */
[----:B------:R-:W-:Y:S01]  /*12d00*/  @!P3 PRMT R56, R94, 0x5410, RZ ;  /* 0x000054105e38b816 */ /* 0x000fe200000000ff */
[----:B------:R-:W-:Y:S01]  /*12d10*/  IMAD.WIDE.U32 R146, R53, -0x2daee0ad, RZ ;  /* 0xd2511f5335927825 */ /* 0x000fe200078e00ff */
[----:B------:R-:W-:Y:S01]  /*12d20*/  ISETP.LE.U32.AND P3, PT, R71, UR16, PT ;  /* 0x0000001047007c0c */ /* 0x000fe2000bf63070 */
[----:B------:R1:W4:Y:S01]  /*12d30*/  LDL.S16 R206, [R1+0xec] ;  /* 0x0000ec0001ce7983 */ /* 0x0003220000100600 */
[C---:B--2---:R-:W-:Y:S01]  /*12d40*/  F2FP.PACK_AB R69, R59.reuse, R138 ;  /* 0x0000008a3b45723e */ /* 0x044fe200000000ff */
[----:B------:R-:W-:Y:S01]  /*12d50*/  FADD.FTZ R59, R59, R95 ;  /* 0x0000005f3b3b7221 */ /* 0x000fe20000010000 */
[----:B------:R-:W-:Y:S01]  /*12d60*/  LOP3.LUT R71, R147, UR22, R148, 0x96, !PT ;  /* 0x0000001693477c12 */ /* 0x000fe2000f8e9694 */
[----:B------:R1:W2:Y:S01]  /*12d70*/  LDL.S16 R202, [R1+0xe4] ;  /* 0x0000e40001ca7983 */ /* 0x0002a20000100600 */
[----:B------:R-:W-:Y:S01]  /*12d80*/  LOP3.LUT R53, R145, UR18, R146, 0x96, !PT ;  /* 0x0000001291357c12 */ /* 0x000fe2000f8e9692 */
[----:B------:R-:W-:Y:S02]  /*12d90*/  FADD.FTZ R94, R179, R132 ;  /* 0x00000084b35e7221 */ /* 0x000fe40000010000 */
[----:B------:R-:W-:Y:S01]  /*12da0*/  IMAD.WIDE.U32 R142, R71, -0x326172a9, RZ ;  /* 0xcd9e8d57478e7825 */ /* 0x000fe200078e00ff */
[C---:B------:R-:W-:Y:S01]  /*12db0*/  F2FP.PACK_AB R71, R133.reuse, R179 ;  /* 0x000000b38547723e */ /* 0x040fe200000000ff */
[----:B------:R-:W-:Y:S01]  /*12dc0*/  STG.E.U16 [R110.64+0x2e], R57 ;  /* 0x00002e396e007986 */ /* 0x000fe2000c10151a */
[----:B------:R-:W-:Y:S01]  /*12dd0*/  MUFU.EX2 R132, R67 ;  /* 0x0000004300847308 */ /* 0x000fe20000000800 */
[----:B------:R-:W-:Y:S01]  /*12de0*/  FADD.FTZ R94, R133, R94 ;  /* 0x0000005e855e7221 */ /* 0x000fe20000010000 */
[----:B---3--:R-:W-:Y:S01]  /*12df0*/  LOP3.LUT R121, R143, UR19, R140, 0x96, !PT ;  /* 0x000000138f797c12 */ /* 0x008fe2000f8e968c */
[----:B------:R-:W-:Y:S01]  /*12e00*/  IMAD.WIDE.U32 R158, R53, -0x326172a9, RZ ;  /* 0xcd9e8d57359e7825 */ /* 0x000fe200078e00ff */
[----:B------:R-:W-:Y:S01]  /*12e10*/  F2FP.PACK_AB R53, R61, R167 ;  /* 0x000000a73d35723e */ /* 0x000fe200000000ff */
[----:B------:R3:W-:Y:S01]  /*12e20*/  STG.E.U16 [R110.64+0x30], R56 ;  /* 0x000030386e007986 */ /* 0x0007e2000c10151a */
[----:B------:R-:W-:Y:S01]  /*12e30*/  F2FP.PACK_AB R50, R135, R134 ;  /* 0x000000868732723e */ /* 0x000fe200000000ff */
[----:B------:R-:W-:Y:S01]  /*12e40*/  FADD.FTZ R137, R134, R137 ;  /* 0x0000008986897221 */ /* 0x000fe20000010000 */
[----:B------:R-:W-:Y:S02]  /*12e50*/  LOP3.LUT R138, R159, UR14, R142, 0x96, !PT ;  /* 0x0000000e9f8a7c12 */ /* 0x000fe4000f8e968e */
[----:B------:R-:W1:Y:S01]  /*12e60*/  MUFU.EX2 R133, R97 ;  /* 0x0000006100857308 */ /* 0x000e620000000800 */
[----:B------:R-:W-:Y:S04]  /*12e70*/  IMAD.WIDE.U32 R178, R121, -0x2daee0ad, RZ ;  /* 0xd2511f5379b27825 */ /* 0x000fe800078e00ff */
[----:B------:R-:W-:Y:S01]  /*12e80*/  IMAD.WIDE.U32 R138, R138, -0x2daee0ad, RZ ;  /* 0xd2511f538a8a7825 */ /* 0x000fe200078e00ff */
[----:B------:R-:W-:Y:S03]  /*12e90*/  LOP3.LUT R180, R179, UR13, R144, 0x96, !PT ;  /* 0x0000000db3b47c12 */ /* 0x000fe6000f8e9690 */
[----:B------:R-:W-:Y:S01]  /*12ea0*/  FADD.FTZ R135, R135, R137 ;  /* 0x0000008987877221 */ /* 0x000fe20000010000 */
[----:B------:R-:W-:Y:S01]  /*12eb0*/  LOP3.LUT R178, R139, UR9, R178, 0x96, !PT ;  /* 0x000000098bb27c12 */ /* 0x000fe2000f8e96b2 */
[----:B------:R3:W3:Y:S01]  /*12ec0*/  MUFU.EX2 R121, R98 ;  /* 0x0000006200797308 */ /* 0x0006e20000000800 */
[----:B------:R-:W-:Y:S02]  /*12ed0*/  FADD.FTZ R61, R61, R63 ;  /* 0x0000003f3d3d7221 */ /* 0x000fe40000010000 */
[----:B------:R-:W-:Y:S04]  /*12ee0*/  IMAD.WIDE.U32 R180, R180, -0x326172a9, RZ ;  /* 0xcd9e8d57b4b47825 */ /* 0x000fe800078e00ff */
[----:B------:R-:W-:Y:S01]  /*12ef0*/  IMAD.WIDE.U32 R178, R178, -0x326172a9, RZ ;  /* 0xcd9e8d57b2b27825 */ /* 0x000fe200078e00ff */
[----:B------:R-:W-:Y:S04]  /*12f00*/  LOP3.LUT R158, R181, UR10, R158, 0x96, !PT ;  /* 0x0000000ab59e7c12 */ /* 0x000fe8000f8e969e */
[----:B------:R-:W-:Y:S01]  /*12f10*/  LOP3.LUT R95, R179, UR4, R180, 0x96, !PT ;  /* 0x00000004b35f7c12 */ /* 0x000fe2000f8e96b4 */
[----:B-1----:R-:W-:Y:S01]  /*12f20*/  FADD.FTZ R94, R133, R94 ;  /* 0x0000005e855e7221 */ /* 0x002fe20000010000 */
[C---:B------:R-:W-:Y:S01]  /*12f30*/  F2FP.PACK_AB R67, R132.reuse, R133 ;  /* 0x000000858443723e */ /* 0x040fe200000000ff */
[----:B------:R-:W-:Y:S01]  /*12f40*/  FADD.FTZ R133, R201, R59 ;  /* 0x0000003bc9857221 */ /* 0x000fe20000010000 */
[----:B------:R-:W-:Y:S01]  /*12f50*/  LOP3.LUT R42, R95, 0xff, RZ, 0xc0, !PT ;  /* 0x000000ff5f2a7812 */ /* 0x000fe200078ec0ff */
[----:B------:R-:W-:Y:S01]  /*12f60*/  FADD.FTZ R132, R132, R94 ;  /* 0x0000005e84847221 */ /* 0x000fe20000010000 */
[----:B------:R-:W-:Y:S01]  /*12f70*/  SHF.R.U32.HI R40, RZ, 0x18, R95 ;  /* 0x00000018ff287819 */ /* 0x000fe2000001165f */
[----:B------:R1:W1:Y:S01]  /*12f80*/  MUFU.EX2 R94, R96 ;  /* 0x00000060005e7308 */ /* 0x0002620000000800 */
[----:B---3--:R-:W-:Y:S02]  /*12f90*/  LOP3.LUT R56, R178, 0xff, RZ, 0xc0, !PT ;  /* 0x000000ffb2387812 */ /* 0x008fe400078ec0ff */
[----:B------:R-:W-:Y:S02]  /*12fa0*/  PRMT R98, R54, 0x5410, R51 ;  /* 0x0000541036627816 */ /* 0x000fe40000000033 */
[C---:B------:R-:W-:Y:S01]  /*12fb0*/  F2FP.PACK_AB R59, R121.reuse, R201 ;  /* 0x000000c9793b723e */ /* 0x040fe200000000ff */
[----:B------:R-:W-:Y:S04]  /*12fc0*/  FADD.FTZ R121, R121, R133 ;  /* 0x0000008579797221 */ /* 0x000fe80000010000 */
[----:B------:R3:W-:Y:S01]  /*12fd0*/  MUFU.EX2 R133, R66 ;  /* 0x0000004200857308 */ /* 0x0007e20000000800 */
[----:B------:R-:W-:Y:S01]  /*12fe0*/  FADD.FTZ R121, R200, R121 ;  /* 0x00000079c8797221 */ /* 0x000fe20000010000 */
[----:B-1----:R-:W-:Y:S01]  /*12ff0*/  SHF.R.U32.HI R96, RZ, 0x10, R95 ;  /* 0x00000010ff607819 */ /* 0x002fe2000001165f */
[----:B------:R-:W-:Y:S01]  /*13000*/  FADD.FTZ R132, R94, R132 ;  /* 0x000000845e847221 */ /* 0x000fe20000010000 */
[----:B----4-:R-:W-:Y:S02]  /*13010*/  @!P0 HADD2 R205, -R54.H0_H0, -RZ.H0_H0 ;  /* 0xa00000ff36cd8230 */ /* 0x010fe40000000900 */
[----:B------:R-:W-:Y:S03]  /*13020*/  @!P5 HADD2 R204, -R51.H0_H0, -RZ.H0_H0 ;  /* 0xa00000ff33ccd230 */ /* 0x000fe60000000900 */
[----:B------:R-:W-:Y:S01]  /*13030*/  PRMT R63, R205, 0x7610, R63 ;  /* 0x00007610cd3f7816 */ /* 0x000fe2000000003f */
[----:B------:R1:W-:Y:S01]  /*13040*/  @!P0 STL.S16 [R1+0xe8], R205 ;  /* 0x0000e8cd01008387 */ /* 0x0003e20000100600 */
[----:B------:R-:W-:Y:S01]  /*13050*/  @!P6 HADD2 R206, -R49.H0_H0, -RZ.H0_H0 ;  /* 0xa00000ff31cee230 */ /* 0x000fe20000000900 */
[----:B------:R-:W-:Y:S02]  /*13060*/  PRMT R97, R204, 0x7610, R97 ;  /* 0x00007610cc617816 */ /* 0x000fe40000000061 */
[----:B------:R4:W-:Y:S01]  /*13070*/  @!P5 STL.S16 [R1+0xf8], R204 ;  /* 0x0000f8cc0100d387 */ /* 0x0009e20000100600 */
[----:B------:R-:W-:Y:S02]  /*13080*/  @!P0 PRMT R54, R63, 0x5410, RZ ;  /* 0x000054103f368816 */ /* 0x000fe400000000ff */
[----:B------:R-:W-:Y:S01]  /*13090*/  ISETP.LE.U32.AND P0, PT, R42, UR16, PT ;  /* 0x000000102a007c0c */ /* 0x000fe2000bf03070 */
[----:B------:R-:W4:Y:S01]  /*130a0*/  MUFU.EX2 R63, R199 ;  /* 0x000000c7003f7308 */ /* 0x000f220000000800 */
[----:B------:R-:W-:Y:S01]  /*130b0*/  LOP3.LUT R42, R95, 0xffff, RZ, 0xc0, !PT ;  /* 0x0000ffff5f2a7812 */ /* 0x000fe200078ec0ff */
[----:B------:R4:W-:Y:S01]  /*130c0*/  STG.E.U16 [R108.64+0x30], R54 ;  /* 0x000030366c007986 */ /* 0x0009e2000c10151a */
[----:B------:R-:W-:Y:S02]  /*130d0*/  @!P5 PRMT R51, R97, 0x5410, RZ ;  /* 0x000054106133d816 */ /* 0x000fe400000000ff */
[----:B------:R-:W-:Y:S02]  /*130e0*/  SHF.R.U32.HI R42, RZ, 0x8, R42 ;  /* 0x00000008ff2a7819 */ /* 0x000fe4000001162a */
[----:B------:R-:W-:Y:S01]  /*130f0*/  PRMT R203, R206, 0x7610, R203 ;  /* 0x00007610cecb7816 */ /* 0x000fe200000000cb */
[----:B------:R4:W-:Y:S01]  /*13100*/  STG.E.U16 [R108.64+0x32], R51 ;  /* 0x000032336c007986 */ /* 0x0009e2000c10151a */
[----:B------:R-:W-:Y:S02]  /*13110*/  LOP3.LUT R42, R42, 0xffff, RZ, 0xc0, !PT ;  /* 0x0000ffff2a2a7812 */ /* 0x000fe400078ec0ff */
[----:B------:R-:W-:Y:S02]  /*13120*/  LOP3.LUT R95, R174, 0xffff, RZ, 0xc0, !PT ;  /* 0x0000ffffae5f7812 */ /* 0x000fe400078ec0ff */
[----:B------:R-:W-:Y:S02]  /*13130*/  ISETP.LE.U32.AND P5, PT, R42, UR16, PT ;  /* 0x000000102a007c0c */ /* 0x000fe4000bfa3070 */
[C---:B------:R-:W-:Y:S02]  /*13140*/  PRMT R42, R49.reuse, 0x7632, R42 ;  /* 0x00007632312a7816 */ /* 0x040fe4000000002a */
[----:B---3--:R-:W-:Y:S01]  /*13150*/  SHF.R.U32.HI R66, RZ, 0x8, R95 ;  /* 0x00000008ff427819 */ /* 0x008fe2000001165f */
[----:B-1----:R1:W3:Y:S01]  /*13160*/  LDL.S16 R205, [R1+0xe0] ;  /* 0x0000e00001cd7983 */ /* 0x0022e20000100600 */
[----:B------:R-:W-:Y:S01]  /*13170*/  PRMT R97, R49, 0x5410, R42 ;  /* 0x0000541031617816 */ /* 0x000fe2000000002a */
[----:B--2---:R-:W-:Y:S01]  /*13180*/  @!P2 HADD2 R202, -R42.H0_H0, -RZ.H0_H0 ;  /* 0xa00000ff2acaa230 */ /* 0x004fe20000000900 */
[----:B------:R-:W-:Y:S01]  /*13190*/  @!P6 PRMT R49, R203, 0x5410, RZ ;  /* 0x00005410cb31e816 */ /* 0x000fe200000000ff */
[----:B----4-:R1:W2:Y:S01]  /*131a0*/  LDL.S16 R204, [R1+0xdc] ;  /* 0x0000dc0001cc7983 */ /* 0x0102a20000100600 */
[----:B------:R-:W-:Y:S01]  /*131b0*/  LOP3.LUT R66, R66, 0xffff, RZ, 0xc0, !PT ;  /* 0x0000ffff42427812 */ /* 0x000fe200078ec0ff */
[----:B------:R-:W-:Y:S01]  /*131c0*/  FADD.FTZ R135, R63, R135 ;  /* 0x000000873f877221 */ /* 0x000fe20000010000 */
[----:B------:R-:W-:Y:S01]  /*131d0*/  PRMT R134, R202, 0x7610, R134 ;  /* 0x00007610ca867816 */ /* 0x000fe20000000086 */
[----:B------:R-:W-:Y:S01]  /*131e0*/  @!P6 STL.S16 [R1+0xec], R206 ;  /* 0x0000ecce0100e387 */ /* 0x000fe20000100600 */
[----:B------:R-:W-:Y:S02]  /*131f0*/  ISETP.LE.U32.AND P6, PT, R40, UR16, PT ;  /* 0x0000001028007c0c */ /* 0x000fe4000bfc3070 */
[----:B------:R-:W-:Y:S01]  /*13200*/  LOP3.LUT R40, R174, 0xff, RZ, 0xc0, !PT ;  /* 0x000000ffae287812 */ /* 0x000fe200078ec0ff */
[----:B------:R4:W-:Y:S01]  /*13210*/  @!P2 STL.S16 [R1+0xe4], R202 ;  /* 0x0000e4ca0100a387 */ /* 0x0009e20000100600 */
[----:B------:R-:W-:Y:S02]  /*13220*/  @!P2 PRMT R42, R134, 0x5410, RZ ;  /* 0x00005410862aa816 */ /* 0x000fe400000000ff */
[----:B------:R-:W-:Y:S01]  /*13230*/  ISETP.LE.U32.AND P2, PT, R40, UR16, PT ;  /* 0x0000001028007c0c */ /* 0x000fe2000bf43070 */
[----:B------:R1:W2:Y:S01]  /*13240*/  LDL.S16 R203, [R1+0xd4] ;  /* 0x0000d40001cb7983 */ /* 0x0002a20000100600 */
[C---:B------:R-:W-:Y:S02]  /*13250*/  PRMT R40, R41.reuse, 0x7632, R40 ;  /* 0x0000763229287816 */ /* 0x040fe40000000028 */
[----:B------:R-:W-:Y:S01]  /*13260*/  LOP3.LUT R134, R96, 0xff, RZ, 0xc0, !PT ;  /* 0x000000ff60867812 */ /* 0x000fe200078ec0ff */
[----:B------:R1:W2:Y:S01]  /*13270*/  LDL.S16 R137, [R1+0xd0] ;  /* 0x0000d00001897983 */ /* 0x0002a20000100600 */
[----:B------:R-:W-:Y:S02]  /*13280*/  PRMT R96, R41, 0x5410, R40 ;  /* 0x0000541029607816 */ /* 0x000fe40000000028 */
[C---:B------:R-:W-:Y:S01]  /*13290*/  F2FP.PACK_AB R63, R198.reuse, R63 ;  /* 0x0000003fc63f723e */ /* 0x040fe200000000ff */
[----:B------:R-:W-:Y:S01]  /*132a0*/  FADD.FTZ R198, R198, R135 ;  /* 0x00000087c6c67221 */ /* 0x000fe20000010000 */
[----:B------:R-:W-:Y:S01]  /*132b0*/  SHF.R.U32.HI R54, RZ, 0x10, R178 ;  /* 0x00000010ff367819 */ /* 0x000fe200000116b2 */
[----:B------:R1:W-:Y:S01]  /*132c0*/  MUFU.EX2 R135, R64 ;  /* 0x0000004000877308 */ /* 0x0003e20000000800 */
[----:B------:R-:W-:Y:S02]  /*132d0*/  STG.E.U16 [R172.64+0x40], R49 ;  /* 0x00004031ac007986 */ /* 0x000fe4000c10151a */
[----:B------:R-:W-:Y:S02]  /*132e0*/  LOP3.LUT R51, R54, 0xff, RZ, 0xc0, !PT ;  /* 0x000000ff36337812 */ /* 0x000fe400078ec0ff */
[----:B------:R-:W-:Y:S04]  /*132f0*/  STG.E.U16 [R172.64+0x42], R42 ;  /* 0x0000422aac007986 */ /* 0x000fe8000c10151a */
[----:B----4-:R4:W4:Y:S01]  /*13300*/  LDL.S16 R202, [R1+0xcc] ;  /* 0x0000cc0001ca7983 */ /* 0x0109220000100600 */
[----:B-1----:R-:W-:Y:S01]  /*13310*/  PRMT R64, R72, 0x7632, R64 ;  /* 0x0000763248407816 */ /* 0x002fe20000000040 */
[----:B---3--:R-:W-:Y:S02]  /*13320*/  @!P3 HADD2 R205, -R41.H0_H0, -RZ.H0_H0 ;  /* 0xa00000ff29cdb230 */ /* 0x008fe40000000900 */
[----:B--2---:R-:W-:Y:S03]  /*13330*/  @!P4 HADD2 R204, -R40.H0_H0, -RZ.H0_H0 ;  /* 0xa00000ff28ccc230 */ /* 0x004fe60000000900 */
[----:B------:R-:W-:Y:S01]  /*13340*/  PRMT R199, R205, 0x7610, R199 ;  /* 0x00007610cdc77816 */ /* 0x000fe200000000c7 */
[----:B------:R-:W-:Y:S03]  /*13350*/  @!P3 STL.S16 [R1+0xe0], R205 ;  /* 0x0000e0cd0100b387 */ /* 0x000fe60000100600 */
[----:B------:R-:W-:Y:S02]  /*13360*/  @!P3 PRMT R41, R199, 0x5410, RZ ;  /* 0x00005410c729b816 */ /* 0x000fe400000000ff */
[----:B------:R-:W-:Y:S01]  /*13370*/  PRMT R95, R204, 0x7610, R95 ;  /* 0x00007610cc5f7816 */ /* 0x000fe2000000005f */
[----:B------:R1:W2:Y:S01]  /*13380*/  LDL.S16 R199, [R1+0xc8] ;  /* 0x0000c80001c77983 */ /* 0x0002a20000100600 */
[----:B------:R-:W-:Y:S01]  /*13390*/  ISETP.LE.U32.AND P3, PT, R134, UR16, PT ;  /* 0x0000001086007c0c */ /* 0x000fe2000bf63070 */
[----:B------:R-:W-:Y:S01]  /*133a0*/  FADD.FTZ R134, R93, R61 ;  /* 0x0000003d5d867221 */ /* 0x000fe20000010000 */
[----:B------:R-:W-:Y:S01]  /*133b0*/  @!P4 PRMT R40, R95, 0x5410, RZ ;  /* 0x000054105f28c816 */ /* 0x000fe200000000ff */
[----:B------:R-:W-:Y:S01]  /*133c0*/  @!P4 STL.S16 [R1+0xdc], R204 ;  /* 0x0000dccc0100c387 */ /* 0x000fe20000100600 */
[C---:B------:R-:W-:Y:S01]  /*133d0*/  F2FP.PACK_AB R61, R75.reuse, R93 ;  /* 0x0000005d4b3d723e */ /* 0x040fe200000000ff */
[----:B------:R-:W-:Y:S01]  /*133e0*/  FADD.FTZ R134, R75, R134 ;  /* 0x000000864b867221 */ /* 0x000fe20000010000 */
[----:B------:R-:W-:Y:S01]  /*133f0*/  PRMT R75, R76, 0x7632, R75 ;  /* 0x000076324c4b7816 */ /* 0x000fe2000000004b */
[----:B------:R1:W3:Y:S01]  /*13400*/  LDL.S16 R95, [R1+0xc4] ;  /* 0x0000c400015f7983 */ /* 0x0002e20000100600 */
[----:B------:R-:W-:Y:S01]  /*13410*/  ISETP.LE.U32.AND P4, PT, R66, UR16, PT ;  /* 0x0000001042007c0c */ /* 0x000fe2000bf83070 */
[----:B------:R-:W-:Y:S01]  /*13420*/  @!P0 HADD2 R203, -R76.H0_H0, -RZ.H0_H0 ;  /* 0xa00000ff4ccb8230 */ /* 0x000fe20000000900 */
[----:B------:R-:W-:Y:S01]  /*13430*/  PRMT R93, R76, 0x5410, R75 ;  /* 0x000054104c5d7816 */ /* 0x000fe2000000004b */
[----:B------:R-:W-:Y:S01]  /*13440*/  @!P5 HADD2 R137, -R75.H0_H0, -RZ.H0_H0 ;  /* 0xa00000ff4b89d230 */ /* 0x000fe20000000900 */
[----:B------:R-:W-:Y:S01]  /*13450*/  SHF.R.U32.HI R66, RZ, 0x10, R174 ;  /* 0x00000010ff427819 */ /* 0x000fe200000116ae */
[----:B------:R1:W-:Y:S01]  /*13460*/  STG.E.U16 [R188.64+0x40], R41 ;  /* 0x00004029bc007986 */ /* 0x0003e2000c10151a */
[----:B------:R-:W-:Y:S02]  /*13470*/  PRMT R159, R203, 0x7610, R159 ;  /* 0x00007610cb9f7816 */ /* 0x000fe4000000009f */
[----:B------:R-:W-:Y:S01]  /*13480*/  PRMT R139, R137, 0x7610, R139 ;  /* 0x00007610898b7816 */ /* 0x000fe2000000008b */
[----:B------:R-:W-:Y:S01]  /*13490*/  @!P0 STL.S16 [R1+0xd4], R203 ;  /* 0x0000d4cb01008387 */ /* 0x000fe20000100600 */
[----:B------:R-:W-:Y:S02]  /*134a0*/  @!P0 PRMT R76, R159, 0x5410, RZ ;  /* 0x000054109f4c8816 */ /* 0x000fe400000000ff */
[----:B------:R-:W-:Y:S01]  /*134b0*/  LOP3.LUT R57, R66, 0xff, RZ, 0xc0, !PT ;  /* 0x000000ff42397812 */ /* 0x000fe200078ec0ff */
[----:B------:R1:W-:Y:S01]  /*134c0*/  @!P5 STL.S16 [R1+0xd0], R137 ;  /* 0x0000d0890100d387 */ /* 0x0003e20000100600 */
[----:B------:R-:W-:Y:S02]  /*134d0*/  PRMT R66, R74, 0x7632, R66 ;  /* 0x000076324a427816 */ /* 0x000fe40000000042 */
[----:B------:R-:W-:Y:S01]  /*134e0*/  @!P5 PRMT R75, R139, 0x5410, RZ ;  /* 0x000054108b4bd816 */ /* 0x000fe200000000ff */
[----:B------:R2:W3:Y:S01]  /*134f0*/  LDL.S16 R159, [R1+0xc0] ;  /* 0x0000c000019f7983 */ /* 0x0004e20000100600 */
[----:B------:R-:W-:Y:S01]  /*13500*/  ISETP.LE.U32.AND P0, PT, R57, UR16, PT ;  /* 0x0000001039007c0c */ /* 0x000fe2000bf03070 */
[----:B----4-:R-:W-:Y:S01]  /*13510*/  @!P3 HADD2 R202, -R74.H0_H0, -RZ.H0_H0 ;  /* 0xa00000ff4acab230 */ /* 0x010fe20000000900 */
[----:B------:R-:W-:Y:S01]  /*13520*/  SHF.R.U32.HI R57, RZ, 0x18, R174 ;  /* 0x00000018ff397819 */ /* 0x000fe200000116ae */
[----:B------:R-:W-:Y:S01]  /*13530*/  STG.E.U16 [R188.64+0x42], R40 ;  /* 0x00004228bc007986 */ /* 0x000fe2000c10151a */
[----:B------:R-:W4:Y:S02]  /*13540*/  MUFU.EX2 R139, R119 ;  /* 0x00000077008b7308 */ /* 0x000f240000000800 */
[----:B------:R-:W-:Y:S01]  /*13550*/  PRMT R155, R202, 0x7610, R155 ;  /* 0x00007610ca9b7816 */ /* 0x000fe2000000009b */
[----:B------:R-:W-:Y:S01]  /*13560*/  @!P3 STL.S16 [R1+0xcc], R202 ;  /* 0x0000ccca0100b387 */ /* 0x000fe20000100600 */
[----:B------:R-:W-:Y:S03]  /*13570*/  ISETP.LE.U32.AND P5, PT, R57, UR16, PT ;  /* 0x0000001039007c0c */ /* 0x000fe6000bfa3070 */
[----:B------:R-:W-:Y:S01]  /*13580*/  STG.E.U16 [R110.64+0x3e], R76 ;  /* 0x00003e4c6e007986 */ /* 0x000fe2000c10151a */
[----:B-1----:R-:W-:Y:S03]  /*13590*/  PRMT R41, R43, 0x7632, R41 ;  /* 0x000076322b297816 */ /* 0x002fe60000000029 */
[----:B------:R-:W-:Y:S01]  /*135a0*/  STG.E.U16 [R110.64+0x40], R75 ;  /* 0x0000404b6e007986 */ /* 0x000fe2000c10151a */
[----:B------:R1:W1:Y:S01]  /*135b0*/  MUFU.EX2 R137, R92 ;  /* 0x0000005c00897308 */ /* 0x0002620000000800 */
[----:B----4-:R-:W-:Y:S02]  /*135c0*/  F2FP.PACK_AB R57, R139, R200 ;  /* 0x000000c88b39723e */ /* 0x010fe400000000ff */
[----:B-1----:R-:W-:Y:S02]  /*135d0*/  PRMT R92, R74, 0x5410, R66 ;  /* 0x000054104a5c7816 */ /* 0x002fe40000000042 */
[----:B------:R-:W-:Y:S02]  /*135e0*/  @!P3 PRMT R74, R155, 0x5410, RZ ;  /* 0x000054109b4ab816 */ /* 0x000fe400000000ff */
[----:B------:R-:W-:Y:S01]  /*135f0*/  ISETP.LE.U32.AND P3, PT, R56, UR16, PT ;  /* 0x0000001038007c0c */ /* 0x000fe2000bf63070 */
[----:B------:R1:W4:Y:S01]  /*13600*/  LDL.S16 R155, [R1+0xbc] ;  /* 0x0000bc00019b7983 */ /* 0x0003220000100600 */
[----:B------:R-:W-:Y:S02]  /*13610*/  LOP3.LUT R56, R178, 0xffff, RZ, 0xc0, !PT ;  /* 0x0000ffffb2387812 */ /* 0x000fe400078ec0ff */
[----:B------:R-:W-:Y:S01]  /*13620*/  F2FP.PACK_AB R54, R91, R137 ;  /* 0x000000895b36723e */ /* 0x000fe200000000ff */
[----:B------:R-:W-:Y:S01]  /*13630*/  STG.E.U16 [R108.64+0x40], R74 ;  /* 0x0000404a6c007986 */ /* 0x000fe2000c10151a */
[----:B------:R-:W-:Y:S04]  /*13640*/  SHF.R.U32.HI R56, RZ, 0x8, R56 ;  /* 0x00000008ff387819 */ /* 0x000fe80000011638 */
[----:B------:R-:W-:Y:S01]  /*13650*/  LOP3.LUT R56, R56, 0xffff, RZ, 0xc0, !PT ;  /* 0x0000ffff38387812 */ /* 0x000fe200078ec0ff */
[----:B--2---:R-:W-:Y:S05]  /*13660*/  @!P6 HADD2 R199, -R66.H0_H0, -RZ.H0_H0 ;  /* 0xa00000ff42c7e230 */ /* 0x004fea0000000900 */
[----:B------:R-:W-:Y:S01]  /*13670*/  PRMT R119, R199, 0x7610, R119 ;  /* 0x00007610c7777816 */ /* 0x000fe20000000077 */
[----:B------:R-:W-:Y:S01]  /*13680*/  @!P6 STL.S16 [R1+0xc8], R199 ;  /* 0x0000c8c70100e387 */ /* 0x000fe20000100600 */
[----:B---3--:R-:W-:Y:S02]  /*13690*/  @!P2 HADD2 R95, -R62.H0_H0, -RZ.H0_H0 ;  /* 0xa00000ff3e5fa230 */ /* 0x008fe40000000900 */
[----:B------:R-:W-:Y:S02]  /*136a0*/  @!P6 PRMT R66, R119, 0x5410, RZ ;  /* 0x000054107742e816 */ /* 0x000fe400000000ff */
[----:B------:R-:W-:Y:S01]  /*136b0*/  ISETP.LE.U32.AND P6, PT, R56, UR16, PT ;  /* 0x0000001038007c0c */ /* 0x000fe2000bfc3070 */
[----:B------:R2:W3:Y:S01]  /*136c0*/  MUFU.EX2 R119, R65 ;  /* 0x0000004100777308 */ /* 0x0004e20000000800 */
[----:B------:R-:W-:Y:S01]  /*136d0*/  PRMT R56, R62, 0x7632, R56 ;  /* 0x000076323e387816 */ /* 0x000fe20000000038 */
[----:B------:R1:W-:Y:S01]  /*136e0*/  @!P2 STL.S16 [R1+0xc4], R95 ;  /* 0x0000c45f0100a387 */ /* 0x0003e20000100600 */
[----:B------:R-:W-:Y:S03]  /*136f0*/  PRMT R167, R95, 0x7610, R167 ;  /* 0x000076105fa77816 */ /* 0x000fe600000000a7 */
[----:B------:R3:W-:Y:S01]  /*13700*/  STG.E.U16 [R108.64+0x42], R66 ;  /* 0x000042426c007986 */ /* 0x0007e2000c10151a */
[----:B------:R-:W-:Y:S05]  /*13710*/  @!P4 HADD2 R159, -R56.H0_H0, -RZ.H0_H0 ;  /* 0xa00000ff389fc230 */ /* 0x000fea0000000900 */
[----:B------:R-:W-:Y:S02]  /*13720*/  PRMT R142, R159, 0x7610, R142 ;  /* 0x000076109f8e7816 */ /* 0x000fe4000000008e */
[C---:B--2---:R-:W-:Y:S01]  /*13730*/  F2FP.PACK_AB R65, R133.reuse, R94 ;  /* 0x0000005e8541723e */ /* 0x044fe200000000ff */
[----:B------:R-:W-:Y:S01]  /*13740*/  FADD.FTZ R133, R133, R132 ;  /* 0x0000008485857221 */ /* 0x000fe20000010000 */
[----:B------:R-:W-:Y:S01]  /*13750*/  PRMT R94, R72, 0x5410, R64 ;  /* 0x00005410485e7816 */ /* 0x000fe20000000040 */
[----:B------:R-:W-:Y:S01]  /*13760*/  FADD.FTZ R132, R137, R134 ;  /* 0x0000008689847221 */ /* 0x000fe20000010000 */
[----:B-1----:R-:W-:Y:S01]  /*13770*/  PRMT R95, R62, 0x5410, R56 ;  /* 0x000054103e5f7816 */ /* 0x002fe20000000038 */
[----:B------:R-:W-:Y:S01]  /*13780*/  FADD.FTZ R133, R197, R133 ;  /* 0x00000085c5857221 */ /* 0x000fe20000010000 */
[----:B------:R-:W-:Y:S01]  /*13790*/  @!P2 PRMT R62, R167, 0x5410, RZ ;  /* 0x00005410a73ea816 */ /* 0x000fe200000000ff */
[----:B------:R-:W-:Y:S01]  /*137a0*/  FADD.FTZ R134, R139, R121 ;  /* 0x000000798b867221 */ /* 0x000fe20000010000 */
[----:B------:R-:W-:Y:S01]  /*137b0*/  @!P4 PRMT R56, R142, 0x5410, RZ ;  /* 0x000054108e38c816 */ /* 0x000fe200000000ff */
[----:B------:R1:W2:Y:S01]  /*137c0*/  LDL.S16 R167, [R1+0xb8] ;  /* 0x0000b80001a77983 */ /* 0x0002a20000100600 */
[----:B------:R-:W-:Y:S01]  /*137d0*/  ISETP.LE.U32.AND P2, PT, R51, UR16, PT ;  /* 0x0000001033007c0c */ /* 0x000fe2000bf43070 */
[----:B------:R-:W1:Y:S01]  /*137e0*/  MUFU.EX2 R139, R117 ;  /* 0x00000075008b7308 */ /* 0x000e620000000800 */
[----:B------:R-:W-:Y:S01]  /*137f0*/  SHF.R.U32.HI R51, RZ, 0x18, R178 ;  /* 0x00000018ff337819 */ /* 0x000fe200000116b2 */
[----:B------:R4:W-:Y:S01]  /*13800*/  @!P4 STL.S16 [R1+0xc0], R159 ;  /* 0x0000c09f0100c387 */ /* 0x0009e20000100600 */
[----:B---3--:R-:W-:Y:S01]  /*13810*/  PRMT R66, R106, 0x7632, R66 ;  /* 0x000076326a427816 */ /* 0x008fe20000000042 */
[----:B------:R-:W-:Y:S01]  /*13820*/  FADD.FTZ R198, R119, R198 ;  /* 0x000000c677c67221 */ /* 0x000fe20000010000 */
[----:B------:R-:W-:Y:S01]  /*13830*/  ISETP.LE.U32.AND P4, PT, R51, UR16, PT ;  /* 0x0000001033007c0c */ /* 0x000fe2000bf83070 */
[----:B------:R3:W3:Y:S01]  /*13840*/  LDL.S16 R142, [R1+0xb0] ;  /* 0x0000b000018e7983 */ /* 0x0006e20000100600 */
[----:B------:R-:W-:Y:S02]  /*13850*/  FADD.FTZ R132, R91, R132 ;  /* 0x000000845b847221 */ /* 0x000fe40000010000 */
[----:B------:R-:W-:Y:S01]  /*13860*/  FADD.FTZ R134, R89, R134 ;  /* 0x0000008659867221 */ /* 0x000fe20000010000 */
[----:B------:R4:W-:Y:S04]  /*13870*/  STG.E.U16 [R172.64+0x50], R62 ;  /* 0x0000503eac007986 */ /* 0x0009e8000c10151a */
[----:B------:R-:W-:Y:S01]  /*13880*/  STG.E.U16 [R172.64+0x52], R56 ;  /* 0x00005238ac007986 */ /* 0x000fe2000c10151a */
[C---:B-1----:R-:W-:Y:S01]  /*13890*/  F2FP.PACK_AB R121, R139.reuse, R197 ;  /* 0x000000c58b79723e */ /* 0x042fe200000000ff */
[----:B------:R-:W-:Y:S02]  /*138a0*/  FADD.FTZ R133, R139, R133 ;  /* 0x000000858b857221 */ /* 0x000fe40000010000 */
[----:B----4-:R1:W4:Y:S01]  /*138b0*/  LDL.S16 R159, [R1+0xb4] ;  /* 0x0000b400019f7983 */ /* 0x0103220000100600 */
[----:B------:R-:W-:Y:S01]  /*138c0*/  MUFU.EX2 R139, R84 ;  /* 0x00000054008b7308 */ /* 0x000fe20000000800 */
[----:B------:R-:W-:Y:S01]  /*138d0*/  @!P0 HADD2 R155, -R72.H0_H0, -RZ.H0_H0 ;  /* 0xa00000ff489b8230 */ /* 0x000fe20000000900 */
[----:B------:R-:W-:Y:S04]  /*138e0*/  FADD.FTZ R133, R116, R133 ;  /* 0x0000008574857221 */ /* 0x000fe80000010000 */
[----:B------:R-:W-:Y:S01]  /*138f0*/  PRMT R157, R155, 0x7610, R157 ;  /* 0x000076109b9d7816 */ /* 0x000fe2000000009d */
[----:B------:R1:W-:Y:S01]  /*13900*/  @!P0 STL.S16 [R1+0xbc], R155 ;  /* 0x0000bc9b01008387 */ /* 0x0003e20000100600 */
[----:B------:R-:W-:Y:S02]  /*13910*/  FADD.FTZ R133, R87, R133 ;  /* 0x0000008557857221 */ /* 0x000fe40000010000 */
[----:B------:R-:W-:Y:S01]  /*13920*/  @!P0 PRMT R72, R157, 0x5410, RZ ;  /* 0x000054109d488816 */ /* 0x000fe200000000ff */
[----:B------:R-:W-:Y:S01]  /*13930*/  MUFU.EX2 R62, R128 ;  /* 0x00000080003e7308 */ /* 0x000fe20000000800 */
[----:B------:R2:W4:Y:S04]  /*13940*/  LDL.S16 R157, [R1+0xac] ;  /* 0x0000ac00019d7983 */ /* 0x0005280000100600 */
[----:B------:R-:W-:Y:S01]  /*13950*/  STG.E.U16 [R188.64+0x50], R72 ;  /* 0x00005048bc007986 */ /* 0x000fe2000c10151a */
[----:B-1----:R-:W-:Y:S05]  /*13960*/  IMAD.WIDE.U32 R154, R154, -0x2daee0ad, RZ ;  /* 0xd2511f539a9a7825 */ /* 0x002fea00078e00ff */
[----:B------:R-:W-:Y:S02]  /*13970*/  LOP3.LUT R51, R155, UR24, R136, 0x96, !PT ;  /* 0x000000189b337c12 */ /* 0x000fe4000f8e9688 */
[----:B------:R-:W-:Y:S02]  /*13980*/  LOP3.LUT R76, R154, 0xffff, RZ, 0xc0, !PT ;  /* 0x0000ffff9a4c7812 */ /* 0x000fe400078ec0ff */
[----:B------:R-:W-:Y:S02]  /*13990*/  LOP3.LUT R91, R51, 0xff, RZ, 0xc0, !PT ;  /* 0x000000ff335b7812 */ /* 0x000fe400078ec0ff */
[--C-:B------:R-:W-:Y:S02]  /*139a0*/  SHF.R.U32.HI R42, RZ, 0x18, R51.reuse ;  /* 0x00000018ff2a7819 */ /* 0x100fe40000011633 */
[----:B------:R-:W-:Y:S02]  /*139b0*/  ISETP.LE.U32.AND P0, PT, R91, UR16, PT ;  /* 0x000000105b007c0c */ /* 0x000fe4000bf03070 */
[----:B------:R-:W-:Y:S02]  /*139c0*/  LOP3.LUT R91, R51, 0xffff, RZ, 0xc0, !PT ;  /* 0x0000ffff335b7812 */ /* 0x000fe400078ec0ff */
[----:B------:R-:W-:Y:S02]  /*139d0*/  SHF.R.U32.HI R51, RZ, 0x10, R51 ;  /* 0x00000010ff337819 */ /* 0x000fe40000011633 */
[----:B------:R-:W-:Y:S02]  /*139e0*/  SHF.R.U32.HI R49, RZ, 0x8, R91 ;  /* 0x00000008ff317819 */ /* 0x000fe4000001165b */
[----:B------:R-:W-:Y:S02]  /*139f0*/  LOP3.LUT R51, R51, 0xff, RZ, 0xc0, !PT ;  /* 0x000000ff33337812 */ /* 0x000fe400078ec0ff */
[----:B------:R-:W-:Y:S02]  /*13a00*/  LOP3.LUT R91, R49, 0xffff, RZ, 0xc0, !PT ;  /* 0x0000ffff315b7812 */ /* 0x000fe400078ec0ff */
[----:B------:R-:W-:Y:S02]  /*13a10*/  PRMT R49, R52, 0x7632, R49 ;  /* 0x0000763234317816 */ /* 0x000fe40000000031 */
[----:B------:R-:W-:Y:S02]  /*13a20*/  SHF.R.U32.HI R76, RZ, 0x8, R76 ;  /* 0x00000008ff4c7819 */ /* 0x000fe4000001164c */
[----:B------:R-:W-:Y:S02]  /*13a30*/  SHF.R.U32.HI R74, RZ, 0x18, R154 ;  /* 0x00000018ff4a7819 */ /* 0x000fe4000001169a */
[----:B------:R-:W-:Y:S02]  /*13a40*/  LOP3.LUT R75, R76, 0xffff, RZ, 0xc0, !PT ;  /* 0x0000ffff4c4b7812 */ /* 0x000fe400078ec0ff */
[----:B------:R-:W-:Y:S01]  /*13a50*/  PRMT R76, R68, 0x7632, R76 ;  /* 0x00007632444c7816 */ /* 0x000fe2000000004c */
[----:B--2---:R-:W-:Y:S05]  /*13a60*/  @!P5 HADD2 R167, -R64.H0_H0, -RZ.H0_H0 ;  /* 0xa00000ff40a7d230 */ /* 0x004fea0000000900 */
[----:B------:R-:W-:Y:S01]  /*13a70*/  PRMT R117, R167, 0x7610, R117 ;  /* 0x00007610a7757816 */ /* 0x000fe20000000075 */
[----:B------:R-:W-:Y:S01]  /*13a80*/  @!P5 STL.S16 [R1+0xb8], R167 ;  /* 0x0000b8a70100d387 */ /* 0x000fe20000100600 */
[----:B---3--:R-:W-:Y:S02]  /*13a90*/  @!P6 HADD2 R142, -R49.H0_H0, -RZ.H0_H0 ;  /* 0xa00000ff318ee230 */ /* 0x008fe40000000900 */
[----:B------:R-:W-:Y:S02]  /*13aa0*/  @!P5 PRMT R64, R117, 0x5410, RZ ;  /* 0x000054107540d816 */ /* 0x000fe400000000ff */
[----:B------:R-:W-:Y:S01]  /*13ab0*/  ISETP.LE.U32.AND P5, PT, R91, UR16, PT ;  /* 0x000000105b007c0c */ /* 0x000fe2000bfa3070 */
[----:B------:R1:W2:Y:S01]  /*13ac0*/  MUFU.EX2 R117, R90 ;  /* 0x0000005a00757308 */ /* 0x0002a20000000800 */
[----:B------:R-:W-:Y:S01]  /*13ad0*/  PRMT R91, R52, 0x5410, R49 ;  /* 0x00005410345b7816 */ /* 0x000fe20000000031 */
[----:B------:R-:W-:Y:S01]  /*13ae0*/  STG.E.U16 [R188.64+0x52], R64 ;  /* 0x00005240bc007986 */ /* 0x000fe2000c10151a */
[----:B----4-:R-:W-:Y:S05]  /*13af0*/  @!P3 HADD2 R159, -R52.H0_H0, -RZ.H0_H0 ;  /* 0xa00000ff349fb230 */ /* 0x010fea0000000900 */
[----:B------:R-:W-:Y:S01]  /*13b00*/  PRMT R156, R159, 0x7610, R156 ;  /* 0x000076109f9c7816 */ /* 0x000fe2000000009c */
[----:B------:R3:W-:Y:S01]  /*13b10*/  @!P3 STL.S16 [R1+0xb4], R159 ;  /* 0x0000b49f0100b387 */ /* 0x0007e20000100600 */
[----:B-1----:R-:W-:Y:S01]  /*13b20*/  PRMT R90, R142, 0x7610, R90 ;  /* 0x000076108e5a7816 */ /* 0x002fe2000000005a */
[----:B--2---:R-:W-:Y:S01]  /*13b30*/  FADD.FTZ R132, R117, R132 ;  /* 0x0000008475847221 */ /* 0x004fe20000010000 */
[----:B------:R-:W-:Y:S01]  /*13b40*/  @!P3 PRMT R52, R156, 0x5410, RZ ;  /* 0x000054109c34b816 */ /* 0x000fe200000000ff */
[----:B------:R1:W2:Y:S01]  /*13b50*/  LDL.S16 R137, [R1+0xa8] ;  /* 0x0000a80001897983 */ /* 0x0002a20000100600 */
[----:B------:R-:W-:Y:S01]  /*13b60*/  @!P6 PRMT R49, R90, 0x5410, RZ ;  /* 0x000054105a31e816 */ /* 0x000fe200000000ff */
[----:B------:R-:W-:Y:S01]  /*13b70*/  FADD.FTZ R132, R79, R132 ;  /* 0x000000844f847221 */ /* 0x000fe20000010000 */
[----:B------:R-:W-:Y:S01]  /*13b80*/  PRMT R90, R43, 0x5410, R41 ;  /* 0x000054102b5a7816 */ /* 0x000fe20000000029 */
[----:B------:R4:W-:Y:S01]  /*13b90*/  @!P6 STL.S16 [R1+0xb0], R142 ;  /* 0x0000b08e0100e387 */ /* 0x0009e20000100600 */
[----:B------:R-:W-:Y:S01]  /*13ba0*/  ISETP.LE.U32.AND P6, PT, R51, UR16, PT ;  /* 0x0000001033007c0c */ /* 0x000fe2000bfc3070 */
[----:B------:R-:W-:Y:S01]  /*13bb0*/  @!P2 HADD2 R157, -R43.H0_H0, -RZ.H0_H0 ;  /* 0xa00000ff2b9da230 */ /* 0x000fe20000000900 */
[----:B------:R-:W-:Y:S01]  /*13bc0*/  ISETP.LE.U32.AND P3, PT, R42, UR16, PT ;  /* 0x000000102a007c0c */ /* 0x000fe2000bf63070 */
[----:B------:R1:W2:Y:S01]  /*13bd0*/  LDL.S16 R156, [R1+0xa4] ;  /* 0x0000a400019c7983 */ /* 0x0002a20000100600 */
[----:B------:R-:W-:Y:S01]  /*13be0*/  PRMT R42, R55, 0x7632, R42 ;  /* 0x00007632372a7816 */ /* 0x000fe2000000002a */
[----:B------:R-:W-:Y:S01]  /*13bf0*/  FADD.FTZ R132, R166, R132 ;  /* 0x00000084a6847221 */ /* 0x000fe20000010000 */
[----:B------:R-:W-:Y:S01]  /*13c00*/  PRMT R152, R157, 0x7610, R152 ;  /* 0x000076109d987816 */ /* 0x000fe20000000098 */
[----:B------:R1:W-:Y:S01]  /*13c10*/  @!P2 STL.S16 [R1+0xac], R157 ;  /* 0x0000ac9d0100a387 */ /* 0x0003e20000100600 */
[C---:B------:R-:W-:Y:S01]  /*13c20*/  F2FP.PACK_AB R51, R135.reuse, R119 ;  /* 0x000000778733723e */ /* 0x040fe200000000ff */
[----:B------:R-:W-:Y:S01]  /*13c30*/  FADD.FTZ R135, R135, R198 ;  /* 0x000000c687877221 */ /* 0x000fe20000010000 */
[----:B------:R-:W-:Y:S01]  /*13c40*/  @!P2 PRMT R43, R152, 0x5410, RZ ;  /* 0x00005410982ba816 */ /* 0x000fe200000000ff */
[----:B------:R1:W-:Y:S01]  /*13c50*/  STG.E.U16 [R110.64+0x50], R49 ;  /* 0x000050316e007986 */ /* 0x0003e2000c10151a */
[----:B------:R-:W-:Y:S02]  /*13c60*/  F2FP.PACK_AB R117, R79, R117 ;  /* 0x000000754f75723e */ /* 0x000fe400000000ff */
[----:B------:R-:W-:Y:S01]  /*13c70*/  LOP3.LUT R79, R154, 0xff, RZ, 0xc0, !PT ;  /* 0x000000ff9a4f7812 */ /* 0x000fe200078ec0ff */
[----:B------:R1:W2:Y:S01]  /*13c80*/  LDL.S16 R152, [R1+0x9c] ;  /* 0x00009c0001987983 */ /* 0x0002a20000100600 */
[----:B---3--:R-:W-:Y:S03]  /*13c90*/  IMAD.WIDE.U32 R158, R158, -0x2daee0ad, RZ ;  /* 0xd2511f539e9e7825 */ /* 0x008fe600078e00ff */
[----:B------:R-:W-:Y:S04]  /*13ca0*/  STG.E.U16 [R110.64+0x4e], R52 ;  /* 0x00004e346e007986 */ /* 0x000fe8000c10151a */
[----:B------:R-:W-:Y:S01]  /*13cb0*/  STG.E.U16 [R108.64+0x50], R43 ;  /* 0x0000502b6c007986 */ /* 0x000fe2000c10151a */
[----:B----4-:R-:W3:Y:S03]  /*13cc0*/  MUFU.EX2 R142, R88 ;  /* 0x00000058008e7308 */ /* 0x010ee60000000800 */
[----:B-1----:R1:W4:Y:S07]  /*13cd0*/  LDL.S16 R157, [R1+0xa0] ;  /* 0x0000a000019d7983 */ /* 0x00232e0000100600 */
[----:B------:R-:W-:Y:S01]  /*13ce0*/  MUFU.EX2 R49, R83 ;  /* 0x0000005300317308 */ /* 0x000fe20000000800 */
[C---:B---3--:R-:W-:Y:S01]  /*13cf0*/  F2FP.PACK_AB R119, R142.reuse, R89 ;  /* 0x000000598e77723e */ /* 0x048fe200000000ff */
[----:B------:R-:W-:Y:S01]  /*13d00*/  FADD.FTZ R134, R142, R134 ;  /* 0x000000868e867221 */ /* 0x000fe20000010000 */
[----:B------:R-:W-:Y:S02]  /*13d10*/  PRMT R89, R55, 0x5410, R42 ;  /* 0x0000541037597816 */ /* 0x000fe4000000002a */
[----:B------:R-:W-:Y:S01]  /*13d20*/  LOP3.LUT R88, R159, UR24, R138, 0x96, !PT ;  /* 0x000000189f587c12 */ /* 0x000fe2000f8e968a */
[----:B------:R-:W-:Y:S03]  /*13d30*/  FADD.FTZ R134, R196, R134 ;  /* 0x00000086c4867221 */ /* 0x000fe60000010000 */
[----:B------:R-:W-:Y:S04]  /*13d40*/  LOP3.LUT R40, R88, 0xff, RZ, 0xc0, !PT ;  /* 0x000000ff58287812 */ /* 0x000fe800078ec0ff */
[----:B------:R-:W-:Y:S02]  /*13d50*/  ISETP.LE.U32.AND P2, PT, R40, UR16, PT ;  /* 0x0000001028007c0c */ /* 0x000fe4000bf43070 */
[----:B------:R-:W-:Y:S04]  /*13d60*/  LOP3.LUT R40, R88, 0xffff, RZ, 0xc0, !PT ;  /* 0x0000ffff58287812 */ /* 0x000fe800078ec0ff */
[----:B------:R-:W-:Y:S04]  /*13d70*/  SHF.R.U32.HI R40, RZ, 0x8, R40 ;  /* 0x00000008ff287819 */ /* 0x000fe80000011628 */
[----:B------:R-:W-:Y:S01]  /*13d80*/  LOP3.LUT R40, R40, 0xffff, RZ, 0xc0, !PT ;  /* 0x0000ffff28287812 */ /* 0x000fe200078ec0ff */
[----:B--2---:R-:W-:Y:S05]  /*13d90*/  @!P4 HADD2 R137, -R41.H0_H0, -RZ.H0_H0 ;  /* 0xa00000ff2989c230 */ /* 0x004fea0000000900 */
[----:B------:R-:W-:Y:S01]  /*13da0*/  PRMT R144, R137, 0x7610, R144 ;  /* 0x0000761089907816 */ /* 0x000fe20000000090 */
[----:B------:R2:W-:Y:S01]  /*13db0*/  @!P4 STL.S16 [R1+0xa8], R137 ;  /* 0x0000a8890100c387 */ /* 0x0005e20000100600 */
[----:B------:R-:W-:Y:S02]  /*13dc0*/  @!P0 HADD2 R156, -R55.H0_H0, -RZ.H0_H0 ;  /* 0xa00000ff379c8230 */ /* 0x000fe40000000900 */
[----:B------:R-:W-:Y:S02]  /*13dd0*/  @!P4 PRMT R41, R144, 0x5410, RZ ;  /* 0x000054109029c816 */ /* 0x000fe400000000ff */
[----:B------:R-:W-:Y:S01]  /*13de0*/  ISETP.LE.U32.AND P4, PT, R40, UR16, PT ;  /* 0x0000001028007c0c */ /* 0x000fe2000bf83070 */
[----:B------:R1:W3:Y:S01]  /*13df0*/  LDL.S16 R144, [R1+0x98] ;  /* 0x0000980001907983 */ /* 0x0002e20000100600 */
[--C-:B------:R-:W-:Y:S02]  /*13e00*/  SHF.R.U32.HI R40, RZ, 0x18, R88.reuse ;  /* 0x00000018ff287819 */ /* 0x100fe40000011658 */
[----:B------:R-:W-:Y:S01]  /*13e10*/  SHF.R.U32.HI R88, RZ, 0x10, R88 ;  /* 0x00000010ff587819 */ /* 0x000fe20000011658 */
[----:B------:R1:W-:Y:S01]  /*13e20*/  @!P0 STL.S16 [R1+0xa4], R156 ;  /* 0x0000a49c01008387 */ /* 0x0003e20000100600 */
[----:B------:R-:W-:Y:S03]  /*13e30*/  @!P6 HADD2 R152, -R48.H0_H0, -RZ.H0_H0 ;  /* 0xa00000ff3098e230 */ /* 0x000fe60000000900 */
[----:B------:R-:W-:Y:S02]  /*13e40*/  STG.E.U16 [R108.64+0x52], R41 ;  /* 0x000052296c007986 */ /* 0x000fe4000c10151a */
[----:B------:R-:W-:Y:S01]  /*13e50*/  PRMT R145, R152, 0x7610, R145 ;  /* 0x0000761098917816 */ /* 0x000fe20000000091 */
[----:B--2---:R2:W1:Y:S01]  /*13e60*/  MUFU.EX2 R137, R85 ;  /* 0x0000005500897308 */ /* 0x0044620000000800 */
[----:B----4-:R-:W-:Y:S05]  /*13e70*/  @!P5 HADD2 R157, -R42.H0_H0, -RZ.H0_H0 ;  /* 0xa00000ff2a9dd230 */ /* 0x010fea0000000900 */
[----:B------:R-:W-:Y:S04]  /*13e80*/  PRMT R147, R157, 0x7610, R147 ;  /* 0x000076109d937816 */ /* 0x000fe80000000093 */
[----:B------:R-:W-:Y:S05]  /*13e90*/  @!P5 PRMT R42, R147, 0x5410, RZ ;  /* 0x00005410932ad816 */ /* 0x000fea00000000ff */
[----:B------:R-:W-:Y:S01]  /*13ea0*/  STG.E.U16 [R172.64+0x62], R42 ;  /* 0x0000622aac007986 */ /* 0x000fe2000c10151a */
[----:B--2---:R-:W-:Y:S01]  /*13eb0*/  PRMT R85, R156, 0x7610, R85 ;  /* 0x000076109c557816 */ /* 0x004fe20000000055 */
[----:B-1----:R-:W-:Y:S02]  /*13ec0*/  FADD.FTZ R135, R137, R135 ;  /* 0x0000008789877221 */ /* 0x002fe40000010000 */
[----:B------:R1:W2:Y:S01]  /*13ed0*/  LDL.S16 R156, [R1+0x94] ;  /* 0x00009400019c7983 */ /* 0x0002a20000100600 */
[----:B------:R-:W-:Y:S02]  /*13ee0*/  @!P0 PRMT R55, R85, 0x5410, RZ ;  /* 0x0000541055378816 */ /* 0x000fe400000000ff */
[----:B------:R-:W-:Y:S01]  /*13ef0*/  ISETP.LE.U32.AND P0, PT, R40, UR16, PT ;  /* 0x0000001028007c0c */ /* 0x000fe2000bf03070 */
[----:B------:R1:W2:Y:S01]  /*13f00*/  LDL.S16 R85, [R1+0x90] ;  /* 0x0000900001557983 */ /* 0x0002a20000100600 */
[----:B------:R-:W-:Y:S03]  /*13f10*/  PRMT R40, R48, 0x7632, R40 ;  /* 0x0000763230287816 */ /* 0x000fe60000000028 */
[----:B------:R-:W-:Y:S01]  /*13f20*/  @!P5 STL.S16 [R1+0xa0], R157 ;  /* 0x0000a09d0100d387 */ /* 0x000fe20000100600 */
[----:B------:R-:W-:Y:S02]  /*13f30*/  ISETP.LE.U32.AND P5, PT, R79, UR16, PT ;  /* 0x000000104f007c0c */ /* 0x000fe4000bfa3070 */
[----:B------:R-:W-:Y:S01]  /*13f40*/  LOP3.LUT R79, R88, 0xff, RZ, 0xc0, !PT ;  /* 0x000000ff584f7812 */ /* 0x000fe200078ec0ff */
[----:B------:R1:W-:Y:S01]  /*13f50*/  @!P6 STL.S16 [R1+0x9c], R152 ;  /* 0x00009c980100e387 */ /* 0x0003e20000100600 */
[----:B------:R-:W-:Y:S02]  /*13f60*/  PRMT R88, R48, 0x5410, R40 ;  /* 0x0000541030587816 */ /* 0x000fe40000000028 */
[----:B------:R-:W-:Y:S01]  /*13f70*/  @!P6 PRMT R48, R145, 0x5410, RZ ;  /* 0x000054109130e816 */ /* 0x000fe200000000ff */
[----:B------:R2:W2:Y:S01]  /*13f80*/  LDL.S16 R147, [R1+0x80] ;  /* 0x0000800001937983 */ /* 0x0004a20000100600 */
[----:B------:R-:W-:Y:S03]  /*13f90*/  ISETP.LE.U32.AND P6, PT, R79, UR16, PT ;  /* 0x000000104f007c0c */ /* 0x000fe6000bfc3070 */
[----:B------:R-:W-:Y:S04]  /*13fa0*/  STG.E.U16 [R172.64+0x60], R55 ;  /* 0x00006037ac007986 */ /* 0x000fe8000c10151a */
[----:B------:R-:W-:Y:S04]  /*13fb0*/  STG.E.U16 [R188.64+0x60], R48 ;  /* 0x00006030bc007986 */ /* 0x000fe8000c10151a */
[----:B-1----:R1:W2:Y:S01]  /*13fc0*/  LDL.S16 R152, [R1+0x8c] ;  /* 0x00008c0001987983 */ /* 0x0022a20000100600 */
[----:B---3--:R-:W-:Y:S05]  /*13fd0*/  @!P3 HADD2 R144, -R40.H0_H0, -RZ.H0_H0 ;  /* 0xa00000ff2890b230 */ /* 0x008fea0000000900 */
[----:B------:R-:W-:Y:S01]  /*13fe0*/  PRMT R79, R144, 0x7610, R79 ;  /* 0x00007610904f7816 */ /* 0x000fe2000000004f */
[----:B------:R3:W-:Y:S03]  /*13ff0*/  @!P3 STL.S16 [R1+0x98], R144 ;  /* 0x000098900100b387 */ /* 0x0007e60000100600 */
[----:B------:R-:W-:Y:S01]  /*14000*/  @!P3 PRMT R40, R79, 0x5410, RZ ;  /* 0x000054104f28b816 */ /* 0x000fe200000000ff */
[----:B------:R1:W4:Y:S01]  /*14010*/  LDL.S16 R145, [R1+0x70] ;  /* 0x0000700001917983 */ /* 0x0003220000100600 */
[----:B------:R-:W-:Y:S02]  /*14020*/  SHF.R.U32.HI R79, RZ, 0x10, R154 ;  /* 0x00000010ff4f7819 */ /* 0x000fe4000001169a */
[----:B------:R-:W-:Y:S01]  /*14030*/  ISETP.LE.U32.AND P3, PT, R75, UR16, PT ;  /* 0x000000104b007c0c */ /* 0x000fe2000bf63070 */
[----:B------:R-:W-:Y:S01]  /*14040*/  STG.E.U16 [R188.64+0x62], R40 ;  /* 0x00006228bc007986 */ /* 0x000fe2000c10151a */
[----:B------:R-:W-:Y:S01]  /*14050*/  LOP3.LUT R79, R79, 0xff, RZ, 0xc0, !PT ;  /* 0x000000ff4f4f7812 */ /* 0x000fe200078ec0ff */
[----:B------:R1:W-:Y:S02]  /*14060*/  MUFU.EX2 R75, R118 ;  /* 0x00000076004b7308 */ /* 0x0003e40000000800 */
[----:B---3--:R3:W3:Y:S01]  /*14070*/  LDL.S16 R144, [R1+0x6c] ;  /* 0x00006c0001907983 */ /* 0x0086e20000100600 */
[----:B--2---:R-:W-:Y:S05]  /*14080*/  @!P2 HADD2 R156, -R68.H0_H0, -RZ.H0_H0 ;  /* 0xa00000ff449ca230 */ /* 0x004fea0000000900 */
[----:B------:R-:W-:Y:S01]  /*14090*/  PRMT R153, R156, 0x7610, R153 ;  /* 0x000076109c997816 */ /* 0x000fe20000000099 */
[----:B------:R-:W-:Y:S01]  /*140a0*/  @!P4 HADD2 R85, -R76.H0_H0, -RZ.H0_H0 ;  /* 0xa00000ff4c55c230 */ /* 0x000fe20000000900 */
[----:B------:R-:W-:Y:S04]  /*140b0*/  @!P2 STL.S16 [R1+0x94], R156 ;  /* 0x0000949c0100a387 */ /* 0x000fe80000100600 */
[----:B------:R-:W-:Y:S01]  /*140c0*/  PRMT R84, R85, 0x7610, R84 ;  /* 0x0000761055547816 */ /* 0x000fe20000000054 */
[----:B------:R2:W-:Y:S02]  /*140d0*/  @!P4 STL.S16 [R1+0x90], R85 ;  /* 0x000090550100c387 */ /* 0x0005e40000100600 */
[----:B--2---:R-:W-:Y:S01]  /*140e0*/  PRMT R85, R68, 0x5410, R76 ;  /* 0x0000541044557816 */ /* 0x004fe2000000004c */
[----:B------:R-:W-:Y:S01]  /*140f0*/  @!P6 HADD2 R152, -R70.H0_H0, -RZ.H0_H0 ;  /* 0xa00000ff4698e230 */ /* 0x000fe20000000900 */
[----:B------:R-:W-:Y:S02]  /*14100*/  @!P2 PRMT R68, R153, 0x5410, RZ ;  /* 0x000054109944a816 */ /* 0x000fe400000000ff */
[----:B------:R-:W-:Y:S02]  /*14110*/  ISETP.LE.U32.AND P2, PT, R79, UR16, PT ;  /* 0x000000104f007c0c */ /* 0x000fe4000bf43070 */
[----:B------:R-:W-:Y:S01]  /*14120*/  PRMT R79, R70, 0x7632, R79 ;  /* 0x00007632464f7816 */ /* 0x000fe2000000004f */
[----:B------:R-:W-:Y:S01]  /*14130*/  @!P6 STL.S16 [R1+0x8c], R152 ;  /* 0x00008c980100e387 */ /* 0x000fe20000100600 */
[----:B-1----:R-:W-:Y:S02]  /*14140*/  PRMT R118, R152, 0x7610, R118 ;  /* 0x0000761098767816 */ /* 0x002fe40000000076 */
[----:B------:R-:W-:Y:S01]  /*14150*/  @!P4 PRMT R76, R84, 0x5410, RZ ;  /* 0x00005410544cc816 */ /* 0x000fe200000000ff */
[----:B------:R-:W-:Y:S01]  /*14160*/  @!P0 HADD2 R147, -R79.H0_H0, -RZ.H0_H0 ;  /* 0xa00000ff4f938230 */ /* 0x000fe20000000900 */
[----:B------:R-:W-:Y:S01]  /*14170*/  ISETP.LE.U32.AND P4, PT, R74, UR16, PT ;  /* 0x000000104a007c0c */ /* 0x000fe2000bf83070 */
[----:B------:R-:W-:Y:S01]  /*14180*/  STG.E.U16 [R110.64+0x5e], R68 ;  /* 0x00005e446e007986 */ /* 0x000fe2000c10151a */
[----:B------:R-:W-:Y:S02]  /*14190*/  LOP3.LUT R74, R158, 0xff, RZ, 0xc0, !PT ;  /* 0x000000ff9e4a7812 */ /* 0x000fe400078ec0ff */
[----:B------:R-:W-:Y:S01]  /*141a0*/  PRMT R84, R70, 0x5410, R79 ;  /* 0x0000541046547816 */ /* 0x000fe2000000004f */
[----:B------:R-:W-:Y:S01]  /*141b0*/  @!P0 STL.S16 [R1+0x80], R147 ;  /* 0x0000809301008387 */ /* 0x000fe20000100600 */
[----:B------:R-:W-:Y:S02]  /*141c0*/  @!P6 PRMT R70, R118, 0x5410, RZ ;  /* 0x000054107646e816 */ /* 0x000fe400000000ff */
[----:B------:R-:W-:Y:S01]  /*141d0*/  ISETP.LE.U32.AND P6, PT, R74, UR16, PT ;  /* 0x000000104a007c0c */ /* 0x000fe2000bfc3070 */
[----:B------:R-:W-:Y:S01]  /*141e0*/  STG.E.U16 [R110.64+0x60], R76 ;  /* 0x0000604c6e007986 */ /* 0x000fe2000c10151a */
[----:B------:R-:W-:Y:S01]  /*141f0*/  LOP3.LUT R118, R158, 0xffff, RZ, 0xc0, !PT ;  /* 0x0000ffff9e767812 */ /* 0x000fe200078ec0ff */
[----:B------:R1:W-:Y:S01]  /*14200*/  MUFU.EX2 R74, R120 ;  /* 0x00000078004a7308 */ /* 0x0003e20000000800 */
[----:B------:R-:W-:Y:S01]  /*14210*/  PRMT R146, R147, 0x7610, R146 ;  /* 0x0000761093927816 */ /* 0x000fe20000000092 */
[----:B------:R2:W-:Y:S01]  /*14220*/  STG.E.U16 [R108.64+0x60], R70 ;  /* 0x000060466c007986 */ /* 0x0005e2000c10151a */
[----:B------:R-:W-:Y:S02]  /*14230*/  SHF.R.U32.HI R118, RZ, 0x8, R118 ;  /* 0x00000008ff767819 */ /* 0x000fe40000011676 */
[----:B------:R-:W-:Y:S02]  /*14240*/  @!P0 PRMT R79, R146, 0x5410, RZ ;  /* 0x00005410924f8816 */ /* 0x000fe400000000ff */
[----:B------:R-:W-:Y:S03]  /*14250*/  LOP3.LUT R118, R118, 0xffff, RZ, 0xc0, !PT ;  /* 0x0000ffff76767812 */ /* 0x000fe600078ec0ff */
[----:B------:R2:W-:Y:S01]  /*14260*/  STG.E.U16 [R108.64+0x62], R79 ;  /* 0x0000624f6c007986 */ /* 0x0005e2000c10151a */
[----:B------:R-:W-:Y:S02]  /*14270*/  ISETP.LE.U32.AND P0, PT, R118, UR16, PT ;  /* 0x0000001076007c0c */ /* 0x000fe4000bf03070 */
[----:B------:R-:W-:Y:S02]  /*14280*/  F2FP.PACK_AB R118, R87, R116 ;  /* 0x000000745776723e */ /* 0x000fe400000000ff */
[----:B------:R-:W-:Y:S02]  /*14290*/  PRMT R87, R106, 0x5410, R66 ;  /* 0x000054106a577816 */ /* 0x000fe40000000042 */
[C---:B-1----:R-:W-:Y:S01]  /*142a0*/  F2FP.PACK_AB R120, R139.reuse, R137 ;  /* 0x000000898b78723e */ /* 0x042fe200000000ff */
[----:B------:R-:W-:Y:S01]  /*142b0*/  FADD.FTZ R139, R139, R135 ;  /* 0x000000878b8b7221 */ /* 0x000fe20000010000 */
[----:B------:R-:W-:Y:S02]  /*142c0*/  SHF.R.U32.HI R135, RZ, 0x10, R158 ;  /* 0x00000010ff877819 */ /* 0x000fe4000001169e */
[C---:B--2---:R-:W-:Y:S01]  /*142d0*/  PRMT R70, R50.reuse, 0x7632, R70 ;  /* 0x0000763232467816 */ /* 0x044fe20000000046 */
[----:B------:R-:W-:Y:S01]  /*142e0*/  FADD.FTZ R72, R195, R139 ;  /* 0x0000008bc3487221 */ /* 0x000fe20000010000 */
[----:B------:R-:W-:Y:S02]  /*142f0*/  LOP3.LUT R116, R135, 0xff, RZ, 0xc0, !PT ;  /* 0x000000ff87747812 */ /* 0x000fe400078ec0ff */
[----:B------:R1:W2:Y:S01]  /*14300*/  MUFU.EX2 R135, R113 ;  /* 0x0000007100877308 */ /* 0x0002a20000000800 */
[----:B------:R-:W-:Y:S02]  /*14310*/  PRMT R79, R50, 0x5410, R70 ;  /* 0x00005410324f7816 */ /* 0x000fe40000000046 */
[----:B-1----:R-:W-:Y:S01]  /*14320*/  SHF.R.U32.HI R113, RZ, 0x18, R158 ;  /* 0x00000018ff717819 */ /* 0x002fe2000001169e */
[----:B--2---:R-:W-:Y:S04]  /*14330*/  FADD.FTZ R72, R135, R72 ;  /* 0x0000004887487221 */ /* 0x004fe80000010000 */
[----:B------:R-:W-:Y:S01]  /*14340*/  FADD.FTZ R72, R194, R72 ;  /* 0x00000048c2487221 */ /* 0x000fe20000010000 */
[----:B----4-:R-:W-:Y:S05]  /*14350*/  @!P5 HADD2 R145, -R106.H0_H0, -RZ.H0_H0 ;  /* 0xa00000ff6a91d230 */ /* 0x010fea0000000900 */
[----:B------:R-:W-:Y:S01]  /*14360*/  PRMT R143, R145, 0x7610, R143 ;  /* 0x00007610918f7816 */ /* 0x000fe2000000008f */
[----:B------:R-:W-:Y:S03]  /*14370*/  @!P5 STL.S16 [R1+0x70], R145 ;  /* 0x000070910100d387 */ /* 0x000fe60000100600 */
[----:B------:R-:W-:Y:S02]  /*14380*/  @!P5 PRMT R106, R143, 0x5410, RZ ;  /* 0x000054108f6ad816 */ /* 0x000fe400000000ff */
[----:B------:R-:W-:Y:S02]  /*14390*/  ISETP.LE.U32.AND P5, PT, R116, UR16, PT ;  /* 0x0000001074007c0c */ /* 0x000fe4000bfa3070 */
[C---:B------:R-:W-:Y:S01]  /*143a0*/  F2FP.PACK_AB R116, R75.reuse, R196 ;  /* 0x000000c44b74723e */ /* 0x040fe200000000ff */
[----:B------:R-:W-:Y:S01]  /*143b0*/  FADD.FTZ R75, R75, R134 ;  /* 0x000000864b4b7221 */ /* 0x000fe20000010000 */
[----:B------:R-:W-:Y:S01]  /*143c0*/  STG.E.U16 [R172.64+0x70], R106 ;  /* 0x0000706aac007986 */ /* 0x000fe2000c10151a */
[----:B------:R1:W-:Y:S02]  /*143d0*/  MUFU.EX2 R134, R115 ;  /* 0x0000007300867308 */ /* 0x0003e40000000800 */
[----:B------:R-:W-:Y:S01]  /*143e0*/  FADD.FTZ R75, R62, R75 ;  /* 0x0000004b3e4b7221 */ /* 0x000fe20000010000 */
[----:B---3--:R-:W-:Y:S05]  /*143f0*/  @!P3 HADD2 R144, -R66.H0_H0, -RZ.H0_H0 ;  /* 0xa00000ff4290b230 */ /* 0x008fea0000000900 */
[----:B------:R-:W-:Y:S01]  /*14400*/  PRMT R142, R144, 0x7610, R142 ;  /* 0x00007610908e7816 */ /* 0x000fe2000000008e */
[----:B------:R2:W-:Y:S03]  /*14410*/  @!P3 STL.S16 [R1+0x6c], R144 ;  /* 0x00006c900100b387 */ /* 0x0005e60000100600 */
[----:B------:R-:W-:Y:S01]  /*14420*/  @!P3 PRMT R66, R142, 0x5410, RZ ;  /* 0x000054108e42b816 */ /* 0x000fe200000000ff */
[----:B------:R3:W4:Y:S01]  /*14430*/  LDL.S16 R197, [R1+0x88] ;  /* 0x0000880001c57983 */ /* 0x0007220000100600 */
[----:B------:R-:W-:Y:S01]  /*14440*/  ISETP.LE.U32.AND P3, PT, R113, UR16, PT ;  /* 0x0000001071007c0c */ /* 0x000fe2000bf63070 */
[----:B------:R-:W-:Y:S01]  /*14450*/  IMAD.U32 R142, RZ, RZ, UR21 ;  /* 0x00000015ff8e7e24 */ /* 0x000fe2000f8e00ff */
[----:B------:R2:W2:Y:S01]  /*14460*/  MUFU.EX2 R113, R114 ;  /* 0x0000007200717308 */ /* 0x0004a20000000800 */
[----:B------:R3:W3:Y:S03]  /*14470*/  LDL.S16 R167, [R1+0x84] ;  /* 0x0000840001a77983 */ /* 0x0006e60000100600 */
[----:B------:R-:W-:Y:S01]  /*14480*/  LOP3.LUT R142, R163, UR5, R142, 0x96, !PT ;  /* 0x00000005a38e7c12 */ /* 0x000fe2000f8e968e */
[----:B------:R3:W3:Y:S01]  /*14490*/  LDL.S16 R157, [R1+0x7c] ;  /* 0x00007c00019d7983 */ /* 0x0006e20000100600 */
[C---:B-1----:R-:W-:Y:S01]  /*144a0*/  F2FP.PACK_AB R115, R74.reuse, R166 ;  /* 0x000000a64a73723e */ /* 0x042fe200000000ff */
[----:B------:R-:W-:Y:S01]  /*144b0*/  FADD.FTZ R74, R74, R132 ;  /* 0x000000844a4a7221 */ /* 0x000fe20000010000 */
[----:B------:R-:W-:Y:S01]  /*144c0*/  UIADD3 UR5, UR20, -0x61c88647, URZ ;  /* 0x9e3779b914057890 */ /* 0x000fe2000fffe03f */
[----:B------:R1:W3:Y:S01]  /*144d0*/  LDL.S16 R156, [R1+0x78] ;  /* 0x00007800019c7983 */ /* 0x0002e20000100600 */
[----:B------:R-:W-:Y:S01]  /*144e0*/  IMAD.WIDE.U32 R142, R142, -0x326172a9, RZ ;  /* 0xcd9e8d578e8e7825 */ /* 0x000fe200078e00ff */
[----:B------:R1:W-:Y:S02]  /*144f0*/  MUFU.EX2 R132, R129 ;  /* 0x0000008100847308 */ /* 0x0003e40000000800 */
[----:B------:R1:W-:Y:S01]  /*14500*/  STG.E.U16 [R172.64+0x72], R66 ;  /* 0x00007242ac007986 */ /* 0x0003e2000c10151a */
[----:B------:R-:W-:Y:S01]  /*14510*/  FADD.FTZ R74, R165, R74 ;  /* 0x0000004aa54a7221 */ /* 0x000fe20000010000 */
[--C-:B------:R-:W-:Y:S02]  /*14520*/  LOP3.LUT R56, R151, UR25, R142.reuse, 0x96, !PT ;  /* 0x0000001997387c12 */ /* 0x100fe4000f8e968e */
[----:B------:R-:W-:Y:S03]  /*14530*/  LOP3.LUT R142, R141, UR25, R142, 0x96, !PT ;  /* 0x000000198d8e7c12 */ /* 0x000fe6000f8e968e */
[----:B------:R-:W-:Y:S01]  /*14540*/  IMAD.WIDE.U32 R152, R56, -0x2daee0ad, RZ ;  /* 0xd2511f5338987825 */ /* 0x000fe200078e00ff */
[----:B--2---:R-:W-:Y:S03]  /*14550*/  LOP3.LUT R114, R143, UR23, R208, 0x96, !PT ;  /* 0x000000178f727c12 */ /* 0x004fe6000f8e96d0 */
[----:B------:R-:W-:Y:S01]  /*14560*/  FADD.FTZ R64, R113, R133 ;  /* 0x0000008571407221 */ /* 0x000fe20000010000 */
[----:B------:R-:W-:Y:S01]  /*14570*/  F2FP.PACK_AB R113, R134, R113 ;  /* 0x000000718671723e */ /* 0x000fe200000000ff */
[----:B------:R-:W-:Y:S01]  /*14580*/  IMAD.WIDE.U32 R144, R114, -0x2daee0ad, RZ ;  /* 0xd2511f5372907825 */ /* 0x000fe200078e00ff */
[----:B------:R-:W-:Y:S03]  /*14590*/  F2FP.PACK_AB R114, R135, R195 ;  /* 0x000000c38772723e */ /* 0x000fe600000000ff */
[----:B------:R-:W-:Y:S01]  /*145a0*/  FADD.FTZ R64, R134, R64 ;  /* 0x0000004086407221 */ /* 0x000fe20000010000 */
[----:B------:R-:W-:Y:S02]  /*145b0*/  LOP3.LUT R56, R145, UR22, R170, 0x96, !PT ;  /* 0x0000001691387c12 */ /* 0x000fe4000f8e96aa */
[----:B------:R-:W-:Y:S03]  /*145c0*/  LOP3.LUT R128, R153, UR18, R144, 0x96, !PT ;  /* 0x0000001299807c12 */ /* 0x000fe6000f8e9690 */
[----:B------:R-:W-:Y:S01]  /*145d0*/  IMAD.WIDE.U32 R144, R56, -0x326172a9, RZ ;  /* 0xcd9e8d5738907825 */ /* 0x000fe200078e00ff */
[----:B-1----:R-:W-:Y:S03]  /*145e0*/  PRMT R66, R67, 0x7632, R66 ;  /* 0x0000763243427816 */ /* 0x002fe60000000042 */
[----:B------:R-:W-:Y:S01]  /*145f0*/  IMAD.WIDE.U32 R134, R128, -0x326172a9, RZ ;  /* 0xcd9e8d5780867825 */ /* 0x000fe200078e00ff */
[----:B------:R-:W-:Y:S04]  /*14600*/  LOP3.LUT R56, R145, UR19, R150, 0x96, !PT ;  /* 0x0000001391387c12 */ /* 0x000fe8000f8e9696 */
[----:B------:R-:W-:Y:S01]  /*14610*/  LOP3.LUT R128, R135, UR14, R144, 0x96, !PT ;  /* 0x0000000e87807c12 */ /* 0x000fe2000f8e9690 */
[----:B------:R-:W-:Y:S02]  /*14620*/  IMAD.WIDE.U32 R146, R56, -0x2daee0ad, RZ ;  /* 0xd2511f5338927825 */ /* 0x000fe400078e00ff */
[----:B------:R-:W1:Y:S02]  /*14630*/  MUFU.EX2 R56, R107 ;  /* 0x0000006b00387308 */ /* 0x000e640000000800 */
[----:B------:R-:W-:Y:S01]  /*14640*/  IMAD.WIDE.U32 R128, R128, -0x2daee0ad, RZ ;  /* 0xd2511f5380807825 */ /* 0x000fe200078e00ff */
[----:B------:R-:W-:Y:S04]  /*14650*/  LOP3.LUT R152, R147, UR13, R152, 0x96, !PT ;  /* 0x0000000d93987c12 */ /* 0x000fe8000f8e9698 */
[----:B------:R-:W-:Y:S01]  /*14660*/  LOP3.LUT R144, R129, UR9, R146, 0x96, !PT ;  /* 0x0000000981907c12 */ /* 0x000fe2000f8e9692 */
[----:B------:R-:W-:Y:S02]  /*14670*/  IMAD.WIDE.U32 R152, R152, -0x326172a9, RZ ;  /* 0xcd9e8d5798987825 */ /* 0x000fe400078e00ff */
[----:B------:R2:W-:Y:S02]  /*14680*/  MUFU.EX2 R129, R112 ;  /* 0x0000007000817308 */ /* 0x0005e40000000800 */
[----:B------:R-:W-:Y:S01]  /*14690*/  IMAD.WIDE.U32 R144, R144, -0x326172a9, RZ ;  /* 0xcd9e8d5790907825 */ /* 0x000fe200078e00ff */
[----:B------:R-:W-:Y:S04]  /*146a0*/  LOP3.LUT R134, R153, UR10, R134, 0x96, !PT ;  /* 0x0000000a99867c12 */ /* 0x000fe8000f8e9686 */
[----:B------:R-:W-:Y:S04]  /*146b0*/  LOP3.LUT R133, R145, UR4, R152, 0x96, !PT ;  /* 0x0000000491857c12 */ /* 0x000fe8000f8e9698 */
[----:B------:R-:W-:Y:S02]  /*146c0*/  SHF.R.U32.HI R41, RZ, 0x18, R133 ;  /* 0x00000018ff297819 */ /* 0x000fe40000011685 */
[----:B------:R-:W-:Y:S02]  /*146d0*/  LOP3.LUT R52, R133, 0xff, RZ, 0xc0, !PT ;  /* 0x000000ff85347812 */ /* 0x000fe400078ec0ff */
[C---:B-1----:R-:W-:Y:S01]  /*146e0*/  F2FP.PACK_AB R107, R56.reuse, R165 ;  /* 0x000000a5386b723e */ /* 0x042fe200000000ff */
[--C-:B------:R-:W-:Y:S01]  /*146f0*/  FADD.FTZ R56, R56, R74.reuse ;  /* 0x0000004a38387221 */ /* 0x100fe20000010000 */
[----:B------:R-:W-:Y:S02]  /*14700*/  PRMT R74, R58, 0x7632, R74 ;  /* 0x000076323a4a7816 */ /* 0x000fe4000000004a */
[C---:B--2---:R-:W-:Y:S01]  /*14710*/  F2FP.PACK_AB R112, R132.reuse, R62 ;  /* 0x0000003e8470723e */ /* 0x044fe200000000ff */
[--C-:B------:R-:W-:Y:S01]  /*14720*/  FADD.FTZ R62, R132, R75.reuse ;  /* 0x0000004b843e7221 */ /* 0x100fe20000010000 */
[C---:B------:R-:W-:Y:S01]  /*14730*/  PRMT R75, R78.reuse, 0x7632, R75 ;  /* 0x000076324e4b7816 */ /* 0x040fe2000000004b */
[----:B------:R1:W2:Y:S02]  /*14740*/  MUFU.EX2 R132, R86 ;  /* 0x0000005600847308 */ /* 0x0002a40000000800 */
[----:B------:R-:W-:Y:S01]  /*14750*/  FADD.FTZ R62, R131, R62 ;  /* 0x0000003e833e7221 */ /* 0x000fe20000010000 */
[----:B-1----:R-:W-:Y:S01]  /*14760*/  PRMT R86, R78, 0x5410, R75 ;  /* 0x000054104e567816 */ /* 0x002fe2000000004b */
[----:B--2---:R-:W-:Y:S04]  /*14770*/  FADD.FTZ R64, R132, R64 ;  /* 0x0000004084407221 */ /* 0x004fe80000010000 */
[----:B------:R-:W-:Y:S01]  /*14780*/  FADD.FTZ R64, R49, R64 ;  /* 0x0000004031407221 */ /* 0x000fe20000010000 */
[----:B----4-:R-:W-:Y:S02]  /*14790*/  @!P2 HADD2 R197, -R78.H0_H0, -RZ.H0_H0 ;  /* 0xa00000ff4ec5a230 */ /* 0x010fe40000000900 */
[----:B---3--:R-:W-:Y:S03]  /*147a0*/  @!P4 HADD2 R167, -R75.H0_H0, -RZ.H0_H0 ;  /* 0xa00000ff4ba7c230 */ /* 0x008fe60000000900 */
[----:B------:R-:W-:Y:S01]  /*147b0*/  PRMT R135, R197, 0x7610, R135 ;  /* 0x00007610c5877816 */ /* 0x000fe20000000087 */
[----:B------:R1:W-:Y:S01]  /*147c0*/  @!P2 STL.S16 [R1+0x88], R197 ;  /* 0x000088c50100a387 */ /* 0x0003e20000100600 */
[----:B------:R-:W-:Y:S01]  /*147d0*/  @!P6 HADD2 R157, -R58.H0_H0, -RZ.H0_H0 ;  /* 0xa00000ff3a9de230 */ /* 0x000fe20000000900 */
[----:B------:R-:W-:Y:S02]  /*147e0*/  PRMT R83, R167, 0x7610, R83 ;  /* 0x00007610a7537816 */ /* 0x000fe40000000053 */
[----:B------:R-:W-:Y:S01]  /*147f0*/  @!P4 STL.S16 [R1+0x84], R167 ;  /* 0x000084a70100c387 */ /* 0x000fe20000100600 */
[----:B------:R-:W-:Y:S01]  /*14800*/  @!P2 PRMT R78, R135, 0x5410, RZ ;  /* 0x00005410874ea816 */ /* 0x000fe200000000ff */
[----:B------:R-:W-:Y:S01]  /*14810*/  @!P0 HADD2 R156, -R74.H0_H0, -RZ.H0_H0 ;  /* 0xa00000ff4a9c8230 */ /* 0x000fe20000000900 */
[----:B------:R-:W-:Y:S01]  /*14820*/  PRMT R146, R157, 0x7610, R146 ;  /* 0x000076109d927816 */ /* 0x000fe20000000092 */
[----:B------:R-:W-:Y:S01]  /*14830*/  @!P6 STL.S16 [R1+0x7c], R157 ;  /* 0x00007c9d0100e387 */ /* 0x000fe20000100600 */
[----:B------:R-:W-:Y:S01]  /*14840*/  @!P4 PRMT R75, R83, 0x5410, RZ ;  /* 0x00005410534bc816 */ /* 0x000fe200000000ff */
[----:B------:R-:W2:Y:S01]  /*14850*/  MUFU.EX2 R135, R77 ;  /* 0x0000004d00877308 */ /* 0x000ea20000000800 */
[----:B------:R-:W-:Y:S01]  /*14860*/  PRMT R83, R58, 0x5410, R74 ;  /* 0x000054103a537816 */ /* 0x000fe2000000004a */
[----:B------:R-:W-:Y:S01]  /*14870*/  @!P0 STL.S16 [R1+0x78], R156 ;  /* 0x0000789c01008387 */ /* 0x000fe20000100600 */
[----:B------:R-:W-:Y:S02]  /*14880*/  @!P6 PRMT R58, R146, 0x5410, RZ ;  /* 0x00005410923ae816 */ /* 0x000fe400000000ff */
[----:B------:R-:W-:Y:S01]  /*14890*/  ISETP.LE.U32.AND P6, PT, R41, UR16, PT ;  /* 0x0000001029007c0c */ /* 0x000fe2000bfc3070 */
[----:B------:R3:W4:Y:S01]  /*148a0*/  LDL.S16 R165, [R1+0x60] ;  /* 0x0000600001a57983 */ /* 0x0007220000100600 */
[----:B------:R-:W-:Y:S01]  /*148b0*/  LOP3.LUT R41, R143, UR23, R160, 0x96, !PT ;  /* 0x000000178f297c12 */ /* 0x000fe2000f8e96a0 */
[----:B------:R-:W-:Y:S01]  /*148c0*/  IMAD.WIDE.U32 R142, R142, -0x2daee0ad, RZ ;  /* 0xd2511f538e8e7825 */ /* 0x000fe200078e00ff */
[----:B------:R-:W-:Y:S01]  /*148d0*/  ISETP.LE.U32.AND P2, PT, R52, UR16, PT ;  /* 0x0000001034007c0c */ /* 0x000fe2000bf43070 */
[----:B------:R3:W3:Y:S01]  /*148e0*/  LDL.S16 R196, [R1+0x68] ;  /* 0x0000680001c47983 */ /* 0x0006e20000100600 */
[----:B------:R-:W-:Y:S01]  /*148f0*/  LOP3.LUT R52, R133, 0xffff, RZ, 0xc0, !PT ;  /* 0x0000ffff85347812 */ /* 0x000fe200078ec0ff */
[----:B------:R-:W-:Y:S01]  /*14900*/  IMAD.WIDE.U32 R146, R41, -0x2daee0ad, RZ ;  /* 0xd2511f5329927825 */ /* 0x000fe200078e00ff */
[----:B------:R-:W-:Y:S01]  /*14910*/  SHF.R.U32.HI R133, RZ, 0x10, R133 ;  /* 0x00000010ff857819 */ /* 0x000fe20000011685 */
[----:B------:R2:W3:Y:S01]  /*14920*/  LDL.S16 R195, [R1+0x64] ;  /* 0x0000640001c37983 */ /* 0x0004e20000100600 */
[----:B------:R-:W-:Y:S01]  /*14930*/  SHF.R.U32.HI R43, RZ, 0x8, R52 ;  /* 0x00000008ff2b7819 */ /* 0x000fe20000011634 */
[----:B------:R-:W2:Y:S01]  /*14940*/  MUFU.EX2 R41, R122 ;  /* 0x0000007a00297308 */ /* 0x000ea20000000800 */
[----:B------:R-:W-:Y:S01]  /*14950*/  F2FP.PACK_AB R52, R129, R194 ;  /* 0x000000c28134723e */ /* 0x000fe200000000ff */
[----:B-1----:R1:W3:Y:S01]  /*14960*/  LDL.S16 R197, [R1+0x74] ;  /* 0x0000740001c57983 */ /* 0x0022e20000100600 */
[----:B------:R-:W-:Y:S01]  /*14970*/  LOP3.LUT R43, R43, 0xffff, RZ, 0xc0, !PT ;  /* 0x0000ffff2b2b7812 */ /* 0x000fe200078ec0ff */
[----:B------:R-:W-:Y:S01]  /*14980*/  FADD.FTZ R129, R129, R72 ;  /* 0x0000004881817221 */ /* 0x000fe20000010000 */
[----:B------:R-:W-:Y:S01]  /*14990*/  LOP3.LUT R72, R143, UR18, R146, 0x96, !PT ;  /* 0x000000128f487c12 */ /* 0x000fe2000f8e9692 */
[----:B------:R1:W-:Y:S01]  /*149a0*/  STG.E.U16 [R188.64+0x70], R78 ;  /* 0x0000704ebc007986 */ /* 0x0003e2000c10151a */
[----:B------:R-:W-:Y:S02]  /*149b0*/  ISETP.LE.U32.AND P4, PT, R43, UR16, PT ;  /* 0x000000102b007c0c */ /* 0x000fe4000bf83070 */
[----:B------:R-:W-:Y:S01]  /*149c0*/  PRMT R43, R156, 0x7610, R43 ;  /* 0x000076109c2b7816 */ /* 0x000fe2000000002b */
[----:B------:R-:W1:Y:S01]  /*149d0*/  MUFU.EX2 R77, R123 ;  /* 0x0000007b004d7308 */ /* 0x000e620000000800 */
[----:B------:R-:W-:Y:S01]  /*149e0*/  LOP3.LUT R133, R133, 0xff, RZ, 0xc0, !PT ;  /* 0x000000ff85857812 */ /* 0x000fe200078ec0ff */
[----:B------:R-:W-:Y:S01]  /*149f0*/  STG.E.U16 [R188.64+0x72], R75 ;  /* 0x0000724bbc007986 */ /* 0x000fe2000c10151a */
[----:B------:R-:W-:Y:S02]  /*14a00*/  @!P0 PRMT R74, R43, 0x5410, RZ ;  /* 0x000054102b4a8816 */ /* 0x000fe400000000ff */
[----:B------:R-:W-:Y:S01]  /*14a10*/  LOP3.LUT R43, R147, UR22, R148, 0x96, !PT ;  /* 0x00000016932b7c12 */ /* 0x000fe2000f8e9694 */
[----:B------:R1:W-:Y:S01]  /*14a20*/  STG.E.U16 [R110.64+0x6e], R58 ;  /* 0x00006e3a6e007986 */ /* 0x0003e2000c10151a */
[----:B------:R-:W-:Y:S03]  /*14a30*/  ISETP.LE.U32.AND P0, PT, R133, UR16, PT ;  /* 0x0000001085007c0c */ /* 0x000fe6000bf03070 */
[----:B------:R-:W-:Y:S01]  /*14a40*/  IMAD.WIDE.U32 R146, R43, -0x326172a9, RZ ;  /* 0xcd9e8d572b927825 */ /* 0x000fe200078e00ff */
[----:B------:R-:W-:Y:S01]  /*14a50*/  F2FP.PACK_AB R43, R49, R132 ;  /* 0x00000084312b723e */ /* 0x000fe200000000ff */
[----:B------:R-:W-:Y:S01]  /*14a60*/  STG.E.U16 [R110.64+0x70], R74 ;  /* 0x0000704a6e007986 */ /* 0x000fe2000c10151a */
[----:B--2---:R-:W-:Y:S01]  /*14a70*/  F2FP.PACK_AB R49, R135, R131 ;  /* 0x000000838731723e */ /* 0x004fe200000000ff */
[----:B------:R-:W-:Y:S01]  /*14a80*/  FADD.FTZ R56, R41, R56 ;  /* 0x0000003829387221 */ /* 0x000fe20000010000 */
[----:B------:R-:W2:Y:S01]  /*14a90*/  MUFU.EX2 R132, R81 ;  /* 0x0000005100847308 */ /* 0x000ea20000000800 */
[--C-:B------:R-:W-:Y:S01]  /*14aa0*/  FADD.FTZ R122, R135, R62.reuse ;  /* 0x0000003e877a7221 */ /* 0x100fe20000010000 */
[----:B------:R-:W-:Y:S03]  /*14ab0*/  PRMT R62, R60, 0x7632, R62 ;  /* 0x000076323c3e7816 */ /* 0x000fe6000000003e */
[----:B------:R-:W-:Y:S01]  /*14ac0*/  FADD.FTZ R122, R124, R122 ;  /* 0x0000007a7c7a7221 */ /* 0x000fe20000010000 */
[----:B-1----:R-:W-:Y:S02]  /*14ad0*/  PRMT R78, R67, 0x5410, R66 ;  /* 0x00005410434e7816 */ /* 0x002fe40000000042 */
[C---:B------:R-:W-:Y:S01]  /*14ae0*/  F2FP.PACK_AB R41, R77.reuse, R41 ;  /* 0x000000294d29723e */ /* 0x040fe200000000ff */
[----:B------:R-:W-:Y:S01]  /*14af0*/  FADD.FTZ R77, R77, R56 ;  /* 0x000000384d4d7221 */ /* 0x000fe20000010000 */
[----:B------:R-:W-:Y:S01]  /*14b00*/  LOP3.LUT R123, R147, UR19, R140, 0x96, !PT ;  /* 0x00000013937b7c12 */ /* 0x000fe2000f8e968c */
[----:B------:R-:W1:Y:S04]  /*14b10*/  MUFU.EX2 R81, R80 ;  /* 0x0000005000517308 */ /* 0x000e680000000800 */
[----:B------:R-:W-:Y:S01]  /*14b20*/  IMAD.WIDE.U32 R156, R123, -0x2daee0ad, RZ ;  /* 0xd2511f537b9c7825 */ /* 0x000fe200078e00ff */
[----:B------:R-:W-:Y:S04]  /*14b30*/  PRMT R58, R59, 0x7632, R58 ;  /* 0x000076323b3a7816 */ /* 0x000fe8000000003a */
[----:B------:R-:W-:Y:S01]  /*14b40*/  LOP3.LUT R166, R157, UR13, R142, 0x96, !PT ;  /* 0x0000000d9da67c12 */ /* 0x000fe2000f8e968e */
[----:B------:R1:W-:Y:S01]  /*14b50*/  MUFU.EX2 R80, R82 ;  /* 0x0000005200507308 */ /* 0x0003e20000000800 */
[----:B------:R-:W-:Y:S01]  /*14b60*/  IMAD.WIDE.U32 R142, R72, -0x326172a9, RZ ;  /* 0xcd9e8d57488e7825 */ /* 0x000fe200078e00ff */
[----:B------:R-:W-:Y:S03]  /*14b70*/  PRMT R72, R73, 0x7632, R72 ;  /* 0x0000763249487816 */ /* 0x000fe60000000048 */
[----:B--2---:R-:W-:Y:S01]  /*14b80*/  FADD.FTZ R129, R132, R129 ;  /* 0x0000008184817221 */ /* 0x004fe20000010000 */
[----:B------:R-:W-:Y:S01]  /*14b90*/  LOP3.LUT R131, R143, UR14, R146, 0x96, !PT ;  /* 0x0000000e8f837c12 */ /* 0x000fe2000f8e9692 */
[----:B------:R-:W-:Y:S03]  /*14ba0*/  IMAD.WIDE.U32 R166, R166, -0x326172a9, RZ ;  /* 0xcd9e8d57a6a67825 */ /* 0x000fe600078e00ff */
[----:B------:R2:W2:Y:S02]  /*14bb0*/  MUFU.EX2 R123, R130 ;  /* 0x00000082007b7308 */ /* 0x0004a40000000800 */
[----:B------:R-:W-:Y:S01]  /*14bc0*/  LOP3.LUT R142, R167, UR10, R142, 0x96, !PT ;  /* 0x0000000aa78e7c12 */ /* 0x000fe2000f8e968e */
[----:B------:R-:W-:Y:S01]  /*14bd0*/  IMAD.MOV.U32 R167, RZ, RZ, R164 ;  /* 0x000000ffffa77224 */ /* 0x000fe200078e00a4 */
[C---:B-1----:R-:W-:Y:S01]  /*14be0*/  F2FP.PACK_AB R48, R81.reuse, R132 ;  /* 0x000000845130723e */ /* 0x042fe200000000ff */
[----:B------:R-:W-:Y:S01]  /*14bf0*/  FADD.FTZ R81, R81, R129 ;  /* 0x0000008151517221 */ /* 0x000fe20000010000 */
[----:B------:R-:W-:Y:S01]  /*14c00*/  PRMT R82, R60, 0x5410, R62 ;  /* 0x000054103c527816 */ /* 0x000fe2000000003e */
[----:B--2---:R-:W-:Y:S04]  /*14c10*/  IMAD.WIDE.U32 R130, R131, -0x2daee0ad, RZ ;  /* 0xd2511f5383827825 */ /* 0x004fe800078e00ff */
[----:B------:R-:W-:Y:S01]  /*14c20*/  FADD.FTZ R64, R123, R64 ;  /* 0x000000407b407221 */ /* 0x000fe20000010000 */
[----:B------:R-:W-:Y:S05]  /*14c30*/  LOP3.LUT R156, R131, UR9, R156, 0x96, !PT ;  /* 0x00000009839c7c12 */ /* 0x000fea000f8e969c */
[----:B------:R-:W-:Y:S05]  /*14c40*/  IMAD.WIDE.U32 R156, R156, -0x326172a9, RZ ;  /* 0xcd9e8d579c9c7825 */ /* 0x000fea00078e00ff */
[----:B------:R-:W-:Y:S04]  /*14c50*/  LOP3.LUT R55, R157, UR4, R166, 0x96, !PT ;  /* 0x000000049d377c12 */ /* 0x000fe8000f8e96a6 */
[----:B------:R-:W-:Y:S01]  /*14c60*/  LOP3.LUT R42, R55, 0xff, RZ, 0xc0, !PT ;  /* 0x000000ff372a7812 */ /* 0x000fe200078ec0ff */
[----:B----4-:R-:W-:Y:S02]  /*14c70*/  @!P5 HADD2 R165, -R60.H0_H0, -RZ.H0_H0 ;  /* 0xa00000ff3ca5d230 */ /* 0x010fe40000000900 */
[----:B---3--:R-:W-:Y:S03]  /*14c80*/  @!P2 HADD2 R196, -R73.H0_H0, -RZ.H0_H0 ;  /* 0xa00000ff49c4a230 */ /* 0x008fe60000000900 */
[----:B------:R-:W-:Y:S01]  /*14c90*/  PRMT R56, R165, 0x7610, R56 ;  /* 0x00007610a5387816 */ /* 0x000fe20000000038 */
[----:B------:R1:W-:Y:S01]  /*14ca0*/  @!P5 STL.S16 [R1+0x60], R165 ;  /* 0x000060a50100d387 */ /* 0x0003e20000100600 */
[----:B------:R-:W-:Y:S02]  /*14cb0*/  @!P4 HADD2 R195, -R72.H0_H0, -RZ.H0_H0 ;  /* 0xa00000ff48c3c230 */ /* 0x000fe40000000900 */
[----:B------:R-:W-:Y:S02]  /*14cc0*/  @!P5 PRMT R60, R56, 0x5410, RZ ;  /* 0x00005410383cd816 */ /* 0x000fe400000000ff */
[----:B------:R-:W-:Y:S01]  /*14cd0*/  ISETP.LE.U32.AND P5, PT, R42, UR16, PT ;  /* 0x000000102a007c0c */ /* 0x000fe2000bfa3070 */
[----:B------:R-:W-:Y:S01]  /*14ce0*/  @!P3 HADD2 R197, -R62.H0_H0, -RZ.H0_H0 ;  /* 0xa00000ff3ec5b230 */ /* 0x000fe20000000900 */
[----:B------:R-:W-:Y:S01]  /*14cf0*/  LOP3.LUT R42, R55, 0xffff, RZ, 0xc0, !PT ;  /* 0x0000ffff372a7812 */ /* 0x000fe200078ec0ff */
[----:B------:R-:W-:Y:S01]  /*14d00*/  STG.E.U16 [R108.64+0x70], R60 ;  /* 0x0000703c6c007986 */ /* 0x000fe2000c10151a */
[----:B------:R-:W-:Y:S01]  /*14d10*/  PRMT R194, R196, 0x7610, R194 ;  /* 0x00007610c4c27816 */ /* 0x000fe200000000c2 */
[----:B------:R-:W2:Y:S01]  /*14d20*/  MUFU.EX2 R56, R126 ;  /* 0x0000007e00387308 */ /* 0x000ea20000000800 */
[----:B------:R-:W-:Y:S02]  /*14d30*/  PRMT R146, R197, 0x7610, R146 ;  /* 0x00007610c5927816 */ /* 0x000fe40000000092 */
[----:B------:R-:W-:Y:S02]  /*14d40*/  SHF.R.U32.HI R42, RZ, 0x8, R42 ;  /* 0x00000008ff2a7819 */ /* 0x000fe4000001162a */
[----:B------:R-:W-:Y:S02]  /*14d50*/  @!P3 PRMT R62, R146, 0x5410, RZ ;  /* 0x00005410923eb816 */ /* 0x000fe400000000ff */
[----:B------:R-:W-:Y:S02]  /*14d60*/  LOP3.LUT R40, R42, 0xffff, RZ, 0xc0, !PT ;  /* 0x0000ffff2a287812 */ /* 0x000fe400078ec0ff */
[C---:B------:R-:W-:Y:S01]  /*14d70*/  F2FP.PACK_AB R42, R80.reuse, R123 ;  /* 0x0000007b502a723e */ /* 0x040fe200000000ff */
[----:B------:R-:W-:Y:S01]  /*14d80*/  FADD.FTZ R80, R80, R64 ;  /* 0x0000004050507221 */ /* 0x000fe20000010000 */
[----:B------:R-:W-:Y:S01]  /*14d90*/  PRMT R168, R195, 0x7610, R168 ;  /* 0x00007610c3a87816 */ /* 0x000fe200000000a8 */
[----:B------:R-:W-:Y:S01]  /*14da0*/  STG.E.U16 [R108.64+0x72], R62 ;  /* 0x0000723e6c007986 */ /* 0x000fe2000c10151a */
[----:B------:R-:W-:Y:S03]  /*14db0*/  PRMT R64, R71, 0x7632, R64 ;  /* 0x0000763247407816 */ /* 0x000fe60000000040 */
[----:B-1----:R1:W3:Y:S04]  /*14dc0*/  LDL.S16 R165, [R1+0x5c] ;  /* 0x00005c0001a57983 */ /* 0x0022e80000100600 */
[----:B------:R-:W-:Y:S01]  /*14dd0*/  @!P3 STL.S16 [R1+0x74], R197 ;  /* 0x000074c50100b387 */ /* 0x000fe20000100600 */
[----:B------:R-:W-:Y:S02]  /*14de0*/  ISETP.LE.U32.AND P3, PT, R40, UR16, PT ;  /* 0x0000001028007c0c */ /* 0x000fe4000bf63070 */
[--C-:B------:R-:W-:Y:S01]  /*14df0*/  SHF.R.U32.HI R40, RZ, 0x18, R55.reuse ;  /* 0x00000018ff287819 */ /* 0x100fe20000011637 */
[----:B------:R-:W-:Y:S01]  /*14e00*/  @!P2 STL.S16 [R1+0x68], R196 ;  /* 0x000068c40100a387 */ /* 0x000fe20000100600 */
[----:B------:R-:W-:Y:S01]  /*14e10*/  SHF.R.U32.HI R55, RZ, 0x10, R55 ;  /* 0x00000010ff377819 */ /* 0x000fe20000011637 */
[----:B--2---:R-:W-:Y:S01]  /*14e20*/  FADD.FTZ R77, R56, R77 ;  /* 0x0000004d384d7221 */ /* 0x004fe20000010000 */
[----:B------:R-:W-:Y:S01]  /*14e30*/  F2FP.PACK_AB R56, R127, R56 ;  /* 0x000000387f38723e */ /* 0x000fe200000000ff */
[----:B------:R-:W-:Y:S04]  /*14e40*/  @!P4 STL.S16 [R1+0x64], R195 ;  /* 0x000064c30100c387 */ /* 0x000fe80000100600 */
[----:B------:R1:W2:Y:S04]  /*14e50*/  LDL.S16 R146, [R1+0x58] ;  /* 0x0000580001927983 */ /* 0x0002a80000100600 */
[----:B------:R4:W-:Y:S02]  /*14e60*/  STL [R1+0x1dc], R81 ;  /* 0x0001dc5101007387 */ /* 0x0009e40000100800 */
[----:B----4-:R-:W-:Y:S02]  /*14e70*/  PRMT R81, R73, 0x5410, R72 ;  /* 0x0000541049517816 */ /* 0x010fe40000000048 */
[----:B------:R-:W-:Y:S02]  /*14e80*/  @!P2 PRMT R73, R194, 0x5410, RZ ;  /* 0x00005410c249a816 */ /* 0x000fe400000000ff */
[----:B------:R-:W-:Y:S01]  /*14e90*/  @!P4 PRMT R72, R168, 0x5410, RZ ;  /* 0x00005410a848c816 */ /* 0x000fe200000000ff */
[----:B------:R1:W4:Y:S01]  /*14ea0*/  LDL.S16 R194, [R1+0x44] ;  /* 0x0000440001c27983 */ /* 0x0003220000100600 */
[----:B------:R-:W-:Y:S02]  /*14eb0*/  ISETP.LE.U32.AND P2, PT, R40, UR16, PT ;  /* 0x0000001028007c0c */ /* 0x000fe4000bf43070 */
[----:B------:R-:W-:Y:S01]  /*14ec0*/  LOP3.LUT R40, R144, 0xff, RZ, 0xc0, !PT ;  /* 0x000000ff90287812 */ /* 0x000fe200078ec0ff */
[----:B------:R1:W-:Y:S03]  /*14ed0*/  STL [R1+0x1d8], R80 ;  /* 0x0001d85001007387 */ /* 0x0003e60000100800 */
[----:B------:R-:W-:Y:S01]  /*14ee0*/  ISETP.LE.U32.AND P4, PT, R40, UR16, PT ;  /* 0x0000001028007c0c */ /* 0x000fe2000bf83070 */
[----:B------:R2:W4:Y:S01]  /*14ef0*/  LDL.S16 R168, [R1+0x40] ;  /* 0x0000400001a87983 */ /* 0x0005220000100600 */
[C---:B------:R-:W-:Y:S03]  /*14f00*/  F2FP.PACK_AB R40, R125.reuse, R124 ;  /* 0x0000007c7d28723e */ /* 0x040fe600000000ff */
[----:B------:R-:W-:Y:S04]  /*14f10*/  STG.E.U16 [R172.64+0x82], R72 ;  /* 0x00008248ac007986 */ /* 0x000fe8000c10151a */
[----:B------:R-:W-:Y:S01]  /*14f20*/  STG.E.U16 [R172.64+0x80], R73 ;  /* 0x00008049ac007986 */ /* 0x000fe2000c10151a */
[----:B-1----:R-:W-:Y:S01]  /*14f30*/  FADD.FTZ R80, R125, R122 ;  /* 0x0000007a7d507221 */ /* 0x002fe20000010000 */
[----:B------:R-:W-:Y:S02]  /*14f40*/  LOP3.LUT R122, R55, 0xff, RZ, 0xc0, !PT ;  /* 0x000000ff377a7812 */ /* 0x000fe400078ec0ff */
[----:B------:R-:W-:Y:S04]  /*14f50*/  LOP3.LUT R55, R144, 0xffff, RZ, 0xc0, !PT ;  /* 0x0000ffff90377812 */ /* 0x000fe800078ec0ff */
[----:B------:R-:W-:Y:S01]  /*14f60*/  SHF.R.U32.HI R55, RZ, 0x8, R55 ;  /* 0x00000008ff377819 */ /* 0x000fe20000011637 */
[----:B---3--:R-:W-:Y:S05]  /*14f70*/  @!P0 HADD2 R165, -R71.H0_H0, -RZ.H0_H0 ;  /* 0xa00000ff47a58230 */ /* 0x008fea0000000900 */
[----:B------:R-:W-:Y:S01]  /*14f80*/  PRMT R126, R165, 0x7610, R126 ;  /* 0x00007610a57e7816 */ /* 0x000fe2000000007e */
[----:B------:R1:W-:Y:S01]  /*14f90*/  @!P0 STL.S16 [R1+0x5c], R165 ;  /* 0x00005ca501008387 */ /* 0x0003e20000100600 */
[----:B--2---:R-:W-:Y:S05]  /*14fa0*/  @!P6 HADD2 R146, -R64.H0_H0, -RZ.H0_H0 ;  /* 0xa00000ff4092e230 */ /* 0x004fea0000000900 */
[----:B------:R-:W-:Y:S01]  /*14fb0*/  PRMT R143, R146, 0x7610, R143 ;  /* 0x00007610928f7816 */ /* 0x000fe2000000008f */
[----:B-1----:R1:W2:Y:S04]  /*14fc0*/  LDL.S16 R165, [R1+0x28] ;  /* 0x0000280001a57983 */ /* 0x0022a80000100600 */
[----:B------:R3:W-:Y:S01]  /*14fd0*/  STL [R1+0x1e0], R80 ;  /* 0x0001e05001007387 */ /* 0x0007e20000100800 */
[----:B----4-:R-:W-:Y:S01]  /*14fe0*/  @!P5 HADD2 R194, -R69.H0_H0, -RZ.H0_H0 ;  /* 0xa00000ff45c2d230 */ /* 0x010fe20000000900 */
[----:B---3--:R-:W-:Y:S02]  /*14ff0*/  PRMT R80, R71, 0x5410, R64 ;  /* 0x0000541047507816 */ /* 0x008fe40000000040 */
[----:B------:R-:W-:Y:S02]  /*15000*/  @!P0 PRMT R71, R126, 0x5410, RZ ;  /* 0x000054107e478816 */ /* 0x000fe400000000ff */
[----:B------:R-:W-:Y:S01]  /*15010*/  ISETP.LE.U32.AND P0, PT, R122, UR16, PT ;  /* 0x000000107a007c0c */ /* 0x000fe2000bf03070 */
[----:B------:R1:W3:Y:S01]  /*15020*/  LDL.S16 R126, [R1+0x1c] ;  /* 0x00001c00017e7983 */ /* 0x0002e20000100600 */
[----:B------:R-:W-:Y:S02]  /*15030*/  @!P6 PRMT R64, R143, 0x5410, RZ ;  /* 0x000054108f40e816 */ /* 0x000fe400000000ff */
[----:B------:R-:W-:Y:S01]  /*15040*/  PRMT R122, R194, 0x7610, R122 ;  /* 0x00007610c27a7816 */ /* 0x000fe2000000007a */
[----:B------:R4:W-:Y:S04]  /*15050*/  @!P6 STL.S16 [R1+0x58], R146 ;  /* 0x000058920100e387 */ /* 0x0009e80000100600 */
[----:B------:R-:W-:Y:S04]  /*15060*/  STG.E.U16 [R188.64+0x80], R71 ;  /* 0x00008047bc007986 */ /* 0x000fe8000c10151a */
[----:B------:R1:W-:Y:S01]  /*15070*/  STG.E.U16 [R188.64+0x82], R64 ;  /* 0x00008240bc007986 */ /* 0x0003e2000c10151a */
[----:B----4-:R-:W-:Y:S01]  /*15080*/  FADD.FTZ R146, R127, R77 ;  /* 0x0000004d7f927221 */ /* 0x010fe20000010000 */
[----:B------:R-:W-:Y:S02]  /*15090*/  LOP3.LUT R77, R55, 0xffff, RZ, 0xc0, !PT ;  /* 0x0000ffff374d7812 */ /* 0x000fe400078ec0ff */
[----:B------:R-:W-:Y:S02]  /*150a0*/  PRMT R55, R69, 0x7632, R55 ;  /* 0x0000763245377816 */ /* 0x000fe40000000037 */
[----:B------:R-:W-:Y:S01]  /*150b0*/  ISETP.LE.U32.AND P6, PT, R77, UR16, PT ;  /* 0x000000104d007c0c */ /* 0x000fe2000bfc3070 */
[----:B------:R4:W-:Y:S01]  /*150c0*/  STL [R1+0x1e4], R146 ;  /* 0x0001e49201007387 */ /* 0x0009e20000100800 */
[----:B------:R-:W-:Y:S01]  /*150d0*/  SHF.R.U32.HI R77, RZ, 0x10, R144 ;  /* 0x00000010ff4d7819 */ /* 0x000fe20000011690 */
[----:B------:R-:W-:Y:S01]  /*150e0*/  @!P3 HADD2 R168, -R55.H0_H0, -RZ.H0_H0 ;  /* 0xa00000ff37a8b230 */ /* 0x000fe20000000900 */
[----:B-1----:R-:W-:Y:S01]  /*150f0*/  PRMT R64, R65, 0x7632, R64 ;  /* 0x0000763241407816 */ /* 0x002fe20000000040 */
[----:B------:R1:W3:Y:S01]  /*15100*/  LDL.S16 R143, [R1+0x8] ;  /* 0x00000800018f7983 */ /* 0x0002e20000100600 */
[----:B------:R-:W-:Y:S02]  /*15110*/  LOP3.LUT R68, R77, 0xff, RZ, 0xc0, !PT ;  /* 0x000000ff4d447812 */ /* 0x000fe400078ec0ff */
[----:B------:R-:W-:Y:S02]  /*15120*/  PRMT R132, R168, 0x7610, R132 ;  /* 0x00007610a8847816 */ /* 0x000fe40000000084 */
[----:B------:R-:W-:Y:S02]  /*15130*/  PRMT R77, R69, 0x5410, R55 ;  /* 0x00005410454d7816 */ /* 0x000fe40000000037 */
[----:B------:R-:W-:Y:S02]  /*15140*/  @!P5 PRMT R69, R122, 0x5410, RZ ;  /* 0x000054107a45d816 */ /* 0x000fe400000000ff */
[----:B------:R-:W-:Y:S02]  /*15150*/  @!P3 PRMT R55, R132, 0x5410, RZ ;  /* 0x000054108437b816 */ /* 0x000fe400000000ff */
[----:B------:R-:W-:Y:S01]  /*15160*/  SHF.R.U32.HI R122, RZ, 0x18, R144 ;  /* 0x00000018ff7a7819 */ /* 0x000fe20000011690 */
[----:B------:R-:W-:Y:S04]  /*15170*/  STG.E.U16 [R110.64+0x7e], R69 ;  /* 0x00007e456e007986 */ /* 0x000fe8000c10151a */
[----:B------:R1:W-:Y:S04]  /*15180*/  STG.E.U16 [R110.64+0x80], R55 ;  /* 0x000080376e007986 */ /* 0x0003e8000c10151a */
[----:B----4-:R4:W4:Y:S04]  /*15190*/  LDL.S16 R146, [R1+0xc] ;  /* 0x00000c0001927983 */ /* 0x0109280000100600 */
[----:B------:R-:W-:Y:S01]  /*151a0*/  @!P5 STL.S16 [R1+0x44], R194 ;  /* 0x000044c20100d387 */ /* 0x000fe20000100600 */
[----:B------:R-:W-:Y:S02]  /*151b0*/  ISETP.LE.U32.AND P5, PT, R68, UR16, PT ;  /* 0x0000001044007c0c */ /* 0x000fe4000bfa3070 */
[C---:B------:R-:W-:Y:S01]  /*151c0*/  PRMT R68, R53.reuse, 0x7632, R68 ;  /* 0x0000763235447816 */ /* 0x040fe20000000044 */
[----:B------:R1:W-:Y:S01]  /*151d0*/  @!P3 STL.S16 [R1+0x40], R168 ;  /* 0x000040a80100b387 */ /* 0x0003e20000100600 */
[----:B------:R-:W-:Y:S02]  /*151e0*/  ISETP.LE.U32.AND P3, PT, R122, UR16, PT ;  /* 0x000000107a007c0c */ /* 0x000fe4000bf63070 */
[----:B------:R-:W-:Y:S02]  /*151f0*/  PRMT R76, R53, 0x5410, R68 ;  /* 0x00005410354c7816 */ /* 0x000fe40000000044 */
[----:B------:R-:W-:Y:S02]  /*15200*/  LOP3.LUT R122, R156, 0xff, RZ, 0xc0, !PT ;  /* 0x000000ff9c7a7812 */ /* 0x000fe400078ec0ff */
[----:B-1----:R-:W-:Y:S01]  /*15210*/  PRMT R55, R57, 0x7632, R55 ;  /* 0x0000763239377816 */ /* 0x002fe20000000037 */
[----:B------:R-:W-:Y:S01]  /*15220*/  IMAD.MOV.U32 R168, RZ, RZ, R3 ;  /* 0x000000ffffa87224 */ /* 0x000fe200078e0003 */
[----:B--2---:R-:W-:Y:S05]  /*15230*/  @!P0 HADD2 R165, -R53.H0_H0, -RZ.H0_H0 ;  /* 0xa00000ff35a58230 */ /* 0x004fea0000000900 */
[----:B------:R-:W-:Y:S01]  /*15240*/  PRMT R147, R165, 0x7610, R147 ;  /* 0x00007610a5937816 */ /* 0x000fe20000000093 */
[----:B------:R1:W-:Y:S03]  /*15250*/  @!P0 STL.S16 [R1+0x28], R165 ;  /* 0x000028a501008387 */ /* 0x0003e60000100600 */
[----:B------:R-:W-:Y:S01]  /*15260*/  @!P0 PRMT R53, R147, 0x5410, RZ ;  /* 0x0000541093358816 */ /* 0x000fe200000000ff */
[----:B------:R2:W2:Y:S01]  /*15270*/  LDL.S16 R132, [R1+0x4] ;  /* 0x0000040001847983 */ /* 0x0004a20000100600 */
[----:B------:R-:W-:Y:S02]  /*15280*/  ISETP.LE.U32.AND P0, PT, R122, UR16, PT ;  /* 0x000000107a007c0c */ /* 0x000fe4000bf03070 */
[----:B------:R-:W-:Y:S01]  /*15290*/  LOP3.LUT R122, R156, 0xffff, RZ, 0xc0, !PT ;  /* 0x0000ffff9c7a7812 */ /* 0x000fe200078ec0ff */
[----:B------:R-:W-:Y:S03]  /*152a0*/  STG.E.U16 [R108.64+0x80], R53 ;  /* 0x000080356c007986 */ /* 0x000fe6000c10151a */
[----:B------:R-:W-:Y:S04]  /*152b0*/  SHF.R.U32.HI R122, RZ, 0x8, R122 ;  /* 0x00000008ff7a7819 */ /* 0x000fe8000001167a */
[----:B------:R-:W-:Y:S01]  /*152c0*/  LOP3.LUT R122, R122, 0xffff, RZ, 0xc0, !PT ;  /* 0x0000ffff7a7a7812 */ /* 0x000fe200078ec0ff */
[----:B-1----:R-:W-:Y:S01]  /*152d0*/  IMAD.MOV.U32 R165, RZ, RZ, R2 ;  /* 0x000000ffffa57224 */ /* 0x002fe200078e0002 */
[----:B---3--:R-:W-:Y:S05]  /*152e0*/  @!P2 HADD2 R126, -R68.H0_H0, -RZ.H0_H0 ;  /* 0xa00000ff447ea230 */ /* 0x008fea0000000900 */
[----:B------:R-:W-:Y:S01]  /*152f0*/  PRMT R125, R126, 0x7610, R125 ;  /* 0x000076107e7d7816 */ /* 0x000fe2000000007d */
[----:B------:R1:W-:Y:S03]  /*15300*/  @!P2 STL.S16 [R1+0x1c], R126 ;  /* 0x00001c7e0100a387 */ /* 0x0003e60000100600 */
[----:B------:R-:W-:Y:S02]  /*15310*/  @!P2 PRMT R68, R125, 0x5410, RZ ;  /* 0x000054107d44a816 */ /* 0x000fe400000000ff */
[----:B------:R-:W-:Y:S01]  /*15320*/  ISETP.LE.U32.AND P2, PT, R122, UR16, PT ;  /* 0x000000107a007c0c */ /* 0x000fe2000bf43070 */
[----:B------:R3:W3:Y:S01]  /*15330*/  LDL.S16 R125, [R1+0x18] ;  /* 0x00001800017d7983 */ /* 0x0006e20000100600 */
[--C-:B------:R-:W-:Y:S03]  /*15340*/  SHF.R.U32.HI R122, RZ, 0x10, R156.reuse ;  /* 0x00000010ff7a7819 */ /* 0x100fe6000001169c */
[----:B------:R-:W-:Y:S01]  /*15350*/  STG.E.U16 [R108.64+0x82], R68 ;  /* 0x000082446c007986 */ /* 0x000fe2000c10151a */
[----:B------:R-:W-:Y:S07]  /*15360*/  LOP3.LUT R122, R122, 0xff, RZ, 0xc0, !PT ;  /* 0x000000ff7a7a7812 */ /* 0x000fee00078ec0ff */
[----:B------:R-:W-:Y:S01]  /*15370*/  @!P2 HADD2 R252, -R58.H0_H0, -RZ.H0_H0 ;  /* 0xa00000ff3afca230 */ /* 0x000fe20000000900 */
[----:B-1----:R1:W3:Y:S01]  /*15380*/  LDL.S16 R126, [R1+0x20] ;  /* 0x00002000017e7983 */ /* 0x0022e20000100600 */
[----:B------:R-:W-:Y:S05]  /*15390*/  @!P6 HADD2 R143, -R70.H0_H0, -RZ.H0_H0 ;  /* 0xa00000ff468fe230 */ /* 0x000fea0000000900 */
[----:B------:R-:W-:Y:S04]  /*153a0*/  PRMT R133, R143, 0x7610, R133 ;  /* 0x000076108f857816 */ /* 0x000fe80000000085 */
[----:B------:R-:W-:Y:S05]  /*153b0*/  @!P6 PRMT R70, R133, 0x5410, RZ ;  /* 0x000054108546e816 */ /* 0x000fea00000000ff */
[----:B------:R-:W-:Y:S01]  /*153c0*/  STG.E.U16 [R172.64+0x92], R70 ;  /* 0x00009246ac007986 */ /* 0x000fe2000c10151a */
[----:B----4-:R-:W-:Y:S05]  /*153d0*/  @!P4 HADD2 R146, -R50.H0_H0, -RZ.H0_H0 ;  /* 0xa00000ff3292c230 */ /* 0x010fea0000000900 */
[----:B------:R-:W-:Y:S01]  /*153e0*/  PRMT R135, R146, 0x7610, R135 ;  /* 0x0000761092877816 */ /* 0x000fe20000000087 */
[----:B------:R-:W-:Y:S03]  /*153f0*/  @!P4 STL.S16 [R1+0xc], R146 ;  /* 0x00000c920100c387 */ /* 0x000fe60000100600 */
[----:B------:R-:W-:Y:S01]  /*15400*/  @!P4 PRMT R50, R135, 0x5410, RZ ;  /* 0x000054108732c816 */ /* 0x000fe200000000ff */
[----:B------:R4:W-:Y:S01]  /*15410*/  @!P6 STL.S16 [R1+0x8], R143 ;  /* 0x0000088f0100e387 */ /* 0x0009e20000100600 */
[----:B------:R-:W-:Y:S01]  /*15420*/  ISETP.LE.U32.AND P4, PT, R122, UR16, PT ;  /* 0x000000107a007c0c */ /* 0x000fe2000bf83070 */
[----:B------:R-:W-:Y:S01]  /*15430*/  IMAD.WIDE.U32 R134, R134, -0x2daee0ad, RZ ;  /* 0xd2511f5386867825 */ /* 0x000fe200078e00ff */
[----:B------:R-:W-:Y:S01]  /*15440*/  SHF.R.U32.HI R122, RZ, 0x18, R156 ;  /* 0x00000018ff7a7819 */ /* 0x000fe2000001169c */
[----:B------:R1:W-:Y:S03]  /*15450*/  STG.E.U16 [R172.64+0x90], R50 ;  /* 0x00009032ac007986 */ /* 0x0003e6000c10151a */
[----:B------:R-:W-:Y:S02]  /*15460*/  LOP3.LUT R106, R135, UR24, R128, 0x96, !PT ;  /* 0x00000018876a7c12 */ /* 0x000fe4000f8e9680 */
[----:B------:R-:W-:Y:S02]  /*15470*/  ISETP.LE.U32.AND P6, PT, R122, UR16, PT ;  /* 0x000000107a007c0c */ /* 0x000fe4000bfc3070 */
[C---:B------:R-:W-:Y:S02]  /*15480*/  LOP3.LUT R75, R106.reuse, 0xffff, RZ, 0xc0, !PT ;  /* 0x0000ffff6a4b7812 */ /* 0x040fe400078ec0ff */
[----:B------:R-:W-:Y:S01]  /*15490*/  LOP3.LUT R122, R106, 0xff, RZ, 0xc0, !PT ;  /* 0x000000ff6a7a7812 */ /* 0x000fe200078ec0ff */
[----:B------:R-:W-:Y:S01]  /*154a0*/  @!P4 HADD2 R251, -R61.H0_H0, -RZ.H0_H0 ;  /* 0xa00000ff3dfbc230 */ /* 0x000fe20000000900 */
[----:B------:R-:W-:Y:S02]  /*154b0*/  SHF.R.U32.HI R75, RZ, 0x8, R75 ;  /* 0x00000008ff4b7819 */ /* 0x000fe4000001164b */
[--C-:B------:R-:W-:Y:S02]  /*154c0*/  SHF.R.U32.HI R74, RZ, 0x18, R106.reuse ;  /* 0x00000018ff4a7819 */ /* 0x100fe4000001166a */
[----:B------:R-:W-:Y:S02]  /*154d0*/  SHF.R.U32.HI R106, RZ, 0x10, R106 ;  /* 0x00000010ff6a7819 */ /* 0x000fe4000001166a */
[----:B------:R-:W-:Y:S02]  /*154e0*/  LOP3.LUT R75, R75, 0xffff, RZ, 0xc0, !PT ;  /* 0x0000ffff4b4b7812 */ /* 0x000fe400078ec0ff */
[----:B------:R-:W-:Y:S02]  /*154f0*/  LOP3.LUT R60, R106, 0xff, RZ, 0xc0, !PT ;  /* 0x000000ff6a3c7812 */ /* 0x000fe400078ec0ff */
[----:B------:R-:W-:Y:S01]  /*15500*/  LOP3.LUT R71, R134, 0xff, RZ, 0xc0, !PT ;  /* 0x000000ff86477812 */ /* 0x000fe200078ec0ff */
[----:B----4-:R-:W-:Y:S05]  /*15510*/  IMAD.WIDE.U32 R142, R142, -0x2daee0ad, RZ ;  /* 0xd2511f538e8e7825 */ /* 0x010fea00078e00ff */
[----:B------:R-:W-:Y:S02]  /*15520*/  LOP3.LUT R106, R143, UR24, R130, 0x96, !PT ;  /* 0x000000188f6a7c12 */ /* 0x000fe4000f8e9682 */
[----:B-1----:R-:W-:Y:S02]  /*15530*/  PRMT R50, R51, 0x7632, R50 ;  /* 0x0000763233327816 */ /* 0x002fe40000000032 */
[----:B------:R-:W-:Y:S02]  /*15540*/  LOP3.LUT R62, R106, 0xff, RZ, 0xc0, !PT ;  /* 0x000000ff6a3e7812 */ /* 0x000fe400078ec0ff */
[----:B------:R-:W-:Y:S01]  /*15550*/  SHF.R.U32.HI R70, RZ, 0x18, R142 ;  /* 0x00000018ff467819 */ /* 0x000fe2000001168e */
[----:B--2---:R-:W-:Y:S05]  /*15560*/  @!P5 HADD2 R132, -R67.H0_H0, -RZ.H0_H0 ;  /* 0xa00000ff4384d230 */ /* 0x004fea0000000900 */
[----:B------:R-:W-:Y:S01]  /*15570*/  PRMT R127, R132, 0x7610, R127 ;  /* 0x00007610847f7816 */ /* 0x000fe2000000007f */
[----:B------:R-:W-:Y:S03]  /*15580*/  @!P5 STL.S16 [R1+0x4], R132 ;  /* 0x000004840100d387 */ /* 0x000fe60000100600 */
[----:B------:R-:W-:Y:S02]  /*15590*/  @!P5 PRMT R67, R127, 0x5410, RZ ;  /* 0x000054107f43d816 */ /* 0x000fe400000000ff */
[----:B------:R-:W-:Y:S03]  /*155a0*/  ISETP.LE.U32.AND P5, PT, R122, UR16, PT ;  /* 0x000000107a007c0c */ /* 0x000fe6000bfa3070 */
[----:B------:R-:W-:Y:S01]  /*155b0*/  STG.E.U16 [R188.64+0x90], R67 ;  /* 0x00009043bc007986 */ /* 0x000fe2000c10151a */
[----:B---3--:R-:W-:Y:S05]  /*155c0*/  @!P0 HADD2 R125, -R59.H0_H0, -RZ.H0_H0 ;  /* 0xa00000ff3b7d8230 */ /* 0x008fea0000000900 */
[----:B------:R-:W-:Y:S01]  /*155d0*/  PRMT R124, R125, 0x7610, R124 ;  /* 0x000076107d7c7816 */ /* 0x000fe2000000007c */
[----:B------:R-:W-:Y:S05]  /*155e0*/  @!P3 HADD2 R126, -R66.H0_H0, -RZ.H0_H0 ;  /* 0xa00000ff427eb230 */ /* 0x000fea0000000900 */
[----:B------:R-:W-:Y:S01]  /*155f0*/  PRMT R123, R126, 0x7610, R123 ;  /* 0x000076107e7b7816 */ /* 0x000fe2000000007b */
[----:B------:R-:W-:Y:S03]  /*15600*/  @!P3 STL.S16 [R1+0x20], R126 ;  /* 0x0000207e0100b387 */ /* 0x000fe60000100600 */
[----:B------:R-:W-:Y:S01]  /*15610*/  @!P3 PRMT R66, R123, 0x5410, RZ ;  /* 0x000054107b42b816 */ /* 0x000fe200000000ff */
[----:B------:R-:W-:Y:S01]  /*15620*/  @!P0 STL.S16 [R1+0x18], R125 ;  /* 0x0000187d01008387 */ /* 0x000fe20000100600 */
[----:B------:R-:W-:Y:S02]  /*15630*/  ISETP.LE.U32.AND P3, PT, R75, UR16, PT ;  /* 0x000000104b007c0c */ /* 0x000fe4000bf63070 */
[----:B------:R-:W-:Y:S01]  /*15640*/  PRMT R75, R59, 0x5410, R58 ;  /* 0x000054103b4b7816 */ /* 0x000fe2000000003a */
[----:B------:R1:W2:Y:S01]  /*15650*/  LDL.S16 R123, [R1] ;  /* 0x00000000017b7983 */ /* 0x0002a20000100600 */
[----:B------:R-:W-:Y:S02]  /*15660*/  @!P2 PRMT R58, R252, 0x5410, RZ ;  /* 0x00005410fc3aa816 */ /* 0x000fe400000000ff */
[----:B------:R-:W-:Y:S01]  /*15670*/  ISETP.LE.U32.AND P2, PT, R60, UR16, PT ;  /* 0x000000103c007c0c */ /* 0x000fe2000bf43070 */
[----:B------:R-:W-:Y:S01]  /*15680*/  STG.E.U16 [R188.64+0x92], R66 ;  /* 0x00009242bc007986 */ /* 0x000fe2000c10151a */
[C---:B------:R-:W-:Y:S02]  /*15690*/  PRMT R60, R61.reuse, 0x7632, R60 ;  /* 0x000076323d3c7816 */ /* 0x040fe4000000003c */
[----:B------:R-:W-:Y:S01]  /*156a0*/  @!P0 PRMT R59, R124, 0x5410, RZ ;  /* 0x000054107c3b8816 */ /* 0x000fe200000000ff */
[----:B------:R-:W-:Y:S01]  /*156b0*/  STG.E.U16 [R110.64+0x90], R58 ;  /* 0x0000903a6e007986 */ /* 0x000fe2000c10151a */
[----:B------:R-:W-:Y:S01]  /*156c0*/  ISETP.LE.U32.AND P0, PT, R74, UR16, PT ;  /* 0x000000104a007c0c */ /* 0x000fe2000bf03070 */
[----:B------:R-:W-:Y:S01]  /*156d0*/  @!P6 HADD2 R250, -R60.H0_H0, -RZ.H0_H0 ;  /* 0xa00000ff3cfae230 */ /* 0x000fe20000000900 */
[----:B------:R-:W-:Y:S01]  /*156e0*/  PRMT R74, R61, 0x5410, R60 ;  /* 0x000054103d4a7816 */ /* 0x000fe2000000003c */
[----:B------:R-:W-:Y:S01]  /*156f0*/  STG.E.U16 [R110.64+0x8e], R59 ;  /* 0x00008e3b6e007986 */ /* 0x000fe2000c10151a */
[----:B------:R-:W-:Y:S02]  /*15700*/  @!P4 PRMT R61, R251, 0x5410, RZ ;  /* 0x00005410fb3dc816 */ /* 0x000fe400000000ff */
[----:B------:R-:W-:Y:S01]  /*15710*/  ISETP.LE.U32.AND P4, PT, R62, UR16, PT ;  /* 0x000000103e007c0c */ /* 0x000fe2000bf83070 */
[----:B------:R-:W-:Y:S01]  /*15720*/  @!P2 HADD2 R244, -R65.H0_H0, -RZ.H0_H0 ;  /* 0xa00000ff41f4a230 */ /* 0x000fe20000000900 */
[----:B------:R-:W-:Y:S01]  /*15730*/  LOP3.LUT R62, R106, 0xffff, RZ, 0xc0, !PT ;  /* 0x0000ffff6a3e7812 */ /* 0x000fe200078ec0ff */
[----:B------:R-:W-:Y:S01]  /*15740*/  STG.E.U16 [R108.64+0x90], R61 ;  /* 0x0000903d6c007986 */ /* 0x000fe2000c10151a */
[----:B------:R-:W-:Y:S02]  /*15750*/  @!P6 PRMT R60, R250, 0x5410, RZ ;  /* 0x00005410fa3ce816 */ /* 0x000fe400000000ff */
[--C-:B------:R-:W-:Y:S01]  /*15760*/  SHF.R.U32.HI R72, RZ, 0x8, R62.reuse ;  /* 0x00000008ff487819 */ /* 0x100fe2000001163e */
[----:B------:R-:W-:Y:S01]  /*15770*/  @!P0 HADD2 R243, -R64.H0_H0, -RZ.H0_H0 ;  /* 0xa00000ff40f38230 */ /* 0x000fe20000000900 */
[C---:B------:R-:W-:Y:S01]  /*15780*/  PRMT R62, R63.reuse, 0x7632, R62 ;  /* 0x000076323f3e7816 */ /* 0x040fe2000000003e */
[----:B------:R-:W-:Y:S01]  /*15790*/  STG.E.U16 [R108.64+0x92], R60 ;  /* 0x0000923c6c007986 */ /* 0x000fe2000c10151a */
[----:B------:R-:W-:Y:S02]  /*157a0*/  LOP3.LUT R72, R72, 0xffff, RZ, 0xc0, !PT ;  /* 0x0000ffff48487812 */ /* 0x000fe400078ec0ff */
[----:B------:R-:W-:Y:S01]  /*157b0*/  PRMT R73, R63, 0x5410, R62 ;  /* 0x000054103f497816 */ /* 0x000fe2000000003e */
[----:B------:R-:W-:Y:S01]  /*157c0*/  @!P3 HADD2 R248, -R62.H0_H0, -RZ.H0_H0 ;  /* 0xa00000ff3ef8b230 */ /* 0x000fe20000000900 */
[----:B------:R-:W-:Y:S01]  /*157d0*/  ISETP.LE.U32.AND P6, PT, R72, UR16, PT ;  /* 0x0000001048007c0c */ /* 0x000fe2000bfc3070 */
[----:B------:R-:W-:Y:S01]  /*157e0*/  @!P4 HADD2 R237, -R57.H0_H0, -RZ.H0_H0 ;  /* 0xa00000ff39edc230 */ /* 0x000fe20000000900 */
[--C-:B------:R-:W-:Y:S02]  /*157f0*/  SHF.R.U32.HI R72, RZ, 0x18, R106.reuse ;  /* 0x00000018ff487819 */ /* 0x100fe4000001166a */
[----:B------:R-:W-:Y:S02]  /*15800*/  SHF.R.U32.HI R106, RZ, 0x10, R106 ;  /* 0x00000010ff6a7819 */ /* 0x000fe4000001166a */
[----:B------:R-:W-:Y:S02]  /*15810*/  @!P3 PRMT R62, R248, 0x5410, RZ ;  /* 0x00005410f83eb816 */ /* 0x000fe400000000ff */
[----:B------:R-:W-:Y:S02]  /*15820*/  ISETP.LE.U32.AND P3, PT, R71, UR16, PT ;  /* 0x0000001047007c0c */ /* 0x000fe4000bf63070 */
[----:B------:R-:W-:Y:S01]  /*15830*/  LOP3.LUT R71, R134, 0xffff, RZ, 0xc0, !PT ;  /* 0x0000ffff86477812 */ /* 0x000fe200078ec0ff */
[----:B------:R-:W-:Y:S01]  /*15840*/  STG.E.U16 [R172.64+0xa2], R62 ;  /* 0x0000a23eac007986 */ /* 0x000fe2000c10151a */
[----:B------:R-:W-:Y:S01]  /*15850*/  LOP3.LUT R69, R106, 0xff, RZ, 0xc0, !PT ;  /* 0x000000ff6a457812 */ /* 0x000fe200078ec0ff */
[----:B------:R-:W-:Y:S01]  /*15860*/  @!P6 HADD2 R236, -R55.H0_H0, -RZ.H0_H0 ;  /* 0xa00000ff37ece230 */ /* 0x000fe20000000900 */
[----:B------:R-:W-:Y:S02]  /*15870*/  SHF.R.U32.HI R71, RZ, 0x8, R71 ;  /* 0x00000008ff477819 */ /* 0x000fe40000011647 */
[----:B------:R-:W-:Y:S04]  /*15880*/  SHF.R.U32.HI R106, RZ, 0x10, R142 ;  /* 0x00000010ff6a7819 */ /* 0x000fe8000001168e */
[----:B------:R-:W-:Y:S01]  /*15890*/  LOP3.LUT R106, R106, 0xff, RZ, 0xc0, !PT ;  /* 0x000000ff6a6a7812 */ /* 0x000fe200078ec0ff */
[----:B------:R-:W-:Y:S02]  /*158a0*/  @!P3 HADD2 R230, -R51.H0_H0, -RZ.H0_H0 ;  /* 0xa00000ff33e6b230 */ /* 0x000fe40000000900 */
[----:B--2---:R-:W-:Y:S05]  /*158b0*/  @!P5 HADD2 R123, -R63.H0_H0, -RZ.H0_H0 ;  /* 0xa00000ff3f7bd230 */ /* 0x004fea0000000900 */
[----:B------:R-:W-:Y:S01]  /*158c0*/  PRMT R122, R123, 0x7610, R122 ;  /* 0x000076107b7a7816 */ /* 0x000fe2000000007a */
[----:B------:R-:W-:Y:S03]  /*158d0*/  @!P5 STL.S16 [R1], R123 ;  /* 0x0000007b0100d387 */ /* 0x000fe60000100600 */
[----:B------:R-:W-:Y:S01]  /*158e0*/  @!P5 PRMT R63, R122, 0x5410, RZ ;  /* 0x000054107a3fd816 */ /* 0x000fe200000000ff */
[----:B------:R1:W2:Y:S01]  /*158f0*/  LDL.S16 R162, [R1+0x34] ;  /* 0x0000340001a27983 */ /* 0x0002a20000100600 */
[----:B------:R-:W-:Y:S02]  /*15900*/  ISETP.LE.U32.AND P5, PT, R72, UR16, PT ;  /* 0x0000001048007c0c */ /* 0x000fe4000bfa3070 */
[----:B------:R-:W-:Y:S01]  /*15910*/  PRMT R72, R65, 0x5410, R64 ;  /* 0x0000541041487816 */ /* 0x000fe20000000040 */
[----:B------:R1:W3:Y:S01]  /*15920*/  LDL.S16 R147, [R1+0x4c] ;  /* 0x00004c0001937983 */ /* 0x0002e20000100600 */
[----:B------:R-:W-:Y:S02]  /*15930*/  @!P2 PRMT R65, R244, 0x5410, RZ ;  /* 0x00005410f441a816 */ /* 0x000fe400000000ff */
[----:B------:R-:W-:Y:S01]  /*15940*/  ISETP.LE.U32.AND P2, PT, R69, UR16, PT ;  /* 0x0000001045007c0c */ /* 0x000fe2000bf43070 */
[----:B------:R1:W4:Y:S01]  /*15950*/  LDL.S16 R146, [R1+0x3c] ;  /* 0x00003c0001927983 */ /* 0x0003220000100600 */
[----:B------:R-:W-:Y:S02]  /*15960*/  LOP3.LUT R69, R71, 0xffff, RZ, 0xc0, !PT ;  /* 0x0000ffff47457812 */ /* 0x000fe400078ec0ff */
[----:B------:R-:W-:Y:S01]  /*15970*/  @!P0 PRMT R64, R243, 0x5410, RZ ;  /* 0x00005410f3408816 */ /* 0x000fe200000000ff */
[----:B------:R-:W-:Y:S01]  /*15980*/  STG.E.U16 [R172.64+0xa0], R63 ;  /* 0x0000a03fac007986 */ /* 0x000fe2000c10151a */
[----:B------:R-:W-:Y:S02]  /*15990*/  ISETP.LE.U32.AND P0, PT, R69, UR16, PT ;  /* 0x0000001045007c0c */ /* 0x000fe4000bf03070 */
[--C-:B------:R-:W-:Y:S01]  /*159a0*/  SHF.R.U32.HI R69, RZ, 0x10, R134.reuse ;  /* 0x00000010ff457819 */ /* 0x100fe20000011686 */
[----:B------:R-:W-:Y:S01]  /*159b0*/  STG.E.U16 [R188.64+0xa0], R65 ;  /* 0x0000a041bc007986 */ /* 0x000fe2000c10151a */
[----:B------:R-:W-:Y:S02]  /*159c0*/  SHF.R.U32.HI R71, RZ, 0x18, R134 ;  /* 0x00000018ff477819 */ /* 0x000fe40000011686 */
[----:B------:R-:W-:Y:S01]  /*159d0*/  LOP3.LUT R53, R69, 0xff, RZ, 0xc0, !PT ;  /* 0x000000ff45357812 */ /* 0x000fe200078ec0ff */
[----:B------:R-:W-:Y:S01]  /*159e0*/  @!P2 HADD2 R235, -R54.H0_H0, -RZ.H0_H0 ;  /* 0xa00000ff36eba230 */ /* 0x000fe20000000900 */
[----:B------:R-:W-:Y:S01]  /*159f0*/  PRMT R69, R57, 0x5410, R55 ;  /* 0x0000541039457816 */ /* 0x000fe20000000037 */
[----:B------:R-:W-:Y:S01]  /*15a00*/  STG.E.U16 [R188.64+0xa2], R64 ;  /* 0x0000a240bc007986 */ /* 0x000fe2000c10151a */
[----:B------:R-:W-:Y:S02]  /*15a10*/  @!P4 PRMT R57, R237, 0x5410, RZ ;  /* 0x00005410ed39c816 */ /* 0x000fe400000000ff */
        /* <DEDUP_REMOVED lines=8> */
[----:B------:R1:W-:Y:S01]  /*15aa0*/  STG.E.U16 [R110.64+0xa0], R55 ;  /* 0x0000a0376e007986 */ /* 0x0003e2000c10151a */
[----:B------:R-:W-:Y:S02]  /*15ab0*/  PRMT R68, R54, 0x5410, R53 ;  /* 0x0000541036447816 */ /* 0x000fe40000000035 */
[----:B------:R-:W-:Y:S02]  /*15ac0*/  @!P2 PRMT R54, R235, 0x5410, RZ ;  /* 0x00005410eb36a816 */ /* 0x000fe400000000ff */
[----:B------:R-:W-:Y:S02]  /*15ad0*/  ISETP.LE.U32.AND P2, PT, R71, UR16, PT ;  /* 0x0000001047007c0c */ /* 0x000fe4000bf43070 */
[----:B------:R-:W-:Y:S01]  /*15ae0*/  LOP3.LUT R71, R142, 0xffff, RZ, 0xc0, !PT ;  /* 0x0000ffff8e477812 */ /* 0x000fe200078ec0ff */
[----:B------:R1:W-:Y:S01]  /*15af0*/  STG.E.U16 [R108.64+0xa0], R54 ;  /* 0x0000a0366c007986 */ /* 0x0003e2000c10151a */
[----:B------:R-:W-:Y:S02]  /*15b00*/  @!P5 PRMT R53, R232, 0x5410, RZ ;  /* 0x00005410e835d816 */ /* 0x000fe400000000ff */
[----:B------:R-:W-:Y:S03]  /*15b10*/  SHF.R.U32.HI R71, RZ, 0x8, R71 ;  /* 0x00000008ff477819 */ /* 0x000fe60000011647 */
[----:B------:R1:W-:Y:S01]  /*15b20*/  STG.E.U16 [R108.64+0xa2], R53 ;  /* 0x0000a2356c007986 */ /* 0x0003e2000c10151a */
[----:B------:R-:W-:Y:S04]  /*15b30*/  LOP3.LUT R71, R71, 0xffff, RZ, 0xc0, !PT ;  /* 0x0000ffff47477812 */ /* 0x000fe800078ec0ff */
[----:B------:R-:W-:Y:S02]  /*15b40*/  ISETP.LE.U32.AND P5, PT, R71, UR16, PT ;  /* 0x0000001047007c0c */ /* 0x000fe4000bfa3070 */
[----:B------:R-:W-:Y:S02]  /*15b50*/  PRMT R71, R51, 0x5410, R50 ;  /* 0x0000541033477816 */ /* 0x000fe40000000032 */
[----:B------:R-:W-:Y:S02]  /*15b60*/  @!P3 PRMT R51, R230, 0x5410, RZ ;  /* 0x00005410e633b816 */ /* 0x000fe400000000ff */
[----:B------:R-:W-:Y:S02]  /*15b70*/  ISETP.LE.U32.AND P3, PT, R106, UR16, PT ;  /* 0x000000106a007c0c */ /* 0x000fe4000bf63070 */
[----:B------:R-:W-:Y:S01]  /*15b80*/  @!P0 PRMT R50, R229, 0x5410, RZ ;  /* 0x00005410e5328816 */ /* 0x000fe200000000ff */
[----:B------:R2:W4:Y:S01]  /*15b90*/  LDL.S16 R106, [R1+0x24] ;  /* 0x00002400016a7983 */ /* 0x0005220000100600 */
[----:B------:R-:W-:Y:S01]  /*15ba0*/  ISETP.LE.U32.AND P0, PT, R70, UR16, PT ;  /* 0x0000001046007c0c */ /* 0x000fe2000bf03070 */
[----:B------:R-:W-:Y:S01]  /*15bb0*/  IMAD.U32 R70, RZ, RZ, UR21 ;  /* 0x00000015ff467e24 */ /* 0x000fe2000f8e00ff */
[----:B-1----:R-:W-:Y:S01]  /*15bc0*/  PRMT R55, R119, 0x7610, R55 ;  /* 0x0000761077377816 */ /* 0x002fe20000000037 */
[----:B------:R-:W-:Y:S03]  /*15bd0*/  STG.E.U16 [R172.64+0xb0], R51 ;  /* 0x0000b033ac007986 */ /* 0x000fe6000c10151a */
[----:B------:R-:W-:Y:S01]  /*15be0*/  LOP3.LUT R70, R163, UR28, R70, 0x96, !PT ;  /* 0x0000001ca3467c12 */ /* 0x000fe2000f8e9646 */
[----:B------:R1:W-:Y:S01]  /*15bf0*/  STG.E.U16 [R172.64+0xb2], R50 ;  /* 0x0000b232ac007986 */ /* 0x0003e2000c10151a */
[----:B------:R-:W-:Y:S03]  /*15c00*/  PRMT R54, R119, 0x7632, R54 ;  /* 0x0000763277367816 */ /* 0x000fe60000000036 */
[----:B------:R-:W-:Y:S05]  /*15c10*/  IMAD.WIDE.U32 R124, R70, -0x326172a9, RZ ;  /* 0xcd9e8d57467c7825 */ /* 0x000fea00078e00ff */
[----:B------:R-:W-:Y:S02]  /*15c20*/  LOP3.LUT R66, R125, UR23, R208, 0x96, !PT ;  /* 0x000000177d427c12 */ /* 0x000fe4000f8e96d0 */
[----:B------:R-:W-:Y:S02]  /*15c30*/  LOP3.LUT R58, R151, UR25, R124, 0x96, !PT ;  /* 0x00000019973a7c12 */ /* 0x000fe4000f8e967c */
[----:B------:R-:W-:Y:S01]  /*15c40*/  LOP3.LUT R53, R125, UR23, R160, 0x96, !PT ;  /* 0x000000177d357c12 */ /* 0x000fe2000f8e96a0 */
[----:B------:R-:W-:Y:S04]  /*15c50*/  IMAD.WIDE.U32 R66, R66, -0x2daee0ad, RZ ;  /* 0xd2511f5342427825 */ /* 0x000fe800078e00ff */
[----:B------:R-:W-:Y:S01]  /*15c60*/  IMAD.WIDE.U32 R132, R58, -0x2daee0ad, RZ ;  /* 0xd2511f533a847825 */ /* 0x000fe200078e00ff */
[----:B------:R-:W-:Y:S02]  /*15c70*/  LOP3.LUT R59, R67, UR22, R170, 0x96, !PT ;  /* 0x00000016433b7c12 */ /* 0x000fe4000f8e96aa */
[----:B------:R-:W-:Y:S02]  /*15c80*/  PRMT R67, R55, 0x5410, R54 ;  /* 0x0000541037437816 */ /* 0x000fe40000000036 */
[----:B------:R-:W-:Y:S01]  /*15c90*/  LOP3.LUT R58, R133, UR18, R66, 0x96, !PT ;  /* 0x00000012853a7c12 */ /* 0x000fe2000f8e9642 */
[----:B------:R-:W-:Y:S01]  /*15ca0*/  IMAD.WIDE.U32 R122, R59, -0x326172a9, RZ ;  /* 0xcd9e8d573b7a7825 */ /* 0x000fe200078e00ff */
[----:B-1----:R-:W-:Y:S03]  /*15cb0*/  PRMT R50, R117, 0x7632, R50 ;  /* 0x0000763275327816 */ /* 0x002fe60000000032 */
[----:B------:R-:W-:Y:S01]  /*15cc0*/  IMAD.WIDE.U32 R62, R58, -0x326172a9, RZ ;  /* 0xcd9e8d573a3e7825 */ /* 0x000fe200078e00ff */
[----:B------:R-:W-:Y:S02]  /*15cd0*/  LOP3.LUT R59, R123, UR19, R150, 0x96, !PT ;  /* 0x000000137b3b7c12 */ /* 0x000fe4000f8e9696 */
[----:B------:R-:W-:Y:S02]  /*15ce0*/  PRMT R58, R121, 0x7610, R58 ;  /* 0x00007610793a7816 */ /* 0x000fe4000000003a */
[----:B------:R-:W-:Y:S01]  /*15cf0*/  LOP3.LUT R122, R63, UR14, R122, 0x96, !PT ;  /* 0x0000000e3f7a7c12 */ /* 0x000fe2000f8e967a */
[----:B------:R-:W-:Y:S01]  /*15d00*/  IMAD.WIDE.U32 R126, R59, -0x2daee0ad, RZ ;  /* 0xd2511f533b7e7825 */ /* 0x000fe200078e00ff */
[----:B------:R-:W-:Y:S03]  /*15d10*/  PRMT R59, R121, 0x7632, R59 ;  /* 0x00007632793b7816 */ /* 0x000fe6000000003b */
[----:B------:R-:W-:Y:S01]  /*15d20*/  IMAD.WIDE.U32 R122, R122, -0x2daee0ad, RZ ;  /* 0xd2511f537a7a7825 */ /* 0x000fe200078e00ff */
[----:B------:R-:W-:Y:S02]  /*15d30*/  PRMT R70, R58, 0x5410, R59 ;  /* 0x000054103a467816 */ /* 0x000fe4000000003b */
[----:B------:R-:W-:Y:S02]  /*15d40*/  LOP3.LUT R132, R127, UR13, R132, 0x96, !PT ;  /* 0x0000000d7f847c12 */ /* 0x000fe4000f8e9684 */
[----:B------:R-:W-:Y:S03]  /*15d50*/  LOP3.LUT R126, R123, UR9, R126, 0x96, !PT ;  /* 0x000000097b7e7c12 */ /* 0x000fe6000f8e967e */
[----:B------:R-:W-:Y:S04]  /*15d60*/  IMAD.WIDE.U32 R132, R132, -0x326172a9, RZ ;  /* 0xcd9e8d5784847825 */ /* 0x000fe800078e00ff */
[----:B------:R-:W-:Y:S01]  /*15d70*/  IMAD.WIDE.U32 R126, R126, -0x326172a9, RZ ;  /* 0xcd9e8d577e7e7825 */ /* 0x000fe200078e00ff */
[----:B------:R-:W-:Y:S04]  /*15d80*/  LOP3.LUT R62, R133, UR10, R62, 0x96, !PT ;  /* 0x0000000a853e7c12 */ /* 0x000fe8000f8e963e */
[----:B------:R-:W-:Y:S04]  /*15d90*/  LOP3.LUT R60, R127, UR4, R132, 0x96, !PT ;  /* 0x000000047f3c7c12 */ /* 0x000fe8000f8e9684 */
[----:B------:R-:W-:Y:S01]  /*15da0*/  LOP3.LUT R57, R60, 0xff, RZ, 0xc0, !PT ;  /* 0x000000ff3c397812 */ /* 0x000fe200078ec0ff */
[----:B--2---:R-:W-:Y:S02]  /*15db0*/  @!P4 HADD2 R162, -R58.H0_H0, -RZ.H0_H0 ;  /* 0xa00000ff3aa2c230 */ /* 0x004fe40000000900 */
[----:B---3--:R-:W-:Y:S03]  /*15dc0*/  @!P6 HADD2 R147, -R59.H0_H0, -RZ.H0_H0 ;  /* 0xa00000ff3b93e230 */ /* 0x008fe60000000900 */
[----:B------:R-:W-:Y:S01]  /*15dd0*/  PRMT R66, R162, 0x7610, R66 ;  /* 0x00007610a2427816 */ /* 0x000fe20000000042 */
[----:B------:R-:W-:Y:S01]  /*15de0*/  @!P4 STL.S16 [R1+0x34], R162 ;  /* 0x000034a20100c387 */ /* 0x000fe20000100600 */
[----:B----4-:R-:W-:Y:S02]  /*15df0*/  @!P2 HADD2 R146, -R55.H0_H0, -RZ.H0_H0 ;  /* 0xa00000ff3792a230 */ /* 0x010fe40000000900 */
[----:B------:R-:W-:Y:S01]  /*15e00*/  @!P4 PRMT R58, R66, 0x5410, RZ ;  /* 0x00005410423ac816 */ /* 0x000fe200000000ff */
[----:B------:R-:W-:Y:S01]  /*15e10*/  @!P6 STL.S16 [R1+0x4c], R147 ;  /* 0x00004c930100e387 */ /* 0x000fe20000100600 */
[----:B------:R-:W-:Y:S02]  /*15e20*/  ISETP.LE.U32.AND P4, PT, R57, UR16, PT ;  /* 0x0000001039007c0c */ /* 0x000fe4000bf83070 */
[----:B------:R-:W-:Y:S01]  /*15e30*/  LOP3.LUT R57, R60, 0xffff, RZ, 0xc0, !PT ;  /* 0x0000ffff3c397812 */ /* 0x000fe200078ec0ff */
[----:B------:R1:W-:Y:S01]  /*15e40*/  @!P2 STL.S16 [R1+0x3c], R146 ;  /* 0x00003c920100a387 */ /* 0x0003e20000100600 */
[----:B------:R-:W-:Y:S02]  /*15e50*/  PRMT R65, R147, 0x7610, R65 ;  /* 0x0000761093417816 */ /* 0x000fe40000000041 */
[----:B------:R-:W-:Y:S01]  /*15e60*/  SHF.R.U32.HI R57, RZ, 0x8, R57 ;  /* 0x00000008ff397819 */ /* 0x000fe20000011639 */
[----:B------:R2:W3:Y:S01]  /*15e70*/  LDL.S16 R66, [R1+0x38] ;  /* 0x0000380001427983 */ /* 0x0004e20000100600 */
[----:B------:R-:W-:Y:S02]  /*15e80*/  PRMT R64, R146, 0x7610, R64 ;  /* 0x0000761092407816 */ /* 0x000fe40000000040 */
[----:B------:R-:W-:Y:S01]  /*15e90*/  LOP3.LUT R57, R57, 0xffff, RZ, 0xc0, !PT ;  /* 0x0000ffff39397812 */ /* 0x000fe200078ec0ff */
[----:B------:R-:W-:Y:S01]  /*15ea0*/  STG.E.U16 [R188.64+0xb0], R58 ;  /* 0x0000b03abc007986 */ /* 0x000fe2000c10151a */
[----:B------:R-:W-:Y:S02]  /*15eb0*/  @!P6 PRMT R59, R65, 0x5410, RZ ;  /* 0x00005410413be816 */ /* 0x000fe400000000ff */
[----:B------:R-:W-:Y:S02]  /*15ec0*/  ISETP.LE.U32.AND P6, PT, R57, UR16, PT ;  /* 0x0000001039007c0c */ /* 0x000fe4000bfc3070 */
[----:B------:R-:W-:Y:S01]  /*15ed0*/  SHF.R.U32.HI R57, RZ, 0x18, R60 ;  /* 0x00000018ff397819 */ /* 0x000fe2000001163c */
[----:B------:R-:W-:Y:S01]  /*15ee0*/  STG.E.U16 [R188.64+0xb2], R59 ;  /* 0x0000b23bbc007986 */ /* 0x000fe2000c10151a */
[----:B------:R-:W-:Y:S01]  /*15ef0*/  @!P2 PRMT R55, R64, 0x5410, RZ ;  /* 0x000054104037a816 */ /* 0x000fe200000000ff */
[----:B------:R-:W-:Y:S01]  /*15f00*/  IMAD.WIDE.U32 R64, R53, -0x2daee0ad, RZ ;  /* 0xd2511f5335407825 */ /* 0x000fe200078e00ff */
[----:B------:R-:W-:Y:S02]  /*15f10*/  ISETP.LE.U32.AND P2, PT, R57, UR16, PT ;  /* 0x0000001039007c0c */ /* 0x000fe4000bf43070 */
[----:B------:R-:W-:Y:S01]  /*15f20*/  LOP3.LUT R57, R141, UR25, R124, 0x96, !PT ;  /* 0x000000198d397c12 */ /* 0x000fe2000f8e967c */
[----:B------:R4:W-:Y:S01]  /*15f30*/  STG.E.U16 [R110.64+0xae], R55 ;  /* 0x0000ae376e007986 */ /* 0x0009e2000c10151a */
[----:B------:R-:W-:Y:S02]  /*15f40*/  LOP3.LUT R53, R65, UR22, R148, 0x96, !PT ;  /* 0x0000001641357c12 */ /* 0x000fe4000f8e9694 */
[----:B------:R-:W-:Y:S01]  /*15f50*/  SHF.R.U32.HI R60, RZ, 0x10, R60 ;  /* 0x00000010ff3c7819 */ /* 0x000fe2000001163c */
[----:B-1----:R-:W-:Y:S03]  /*15f60*/  IMAD.WIDE.U32 R146, R57, -0x2daee0ad, RZ ;  /* 0xd2511f5339927825 */ /* 0x002fe600078e00ff */
[----:B------:R-:W-:Y:S01]  /*15f70*/  LOP3.LUT R60, R60, 0xff, RZ, 0xc0, !PT ;  /* 0x000000ff3c3c7812 */ /* 0x000fe200078ec0ff */
[----:B------:R-:W-:Y:S01]  /*15f80*/  IMAD.WIDE.U32 R124, R53, -0x326172a9, RZ ;  /* 0xcd9e8d57357c7825 */ /* 0x000fe200078e00ff */
[----:B------:R-:W-:Y:S04]  /*15f90*/  LOP3.LUT R51, R147, UR18, R64, 0x96, !PT ;  /* 0x0000001293337c12 */ /* 0x000fe8000f8e9640 */
[----:B------:R-:W-:Y:S05]  /*15fa0*/  LOP3.LUT R140, R125, UR19, R140, 0x96, !PT ;  /* 0x000000137d8c7c12 */ /* 0x000fea000f8e968c */
[----:B------:R-:W-:Y:S05]  /*15fb0*/  IMAD.WIDE.U32 R140, R140, -0x2daee0ad, RZ ;  /* 0xd2511f538c8c7825 */ /* 0x000fea00078e00ff */
[----:B------:R-:W-:Y:S02]  /*15fc0*/  LOP3.LUT R146, R141, UR13, R146, 0x96, !PT ;  /* 0x0000000d8d927c12 */ /* 0x000fe4000f8e9692 */
[----:B----4-:R-:W-:Y:S01]  /*15fd0*/  PRMT R55, R120, 0x7610, R55 ;  /* 0x0000761078377816 */ /* 0x010fe20000000037 */
[----:B------:R-:W-:Y:S02]  /*15fe0*/  @!P5 HADD2 R106, -R54.H0_H0, -RZ.H0_H0 ;  /* 0xa00000ff366ad230 */ /* 0x000fe40000000900 */
[----:B------:R-:W-:Y:S03]  /*15ff0*/  IMAD.WIDE.U32 R146, R146, -0x326172a9, RZ ;  /* 0xcd9e8d5792927825 */ /* 0x000fe600078e00ff */
[----:B------:R-:W-:Y:S01]  /*16000*/  PRMT R61, R106, 0x7610, R61 ;  /* 0x000076106a3d7816 */ /* 0x000fe2000000003d */
[----:B------:R1:W-:Y:S03]  /*16010*/  @!P5 STL.S16 [R1+0x24], R106 ;  /* 0x0000246a0100d387 */ /* 0x0003e60000100600 */
[----:B------:R-:W-:Y:S01]  /*16020*/  @!P5 PRMT R54, R61, 0x5410, RZ ;  /* 0x000054103d36d816 */ /* 0x000fe200000000ff */
[----:B------:R2:W4:Y:S01]  /*16030*/  LDL.S16 R160, [R1+0x50] ;  /* 0x0000500001a07983 */ /* 0x0005220000100600 */
[----:B------:R-:W-:Y:S01]  /*16040*/  ISETP.LE.U32.AND P5, PT, R60, UR16, PT ;  /* 0x000000103c007c0c */ /* 0x000fe2000bfa3070 */
[----:B------:R-:W-:Y:S01]  /*16050*/  IMAD.WIDE.U32 R60, R51, -0x326172a9, RZ ;  /* 0xcd9e8d57333c7825 */ /* 0x000fe200078e00ff */
[----:B------:R-:W-:Y:S01]  /*16060*/  PRMT R51, R117, 0x7610, R51 ;  /* 0x0000761075337816 */ /* 0x000fe20000000033 */
[----:B------:R2:W2:Y:S03]  /*16070*/  LDL.S16 R149, [R1+0x54] ;  /* 0x0000540001957983 */ /* 0x0004a60000100600 */
[----:B------:R-:W-:Y:S01]  /*16080*/  LOP3.LUT R124, R61, UR14, R124, 0x96, !PT ;  /* 0x0000000e3d7c7c12 */ /* 0x000fe2000f8e967c */
[----:B------:R2:W2:Y:S04]  /*16090*/  LDL.S16 R148, [R1+0x48] ;  /* 0x0000480001947983 */ /* 0x0004a80000100600 */
[----:B------:R2:W2:Y:S01]  /*160a0*/  LDL.S16 R121, [R1+0x30] ;  /* 0x0000300001797983 */ /* 0x0004a20000100600 */
[----:B------:R-:W-:Y:S03]  /*160b0*/  IMAD.WIDE.U32 R124, R124, -0x2daee0ad, RZ ;  /* 0xd2511f537c7c7825 */ /* 0x000fe600078e00ff */
[----:B------:R2:W2:Y:S02]  /*160c0*/  LDL.S16 R119, [R1+0x2c] ;  /* 0x00002c0001777983 */ /* 0x0004a40000100600 */
[----:B------:R-:W-:Y:S02]  /*160d0*/  LOP3.LUT R140, R125, UR9, R140, 0x96, !PT ;  /* 0x000000097d8c7c12 */ /* 0x000fe4000f8e968c */
[----:B------:R-:W-:Y:S01]  /*160e0*/  STG.E.U16 [R110.64+0xb0], R54 ;  /* 0x0000b0366e007986 */ /* 0x000fe2000c10151a */
[----:B-1----:R-:W-:Y:S02]  /*160f0*/  LOP3.LUT R106, R147, UR10, R60, 0x96, !PT ;  /* 0x0000000a936a7c12 */ /* 0x002fe4000f8e963c */
[----:B------:R-:W-:Y:S05]  /*16100*/  IMAD.WIDE.U32 R140, R140, -0x326172a9, RZ ;  /* 0xcd9e8d578c8c7825 */ /* 0x000fea00078e00ff */
[----:B------:R-:W-:Y:S01]  /*16110*/  LOP3.LUT R57, R141, UR4, R146, 0x96, !PT ;  /* 0x000000048d397c12 */ /* 0x000fe2000f8e9692 */
[----:B------:R-:W-:Y:S03]  /*16120*/  UIADD3 UR4, UR20, 0x3c6ef372, URZ ;  /* 0x3c6ef37214047890 */ /* 0x000fe6000fffe03f */
[----:B------:R-:W-:Y:S03]  /*16130*/  LOP3.LUT R53, R57, 0xff, RZ, 0xc0, !PT ;  /* 0x000000ff39357812 */ /* 0x000fe600078ec0ff */
[----:B------:R-:W-:Y:S01]  /*16140*/  LOP3.LUT R192, R151, UR4, R192, 0x96, !PT ;  /* 0x0000000497c07c12 */ /* 0x000fe2000f8e96c0 */
[----:B------:R-:W-:Y:S06]  /*16150*/  UIADD3 UR4, UR21, 0x646e171e, URZ ;  /* 0x646e171e15047890 */ /* 0x000fec000fffe03f */
[----:B------:R-:W-:Y:S02]  /*16160*/  LOP3.LUT R182, R185, UR4, R182, 0x96, !PT ;  /* 0x00000004b9b67c12 */ /* 0x000fe4000f8e96b6 */
[----:B------:R-:W-:Y:S02]  /*16170*/  LOP3.LUT R136, R155, UR4, R136, 0x96, !PT ;  /* 0x000000049b887c12 */ /* 0x000fe4000f8e9688 */
[----:B------:R-:W-:Y:S02]  /*16180*/  LOP3.LUT R138, R159, UR4, R138, 0x96, !PT ;  /* 0x000000049f8a7c12 */ /* 0x000fe4000f8e968a */
[----:B------:R-:W-:Y:S02]  /*16190*/  LOP3.LUT R128, R135, UR4, R128, 0x96, !PT ;  /* 0x0000000487807c12 */ /* 0x000fe4000f8e9680 */
[----:B------:R-:W-:Y:S01]  /*161a0*/  LOP3.LUT R130, R143, UR4, R130, 0x96, !PT ;  /* 0x000000048f827c12 */ /* 0x000fe2000f8e9682 */
[----:B---3--:R-:W-:Y:S05]  /*161b0*/  @!P3 HADD2 R66, -R51.H0_H0, -RZ.H0_H0 ;  /* 0xa00000ff3342b230 */ /* 0x008fea0000000900 */
[----:B------:R-:W-:Y:S01]  /*161c0*/  PRMT R60, R66, 0x7610, R60 ;  /* 0x00007610423c7816 */ /* 0x000fe2000000003c */
[----:B------:R1:W-:Y:S02]  /*161d0*/  @!P3 STL.S16 [R1+0x38], R66 ;  /* 0x000038420100b387 */ /* 0x0003e40000100600 */
[----:B-1----:R-:W-:Y:S02]  /*161e0*/  PRMT R66, R51, 0x5410, R50 ;  /* 0x0000541033427816 */ /* 0x002fe40000000032 */
[----:B------:R-:W-:Y:S02]  /*161f0*/  @!P3 PRMT R51, R60, 0x5410, RZ ;  /* 0x000054103c33b816 */ /* 0x000fe400000000ff */
[----:B------:R-:W-:Y:S02]  /*16200*/  ISETP.LE.U32.AND P3, PT, R53, UR16, PT ;  /* 0x0000001035007c0c */ /* 0x000fe4000bf63070 */
[----:B------:R-:W-:Y:S01]  /*16210*/  LOP3.LUT R53, R57, 0xffff, RZ, 0xc0, !PT ;  /* 0x0000ffff39357812 */ /* 0x000fe200078ec0ff */
[----:B------:R1:W-:Y:S03]  /*16220*/  STG.E.U16 [R108.64+0xb0], R51 ;  /* 0x0000b0336c007986 */ /* 0x0003e6000c10151a */
[--C-:B------:R-:W-:Y:S02]  /*16230*/  SHF.R.U32.HI R54, RZ, 0x8, R53.reuse ;  /* 0x00000008ff367819 */ /* 0x100fe40000011635 */
[----:B------:R-:W-:Y:S02]  /*16240*/  PRMT R53, R120, 0x7632, R53 ;  /* 0x0000763278357816 */ /* 0x000fe40000000035 */
[----:B------:R-:W-:Y:S01]  /*16250*/  LOP3.LUT R54, R54, 0xffff, RZ, 0xc0, !PT ;  /* 0x0000ffff36367812 */ /* 0x000fe200078ec0ff */
[----:B------:R-:W3:Y:S01]  /*16260*/  LDC.U8 R120, c[0x0][0x2d8] ;  /* 0x0000b600ff787b82 */ /* 0x000ee20000000000 */
[----:B------:R-:W-:Y:S01]  /*16270*/  PRMT R65, R55, 0x5410, R53 ;  /* 0x0000541037417816 */ /* 0x000fe20000000035 */
[----:B----4-:R-:W-:Y:S02]  /*16280*/  @!P0 HADD2 R160, -R50.H0_H0, -RZ.H0_H0 ;  /* 0xa00000ff32a08230 */ /* 0x010fe40000000900 */
[----:B--2---:R-:W-:Y:S03]  /*16290*/  @!P4 HADD2 R149, -R55.H0_H0, -RZ.H0_H0 ;  /* 0xa00000ff3795c230 */ /* 0x004fe60000000900 */
[----:B------:R-:W-:Y:S01]  /*162a0*/  PRMT R59, R160, 0x7610, R59 ;  /* 0x00007610a03b7816 */ /* 0x000fe2000000003b */
[----:B------:R-:W-:Y:S01]  /*162b0*/  @!P0 STL.S16 [R1+0x50], R160 ;  /* 0x000050a001008387 */ /* 0x000fe20000100600 */
[----:B------:R-:W-:Y:S02]  /*162c0*/  @!P6 HADD2 R148, -R53.H0_H0, -RZ.H0_H0 ;  /* 0xa00000ff3594e230 */ /* 0x000fe40000000900 */
[----:B------:R-:W-:Y:S01]  /*162d0*/  @!P0 PRMT R50, R59, 0x5410, RZ ;  /* 0x000054103b328816 */ /* 0x000fe200000000ff */
[----:B------:R-:W-:Y:S01]  /*162e0*/  @!P4 STL.S16 [R1+0x54], R149 ;  /* 0x000054950100c387 */ /* 0x000fe20000100600 */
[----:B------:R-:W-:Y:S02]  /*162f0*/  PRMT R117, R149, 0x7610, R117 ;  /* 0x0000761095757816 */ /* 0x000fe40000000075 */
[----:B------:R-:W-:Y:S01]  /*16300*/  PRMT R64, R148, 0x7610, R64 ;  /* 0x0000761094407816 */ /* 0x000fe20000000040 */
[----:B------:R2:W4:Y:S01]  /*16310*/  LDL.S16 R60, [R1+0x14] ;  /* 0x00001400013c7983 */ /* 0x0005220000100600 */
[----:B------:R-:W-:Y:S02]  /*16320*/  @!P4 PRMT R55, R117, 0x5410, RZ ;  /* 0x000054107537c816 */ /* 0x000fe400000000ff */
[----:B------:R-:W-:Y:S01]  /*16330*/  @!P6 PRMT R53, R64, 0x5410, RZ ;  /* 0x000054104035e816 */ /* 0x000fe200000000ff */
[----:B------:R2:W2:Y:S01]  /*16340*/  LDL.S16 R59, [R1+0x10] ;  /* 0x00001000013b7983 */ /* 0x0004a20000100600 */
[----:B------:R-:W-:Y:S02]  /*16350*/  ISETP.LE.U32.AND P0, PT, R54, UR16, PT ;  /* 0x0000001036007c0c */ /* 0x000fe4000bf03070 */
[--C-:B------:R-:W-:Y:S01]  /*16360*/  SHF.R.U32.HI R54, RZ, 0x18, R57.reuse ;  /* 0x00000018ff367819 */ /* 0x100fe20000011639 */
[----:B------:R3:W-:Y:S01]  /*16370*/  STG.E.U16 [R108.64+0xb2], R50 ;  /* 0x0000b2326c007986 */ /* 0x0007e2000c10151a */
[----:B-1----:R-:W-:Y:S02]  /*16380*/  LOP3.LUT R51, R126, 0xff, RZ, 0xc0, !PT ;  /* 0x000000ff7e337812 */ /* 0x002fe400078ec0ff */
[----:B------:R-:W-:Y:S01]  /*16390*/  ISETP.LE.U32.AND P4, PT, R54, UR16, PT ;  /* 0x0000001036007c0c */ /* 0x000fe2000bf83070 */
[----:B------:R1:W-:Y:S01]  /*163a0*/  STG.E.U16 [R172.64+0xc2], R53 ;  /* 0x0000c235ac007986 */ /* 0x0003e2000c10151a */
[----:B------:R-:W-:Y:S02]  /*163b0*/  PRMT R54, R118, 0x7632, R54 ;  /* 0x0000763276367816 */ /* 0x000fe40000000036 */
[----:B------:R-:W-:Y:S01]  /*163c0*/  SHF.R.U32.HI R57, RZ, 0x10, R57 ;  /* 0x00000010ff397819 */ /* 0x000fe20000011639 */
[----:B------:R1:W-:Y:S02]  /*163d0*/  STG.E.U16 [R172.64+0xc0], R55 ;  /* 0x0000c037ac007986 */ /* 0x0003e4000c10151a */
[----:B------:R-:W-:Y:S02]  /*163e0*/  @!P2 HADD2 R119, -R54.H0_H0, -RZ.H0_H0 ;  /* 0xa00000ff3677a230 */ /* 0x000fe40000000900 */
[----:B------:R-:W-:Y:S01]  /*163f0*/  @!P6 STL.S16 [R1+0x48], R148 ;  /* 0x000048940100e387 */ /* 0x000fe20000100600 */
[----:B------:R-:W-:Y:S02]  /*16400*/  ISETP.LE.U32.AND P6, PT, R51, UR16, PT ;  /* 0x0000001033007c0c */ /* 0x000fe4000bfc3070 */
[----:B------:R-:W-:Y:S02]  /*16410*/  LOP3.LUT R51, R126, 0xffff, RZ, 0xc0, !PT ;  /* 0x0000ffff7e337812 */ /* 0x000fe400078ec0ff */
[----:B------:R-:W-:Y:S02]  /*16420*/  PRMT R61, R119, 0x7610, R61 ;  /* 0x00007610773d7816 */ /* 0x000fe4000000003d */
[----:B------:R-:W-:Y:S02]  /*16430*/  SHF.R.U32.HI R51, RZ, 0x8, R51 ;  /* 0x00000008ff337819 */ /* 0x000fe40000011633 */
[----:B---3--:R-:W-:Y:S04]  /*16440*/  PRMT R50, R118, 0x7610, R50 ;  /* 0x0000761076327816 */ /* 0x008fe80000000032 */
[----:B------:R-:W-:Y:S01]  /*16450*/  PRMT R64, R50, 0x5410, R54 ;  /* 0x0000541032407816 */ /* 0x000fe20000000036 */
[----:B------:R-:W-:Y:S01]  /*16460*/  @!P5 HADD2 R121, -R50.H0_H0, -RZ.H0_H0 ;  /* 0xa00000ff3279d230 */ /* 0x000fe20000000900 */
[----:B-1----:R-:W-:Y:S02]  /*16470*/  LOP3.LUT R53, R51, 0xffff, RZ, 0xc0, !PT ;  /* 0x0000ffff33357812 */ /* 0x002fe400078ec0ff */
[C---:B------:R-:W-:Y:S02]  /*16480*/  PRMT R51, R116.reuse, 0x7610, R51 ;  /* 0x0000761074337816 */ /* 0x040fe40000000033 */
[----:B------:R-:W-:Y:S01]  /*16490*/  PRMT R63, R121, 0x7610, R63 ;  /* 0x00007610793f7816 */ /* 0x000fe2000000003f */
[----:B------:R-:W-:Y:S01]  /*164a0*/  @!P5 STL.S16 [R1+0x30], R121 ;  /* 0x000030790100d387 */ /* 0x000fe20000100600 */
[----:B------:R-:W-:Y:S02]  /*164b0*/  LOP3.LUT R55, R57, 0xff, RZ, 0xc0, !PT ;  /* 0x000000ff39377812 */ /* 0x000fe400078ec0ff */
[----:B------:R-:W-:Y:S01]  /*164c0*/  @!P5 PRMT R50, R63, 0x5410, RZ ;  /* 0x000054103f32d816 */ /* 0x000fe200000000ff */
[----:B------:R1:W-:Y:S01]  /*164d0*/  @!P2 STL.S16 [R1+0x2c], R119 ;  /* 0x00002c770100a387 */ /* 0x0003e20000100600 */
[----:B------:R-:W-:Y:S02]  /*164e0*/  ISETP.LE.U32.AND P5, PT, R55, UR16, PT ;  /* 0x0000001037007c0c */ /* 0x000fe4000bfa3070 */
[----:B------:R-:W-:Y:S01]  /*164f0*/  PRMT R55, R116, 0x7632, R55 ;  /* 0x0000763274377816 */ /* 0x000fe20000000037 */
[----:B------:R3:W-:Y:S01]  /*16500*/  STG.E.U16 [R188.64+0xc0], R50 ;  /* 0x0000c032bc007986 */ /* 0x0007e2000c10151a */
[----:B------:R-:W-:Y:S02]  /*16510*/  @!P2 PRMT R54, R61, 0x5410, RZ ;  /* 0x000054103d36a816 */ /* 0x000fe400000000ff */
[----:B------:R-:W-:Y:S02]  /*16520*/  ISETP.LE.U32.AND P2, PT, R53, UR16, PT ;  /* 0x0000001035007c0c */ /* 0x000fe4000bf43070 */
[----:B------:R-:W-:Y:S01]  /*16530*/  SHF.R.U32.HI R53, RZ, 0x10, R126 ;  /* 0x00000010ff357819 */ /* 0x000fe2000001167e */
[----:B------:R3:W-:Y:S01]  /*16540*/  STG.E.U16 [R188.64+0xc2], R54 ;  /* 0x0000c236bc007986 */ /* 0x0007e2000c10151a */
[----:B------:R-:W-:Y:S02]  /*16550*/  PRMT R61, R51, 0x5410, R55 ;  /* 0x00005410333d7816 */ /* 0x000fe40000000037 */
[----:B------:R-:W-:Y:S01]  /*16560*/  LOP3.LUT R53, R53, 0xff, RZ, 0xc0, !PT ;  /* 0x000000ff35357812 */ /* 0x000fe200078ec0ff */
[----:B-1----:R-:W1:Y:S01]  /*16570*/  LDC.U8 R119, c[0x0][0x2d8] ;  /* 0x0000b600ff777b82 */ /* 0x002e620000000000 */
[----:B---3--:R-:W-:Y:S05]  /*16580*/  PRMT R50, R115, 0x7610, R50 ;  /* 0x0000761073327816 */ /* 0x008fea0000000032 */
[----:B------:R-:W-:Y:S01]  /*16590*/  @!P5 HADD2 R249, -R50.H0_H0, -RZ.H0_H0 ;  /* 0xa00000ff32f9d230 */ /* 0x000fe20000000900 */
[----:B------:R-:W-:Y:S04]  /*165a0*/  LOP3.LUT R54, R140, 0xffff, RZ, 0xc0, !PT ;  /* 0x0000ffff8c367812 */ /* 0x000fe800078ec0ff */
[----:B------:R-:W-:Y:S02]  /*165b0*/  SHF.R.U32.HI R54, RZ, 0x8, R54 ;  /* 0x00000008ff367819 */ /* 0x000fe40000011636 */
[----:B-1----:R-:W-:Y:S01]  /*165c0*/  PRMT R119, R119, 0x7054, R120 ;  /* 0x0000705477777816 */ /* 0x002fe20000000078 */
[----:B----4-:R-:W-:Y:S02]  /*165d0*/  @!P3 HADD2 R60, -R51.H0_H0, -RZ.H0_H0 ;  /* 0xa00000ff333cb230 */ /* 0x010fe40000000900 */
[----:B--2---:R-:W-:Y:S03]  /*165e0*/  @!P0 HADD2 R59, -R55.H0_H0, -RZ.H0_H0 ;  /* 0xa00000ff373b8230 */ /* 0x004fe60000000900 */
[----:B------:R-:W-:Y:S01]  /*165f0*/  PRMT R57, R60, 0x7610, R57 ;  /* 0x000076103c397816 */ /* 0x000fe20000000039 */
[----:B------:R1:W-:Y:S01]  /*16600*/  @!P3 STL.S16 [R1+0x14], R60 ;  /* 0x0000143c0100b387 */ /* 0x0003e20000100600 */
[----:B------:R-:W-:Y:S03]  /*16610*/  PRMT R58, R59, 0x7610, R58 ;  /* 0x000076103b3a7816 */ /* 0x000fe6000000003a */
[----:B------:R-:W-:Y:S01]  /*16620*/  @!P0 STL.S16 [R1+0x10], R59 ;  /* 0x0000103b01008387 */ /* 0x000fe20000100600 */
[----:B------:R-:W-:Y:S02]  /*16630*/  @!P3 PRMT R51, R57, 0x5410, RZ ;  /* 0x000054103933b816 */ /* 0x000fe400000000ff */
[----:B------:R-:W-:Y:S02]  /*16640*/  ISETP.LE.U32.AND P3, PT, R53, UR16, PT ;  /* 0x0000001035007c0c */ /* 0x000fe4000bf63070 */
[----:B------:R-:W-:Y:S01]  /*16650*/  PRMT R53, R115, 0x7632, R53 ;  /* 0x0000763273357816 */ /* 0x000fe20000000035 */
[----:B------:R2:W-:Y:S01]  /*16660*/  STG.E.U16 [R110.64+0xbe], R51 ;  /* 0x0000be336e007986 */ /* 0x0005e2000c10151a */
[----:B------:R-:W-:Y:S02]  /*16670*/  @!P0 PRMT R55, R58, 0x5410, RZ ;  /* 0x000054103a378816 */ /* 0x000fe400000000ff */
[----:B------:R-:W-:Y:S01]  /*16680*/  SHF.R.U32.HI R57, RZ, 0x18, R126 ;  /* 0x00000018ff397819 */ /* 0x000fe2000001167e */
[----:B------:R-:W-:Y:S02]  /*16690*/  @!P4 HADD2 R246, -R53.H0_H0, -RZ.H0_H0 ;  /* 0xa00000ff35f6c230 */ /* 0x000fe40000000900 */
[----:B------:R3:W-:Y:S01]  /*166a0*/  STG.E.U16 [R110.64+0xc0], R55 ;  /* 0x0000c0376e007986 */ /* 0x0007e2000c10151a */
[----:B------:R-:W-:Y:S02]  /*166b0*/  ISETP.LE.U32.AND P0, PT, R57, UR16, PT ;  /* 0x0000001039007c0c */ /* 0x000fe4000bf03070 */
[----:B------:R-:W-:Y:S02]  /*166c0*/  LOP3.LUT R57, R140, 0xff, RZ, 0xc0, !PT ;  /* 0x000000ff8c397812 */ /* 0x000fe400078ec0ff */
[----:B-1----:R-:W-:Y:S02]  /*166d0*/  PRMT R60, R50, 0x5410, R53 ;  /* 0x00005410323c7816 */ /* 0x002fe40000000035 */
[----:B------:R-:W-:Y:S02]  /*166e0*/  @!P5 PRMT R50, R249, 0x5410, RZ ;  /* 0x00005410f932d816 */ /* 0x000fe400000000ff */
[----:B------:R-:W-:Y:S02]  /*166f0*/  @!P4 PRMT R53, R246, 0x5410, RZ ;  /* 0x00005410f635c816 */ /* 0x000fe400000000ff */
[----:B------:R-:W-:Y:S01]  /*16700*/  ISETP.LE.U32.AND P5, PT, R57, UR16, PT ;  /* 0x0000001039007c0c */ /* 0x000fe2000bfa3070 */
[----:B------:R1:W-:Y:S01]  /*16710*/  STG.E.U16 [R108.64+0xc0], R50 ;  /* 0x0000c0326c007986 */ /* 0x0003e2000c10151a */
[----:B------:R-:W-:Y:S02]  /*16720*/  LOP3.LUT R57, R54, 0xffff, RZ, 0xc0, !PT ;  /* 0x0000ffff36397812 */ /* 0x000fe400078ec0ff */
[C---:B------:R-:W-:Y:S01]  /*16730*/  PRMT R54, R114.reuse, 0x7610, R54 ;  /* 0x0000761072367816 */ /* 0x040fe20000000036 */
[----:B------:R4:W-:Y:S01]  /*16740*/  STG.E.U16 [R108.64+0xc2], R53 ;  /* 0x0000c2356c007986 */ /* 0x0009e2000c10151a */
[----:B--2---:R-:W-:Y:S01]  /*16750*/  PRMT R51, R114, 0x7632, R51 ;  /* 0x0000763272337816 */ /* 0x004fe20000000033 */
[----:B------:R-:W-:Y:S01]  /*16760*/  IMAD.WIDE.U32 R114, R62, -0x2daee0ad, RZ ;  /* 0xd2511f533e727825 */ /* 0x000fe200078e00ff */
[----:B------:R-:W-:Y:S01]  /*16770*/  ISETP.LE.U32.AND P4, PT, R57, UR16, PT ;  /* 0x0000001039007c0c */ /* 0x000fe2000bf83070 */
[----:B------:R-:W-:Y:S01]  /*16780*/  @!P6 HADD2 R242, -R54.H0_H0, -RZ.H0_H0 ;  /* 0xa00000ff36f2e230 */ /* 0x000fe20000000900 */
[----:B------:R-:W-:Y:S01]  /*16790*/  PRMT R63, R54, 0x5410, R51 ;  /* 0x00005410363f7816 */ /* 0x000fe20000000033 */
[----:B------:R-:W-:Y:S01]  /*167a0*/  @!P2 HADD2 R241, -R51.H0_H0, -RZ.H0_H0 ;  /* 0xa00000ff33f1a230 */ /* 0x000fe20000000900 */
[----:B---3--:R-:W-:Y:S02]  /*167b0*/  SHF.R.U32.HI R55, RZ, 0x18, R140 ;  /* 0x00000018ff377819 */ /* 0x008fe4000001168c */
[----:B------:R-:W-:Y:S02]  /*167c0*/  @!P6 PRMT R54, R242, 0x5410, RZ ;  /* 0x00005410f236e816 */ /* 0x000fe400000000ff */
[----:B------:R-:W-:Y:S02]  /*167d0*/  @!P2 PRMT R51, R241, 0x5410, RZ ;  /* 0x00005410f133a816 */ /* 0x000fe400000000ff */
[----:B------:R-:W-:Y:S01]  /*167e0*/  ISETP.LE.U32.AND P2, PT, R55, UR16, PT ;  /* 0x0000001037007c0c */ /* 0x000fe2000bf43070 */
[----:B------:R2:W-:Y:S01]  /*167f0*/  STG.E.U16 [R172.64+0xd0], R54 ;  /* 0x0000d036ac007986 */ /* 0x0005e2000c10151a */
[----:B------:R-:W-:Y:S02]  /*16800*/  LOP3.LUT R55, R115, UR24, R122, 0x96, !PT ;  /* 0x0000001873377c12 */ /* 0x000fe4000f8e967a */
[----:B------:R-:W-:Y:S01]  /*16810*/  SHF.R.U32.HI R57, RZ, 0x10, R140 ;  /* 0x00000010ff397819 */ /* 0x000fe2000001168c */
[----:B------:R3:W-:Y:S03]  /*16820*/  STG.E.U16 [R172.64+0xd2], R51 ;  /* 0x0000d233ac007986 */ /* 0x0007e6000c10151a */
[----:B------:R-:W-:Y:S02]  /*16830*/  LOP3.LUT R57, R57, 0xff, RZ, 0xc0, !PT ;  /* 0x000000ff39397812 */ /* 0x000fe400078ec0ff */
[----:B-1----:R-:W-:Y:S02]  /*16840*/  PRMT R50, R113, 0x7610, R50 ;  /* 0x0000761071327816 */ /* 0x002fe40000000032 */
[----:B------:R-:W-:Y:S02]  /*16850*/  ISETP.LE.U32.AND P6, PT, R57, UR16, PT ;  /* 0x0000001039007c0c */ /* 0x000fe4000bfc3070 */
[----:B----4-:R-:W-:Y:S01]  /*16860*/  PRMT R53, R113, 0x7632, R53 ;  /* 0x0000763271357816 */ /* 0x010fe20000000035 */
[----:B------:R-:W-:Y:S01]  /*16870*/  @!P3 HADD2 R240, -R50.H0_H0, -RZ.H0_H0 ;  /* 0xa00000ff32f0b230 */ /* 0x000fe20000000900 */
[----:B------:R-:W-:Y:S02]  /*16880*/  PRMT R57, R40, 0x7632, R57 ;  /* 0x0000763228397816 */ /* 0x000fe40000000039 */
[----:B------:R-:W-:Y:S01]  /*16890*/  PRMT R62, R50, 0x5410, R53 ;  /* 0x00005410323e7816 */ /* 0x000fe20000000035 */
[----:B------:R-:W-:Y:S01]  /*168a0*/  @!P0 HADD2 R247, -R53.H0_H0, -RZ.H0_H0 ;  /* 0xa00000ff35f78230 */ /* 0x000fe20000000900 */
[----:B------:R-:W-:Y:S04]  /*168b0*/  @!P3 PRMT R50, R240, 0x5410, RZ ;  /* 0x00005410f032b816 */ /* 0x000fe800000000ff */
[----:B------:R-:W-:Y:S01]  /*168c0*/  @!P0 PRMT R53, R247, 0x5410, RZ ;  /* 0x00005410f7358816 */ /* 0x000fe200000000ff */
[----:B------:R1:W-:Y:S01]  /*168d0*/  STG.E.U16 [R188.64+0xd0], R50 ;  /* 0x0000d032bc007986 */ /* 0x0003e2000c10151a */
[C---:B--2---:R-:W-:Y:S03]  /*168e0*/  LOP3.LUT R54, R55.reuse, 0xff, RZ, 0xc0, !PT ;  /* 0x000000ff37367812 */ /* 0x044fe600078ec0ff */
[----:B------:R2:W-:Y:S01]  /*168f0*/  STG.E.U16 [R188.64+0xd2], R53 ;  /* 0x0000d235bc007986 */ /* 0x0005e2000c10151a */
[----:B---3--:R-:W-:Y:S02]  /*16900*/  LOP3.LUT R51, R55, 0xffff, RZ, 0xc0, !PT ;  /* 0x0000ffff37337812 */ /* 0x008fe400078ec0ff */
[----:B------:R-:W-:Y:S02]  /*16910*/  ISETP.LE.U32.AND P3, PT, R54, UR16, PT ;  /* 0x0000001036007c0c */ /* 0x000fe4000bf63070 */
[----:B------:R-:W-:Y:S04]  /*16920*/  SHF.R.U32.HI R51, RZ, 0x8, R51 ;  /* 0x00000008ff337819 */ /* 0x000fe80000011633 */
[----:B------:R-:W-:Y:S02]  /*16930*/  LOP3.LUT R54, R51, 0xffff, RZ, 0xc0, !PT ;  /* 0x0000ffff33367812 */ /* 0x000fe400078ec0ff */
[----:B------:R-:W-:Y:S02]  /*16940*/  PRMT R51, R112, 0x7632, R51 ;  /* 0x0000763270337816 */ /* 0x000fe40000000033 */
[----:B------:R-:W-:Y:S02]  /*16950*/  ISETP.LE.U32.AND P0, PT, R54, UR16, PT ;  /* 0x0000001036007c0c */ /* 0x000fe4000bf03070 */
[--C-:B------:R-:W-:Y:S01]  /*16960*/  SHF.R.U32.HI R54, RZ, 0x10, R55.reuse ;  /* 0x00000010ff367819 */ /* 0x100fe20000011637 */
[----:B------:R-:W-:Y:S01]  /*16970*/  @!P4 HADD2 R239, -R51.H0_H0, -RZ.H0_H0 ;  /* 0xa00000ff33efc230 */ /* 0x000fe20000000900 */
[----:B------:R-:W-:Y:S01]  /*16980*/  SHF.R.U32.HI R55, RZ, 0x18, R55 ;  /* 0x00000018ff377819 */ /* 0x000fe20000011637 */
[----:B------:R-:W-:Y:S01]  /*16990*/  @!P3 HADD2 R228, -R52.H0_H0, -RZ.H0_H0 ;  /* 0xa00000ff34e4b230 */ /* 0x000fe20000000900 */
[----:B------:R-:W-:Y:S02]  /*169a0*/  LOP3.LUT R54, R54, 0xff, RZ, 0xc0, !PT ;  /* 0x000000ff36367812 */ /* 0x000fe400078ec0ff */
[----:B-1----:R-:W-:Y:S02]  /*169b0*/  PRMT R50, R112, 0x7610, R50 ;  /* 0x0000761070327816 */ /* 0x002fe40000000032 */
[----:B------:R-:W-:Y:S02]  /*169c0*/  SHF.R.U32.HI R112, RZ, 0x10, R186 ;  /* 0x00000010ff707819 */ /* 0x000fe400000116ba */
[----:B------:R-:W-:Y:S01]  /*169d0*/  PRMT R59, R50, 0x5410, R51 ;  /* 0x00005410323b7816 */ /* 0x000fe20000000033 */
[----:B------:R-:W-:Y:S01]  /*169e0*/  @!P5 HADD2 R245, -R50.H0_H0, -RZ.H0_H0 ;  /* 0xa00000ff32f5d230 */ /* 0x000fe20000000900 */
[----:B------:R-:W-:Y:S02]  /*169f0*/  @!P4 PRMT R51, R239, 0x5410, RZ ;  /* 0x00005410ef33c816 */ /* 0x000fe400000000ff */
[----:B--2---:R-:W-:Y:S02]  /*16a00*/  PRMT R53, R107, 0x7632, R53 ;  /* 0x000076326b357816 */ /* 0x004fe40000000035 */
[----:B------:R-:W-:Y:S01]  /*16a10*/  @!P5 PRMT R50, R245, 0x5410, RZ ;  /* 0x00005410f532d816 */ /* 0x000fe200000000ff */
[----:B------:R1:W-:Y:S01]  /*16a20*/  STG.E.U16 [R110.64+0xd0], R51 ;  /* 0x0000d0336e007986 */ /* 0x0003e2000c10151a */
[----:B------:R-:W-:Y:S01]  /*16a30*/  ISETP.LE.U32.AND P5, PT, R54, UR16, PT ;  /* 0x0000001036007c0c */ /* 0x000fe2000bfa3070 */
[----:B------:R-:W-:Y:S01]  /*16a40*/  @!P2 HADD2 R234, -R53.H0_H0, -RZ.H0_H0 ;  /* 0xa00000ff35eaa230 */ /* 0x000fe20000000900 */
[----:B------:R-:W-:Y:S01]  /*16a50*/  ISETP.LE.U32.AND P4, PT, R55, UR16, PT ;  /* 0x0000001037007c0c */ /* 0x000fe2000bf83070 */
[----:B------:R2:W-:Y:S01]  /*16a60*/  STG.E.U16 [R110.64+0xce], R50 ;  /* 0x0000ce326e007986 */ /* 0x0005e2000c10151a */
[----:B------:R-:W-:Y:S09]  /*16a70*/  LOP3.LUT R112, R112, 0xff, RZ, 0xc0, !PT ;  /* 0x000000ff70707812 */ /* 0x000ff200078ec0ff */
[----:B------:R-:W-:Y:S01]  /*16a80*/  @!P5 HADD2 R226, -R43.H0_H0, -RZ.H0_H0 ;  /* 0xa00000ff2be2d230 */ /* 0x000fe20000000900 */
[C---:B-1----:R-:W-:Y:S02]  /*16a90*/  PRMT R51, R52.reuse, 0x7632, R51 ;  /* 0x0000763234337816 */ /* 0x042fe40000000033 */
[----:B--2---:R-:W-:Y:S03]  /*16aa0*/  PRMT R50, R107, 0x7610, R50 ;  /* 0x000076106b327816 */ /* 0x004fe60000000032 */
[----:B------:R-:W-:Y:S01]  /*16ab0*/  @!P0 HADD2 R227, -R51.H0_H0, -RZ.H0_H0 ;  /* 0xa00000ff33e38230 */ /* 0x000fe20000000900 */
[----:B------:R-:W-:Y:S01]  /*16ac0*/  PRMT R160, R52, 0x5410, R51 ;  /* 0x0000541034a07816 */ /* 0x000fe20000000033 */
[----:B------:R-:W-:Y:S01]  /*16ad0*/  IMAD.WIDE.U32 R106, R106, -0x2daee0ad, RZ ;  /* 0xd2511f536a6a7825 */ /* 0x000fe200078e00ff */
[----:B------:R-:W-:Y:S01]  /*16ae0*/  PRMT R58, R50, 0x5410, R53 ;  /* 0x00005410323a7816 */ /* 0x000fe20000000035 */
[----:B------:R-:W-:Y:S01]  /*16af0*/  @!P6 HADD2 R238, -R50.H0_H0, -RZ.H0_H0 ;  /* 0xa00000ff32eee230 */ /* 0x000fe20000000900 */
[----:B------:R-:W-:Y:S02]  /*16b00*/  @!P2 PRMT R53, R234, 0x5410, RZ ;  /* 0x00005410ea35a816 */ /* 0x000fe400000000ff */
[----:B------:R-:W-:Y:S02]  /*16b10*/  @!P3 PRMT R52, R228, 0x5410, RZ ;  /* 0x00005410e434b816 */ /* 0x000fe400000000ff */
[----:B------:R-:W-:Y:S01]  /*16b20*/  @!P6 PRMT R50, R238, 0x5410, RZ ;  /* 0x00005410ee32e816 */ /* 0x000fe200000000ff */
[----:B------:R-:W-:Y:S01]  /*16b30*/  STG.E.U16 [R108.64+0xd2], R53 ;  /* 0x0000d2356c007986 */ /* 0x000fe2000c10151a */
[----:B------:R-:W-:Y:S03]  /*16b40*/  @!P0 PRMT R51, R227, 0x5410, RZ ;  /* 0x00005410e3338816 */ /* 0x000fe600000000ff */
[----:B------:R1:W-:Y:S04]  /*16b50*/  STG.E.U16 [R108.64+0xd0], R50 ;  /* 0x0000d0326c007986 */ /* 0x0003e8000c10151a */
[----:B------:R-:W-:Y:S04]  /*16b60*/  STG.E.U16 [R172.64+0xe0], R52 ;  /* 0x0000e034ac007986 */ /* 0x000fe8000c10151a */
[----:B------:R2:W-:Y:S01]  /*16b70*/  STG.E.U16 [R172.64+0xe2], R51 ;  /* 0x0000e233ac007986 */ /* 0x0005e2000c10151a */
[C---:B-1----:R-:W-:Y:S04]  /*16b80*/  PRMT R50, R43.reuse, 0x7632, R50 ;  /* 0x000076322b327816 */ /* 0x042fe80000000032 */
[----:B------:R-:W-:Y:S01]  /*16b90*/  PRMT R161, R43, 0x5410, R50 ;  /* 0x000054102ba17816 */ /* 0x000fe20000000032 */
[----:B------:R-:W-:Y:S01]  /*16ba0*/  @!P4 HADD2 R233, -R50.H0_H0, -RZ.H0_H0 ;  /* 0xa00000ff32e9c230 */ /* 0x000fe20000000900 */
[----:B------:R-:W-:Y:S02]  /*16bb0*/  @!P5 PRMT R43, R226, 0x5410, RZ ;  /* 0x00005410e22bd816 */ /* 0x000fe400000000ff */
[--C-:B--2---:R-:W-:Y:S02]  /*16bc0*/  LOP3.LUT R51, R107, UR24, R124.reuse, 0x96, !PT ;  /* 0x000000186b337c12 */ /* 0x104fe4000f8e967c */
[----:B------:R-:W-:Y:S01]  /*16bd0*/  @!P4 PRMT R50, R233, 0x5410, RZ ;  /* 0x00005410e932c816 */ /* 0x000fe200000000ff */
[----:B------:R1:W-:Y:S01]  /*16be0*/  STG.E.U16 [R188.64+0xe0], R43 ;  /* 0x0000e02bbc007986 */ /* 0x0003e2000c10151a */
[----:B------:R-:W-:Y:S03]  /*16bf0*/  LOP3.LUT R124, R107, UR4, R124, 0x96, !PT ;  /* 0x000000046b7c7c12 */ /* 0x000fe6000f8e967c */
[----:B------:R2:W-:Y:S01]  /*16c00*/  STG.E.U16 [R188.64+0xe2], R50 ;  /* 0x0000e232bc007986 */ /* 0x0005e2000c10151a */
[----:B-1----:R-:W-:Y:S04]  /*16c10*/  LOP3.LUT R43, R51, 0xff, RZ, 0xc0, !PT ;  /* 0x000000ff332b7812 */ /* 0x002fe800078ec0ff */
[----:B------:R-:W-:Y:S02]  /*16c20*/  ISETP.LE.U32.AND P0, PT, R43, UR16, PT ;  /* 0x000000102b007c0c */ /* 0x000fe4000bf03070 */
[C---:B------:R-:W-:Y:S02]  /*16c30*/  PRMT R43, R49.reuse, 0x7632, R43 ;  /* 0x00007632312b7816 */ /* 0x040fe4000000002b */
[--C-:B--2---:R-:W-:Y:S02]  /*16c40*/  SHF.R.U32.HI R50, RZ, 0x10, R114.reuse ;  /* 0x00000010ff327819 */ /* 0x104fe40000011672 */
[----:B------:R-:W-:Y:S02]  /*16c50*/  PRMT R148, R49, 0x5410, R43 ;  /* 0x0000541031947816 */ /* 0x000fe4000000002b */
[----:B------:R-:W-:Y:S04]  /*16c60*/  LOP3.LUT R50, R50, 0xff, RZ, 0xc0, !PT ;  /* 0x000000ff32327812 */ /* 0x000fe800078ec0ff */
[----:B------:R-:W-:Y:S01]  /*16c70*/  ISETP.LE.U32.AND P4, PT, R50, UR16, PT ;  /* 0x0000001032007c0c */ /* 0x000fe2000bf83070 */
[----:B------:R-:W-:Y:S05]  /*16c80*/  @!P0 HADD2 R231, -R49.H0_H0, -RZ.H0_H0 ;  /* 0xa00000ff31e78230 */ /* 0x000fea0000000900 */
[----:B------:R-:W-:Y:S05]  /*16c90*/  @!P0 PRMT R49, R231, 0x5410, RZ ;  /* 0x00005410e7318816 */ /* 0x000fea00000000ff */
[----:B------:R1:W-:Y:S02]  /*16ca0*/  STG.E.U16 [R110.64+0xde], R49 ;  /* 0x0000de316e007986 */ /* 0x0003e4000c10151a */
[----:B------:R-:W-:Y:S01]  /*16cb0*/  @!P4 HADD2 R221, -R42.H0_H0, -RZ.H0_H0 ;  /* 0xa00000ff2addc230 */ /* 0x000fe20000000900 */
[----:B-1----:R-:W-:Y:S04]  /*16cc0*/  LOP3.LUT R49, R51, 0xffff, RZ, 0xc0, !PT ;  /* 0x0000ffff33317812 */ /* 0x002fe800078ec0ff */
[----:B------:R-:W-:Y:S04]  /*16cd0*/  SHF.R.U32.HI R49, RZ, 0x8, R49 ;  /* 0x00000008ff317819 */ /* 0x000fe80000011631 */
[----:B------:R-:W-:Y:S04]  /*16ce0*/  LOP3.LUT R49, R49, 0xffff, RZ, 0xc0, !PT ;  /* 0x0000ffff31317812 */ /* 0x000fe800078ec0ff */
[----:B------:R-:W-:Y:S02]  /*16cf0*/  ISETP.LE.U32.AND P3, PT, R49, UR16, PT ;  /* 0x0000001031007c0c */ /* 0x000fe4000bf63070 */
[--C-:B------:R-:W-:Y:S02]  /*16d00*/  SHF.R.U32.HI R49, RZ, 0x10, R51.reuse ;  /* 0x00000010ff317819 */ /* 0x100fe40000011633 */
[----:B------:R-:W-:Y:S02]  /*16d10*/  SHF.R.U32.HI R51, RZ, 0x18, R51 ;  /* 0x00000018ff337819 */ /* 0x000fe40000011633 */
[----:B------:R-:W-:Y:S02]  /*16d20*/  LOP3.LUT R49, R49, 0xff, RZ, 0xc0, !PT ;  /* 0x000000ff31317812 */ /* 0x000fe400078ec0ff */
[----:B------:R-:W-:Y:S02]  /*16d30*/  ISETP.LE.U32.AND P0, PT, R51, UR16, PT ;  /* 0x0000001033007c0c */ /* 0x000fe4000bf03070 */
[----:B------:R-:W-:Y:S02]  /*16d40*/  ISETP.LE.U32.AND P2, PT, R49, UR16, PT ;  /* 0x0000001031007c0c */ /* 0x000fe4000bf43070 */
[C---:B------:R-:W-:Y:S01]  /*16d50*/  LOP3.LUT R49, R114.reuse, 0xff, RZ, 0xc0, !PT ;  /* 0x000000ff72317812 */ /* 0x040fe200078ec0ff */
[----:B------:R-:W-:Y:S03]  /*16d60*/  @!P3 HADD2 R225, -R43.H0_H0, -RZ.H0_H0 ;  /* 0xa00000ff2be1b230 */ /* 0x000fe60000000900 */
[----:B------:R-:W-:Y:S02]  /*16d70*/  ISETP.LE.U32.AND P6, PT, R49, UR16, PT ;  /* 0x0000001031007c0c */ /* 0x000fe4000bfc3070 */
[----:B------:R-:W-:Y:S02]  /*16d80*/  LOP3.LUT R49, R114, 0xffff, RZ, 0xc0, !PT ;  /* 0x0000ffff72317812 */ /* 0x000fe400078ec0ff */
[----:B------:R-:W-:Y:S02]  /*16d90*/  @!P3 PRMT R43, R225, 0x5410, RZ ;  /* 0x00005410e12bb816 */ /* 0x000fe400000000ff */
[----:B------:R-:W-:Y:S01]  /*16da0*/  SHF.R.U32.HI R49, RZ, 0x8, R49 ;  /* 0x00000008ff317819 */ /* 0x000fe20000011631 */
[----:B------:R-:W-:Y:S02]  /*16db0*/  @!P2 HADD2 R224, -R41.H0_H0, -RZ.H0_H0 ;  /* 0xa00000ff29e0a230 */ /* 0x000fe40000000900 */
[----:B------:R1:W-:Y:S01]  /*16dc0*/  STG.E.U16 [R110.64+0xe0], R43 ;  /* 0x0000e02b6e007986 */ /* 0x0003e2000c10151a */
[----:B------:R-:W-:Y:S03]  /*16dd0*/  LOP3.LUT R49, R49, 0xffff, RZ, 0xc0, !PT ;  /* 0x0000ffff31317812 */ /* 0x000fe600078ec0ff */
[----:B------:R-:W-:Y:S01]  /*16de0*/  @!P6 HADD2 R223, -R48.H0_H0, -RZ.H0_H0 ;  /* 0xa00000ff30dfe230 */ /* 0x000fe20000000900 */
[----:B------:R-:W-:Y:S02]  /*16df0*/  ISETP.LE.U32.AND P5, PT, R49, UR16, PT ;  /* 0x0000001031007c0c */ /* 0x000fe4000bfa3070 */
[C---:B------:R-:W-:Y:S04]  /*16e00*/  PRMT R49, R41.reuse, 0x7632, R49 ;  /* 0x0000763229317816 */ /* 0x040fe80000000031 */
[----:B------:R-:W-:Y:S01]  /*16e10*/  PRMT R149, R41, 0x5410, R49 ;  /* 0x0000541029957816 */ /* 0x000fe20000000031 */
[----:B------:R-:W-:Y:S01]  /*16e20*/  @!P0 HADD2 R218, -R49.H0_H0, -RZ.H0_H0 ;  /* 0xa00000ff31da8230 */ /* 0x000fe20000000900 */
[----:B------:R-:W-:Y:S04]  /*16e30*/  @!P2 PRMT R41, R224, 0x5410, RZ ;  /* 0x00005410e029a816 */ /* 0x000fe800000000ff */
[----:B------:R-:W-:Y:S01]  /*16e40*/  @!P0 PRMT R49, R218, 0x5410, RZ ;  /* 0x00005410da318816 */ /* 0x000fe200000000ff */
[----:B------:R2:W-:Y:S04]  /*16e50*/  STG.E.U16 [R108.64+0xe0], R41 ;  /* 0x0000e0296c007986 */ /* 0x0005e8000c10151a */
[----:B------:R-:W-:Y:S01]  /*16e60*/  STG.E.U16 [R108.64+0xe2], R49 ;  /* 0x0000e2316c007986 */ /* 0x000fe2000c10151a */
[C---:B-1----:R-:W-:Y:S04]  /*16e70*/  PRMT R43, R48.reuse, 0x7632, R43 ;  /* 0x00007632302b7816 */ /* 0x042fe8000000002b */
[----:B------:R-:W-:Y:S01]  /*16e80*/  PRMT R162, R48, 0x5410, R43 ;  /* 0x0000541030a27816 */ /* 0x000fe2000000002b */
[----:B------:R-:W-:Y:S01]  /*16e90*/  @!P5 HADD2 R222, -R43.H0_H0, -RZ.H0_H0 ;  /* 0xa00000ff2bded230 */ /* 0x000fe20000000900 */
[----:B------:R-:W-:Y:S04]  /*16ea0*/  @!P6 PRMT R48, R223, 0x5410, RZ ;  /* 0x00005410df30e816 */ /* 0x000fe800000000ff */
[----:B------:R-:W-:Y:S01]  /*16eb0*/  @!P5 PRMT R43, R222, 0x5410, RZ ;  /* 0x00005410de2bd816 */ /* 0x000fe200000000ff */
[----:B------:R1:W-:Y:S04]  /*16ec0*/  STG.E.U16 [R172.64+0xf0], R48 ;  /* 0x0000f030ac007986 */ /* 0x0003e8000c10151a */
[----:B------:R-:W-:Y:S01]  /*16ed0*/  STG.E.U16 [R172.64+0xf2], R43 ;  /* 0x0000f22bac007986 */ /* 0x000fe2000c10151a */
[----:B--2---:R-:W-:Y:S04]  /*16ee0*/  SHF.R.U32.HI R41, RZ, 0x18, R114 ;  /* 0x00000018ff297819 */ /* 0x004fe80000011672 */
[----:B------:R-:W-:Y:S02]  /*16ef0*/  ISETP.LE.U32.AND P2, PT, R41, UR16, PT ;  /* 0x0000001029007c0c */ /* 0x000fe4000bf43070 */
[C---:B------:R-:W-:Y:S04]  /*16f00*/  PRMT R41, R42.reuse, 0x7632, R41 ;  /* 0x000076322a297816 */ /* 0x040fe80000000029 */
[----:B------:R-:W-:Y:S02]  /*16f10*/  PRMT R163, R42, 0x5410, R41 ;  /* 0x000054102aa37816 */ /* 0x000fe40000000029 */
[----:B------:R-:W-:Y:S05]  /*16f20*/  @!P4 PRMT R42, R221, 0x5410, RZ ;  /* 0x00005410dd2ac816 */ /* 0x000fea00000000ff */
[----:B------:R2:W-:Y:S01]  /*16f30*/  STG.E.U16 [R188.64+0xf0], R42 ;  /* 0x0000f02abc007986 */ /* 0x0005e2000c10151a */
[----:B------:R-:W-:Y:S01]  /*16f40*/  @!P2 HADD2 R219, -R41.H0_H0, -RZ.H0_H0 ;  /* 0xa00000ff29dba230 */ /* 0x000fe20000000900 */
[----:B-1----:R-:W-:Y:S01]  /*16f50*/  LOP3.LUT R48, R193, UR5, R208, 0x96, !PT ;  /* 0x00000005c1307c12 */ /* 0x002fe2000f8e96d0 */
[----:B------:R-:W-:Y:S01]  /*16f60*/  UIADD3 UR5, UR20, -0x4ab325aa, URZ ;  /* 0xb54cda5614057890 */ /* 0x000fe2000fffe03f */
[----:B------:R1:W5:Y:S02]  /*16f70*/  LDL.LU.64 R208, [R1+0x1f8] ;  /* 0x0001f80001d07983 */ /* 0x0003640000300a00 */
[----:B------:R-:W-:Y:S01]  /*16f80*/  @!P2 PRMT R41, R219, 0x5410, RZ ;  /* 0x00005410db29a816 */ /* 0x000fe200000000ff */
[----:B------:R-:W-:Y:S02]  /*16f90*/  IMAD.WIDE.U32 R192, R192, -0x2daee0ad, RZ ;  /* 0xd2511f53c0c07825 */ /* 0x000fe400078e00ff */
[----:B------:R-:W-:Y:S02]  /*16fa0*/  LOP3.LUT R176, R175, UR5, R176, 0x96, !PT ;  /* 0x00000005afb07c12 */ /* 0x000fe4000f8e96b0 */
[----:B------:R3:W-:Y:S01]  /*16fb0*/  STG.E.U16 [R188.64+0xf2], R41 ;  /* 0x0000f229bc007986 */ /* 0x0007e2000c10151a */
[----:B------:R-:W-:Y:S01]  /*16fc0*/  LOP3.LUT R180, R179, UR5, R180, 0x96, !PT ;  /* 0x00000005b3b47c12 */ /* 0x000fe2000f8e96b4 */
[----:B------:R-:W-:Y:S01]  /*16fd0*/  IMAD.WIDE.U32 R48, R48, -0x2daee0ad, RZ ;  /* 0xd2511f5330307825 */ /* 0x000fe200078e00ff */
[----:B------:R-:W-:Y:S02]  /*16fe0*/  LOP3.LUT R152, R145, UR5, R152, 0x96, !PT ;  /* 0x0000000591987c12 */ /* 0x000fe4000f8e9698 */
[----:B------:R-:W-:Y:S02]  /*16ff0*/  LOP3.LUT R166, R157, UR5, R166, 0x96, !PT ;  /* 0x000000059da67c12 */ /* 0x000fe4000f8e96a6 */
[----:B------:R-:W-:Y:S02]  /*17000*/  LOP3.LUT R132, R127, UR5, R132, 0x96, !PT ;  /* 0x000000057f847c12 */ /* 0x000fe4000f8e9684 */
[----:B------:R-:W-:Y:S02]  /*17010*/  LOP3.LUT R146, R141, UR5, R146, 0x96, !PT ;  /* 0x000000058d927c12 */ /* 0x000fe4000f8e9692 */
[----:B--2---:R-:W-:Y:S02]  /*17020*/  LOP3.LUT R42, R49, UR22, R170, 0x96, !PT ;  /* 0x00000016312a7c12 */ /* 0x004fe4000f8e96aa */
[----:B------:R1:W5:Y:S03]  /*17030*/  LDL.LU.64 R170, [R1+0x1f0] ;  /* 0x0001f00001aa7983 */ /* 0x0003660000300a00 */
[----:B------:R-:W-:Y:S03]  /*17040*/  IMAD.WIDE.U32 R42, R42, -0x326172a9, RZ ;  /* 0xcd9e8d572a2a7825 */ /* 0x000fe600078e00ff */
[----:B------:R1:W2:Y:S02]  /*17050*/  LDL.S16 R121, [R1+0xd8] ;  /* 0x0000d80001797983 */ /* 0x0002a40000100600 */
[----:B------:R-:W-:Y:S02]  /*17060*/  LOP3.LUT R150, R43, UR19, R150, 0x96, !PT ;  /* 0x000000132b967c12 */ /* 0x000fe4000f8e9696 */
[----:B------:R-:W-:Y:S01]  /*17070*/  LOP3.LUT R43, R106, 0xff, RZ, 0xc0, !PT ;  /* 0x000000ff6a2b7812 */ /* 0x000fe200078ec0ff */
[----:B------:R1:W4:Y:S01]  /*17080*/  LDL.S16 R117, [R1+0x158] ;  /* 0x0001580001757983 */ /* 0x0003220000100600 */
[----:B---3--:R-:W-:Y:S01]  /*17090*/  LOP3.LUT R41, R193, UR18, R48, 0x96, !PT ;  /* 0x00000012c1297c12 */ /* 0x008fe2000f8e9630 */
[----:B------:R-:W-:Y:S01]  /*170a0*/  IMAD.WIDE.U32 R150, R150, -0x2daee0ad, RZ ;  /* 0xd2511f5396967825 */ /* 0x000fe200078e00ff */
[----:B------:R-:W-:Y:S01]  /*170b0*/  ISETP.LE.U32.AND P2, PT, R43, UR16, PT ;  /* 0x000000102b007c0c */ /* 0x000fe2000bf43070 */
[----:B------:R1:W3:Y:S01]  /*170c0*/  LDL.S16 R118, [R1+0x154] ;  /* 0x0001540001767983 */ /* 0x0002e20000100600 */
[----:B------:R-:W-:Y:S01]  /*170d0*/  LOP3.LUT R43, R187, UR5, R190, 0x96, !PT ;  /* 0x00000005bb2b7c12 */ /* 0x000fe2000f8e96be */
[----:B------:R-:W-:Y:S01]  /*170e0*/  IMAD.WIDE.U32 R48, R41, -0x326172a9, RZ ;  /* 0xcd9e8d5729307825 */ /* 0x000fe200078e00ff */
[----:B------:R-:W-:Y:S02]  /*170f0*/  LOP3.LUT R41, R151, UR13, R192, 0x96, !PT ;  /* 0x0000000d97297c12 */ /* 0x000fe4000f8e96c0 */
[----:B------:R-:W-:Y:S02]  /*17100*/  SHF.R.U32.HI R151, RZ, 0x18, R106 ;  /* 0x00000018ff977819 */ /* 0x000fe4000001166a */
[----:B------:R-:W-:Y:S01]  /*17110*/  LOP3.LUT R54, R49, UR14, R42, 0x96, !PT ;  /* 0x0000000e31367c12 */ /* 0x000fe2000f8e962a */
[----:B------:R-:W-:Y:S01]  /*17120*/  IMAD.WIDE.U32 R52, R41, -0x326172a9, RZ ;  /* 0xcd9e8d5729347825 */ /* 0x000fe200078e00ff */
[----:B------:R-:W-:Y:S03]  /*17130*/  LOP3.LUT R41, R106, 0xffff, RZ, 0xc0, !PT ;  /* 0x0000ffff6a297812 */ /* 0x000fe600078ec0ff */
[----:B------:R-:W-:Y:S01]  /*17140*/  IMAD.WIDE.U32 R54, R54, -0x2daee0ad, RZ ;  /* 0xd2511f5336367825 */ /* 0x000fe200078e00ff */
[----:B------:R-:W-:Y:S01]  /*17150*/  SHF.R.U32.HI R41, RZ, 0x8, R41 ;  /* 0x00000008ff297819 */ /* 0x000fe20000011629 */
[----:B------:R-:W-:Y:S01]  /*17160*/  @!P2 HADD2 R220, -R40.H0_H0, -RZ.H0_H0 ;  /* 0xa00000ff28dca230 */ /* 0x000fe20000000900 */
[----:B------:R-:W-:Y:S02]  /*17170*/  LOP3.LUT R53, R53, UR10, R48, 0x96, !PT ;  /* 0x0000000a35357c12 */ /* 0x000fe4000f8e9630 */
[----:B------:R-:W-:Y:S02]  /*17180*/  LOP3.LUT R42, R55, UR9, R150, 0x96, !PT ;  /* 0x00000009372a7c12 */ /* 0x000fe4000f8e9696 */
[----:B------:R-:W-:Y:S02]  /*17190*/  PRMT R150, R40, 0x5410, R57 ;  /* 0x0000541028967816 */ /* 0x000fe40000000039 */
[----:B------:R-:W-:Y:S01]  /*171a0*/  @!P2 PRMT R40, R220, 0x5410, RZ ;  /* 0x00005410dc28a816 */ /* 0x000fe200000000ff */
[----:B------:R-:W-:Y:S01]  /*171b0*/  IMAD.WIDE.U32 R50, R42, -0x326172a9, RZ ;  /* 0xcd9e8d572a327825 */ /* 0x000fe200078e00ff */
[----:B------:R-:W-:Y:S02]  /*171c0*/  LOP3.LUT R41, R41, 0xffff, RZ, 0xc0, !PT ;  /* 0x0000ffff29297812 */ /* 0x000fe400078ec0ff */
[----:B------:R-:W-:Y:S01]  /*171d0*/  LOP3.LUT R55, R43, 0xffff, RZ, 0xc0, !PT ;  /* 0x0000ffff2b377812 */ /* 0x000fe200078ec0ff */
[----:B------:R1:W-:Y:S01]  /*171e0*/  STG.E.U16 [R110.64+0xee], R40 ;  /* 0x0000ee286e007986 */ /* 0x0003e2000c10151a */
[----:B------:R-:W-:Y:S02]  /*171f0*/  LOP3.LUT R48, R51, UR5, R52, 0x96, !PT ;  /* 0x0000000533307c12 */ /* 0x000fe4000f8e9634 */
[----:B------:R-:W-:Y:S02]  /*17200*/  ISETP.LE.U32.AND P0, PT, R41, UR16, PT ;  /* 0x0000001029007c0c */ /* 0x000fe4000bf03070 */
[----:B------:R-:W-:Y:S02]  /*17210*/  LOP3.LUT R41, R48, 0xffff, RZ, 0xc0, !PT ;  /* 0x0000ffff30297812 */ /* 0x000fe400078ec0ff */
[----:B------:R-:W-:Y:S02]  /*17220*/  LOP3.LUT R42, R50, 0xff, RZ, 0xc0, !PT ;  /* 0x000000ff322a7812 */ /* 0x000fe400078ec0ff */
[----:B------:R-:W-:Y:S02]  /*17230*/  SHF.R.U32.HI R41, RZ, 0x8, R41 ;  /* 0x00000008ff297819 */ /* 0x000fe40000011629 */
[----:B------:R-:W-:Y:S02]  /*17240*/  SHF.R.U32.HI R49, RZ, 0x18, R50 ;  /* 0x00000018ff317819 */ /* 0x000fe40000011632 */
[----:B------:R-:W-:Y:S02]  /*17250*/  SHF.R.U32.HI R55, RZ, 0x8, R55 ;  /* 0x00000008ff377819 */ /* 0x000fe40000011637 */
[----:B------:R-:W-:Y:S04]  /*17260*/  SHF.R.U32.HI R52, RZ, 0x18, R186 ;  /* 0x00000018ff347819 */ /* 0x000fe800000116ba */
[----:B------:R-:W-:Y:S01]  /*17270*/  PRMT R52, R112, 0x5410, R52 ;  /* 0x0000541070347816 */ /* 0x000fe20000000034 */
[----:B------:R-:W-:Y:S01]  /*17280*/  IMAD.WIDE.U32 R112, R53, -0x2daee0ad, RZ ;  /* 0xd2511f5335707825 */ /* 0x000fe200078e00ff */
[----:B------:R-:W-:Y:S03]  /*17290*/  LOP3.LUT R53, R184, 0xffff, RZ, 0xc0, !PT ;  /* 0x0000ffffb8357812 */ /* 0x000fe600078ec0ff */
[--C-:B------:R-:W-:Y:S01]  /*172a0*/  HSET2.LE.AND R52, R52, R119.reuse, PT ;  /* 0x0000007734347233 */ /* 0x100fe20003803000 */
[----:B------:R-:W-:Y:S02]  /*172b0*/  SHF.R.U32.HI R53, RZ, 0x8, R53 ;  /* 0x00000008ff357819 */ /* 0x000fe40000011635 */
[----:B-1----:R-:W-:Y:S02]  /*172c0*/  LOP3.LUT R40, R48, 0xff, RZ, 0xc0, !PT ;  /* 0x000000ff30287812 */ /* 0x002fe400078ec0ff */
[----:B------:R-:W-:Y:S02]  /*172d0*/  LOP3.LUT R47, R52, R47, RZ, 0xc0, !PT ;  /* 0x0000002f342f7212 */ /* 0x000fe400078ec0ff */
[----:B------:R-:W-:Y:S02]  /*172e0*/  PRMT R40, R40, 0x5410, R41 ;  /* 0x0000541028287816 */ /* 0x000fe40000000029 */
[----:B------:R-:W-:Y:S02]  /*172f0*/  LOP3.LUT R41, R50, 0xffff, RZ, 0xc0, !PT ;  /* 0x0000ffff32297812 */ /* 0x000fe400078ec0ff */
[----:B------:R-:W-:Y:S01]  /*17300*/  SHF.R.U32.HI R51, RZ, 0x10, R50 ;  /* 0x00000010ff337819 */ /* 0x000fe20000011632 */
[--C-:B------:R-:W-:Y:S01]  /*17310*/  HSET2.LE.AND R40, R40, R119.reuse, PT ;  /* 0x0000007728287233 */ /* 0x100fe20003803000 */
[----:B------:R-:W-:Y:S02]  /*17320*/  SHF.R.U32.HI R41, RZ, 0x8, R41 ;  /* 0x00000008ff297819 */ /* 0x000fe40000011629 */
[----:B------:R-:W-:Y:S02]  /*17330*/  LOP3.LUT R51, R51, 0xff, RZ, 0xc0, !PT ;  /* 0x000000ff33337812 */ /* 0x000fe400078ec0ff */
[----:B------:R-:W-:Y:S02]  /*17340*/  PRMT R42, R42, 0x5410, R41 ;  /* 0x000054102a2a7816 */ /* 0x000fe40000000029 */
[--C-:B------:R-:W-:Y:S02]  /*17350*/  SHF.R.U32.HI R41, RZ, 0x10, R48.reuse ;  /* 0x00000010ff297819 */ /* 0x100fe40000011630 */
[----:B------:R-:W-:Y:S02]  /*17360*/  SHF.R.U32.HI R48, RZ, 0x18, R48 ;  /* 0x00000018ff307819 */ /* 0x000fe40000011630 */
[----:B------:R-:W-:Y:S02]  /*17370*/  LOP3.LUT R41, R41, 0xff, RZ, 0xc0, !PT ;  /* 0x000000ff29297812 */ /* 0x000fe400078ec0ff */
[----:B------:R-:W-:Y:S02]  /*17380*/  PRMT R51, R51, 0x5410, R49 ;  /* 0x0000541033337816 */ /* 0x000fe40000000031 */
[C---:B------:R-:W-:Y:S02]  /*17390*/  LOP3.LUT R49, R186.reuse, 0xffff, RZ, 0xc0, !PT ;  /* 0x0000ffffba317812 */ /* 0x040fe400078ec0ff */
[----:B------:R-:W-:Y:S01]  /*173a0*/  PRMT R41, R41, 0x5410, R48 ;  /* 0x0000541029297816 */ /* 0x000fe20000000030 */
[--C-:B------:R-:W-:Y:S01]  /*173b0*/  HSET2.LE.AND R51, R51, R119.reuse, PT ;  /* 0x0000007733337233 */ /* 0x100fe20003803000 */
[----:B------:R-:W-:Y:S02]  /*173c0*/  LOP3.LUT R48, R186, 0xff, RZ, 0xc0, !PT ;  /* 0x000000ffba307812 */ /* 0x000fe400078ec0ff */
[----:B------:R-:W-:Y:S01]  /*173d0*/  SHF.R.U32.HI R49, RZ, 0x8, R49 ;  /* 0x00000008ff317819 */ /* 0x000fe20000011631 */
[--C-:B------:R-:W-:Y:S01]  /*173e0*/  HSET2.LE.AND R41, R41, R119.reuse, PT ;  /* 0x0000007729297233 */ /* 0x100fe20003803000 */
[----:B------:R-:W-:Y:S01]  /*173f0*/  LOP3.LUT R36, R40, R36, RZ, 0xc0, !PT ;  /* 0x0000002428247212 */ /* 0x000fe200078ec0ff */
[--C-:B------:R-:W-:Y:S01]  /*17400*/  HSET2.LE.AND R40, R42, R119.reuse, PT ;  /* 0x000000772a287233 */ /* 0x100fe20003803000 */
[----:B------:R-:W-:Y:S02]  /*17410*/  PRMT R48, R48, 0x5410, R49 ;  /* 0x0000541030307816 */ /* 0x000fe40000000031 */
[--C-:B------:R-:W-:Y:S02]  /*17420*/  SHF.R.U32.HI R49, RZ, 0x10, R43.reuse ;  /* 0x00000010ff317819 */ /* 0x100fe4000001162b */
[----:B------:R-:W-:Y:S01]  /*17430*/  LOP3.LUT R50, R43, 0xff, RZ, 0xc0, !PT ;  /* 0x000000ff2b327812 */ /* 0x000fe200078ec0ff */
[--C-:B------:R-:W-:Y:S01]  /*17440*/  HSET2.LE.AND R48, R48, R119.reuse, PT ;  /* 0x0000007730307233 */ /* 0x100fe20003803000 */
[----:B------:R-:W-:Y:S02]  /*17450*/  SHF.R.U32.HI R43, RZ, 0x18, R43 ;  /* 0x00000018ff2b7819 */ /* 0x000fe4000001162b */
[----:B------:R-:W-:Y:S02]  /*17460*/  LOP3.LUT R49, R49, 0xff, RZ, 0xc0, !PT ;  /* 0x000000ff31317812 */ /* 0x000fe400078ec0ff */
[----:B------:R-:W-:Y:S02]  /*17470*/  LOP3.LUT R37, R41, R37, RZ, 0xc0, !PT ;  /* 0x0000002529257212 */ /* 0x000fe400078ec0ff */
[----:B------:R-:W-:Y:S02]  /*17480*/  PRMT R49, R49, 0x5410, R43 ;  /* 0x0000541031317816 */ /* 0x000fe4000000002b */
[----:B------:R-:W-:Y:S02]  /*17490*/  LOP3.LUT R38, R40, R38, RZ, 0xc0, !PT ;  /* 0x0000002628267212 */ /* 0x000fe400078ec0ff */
[----:B------:R-:W-:Y:S01]  /*174a0*/  PRMT R50, R50, 0x5410, R55 ;  /* 0x0000541032327816 */ /* 0x000fe20000000037 */
[----:B------:R-:W1:Y:S01]  /*174b0*/  LDSM.16.MT88.4 R40, [R213+0x4000] ;  /* 0x00400000d528783b */ /* 0x000e620000004200 */
[----:B------:R-:W-:Y:S01]  /*174c0*/  LOP3.LUT R39, R51, R39, RZ, 0xc0, !PT ;  /* 0x0000002733277212 */ /* 0x000fe200078ec0ff */
[--C-:B------:R-:W-:Y:S01]  /*174d0*/  HSET2.LE.AND R49, R49, R119.reuse, PT ;  /* 0x0000007731317233 */ /* 0x100fe20003803000 */
[----:B------:R-:W-:Y:S01]  /*174e0*/  LOP3.LUT R46, R48, R46, RZ, 0xc0, !PT ;  /* 0x0000002e302e7212 */ /* 0x000fe200078ec0ff */
[--C-:B------:R-:W-:Y:S01]  /*174f0*/  HSET2.LE.AND R50, R50, R119.reuse, PT ;  /* 0x0000007732327233 */ /* 0x100fe20003803000 */
[----:B------:R-:W-:Y:S02]  /*17500*/  LOP3.LUT R52, R112, 0xffff, RZ, 0xc0, !PT ;  /* 0x0000ffff70347812 */ /* 0x000fe400078ec0ff */
[----:B------:R-:W-:Y:S02]  /*17510*/  LOP3.LUT R45, R49, R45, RZ, 0xc0, !PT ;  /* 0x0000002d312d7212 */ /* 0x000fe400078ec0ff */
[----:B------:R-:W-:Y:S02]  /*17520*/  LOP3.LUT R44, R50, R44, RZ, 0xc0, !PT ;  /* 0x0000002c322c7212 */ /* 0x000fe400078ec0ff */
[----:B------:R-:W-:Y:S01]  /*17530*/  SHF.R.U32.HI R52, RZ, 0x8, R52 ;  /* 0x00000008ff347819 */ /* 0x000fe20000011634 */
[----:B------:R-:W1:Y:S02]  /*17540*/  LDSM.16.MT88.4 R48, [R212+0x4000] ;  /* 0x00400000d430783b */ /* 0x000e640000004200 */
[-C--:B-1----:R-:W-:Y:S08]  /*17550*/  HMMA.16816.F32 R4, R36, R40.reuse, R4 ;  /* 0x000000282404723c */ /* 0x082ff00000001804 */
[C---:B------:R-:W-:Y:S07]  /*17560*/  HMMA.16816.F32 R8, R44.reuse, R40, R8 ;  /* 0x000000282c08723c */ /* 0x040fee0000001808 */
[----:B------:R-:W-:Y:S01]  /*17570*/  SHF.R.U32.HI R41, RZ, 0x10, R112 ;  /* 0x00000010ff297819 */ /* 0x000fe20000011670 */
[-C--:B------:R-:W-:Y:S01]  /*17580*/  HMMA.16816.F32 R12, R44, R42.reuse, R12 ;  /* 0x0000002a2c0c723c */ /* 0x080fe2000000180c */
[----:B------:R-:W-:Y:S03]  /*17590*/  LOP3.LUT R40, R113, UR4, R54, 0x96, !PT ;  /* 0x0000000471287c12 */ /* 0x000fe6000f8e9636 */
[----:B------:R-:W-:Y:S02]  /*175a0*/  LOP3.LUT R41, R41, 0xff, RZ, 0xc0, !PT ;  /* 0x000000ff29297812 */ /* 0x000fe400078ec0ff */
[----:B------:R-:W-:Y:S02]  /*175b0*/  SHF.R.U32.HI R113, RZ, 0x10, R184 ;  /* 0x00000010ff717819 */ /* 0x000fe400000116b8 */
[C---:B------:R-:W-:Y:S04]  /*175c0*/  HMMA.16816.F32 R16, R36.reuse, R42, R16 ;  /* 0x0000002a2410723c */ /* 0x040fe80000001810 */
[----:B------:R-:W-:Y:S03]  /*175d0*/  LOP3.LUT R113, R113, 0xff, RZ, 0xc0, !PT ;  /* 0x000000ff71717812 */ /* 0x000fe600078ec0ff */
[----:B------:R-:W-:Y:S01]  /*175e0*/  LOP3.LUT R42, R112, 0xff, RZ, 0xc0, !PT ;  /* 0x000000ff702a7812 */ /* 0x000fe200078ec0ff */
[-C--:B------:R-:W-:Y:S01]  /*175f0*/  HMMA.16816.F32 R20, R36, R48.reuse, R20 ;  /* 0x000000302414723c */ /* 0x080fe20000001814 */
[----:B------:R-:W-:Y:S03]  /*17600*/  SHF.R.U32.HI R43, RZ, 0x18, R112 ;  /* 0x00000018ff2b7819 */ /* 0x000fe60000011670 */
[----:B------:R-:W-:Y:S02]  /*17610*/  LOP3.LUT R112, R184, 0xff, RZ, 0xc0, !PT ;  /* 0x000000ffb8707812 */ /* 0x000fe400078ec0ff */
[----:B------:R-:W-:Y:S02]  /*17620*/  PRMT R42, R42, 0x5410, R52 ;  /* 0x000054102a2a7816 */ /* 0x000fe40000000034 */
[----:B------:R-:W-:Y:S01]  /*17630*/  PRMT R112, R112, 0x5410, R53 ;  /* 0x0000541070707816 */ /* 0x000fe20000000035 */
[C---:B------:R-:W-:Y:S01]  /*17640*/  HMMA.16816.F32 R24, R44.reuse, R48, R24 ;  /* 0x000000302c18723c */ /* 0x040fe20000001818 */
[----:B------:R-:W1:Y:S02]  /*17650*/  LDSM.16.MT88.4 R52, [R213+0x4400] ;  /* 0x00440000d534783b */ /* 0x000e640000004200 */
[----:B------:R-:W-:Y:S01]  /*17660*/  PRMT R43, R41, 0x5410, R43 ;  /* 0x00005410292b7816 */ /* 0x000fe2000000002b */
[--C-:B------:R-:W-:Y:S01]  /*17670*/  HSET2.LE.AND R42, R42, R119.reuse, PT ;  /* 0x000000772a2a7233 */ /* 0x100fe20003803000 */
[C---:B------:R-:W-:Y:S02]  /*17680*/  LOP3.LUT R41, R40.reuse, 0xffff, RZ, 0xc0, !PT ;  /* 0x0000ffff28297812 */ /* 0x040fe400078ec0ff */
[--C-:B------:R-:W-:Y:S01]  /*17690*/  SHF.R.U32.HI R48, RZ, 0x10, R40.reuse ;  /* 0x00000010ff307819 */ /* 0x100fe20000011628 */
[-C--:B------:R-:W-:Y:S01]  /*176a0*/  HMMA.16816.F32 R28, R44, R50.reuse, R28 ;  /* 0x000000322c1c723c */ /* 0x080fe2000000181c */
[----:B------:R-:W-:Y:S01]  /*176b0*/  LOP3.LUT R49, R40, 0xff, RZ, 0xc0, !PT ;  /* 0x000000ff28317812 */ /* 0x000fe200078ec0ff */
[----:B------:R-:W1:Y:S02]  /*176c0*/  LDSM.16.MT88.4 R44, [R212+0x4400] ;  /* 0x00440000d42c783b */ /* 0x000e640000004200 */
[----:B------:R-:W-:Y:S01]  /*176d0*/  SHF.R.U32.HI R116, RZ, 0x8, R41 ;  /* 0x00000008ff747819 */ /* 0x000fe20000011629 */
[--C-:B------:R-:W-:Y:S01]  /*176e0*/  HSET2.LE.AND R43, R43, R119.reuse, PT ;  /* 0x000000772b2b7233 */ /* 0x100fe20003803000 */
[----:B------:R-:W-:Y:S02]  /*176f0*/  SHF.R.U32.HI R41, RZ, 0x18, R40 ;  /* 0x00000018ff297819 */ /* 0x000fe40000011628 */
[----:B------:R-:W-:Y:S01]  /*17700*/  LOP3.LUT R48, R48, 0xff, RZ, 0xc0, !PT ;  /* 0x000000ff30307812 */ /* 0x000fe200078ec0ff */
[----:B------:R-:W-:Y:S03]  /*17710*/  HMMA.16816.F32 R32, R36, R50, R32 ;  /* 0x000000322420723c */ /* 0x000fe60000001820 */
[----:B------:R-:W-:Y:S02]  /*17720*/  PRMT R40, R49, 0x5410, R116 ;  /* 0x0000541031287816 */ /* 0x000fe40000000074 */
[----:B------:R-:W-:Y:S02]  /*17730*/  LOP3.LUT R49, R182, 0xffff, RZ, 0xc0, !PT ;  /* 0x0000ffffb6317812 */ /* 0x000fe400078ec0ff */
[----:B------:R-:W-:Y:S01]  /*17740*/  PRMT R41, R48, 0x5410, R41 ;  /* 0x0000541030297816 */ /* 0x000fe20000000029 */
[--C-:B------:R-:W-:Y:S01]  /*17750*/  HSET2.LE.AND R40, R40, R119.reuse, PT ;  /* 0x0000007728287233 */ /* 0x100fe20003803000 */
[----:B------:R-:W-:Y:S03]  /*17760*/  LOP3.LUT R48, R182, 0xff, RZ, 0xc0, !PT ;  /* 0x000000ffb6307812 */ /* 0x000fe600078ec0ff */
[----:B------:R-:W-:Y:S01]  /*17770*/  SHF.R.U32.HI R49, RZ, 0x8, R49 ;  /* 0x00000008ff317819 */ /* 0x000fe20000011631 */
[--C-:B------:R-:W-:Y:S01]  /*17780*/  HSET2.LE.AND R41, R41, R119.reuse, PT ;  /* 0x0000007729297233 */ /* 0x100fe20003803000 */
[----:B------:R-:W-:Y:S01]  /*17790*/  SHF.R.U32.HI R184, RZ, 0x18, R184 ;  /* 0x00000018ffb87819 */ /* 0x000fe200000116b8 */
[--C-:B------:R-:W-:Y:S01]  /*177a0*/  HSET2.LE.AND R38, R112, R119.reuse, PT ;  /* 0x0000007770267233 */ /* 0x100fe20003803000 */
[----:B------:R-:W-:Y:S02]  /*177b0*/  PRMT R48, R48, 0x5410, R49 ;  /* 0x0000541030307816 */ /* 0x000fe40000000031 */
[--C-:B------:R-:W-:Y:S02]  /*177c0*/  SHF.R.U32.HI R49, RZ, 0x10, R182.reuse ;  /* 0x00000010ff317819 */ /* 0x100fe400000116b6 */
[----:B------:R-:W-:Y:S01]  /*177d0*/  SHF.R.U32.HI R182, RZ, 0x18, R182 ;  /* 0x00000018ffb67819 */ /* 0x000fe200000116b6 */
[--C-:B------:R-:W-:Y:S01]  /*177e0*/  HSET2.LE.AND R36, R48, R119.reuse, PT ;  /* 0x0000007730247233 */ /* 0x100fe20003803000 */
[----:B------:R-:W-:Y:S02]  /*177f0*/  LOP3.LUT R49, R49, 0xff, RZ, 0xc0, !PT ;  /* 0x000000ff31317812 */ /* 0x000fe400078ec0ff */
[----:B------:R-:W-:Y:S02]  /*17800*/  PRMT R39, R113, 0x5410, R184 ;  /* 0x0000541071277816 */ /* 0x000fe400000000b8 */
[----:B------:R-:W-:Y:S02]  /*17810*/  PRMT R49, R49, 0x5410, R182 ;  /* 0x0000541031317816 */ /* 0x000fe400000000b6 */
[----:B------:R-:W-:Y:S01]  /*17820*/  LOP3.LUT R40, R40, R105, RZ, 0xc0, !PT ;  /* 0x0000006928287212 */ /* 0x000fe200078ec0ff */
[--C-:B------:R-:W-:Y:S01]  /*17830*/  HSET2.LE.AND R39, R39, R119.reuse, PT ;  /* 0x0000007727277233 */ /* 0x100fe20003803000 */
[----:B------:R-:W-:Y:S01]  /*17840*/  LOP3.LUT R41, R41, R104, RZ, 0xc0, !PT ;  /* 0x0000006829297212 */ /* 0x000fe200078ec0ff */
[--C-:B------:R-:W-:Y:S01]  /*17850*/  HSET2.LE.AND R37, R49, R119.reuse, PT ;  /* 0x0000007731257233 */ /* 0x100fe20003803000 */
[----:B------:R-:W-:Y:S02]  /*17860*/  LOP3.LUT R42, R42, R103, RZ, 0xc0, !PT ;  /* 0x000000672a2a7212 */ /* 0x000fe400078ec0ff */
[----:B------:R-:W-:Y:S02]  /*17870*/  LOP3.LUT R43, R43, R102, RZ, 0xc0, !PT ;  /* 0x000000662b2b7212 */ /* 0x000fe400078ec0ff */
[----:B------:R-:W-:Y:S02]  /*17880*/  LOP3.LUT R36, R36, R101, RZ, 0xc0, !PT ;  /* 0x0000006524247212 */ /* 0x000fe400078ec0ff */
[----:B------:R-:W-:Y:S02]  /*17890*/  LOP3.LUT R37, R37, R100, RZ, 0xc0, !PT ;  /* 0x0000006425257212 */ /* 0x000fe400078ec0ff */
[----:B------:R-:W-:Y:S01]  /*178a0*/  LOP3.LUT R38, R38, R99, RZ, 0xc0, !PT ;  /* 0x0000006326267212 */ /* 0x000fe200078ec0ff */
[-C--:B-1----:R-:W-:Y:S01]  /*178b0*/  HMMA.16816.F32 R4, R40, R52.reuse, R4 ;  /* 0x000000342804723c */ /* 0x082fe20000001804 */
[----:B------:R-:W-:Y:S02]  /*178c0*/  LOP3.LUT R39, R39, R98, RZ, 0xc0, !PT ;  /* 0x0000006227277212 */ /* 0x000fe400078ec0ff */
[C---:B------:R-:W-:Y:S02]  /*178d0*/  LOP3.LUT R48, R174.reuse, 0xffff, RZ, 0xc0, !PT ;  /* 0x0000ffffae307812 */ /* 0x040fe400078ec0ff */
[----:B------:R-:W-:Y:S02]  /*178e0*/  LOP3.LUT R99, R174, 0xff, RZ, 0xc0, !PT ;  /* 0x000000ffae637812 */ /* 0x000fe400078ec0ff */
[----:B------:R-:W-:Y:S01]  /*178f0*/  SHF.R.U32.HI R48, RZ, 0x8, R48 ;  /* 0x00000008ff307819 */ /* 0x000fe20000011630 */
[C---:B------:R-:W-:Y:S01]  /*17900*/  HMMA.16816.F32 R8, R36.reuse, R52, R8 ;  /* 0x000000342408723c */ /* 0x040fe20000001808 */
[----:B------:R-:W-:Y:S03]  /*17910*/  SHF.R.U32.HI R101, RZ, 0x10, R176 ;  /* 0x00000010ff657819 */ /* 0x000fe600000116b0 */
[----:B------:R-:W-:Y:S02]  /*17920*/  PRMT R99, R99, 0x5410, R48 ;  /* 0x0000541063637816 */ /* 0x000fe40000000030 */
[--C-:B------:R-:W-:Y:S01]  /*17930*/  SHF.R.U32.HI R100, RZ, 0x18, R174.reuse ;  /* 0x00000018ff647819 */ /* 0x100fe200000116ae */
[----:B------:R-:W1:Y:S01]  /*17940*/  LDSM.16.MT88.4 R48, [R213+0x4800] ;  /* 0x00480000d530783b */ /* 0x000e620000004200 */
[----:B------:R-:W-:Y:S01]  /*17950*/  SHF.R.U32.HI R52, RZ, 0x10, R174 ;  /* 0x00000010ff347819 */ /* 0x000fe200000116ae */
[-C--:B------:R-:W-:Y:S03]  /*17960*/  HMMA.16816.F32 R12, R36, R54.reuse, R12 ;  /* 0x00000036240c723c */ /* 0x080fe6000000180c */
[----:B------:R-:W-:Y:S02]  /*17970*/  LOP3.LUT R102, R176, 0xff, RZ, 0xc0, !PT ;  /* 0x000000ffb0667812 */ /* 0x000fe400078ec0ff */
[----:B------:R-:W-:Y:S02]  /*17980*/  LOP3.LUT R101, R101, 0xff, RZ, 0xc0, !PT ;  /* 0x000000ff65657812 */ /* 0x000fe400078ec0ff */
[----:B------:R-:W-:Y:S01]  /*17990*/  SHF.R.U32.HI R98, RZ, 0x10, R178 ;  /* 0x00000010ff627819 */ /* 0x000fe200000116b2 */
[C---:B------:R-:W-:Y:S01]  /*179a0*/  HMMA.16816.F32 R16, R40.reuse, R54, R16 ;  /* 0x000000362810723c */ /* 0x040fe20000001810 */
[----:B------:R-:W-:Y:S03]  /*179b0*/  SHF.R.U32.HI R103, RZ, 0x10, R180 ;  /* 0x00000010ff677819 */ /* 0x000fe600000116b4 */
[C---:B------:R-:W-:Y:S02]  /*179c0*/  LOP3.LUT R53, R178.reuse, 0xff, RZ, 0xc0, !PT ;  /* 0x000000ffb2357812 */ /* 0x040fe400078ec0ff */
[----:B------:R-:W-:Y:S02]  /*179d0*/  LOP3.LUT R103, R103, 0xff, RZ, 0xc0, !PT ;  /* 0x000000ff67677812 */ /* 0x000fe400078ec0ff */
[----:B------:R-:W-:Y:S01]  /*179e0*/  LOP3.LUT R54, R178, 0xffff, RZ, 0xc0, !PT ;  /* 0x0000ffffb2367812 */ /* 0x000fe200078ec0ff */
[-C--:B------:R-:W-:Y:S03]  /*179f0*/  HMMA.16816.F32 R20, R40, R44.reuse, R20 ;  /* 0x0000002c2814723c */ /* 0x080fe60000001814 */
[----:B------:R-:W-:Y:S02]  /*17a00*/  LOP3.LUT R55, R52, 0xff, RZ, 0xc0, !PT ;  /* 0x000000ff34377812 */ /* 0x000fe400078ec0ff */
[----:B------:R-:W-:Y:S02]  /*17a10*/  LOP3.LUT R52, R180, 0xffff, RZ, 0xc0, !PT ;  /* 0x0000ffffb4347812 */ /* 0x000fe400078ec0ff */
[----:B------:R-:W-:Y:S01]  /*17a20*/  PRMT R100, R55, 0x5410, R100 ;  /* 0x0000541037647816 */ /* 0x000fe20000000064 */
[C---:B------:R-:W-:Y:S01]  /*17a30*/  HMMA.16816.F32 R24, R36.reuse, R44, R24 ;  /* 0x0000002c2418723c */ /* 0x040fe20000001818 */
[----:B------:R-:W-:Y:S03]  /*17a40*/  SHF.R.U32.HI R178, RZ, 0x18, R178 ;  /* 0x00000018ffb27819 */ /* 0x000fe600000116b2 */
[----:B------:R-:W-:Y:S02]  /*17a50*/  SHF.R.U32.HI R52, RZ, 0x8, R52 ;  /* 0x00000008ff347819 */ /* 0x000fe40000011634 */
[----:B------:R-:W-:Y:S01]  /*17a60*/  LOP3.LUT R98, R98, 0xff, RZ, 0xc0, !PT ;  /* 0x000000ff62627812 */ /* 0x000fe200078ec0ff */
[----:B--2---:R-:W-:Y:S01]  /*17a70*/  @!P0 HADD2 R121, -R57.H0_H0, -RZ.H0_H0 ;  /* 0xa00000ff39798230 */ /* 0x004fe20000000900 */
[----:B------:R-:W-:Y:S01]  /*17a80*/  SHF.R.U32.HI R44, RZ, 0x8, R54 ;  /* 0x00000008ff2c7819 */ /* 0x000fe20000011636 */
[-C--:B------:R-:W-:Y:S03]  /*17a90*/  HMMA.16816.F32 R28, R36, R46.reuse, R28 ;  /* 0x0000002e241c723c */ /* 0x080fe6000000181c */
[----:B------:R-:W-:Y:S01]  /*17aa0*/  LOP3.LUT R54, R176, 0xffff, RZ, 0xc0, !PT ;  /* 0x0000ffffb0367812 */ /* 0x000fe200078ec0ff */
[----:B------:R-:W-:Y:S01]  /*17ab0*/  @!P0 STL.S16 [R1+0xd8], R121 ;  /* 0x0000d87901008387 */ /* 0x000fe20000100600 */
[----:B------:R-:W-:Y:S02]  /*17ac0*/  SHF.R.U32.HI R176, RZ, 0x18, R176 ;  /* 0x00000018ffb07819 */ /* 0x000fe400000116b0 */
[----:B------:R-:W-:Y:S01]  /*17ad0*/  SHF.R.U32.HI R54, RZ, 0x8, R54 ;  /* 0x00000008ff367819 */ /* 0x000fe20000011636 */
[----:B------:R-:W-:Y:S01]  /*17ae0*/  HMMA.16816.F32 R32, R40, R46, R32 ;  /* 0x0000002e2820723c */ /* 0x000fe20000001820 */
[----:B------:R-:W-:Y:S03]  /*17af0*/  PRMT R101, R101, 0x5410, R176 ;  /* 0x0000541065657816 */ /* 0x000fe600000000b0 */
[----:B------:R-:W-:Y:S01]  /*17b00*/  PRMT R102, R102, 0x5410, R54 ;  /* 0x0000541066667816 */ /* 0x000fe20000000036 */
[--C-:B------:R-:W-:Y:S01]  /*17b10*/  HSET2.LE.AND R39, R100, R119.reuse, PT ;  /* 0x0000007764277233 */ /* 0x100fe20003803000 */
[----:B------:R-:W-:Y:S01]  /*17b20*/  LOP3.LUT R45, R180, 0xff, RZ, 0xc0, !PT ;  /* 0x000000ffb42d7812 */ /* 0x000fe200078ec0ff */
[--C-:B------:R-:W-:Y:S01]  /*17b30*/  HSET2.LE.AND R37, R101, R119.reuse, PT ;  /* 0x0000007765257233 */ /* 0x100fe20003803000 */
[----:B------:R-:W-:Y:S01]  /*17b40*/  SHF.R.U32.HI R180, RZ, 0x18, R180 ;  /* 0x00000018ffb47819 */ /* 0x000fe200000116b4 */
[--C-:B------:R-:W-:Y:S03]  /*17b50*/  HSET2.LE.AND R36, R102, R119.reuse, PT ;  /* 0x0000007766247233 */ /* 0x100fe60003803000 */
[----:B------:R-:W-:Y:S01]  /*17b60*/  PRMT R44, R53, 0x5410, R44 ;  /* 0x00005410352c7816 */ /* 0x000fe2000000002c */
[--C-:B------:R-:W-:Y:S01]  /*17b70*/  HSET2.LE.AND R38, R99, R119.reuse, PT ;  /* 0x0000007763267233 */ /* 0x100fe20003803000 */
[----:B------:R-:W-:Y:S02]  /*17b80*/  PRMT R45, R45, 0x5410, R52 ;  /* 0x000054102d2d7816 */ /* 0x000fe40000000034 */
[----:B------:R-:W-:Y:S01]  /*17b90*/  PRMT R99, R103, 0x5410, R180 ;  /* 0x0000541067637816 */ /* 0x000fe200000000b4 */
[----:B------:R-:W2:Y:S01]  /*17ba0*/  LDSM.16.MT88.4 R52, [R212+0x4800] ;  /* 0x00480000d434783b */ /* 0x000ea20000004200 */
[----:B------:R-:W-:Y:S01]  /*17bb0*/  PRMT R43, R98, 0x5410, R178 ;  /* 0x00005410622b7816 */ /* 0x000fe200000000b2 */
[--C-:B------:R-:W-:Y:S01]  /*17bc0*/  HSET2.LE.AND R40, R45, R119.reuse, PT ;  /* 0x000000772d287233 */ /* 0x100fe20003803000 */
[----:B------:R-:W-:Y:S01]  /*17bd0*/  LOP3.LUT R36, R36, R97, RZ, 0xc0, !PT ;  /* 0x0000006124247212 */ /* 0x000fe200078ec0ff */
[--C-:B------:R-:W-:Y:S01]  /*17be0*/  HSET2.LE.AND R42, R44, R119.reuse, PT ;  /* 0x000000772c2a7233 */ /* 0x100fe20003803000 */
[----:B------:R-:W-:Y:S01]  /*17bf0*/  LOP3.LUT R37, R37, R96, RZ, 0xc0, !PT ;  /* 0x0000006025257212 */ /* 0x000fe200078ec0ff */
[--C-:B------:R-:W-:Y:S01]  /*17c00*/  HSET2.LE.AND R41, R99, R119.reuse, PT ;  /* 0x0000007763297233 */ /* 0x100fe20003803000 */
[----:B------:R-:W-:Y:S01]  /*17c10*/  LOP3.LUT R38, R38, R95, RZ, 0xc0, !PT ;  /* 0x0000005f26267212 */ /* 0x000fe200078ec0ff */
[--C-:B------:R-:W-:Y:S01]  /*17c20*/  HSET2.LE.AND R43, R43, R119.reuse, PT ;  /* 0x000000772b2b7233 */ /* 0x100fe20003803000 */
[----:B------:R-:W-:Y:S02]  /*17c30*/  LOP3.LUT R39, R39, R94, RZ, 0xc0, !PT ;  /* 0x0000005e27277212 */ /* 0x000fe400078ec0ff */
[----:B------:R-:W-:Y:S02]  /*17c40*/  LOP3.LUT R40, R40, R93, RZ, 0xc0, !PT ;  /* 0x0000005d28287212 */ /* 0x000fe400078ec0ff */
[----:B------:R-:W-:Y:S02]  /*17c50*/  LOP3.LUT R41, R41, R92, RZ, 0xc0, !PT ;  /* 0x0000005c29297212 */ /* 0x000fe400078ec0ff */
[----:B------:R-:W-:Y:S01]  /*17c60*/  LOP3.LUT R42, R42, R91, RZ, 0xc0, !PT ;  /* 0x0000005b2a2a7212 */ /* 0x000fe200078ec0ff */
[-C--:B-1----:R-:W-:Y:S01]  /*17c70*/  HMMA.16816.F32 R4, R36, R48.reuse, R4 ;  /* 0x000000302404723c */ /* 0x082fe20000001804 */
[----:B------:R-:W-:Y:S02]  /*17c80*/  LOP3.LUT R43, R43, R90, RZ, 0xc0, !PT ;  /* 0x0000005a2b2b7212 */ /* 0x000fe400078ec0ff */
[----:B------:R-:W-:Y:S02]  /*17c90*/  LOP3.LUT R45, R154, 0xffff, RZ, 0xc0, !PT ;  /* 0x0000ffff9a2d7812 */ /* 0x000fe400078ec0ff */
[--C-:B------:R-:W-:Y:S02]  /*17ca0*/  SHF.R.U32.HI R44, RZ, 0x10, R154.reuse ;  /* 0x00000010ff2c7819 */ /* 0x100fe4000001169a */
[----:B------:R-:W-:Y:S01]  /*17cb0*/  SHF.R.U32.HI R45, RZ, 0x8, R45 ;  /* 0x00000008ff2d7819 */ /* 0x000fe2000001162d */
[C---:B------:R-:W-:Y:S01]  /*17cc0*/  HMMA.16816.F32 R8, R40.reuse, R48, R8 ;  /* 0x000000302808723c */ /* 0x040fe20000001808 */
[----:B------:R-:W-:Y:S03]  /*17cd0*/  LOP3.LUT R44, R44, 0xff, RZ, 0xc0, !PT ;  /* 0x000000ff2c2c7812 */ /* 0x000fe600078ec0ff */
[----:B------:R-:W-:Y:S02]  /*17ce0*/  LOP3.LUT R93, R136, 0xffff, RZ, 0xc0, !PT ;  /* 0x0000ffff885d7812 */ /* 0x000fe400078ec0ff */
[----:B------:R-:W-:Y:S02]  /*17cf0*/  LOP3.LUT R90, R158, 0xff, RZ, 0xc0, !PT ;  /* 0x000000ff9e5a7812 */ /* 0x000fe400078ec0ff */
[----:B------:R-:W-:Y:S01]  /*17d00*/  SHF.R.U32.HI R49, RZ, 0x18, R154 ;  /* 0x00000018ff317819 */ /* 0x000fe2000001169a */
[-C--:B------:R-:W-:Y:S03]  /*17d10*/  HMMA.16816.F32 R12, R40, R50.reuse, R12 ;  /* 0x00000032280c723c */ /* 0x080fe6000000180c */
[----:B------:R-:W-:Y:S02]  /*17d20*/  PRMT R49, R44, 0x5410, R49 ;  /* 0x000054102c317816 */ /* 0x000fe40000000031 */
[----:B------:R-:W-:Y:S02]  /*17d30*/  LOP3.LUT R91, R136, 0xff, RZ, 0xc0, !PT ;  /* 0x000000ff885b7812 */ /* 0x000fe400078ec0ff */
[----:B------:R-:W-:Y:S01]  /*17d40*/  SHF.R.U32.HI R93, RZ, 0x8, R93 ;  /* 0x00000008ff5d7819 */ /* 0x000fe2000001165d */
[C---:B------:R-:W-:Y:S01]  /*17d50*/  HMMA.16816.F32 R16, R36.reuse, R50, R16 ;  /* 0x000000322410723c */ /* 0x040fe20000001810 */
[--C-:B------:R-:W-:Y:S03]  /*17d60*/  SHF.R.U32.HI R48, RZ, 0x10, R158.reuse ;  /* 0x00000010ff307819 */ /* 0x100fe6000001169e */
[----:B------:R-:W-:Y:S03]  /*17d70*/  LOP3.LUT R92, R138, 0xffff, RZ, 0xc0, !PT ;  /* 0x0000ffff8a5c7812 */ /* 0x000fe600078ec0ff */
[----:B------:R-:W-:Y:S01]  /*17d80*/  LOP3.LUT R50, R154, 0xff, RZ, 0xc0, !PT ;  /* 0x000000ff9a327812 */ /* 0x000fe200078ec0ff */
[-C--:B--2---:R-:W-:Y:S01]  /*17d90*/  HMMA.16816.F32 R20, R36, R52.reuse, R20 ;  /* 0x000000342414723c */ /* 0x084fe20000001814 */
[----:B------:R-:W-:Y:S03]  /*17da0*/  LOP3.LUT R51, R158, 0xffff, RZ, 0xc0, !PT ;  /* 0x0000ffff9e337812 */ /* 0x000fe600078ec0ff */
[----:B------:R-:W-:Y:S02]  /*17db0*/  PRMT R50, R50, 0x5410, R45 ;  /* 0x0000541032327816 */ /* 0x000fe4000000002d */
[----:B------:R-:W-:Y:S01]  /*17dc0*/  SHF.R.U32.HI R158, RZ, 0x18, R158 ;  /* 0x00000018ff9e7819 */ /* 0x000fe2000001169e */
[----:B------:R-:W1:Y:S01]  /*17dd0*/  LDSM.16.MT88.4 R44, [R213+0x4c00] ;  /* 0x004c0000d52c783b */ /* 0x000e620000004200 */
[----:B------:R-:W-:Y:S01]  /*17de0*/  SHF.R.U32.HI R92, RZ, 0x8, R92 ;  /* 0x00000008ff5c7819 */ /* 0x000fe2000001165c */
[C---:B------:R-:W-:Y:S07]  /*17df0*/  HMMA.16816.F32 R24, R40.reuse, R52, R24 ;  /* 0x000000342818723c */ /* 0x040fee0000001818 */
[----:B------:R-:W-:Y:S01]  /*17e00*/  SHF.R.U32.HI R52, RZ, 0x8, R51 ;  /* 0x00000008ff347819 */ /* 0x000fe20000011633 */
[-C--:B------:R-:W-:Y:S01]  /*17e10*/  HMMA.16816.F32 R28, R40, R54.reuse, R28 ;  /* 0x00000036281c723c */ /* 0x080fe2000000181c */
[--C-:B------:R-:W-:Y:S03]  /*17e20*/  SHF.R.U32.HI R51, RZ, 0x10, R136.reuse ;  /* 0x00000010ff337819 */ /* 0x100fe60000011688 */
[----:B------:R-:W-:Y:S02]  /*17e30*/  SHF.R.U32.HI R136, RZ, 0x18, R136 ;  /* 0x00000018ff887819 */ /* 0x000fe40000011688 */
[----:B------:R-:W-:Y:S01]  /*17e40*/  LOP3.LUT R51, R51, 0xff, RZ, 0xc0, !PT ;  /* 0x000000ff33337812 */ /* 0x000fe200078ec0ff */
[--C-:B------:R-:W-:Y:S01]  /*17e50*/  HSET2.LE.AND R42, R50, R119.reuse, PT ;  /* 0x00000077322a7233 */ /* 0x100fe20003803000 */
[----:B------:R-:W-:Y:S01]  /*17e60*/  PRMT R52, R90, 0x5410, R52 ;  /* 0x000054105a347816 */ /* 0x000fe20000000034 */
[----:B------:R-:W-:Y:S03]  /*17e70*/  HMMA.16816.F32 R32, R36, R54, R32 ;  /* 0x000000362420723c */ /* 0x000fe60000001820 */
[----:B------:R-:W-:Y:S01]  /*17e80*/  PRMT R90, R91, 0x5410, R93 ;  /* 0x000054105b5a7816 */ /* 0x000fe2000000005d */
[--C-:B------:R-:W-:Y:S01]  /*17e90*/  HSET2.LE.AND R43, R49, R119.reuse, PT ;  /* 0x00000077312b7233 */ /* 0x100fe20003803000 */
[----:B------:R-:W-:Y:S02]  /*17ea0*/  PRMT R51, R51, 0x5410, R136 ;  /* 0x0000541033337816 */ /* 0x000fe40000000088 */
[--C-:B------:R-:W-:Y:S01]  /*17eb0*/  SHF.R.U32.HI R91, RZ, 0x10, R138.reuse ;  /* 0x00000010ff5b7819 */ /* 0x100fe2000001168a */
[--C-:B------:R-:W-:Y:S01]  /*17ec0*/  HSET2.LE.AND R40, R90, R119.reuse, PT ;  /* 0x000000775a287233 */ /* 0x100fe20003803000 */
[----:B------:R-:W-:Y:S03]  /*17ed0*/  LOP3.LUT R53, R138, 0xff, RZ, 0xc0, !PT ;  /* 0x000000ff8a357812 */ /* 0x000fe600078ec0ff */
[----:B------:R-:W-:Y:S01]  /*17ee0*/  SHF.R.U32.HI R138, RZ, 0x18, R138 ;  /* 0x00000018ff8a7819 */ /* 0x000fe2000001168a */
[--C-:B------:R-:W-:Y:S01]  /*17ef0*/  HSET2.LE.AND R41, R51, R119.reuse, PT ;  /* 0x0000007733297233 */ /* 0x100fe20003803000 */
[----:B------:R-:W-:Y:S01]  /*17f00*/  LOP3.LUT R91, R91, 0xff, RZ, 0xc0, !PT ;  /* 0x000000ff5b5b7812 */ /* 0x000fe200078ec0ff */
[--C-:B------:R-:W-:Y:S01]  /*17f10*/  HSET2.LE.AND R38, R52, R119.reuse, PT ;  /* 0x0000007734267233 */ /* 0x100fe20003803000 */
[----:B------:R-:W-:Y:S02]  /*17f20*/  LOP3.LUT R39, R48, 0xff, RZ, 0xc0, !PT ;  /* 0x000000ff30277812 */ /* 0x000fe400078ec0ff */
[----:B------:R-:W-:Y:S01]  /*17f30*/  PRMT R53, R53, 0x5410, R92 ;  /* 0x0000541035357816 */ /* 0x000fe2000000005c */
[----:B------:R-:W2:Y:S01]  /*17f40*/  LDSM.16.MT88.4 R48, [R212+0x4c00] ;  /* 0x004c0000d430783b */ /* 0x000ea20000004200 */
[----:B------:R-:W-:Y:S02]  /*17f50*/  PRMT R90, R91, 0x5410, R138 ;  /* 0x000054105b5a7816 */ /* 0x000fe4000000008a */
[----:B------:R-:W-:Y:S01]  /*17f60*/  PRMT R39, R39, 0x5410, R158 ;  /* 0x0000541027277816 */ /* 0x000fe2000000009e */
        /* <DEDUP_REMOVED lines=12> */
[----:B------:R-:W-:Y:S02]  /*18030*/  LOP3.LUT R54, R144, 0xff, RZ, 0xc0, !PT ;  /* 0x000000ff90367812 */ /* 0x000fe400078ec0ff */
[----:B------:R-:W-:Y:S02]  /*18040*/  SHF.R.U32.HI R53, RZ, 0x18, R144 ;  /* 0x00000018ff357819 */ /* 0x000fe40000011690 */
[C---:B------:R-:W-:Y:S01]  /*18050*/  LOP3.LUT R52, R156.reuse, 0xffff, RZ, 0xc0, !PT ;  /* 0x0000ffff9c347812 */ /* 0x040fe200078ec0ff */
[C---:B------:R-:W-:Y:S01]  /*18060*/  HMMA.16816.F32 R8, R36.reuse, R44, R8 ;  /* 0x0000002c2408723c */ /* 0x040fe20000001808 */
[----:B------:R-:W-:Y:S03]  /*18070*/  LOP3.LUT R83, R156, 0xff, RZ, 0xc0, !PT ;  /* 0x000000ff9c537812 */ /* 0x000fe600078ec0ff */
[----:B------:R-:W-:Y:S02]  /*18080*/  SHF.R.U32.HI R52, RZ, 0x8, R52 ;  /* 0x00000008ff347819 */ /* 0x000fe40000011634 */
[----:B------:R-:W-:Y:S02]  /*18090*/  LOP3.LUT R55, R152, 0xffff, RZ, 0xc0, !PT ;  /* 0x0000ffff98377812 */ /* 0x000fe400078ec0ff */
[----:B------:R-:W-:Y:S01]  /*180a0*/  LOP3.LUT R44, R144, 0xffff, RZ, 0xc0, !PT ;  /* 0x0000ffff902c7812 */ /* 0x000fe200078ec0ff */
[-C--:B------:R-:W-:Y:S03]  /*180b0*/  HMMA.16816.F32 R12, R36, R46.reuse, R12 ;  /* 0x0000002e240c723c */ /* 0x080fe6000000180c */
[----:B------:R-:W-:Y:S02]  /*180c0*/  SHF.R.U32.HI R45, RZ, 0x10, R144 ;  /* 0x00000010ff2d7819 */ /* 0x000fe40000011690 */
[----:B------:R-:W-:Y:S02]  /*180d0*/  SHF.R.U32.HI R44, RZ, 0x8, R44 ;  /* 0x00000008ff2c7819 */ /* 0x000fe4000001162c */
[----:B------:R-:W-:Y:S01]  /*180e0*/  LOP3.LUT R45, R45, 0xff, RZ, 0xc0, !PT ;  /* 0x000000ff2d2d7812 */ /* 0x000fe200078ec0ff */
[C---:B------:R-:W-:Y:S01]  /*180f0*/  HMMA.16816.F32 R16, R40.reuse, R46, R16 ;  /* 0x0000002e2810723c */ /* 0x040fe20000001810 */
[----:B------:R-:W-:Y:S03]  /*18100*/  PRMT R54, R54, 0x5410, R44 ;  /* 0x0000541036367816 */ /* 0x000fe6000000002c */
[----:B------:R-:W-:Y:S02]  /*18110*/  PRMT R53, R45, 0x5410, R53 ;  /* 0x000054102d357816 */ /* 0x000fe40000000035 */
[----:B------:R-:W-:Y:S01]  /*18120*/  SHF.R.U32.HI R84, RZ, 0x10, R152 ;  /* 0x00000010ff547819 */ /* 0x000fe20000011698 */
[----:B------:R-:W1:Y:S01]  /*18130*/  LDSM.16.MT88.4 R44, [R213+0x5000] ;  /* 0x00500000d52c783b */ /* 0x000e620000004200 */
[----:B------:R-:W-:Y:S01]  /*18140*/  PRMT R83, R83, 0x5410, R52 ;  /* 0x0000541053537816 */ /* 0x000fe20000000034 */
[-C--:B--2---:R-:W-:Y:S03]  /*18150*/  HMMA.16816.F32 R20, R40, R48.reuse, R20 ;  /* 0x000000302814723c */ /* 0x084fe60000001814 */
[----:B------:R-:W-:Y:S02]  /*18160*/  LOP3.LUT R52, R152, 0xff, RZ, 0xc0, !PT ;  /* 0x000000ff98347812 */ /* 0x000fe400078ec0ff */
[----:B------:R-:W-:Y:S02]  /*18170*/  SHF.R.U32.HI R55, RZ, 0x8, R55 ;  /* 0x00000008ff377819 */ /* 0x000fe40000011637 */
[----:B------:R-:W-:Y:S01]  /*18180*/  SHF.R.U32.HI R152, RZ, 0x18, R152 ;  /* 0x00000018ff987819 */ /* 0x000fe20000011698 */
[C---:B------:R-:W-:Y:S01]  /*18190*/  HMMA.16816.F32 R24, R36.reuse, R48, R24 ;  /* 0x000000302418723c */ /* 0x040fe20000001818 */
[----:B------:R-:W-:Y:S03]  /*181a0*/  LOP3.LUT R87, R84, 0xff, RZ, 0xc0, !PT ;  /* 0x000000ff54577812 */ /* 0x000fe600078ec0ff */
[----:B------:R-:W-:Y:S02]  /*181b0*/  PRMT R52, R52, 0x5410, R55 ;  /* 0x0000541034347816 */ /* 0x000fe40000000037 */
[----:B------:R-:W-:Y:S01]  /*181c0*/  SHF.R.U32.HI R82, RZ, 0x10, R156 ;  /* 0x00000010ff527819 */ /* 0x000fe2000001169c */
[--C-:B------:R-:W-:Y:S01]  /*181d0*/  HSET2.LE.AND R48, R54, R119.reuse, PT ;  /* 0x0000007736307233 */ /* 0x100fe20003803000 */
[C---:B------:R-:W-:Y:S01]  /*181e0*/  LOP3.LUT R85, R166.reuse, 0xffff, RZ, 0xc0, !PT ;  /* 0x0000ffffa6557812 */ /* 0x040fe200078ec0ff */
[-C--:B------:R-:W-:Y:S03]  /*181f0*/  HMMA.16816.F32 R28, R36, R50.reuse, R28 ;  /* 0x00000032241c723c */ /* 0x080fe6000000181c */
[----:B------:R-:W-:Y:S01]  /*18200*/  SHF.R.U32.HI R88, RZ, 0x10, R166 ;  /* 0x00000010ff587819 */ /* 0x000fe200000116a6 */
[--C-:B------:R-:W-:Y:S01]  /*18210*/  HSET2.LE.AND R52, R52, R119.reuse, PT ;  /* 0x0000007734347233 */ /* 0x100fe20003803000 */
[----:B------:R-:W-:Y:S02]  /*18220*/  PRMT R49, R87, 0x5410, R152 ;  /* 0x0000541057317816 */ /* 0x000fe40000000098 */
[----:B------:R-:W-:Y:S01]  /*18230*/  SHF.R.U32.HI R156, RZ, 0x18, R156 ;  /* 0x00000018ff9c7819 */ /* 0x000fe2000001169c */
[----:B------:R-:W-:Y:S01]  /*18240*/  HMMA.16816.F32 R32, R40, R50, R32 ;  /* 0x000000322820723c */ /* 0x000fe20000001820 */
[----:B------:R-:W-:Y:S01]  /*18250*/  LOP3.LUT R86, R166, 0xff, RZ, 0xc0, !PT ;  /* 0x000000ffa6567812 */ /* 0x000fe200078ec0ff */
[----:B------:R-:W-:Y:S02]  /*18260*/  LDSM.16.MT88.4 R152, [R213+0x5c00] ;  /* 0x005c0000d598783b */ /* 0x000fe40000004200 */
[----:B------:R-:W-:Y:S01]  /*18270*/  SHF.R.U32.HI R166, RZ, 0x18, R166 ;  /* 0x00000018ffa67819 */ /* 0x000fe200000116a6 */
[--C-:B------:R-:W-:Y:S01]  /*18280*/  HSET2.LE.AND R39, R53, R119.reuse, PT ;  /* 0x0000007735277233 */ /* 0x100fe20003803000 */
[----:B------:R-:W-:Y:S01]  /*18290*/  SHF.R.U32.HI R85, RZ, 0x8, R85 ;  /* 0x00000008ff557819 */ /* 0x000fe20000011655 */
[--C-:B------:R-:W-:Y:S01]  /*182a0*/  HSET2.LE.AND R49, R49, R119.reuse, PT ;  /* 0x0000007731317233 */ /* 0x100fe20003803000 */
[----:B------:R-:W-:Y:S01]  /*182b0*/  LOP3.LUT R84, R88, 0xff, RZ, 0xc0, !PT ;  /* 0x000000ff58547812 */ /* 0x000fe200078ec0ff */
[--C-:B------:R-:W-:Y:S03]  /*182c0*/  HSET2.LE.AND R42, R83, R119.reuse, PT ;  /* 0x00000077532a7233 */ /* 0x100fe60003803000 */
[----:B------:R-:W-:Y:S02]  /*182d0*/  LOP3.LUT R82, R82, 0xff, RZ, 0xc0, !PT ;  /* 0x000000ff52527812 */ /* 0x000fe400078ec0ff */
[----:B------:R-:W-:Y:S02]  /*182e0*/  LOP3.LUT R36, R52, R81, RZ, 0xc0, !PT ;  /* 0x0000005134247212 */ /* 0x000fe400078ec0ff */
[----:B------:R-:W-:Y:S01]  /*182f0*/  PRMT R85, R86, 0x5410, R85 ;  /* 0x0000541056557816 */ /* 0x000fe20000000055 */
[----:B------:R-:W2:Y:S01]  /*18300*/  LDSM.16.MT88.4 R52, [R212+0x5000] ;  /* 0x00500000d434783b */ /* 0x000ea20000004200 */
[----:B------:R-:W-:Y:S01]  /*18310*/  PRMT R84, R84, 0x5410, R166 ;  /* 0x0000541054547816 */ /* 0x000fe200000000a6 */
[----:B------:R-:W-:Y:S01]  /*18320*/  IMAD.MOV.U32 R166, RZ, RZ, R0 ;  /* 0x000000ffffa67224 */ /* 0x000fe200078e0000 */
        /* <DEDUP_REMOVED lines=27> */
[----:B------:R-:W-:Y:S01]  /*184e0*/  PRMT R74, R74, 0x5410, R48 ;  /* 0x000054104a4a7816 */ /* 0x000fe20000000030 */
[----:B------:R-:W1:Y:S01]  /*184f0*/  LDSM.16.MT88.4 R44, [R213+0x5400] ;  /* 0x00540000d52c783b */ /* 0x000e620000004200 */
[--C-:B------:R-:W-:Y:S01]  /*18500*/  SHF.R.U32.HI R48, RZ, 0x10, R128.reuse ;  /* 0x00000010ff307819 */ /* 0x100fe20000011680 */
[-C--:B--2---:R-:W-:Y:S03]  /*18510*/  HMMA.16816.F32 R20, R36, R52.reuse, R20 ;  /* 0x000000342414723c */ /* 0x084fe60000001814 */
[----:B------:R-:W-:Y:S02]  /*18520*/  LOP3.LUT R78, R128, 0xff, RZ, 0xc0, !PT ;  /* 0x000000ff804e7812 */ /* 0x000fe400078ec0ff */
[----:B------:R-:W-:Y:S02]  /*18530*/  SHF.R.U32.HI R128, RZ, 0x18, R128 ;  /* 0x00000018ff807819 */ /* 0x000fe40000011680 */
[----:B------:R-:W-:Y:S01]  /*18540*/  SHF.R.U32.HI R49, RZ, 0x8, R49 ;  /* 0x00000008ff317819 */ /* 0x000fe20000011631 */
[C---:B------:R-:W-:Y:S01]  /*18550*/  HMMA.16816.F32 R24, R40.reuse, R52, R24 ;  /* 0x000000342818723c */ /* 0x040fe20000001818 */
[----:B------:R-:W-:Y:S03]  /*18560*/  LOP3.LUT R48, R48, 0xff, RZ, 0xc0, !PT ;  /* 0x000000ff30307812 */ /* 0x000fe600078ec0ff */
[----:B------:R-:W-:Y:S02]  /*18570*/  SHF.R.U32.HI R75, RZ, 0x10, R142 ;  /* 0x00000010ff4b7819 */ /* 0x000fe4000001168e */
[----:B------:R-:W-:Y:S02]  /*18580*/  LOP3.LUT R80, R130, 0xffff, RZ, 0xc0, !PT ;  /* 0x0000ffff82507812 */ /* 0x000fe400078ec0ff */
[----:B------:R-:W-:Y:S01]  /*18590*/  PRMT R78, R78, 0x5410, R49 ;  /* 0x000054104e4e7816 */ /* 0x000fe20000000031 */
[-C--:B------:R-:W-:Y:S03]  /*185a0*/  HMMA.16816.F32 R28, R40, R54.reuse, R28 ;  /* 0x00000036281c723c */ /* 0x080fe6000000181c */
[----:B------:R-:W-:Y:S02]  /*185b0*/  PRMT R53, R48, 0x5410, R128 ;  /* 0x0000541030357816 */ /* 0x000fe40000000080 */
[----:B------:R-:W-:Y:S01]  /*185c0*/  SHF.R.U32.HI R79, RZ, 0x10, R130 ;  /* 0x00000010ff4f7819 */ /* 0x000fe20000011682 */
[----:B------:R-:W2:Y:S01]  /*185d0*/  LDSM.16.MT88.4 R48, [R212+0x5400] ;  /* 0x00540000d430783b */ /* 0x000ea20000004200 */
[----:B------:R-:W-:Y:S01]  /*185e0*/  SHF.R.U32.HI R142, RZ, 0x18, R142 ;  /* 0x00000018ff8e7819 */ /* 0x000fe2000001168e */
[----:B------:R-:W-:Y:S01]  /*185f0*/  HMMA.16816.F32 R32, R36, R54, R32 ;  /* 0x000000362420723c */ /* 0x000fe20000001820 */
[----:B------:R-:W-:Y:S03]  /*18600*/  LOP3.LUT R52, R130, 0xff, RZ, 0xc0, !PT ;  /* 0x000000ff82347812 */ /* 0x000fe600078ec0ff */
[----:B------:R-:W-:Y:S01]  /*18610*/  SHF.R.U32.HI R80, RZ, 0x8, R80 ;  /* 0x00000008ff507819 */ /* 0x000fe20000011650 */
[--C-:B------:R-:W-:Y:S01]  /*18620*/  HSET2.LE.AND R40, R78, R119.reuse, PT ;  /* 0x000000774e287233 */ /* 0x100fe20003803000 */
[----:B------:R-:W-:Y:S01]  /*18630*/  SHF.R.U32.HI R130, RZ, 0x18, R130 ;  /* 0x00000018ff827819 */ /* 0x000fe20000011682 */
[--C-:B------:R-:W-:Y:S01]  /*18640*/  HSET2.LE.AND R41, R53, R119.reuse, PT ;  /* 0x0000007735297233 */ /* 0x100fe20003803000 */
[----:B------:R-:W-:Y:S01]  /*18650*/  LOP3.LUT R79, R79, 0xff, RZ, 0xc0, !PT ;  /* 0x000000ff4f4f7812 */ /* 0x000fe200078ec0ff */
[--C-:B------:R-:W-:Y:S03]  /*18660*/  HSET2.LE.AND R42, R77, R119.reuse, PT ;  /* 0x000000774d2a7233 */ /* 0x100fe60003803000 */
[----:B------:R-:W-:Y:S01]  /*18670*/  LOP3.LUT R75, R75, 0xff, RZ, 0xc0, !PT ;  /* 0x000000ff4b4b7812 */ /* 0x000fe200078ec0ff */
[--C-:B------:R-:W-:Y:S01]  /*18680*/  HSET2.LE.AND R43, R76, R119.reuse, PT ;  /* 0x000000774c2b7233 */ /* 0x100fe20003803000 */
[----:B------:R-:W-:Y:S01]  /*18690*/  PRMT R52, R52, 0x5410, R80 ;  /* 0x0000541034347816 */ /* 0x000fe20000000050 */
[--C-:B------:R-:W-:Y:S01]  /*186a0*/  HSET2.LE.AND R38, R74, R119.reuse, PT ;  /* 0x000000774a267233 */ /* 0x100fe20003803000 */
        /* <DEDUP_REMOVED lines=15> */
[----:B------:R-:W-:Y:S02]  /*187a0*/  LOP3.LUT R54, R140, 0xffff, RZ, 0xc0, !PT ;  /* 0x0000ffff8c367812 */ /* 0x000fe400078ec0ff */
[----:B------:R-:W-:Y:S01]  /*187b0*/  SHF.R.U32.HI R52, RZ, 0x10, R126 ;  /* 0x00000010ff347819 */ /* 0x000fe2000001167e */
[C---:B------:R-:W-:Y:S01]  /*187c0*/  HMMA.16816.F32 R8, R36.reuse, R44, R8 ;  /* 0x0000002c2408723c */ /* 0x040fe20000001808 */
[----:B------:R-:W-:Y:S03]  /*187d0*/  SHF.R.U32.HI R69, RZ, 0x10, R132 ;  /* 0x00000010ff457819 */ /* 0x000fe60000011684 */
[----:B------:R-:W-:Y:S02]  /*187e0*/  SHF.R.U32.HI R68, RZ, 0x18, R126 ;  /* 0x00000018ff447819 */ /* 0x000fe4000001167e */
[----:B------:R-:W-:Y:S02]  /*187f0*/  LOP3.LUT R55, R52, 0xff, RZ, 0xc0, !PT ;  /* 0x000000ff34377812 */ /* 0x000fe400078ec0ff */
[----:B------:R-:W-:Y:S01]  /*18800*/  LOP3.LUT R44, R126, 0xffff, RZ, 0xc0, !PT ;  /* 0x0000ffff7e2c7812 */ /* 0x000fe200078ec0ff */
[-C--:B------:R-:W-:Y:S03]  /*18810*/  HMMA.16816.F32 R12, R36, R46.reuse, R12 ;  /* 0x0000002e240c723c */ /* 0x080fe6000000180c */
[----:B------:R-:W-:Y:S02]  /*18820*/  SHF.R.U32.HI R44, RZ, 0x8, R44 ;  /* 0x00000008ff2c7819 */ /* 0x000fe4000001162c */
[----:B------:R-:W-:Y:S02]  /*18830*/  LOP3.LUT R70, R132, 0xff, RZ, 0xc0, !PT ;  /* 0x000000ff84467812 */ /* 0x000fe400078ec0ff */
[----:B------:R-:W-:Y:S01]  /*18840*/  PRMT R67, R67, 0x5410, R44 ;  /* 0x0000541043437816 */ /* 0x000fe2000000002c */
[C---:B------:R-:W-:Y:S01]  /*18850*/  HMMA.16816.F32 R16, R40.reuse, R46, R16 ;  /* 0x0000002e2810723c */ /* 0x040fe20000001810 */
[----:B------:R-:W-:Y:S01]  /*18860*/  LOP3.LUT R69, R69, 0xff, RZ, 0xc0, !PT ;  /* 0x000000ff45457812 */ /* 0x000fe200078ec0ff */
[----:B------:R-:W1:Y:S02]  /*18870*/  LDSM.16.MT88.4 R44, [R213+0x5800] ;  /* 0x00580000d52c783b */ /* 0x000e640000004200 */
[----:B------:R-:W-:Y:S02]  /*18880*/  LOP3.LUT R52, R146, 0xffff, RZ, 0xc0, !PT ;  /* 0x0000ffff92347812 */ /* 0x000fe400078ec0ff */
[----:B------:R-:W-:Y:S02]  /*18890*/  SHF.R.U32.HI R66, RZ, 0x10, R140 ;  /* 0x00000010ff427819 */ /* 0x000fe4000001168c */
[----:B------:R-:W-:Y:S01]  /*188a0*/  PRMT R68, R55, 0x5410, R68 ;  /* 0x0000541037447816 */ /* 0x000fe20000000044 */
[-C--:B--2---:R-:W-:Y:S03]  /*188b0*/  HMMA.16816.F32 R20, R40, R48.reuse, R20 ;  /* 0x000000302814723c */ /* 0x084fe60000001814 */
[----:B------:R-:W-:Y:S02]  /*188c0*/  SHF.R.U32.HI R71, RZ, 0x10, R146 ;  /* 0x00000010ff477819 */ /* 0x000fe40000011692 */
[----:B------:R-:W-:Y:S02]  /*188d0*/  LOP3.LUT R53, R140, 0xff, RZ, 0xc0, !PT ;  /* 0x000000ff8c357812 */ /* 0x000fe400078ec0ff */
[----:B------:R-:W-:Y:S01]  /*188e0*/  SHF.R.U32.HI R52, RZ, 0x8, R52 ;  /* 0x00000008ff347819 */ /* 0x000fe20000011634 */
[C---:B------:R-:W-:Y:S01]  /*188f0*/  HMMA.16816.F32 R24, R36.reuse, R48, R24 ;  /* 0x000000302418723c */ /* 0x040fe20000001818 */
[----:B------:R-:W-:Y:S03]  /*18900*/  SHF.R.U32.HI R140, RZ, 0x18, R140 ;  /* 0x00000018ff8c7819 */ /* 0x000fe6000001168c */
[----:B------:R-:W-:Y:S02]  /*18910*/  LOP3.LUT R71, R71, 0xff, RZ, 0xc0, !PT ;  /* 0x000000ff47477812 */ /* 0x000fe400078ec0ff */
[----:B------:R-:W-:Y:S02]  /*18920*/  LOP3.LUT R66, R66, 0xff, RZ, 0xc0, !PT ;  /* 0x000000ff42427812 */ /* 0x000fe400078ec0ff */
[----:B------:R-:W-:Y:S01]  /*18930*/  SHF.R.U32.HI R48, RZ, 0x8, R54 ;  /* 0x00000008ff307819 */ /* 0x000fe20000011636 */
[-C--:B------:R-:W-:Y:S03]  /*18940*/  HMMA.16816.F32 R28, R36, R50.reuse, R28 ;  /* 0x00000032241c723c */ /* 0x080fe6000000181c */
[----:B------:R-:W-:Y:S02]  /*18950*/  LOP3.LUT R54, R132, 0xffff, RZ, 0xc0, !PT ;  /* 0x0000ffff84367812 */ /* 0x000fe400078ec0ff */
        /* <DEDUP_REMOVED lines=29> */
[----:B------:R-:W-:Y:S02]  /*18b30*/  SHF.R.U32.HI R48, RZ, 0x10, R106 ;  /* 0x00000010ff307819 */ /* 0x000fe4000001166a */
[----:B------:R-:W-:Y:S02]  /*18b40*/  LOP3.LUT R51, R124, 0xffff, RZ, 0xc0, !PT ;  /* 0x0000ffff7c337812 */ /* 0x000fe400078ec0ff */
[----:B------:R-:W-:Y:S01]  /*18b50*/  LOP3.LUT R48, R48, 0xff, RZ, 0xc0, !PT ;  /* 0x000000ff30307812 */ /* 0x000fe200078ec0ff */
[C---:B------:R-:W-:Y:S01]  /*18b60*/  HMMA.16816.F32 R8, R40.reuse, R44, R8 ;  /* 0x0000002c2808723c */ /* 0x040fe20000001808 */
[----:B------:R-:W-:Y:S03]  /*18b70*/  SHF.R.U32.HI R51, RZ, 0x8, R51 ;  /* 0x00000008ff337819 */ /* 0x000fe60000011633 */
[----:B------:R-:W-:Y:S02]  /*18b80*/  LOP3.LUT R50, R124, 0xff, RZ, 0xc0, !PT ;  /* 0x000000ff7c327812 */ /* 0x000fe400078ec0ff */
[----:B------:R-:W-:Y:S02]  /*18b90*/  PRMT R151, R48, 0x5410, R151 ;  /* 0x0000541030977816 */ /* 0x000fe40000000097 */
[-C--:B------:R-:W-:Y:S01]  /*18ba0*/  HMMA.16816.F32 R12, R40, R46.reuse, R12 ;  /* 0x0000002e280c723c */ /* 0x080fe2000000180c */
[----:B------:R-:W-:Y:S03]  /*18bb0*/  LOP3.LUT R48, R106, 0xff, RZ, 0xc0, !PT ;  /* 0x000000ff6a307812 */ /* 0x000fe600078ec0ff */
[--C-:B------:R-:W-:Y:S01]  /*18bc0*/  HSET2.LE.AND R151, R151, R119.reuse, PT ;  /* 0x0000007797977233 */ /* 0x100fe20003803000 */
[--C-:B------:R-:W-:Y:S02]  /*18bd0*/  PRMT R50, R50, 0x5410, R51.reuse ;  /* 0x0000541032327816 */ /* 0x100fe40000000033 */
[----:B------:R-:W-:Y:S01]  /*18be0*/  PRMT R51, R121, 0x7610, R51 ;  /* 0x0000761079337816 */ /* 0x000fe20000000033 */
[C---:B------:R-:W-:Y:S01]  /*18bf0*/  HMMA.16816.F32 R16, R36.reuse, R46, R16 ;  /* 0x0000002e2410723c */ /* 0x040fe20000001810 */
[----:B------:R-:W-:Y:S03]  /*18c00*/  LOP3.LUT R151, R151, R56, RZ, 0xc0, !PT ;  /* 0x0000003897977212 */ /* 0x000fe600078ec0ff */
[----:B------:R-:W-:Y:S02]  /*18c10*/  @!P0 PRMT R57, R51, 0x5410, RZ ;  /* 0x0000541033398816 */ /* 0x000fe400000000ff */
[--C-:B------:R-:W-:Y:S02]  /*18c20*/  SHF.R.U32.HI R44, RZ, 0x10, R114.reuse ;  /* 0x00000010ff2c7819 */ /* 0x100fe40000011672 */
[-C--:B--2---:R-:W-:Y:S01]  /*18c30*/  HMMA.16816.F32 R20, R36, R52.reuse, R20 ;  /* 0x000000342414723c */ /* 0x084fe20000001814 */
[----:B------:R-:W-:Y:S03]  /*18c40*/  STG.E.U16 [R110.64+0xf0], R57 ;  /* 0x0000f0396e007986 */ /* 0x000fe6000c10151a */
[----:B------:R-:W-:Y:S02]  /*18c50*/  SHF.R.U32.HI R46, RZ, 0x18, R114 ;  /* 0x00000018ff2e7819 */ /* 0x000fe40000011672 */
[----:B------:R-:W-:Y:S02]  /*18c60*/  LOP3.LUT R44, R44, 0xff, RZ, 0xc0, !PT ;  /* 0x000000ff2c2c7812 */ /* 0x000fe400078ec0ff */
[C---:B------:R-:W-:Y:S01]  /*18c70*/  HMMA.16816.F32 R24, R40.reuse, R52, R24 ;  /* 0x000000342818723c */ /* 0x040fe20000001818 */
[C---:B------:R-:W-:Y:S03]  /*18c80*/  LOP3.LUT R47, R114.reuse, 0xffff, RZ, 0xc0, !PT ;  /* 0x0000ffff722f7812 */ /* 0x040fe600078ec0ff */
[----:B------:R-:W-:Y:S02]  /*18c90*/  LOP3.LUT R45, R114, 0xff, RZ, 0xc0, !PT ;  /* 0x000000ff722d7812 */ /* 0x000fe400078ec0ff */
[----:B------:R-:W-:Y:S02]  /*18ca0*/  LOP3.LUT R114, R115, UR4, R122, 0x96, !PT ;  /* 0x0000000473727c12 */ /* 0x000fe4000f8e967a */
[-C--:B------:R-:W-:Y:S01]  /*18cb0*/  HMMA.16816.F32 R28, R40, R54.reuse, R28 ;  /* 0x00000036281c723c */ /* 0x080fe2000000181c */
[----:B------:R-:W-:Y:S01]  /*18cc0*/  SHF.R.U32.HI R47, RZ, 0x8, R47 ;  /* 0x00000008ff2f7819 */ /* 0x000fe2000001162f */
[----:B------:R-:W1:Y:S02]  /*18cd0*/  LDSM.16.MT88.4 R40, [R212+0x5c00] ;  /* 0x005c0000d428783b */ /* 0x000e640000004200 */
[----:B------:R-:W-:Y:S02]  /*18ce0*/  PRMT R44, R44, 0x5410, R46 ;  /* 0x000054102c2c7816 */ /* 0x000fe4000000002e */
[----:B------:R-:W-:Y:S02]  /*18cf0*/  LOP3.LUT R46, R106, 0xffff, RZ, 0xc0, !PT ;  /* 0x0000ffff6a2e7812 */ /* 0x000fe400078ec0ff */
[----:B------:R-:W-:Y:S01]  /*18d00*/  HMMA.16816.F32 R32, R36, R54, R32 ;  /* 0x000000362420723c */ /* 0x000fe20000001820 */
[C---:B------:R-:W-:Y:S03]  /*18d10*/  LOP3.LUT R58, R114.reuse, 0xffff, RZ, 0xc0, !PT ;  /* 0x0000ffff723a7812 */ /* 0x040fe600078ec0ff */
[----:B------:R-:W-:Y:S01]  /*18d20*/  SHF.R.U32.HI R53, RZ, 0x10, R114 ;  /* 0x00000010ff357819 */ /* 0x000fe20000011672 */
[--C-:B------:R-:W-:Y:S01]  /*18d30*/  HSET2.LE.AND R44, R44, R119.reuse, PT ;  /* 0x000000772c2c7233 */ /* 0x100fe20003803000 */
[----:B------:R-:W-:Y:S01]  /*18d40*/  PRMT R45, R45, 0x5410, R47 ;  /* 0x000054102d2d7816 */ /* 0x000fe2000000002f */
[--C-:B------:R-:W-:Y:S01]  /*18d50*/  HSET2.LE.AND R38, R50, R119.reuse, PT ;  /* 0x0000007732267233 */ /* 0x100fe20003803000 */
[----:B------:R-:W-:Y:S04]  /*18d60*/  LOP3.LUT R47, R114, 0xff, RZ, 0xc0, !PT ;  /* 0x000000ff722f7812 */ /* 0x000fe800078ec0ff */
[----:B------:R-:W-:Y:S01]  /*18d70*/  SHF.R.U32.HI R58, RZ, 0x8, R58 ;  /* 0x00000008ff3a7819 */ /* 0x000fe2000001163a */
[--C-:B------:R-:W-:Y:S01]  /*18d80*/  HSET2.LE.AND R45, R45, R119.reuse, PT ;  /* 0x000000772d2d7233 */ /* 0x100fe20003803000 */
[----:B------:R-:W-:Y:S02]  /*18d90*/  LOP3.LUT R53, R53, 0xff, RZ, 0xc0, !PT ;  /* 0x000000ff35357812 */ /* 0x000fe400078ec0ff */
[----:B------:R-:W-:Y:S02]  /*18da0*/  SHF.R.U32.HI R52, RZ, 0x8, R46 ;  /* 0x00000008ff347819 */ /* 0x000fe4000001162e */
[----:B------:R-:W-:Y:S02]  /*18db0*/  SHF.R.U32.HI R46, RZ, 0x18, R114 ;  /* 0x00000018ff2e7819 */ /* 0x000fe40000011672 */
[----:B------:R-:W-:Y:S02]  /*18dc0*/  PRMT R47, R47, 0x5410, R58 ;  /* 0x000054102f2f7816 */ /* 0x000fe4000000003a */
[----:B------:R-:W-:Y:S02]  /*18dd0*/  PRMT R46, R53, 0x5410, R46 ;  /* 0x00005410352e7816 */ /* 0x000fe4000000002e */
[----:B------:R-:W-:Y:S01]  /*18de0*/  LOP3.LUT R162, R45, R162, RZ, 0xc0, !PT ;  /* 0x000000a22da27212 */ /* 0x000fe200078ec0ff */
[--C-:B------:R-:W-:Y:S01]  /*18df0*/  HSET2.LE.AND R47, R47, R119.reuse, PT ;  /* 0x000000772f2f7233 */ /* 0x100fe20003803000 */
[----:B------:R-:W-:Y:S01]  /*18e00*/  LOP3.LUT R163, R44, R163, RZ, 0xc0, !PT ;  /* 0x000000a32ca37212 */ /* 0x000fe200078ec0ff */
[--C-:B------:R-:W-:Y:S01]  /*18e10*/  HSET2.LE.AND R46, R46, R119.reuse, PT ;  /* 0x000000772e2e7233 */ /* 0x100fe20003803000 */
[--C-:B------:R-:W-:Y:S02]  /*18e20*/  SHF.R.U32.HI R49, RZ, 0x10, R124.reuse ;  /* 0x00000010ff317819 */ /* 0x100fe4000001167c */
[----:B------:R-:W-:Y:S02]  /*18e30*/  LOP3.LUT R160, R47, R160, RZ, 0xc0, !PT ;  /* 0x000000a02fa07212 */ /* 0x000fe400078ec0ff */
[----:B------:R-:W-:Y:S02]  /*18e40*/  LOP3.LUT R161, R46, R161, RZ, 0xc0, !PT ;  /* 0x000000a12ea17212 */ /* 0x000fe400078ec0ff */
[----:B------:R-:W-:Y:S02]  /*18e50*/  SHF.R.U32.HI R124, RZ, 0x18, R124 ;  /* 0x00000018ff7c7819 */ /* 0x000fe4000001167c */
[----:B------:R-:W-:Y:S02]  /*18e60*/  LOP3.LUT R49, R49, 0xff, RZ, 0xc0, !PT ;  /* 0x000000ff31317812 */ /* 0x000fe400078ec0ff */
[----:B------:R-:W-:Y:S01]  /*18e70*/  PRMT R48, R48, 0x5410, R52 ;  /* 0x0000541030307816 */ /* 0x000fe20000000034 */
[-C--:B------:R-:W-:Y:S01]  /*18e80*/  HMMA.16816.F32 R144, R160, R152.reuse, R4 ;  /* 0x00000098a090723c */ /* 0x080fe20000001804 */
[----:B------:R-:W-:Y:S02]  /*18e90*/  PRMT R49, R49, 0x5410, R124 ;  /* 0x0000541031317816 */ /* 0x000fe4000000007c */
[----:B------:R-:W-:Y:S01]  /*18ea0*/  LOP3.LUT R148, R38, R148, RZ, 0xc0, !PT ;  /* 0x0000009426947212 */ /* 0x000fe200078ec0ff */
[--C-:B------:R-:W-:Y:S02]  /*18eb0*/  HSET2.LE.AND R36, R48, R119.reuse, PT ;  /* 0x0000007730247233 */ /* 0x100fe40003803000 */
[----:B------:R-:W-:Y:S01]  /*18ec0*/  HSET2.LE.AND R37, R49, R119, PT ;  /* 0x0000007731257233 */ /* 0x000fe20003803000 */
[--C-:B------:R-:W-:Y:S02]  /*18ed0*/  SHF.R.U32.HI R4, RZ, 0x10, R106.reuse ;  /* 0x00000010ff047819 */ /* 0x100fe4000001166a */
[----:B------:R-:W-:Y:S03]  /*18ee0*/  SHF.R.U32.HI R106, RZ, 0x18, R106 ;  /* 0x00000018ff6a7819 */ /* 0x000fe6000001166a */
[----:B------:R-:W-:Y:S02]  /*18ef0*/  LOP3.LUT R4, R4, 0xff, RZ, 0xc0, !PT ;  /* 0x000000ff04047812 */ /* 0x000fe400078ec0ff */
[----:B------:R-:W-:Y:S02]  /*18f00*/  ISETP.LE.U32.AND P0, PT, R106, UR16, PT ;  /* 0x000000106a007c0c */ /* 0x000fe4000bf03070 */
[----:B------:R-:W-:Y:S02]  /*18f10*/  ISETP.LE.U32.AND P2, PT, R4, UR16, PT ;  /* 0x0000001004007c0c */ /* 0x000fe4000bf43070 */
[----:B------:R-:W-:Y:S02]  /*18f20*/  LOP3.LUT R149, R37, R149, RZ, 0xc0, !PT ;  /* 0x0000009525957212 */ /* 0x000fe400078ec0ff */
[----:B------:R-:W-:Y:S07]  /*18f30*/  LOP3.LUT R150, R36, R150, RZ, 0xc0, !PT ;  /* 0x0000009624967212 */ /* 0x000fee00078ec0ff */
[C---:B------:R-:W-:Y:S01]  /*18f40*/  HMMA.16816.F32 R132, R148.reuse, R152, R8 ;  /* 0x000000989484723c */ /* 0x040fe20000001808 */
[C---:B----4-:R-:W-:Y:S01]  /*18f50*/  @!P0 HADD2 R117, -R56.reuse.H1_H1, -RZ.H0_H0 ;  /* 0xa00000ff38758230 */ /* 0x050fe20000000d00 */
[----:B------:R-:W-:Y:S01]  /*18f60*/  @P0 PRMT R4, R56, 0x7632, R4 ;  /* 0x0000763238040816 */ /* 0x000fe20000000004 */
[----:B---3--:R-:W-:Y:S03]  /*18f70*/  @!P2 HADD2 R118, -R56.H0_H0, -RZ.H0_H0 ;  /* 0xa00000ff3876a230 */ /* 0x008fe60000000900 */
[----:B------:R-:W-:Y:S02]  /*18f80*/  PRMT R5, R117, 0x7610, R5 ;  /* 0x0000761075057816 */ /* 0x000fe40000000005 */
[-C--:B------:R-:W-:Y:S01]  /*18f90*/  HMMA.16816.F32 R136, R148, R154.reuse, R12 ;  /* 0x0000009a9488723c */ /* 0x080fe2000000180c */
[----:B------:R-:W-:Y:S03]  /*18fa0*/  @!P2 STL.S16 [R1+0x154], R118 ;  /* 0x000154760100a387 */ /* 0x000fe60000100600 */
[----:B------:R-:W-:Y:S01]  /*18fb0*/  @!P0 PRMT R4, R5, 0x5410, RZ ;  /* 0x0000541005048816 */ /* 0x000fe200000000ff */
[----:B------:R-:W-:Y:S01]  /*18fc0*/  @!P0 STL.S16 [R1+0x158], R117 ;  /* 0x0001587501008387 */ /* 0x000fe20000100600 */
[----:B------:R-:W-:Y:S02]  /*18fd0*/  PRMT R6, R118, 0x7610, R6 ;  /* 0x0000761076067816 */ /* 0x000fe40000000006 */
[C---:B------:R-:W-:Y:S01]  /*18fe0*/  HMMA.16816.F32 R152, R160.reuse, R154, R16 ;  /* 0x0000009aa098723c */ /* 0x040fe20000001810 */
[----:B------:R2:W-:Y:S03]  /*18ff0*/  STG.E.U16 [R108.64+0xf2], R4 ;  /* 0x0000f2046c007986 */ /* 0x0005e6000c10151a */
[----:B------:R-:W-:Y:S02]  /*19000*/  @!P2 PRMT R56, R6, 0x5410, RZ ;  /* 0x000054100638a816 */ /* 0x000fe400000000ff */
[----:B------:R-:W-:Y:S01]  /*19010*/  ISETP.LT.AND P2, PT, RZ, UR17, PT ;  /* 0x00000011ff007c0c */ /* 0x000fe2000bf41270 */
[----:B------:R-:W-:Y:S01]  /*19020*/  UIADD3 UR17, UR17, -0x1, URZ ;  /* 0xffffffff11117890 */ /* 0x000fe2000fffe03f */
[-C--:B-1----:R-:W-:Y:S01]  /*19030*/  HMMA.16816.F32 R156, R160, R40.reuse, R20 ;  /* 0x00000028a09c723c */ /* 0x082fe20000001814 */
[----:B------:R-:W-:Y:S07]  /*19040*/  STG.E.U16 [R108.64+0xf0], R56 ;  /* 0x0000f0386c007986 */ /* 0x000fee000c10151a */
[C---:B------:R-:W-:Y:S08]  /*19050*/  HMMA.16816.F32 R140, R148.reuse, R40, R24 ;  /* 0x00000028948c723c */ /* 0x040ff00000001818 */
[-C--:B------:R-:W-:Y:S01]  /*19060*/  HMMA.16816.F32 R148, R148, R42.reuse, R28 ;  /* 0x0000002a9494723c */ /* 0x080fe2000000181c */
[----:B--2---:R-:W-:Y:S07]  /*19070*/  IADD3 R4, P0, R172, -0x100, RZ ;  /* 0xffffff00ac047810 */ /* 0x004fee0007f1e0ff */
[----:B------:R-:W-:Y:S01]  /*19080*/  HMMA.16816.F32 R160, R160, R42, R32 ;  /* 0x0000002aa0a0723c */ /* 0x000fe20000001820 */
[----:B------:R1:W-:Y:S03]  /*19090*/  STL [R1+0x1e8], R4 ;  /* 0x0001e80401007387 */ /* 0x0003e60000100800 */
[----:B-1----:R-:W-:Y:S05]  /*190a0*/  IADD3.X R4, R173, -0x1, RZ, P0, !PT ;  /* 0xffffffffad047810 */ /* 0x002fea00007fe4ff */
[----:B------:R1:W-:Y:S02]  /*190b0*/  STL [R1+0x1ec], R4 ;  /* 0x0001ec0401007387 */ /* 0x0003e40000100800 */
[----:B-1---5:R-:W-:-:S05]  /*190c0*/  @P2 BRA `(.L_x_550) ;  /* 0xffff556000002947 */ /* 0x022fca000383ffff */
.L_x_549:
[----:B----4-:R-:W2:Y:S01]  /*190d0*/  LDL.LU R11, [R1+0x1dc] ;  /* 0x0001dc00010b7983 */ /* 0x010ea20000300800 */
[----:B------:R-:W-:-:S02]  /*190e0*/  MOV R15, 0x3f800000 ;  /* 0x3f800000000f7802 */ /* 0x000fc40000000f00 */
[----:B------:R-:W-:Y:S01]  /*190f0*/  MOV R16, 0x3f800000 ;  /* 0x3f80000000107802 */ /* 0x000fe20000000f00 */
[----:B------:R-:W3:Y:S01]  /*19100*/  LDL.LU R9, [R1+0x1d8] ;  /* 0x0001d80001097983 */ /* 0x000ee20000300800 */
[----:B------:R-:W-:Y:S02]  /*19110*/  MOV R13, 0x3f800000 ;  /* 0x3f800000000d7802 */ /* 0x000fe40000000f00 */
[----:B------:R-:W-:Y:S01]  /*19120*/  MOV R14, 0x3f800000 ;  /* 0x3f800000000e7802 */ /* 0x000fe20000000f00 */
[----:B------:R-:W4:Y:S01]  /*19130*/  LDL.LU R8, [R1+0x1e0] ;  /* 0x0001e00001087983 */ /* 0x000f220000300800 */
[----:B------:R-:W1:Y:S01]  /*19140*/  S2UR UR6, SR_CTAID.Y ;  /* 0x00000000000679c3 */ /* 0x000e620000002600 */
[----:B------:R-:W-:Y:S02]  /*19150*/  UISETP.NE.AND UP0, UPT, UR8, -0x1, UPT ;  /* 0xffffffff0800788c */ /* 0x000fe4000bf05270 */
[----:B------:R-:W4:Y:S01]  /*19160*/  LDL.LU R5, [R1+0x1e4] ;  /* 0x0001e40001057983 */ /* 0x000f220000300800 */
[----:B------:R-:W-:-:S03]  /*19170*/  ULDC.64 UR4, c[0x0][0x1e8] ;  /* 0x00007a0000047ab9 */ /* 0x000fc60000000a00 */
[----:B------:R-:W4:Y:S05]  /*19180*/  LDL.LU R24, [R1+0x178] ;  /* 0x0001780001187983 */ /* 0x000f2a0000300800 */
[----:B------:R-:W-:-:S04]  /*19190*/  @UP0 UIMAD.WIDE.U32 UR16, UR8, UR4, URZ ;  /* 0x00000004081002a5 */ /* 0x000fc8000f8e003f */
[----:B------:R-:W-:-:S03]  /*191a0*/  @UP0 UIMAD UR7, UR8, UR5, UR17 ;  /* 0x00000005080702a4 */ /* 0x000fc6000f8e0211 */
[----:B------:R-:W-:Y:S02]  /*191b0*/  ULDC.64 UR4, c[0x0][0x1e0] ;  /* 0x0000780000047ab9 */ /* 0x000fe40000000a00 */
[----:B-1----:R-:W-:Y:S02]  /*191c0*/  @!UP0 USHF.R.S32.HI UR14, URZ, 0x1f, UR6 ;  /* 0x0000001f3f0e8899 */ /* 0x002fe40008011406 */
[----:B------:R-:W-:Y:S02]  /*191d0*/  @!UP0 UIMAD.WIDE.U32 UR22, UR6, UR4, URZ ;  /* 0x00000004061682a5 */ /* 0x000fe4000f8e003f */
[----:B------:R-:W-:-:S03]  /*191e0*/  @!UP0 UIMAD UR14, UR14, UR4, URZ ;  /* 0x000000040e0e82a4 */ /* 0x000fc6000f8e023f */
[----:B------:R-:W-:Y:S01]  /*191f0*/  ULDC.U8 UR4, c[0x0][0x329] ;  /* 0x0000ca4000047ab9 */ /* 0x000fe20000000000 */
[----:B------:R-:W1:Y:S01]  /*19200*/  S2UR UR10, SR_CTAID.X ;  /* 0x00000000000a79c3 */ /* 0x000e620000002500 */
[----:B------:R-:W-:Y:S02]  /*19210*/  UISETP.NE.AND UP1, UPT, UR4, URZ, UPT ;  /* 0x0000003f0400728c */ /* 0x000fe4000bf25270 */
[----:B------:R-:W-:-:S03]  /*19220*/  @!UP0 UIMAD UR14, UR6, UR5, UR14 ;  /* 0x00000005060e82a4 */ /* 0x000fc6000f8e020e */
[----:B------:R-:W-:Y:S02]  /*19230*/  ULDC.U8 UR5, c[0x0][0x328] ;  /* 0x0000ca0000057ab9 */ /* 0x000fe40000000000 */
[----:B------:R-:W-:Y:S01]  /*19240*/  UISETP.NE.AND UP2, UPT, UR5, URZ, UPT ;  /* 0x0000003f0500728c */ /* 0x000fe2000bf45270 */
[----:B------:R-:W1:Y:S01]  /*19250*/  S2UR UR13, SR_CTAID.Z ;  /* 0x00000000000d79c3 */ /* 0x000e620000002700 */
[----:B------:R-:W-:Y:S02]  /*19260*/  ULDC UR9, c[0x0][0x214] ;  /* 0x0000850000097ab9 */ /* 0x000fe40000000800 */
[----:B------:R-:W-:Y:S02]  /*19270*/  UISETP.NE.OR UP3, UPT, UR4, URZ, !UP2 ;  /* 0x0000003f0400728c */ /* 0x000fe4000d765670 */
[----:B------:R-:W-:Y:S02]  /*19280*/  @UP1 ULDC UR17, c[0x0][0x210] ;  /* 0x0000840000111ab9 */ /* 0x000fe40000000800 */
[----:B------:R-:W-:-:S02]  /*19290*/  ULDC UR5, c[0x0][0x234] ;  /* 0x00008d0000057ab9 */ /* 0x000fc40000000800 */
[----:B------:R-:W-:Y:S02]  /*192a0*/  @UP1 UIMAD UR17, UR17, UR9, URZ ;  /* 0x00000009111112a4 */ /* 0x000fe4000f8e023f */
[----:B------:R-:W-:Y:S02]  /*192b0*/  @!UP1 USEL UR17, UR9, UR5, !UP2 ;  /* 0x0000000509119287 */ /* 0x000fe4000d000000 */
[----:B------:R-:W-:Y:S02]  /*192c0*/  ULDC UR4, c[0x0][0x1c0] ;  /* 0x0000700000047ab9 */ /* 0x000fe40000000800 */
[----:B------:R-:W-:Y:S02]  /*192d0*/  @UP1 UMOV UR18, 0x1 ;  /* 0x0000000100121882 */ /* 0x000fe40000000000 */
[----:B------:R-:W-:Y:S02]  /*192e0*/  @!UP1 UIMAD UR18, UR17, UR4, URZ ;  /* 0x00000004111292a4 */ /* 0x000fe4000f8e023f */
[----:B------:R-:W-:-:S02]  /*192f0*/  @!UP3 UIMAD UR20, UR6, UR9, URZ ;  /* 0x000000090614b2a4 */ /* 0x000fc4000f8e023f */
[----:B------:R-:W-:Y:S02]  /*19300*/  @UP1 ULDC UR19, c[0x0][0x210] ;  /* 0x0000840000131ab9 */ /* 0x000fe40000000800 */
[----:B------:R-:W-:Y:S02]  /*19310*/  UIMAD UR5, UR6, UR18, URZ ;  /* 0x00000012060572a4 */ /* 0x000fe4000f8e023f */
[----:B------:R-:W-:Y:S02]  /*19320*/  @!UP1 UMOV UR19, 0x1 ;  /* 0x0000000100139882 */ /* 0x000fe40000000000 */
[----:B------:R-:W-:Y:S02]  /*19330*/  @!UP3 USEL UR20, UR20, UR8, !UP0 ;  /* 0x000000081414b287 */ /* 0x000fe4000c000000 */
[----:B-1----:R-:W-:Y:S02]  /*19340*/  UIMAD UR4, UR10, UR19, URZ ;  /* 0x000000130a0472a4 */ /* 0x002fe4000f8e023f */
[----:B------:R-:W-:-:S02]  /*19350*/  USEL UR5, UR5, URZ, UP3 ;  /* 0x0000003f05057287 */ /* 0x000fc40009800000 */
[----:B------:R-:W-:Y:S02]  /*19360*/  USHF.L.U32 UR4, UR4, 0x7, URZ ;  /* 0x0000000704047899 */ /* 0x000fe4000800063f */
[----:B------:R-:W-:Y:S02]  /*19370*/  UIMAD UR17, UR13, UR17, UR5 ;  /* 0x000000110d1172a4 */ /* 0x000fe4000f8e0205 */
[----:B------:R-:W-:Y:S02]  /*19380*/  UMOV UR24, URZ ;  /* 0x0000003f00187c82 */ /* 0x000fe40008000000 */
[----:B------:R-:W-:Y:S02]  /*19390*/  @!UP3 UMOV UR24, UR20 ;  /* 0x000000140018bc82 */ /* 0x000fe40008000000 */
[----:B------:R-:W-:Y:S02]  /*193a0*/  UMOV UR25, URZ ;  /* 0x0000003f00197c82 */ /* 0x000fe40008000000 */
[----:B------:R-:W-:-:S02]  /*193b0*/  USHF.R.S32.HI UR5, URZ, 0x1f, UR4 ;  /* 0x0000001f3f057899 */ /* 0x000fc40008011404 */
[----:B------:R-:W-:Y:S02]  /*193c0*/  @!UP3 USHF.R.S32.HI UR25, URZ, 0x1f, UR20 ;  /* 0x0000001f3f19b899 */ /* 0x000fe40008011414 */
[----:B------:R-:W-:Y:S02]  /*193d0*/  USHF.R.S32.HI UR6, URZ, 0x1f, UR17 ;  /* 0x0000001f3f067899 */ /* 0x000fe40008011411 */
[----:B------:R-:W-:Y:S01]  /*193e0*/  UIADD3 UR4, UP2, UP1, UR4, UR24, UR17 ;  /* 0x0000001804047290 */ /* 0x000fe2000f95e011 */
[----:B------:R-:W-:Y:S01]  /*193f0*/  BSSY B0, `(.L_x_553) ;  /* 0x00000ba000007945 */ /* 0x000fe20003800000 */
[----:B--2---:R-:W1:Y:S04]  /*19400*/  SHFL.BFLY PT, R7, R11, 0x2, 0x1f ;  /* 0x0c401f000b077f89 */ /* 0x004e6800000e0000 */
[----:B---3--:R-:W2:Y:S04]  /*19410*/  SHFL.BFLY PT, R6, R9, 0x2, 0x1f ;  /* 0x0c401f0009067f89 */ /* 0x008ea800000e0000 */
[----:B----4-:R-:W3:Y:S04]  /*19420*/  SHFL.BFLY PT, R10, R8, 0x2, 0x1f ;  /* 0x0c401f00080a7f89 */ /* 0x010ee800000e0000 */
[----:B------:R-:W4:Y:S01]  /*19430*/  SHFL.BFLY PT, R4, R5, 0x2, 0x1f ;  /* 0x0c401f0005047f89 */ /* 0x000f2200000e0000 */
[----:B-1----:R-:W-:-:S02]  /*19440*/  FADD.FTZ R7, R7, R11 ;  /* 0x0000000b07077221 */ /* 0x002fc40000010000 */
[----:B--2---:R-:W-:-:S03]  /*19450*/  FADD.FTZ R6, R6, R9 ;  /* 0x0000000906067221 */ /* 0x004fc60000010000 */
[----:B------:R-:W1:Y:S01]  /*19460*/  SHFL.BFLY PT, R12, R7, 0x1, 0x1f ;  /* 0x0c201f00070c7f89 */ /* 0x000e6200000e0000 */
[----:B---3--:R-:W-:-:S03]  /*19470*/  FADD.FTZ R10, R10, R8 ;  /* 0x000000080a0a7221 */ /* 0x008fc60000010000 */
[----:B------:R-:W2:Y:S01]  /*19480*/  SHFL.BFLY PT, R11, R6, 0x1, 0x1f ;  /* 0x0c201f00060b7f89 */ /* 0x000ea200000e0000 */
[----:B----4-:R-:W-:-:S03]  /*19490*/  FADD.FTZ R4, R4, R5 ;  /* 0x0000000504047221 */ /* 0x010fc60000010000 */
[----:B------:R-:W3:Y:S04]  /*194a0*/  S2R R8, SR_TID.X ;  /* 0x0000000000087919 */ /* 0x000ee80000002100 */
[----:B------:R-:W4:Y:S04]  /*194b0*/  SHFL.BFLY PT, R5, R10, 0x1, 0x1f ;  /* 0x0c201f000a057f89 */ /* 0x000f2800000e0000 */
[----:B------:R-:W3:Y:S01]  /*194c0*/  SHFL.BFLY PT, R9, R4, 0x1, 0x1f ;  /* 0x0c201f0004097f89 */ /* 0x000ee200000e0000 */
[----:B-1----:R-:W-:Y:S02]  /*194d0*/  FADD.FTZ R12, R7, R12 ;  /* 0x0000000c070c7221 */ /* 0x002fe40000010000 */
[----:B--2---:R-:W-:-:S02]  /*194e0*/  FADD.FTZ R11, R6, R11 ;  /* 0x0000000b060b7221 */ /* 0x004fc40000010000 */
[----:B----4-:R-:W-:Y:S01]  /*194f0*/  FADD.FTZ R10, R10, R5 ;  /* 0x000000050a0a7221 */ /* 0x010fe20000010000 */
[----:B---3--:R-:W-:-:S04]  /*19500*/  SHF.R.S32.HI R5, RZ, 0x1f, R8 ;  /* 0x0000001fff057819 */ /* 0x008fc80000011408 */
[CC--:B------:R-:W-:Y:S02]  /*19510*/  LEA.HI R7, R5.reuse, R8.reuse, RZ, 0x2 ;  /* 0x0000000805077211 */ /* 0x0c0fe400078f10ff */
[----:B------:R-:W-:Y:S02]  /*19520*/  LEA.HI R5, R5, R8, RZ, 0x5 ;  /* 0x0000000805057211 */ /* 0x000fe400078f28ff */
[----:B------:R-:W-:Y:S01]  /*19530*/  LOP3.LUT R6, R7, 0xfffffffc, RZ, 0xc0, !PT ;  /* 0xfffffffc07067812 */ /* 0x000fe200078ec0ff */
[----:B------:R-:W-:Y:S01]  /*19540*/  FADD.FTZ R9, R4, R9 ;  /* 0x0000000904097221 */ /* 0x000fe20000010000 */
[----:B------:R-:W-:-:S03]  /*19550*/  SHF.R.S32.HI R4, RZ, 0x5, R5 ;  /* 0x00000005ff047819 */ /* 0x000fc60000011405 */
[----:B------:R-:W-:-:S05]  /*19560*/  IMAD.IADD R6, R8, 0x1, -R6 ;  /* 0x0000000108067824 */ /* 0x000fca00078e0a06 */
[----:B------:R-:W-:Y:S02]  /*19570*/  LEA R4, R4, R6, 0x8 ;  /* 0x0000000604047211 */ /* 0x000fe400078e40ff */
[----:B------:R-:W-:-:S04]  /*19580*/  SHF.R.S32.HI R6, RZ, 0x2, R7 ;  /* 0x00000002ff067819 */ /* 0x000fc80000011407 */
[----:B------:R-:W-:-:S04]  /*19590*/  SHF.R.S32.HI R17, RZ, 0x1f, R6 ;  /* 0x0000001fff117819 */ /* 0x000fc80000011406 */
[----:B------:R-:W-:-:S04]  /*195a0*/  LEA.HI R17, R17, R6, RZ, 0x3 ;  /* 0x0000000611117211 */ /* 0x000fc800078f18ff */
[----:B------:R-:W-:Y:S02]  /*195b0*/  LOP3.LUT R17, R17, 0xfffffff8, RZ, 0xc0, !PT ;  /* 0xfffffff811117812 */ /* 0x000fe400078ec0ff */
[----:B------:R-:W-:Y:S02]  /*195c0*/  FSETP.NE.FTZ.AND P4, PT, R12, RZ, PT ;  /* 0x000000ff0c00720b */ /* 0x000fe40003f95000 */
[----:B------:R-:W-:Y:S01]  /*195d0*/  FSETP.NE.FTZ.AND P3, PT, R11, RZ, PT ;  /* 0x000000ff0b00720b */ /* 0x000fe20003f75000 */
[----:B------:R-:W-:Y:S01]  /*195e0*/  IMAD.IADD R17, R6, 0x1, -R17 ;  /* 0x0000000106117824 */ /* 0x000fe200078e0a11 */
[----:B------:R-:W-:Y:S02]  /*195f0*/  FSETP.NE.FTZ.AND P2, PT, R10, RZ, PT ;  /* 0x000000ff0a00720b */ /* 0x000fe40003f55000 */
[----:B------:R-:W-:Y:S02]  /*19600*/  FSETP.NE.FTZ.AND P1, PT, R9, RZ, PT ;  /* 0x000000ff0900720b */ /* 0x000fe40003f35000 */
[----:B------:R-:W-:-:S04]  /*19610*/  LEA.HI R18, R17, R17, RZ, 0x1 ;  /* 0x0000001111127211 */ /* 0x000fc800078f08ff */
[----:B------:R-:W-:Y:S02]  /*19620*/  SHF.R.S32.HI R19, RZ, 0x1, R18 ;  /* 0x00000001ff137819 */ /* 0x000fe40000011412 */
[----:B------:R-:W-:Y:S01]  /*19630*/  LOP3.LUT R18, R18, 0x3fffffe, RZ, 0xc0, !PT ;  /* 0x03fffffe12127812 */ /* 0x000fe200078ec0ff */
[----:B------:R-:W1:Y:S01]  /*19640*/  @P4 MUFU.RCP R15, R12 ;  /* 0x0000000c000f4308 */ /* 0x000e620000001000 */
[----:B------:R-:W-:Y:S02]  /*19650*/  SHF.L.U32 R20, R19, 0x6, RZ ;  /* 0x0000000613147819 */ /* 0x000fe400000006ff */
[----:B------:R-:W-:Y:S02]  /*19660*/  IADD3 R18, R17, -R18, RZ ;  /* 0x8000001211127210 */ /* 0x000fe40007ffe0ff */
[----:B------:R-:W-:-:S03]  /*19670*/  LOP3.LUT R20, R20, 0xc0, RZ, 0xc0, !PT ;  /* 0x000000c014147812 */ /* 0x000fc600078ec0ff */
[----:B------:R-:W2:Y:S01]  /*19680*/  @P3 MUFU.RCP R16, R11 ;  /* 0x0000000b00103308 */ /* 0x000ea20000001000 */
[----:B------:R-:W-:Y:S01]  /*19690*/  IMAD R4, R18, 0x10, R4 ;  /* 0x0000001012047824 */ /* 0x000fe200078e0204 */
[----:B------:R-:W-:-:S06]  /*196a0*/  LEA.HI R20, R20, R20, RZ, 0x1d ;  /* 0x0000001414147211 */ /* 0x000fcc00078fe8ff */
[----:B------:R-:W3:Y:S01]  /*196b0*/  @P2 MUFU.RCP R13, R10 ;  /* 0x0000000a000d2308 */ /* 0x000ee20000001000 */
[----:B------:R-:W-:-:S07]  /*196c0*/  LOP3.LUT R17, R19, 0x1, RZ, 0xc0, !PT ;  /* 0x0000000113117812 */ /* 0x000fce00078ec0ff */
[----:B------:R-:W4:Y:S01]  /*196d0*/  @P1 MUFU.RCP R14, R9 ;  /* 0x00000009000e1308 */ /* 0x000f220000001000 */
[----:B------:R-:W-:Y:S02]  /*196e0*/  LEA R20, R4, R20, 0x1 ;  /* 0x0000001404147211 */ /* 0x000fe400078e08ff */
[----:B------:R-:W-:Y:S02]  /*196f0*/  ISETP.NE.U32.AND P0, PT, R17, 0x1, PT ;  /* 0x000000011100780c */ /* 0x000fe40003f05070 */
[----:B------:R-:W-:Y:S01]  /*19700*/  MOV R4, 0xfffffff0 ;  /* 0xfffffff000047802 */ /* 0x000fe20000000f00 */
[----:B-1----:R-:W-:Y:S02]  /*19710*/  FMUL.FTZ R15, R15, c[0x0][0x2dc] ;  /* 0x0000b7000f0f7a20 */ /* 0x002fe40000410000 */
[----:B--2---:R-:W-:Y:S01]  /*19720*/  FMUL.FTZ R16, R16, c[0x0][0x2dc] ;  /* 0x0000b70010107a20 */ /* 0x004fe20000410000 */
[----:B------:R-:W-:Y:S01]  /*19730*/  SEL R4, R4, 0x10, !P0 ;  /* 0x0000001004047807 */ /* 0x000fe20004000000 */
[----:B---3--:R-:W-:Y:S01]  /*19740*/  FMUL.FTZ R13, R13, c[0x0][0x2dc] ;  /* 0x0000b7000d0d7a20 */ /* 0x008fe20000410000 */
[----:B------:R-:W-:Y:S01]  /*19750*/  LOP3.LUT P0, RZ, R19, 0x2, RZ, 0xc0, !PT ;  /* 0x0000000213ff7812 */ /* 0x000fe2000780c0ff */
[----:B------:R-:W-:-:S02]  /*19760*/  FMUL.FTZ R144, R15, R144 ;  /* 0x000000900f907220 */ /* 0x000fc40000410000 */
[C---:B------:R-:W-:Y:S02]  /*19770*/  FMUL.FTZ R145, R15.reuse, R145 ;  /* 0x000000910f917220 */ /* 0x040fe40000410000 */
[----:B----4-:R-:W-:Y:S02]  /*19780*/  FMUL.FTZ R14, R14, c[0x0][0x2dc] ;  /* 0x0000b7000e0e7a20 */ /* 0x010fe40000410000 */
[C---:B------:R-:W-:Y:S02]  /*19790*/  FMUL.FTZ R146, R16.reuse, R146 ;  /* 0x0000009210927220 */ /* 0x040fe40000410000 */
[----:B------:R-:W-:Y:S02]  /*197a0*/  FMUL.FTZ R147, R16, R147 ;  /* 0x0000009310937220 */ /* 0x000fe40000410000 */
[C---:B------:R-:W-:Y:S02]  /*197b0*/  FMUL.FTZ R152, R15.reuse, R152 ;  /* 0x000000980f987220 */ /* 0x040fe40000410000 */
[----:B------:R-:W-:-:S02]  /*197c0*/  FMUL.FTZ R153, R15, R153 ;  /* 0x000000990f997220 */ /* 0x000fc40000410000 */
[C---:B------:R-:W-:Y:S02]  /*197d0*/  FMUL.FTZ R154, R16.reuse, R154 ;  /* 0x0000009a109a7220 */ /* 0x040fe40000410000 */
[----:B------:R-:W-:Y:S02]  /*197e0*/  FMUL.FTZ R155, R16, R155 ;  /* 0x0000009b109b7220 */ /* 0x000fe40000410000 */
[----:B------:R-:W-:Y:S02]  /*197f0*/  IMAD.SHL.U32 R20, R20, 0x2, RZ ;  /* 0x0000000214147824 */ /* 0x000fe400078e00ff */
[C---:B------:R-:W-:Y:S02]  /*19800*/  FMUL.FTZ R132, R13.reuse, R132 ;  /* 0x000000840d847220 */ /* 0x040fe40000410000 */
[----:B------:R-:W-:Y:S02]  /*19810*/  FMUL.FTZ R133, R13, R133 ;  /* 0x000000850d857220 */ /* 0x000fe40000410000 */
[----:B------:R-:W-:-:S02]  /*19820*/  FMUL.FTZ R134, R14, R134 ;  /* 0x000000860e867220 */ /* 0x000fc40000410000 */
[C---:B------:R-:W-:Y:S02]  /*19830*/  FMUL.FTZ R135, R14.reuse, R135 ;  /* 0x000000870e877220 */ /* 0x040fe40000410000 */
[C---:B------:R-:W-:Y:S02]  /*19840*/  FMUL.FTZ R136, R13.reuse, R136 ;  /* 0x000000880d887220 */ /* 0x040fe40000410000 */
[----:B------:R-:W-:Y:S02]  /*19850*/  FMUL.FTZ R137, R13, R137 ;  /* 0x000000890d897220 */ /* 0x000fe40000410000 */
[C---:B------:R-:W-:Y:S02]  /*19860*/  FMUL.FTZ R138, R14.reuse, R138 ;  /* 0x0000008a0e8a7220 */ /* 0x040fe40000410000 */
[----:B------:R-:W-:Y:S01]  /*19870*/  FMUL.FTZ R139, R14, R139 ;  /* 0x0000008b0e8b7220 */ /* 0x000fe20000410000 */
[----:B------:R-:W-:Y:S02]  /*19880*/  F2FP.PACK_AB R144, R145, R144 ;  /* 0x000000909190723e */ /* 0x000fe400000000ff */
[----:B------:R-:W-:-:S02]  /*19890*/  F2FP.PACK_AB R146, R147, R146 ;  /* 0x000000929392723e */ /* 0x000fc400000000ff */
[----:B------:R-:W-:Y:S02]  /*198a0*/  F2FP.PACK_AB R152, R153, R152 ;  /* 0x000000989998723e */ /* 0x000fe400000000ff */
[----:B------:R-:W-:Y:S02]  /*198b0*/  F2FP.PACK_AB R154, R155, R154 ;  /* 0x0000009a9b9a723e */ /* 0x000fe400000000ff */
[----:B------:R-:W-:Y:S01]  /*198c0*/  IADD3 R17, R20, R4, RZ ;  /* 0x0000000414117210 */ /* 0x000fe20007ffe0ff */
[----:B------:R-:W-:Y:S01]  /*198d0*/  FMUL.FTZ R156, R15, R156 ;  /* 0x0000009c0f9c7220 */ /* 0x000fe20000410000 */
[----:B------:R-:W-:Y:S01]  /*198e0*/  F2FP.PACK_AB R132, R133, R132 ;  /* 0x000000848584723e */ /* 0x000fe200000000ff */
[----:B------:R-:W-:Y:S01]  /*198f0*/  FMUL.FTZ R157, R15, R157 ;  /* 0x0000009d0f9d7220 */ /* 0x000fe20000410000 */
[----:B------:R-:W-:Y:S01]  /*19900*/  F2FP.PACK_AB R134, R135, R134 ;  /* 0x000000868786723e */ /* 0x000fe200000000ff */
[----:B------:R-:W-:Y:S01]  /*19910*/  FMUL.FTZ R160, R15, R160 ;  /* 0x000000a00fa07220 */ /* 0x000fe20000410000 */
[----:B------:R-:W-:Y:S01]  /*19920*/  F2FP.PACK_AB R136, R137, R136 ;  /* 0x000000888988723e */ /* 0x000fe200000000ff */
[C---:B------:R-:W-:Y:S01]  /*19930*/  FMUL.FTZ R158, R16.reuse, R158 ;  /* 0x0000009e109e7220 */ /* 0x040fe20000410000 */
[----:B------:R-:W-:Y:S01]  /*19940*/  F2FP.PACK_AB R138, R139, R138 ;  /* 0x0000008a8b8a723e */ /* 0x000fe200000000ff */
[----:B------:R-:W-:Y:S01]  /*19950*/  FMUL.FTZ R159, R16, R159 ;  /* 0x0000009f109f7220 */ /* 0x000fe20000410000 */
[----:B------:R-:W-:Y:S01]  /*19960*/  IADD3 R18, R20, 0x20, RZ ;  /* 0x0000002014127810 */ /* 0x000fe20007ffe0ff */
[----:B------:R-:W-:Y:S01]  /*19970*/  FMUL.FTZ R162, R16, R162 ;  /* 0x000000a210a27220 */ /* 0x000fe20000410000 */
[----:B------:R-:W-:Y:S01]  /*19980*/  STS [R20], R144 ;  /* 0x0000009014007388 */ /* 0x000fe20000000800 */
[----:B------:R-:W-:Y:S01]  /*19990*/  FMUL.FTZ R15, R15, R161 ;  /* 0x000000a10f0f7220 */ /* 0x000fe20000410000 */
[----:B------:R-:W-:Y:S01]  /*199a0*/  @P0 IADD3 R18, R20, -0x20, RZ ;  /* 0xffffffe014120810 */ /* 0x000fe20007ffe0ff */
[----:B------:R-:W-:Y:S01]  /*199b0*/  FMUL.FTZ R16, R16, R163 ;  /* 0x000000a310107220 */ /* 0x000fe20000410000 */
[----:B------:R-:W-:Y:S01]  /*199c0*/  STS [R20+0x200], R146 ;  /* 0x0002009214007388 */ /* 0x000fe20000000800 */
[----:B------:R-:W-:-:S02]  /*199d0*/  FMUL.FTZ R140, R13, R140 ;  /* 0x0000008c0d8c7220 */ /* 0x000fc40000410000 */
[C---:B------:R-:W-:Y:S01]  /*199e0*/  FMUL.FTZ R141, R13.reuse, R141 ;  /* 0x0000008d0d8d7220 */ /* 0x040fe20000410000 */
[----:B------:R-:W-:Y:S01]  /*199f0*/  STS [R17], R152 ;  /* 0x0000009811007388 */ /* 0x000fe20000000800 */
[C---:B------:R-:W-:Y:S02]  /*19a00*/  FMUL.FTZ R148, R13.reuse, R148 ;  /* 0x000000940d947220 */ /* 0x040fe40000410000 */
[C---:B------:R-:W-:Y:S01]  /*19a10*/  FMUL.FTZ R142, R14.reuse, R142 ;  /* 0x0000008e0e8e7220 */ /* 0x040fe20000410000 */
[----:B------:R-:W-:Y:S01]  /*19a20*/  STS [R17+0x200], R154 ;  /* 0x0002009a11007388 */ /* 0x000fe20000000800 */
[C---:B------:R-:W-:Y:S02]  /*19a30*/  FMUL.FTZ R143, R14.reuse, R143 ;  /* 0x0000008f0e8f7220 */ /* 0x040fe40000410000 */
[----:B------:R-:W-:Y:S01]  /*19a40*/  FMUL.FTZ R150, R14, R150 ;  /* 0x000000960e967220 */ /* 0x000fe20000410000 */
[----:B------:R-:W-:Y:S01]  /*19a50*/  STS [R20+0x1000], R132 ;  /* 0x0010008414007388 */ /* 0x000fe20000000800 */
[----:B------:R-:W-:-:S02]  /*19a60*/  FMUL.FTZ R13, R13, R149 ;  /* 0x000000950d0d7220 */ /* 0x000fc40000410000 */
[----:B------:R-:W-:Y:S01]  /*19a70*/  FMUL.FTZ R14, R14, R151 ;  /* 0x000000970e0e7220 */ /* 0x000fe20000410000 */
[----:B------:R-:W-:Y:S01]  /*19a80*/  STS [R20+0x1200], R134 ;  /* 0x0012008614007388 */ /* 0x000fe20000000800 */
[----:B------:R-:W-:Y:S02]  /*19a90*/  F2FP.PACK_AB R156, R157, R156 ;  /* 0x0000009c9d9c723e */ /* 0x000fe400000000ff */
[----:B------:R-:W-:Y:S01]  /*19aa0*/  F2FP.PACK_AB R158, R159, R158 ;  /* 0x0000009e9f9e723e */ /* 0x000fe200000000ff */
[----:B------:R-:W-:Y:S01]  /*19ab0*/  STS [R17+0x1000], R136 ;  /* 0x0010008811007388 */ /* 0x000fe20000000800 */
[----:B------:R-:W-:Y:S02]  /*19ac0*/  F2FP.PACK_AB R15, R15, R160 ;  /* 0x000000a00f0f723e */ /* 0x000fe400000000ff */
[----:B------:R-:W-:Y:S01]  /*19ad0*/  F2FP.PACK_AB R16, R16, R162 ;  /* 0x000000a21010723e */ /* 0x000fe200000000ff */
[----:B------:R1:W-:Y:S01]  /*19ae0*/  STS [R17+0x1200], R138 ;  /* 0x0012008a11007388 */ /* 0x0003e20000000800 */
[----:B------:R-:W-:-:S02]  /*19af0*/  F2FP.PACK_AB R140, R141, R140 ;  /* 0x0000008c8d8c723e */ /* 0x000fc400000000ff */
[----:B------:R-:W-:Y:S02]  /*19b00*/  F2FP.PACK_AB R142, R143, R142 ;  /* 0x0000008e8f8e723e */ /* 0x000fe400000000ff */
[----:B------:R-:W-:Y:S02]  /*19b10*/  F2FP.PACK_AB R13, R13, R148 ;  /* 0x000000940d0d723e */ /* 0x000fe400000000ff */
[----:B------:R-:W-:Y:S01]  /*19b20*/  F2FP.PACK_AB R14, R14, R150 ;  /* 0x000000960e0e723e */ /* 0x000fe200000000ff */
[----:B------:R2:W-:Y:S04]  /*19b30*/  STS [R18], R156 ;  /* 0x0000009c12007388 */ /* 0x0005e80000000800 */
[----:B------:R2:W-:Y:S01]  /*19b40*/  STS [R18+0x200], R158 ;  /* 0x0002009e12007388 */ /* 0x0005e20000000800 */
[----:B-1----:R-:W-:-:S05]  /*19b50*/  IADD3 R17, R4, R18, RZ ;  /* 0x0000001204117210 */ /* 0x002fca0007ffe0ff */
[----:B------:R2:W-:Y:S04]  /*19b60*/  STS [R17], R15 ;  /* 0x0000000f11007388 */ /* 0x0005e80000000800 */
[----:B------:R2:W-:Y:S04]  /*19b70*/  STS [R17+0x200], R16 ;  /* 0x0002001011007388 */ /* 0x0005e80000000800 */
[----:B------:R2:W-:Y:S04]  /*19b80*/  STS [R18+0x1000], R140 ;  /* 0x0010008c12007388 */ /* 0x0005e80000000800 */
[----:B------:R2:W-:Y:S04]  /*19b90*/  STS [R18+0x1200], R142 ;  /* 0x0012008e12007388 */ /* 0x0005e80000000800 */
[----:B------:R2:W-:Y:S04]  /*19ba0*/  STS [R17+0x1000], R13 ;  /* 0x0010000d11007388 */ /* 0x0005e80000000800 */
[----:B------:R2:W-:Y:S04]  /*19bb0*/  STS [R17+0x1200], R14 ;  /* 0x0012000e11007388 */ /* 0x0005e80000000800 */
[----:B------:R-:W-:Y:S06]  /*19bc0*/  BAR.SYNC.DEFER_BLOCKING 0x0 ;  /* 0x0000000000007b1d */ /* 0x000fec0000010000 */
[----:B------:R1:W3:Y:S01]  /*19bd0*/  @P4 MUFU.LG2 R4, R12 ;  /* 0x0000000c00044308 */ /* 0x0002e20000000c00 */
[----:B------:R-:W-:Y:S01]  /*19be0*/  LOP3.LUT R5, R5, 0xffffffe0, RZ, 0xc0, !PT ;  /* 0xffffffe005057812 */ /* 0x000fe200078ec0ff */
[----:B------:R2:W4:Y:S04]  /*19bf0*/  LDS.128 R20, [R24] ;  /* 0x0000000018147984 */ /* 0x0005280000000c00 */
[----:B------:R2:W2:Y:S04]  /*19c00*/  LDS.128 R16, [R24+0x800] ;  /* 0x0008000018107984 */ /* 0x0004a80000000c00 */
[----:B-1----:R1:W1:Y:S04]  /*19c10*/  LDS.128 R12, [R24+0x1000] ;  /* 0x00100000180c7984 */ /* 0x0022680000000c00 */
[----:B------:R-:W1:Y:S01]  /*19c20*/  LDS.128 R24, [R24+0x1800] ;  /* 0x0018000018187984 */ /* 0x000e620000000c00 */
[----:B------:R-:W3:Y:S01]  /*19c30*/  @P3 MUFU.LG2 R11, R11 ;  /* 0x0000000b000b3308 */ /* 0x000ee20000000c00 */
[----:B------:R-:W-:-:S07]  /*19c40*/  IADD3 R5, -R5, R8, RZ ;  /* 0x0000000805057210 */ /* 0x000fce0007ffe1ff */
[----:B------:R-:W4:Y:S01]  /*19c50*/  @P2 MUFU.LG2 R10, R10 ;  /* 0x0000000a000a2308 */ /* 0x000f220000000c00 */
[----:B------:R-:W-:-:S07]  /*19c60*/  LOP3.LUT P0, RZ, R5, 0x3, RZ, 0xc0, !PT ;  /* 0x0000000305ff7812 */ /* 0x000fce000780c0ff */
[----:B------:R-:W2:Y:S01]  /*19c70*/  @P1 MUFU.LG2 R9, R9 ;  /* 0x0000000900091308 */ /* 0x000ea20000000c00 */
[----:B---3--:R-:W-:Y:S01]  /*19c80*/  @P4 FMUL.FTZ R4, R4, 0.69314718246459960938 ;  /* 0x3f31721804044820 */ /* 0x008fe20000410000 */
[----:B------:R-:W-:Y:S01]  /*19c90*/  @!UP0 UIADD3 UR7, UR23, UR14, URZ ;  /* 0x0000000e17078290 */ /* 0x000fe2000fffe03f */
[----:B------:R-:W-:Y:S01]  /*19ca0*/  @P3 FMUL.FTZ R11, R11, 0.69314718246459960938 ;  /* 0x3f3172180b0b3820 */ /* 0x000fe20000410000 */
[----:B------:R-:W-:Y:S01]  /*19cb0*/  UIADD3.X UR5, UR5, UR25, UR6, UP2, UP1 ;  /* 0x0000001905057290 */ /* 0x000fe200097e2406 */
[----:B------:R-:W-:Y:S01]  /*19cc0*/  IMAD.MOV.U32 R8, RZ, RZ, 0x7f800000 ;  /* 0x7f800000ff087424 */ /* 0x000fe200078e00ff */
[----:B------:R-:W-:Y:S01]  /*19cd0*/  ULDC.64 UR8, c[0x0][0x118] ;  /* 0x0000460000087ab9 */ /* 0x000fe20000000a00 */
[----:B----4-:R-:W-:Y:S01]  /*19ce0*/  @P2 FMUL.FTZ R10, R10, 0.69314718246459960938 ;  /* 0x3f3172180a0a2820 */ /* 0x010fe20000410000 */
[----:B------:R-:W-:Y:S01]  /*19cf0*/  @!UP0 UMOV UR16, UR22 ;  /* 0x0000001600108c82 */ /* 0x000fe20008000000 */
[----:B-----5:R-:W-:Y:S01]  /*19d00*/  @P4 FFMA.FTZ R8, R164, c[0x0][0x238], R4 ;  /* 0x00008e00a4084a23 */ /* 0x020fe20000010004 */
[----:B------:R-:W-:Y:S01]  /*19d10*/  MOV R28, 0x7f800000 ;  /* 0x7f800000001c7802 */ /* 0x000fe20000000f00 */
[----:B------:R-:W-:Y:S01]  /*19d20*/  @P3 FFMA.FTZ R28, R3, c[0x0][0x238], R11 ;  /* 0x00008e00031c3a23 */ /* 0x000fe2000001000b */
[----:B------:R-:W-:Y:S01]  /*19d30*/  MOV R4, 0x7f800000 ;  /* 0x7f80000000047802 */ /* 0x000fe20000000f00 */
[----:B--2---:R-:W-:Y:S01]  /*19d40*/  @P1 FMUL.FTZ R9, R9, 0.69314718246459960938 ;  /* 0x3f31721809091820 */ /* 0x004fe20000410000 */
[----:B------:R-:W-:Y:S01]  /*19d50*/  MOV R5, 0x7f800000 ;  /* 0x7f80000000057802 */ /* 0x000fe20000000f00 */
[----:B------:R-:W-:-:S02]  /*19d60*/  @P2 FFMA.FTZ R4, R2, c[0x0][0x238], R10 ;  /* 0x00008e0002042a23 */ /* 0x000fc4000001000a */
[----:B------:R-:W-:Y:S01]  /*19d70*/  @P1 FFMA.FTZ R5, R0, c[0x0][0x238], R9 ;  /* 0x00008e0000051a23 */ /* 0x000fe20000010009 */
[----:B------:R-:W-:Y:S05]  /*19d80*/  @P0 BRA `(.L_x_554) ;  /* 0x0000020000000947 */ /* 0x000fea0003800000 */
[----:B------:R-:W2:Y:S02]  /*19d90*/  LDL.LU R29, [R1+0x17c] ;  /* 0x00017c00011d7983 */ /* 0x000ea40000300800 */
[C---:B--2---:R-:W-:Y:S02]  /*19da0*/  ISETP.GE.AND P6, PT, R29.reuse, UR12, PT ;  /* 0x0000000c1d007c0c */ /* 0x044fe4000bfc6270 */
[C---:B------:R-:W-:Y:S02]  /*19db0*/  IADD3 R11, R29.reuse, 0x8, RZ ;  /* 0x000000081d0b7810 */ /* 0x040fe40007ffe0ff */
[----:B------:R-:W-:Y:S02]  /*19dc0*/  IADD3 R2, R29, 0x40, RZ ;  /* 0x000000401d027810 */ /* 0x000fe40007ffe0ff */
[----:B------:R-:W-:Y:S02]  /*19dd0*/  ISETP.GE.AND P5, PT, R11, UR12, PT ;  /* 0x0000000c0b007c0c */ /* 0x000fe4000bfa6270 */
[----:B------:R-:W-:-:S02]  /*19de0*/  IADD3 R0, R29, 0x48, RZ ;  /* 0x000000481d007810 */ /* 0x000fc40007ffe0ff */
[----:B------:R-:W-:Y:S02]  /*19df0*/  ISETP.GE.AND P4, PT, R2, UR12, PT ;  /* 0x0000000c02007c0c */ /* 0x000fe4000bf86270 */
        /* <DEDUP_REMOVED lines=25> */
.L_x_554:
[----:B------:R-:W-:Y:S05]  /*19f90*/  BSYNC B0 ;  /* 0x0000000000007941 */ /* 0x000fea0003800000 */
.L_x_553:
[----:B--2---:R-:W2:Y:S01]  /*19fa0*/  LDL.LU.64 R28, [R1+0x1a0] ;  /* 0x0001a000011c7983 */ /* 0x004ea20000300a00 */
[----:B------:R-:W-:Y:S01]  /*19fb0*/  UIMAD UR10, UR10, -0x80, UR15 ;  /* 0xffffff800a0a78a4 */ /* 0x000fe2000f8e020f */
[----:B------:R-:W-:Y:S01]  /*19fc0*/  BSSY B0, `(.L_x_555) ;  /* 0x0000020000007945 */ /* 0x000fe20003800000 */
[----:B------:R-:W-:Y:S01]  /*19fd0*/  USHF.R.S32.HI UR6, URZ, 0x1f, UR13 ;  /* 0x0000001f3f067899 */ /* 0x000fe2000801140d */
[----:B------:R-:W3:Y:S01]  /*19fe0*/  S2R R4, SR_TID.X ;  /* 0x0000000000047919 */ /* 0x000ee20000002100 */
[----:B------:R-:W-:Y:S02]  /*19ff0*/  ULDC.64 UR4, c[0x0][0x1f0] ;  /* 0x00007c0000047ab9 */ /* 0x000fe40000000a00 */
[----:B------:R-:W-:Y:S01]  /*1a000*/  UIMAD UR4, UR6, UR4, URZ ;  /* 0x00000004060472a4 */ /* 0x000fe2000f8e023f */
[----:B------:R-:W4:Y:S03]  /*1a010*/  S2R R0, SR_CTAID.Z ;  /* 0x0000000000007919 */ /* 0x000f260000002700 */
[----:B------:R-:W-:Y:S01]  /*1a020*/  UIMAD UR4, UR13, UR5, UR4 ;  /* 0x000000050d0472a4 */ /* 0x000fe2000f8e0204 */
[----:B---3--:R-:W-:-:S04]  /*1a030*/  SHF.R.S32.HI R3, RZ, 0x1f, R4 ;  /* 0x0000001fff037819 */ /* 0x008fc80000011404 */
        /* <DEDUP_REMOVED lines=24> */
.L_x_556:
[----:B------:R-:W-:Y:S05]  /*1a1c0*/  BSYNC B0 ;  /* 0x0000000000007941 */ /* 0x000fea0003800000 */
.L_x_555:
[----:B------:R-:W-:Y:S01]  /*1a1d0*/  LEA.HI.SX32 R0, R7, 0x20, 0x1e ;  /* 0x0000002007007811 */ /* 0x000fe200078ff2ff */
        /* <DEDUP_REMOVED lines=14> */
.L_x_558:
[----:B------:R-:W-:Y:S05]  /*1a2c0*/  BSYNC B0 ;  /* 0x0000000000007941 */ /* 0x000fea0003800000 */
.L_x_557:
[----:B------:R-:W-:Y:S01]  /*1a2d0*/  LEA.HI.SX32 R0, R7, 0x40, 0x1e ;  /* 0x0000004007007811 */ /* 0x000fe200078ff2ff */
        /* <DEDUP_REMOVED lines=14> */
.L_x_560:
[----:B------:R-:W-:Y:S05]  /*1a3c0*/  BSYNC B0 ;  /* 0x0000000000007941 */ /* 0x000fea0003800000 */
.L_x_559:
[----:B------:R-:W-:-:S04]  /*1a3d0*/  LEA.HI.SX32 R7, R7, 0x60, 0x1e ;  /* 0x0000006007077811 */ /* 0x000fc800078ff2ff */
[----:B------:R-:W-:-:S13]  /*1a3e0*/  ISETP.GE.OR P1, PT, R7, UR10, P1 ;  /* 0x0000000a07007c0c */ /* 0x000fda0008f26670 */
[----:B------:R-:W-:Y:S05]  /*1a3f0*/  @P1 EXIT ;  /* 0x000000000000194d */ /* 0x000fea0003800000 */
[----:B------:R-:W-:Y:S01]  /*1a400*/  IADD3 R0, P0, R8, 0x60, RZ ;  /* 0x0000006008007810 */ /* 0x000fe20007f1e0ff */
[----:B-12---:R-:W-:Y:S01]  /*1a410*/  IMAD.MOV.U32 R2, RZ, RZ, R4 ;  /* 0x000000ffff027224 */ /* 0x006fe200078e0004 */
        /* <DEDUP_REMOVED lines=8> */
[----:B------:R-:W-:Y:S01]  /*1a4a0*/  STG.E.128 [R4.64], R24 ;  /* 0x0000001804007986 */ /* 0x000fe2000c101d08 */
[----:B------:R-:W-:Y:S05]  /*1a4b0*/  EXIT ;  /* 0x000000000000794d */ /* 0x000fea0003800000 */
.L_x_519:
[----:B------:R-:W-:Y:S01]  /*1a4c0*/  UISETP.NE.AND UP3, UPT, UR8, -0x1, UPT ;  /* 0xffffffff0800788c */ /* 0x000fe2000bf65270 */
[----:B------:R-:W-:Y:S01]  /*1a4d0*/  LEA.HI R8, R12, R7, RZ, 0x2 ;  /* 0x000000070c087211 */ /* 0x000fe200078f10ff */
[----:B------:R-:W-:Y:S01]  /*1a4e0*/  USHF.R.S32.HI UR13, URZ, 0x1f, UR9 ;  /* 0x0000001f3f0d7899 */ /* 0x000fe20008011409 */
[----:B------:R-:W1:Y:S01]  /*1a4f0*/  S2R R10, SR_CTAID.Z ;  /* 0x00000000000a7919 */ /* 0x000e620000002700 */
[----:B------:R-:W-:Y:S01]  /*1a500*/  ULDC.64 UR6, c[0x0][0x1e8] ;  /* 0x00007a0000067ab9 */ /* 0x000fe20000000a00 */
[----:B------:R-:W-:Y:S01]  /*1a510*/  LOP3.LUT R0, R8, 0xfffffffc, RZ, 0xc0, !PT ;  /* 0xfffffffc08007812 */ /* 0x000fe200078ec0ff */
[----:B------:R-:W-:Y:S01]  /*1a520*/  ULDC.64 UR4, c[0x0][0x1f0] ;  /* 0x00007c0000047ab9 */ /* 0x000fe20000000a00 */
[----:B------:R-:W-:Y:S01]  /*1a530*/  SHF.R.S32.HI R8, RZ, 0x2, R8 ;  /* 0x00000002ff087819 */ /* 0x000fe20000011408 */
[----:B------:R-:W-:Y:S01]  /*1a540*/  UIMAD UR4, UR13, UR4, URZ ;  /* 0x000000040d0472a4 */ /* 0x000fe2000f8e023f */
[----:B------:R-:W-:Y:S01]  /*1a550*/  IMAD.U32 R14, RZ, RZ, UR11 ;  /* 0x0000000bff0e7e24 */ /* 0x000fe2000f8e00ff */
[----:B------:R-:W-:Y:S01]  /*1a560*/  ULDC UR14, c[0x0][0x214] ;  /* 0x00008500000e7ab9 */ /* 0x000fe20000000800 */
[----:B------:R-:W-:Y:S01]  /*1a570*/  IMAD.IADD R7, R7, 0x1, -R0 ;  /* 0x0000000107077824 */ /* 0x000fe200078e0a00 */
[----:B------:R-:W-:Y:S01]  /*1a580*/  @UP3 UIMAD.WIDE.U32 UR16, UR8, UR6, URZ ;  /* 0x00000006081032a5 */ /* 0x000fe2000f8e003f */
[--C-:B------:R-:W-:Y:S01]  /*1a590*/  SHF.R.S32.HI R9, RZ, 0x1f, R8.reuse ;  /* 0x0000001fff097819 */ /* 0x100fe20000011408 */
[----:B------:R-:W-:Y:S01]  /*1a5a0*/  @!UP3 USHF.R.S32.HI UR18, URZ, 0x1f, UR10 ;  /* 0x0000001f3f12b899 */ /* 0x000fe2000801140a */
[----:B------:R-:W-:Y:S01]  /*1a5b0*/  IMAD.SHL.U32 R0, R7, 0x8, RZ ;  /* 0x0000000807007824 */ /* 0x000fe200078e00ff */
[----:B------:R-:W-:Y:S01]  /*1a5c0*/  ULDC.U8 UR6, c[0x0][0x329] ;  /* 0x0000ca4000067ab9 */ /* 0x000fe20000000000 */
[----:B------:R-:W-:Y:S01]  /*1a5d0*/  BSSY B0, `(.L_x_561) ;  /* 0x0000039000007945 */ /* 0x000fe20003800000 */
[----:B------:R-:W-:Y:S01]  /*1a5e0*/  UISETP.NE.AND UP2, UPT, UR6, URZ, UPT ;  /* 0x0000003f0600728c */ /* 0x000fe2000bf45270 */
[----:B------:R-:W-:Y:S01]  /*1a5f0*/  IMAD.WIDE R14, R14, 0x80, R8 ;  /* 0x000000800e0e7825 */ /* 0x000fe200078e0208 */
[----:B------:R-:W-:Y:S01]  /*1a600*/  @UP3 UIMAD UR7, UR8, UR7, UR17 ;  /* 0x00000007080732a4 */ /* 0x000fe2000f8e0211 */
[----:B------:R-:W-:Y:S01]  /*1a610*/  ISETP.GE.AND P1, PT, R0, c[0x0][0x220], PT ;  /* 0x0000880000007a0c */ /* 0x000fe20003f26270 */
[----:B------:R-:W-:-:S02]  /*1a620*/  UIMAD UR13, UR9, UR5, UR4 ;  /* 0x00000005090d72a4 */ /* 0x000fc4000f8e0204 */
[----:B------:R-:W-:Y:S02]  /*1a630*/  ULDC.U8 UR17, c[0x0][0x328] ;  /* 0x0000ca0000117ab9 */ /* 0x000fe40000000000 */
[----:B------:R-:W-:Y:S02]  /*1a640*/  ULDC.64 UR4, c[0x0][0x1e0] ;  /* 0x0000780000047ab9 */ /* 0x000fe40000000a00 */
[----:B------:R-:W-:Y:S02]  /*1a650*/  UISETP.NE.AND UP4, UPT, UR17, URZ, UPT ;  /* 0x0000003f1100728c */ /* 0x000fe4000bf85270 */
[----:B------:R-:W-:Y:S02]  /*1a660*/  @!UP3 UIMAD UR18, UR18, UR4, URZ ;  /* 0x000000041212b2a4 */ /* 0x000fe4000f8e023f */
[----:B------:R-:W-:Y:S02]  /*1a670*/  @UP3 UMOV UR19, UR16 ;  /* 0x0000001000133c82 */ /* 0x000fe40008000000 */
[----:B------:R-:W-:-:S02]  /*1a680*/  UISETP.EQ.AND UP4, UPT, UR6, URZ, UP4 ;  /* 0x0000003f0600728c */ /* 0x000fc4000a782270 */
[----:B------:R-:W-:Y:S02]  /*1a690*/  @!UP2 UISETP.NE.AND UP1, UPT, UR17, URZ, UPT ;  /* 0x0000003f1100a28c */ /* 0x000fe4000bf25270 */
[----:B------:R-:W-:Y:S02]  /*1a6a0*/  @!UP3 UIMAD UR18, UR10, UR5, UR18 ;  /* 0x000000050a12b2a4 */ /* 0x000fe4000f8e0212 */
[----:B------:R-:W-:Y:S02]  /*1a6b0*/  @UP2 ULDC UR16, c[0x0][0x210] ;  /* 0x0000840000102ab9 */ /* 0x000fe40000000800 */
[----:B------:R-:W-:Y:S02]  /*1a6c0*/  @!UP3 UIMAD.WIDE.U32 UR20, UR10, UR4, URZ ;  /* 0x000000040a14b2a5 */ /* 0x000fe4000f8e003f */
[----:B------:R-:W-:Y:S02]  /*1a6d0*/  ULDC UR5, c[0x0][0x234] ;  /* 0x00008d0000057ab9 */ /* 0x000fe40000000800 */
[----:B------:R-:W-:-:S02]  /*1a6e0*/  @UP2 UIMAD UR16, UR16, UR14, URZ ;  /* 0x0000000e101022a4 */ /* 0x000fc4000f8e023f */
[----:B------:R-:W-:Y:S02]  /*1a6f0*/  UISETP.NE.OR UP0, UPT, UR8, -0x1, !UP4 ;  /* 0xffffffff0800788c */ /* 0x000fe4000e705670 */
[----:B------:R-:W-:Y:S02]  /*1a700*/  @!UP2 USEL UR16, UR14, UR5, !UP1 ;  /* 0x000000050e10a287 */ /* 0x000fe4000c800000 */
[----:B------:R-:W-:Y:S02]  /*1a710*/  ULDC UR4, c[0x0][0x1c0] ;  /* 0x0000700000047ab9 */ /* 0x000fe40000000800 */
[----:B------:R-:W-:Y:S02]  /*1a720*/  @UP2 UMOV UR22, 0x1 ;  /* 0x0000000100162882 */ /* 0x000fe40000000000 */
[----:B------:R-:W-:Y:S02]  /*1a730*/  @!UP2 UIMAD UR22, UR16, UR4, URZ ;  /* 0x000000041016a2a4 */ /* 0x000fe4000f8e023f */
[----:B------:R-:W-:-:S02]  /*1a740*/  @!UP3 UMOV UR19, UR20 ;  /* 0x000000140013bc82 */ /* 0x000fc40008000000 */
[----:B------:R-:W-:Y:S01]  /*1a750*/  @!UP3 UIADD3 UR7, UR21, UR18, URZ ;  /* 0x000000121507b290 */ /* 0x000fe2000fffe03f */
[C---:B------:R-:W-:Y:S01]  /*1a760*/  IADD3 R2, P0, R0.reuse, UR19, RZ ;  /* 0x0000001300027c10 */ /* 0x040fe2000ff1e0ff */
[----:B------:R-:W-:Y:S02]  /*1a770*/  UIADD3 UR15, -UR12, UR15, URZ ;  /* 0x0000000f0c0f7290 */ /* 0x000fe4000fffe13f */
[----:B------:R-:W-:Y:S02]  /*1a780*/  UIMAD UR22, UR10, UR22, URZ ;  /* 0x000000160a1672a4 */ /* 0x000fe4000f8e023f */
[----:B------:R-:W-:Y:S01]  /*1a790*/  @!UP0 UIMAD UR8, UR10, UR14, URZ ;  /* 0x0000000e0a0882a4 */ /* 0x000fe2000f8e023f */
[----:B------:R-:W-:Y:S01]  /*1a7a0*/  LEA.HI.X.SX32 R3, R0, UR7, 0x1, P0 ;  /* 0x0000000700037c11 */ /* 0x000fe200080f0eff */
[----:B------:R-:W-:Y:S01]  /*1a7b0*/  @UP2 ULDC UR23, c[0x0][0x210] ;  /* 0x0000840000172ab9 */ /* 0x000fe20000000800 */
[C---:B------:R-:W-:Y:S01]  /*1a7c0*/  ISETP.GE.OR P0, PT, R8.reuse, UR15, P1 ;  /* 0x0000000f08007c0c */ /* 0x040fe20008f06670 */
[----:B------:R-:W-:Y:S01]  /*1a7d0*/  USEL UR22, UR22, URZ, !UP4 ;  /* 0x0000003f16167287 */ /* 0x000fe2000e000000 */
[----:B------:R-:W-:Y:S01]  /*1a7e0*/  ISETP.GE.AND P6, PT, R8, UR15, PT ;  /* 0x0000000f08007c0c */ /* 0x000fe2000bfc6270 */
[----:B------:R-:W-:Y:S01]  /*1a7f0*/  @!UP2 UMOV UR23, 0x1 ;  /* 0x000000010017a882 */ /* 0x000fe20000000000 */
[----:B-1----:R-:W-:Y:S01]  /*1a800*/  IMAD.WIDE.U32 R10, R10, c[0x0][0x1f0], R2 ;  /* 0x00007c000a0a7a25 */ /* 0x002fe200078e0002 */
[----:B------:R-:W-:-:S02]  /*1a810*/  UIMAD UR12, UR12, UR23, URZ ;  /* 0x000000170c0c72a4 */ /* 0x000fc4000f8e023f */
[----:B------:R-:W-:Y:S02]  /*1a820*/  UIMAD UR22, UR9, UR16, UR22 ;  /* 0x00000010091672a4 */ /* 0x000fe4000f8e0216 */
[----:B------:R-:W-:Y:S01]  /*1a830*/  @!UP4 UMOV UR24, URZ ;  /* 0x0000003f0018cc82 */ /* 0x000fe20008000000 */
[----:B------:R-:W-:Y:S01]  /*1a840*/  IADD3 R13, R11, UR13, RZ ;  /* 0x0000000d0b0d7c10 */ /* 0x000fe2000fffe0ff */
[----:B------:R-:W-:Y:S02]  /*1a850*/  @UP4 UMOV UR24, UR8 ;  /* 0x0000000800184c82 */ /* 0x000fe40008000000 */
[----:B------:R-:W-:Y:S02]  /*1a860*/  @!UP4 UMOV UR25, URZ ;  /* 0x0000003f0019cc82 */ /* 0x000fe40008000000 */
[----:B------:R-:W-:Y:S02]  /*1a870*/  USHF.R.S32.HI UR4, URZ, 0x1f, UR12 ;  /* 0x0000001f3f047899 */ /* 0x000fe4000801140c */
[----:B------:R-:W-:-:S02]  /*1a880*/  @UP4 USHF.R.S32.HI UR25, URZ, 0x1f, UR8 ;  /* 0x0000001f3f194899 */ /* 0x000fc40008011408 */
[----:B------:R-:W-:Y:S02]  /*1a890*/  USHF.R.S32.HI UR5, URZ, 0x1f, UR22 ;  /* 0x0000001f3f057899 */ /* 0x000fe40008011416 */
[----:B------:R-:W-:Y:S02]  /*1a8a0*/  UIADD3 UR12, UP1, UP0, UR12, UR24, UR22 ;  /* 0x000000180c0c7290 */ /* 0x000fe4000f83e016 */
[----:B------:R-:W-:Y:S02]  /*1a8b0*/  ULDC.64 UR6, c[0x0][0x118] ;  /* 0x0000460000067ab9 */ /* 0x000fe40000000a00 */
        /* <DEDUP_REMOVED lines=10> */
.L_x_562:
[----:B------:R-:W-:Y:S05]  /*1a960*/  BSYNC B0 ;  /* 0x0000000000007941 */ /* 0x000fea0003800000 */
.L_x_561:
        /* <DEDUP_REMOVED lines=16> */
.L_x_564:
[----:B------:R-:W-:Y:S05]  /*1aa70*/  BSYNC B0 ;  /* 0x0000000000007941 */ /* 0x000fea0003800000 */
.L_x_563:
        /* <DEDUP_REMOVED lines=16> */
.L_x_566:
[----:B------:R-:W-:Y:S05]  /*1ab80*/  BSYNC B0 ;  /* 0x0000000000007941 */ /* 0x000fea0003800000 */
.L_x_565:
        /* <DEDUP_REMOVED lines=15> */
.L_x_568:
[----:B------:R-:W-:Y:S05]  /*1ac80*/  BSYNC B0 ;  /* 0x0000000000007941 */ /* 0x000fea0003800000 */
.L_x_567:
        /* <DEDUP_REMOVED lines=10> */
[----:B-1----:R-:W-:-:S02]  /*1ad30*/  @!P6 LEA R12, P3, R6, c[0x0][0x200], 0x2 ;  /* 0x00008000060cea11 */ /* 0x002fc400078610ff */
[----:B------:R-:W-:Y:S02]  /*1ad40*/  @!P4 IADD3 R5, P1, R4, UR12, RZ ;  /* 0x0000000c0405cc10 */ /* 0x000fe4000ff3e0ff */
[----:B------:R-:W-:Y:S02]  /*1ad50*/  @!P5 LEA.HI.X.SX32 R0, R0, UR4, 0x1, P2 ;  /* 0x000000040000dc11 */ /* 0x000fe400090f0eff */
[----:B------:R-:W-:Y:S02]  /*1ad60*/  @!P6 LEA.HI.X R13, R6, c[0x0][0x204], R8, 0x2, P3 ;  /* 0x00008100060dea11 */ /* 0x000fe400018f1408 */
[----:B------:R-:W-:Y:S02]  /*1ad70*/  @!P5 LEA R10, P2, R2, c[0x0][0x200], 0x2 ;  /* 0x00008000020ada11 */ /* 0x000fe400078410ff */
        /* <DEDUP_REMOVED lines=19> */
.L_x_569:
        /* <DEDUP_REMOVED lines=13> */
.L_x_1138:


//--------------------- .text._ZN5flash16flash_fwd_kernelI23Flash_fwd_kernel_traitsILi32ELi128ELi128ELi4ELb0ELb0EN7cutlass6half_tE19Flash_kernel_traitsILi32ELi128ELi128ELi4ES3_EELb0ELb0ELb0ELb0ELb0ELb0ELb1ELb0EEEvNS_16Flash_fwd_paramsE --------------------------
	.section	.text._ZN5flash16flash_fwd_kernelI23Flash_fwd_kernel_traitsILi32ELi128ELi128ELi4ELb0ELb0EN7cutlass6half_tE19Flash_kernel_traitsILi32ELi128ELi128ELi4ES3_EELb0ELb0ELb0ELb0ELb0ELb0ELb1ELb0EEEvNS_16Flash_fwd_paramsE,"ax",@progbits
	.sectioninfo	@"SHI_REGISTERS=255"
	.align	128
        .global         _ZN5flash16flash_fwd_kernelI23Flash_fwd_kernel_traitsILi32ELi128ELi128ELi4ELb0ELb0EN7cutlass6half_tE19Flash_kernel_traitsILi32ELi128ELi128ELi4ES3_EELb0ELb0ELb0ELb0ELb0ELb0ELb1ELb0EEEvNS_16Flash_fwd_paramsE
        .type           _ZN5flash16flash_fwd_kernelI23Flash_fwd_kernel_traitsILi32ELi128ELi128ELi4ELb0ELb0EN7cutlass6half_tE19Flash_kernel_traitsILi32ELi128ELi128ELi4ES3_EELb0ELb0ELb0ELb0ELb0ELb0ELb1ELb0EEEvNS_16Flash_fwd_paramsE,@function
        .size           _ZN5flash16flash_fwd_kernelI23Flash_fwd_kernel_traitsILi32ELi128ELi128ELi4ELb0ELb0EN7cutlass6half_tE19Flash_kernel_traitsILi32ELi128ELi128ELi4ES3_EELb0ELb0ELb0ELb0ELb0ELb0ELb1ELb0EEEvNS_16Flash_fwd_paramsE,(.L_x_1139 - _ZN5flash16flash_fwd_kernelI23Flash_fwd_kernel_traitsILi32ELi128ELi128ELi4ELb0ELb0EN7cutlass6half_tE19Flash_kernel_traitsILi32ELi128ELi128ELi4ES3_EELb0ELb0ELb0ELb0ELb0ELb0ELb1ELb0EEEvNS_16Flash_fwd_paramsE)
        .other          _ZN5flash16flash_fwd_kernelI23Flash_fwd_kernel_traitsILi32ELi128ELi128ELi4ELb0ELb0EN7cutlass6half_tE19Flash_kernel_traitsILi32ELi128ELi128ELi4ES3_EELb0ELb0ELb0ELb0ELb0ELb0ELb1ELb0EEEvNS_16Flash_fwd_paramsE,@"STO_CUDA_ENTRY STV_DEFAULT"
_ZN5flash16flash_fwd_kernelI23Flash_fwd_kernel_traitsILi32ELi128ELi128ELi4ELb0ELb0EN7cutlass6half_tE19Flash_kernel_traitsILi32ELi128ELi128ELi4ES3_EELb0ELb0ELb0ELb0ELb0ELb0ELb1ELb0EEEvNS_16Flash_fwd_paramsE:
.text._ZN5flash16flash_fwd_kernelI23Flash_fwd_kernel_traitsILi32ELi128ELi128ELi4ELb0ELb0EN7cutlass6half_tE19Flash_kernel_traitsILi32ELi128ELi128ELi4ES3_EELb0ELb0ELb0ELb0ELb0ELb0ELb1ELb0EEEvNS_16Flash_fwd_paramsE:
        /* <DEDUP_REMOVED lines=36> */
.L_x_570:
[----:B-1----:R-:W-:Y:S02]  /*0240*/  MOV R0, c[0x0][0x218] ;  /* 0x0000860000007a02 */ /* 0x002fe40000000f00 */
.L_x_571:
        /* <DEDUP_REMOVED lines=44> */
.L_x_573:
        /* <DEDUP_REMOVED lines=42> */
.L_x_574:
[----:B------:R-:W-:Y:S01]  /*07b0*/  SHF.R.S32.HI R20, RZ, 0x1f, R112 ;  /* 0x0000001fff147819 */ /* 0x000fe20000011470 */
[----:B------:R-:W-:Y:S01]  /*07c0*/  IMAD.IADD R13, R14, 0x1, -R25 ;  /* 0x000000010e0d7824 */ /* 0x000fe200078e0a19 */
[----:B------:R-:W-:Y:S01]  /*07d0*/  BSSY B0, `(.L_x_575) ;  /* 0x0000034000007945 */ /* 0x000fe20003800000 */
[----:B------:R-:W-:Y:S01]  /*07e0*/  IMAD R5, R5, c[0x0][0x1a8], RZ ;  /* 0x00006a0005057a24 */ /* 0x000fe200078e02ff */
[CC--:B------:R-:W-:Y:S02]  /*07f0*/  LEA.HI R4, R20.reuse, R112.reuse, RZ, 0x2 ;  /* 0x0000007014047211 */ /* 0x0c0fe400078f10ff */
        /* <DEDUP_REMOVED lines=11> */
[--C-:B------:R-:W-:Y:S02]  /*08b0*/  SHF.R.S32.HI R251, RZ, 0x1f, R250.reuse ;  /* 0x0000001ffffb7819 */ /* 0x100fe400000114fa */
[----:B------:R-:W-:Y:S02]  /*08c0*/  LOP3.LUT R3, R0, 0x18, R250, 0xf8, !PT ;  /* 0x0000001800037812 */ /* 0x000fe400078ef8fa */
[----:B------:R-:W-:Y:S01]  /*08d0*/  SHF.R.U32.HI R0, RZ, 0x3, R0 ;  /* 0x00000003ff007819 */ /* 0x000fe20000011600 */
[----:B------:R1:W-:Y:S01]  /*08e0*/  STL.64 [R1+0x18], R250 ;  /* 0x000018fa01007387 */ /* 0x0003e20000100a00 */
[----:B------:R-:W-:Y:S02]  /*08f0*/  IADD3 R6, P0, R250, R9, RZ ;  /* 0x00000009fa067210 */ /* 0x000fe40007f1e0ff */
[----:B------:R-:W-:Y:S01]  /*0900*/  LOP3.LUT R0, R3, R0, RZ, 0x3c, !PT ;  /* 0x0000000003007212 */ /* 0x000fe200078e3cff */
[----:B------:R1:W-:Y:S01]  /*0910*/  STL [R1+0x44], R13 ;  /* 0x0000440d01007387 */ /* 0x0003e20000100800 */
        /* <DEDUP_REMOVED lines=31> */
.L_x_576:
[----:B------:R-:W-:Y:S05]  /*0b10*/  BSYNC B0 ;  /* 0x0000000000007941 */ /* 0x000fea0003800000 */
.L_x_575:
        /* <DEDUP_REMOVED lines=22> */
.L_x_578:
[----:B------:R-:W-:Y:S05]  /*0c80*/  BSYNC B0 ;  /* 0x0000000000007941 */ /* 0x000fea0003800000 */
.L_x_577:
        /* <DEDUP_REMOVED lines=22> */
.L_x_580:
[----:B------:R-:W-:Y:S05]  /*0df0*/  BSYNC B0 ;  /* 0x0000000000007941 */ /* 0x000fea0003800000 */
.L_x_579:
        /* <DEDUP_REMOVED lines=25> */
.L_x_582:
[----:B------:R-:W-:Y:S05]  /*0f90*/  BSYNC B0 ;  /* 0x0000000000007941 */ /* 0x000fea0003800000 */
.L_x_581:
        /* <DEDUP_REMOVED lines=16> */
[----:B------:R-:W-:Y:S02]  /*10a0*/  IMAD R9, R15, c[0x0][0x1b8], RZ ;  /* 0x00006e000f097a24 */ /* 0x000fe400078e02ff */
[C---:B------:R-:W-:Y:S01]  /*10b0*/  IMAD R10, R12.reuse, c[0x0][0x1b4], R10 ;  /* 0x00006d000c0a7a24 */ /* 0x040fe200078e020a */
[----:B------:R-:W-:Y:S01]  /*10c0*/  LEA.HI R14, R13, R13, RZ, 0x1 ;  /* 0x0000000d0d0e7211 */ /* 0x000fe200078f08ff */
[----:B------:R-:W-:-:S03]  /*10d0*/  IMAD.WIDE.U32 R32, R12, c[0x0][0x1b0], R6 ;  /* 0x00006c000c207a25 */ /* 0x000fc600078e0006 */
[----:B------:R-:W-:Y:S01]  /*10e0*/  SHF.R.S32.HI R0, RZ, 0x1, R14 ;  /* 0x00000001ff007819 */ /* 0x000fe2000001140e */
[C---:B------:R-:W-:Y:S01]  /*10f0*/  IMAD.WIDE.U32 R30, R12.reuse, c[0x0][0x1b8], R4 ;  /* 0x00006e000c1e7a25 */ /* 0x040fe200078e0004 */
[----:B------:R-:W-:Y:S01]  /*1100*/  LOP3.LUT R4, R23, 0xffffffe0, RZ, 0xc0, !PT ;  /* 0xffffffe017047812 */ /* 0x000fe200078ec0ff */
[----:B------:R1:W-:Y:S01]  /*1110*/  STL.64 [R1+0x30], R32 ;  /* 0x0000302001007387 */ /* 0x0003e20000100a00 */
[----:B------:R-:W-:Y:S01]  /*1120*/  IADD3 R207, R33, R10, RZ ;  /* 0x0000000a21cf7210 */ /* 0x000fe20007ffe0ff */
[----:B------:R-:W-:Y:S01]  /*1130*/  IMAD R9, R12, c[0x0][0x1bc], R9 ;  /* 0x00006f000c097a24 */ /* 0x000fe200078e0209 */
[----:B------:R-:W-:Y:S01]  /*1140*/  MOV R206, R32 ;  /* 0x0000002000ce7202 */ /* 0x000fe20000000f00 */
[----:B------:R-:W-:Y:S01]  /*1150*/  IMAD.IADD R10, R112, 0x1, -R4 ;  /* 0x00000001700a7824 */ /* 0x000fe200078e0a04 */
[----:B------:R-:W-:Y:S01]  /*1160*/  SHF.R.S32.HI R8, RZ, 0x1f, R14 ;  /* 0x0000001fff087819 */ /* 0x000fe2000001140e */
[----:B------:R1:W-:Y:S01]  /*1170*/  STL.64 [R1+0x28], R30 ;  /* 0x0000281e01007387 */ /* 0x0003e20000100a00 */
[----:B------:R-:W-:Y:S01]  /*1180*/  IADD3 R16, R31, R9, RZ ;  /* 0x000000091f107210 */ /* 0x000fe20007ffe0ff */
[C---:B------:R-:W-:Y:S01]  /*1190*/  IMAD R5, R25.reuse, -0x80, R24 ;  /* 0xffffff8019057824 */ /* 0x040fe200078e0218 */
[----:B------:R-:W-:Y:S01]  /*11a0*/  LEA.HI R8, R8, R0, RZ, 0x2 ;  /* 0x0000000008087211 */ /* 0x000fe200078f10ff */
[----:B------:R1:W-:Y:S01]  /*11b0*/  STL.64 [R1+0x20], R206 ;  /* 0x000020ce01007387 */ /* 0x0003e20000100a00 */
[----:B------:R-:W-:Y:S01]  /*11c0*/  SHF.R.S32.HI R12, RZ, 0x1f, R25 ;  /* 0x0000001fff0c7819 */ /* 0x000fe20000011419 */
[----:B------:R-:W-:Y:S01]  /*11d0*/  IMAD.WIDE.U32 R6, R25, R203, R206 ;  /* 0x000000cb19067225 */ /* 0x000fe200078e00ce */
[----:B------:R-:W-:Y:S01]  /*11e0*/  LOP3.LUT R8, R8, 0xfffffffc, RZ, 0xc0, !PT ;  /* 0xfffffffc08087812 */ /* 0x000fe200078ec0ff */
[----:B------:R1:W-:Y:S01]  /*11f0*/  STL [R1+0x54], R10 ;  /* 0x0000540a01007387 */ /* 0x0003e20000100800 */
[----:B------:R-:W-:-:S03]  /*1200*/  ISETP.GE.AND P0, PT, R2, R5, PT ;  /* 0x000000050200720c */ /* 0x000fc60003f06270 */
[----:B------:R1:W-:Y:S01]  /*1210*/  STL [R1+0x14], R16 ;  /* 0x0000141001007387 */ /* 0x0003e20000100800 */
[----:B------:R-:W-:Y:S02]  /*1220*/  IMAD.IADD R15, R0, 0x1, -R8 ;  /* 0x00000001000f7824 */ /* 0x000fe400078e0a08 */
[----:B------:R-:W-:Y:S02]  /*1230*/  IMAD R0, R200, R25, RZ ;  /* 0x00000019c8007224 */ /* 0x000fe400078e02ff */
[----:B------:R-:W-:Y:S01]  /*1240*/  IMAD.MOV.U32 R8, RZ, RZ, 0x10 ;  /* 0x00000010ff087424 */ /* 0x000fe200078e00ff */
[----:B------:R-:W-:Y:S01]  /*1250*/  LOP3.LUT P1, RZ, R15, 0x2, RZ, 0xc0, !PT ;  /* 0x000000020fff7812 */ /* 0x000fe2000782c0ff */
[----:B------:R-:W-:-:S03]  /*1260*/  IMAD R0, R12, R203, R0 ;  /* 0x000000cb0c007224 */ /* 0x000fc600078e0200 */
[----:B------:R-:W-:Y:S02]  /*1270*/  SEL R4, R8, 0xfffffff0, !P1 ;  /* 0xfffffff008047807 */ /* 0x000fe40004800000 */
        /* <DEDUP_REMOVED lines=13> */
.L_x_584:
[----:B------:R-:W-:Y:S05]  /*1350*/  BSYNC B0 ;  /* 0x0000000000007941 */ /* 0x000fea0003800000 */
.L_x_583:
        /* <DEDUP_REMOVED lines=17> */
.L_x_586:
[----:B------:R-:W-:Y:S05]  /*1470*/  BSYNC B0 ;  /* 0x0000000000007941 */ /* 0x000fea0003800000 */
.L_x_585:
        /* <DEDUP_REMOVED lines=15> */
.L_x_588:
[----:B------:R-:W-:Y:S05]  /*1570*/  BSYNC B0 ;  /* 0x0000000000007941 */ /* 0x000fea0003800000 */
.L_x_587:
        /* <DEDUP_REMOVED lines=17> */
.L_x_590:
[----:B------:R-:W-:Y:S05]  /*1690*/  BSYNC B0 ;  /* 0x0000000000007941 */ /* 0x000fea0003800000 */
.L_x_589:
        /* <DEDUP_REMOVED lines=26> */
.L_x_592:
[----:B------:R-:W-:Y:S05]  /*1840*/  BSYNC B0 ;  /* 0x0000000000007941 */ /* 0x000fea0003800000 */
.L_x_591:
        /* <DEDUP_REMOVED lines=17> */
.L_x_594:
[----:B------:R-:W-:Y:S05]  /*1960*/  BSYNC B0 ;  /* 0x0000000000007941 */ /* 0x000fea0003800000 */
.L_x_593:
        /* <DEDUP_REMOVED lines=17> */
.L_x_596:
[----:B------:R-:W-:Y:S05]  /*1a80*/  BSYNC B0 ;  /* 0x0000000000007941 */ /* 0x000fea0003800000 */
.L_x_595:
        /* <DEDUP_REMOVED lines=18> */
.L_x_598:
[----:B------:R-:W-:Y:S05]  /*1bb0*/  BSYNC B0 ;  /* 0x0000000000007941 */ /* 0x000fea0003800000 */
.L_x_597:
        /* <DEDUP_REMOVED lines=43> */
[----:B------:R-:W5:Y:S04]  /*1e70*/  LDSM.16.M88.4 R12, [R187+0x1000] ;  /* 0x00100000bb0c783b */ /* 0x000f680000000200 */
[----:B------:R-:W-:Y:S04]  /*1e80*/  LDSM.16.M88.4 R16, [R188] ;  /* 0x00000000bc10783b */ /* 0x000fe80000000200 */
[----:B------:R-:W-:Y:S04]  /*1e90*/  LDSM.16.M88.4 R52, [R189] ;  /* 0x00000000bd34783b */ /* 0x000fe80000000200 */
[----:B------:R-:W-:Y:S04]  /*1ea0*/  LDSM.16.M88.4 R8, [R188+0x1000] ;  /* 0x00100000bc08783b */ /* 0x000fe80000000200 */
[----:B------:R-:W2:Y:S04]  /*1eb0*/  LDSM.16.M88.4 R56, [R184+0x2400] ;  /* 0x00240000b838783b */ /* 0x000ea80000000200 */
[----:B------:R-:W3:Y:S04]  /*1ec0*/  LDSM.16.M88.4 R76, [R189+0x400] ;  /* 0x00040000bd4c783b */ /* 0x000ee80000000200 */
[----:B------:R-:W4:Y:S04]  /*1ed0*/  LDSM.16.M88.4 R96, [R184+0x2800] ;  /* 0x00280000b860783b */ /* 0x000f280000000200 */
[----:B------:R-:W3:Y:S04]  /*1ee0*/  LDSM.16.M88.4 R108, [R189+0x800] ;  /* 0x00080000bd6c783b */ /* 0x000ee80000000200 */
[----:B------:R-:W3:Y:S01]  /*1ef0*/  LDSM.16.M88.4 R84, [R184+0x2c00] ;  /* 0x002c0000b854783b */ /* 0x000ee20000000200 */
[-C--:B-1--4-:R-:W-:Y:S03]  /*1f00*/  HMMA.16816.F32 R28, R20, R48.reuse, RZ ;  /* 0x00000030141c723c */ /* 0x092fe600000018ff */
[----:B------:R-:W1:Y:S04]  /*1f10*/  LDSM.16.M88.4 R100, [R189+0xc00] ;  /* 0x000c0000bd64783b */ /* 0x000e680000000200 */
[----:B------:R-:W4:Y:S01]  /*1f20*/  LDSM.16.M88.4 R92, [R184+0x3000] ;  /* 0x00300000b85c783b */ /* 0x000f220000000200 */
[C---:B-----5:R-:W-:Y:S03]  /*1f30*/  HMMA.16816.F32 R32, R12.reuse, R48, RZ ;  /* 0x000000300c20723c */ /* 0x060fe600000018ff */
[----:B------:R-:W5:Y:S04]  /*1f40*/  LDSM.16.M88.4 R72, [R189+0x1000] ;  /* 0x00100000bd48783b */ /* 0x000f680000000200 */
[----:B------:R-:W1:Y:S04]  /*1f50*/  LDSM.16.M88.4 R64, [R184+0x3400] ;  /* 0x00340000b840783b */ /* 0x000e680000000200 */
[----:B------:R-:W1:Y:S01]  /*1f60*/  LDSM.16.M88.4 R88, [R189+0x1400] ;  /* 0x00140000bd58783b */ /* 0x000e620000000200 */
[----:B--2---:R-:W-:Y:S03]  /*1f70*/  HMMA.16816.F32 R36, R12, R56, RZ ;  /* 0x000000380c24723c */ /* 0x004fe600000018ff */
[----:B------:R-:W2:Y:S04]  /*1f80*/  LDSM.16.M88.4 R68, [R184+0x3800] ;  /* 0x00380000b844783b */ /* 0x000ea80000000200 */
[----:B------:R-:W1:Y:S01]  /*1f90*/  LDSM.16.M88.4 R104, [R189+0x1800] ;  /* 0x00180000bd68783b */ /* 0x000e620000000200 */
[----:B------:R-:W-:Y:S03]  /*1fa0*/  HMMA.16816.F32 R28, R16, R52, R28 ;  /* 0x00000034101c723c */ /* 0x000fe6000000181c */
[----:B------:R-:W1:Y:S04]  /*1fb0*/  LDSM.16.M88.4 R60, [R184+0x3c00] ;  /* 0x003c0000b83c783b */ /* 0x000e680000000200 */
[----:B------:R-:W1:Y:S01]  /*1fc0*/  LDSM.16.M88.4 R80, [R189+0x1c00] ;  /* 0x001c0000bd50783b */ /* 0x000e620000000200 */
[----:B------:R-:W-:-:S04]  /*1fd0*/  DEPBAR.LE SB0, 0x0 ;  /* 0x000080000000791a */ /* 0x000fc80000000000 */
[----:B------:R-:W-:Y:S08]  /*1fe0*/  HMMA.16816.F32 R40, R8, R52, R32 ;  /* 0x000000340828723c */ /* 0x000ff00000001820 */
[----:B------:R-:W-:Y:S04]  /*1ff0*/  HMMA.16816.F32 R32, R20, R56, RZ ;  /* 0x000000381420723c */ /* 0x000fe800000018ff */
[----:B------:R-:W-:-:S04]  /*2000*/  FMUL.FTZ R0, R28, c[0x0][0x2ec] ;  /* 0x0000bb001c007a20 */ /* 0x000fc80000410000 */
[----:B---3--:R-:W-:Y:S01]  /*2010*/  HMMA.16816.F32 R44, R8, R76, R36 ;  /* 0x0000004c082c723c */ /* 0x008fe20000001824 */
[----:B------:R3:W-:Y:S07]  /*2020*/  MUFU.TANH R135, R0 ;  /* 0x0000000000877308 */ /* 0x0007ee0000002400 */
[----:B------:R-:W-:Y:S01]  /*2030*/  HMMA.16816.F32 R36, R12, R96, RZ ;  /* 0x000000600c24723c */ /* 0x000fe200000018ff */
[----:B---3--:R-:W-:-:S04]  /*2040*/  FMUL.FTZ R0, R29, c[0x0][0x2ec] ;  /* 0x0000bb001d007a20 */ /* 0x008fc80000410000 */
[----:B------:R3:W-:Y:S11]  /*2050*/  MUFU.TANH R144, R0 ;  /* 0x0000000000907308 */ /* 0x0007f60000002400 */
[----:B------:R-:W-:Y:S08]  /*2060*/  @!UPT UIADD3 URZ, URZ, URZ, URZ ;  /* 0x0000003f3f3ff290 */ /* 0x000ff0000fffe03f */
[----:B------:R-:W-:Y:S01]  /*2070*/  HMMA.16816.F32 R36, R8, R108, R36 ;  /* 0x0000006c0824723c */ /* 0x000fe20000001824 */
[----:B---3--:R-:W-:-:S04]  /*2080*/  FMUL.FTZ R0, R30, c[0x0][0x2ec] ;  /* 0x0000bb001e007a20 */ /* 0x008fc80000410000 */
[----:B------:R3:W-:Y:S02]  /*2090*/  MUFU.TANH R127, R0 ;  /* 0x00000000007f7308 */ /* 0x0007e40000002400 */
[----:B---3--:R-:W-:Y:S02]  /*20a0*/  FMUL.FTZ R0, R31, c[0x0][0x2ec] ;  /* 0x0000bb001f007a20 */ /* 0x008fe40000410000 */
[----:B------:R-:W-:Y:S04]  /*20b0*/  HMMA.16816.F32 R28, R16, R76, R32 ;  /* 0x0000004c101c723c */ /* 0x000fe80000001820 */
[----:B------:R3:W-:Y:S04]  /*20c0*/  MUFU.TANH R136, R0 ;  /* 0x0000000000887308 */ /* 0x0007e80000002400 */
[----:B------:R-:W-:Y:S01]  /*20d0*/  HMMA.16816.F32 R32, R20, R96, RZ ;  /* 0x000000601420723c */ /* 0x000fe200000018ff */
[----:B---3--:R-:W-:-:S04]  /*20e0*/  FMUL.FTZ R0, R40, c[0x0][0x2ec] ;  /* 0x0000bb0028007a20 */ /* 0x008fc80000410000 */
[----:B------:R3:W-:Y:S02]  /*20f0*/  MUFU.TANH R113, R0 ;  /* 0x0000000000717308 */ /* 0x0007e40000002400 */
[----:B---3--:R-:W-:-:S06]  /*2100*/  FMUL.FTZ R0, R41, c[0x0][0x2ec] ;  /* 0x0000bb0029007a20 */ /* 0x008fcc0000410000 */
[----:B------:R3:W-:Y:S02]  /*2110*/  MUFU.TANH R119, R0 ;  /* 0x0000000000777308 */ /* 0x0007e40000002400 */
[----:B---3--:R-:W-:-:S06]  /*2120*/  FMUL.FTZ R0, R42, c[0x0][0x2ec] ;  /* 0x0000bb002a007a20 */ /* 0x008fcc0000410000 */
[----:B------:R3:W1:Y:S02]  /*2130*/  MUFU.TANH R48, R0 ;  /* 0x0000000000307308 */ /* 0x0006640000002400 */
[----:B---3--:R-:W-:-:S06]  /*2140*/  FMUL.FTZ R0, R43, c[0x0][0x2ec] ;  /* 0x0000bb002b007a20 */ /* 0x008fcc0000410000 */
[----:B------:R3:W-:Y:S02]  /*2150*/  MUFU.TANH R49, R0 ;  /* 0x0000000000317308 */ /* 0x0007e40000002400 */
[----:B---3--:R-:W-:-:S06]  /*2160*/  FMUL.FTZ R0, R28, c[0x0][0x2ec] ;  /* 0x0000bb001c007a20 */ /* 0x008fcc0000410000 */
[----:B------:R3:W-:Y:S02]  /*2170*/  MUFU.TANH R143, R0 ;  /* 0x00000000008f7308 */ /* 0x0007e40000002400 */
[----:B---3--:R-:W-:-:S06]  /*2180*/  FMUL.FTZ R0, R29, c[0x0][0x2ec] ;  /* 0x0000bb001d007a20 */ /* 0x008fcc0000410000 */
[----:B------:R3:W-:Y:S02]  /*2190*/  MUFU.TANH R156, R0 ;  /* 0x00000000009c7308 */ /* 0x0007e40000002400 */
[----:B---3--:R-:W-:-:S06]  /*21a0*/  FMUL.FTZ R0, R30, c[0x0][0x2ec] ;  /* 0x0000bb001e007a20 */ /* 0x008fcc0000410000 */
        /* <DEDUP_REMOVED lines=10> */
[----:B------:R3:W-:Y:S02]  /*2250*/  MUFU.TANH R77, R0 ;  /* 0x00000000004d7308 */ /* 0x0007e40000002400 */
[----:B---3--:R-:W-:Y:S02]  /*2260*/  FMUL.FTZ R0, R47, c[0x0][0x2ec] ;  /* 0x0000bb002f007a20 */ /* 0x008fe40000410000 */
[----:B------:R-:W-:Y:S04]  /*2270*/  HMMA.16816.F32 R44, R12, R84, RZ ;  /* 0x000000540c2c723c */ /* 0x000fe800000018ff */
[----:B------:R3:W-:Y:S02]  /*2280*/  MUFU.TANH R125, R0 ;  /* 0x00000000007d7308 */ /* 0x0007e40000002400 */
[----:B---3--:R-:W-:-:S06]  /*2290*/  FMUL.FTZ R0, R28, c[0x0][0x2ec] ;  /* 0x0000bb001c007a20 */ /* 0x008fcc0000410000 */
[----:B------:R3:W-:Y:S11]  /*22a0*/  MUFU.TANH R153, R0 ;  /* 0x0000000000997308 */ /* 0x0007f60000002400 */
[----:B------:R-:W-:Y:S01]  /*22b0*/  @!UPT UIADD3 URZ, URZ, URZ, URZ ;  /* 0x0000003f3f3ff290 */ /* 0x000fe2000fffe03f */
[----:B-1----:R-:W-:Y:S01]  /*22c0*/  HMMA.16816.F32 R44, R8, R100, R44 ;  /* 0x00000064082c723c */ /* 0x002fe2000000182c */
[----:B---3--:R-:W-:-:S04]  /*22d0*/  FMUL.FTZ R0, R29, c[0x0][0x2ec] ;  /* 0x0000bb001d007a20 */ /* 0x008fc80000410000 */
[----:B------:R1:W-:Y:S02]  /*22e0*/  MUFU.TANH R168, R0 ;  /* 0x0000000000a87308 */ /* 0x0003e40000002400 */
[----:B-1----:R-:W-:-:S06]  /*22f0*/  FMUL.FTZ R0, R30, c[0x0][0x2ec] ;  /* 0x0000bb001e007a20 */ /* 0x002fcc0000410000 */
[----:B------:R1:W-:Y:S02]  /*2300*/  MUFU.TANH R147, R0 ;  /* 0x0000000000937308 */ /* 0x0003e40000002400 */
[----:B-1----:R-:W-:Y:S02]  /*2310*/  FMUL.FTZ R0, R31, c[0x0][0x2ec] ;  /* 0x0000bb001f007a20 */ /* 0x002fe40000410000 */
[----:B------:R-:W-:Y:S04]  /*2320*/  HMMA.16816.F32 R28, R16, R100, R32 ;  /* 0x00000064101c723c */ /* 0x000fe80000001820 */
[----:B------:R1:W-:Y:S04]  /*2330*/  MUFU.TANH R157, R0 ;  /* 0x00000000009d7308 */ /* 0x0003e80000002400 */
[----:B----4-:R-:W-:Y:S01]  /*2340*/  HMMA.16816.F32 R32, R20, R92, RZ ;  /* 0x0000005c1420723c */ /* 0x010fe200000018ff */
        /* <DEDUP_REMOVED lines=12> */
[----:B-----5:R-:W-:Y:S08]  /*2410*/  HMMA.16816.F32 R40, R8, R72, R36 ;  /* 0x000000480828723c */ /* 0x020ff00000001824 */
        /* <DEDUP_REMOVED lines=18> */
[----:B--2---:R-:W-:Y:S01]  /*2540*/  HMMA.16816.F32 R36, R12, R68, RZ ;  /* 0x000000440c24723c */ /* 0x004fe200000018ff */
        /* <DEDUP_REMOVED lines=43> */
[----:B--2---:R-:W-:-:S04]  /*2800*/  FMUL.FTZ R0, R44, c[0x0][0x2ec] ;  /* 0x0000bb002c007a20 */ /* 0x004fc80000410000 */
        /* <DEDUP_REMOVED lines=33> */
[----:B--2---:R-:W-:-:S07]  /*2a20*/  FMUL.FTZ R0, R39, c[0x0][0x2ec] ;  /* 0x0000bb0027007a20 */ /* 0x004fce0000410000 */
        /* <DEDUP_REMOVED lines=14> */
[----:B------:R-:W1:Y:S01]  /*2b10*/  MUFU.TANH R92, R36 ;  /* 0x00000024005c7308 */ /* 0x000e620000002400 */
[----:B------:R-:W-:Y:S02]  /*2b20*/  FMUL.FTZ R39, R39, c[0x0][0x2ec] ;  /* 0x0000bb0027277a20 */ /* 0x000fe40000410000 */
[----:B------:R-:W-:-:S05]  /*2b30*/  IMAD R0, R25, 0x80, R0 ;  /* 0x0000008019007824 */ /* 0x000fca00078e0200 */
[----:B------:R-:W2:Y:S01]  /*2b40*/  MUFU.TANH R85, R37 ;  /* 0x0000002500557308 */ /* 0x000ea20000002400 */
[C---:B------:R-:W-:Y:S02]  /*2b50*/  IADD3 R3, R0.reuse, 0x8, RZ ;  /* 0x0000000800037810 */ /* 0x040fe40007ffe0ff */
[C---:B------:R-:W-:Y:S02]  /*2b60*/  IADD3 R2, R0.reuse, 0x9, RZ ;  /* 0x0000000900027810 */ /* 0x040fe40007ffe0ff */
[-C--:B------:R-:W-:Y:S02]  /*2b70*/  ISETP.GE.AND P2, PT, R3, R24.reuse, PT ;  /* 0x000000180300720c */ /* 0x080fe40003f46270 */
[----:B------:R-:W-:Y:S01]  /*2b80*/  IADD3 R3, R0, 0x11, RZ ;  /* 0x0000001100037810 */ /* 0x000fe20007ffe0ff */
[----:B------:R-:W-:Y:S01]  /*2b90*/  MUFU.TANH R44, R38 ;  /* 0x00000026002c7308 */ /* 0x000fe20000002400 */
[-C--:B------:R-:W-:Y:S02]  /*2ba0*/  ISETP.GE.AND P0, PT, R2, R24.reuse, PT ;  /* 0x000000180200720c */ /* 0x080fe40003f06270 */
[----:B------:R-:W-:-:S02]  /*2bb0*/  ISETP.GE.AND P4, PT, R3, R24, PT ;  /* 0x000000180300720c */ /* 0x000fc40003f86270 */
[C---:B------:R-:W-:Y:S02]  /*2bc0*/  IADD3 R2, R0.reuse, 0x18, RZ ;  /* 0x0000001800027810 */ /* 0x040fe40007ffe0ff */
[-C--:B------:R-:W-:Y:S01]  /*2bd0*/  ISETP.GE.AND P6, PT, R0, R24.reuse, PT ;  /* 0x000000180000720c */ /* 0x080fe20003fc6270 */
[----:B------:R3:W-:Y:S01]  /*2be0*/  MUFU.TANH R45, R39 ;  /* 0x00000027002d7308 */ /* 0x0007e20000002400 */
[----:B------:R-:W-:Y:S02]  /*2bf0*/  ISETP.GE.AND P3, PT, R2, R24, PT ;  /* 0x000000180200720c */ /* 0x000fe40003f66270 */
[C---:B------:R-:W-:Y:S02]  /*2c00*/  IADD3 R5, R0.reuse, 0x1, RZ ;  /* 0x0000000100057810 */ /* 0x040fe40007ffe0ff */
[----:B------:R-:W-:Y:S02]  /*2c10*/  IADD3 R2, R0, 0x19, RZ ;  /* 0x0000001900027810 */ /* 0x000fe40007ffe0ff */
[----:B------:R-:W-:Y:S01]  /*2c20*/  FSEL R96, R48, -INF , !P6 ;  /* 0xff80000030607808 */ /* 0x000fe20007000000 */
[----:B------:R-:W-:Y:S01]  /*2c30*/  MUFU.TANH R46, R30 ;  /* 0x0000001e002e7308 */ /* 0x000fe20000002400 */
[----:B------:R-:W-:-:S02]  /*2c40*/  FSEL R88, R113, -INF , !P6 ;  /* 0xff80000071587808 */ /* 0x000fc40007000000 */
[----:B------:R-:W-:Y:S01]  /*2c50*/  FSEL R76, R127, -INF , !P6 ;  /* 0xff8000007f4c7808 */ /* 0x000fe20007000000 */
[----:B------:R-:W-:Y:S01]  /*2c60*/  BAR.SYNC.DEFER_BLOCKING 0x0 ;  /* 0x0000000000007b1d */ /* 0x000fe20000010000 */
[----:B------:R-:W-:Y:S02]  /*2c70*/  ISETP.GE.AND P5, PT, R5, R24, PT ;  /* 0x000000180500720c */ /* 0x000fe40003fa6270 */
[----:B-1----:R-:W-:Y:S01]  /*2c80*/  FSEL R92, R92, -INF , !P2 ;  /* 0xff8000005c5c7808 */ /* 0x002fe20005000000 */
[----:B---3--:R-:W-:Y:S01]  /*2c90*/  HMMA.16816.F32 R36, R8, R110, R40 ;  /* 0x0000006e0824723c */ /* 0x008fe20000001828 */
[----:B------:R-:W-:Y:S01]  /*2ca0*/  FSEL R93, R49, -INF , !P5 ;  /* 0xff800000315d7808 */ /* 0x000fe20006800000 */
[----:B------:R1:W-:Y:S01]  /*2cb0*/  MUFU.TANH R52, R31 ;  /* 0x0000001f00347308 */ /* 0x0003e20000002400 */
[----:B------:R-:W-:Y:S02]  /*2cc0*/  FSEL R84, R119, -INF , !P5 ;  /* 0xff80000077547808 */ /* 0x000fe40006800000 */
[----:B------:R-:W-:-:S02]  /*2cd0*/  FSEL R68, R136, -INF , !P5 ;  /* 0xff80000088447808 */ /* 0x000fc40006800000 */
[----:B------:R-:W-:Y:S01]  /*2ce0*/  IADD3 R5, R0, 0x10, RZ ;  /* 0x0000001000057810 */ /* 0x000fe20007ffe0ff */
[----:B------:R-:W-:Y:S01]  /*2cf0*/  HMMA.16816.F32 R40, R12, R94, RZ ;  /* 0x0000005e0c28723c */ /* 0x000fe200000018ff */
[----:B--2---:R-:W-:Y:S02]  /*2d00*/  FSEL R85, R85, -INF , !P0 ;  /* 0xff80000055557808 */ /* 0x004fe40004000000 */
[----:B------:R-:W-:Y:S02]  /*2d10*/  ISETP.GE.AND P1, PT, R5, R24, PT ;  /* 0x000000180500720c */ /* 0x000fe40003f26270 */
[----:B------:R-:W-:Y:S02]  /*2d20*/  FSEL R100, R125, -INF , !P4 ;  /* 0xff8000007d647808 */ /* 0x000fe40006000000 */
[----:B------:R-:W-:Y:S02]  /*2d30*/  FSEL R101, R77, -INF , !P1 ;  /* 0xff8000004d657808 */ /* 0x000fe40004800000 */
[----:B------:R-:W-:Y:S01]  /*2d40*/  FSEL R97, R97, -INF , !P1 ;  /* 0xff80000061617808 */ /* 0x000fe20004800000 */
[----:B-1----:R-:W-:Y:S01]  /*2d50*/  HMMA.16816.F32 R28, R8, R102, R32 ;  /* 0x00000066081c723c */ /* 0x002fe20000001820 */
[----:B------:R-:W-:-:S02]  /*2d60*/  FSEL R81, R139, -INF , !P1 ;  /* 0xff8000008b517808 */ /* 0x000fc40004800000 */
[----:B------:R-:W-:Y:S02]  /*2d70*/  FSEL R47, R143, -INF , !P1 ;  /* 0xff8000008f2f7808 */ /* 0x000fe40004800000 */
[----:B------:R-:W-:Y:S01]  /*2d80*/  FSEL R89, R133, -INF , !P4 ;  /* 0xff80000085597808 */ /* 0x000fe20006000000 */
[----:B------:R-:W-:Y:S02]  /*2d90*/  FMUL.FTZ R36, R36, c[0x0][0x2ec] ;  /* 0x0000bb0024247a20 */ /* 0x000fe40000410000 */
[----:B------:R-:W-:Y:S01]  /*2da0*/  FMUL.FTZ R37, R37, c[0x0][0x2ec] ;  /* 0x0000bb0025257a20 */ /* 0x000fe20000410000 */
[----:B------:R-:W-:Y:S01]  /*2db0*/  HMMA.16816.F32 R32, R12, R66, RZ ;  /* 0x000000420c20723c */ /* 0x000fe200000018ff */
[----:B------:R-:W-:Y:S01]  /*2dc0*/  FMUL.FTZ R38, R38, c[0x0][0x2ec] ;  /* 0x0000bb0026267a20 */ /* 0x000fe20000410000 */
[----:B------:R-:W-:Y:S01]  /*2dd0*/  MUFU.TANH R57, R36 ;  /* 0x0000002400397308 */ /* 0x000fe20000002400 */
[----:B------:R-:W-:-:S07]  /*2de0*/  FMUL.FTZ R39, R39, c[0x0][0x2ec] ;  /* 0x0000bb0027277a20 */ /* 0x000fce0000410000 */
[----:B------:R-:W-:Y:S05]  /*2df0*/  MUFU.TANH R60, R37 ;  /* 0x00000025003c7308 */ /* 0x000fea0000002400 */
[----:B------:R-:W-:Y:S02]  /*2e00*/  FMUL.FTZ R28, R28, c[0x0][0x2ec] ;  /* 0x0000bb001c1c7a20 */ /* 0x000fe40000410000 */
[----:B------:R-:W-:Y:S01]  /*2e10*/  FMUL.FTZ R29, R29, c[0x0][0x2ec] ;  /* 0x0000bb001d1d7a20 */ /* 0x000fe20000410000 */
[----:B------:R-:W-:Y:S01]  /*2e20*/  MUFU.TANH R109, R38 ;  /* 0x00000026006d7308 */ /* 0x000fe20000002400 */
[----:B------:R-:W-:Y:S02]  /*2e30*/  FMUL.FTZ R30, R30, c[0x0][0x2ec] ;  /* 0x0000bb001e1e7a20 */ /* 0x000fe40000410000 */
[----:B------:R-:W-:-:S05]  /*2e40*/  FMUL.FTZ R31, R31, c[0x0][0x2ec] ;  /* 0x0000bb001f1f7a20 */ /* 0x000fca0000410000 */
[----:B------:R1:W-:Y:S08]  /*2e50*/  MUFU.TANH R108, R39 ;  /* 0x00000027006c7308 */ /* 0x0003f00000002400 */
[----:B------:R-:W-:Y:S01]  /*2e60*/  MUFU.TANH R116, R28 ;  /* 0x0000001c00747308 */ /* 0x000fe20000002400 */
[----:B-1----:R-:W-:Y:S07]  /*2e70*/  HMMA.16816.F32 R36, R8, R74, R40 ;  /* 0x0000004a0824723c */ /* 0x002fee0000001828 */
        /* <DEDUP_REMOVED lines=10> */
[----:B-1----:R-:W-:Y:S06]  /*2f20*/  HMMA.16816.F32 R28, R8, R90, R32 ;  /* 0x0000005a081c723c */ /* 0x002fec0000001820 */
[----:B------:R-:W-:Y:S02]  /*2f30*/  MUFU.TANH R122, R37 ;  /* 0x00000025007a7308 */ /* 0x000fe40000002400 */
[----:B------:R-:W-:Y:S06]  /*2f40*/  HMMA.16816.F32 R32, R20, R50, RZ ;  /* 0x000000321420723c */ /* 0x000fec00000018ff */
[----:B------:R-:W-:Y:S01]  /*2f50*/  MUFU.TANH R118, R38 ;  /* 0x0000002600767308 */ /* 0x000fe20000002400 */
[----:B------:R-:W-:-:S02]  /*2f60*/  FSEL R51, R135, -INF , !P6 ;  /* 0xff80000087337808 */ /* 0x000fc40007000000 */
[----:B------:R-:W-:Y:S02]  /*2f70*/  ISETP.GE.AND P6, PT, R2, R24, PT ;  /* 0x000000180200720c */ /* 0x000fe40003fc6270 */
[----:B------:R-:W-:-:S03]  /*2f80*/  IADD3 R2, R0, 0x20, RZ ;  /* 0x0000002000027810 */ /* 0x000fc60007ffe0ff */
[----:B------:R1:W-:Y:S01]  /*2f90*/  MUFU.TANH R124, R39 ;  /* 0x00000027007c7308 */ /* 0x0003e20000002400 */
[----:B------:R-:W-:Y:S02]  /*2fa0*/  FSEL R50, R144, -INF , !P5 ;  /* 0xff80000090327808 */ /* 0x000fe40006800000 */
[----:B------:R-:W-:Y:S01]  /*2fb0*/  ISETP.GE.AND P5, PT, R2, R24, PT ;  /* 0x000000180200720c */ /* 0x000fe20003fa6270 */
[----:B------:R-:W-:Y:S01]  /*2fc0*/  FMUL.FTZ R28, R28, c[0x0][0x2ec] ;  /* 0x0000bb001c1c7a20 */ /* 0x000fe20000410000 */
[----:B------:R-:W-:Y:S01]  /*2fd0*/  IADD3 R2, R0, 0x21, RZ ;  /* 0x0000002100027810 */ /* 0x000fe20007ffe0ff */
[----:B------:R-:W-:Y:S01]  /*2fe0*/  FMUL.FTZ R29, R29, c[0x0][0x2ec] ;  /* 0x0000bb001d1d7a20 */ /* 0x000fe20000410000 */
[----:B------:R-:W-:Y:S01]  /*2ff0*/  FSEL R104, R121, -INF , !P5 ;  /* 0xff80000079687808 */ /* 0x000fe20006800000 */
[----:B------:R-:W-:Y:S01]  /*3000*/  FMUL.FTZ R30, R30, c[0x0][0x2ec] ;  /* 0x0000bb001e1e7a20 */ /* 0x000fe20000410000 */
[----:B------:R-:W-:Y:S01]  /*3010*/  MUFU.TANH R123, R28 ;  /* 0x0000001c007b7308 */ /* 0x000fe20000002400 */
[----:B------:R-:W-:Y:S01]  /*3020*/  FMUL.FTZ R31, R31, c[0x0][0x2ec] ;  /* 0x0000bb001f1f7a20 */ /* 0x000fe20000410000 */
[----:B------:R-:W-:Y:S01]  /*3030*/  FSEL R77, R147, -INF , !P5 ;  /* 0xff800000934d7808 */ /* 0x000fe20006800000 */
[----:B------:R-:W-:Y:S05]  /*3040*/  HMMA.16816.F32 R32, R16, R54, R32 ;  /* 0x000000361020723c */ /* 0x000fea0000001820 */
[----:B------:R-:W-:Y:S03]  /*3050*/  MUFU.TANH R131, R29 ;  /* 0x0000001d00837308 */ /* 0x000fe60000002400 */
[C---:B-1----:R-:W-:Y:S05]  /*3060*/  HMMA.16816.F32 R36, R8.reuse, R106, R40 ;  /* 0x0000006a0824723c */ /* 0x042fea0000001828 */
[----:B------:R-:W-:Y:S03]  /*3070*/  MUFU.TANH R129, R30 ;  /* 0x0000001e00817308 */ /* 0x000fe60000002400 */
[----:B------:R-:W-:Y:S05]  /*3080*/  HMMA.16816.F32 R8, R8, R82, R12 ;  /* 0x000000520808723c */ /* 0x000fea000000180c */
[----:B------:R-:W-:Y:S03]  /*3090*/  MUFU.TANH R130, R31 ;  /* 0x0000001f00827308 */ /* 0x000fe60000002400 */
[----:B------:R-:W-:Y:S01]  /*30a0*/  HMMA.16816.F32 R12, R20, R58, RZ ;  /* 0x0000003a140c723c */ /* 0x000fe200000018ff */
[----:B------:R-:W-:-:S02]  /*30b0*/  FMUL.FTZ R32, R32, c[0x0][0x2ec] ;  /* 0x0000bb0020207a20 */ /* 0x000fc40000410000 */
[----:B------:R-:W-:Y:S02]  /*30c0*/  FMUL.FTZ R33, R33, c[0x0][0x2ec] ;  /* 0x0000bb0021217a20 */ /* 0x000fe40000410000 */
[----:B------:R-:W-:Y:S01]  /*30d0*/  FMUL.FTZ R34, R34, c[0x0][0x2ec] ;  /* 0x0000bb0022227a20 */ /* 0x000fe20000410000 */
[----:B------:R-:W1:Y:S01]  /*30e0*/  MUFU.TANH R7, R32 ;  /* 0x0000002000077308 */ /* 0x000e620000002400 */
[----:B------:R-:W-:Y:S02]  /*30f0*/  FMUL.FTZ R35, R35, c[0x0][0x2ec] ;  /* 0x0000bb0023237a20 */ /* 0x000fe40000410000 */
[----:B------:R-:W-:Y:S02]  /*3100*/  FMUL.FTZ R37, R37, c[0x0][0x2ec] ;  /* 0x0000bb0025257a20 */ /* 0x000fe40000410000 */
[----:B------:R-:W-:Y:S02]  /*3110*/  FMUL.FTZ R39, R39, c[0x0][0x2ec] ;  /* 0x0000bb0027277a20 */ /* 0x000fe40000410000 */
[----:B------:R-:W-:Y:S01]  /*3120*/  FMUL.FTZ R36, R36, c[0x0][0x2ec] ;  /* 0x0000bb0024247a20 */ /* 0x000fe20000410000 */
[----:B------:R-:W2:Y:S01]  /*3130*/  MUFU.TANH R25, R33 ;  /* 0x0000002100197308 */ /* 0x000ea20000002400 */
[----:B------:R-:W-:-:S02]  /*3140*/  FMUL.FTZ R38, R38, c[0x0][0x2ec] ;  /* 0x0000bb0026267a20 */ /* 0x000fc40000410000 */
[----:B------:R-:W-:Y:S02]  /*3150*/  FMUL.FTZ R8, R8, c[0x0][0x2ec] ;  /* 0x0000bb0008087a20 */ /* 0x000fe40000410000 */
[----:B------:R-:W-:Y:S02]  /*3160*/  FMUL.FTZ R9, R9, c[0x0][0x2ec] ;  /* 0x0000bb0009097a20 */ /* 0x000fe40000410000 */
[----:B------:R-:W-:Y:S01]  /*3170*/  FMUL.FTZ R10, R10, c[0x0][0x2ec] ;  /* 0x0000bb000a0a7a20 */ /* 0x000fe20000410000 */
[----:B------:R-:W-:Y:S01]  /*3180*/  MUFU.TANH R154, R8 ;  /* 0x00000008009a7308 */ /* 0x000fe20000002400 */
[----:B------:R-:W-:Y:S01]  /*3190*/  FMUL.FTZ R11, R11, c[0x0][0x2ec] ;  /* 0x0000bb000b0b7a20 */ /* 0x000fe20000410000 */
[----:B------:R-:W-:Y:S01]  /*31a0*/  HMMA.16816.F32 R12, R16, R78, R12 ;  /* 0x0000004e100c723c */ /* 0x000fe2000000180c */
[----:B-1----:R-:W-:-:S05]  /*31b0*/  FSEL R49, R7, -INF , !P2 ;  /* 0xff80000007317808 */ /* 0x002fca0005000000 */
[----:B------:R-:W-:Y:S01]  /*31c0*/  MUFU.TANH R155, R9 ;  /* 0x00000009009b7308 */ /* 0x000fe20000002400 */
[----:B--2---:R-:W-:Y:S02]  /*31d0*/  FSEL R48, R25, -INF , !P0 ;  /* 0xff80000019307808 */ /* 0x004fe40004000000 */
[----:B------:R-:W-:-:S05]  /*31e0*/  FSEL R78, R145, -INF , !P4 ;  /* 0xff800000914e7808 */ /* 0x000fca0006000000 */
[----:B------:R-:W-:Y:S08]  /*31f0*/  MUFU.TANH R162, R10 ;  /* 0x0000000a00a27308 */ /* 0x000ff00000002400 */
[----:B------:R1:W-:Y:S02]  /*3200*/  MUFU.TANH R163, R11 ;  /* 0x0000000b00a37308 */ /* 0x0003e40000002400 */
[----:B------:R-:W-:-:S02]  /*3210*/  FMUL.FTZ R12, R12, c[0x0][0x2ec] ;  /* 0x0000bb000c0c7a20 */ /* 0x000fc40000410000 */
[----:B------:R-:W-:Y:S02]  /*3220*/  FMUL.FTZ R14, R14, c[0x0][0x2ec] ;  /* 0x0000bb000e0e7a20 */ /* 0x000fe40000410000 */
[----:B------:R-:W-:Y:S02]  /*3230*/  FMUL.FTZ R13, R13, c[0x0][0x2ec] ;  /* 0x0000bb000d0d7a20 */ /* 0x000fe40000410000 */
[----:B------:R-:W2:Y:S01]  /*3240*/  MUFU.TANH R6, R34 ;  /* 0x0000002200067308 */ /* 0x000ea20000002400 */
[----:B------:R-:W-:Y:S01]  /*3250*/  FMUL.FTZ R15, R15, c[0x0][0x2ec] ;  /* 0x0000bb000f0f7a20 */ /* 0x000fe20000410000 */
[----:B-1----:R-:W-:Y:S06]  /*3260*/  HMMA.16816.F32 R8, R20, R98, RZ ;  /* 0x000000621408723c */ /* 0x002fec00000018ff */
[----:B------:R-:W1:Y:S01]  /*3270*/  MUFU.TANH R3, R35 ;  /* 0x0000002300037308 */ /* 0x000e620000002400 */
[----:B------:R-:W-:-:S02]  /*3280*/  FSEL R99, R44, -INF , !P2 ;  /* 0xff8000002c637808 */ /* 0x000fc40005000000 */
[----:B--2---:R-:W-:-:S05]  /*3290*/  FSEL R80, R6, -INF , !P2 ;  /* 0xff80000006507808 */ /* 0x004fca0005000000 */
[----:B------:R-:W-:Y:S01]  /*32a0*/  MUFU.TANH R12, R12 ;  /* 0x0000000c000c7308 */ /* 0x000fe20000002400 */
[-C--:B------:R-:W-:Y:S02]  /*32b0*/  ISETP.GE.AND P2, PT, R2, R24.reuse, PT ;  /* 0x000000180200720c */ /* 0x080fe40003f46270 */
[----:B------:R-:W-:Y:S02]  /*32c0*/  IADD3 R2, R0, 0x28, RZ ;  /* 0x0000002800027810 */ /* 0x000fe40007ffe0ff */
[----:B------:R-:W-:Y:S02]  /*32d0*/  FSEL R98, R45, -INF , !P0 ;  /* 0xff8000002d627808 */ /* 0x000fe40004000000 */
[----:B-1----:R-:W-:Y:S01]  /*32e0*/  FSEL R79, R3, -INF , !P0 ;  /* 0xff800000034f7808 */ /* 0x002fe20004000000 */
[----:B------:R-:W1:Y:S01]  /*32f0*/  MUFU.TANH R14, R14 ;  /* 0x0000000e000e7308 */ /* 0x000e620000002400 */
[----:B------:R-:W-:Y:S02]  /*3300*/  ISETP.GE.AND P0, PT, R2, R24, PT ;  /* 0x000000180200720c */ /* 0x000fe40003f06270 */
[----:B------:R-:W-:-:S02]  /*3310*/  IADD3 R2, R0, 0x29, RZ ;  /* 0x0000002900027810 */ /* 0x000fc40007ffe0ff */
[----:B------:R-:W-:Y:S01]  /*3320*/  FSEL R44, R153, -INF , !P5 ;  /* 0xff800000992c7808 */ /* 0x000fe20006800000 */
[----:B------:R-:W-:Y:S01]  /*3330*/  HMMA.16816.F32 R32, R16, R110, R8 ;  /* 0x0000006e1020723c */ /* 0x000fe20000001808 */
[----:B------:R-:W-:Y:S01]  /*3340*/  ISETP.GE.AND P1, PT, R2, R24, PT ;  /* 0x000000180200720c */ /* 0x000fe20003f26270 */
[----:B------:R-:W2:Y:S01]  /*3350*/  MUFU.TANH R13, R13 ;  /* 0x0000000d000d7308 */ /* 0x000ea20000002400 */
[----:B------:R-:W-:Y:S02]  /*3360*/  IADD3 R2, R0, 0x30, RZ ;  /* 0x0000003000027810 */ /* 0x000fe40007ffe0ff */
[----:B------:R-:W-:Y:S02]  /*3370*/  FSEL R105, R138, -INF , !P2 ;  /* 0xff8000008a697808 */ /* 0x000fe40005000000 */
[----:B------:R-:W-:Y:S01]  /*3380*/  FSEL R69, R157, -INF , !P2 ;  /* 0xff8000009d457808 */ /* 0x000fe20005000000 */
[----:B------:R-:W-:Y:S01]  /*3390*/  HMMA.16816.F32 R8, R20, R86, RZ ;  /* 0x000000561408723c */ /* 0x000fe200000018ff */
[----:B------:R-:W-:Y:S01]  /*33a0*/  FSEL R43, R168, -INF , !P2 ;  /* 0xff800000a82b7808 */ /* 0x000fe20005000000 */
[----:B------:R-:W3:Y:S01]  /*33b0*/  MUFU.TANH R15, R15 ;  /* 0x0000000f000f7308 */ /* 0x000ee20000002400 */
[----:B-1----:R-:W-:-:S02]  /*33c0*/  FSEL R73, R14, -INF , !P3 ;  /* 0xff8000000e497808 */ /* 0x002fc40005800000 */
[----:B------:R-:W-:Y:S02]  /*33d0*/  FSEL R109, R109, -INF , !P0 ;  /* 0xff8000006d6d7808 */ /* 0x000fe40004000000 */
[----:B------:R-:W-:Y:S02]  /*33e0*/  FSEL R87, R53, -INF , !P3 ;  /* 0xff80000035577808 */ /* 0x000fe40005800000 */
[----:B------:R-:W-:Y:S01]  /*33f0*/  FSEL R86, R56, -INF , !P6 ;  /* 0xff80000038567808 */ /* 0x000fe20007000000 */
[----:B------:R1:W-:Y:S01]  /*3400*/  MUFU.TANH R134, R37 ;  /* 0x0000002500867308 */ /* 0x0003e20000002400 */
[----:B--2---:R-:W-:Y:S02]  /*3410*/  FSEL R45, R13, -INF , !P6 ;  /* 0xff8000000d2d7808 */ /* 0x004fe40007000000 */
[----:B------:R-:W-:-:S03]  /*3420*/  FSEL R108, R108, -INF , !P1 ;  /* 0xff8000006c6c7808 */ /* 0x000fc60004800000 */
[----:B------:R-:W-:Y:S02]  /*3430*/  FMUL.FTZ R32, R32, c[0x0][0x2ec] ;  /* 0x0000bb0020207a20 */ /* 0x000fe40000410000 */
[----:B------:R-:W-:Y:S01]  /*3440*/  FMUL.FTZ R34, R34, c[0x0][0x2ec] ;  /* 0x0000bb0022227a20 */ /* 0x000fe20000410000 */
[----:B---3--:R-:W-:Y:S01]  /*3450*/  FSEL R72, R15, -INF , !P6 ;  /* 0xff8000000f487808 */ /* 0x008fe20007000000 */
[----:B------:R-:W-:Y:S01]  /*3460*/  FMUL.FTZ R33, R33, c[0x0][0x2ec] ;  /* 0x0000bb0021217a20 */ /* 0x000fe20000410000 */
[----:B------:R-:W-:Y:S01]  /*3470*/  MUFU.TANH R150, R39 ;  /* 0x0000002700967308 */ /* 0x000fe20000002400 */
[----:B------:R-:W-:Y:S02]  /*3480*/  FMUL.FTZ R35, R35, c[0x0][0x2ec] ;  /* 0x0000bb0023237a20 */ /* 0x000fe40000410000 */
[----:B------:R-:W-:Y:S01]  /*3490*/  HMMA.16816.F32 R28, R16, R102, R8 ;  /* 0x00000066101c723c */ /* 0x000fe20000001808 */
[----:B-1----:R-:W-:Y:S02]  /*34a0*/  FSEL R37, R156, -INF , !P4 ;  /* 0xff8000009c257808 */ /* 0x002fe40006000000 */
[----:B------:R-:W-:-:S02]  /*34b0*/  ISETP.GE.AND P4, PT, R2, R24, PT ;  /* 0x000000180200720c */ /* 0x000fc40003f86270 */
[----:B------:R-:W-:Y:S01]  /*34c0*/  MUFU.TANH R32, R32 ;  /* 0x0000002000207308 */ /* 0x000fe20000002400 */
[----:B------:R-:W-:Y:S02]  /*34d0*/  IADD3 R2, R0, 0x31, RZ ;  /* 0x0000003100027810 */ /* 0x000fe40007ffe0ff */
[----:B------:R-:W-:Y:S01]  /*34e0*/  HMMA.16816.F32 R8, R20, R94, RZ ;  /* 0x0000005e1408723c */ /* 0x000fe200000018ff */
[----:B------:R-:W-:Y:S02]  /*34f0*/  FSEL R102, R128, -INF , !P5 ;  /* 0xff80000080667808 */ /* 0x000fe40006800000 */
[----:B------:R-:W-:Y:S02]  /*3500*/  FSEL R103, R142, -INF , !P2 ;  /* 0xff8000008e677808 */ /* 0x000fe40005000000 */
[----:B------:R-:W1:Y:S01]  /*3510*/  MUFU.TANH R34, R34 ;  /* 0x0000002200227308 */ /* 0x000e620000002400 */
[----:B------:R-:W-:Y:S02]  /*3520*/  FSEL R112, R137, -INF , !P4 ;  /* 0xff80000089707808 */ /* 0x000fe40006000000 */
[----:B------:R-:W-:-:S02]  /*3530*/  FSEL R95, R46, -INF , !P3 ;  /* 0xff8000002e5f7808 */ /* 0x000fc40005800000 */
[----:B------:R-:W-:Y:S02]  /*3540*/  FSEL R46, R12, -INF , !P3 ;  /* 0xff8000000c2e7808 */ /* 0x000fe40005800000 */
[-C--:B------:R-:W-:Y:S01]  /*3550*/  ISETP.GE.AND P3, PT, R2, R24.reuse, PT ;  /* 0x000000180200720c */ /* 0x080fe20003f66270 */
[----:B------:R-:W-:Y:S01]  /*3560*/  MUFU.TANH R33, R33 ;  /* 0x0000002100217308 */ /* 0x000fe20000002400 */
[----:B------:R-:W-:Y:S02]  /*3570*/  IADD3 R2, R0, 0x38, RZ ;  /* 0x0000003800027810 */ /* 0x000fe40007ffe0ff */
[----:B------:R-:W-:Y:S01]  /*3580*/  FSEL R94, R52, -INF , !P6 ;  /* 0xff800000345e7808 */ /* 0x000fe20007000000 */
[----:B------:R-:W-:Y:S01]  /*3590*/  FMUL.FTZ R28, R28, c[0x0][0x2ec] ;  /* 0x0000bb001c1c7a20 */ /* 0x000fe20000410000 */
[-C--:B------:R-:W-:Y:S01]  /*35a0*/  ISETP.GE.AND P6, PT, R2, R24.reuse, PT ;  /* 0x000000180200720c */ /* 0x080fe20003fc6270 */
[----:B------:R-:W-:Y:S01]  /*35b0*/  FMUL.FTZ R30, R30, c[0x0][0x2ec] ;  /* 0x0000bb001e1e7a20 */ /* 0x000fe20000410000 */
[----:B------:R-:W-:Y:S01]  /*35c0*/  IADD3 R2, R0, 0x39, RZ ;  /* 0x0000003900027810 */ /* 0x000fe20007ffe0ff */
[----:B------:R-:W2:Y:S01]  /*35d0*/  MUFU.TANH R35, R35 ;  /* 0x0000002300237308 */ /* 0x000ea20000002400 */
[----:B-1----:R-:W-:Y:S01]  /*35e0*/  FSEL R65, R34, -INF , !P0 ;  /* 0xff80000022417808 */ /* 0x002fe20004000000 */
[----:B------:R-:W-:Y:S01]  /*35f0*/  FMUL.FTZ R29, R29, c[0x0][0x2ec] ;  /* 0x0000bb001d1d7a20 */ /* 0x000fe20000410000 */
[----:B------:R-:W-:Y:S01]  /*3600*/  HMMA.16816.F32 R12, R16, R74, R8 ;  /* 0x0000004a100c723c */ /* 0x000fe20000001808 */
[----:B------:R-:W-:Y:S01]  /*3610*/  ISETP.GE.AND P5, PT, R2, R24, PT ;  /* 0x000000180200720c */ /* 0x000fe20003fa6270 */
[----:B------:R-:W-:Y:S01]  /*3620*/  FMUL.FTZ R31, R31, c[0x0][0x2ec] ;  /* 0x0000bb001f1f7a20 */ /* 0x000fe20000410000 */
[----:B------:R-:W-:-:S02]  /*3630*/  IADD3 R2, R0, 0x40, RZ ;  /* 0x0000004000027810 */ /* 0x000fc40007ffe0ff */
[----:B------:R-:W-:Y:S01]  /*3640*/  FSEL R42, R32, -INF , !P0 ;  /* 0xff800000202a7808 */ /* 0x000fe20004000000 */
[----:B------:R-:W-:Y:S01]  /*3650*/  MUFU.TANH R7, R28 ;  /* 0x0000001c00077308 */ /* 0x000fe20000002400 */
[----:B------:R-:W-:Y:S01]  /*3660*/  ISETP.GE.AND P2, PT, R2, R24, PT ;  /* 0x000000180200720c */ /* 0x000fe20003f46270 */
[----:B------:R-:W-:Y:S01]  /*3670*/  HMMA.16816.F32 R8, R20, R66, RZ ;  /* 0x000000421408723c */ /* 0x000fe200000018ff */
[----:B------:R-:W-:Y:S02]  /*3680*/  IADD3 R2, R0, 0x41, RZ ;  /* 0x0000004100027810 */ /* 0x000fe40007ffe0ff */
[----:B------:R-:W-:Y:S02]  /*3690*/  FSEL R75, R60, -INF , !P1 ;  /* 0xff8000003c4b7808 */ /* 0x000fe40004800000 */
[----:B--2---:R-:W-:Y:S01]  /*36a0*/  FSEL R64, R35, -INF , !P1 ;  /* 0xff80000023407808 */ /* 0x004fe20004800000 */
[----:B------:R-:W1:Y:S01]  /*36b0*/  MUFU.TANH R5, R30 ;  /* 0x0000001e00057308 */ /* 0x000e620000002400 */
[----:B------:R-:W-:-:S02]  /*36c0*/  FSEL R66, R57, -INF , !P0 ;  /* 0xff80000039427808 */ /* 0x000fc40004000000 */
[-C--:B------:R-:W-:Y:S02]  /*36d0*/  ISETP.GE.AND P0, PT, R2, R24.reuse, PT ;  /* 0x000000180200720c */ /* 0x080fe40003f06270 */
[----:B------:R-:W-:Y:S02]  /*36e0*/  IADD3 R2, R0, 0x48, RZ ;  /* 0x0000004800027810 */ /* 0x000fe40007ffe0ff */
[----:B------:R-:W-:Y:S01]  /*36f0*/  FSEL R41, R33, -INF , !P1 ;  /* 0xff80000021297808 */ /* 0x000fe20004800000 */
[----:B------:R-:W-:Y:S01]  /*3700*/  MUFU.TANH R6, R29 ;  /* 0x0000001d00067308 */ /* 0x000fe20000002400 */
[-C--:B------:R-:W-:Y:S01]  /*3710*/  ISETP.GE.AND P1, PT, R2, R24.reuse, PT ;  /* 0x000000180200720c */ /* 0x080fe20003f26270 */
[----:B------:R-:W-:Y:S01]  /*3720*/  FMUL.FTZ R12, R12, c[0x0][0x2ec] ;  /* 0x0000bb000c0c7a20 */ /* 0x000fe20000410000 */
[----:B------:R-:W-:Y:S01]  /*3730*/  IADD3 R2, R0, 0x49, RZ ;  /* 0x0000004900027810 */ /* 0x000fe20007ffe0ff */
[----:B------:R-:W-:Y:S01]  /*3740*/  FMUL.FTZ R14, R14, c[0x0][0x2ec] ;  /* 0x0000bb000e0e7a20 */ /* 0x000fe20000410000 */
[----:B------:R-:W-:Y:S01]  /*3750*/  FSEL R110, R141, -INF , !P4 ;  /* 0xff8000008d6e7808 */ /* 0x000fe20006000000 */
[----:B------:R-:W-:Y:S01]  /*3760*/  FMUL.FTZ R13, R13, c[0x0][0x2ec] ;  /* 0x0000bb000d0d7a20 */ /* 0x000fe20000410000 */
[----:B------:R-:W-:Y:S01]  /*3770*/  FSEL R61, R159, -INF , !P4 ;  /* 0xff8000009f3d7808 */ /* 0x000fe20006000000 */
[----:B------:R2:W3:Y:S01]  /*3780*/  MUFU.TANH R3, R31 ;  /* 0x0000001f00037308 */ /* 0x0004e20000002400 */
[----:B------:R-:W-:Y:S01]  /*3790*/  FSEL R40, R167, -INF , !P4 ;  /* 0xff800000a7287808 */ /* 0x000fe20006000000 */
        /* <DEDUP_REMOVED lines=9> */
[----:B--2---:R-:W-:Y:S01]  /*3830*/  HMMA.16816.F32 R28, R16, R90, R8 ;  /* 0x0000005a101c723c */ /* 0x004fe20000001808 */
[----:B------:R-:W-:Y:S01]  /*3840*/  IADD3 R2, R0, 0x51, RZ ;  /* 0x0000005100027810 */ /* 0x000fe20007ffe0ff */
[----:B------:R-:W-:Y:S01]  /*3850*/  MUFU.TANH R12, R12 ;  /* 0x0000000c000c7308 */ /* 0x000fe20000002400 */
[----:B------:R-:W-:-:S02]  /*3860*/  FSEL R114, R114, -INF , !P6 ;  /* 0xff80000072727808 */ /* 0x000fc40007000000 */
[----:B-1----:R-:W-:Y:S02]  /*3870*/  FSEL R59, R5, -INF , !P6 ;  /* 0xff800000053b7808 */ /* 0x002fe40007000000 */
[----:B------:R-:W-:Y:S01]  /*3880*/  FSEL R91, R116, -INF , !P6 ;  /* 0xff800000745b7808 */ /* 0x000fe20007000000 */
[C---:B------:R-:W-:Y:S01]  /*3890*/  HMMA.16816.F32 R8, R20.reuse, R70, RZ ;  /* 0x000000461408723c */ /* 0x040fe200000018ff */
[----:B----4-:R-:W-:Y:S01]  /*38a0*/  FSEL R36, R7, -INF , !P6 ;  /* 0xff80000007247808 */ /* 0x010fe20007000000 */
[----:B------:R-:W1:Y:S01]  /*38b0*/  MUFU.TANH R14, R14 ;  /* 0x0000000e000e7308 */ /* 0x000e620000002400 */
[----:B------:R-:W-:Y:S02]  /*38c0*/  ISETP.GE.AND P6, PT, R2, R24, PT ;  /* 0x000000180200720c */ /* 0x000fe40003fc6270 */
[----:B------:R-:W-:Y:S02]  /*38d0*/  IADD3 R2, R0, 0x58, RZ ;  /* 0x0000005800027810 */ /* 0x000fe40007ffe0ff */
[----:B------:R-:W-:Y:S01]  /*38e0*/  FSEL R115, R115, -INF , !P5 ;  /* 0xff80000073737808 */ /* 0x000fe20006800000 */
[----:B------:R-:W-:Y:S01]  /*38f0*/  HMMA.16816.F32 R20, R20, R62, RZ ;  /* 0x0000003e1414723c */ /* 0x000fe200000018ff */
[----:B------:R-:W-:Y:S01]  /*3900*/  FSEL R90, R117, -INF , !P5 ;  /* 0xff800000755a7808 */ /* 0x000fe20006800000 */
[----:B------:R-:W-:Y:S01]  /*3910*/  MUFU.TANH R13, R13 ;  /* 0x0000000d000d7308 */ /* 0x000fe20000002400 */
[----:B---3--:R-:W-:-:S02]  /*3920*/  FSEL R58, R3, -INF , !P5 ;  /* 0xff800000033a7808 */ /* 0x008fc40006800000 */
[----:B------:R-:W-:Y:S02]  /*3930*/  FSEL R35, R6, -INF , !P5 ;  /* 0xff80000006237808 */ /* 0x000fe40006800000 */
[-C--:B------:R-:W-:Y:S01]  /*3940*/  ISETP.GE.AND P5, PT, R2, R24.reuse, PT ;  /* 0x000000180200720c */ /* 0x080fe20003fa6270 */
[----:B------:R-:W-:Y:S01]  /*3950*/  FMUL.FTZ R28, R28, c[0x0][0x2ec] ;  /* 0x0000bb001c1c7a20 */ /* 0x000fe20000410000 */
[----:B------:R-:W-:Y:S01]  /*3960*/  IADD3 R2, R0, 0x59, RZ ;  /* 0x0000005900027810 */ /* 0x000fe20007ffe0ff */
[----:B------:R-:W2:Y:S01]  /*3970*/  MUFU.TANH R15, R15 ;  /* 0x0000000f000f7308 */ /* 0x000ea20000002400 */
[----:B------:R-:W-:Y:S01]  /*3980*/  FSEL R119, R146, -INF , !P2 ;  /* 0xff80000092777808 */ /* 0x000fe20005000000 */
[----:B------:R-:W-:Y:S01]  /*3990*/  FMUL.FTZ R30, R30, c[0x0][0x2ec] ;  /* 0x0000bb001e1e7a20 */ /* 0x000fe20000410000 */
[----:B------:R-:W-:Y:S01]  /*39a0*/  FSEL R116, R151, -INF , !P2 ;  /* 0xff80000097747808 */ /* 0x000fe20005000000 */
[----:B------:R-:W-:Y:S01]  /*39b0*/  FMUL.FTZ R29, R29, c[0x0][0x2ec] ;  /* 0x0000bb001d1d7a20 */ /* 0x000fe20000410000 */
[----:B------:R-:W-:Y:S01]  /*39c0*/  FSEL R57, R174, -INF , !P2 ;  /* 0xff800000ae397808 */ /* 0x000fe20005000000 */
[----:B------:R-:W-:Y:S01]  /*39d0*/  HMMA.16816.F32 R8, R16, R106, R8 ;  /* 0x0000006a1008723c */ /* 0x000fe20000001808 */
[----:B------:R-:W-:Y:S01]  /*39e0*/  FSEL R34, R177, -INF , !P2 ;  /* 0xff800000b1227808 */ /* 0x000fe20005000000 */
[----:B------:R3:W-:Y:S01]  /*39f0*/  MUFU.TANH R148, R38 ;  /* 0x0000002600947308 */ /* 0x0007e20000002400 */
[----:B------:R-:W-:Y:S01]  /*3a00*/  ISETP.GE.AND P2, PT, R2, R24, PT ;  /* 0x000000180200720c */ /* 0x000fe20003f46270 */
[----:B------:R-:W-:Y:S01]  /*3a10*/  FMUL.FTZ R31, R31, c[0x0][0x2ec] ;  /* 0x0000bb001f1f7a20 */ /* 0x000fe20000410000 */
[----:B------:R-:W-:-:S02]  /*3a20*/  IADD3 R2, R0, 0x60, RZ ;  /* 0x0000006000027810 */ /* 0x000fc40007ffe0ff */
[----:B------:R-:W-:Y:S01]  /*3a30*/  FSEL R121, R149, -INF , !P0 ;  /* 0xff80000095797808 */ /* 0x000fe20004000000 */
[----:B------:R-:W-:Y:S01]  /*3a40*/  HMMA.16816.F32 R16, R16, R82, R20 ;  /* 0x000000521010723c */ /* 0x000fe20000001814 */
[----:B------:R-:W-:Y:S01]  /*3a50*/  FSEL R117, R166, -INF , !P0 ;  /* 0xff800000a6757808 */ /* 0x000fe20004000000 */
[----:B------:R-:W-:Y:S01]  /*3a60*/  MUFU.TANH R28, R28 ;  /* 0x0000001c001c7308 */ /* 0x000fe20000002400 */
[----:B------:R-:W-:Y:S02]  /*3a70*/  FSEL R56, R180, -INF , !P0 ;  /* 0xff800000b4387808 */ /* 0x000fe40004000000 */
[----:B------:R-:W-:Y:S02]  /*3a80*/  FSEL R33, R191, -INF , !P0 ;  /* 0xff800000bf217808 */ /* 0x000fe40004000000 */
[----:B------:R-:W-:Y:S02]  /*3a90*/  ISETP.GE.AND P0, PT, R2, R24, PT ;  /* 0x000000180200720c */ /* 0x000fe40003f06270 */
[----:B------:R-:W-:Y:S01]  /*3aa0*/  IADD3 R2, R0, 0x61, RZ ;  /* 0x0000006100027810 */ /* 0x000fe20007ffe0ff */
[----:B---3--:R-:W-:Y:S01]  /*3ab0*/  IMAD R38, R27, 0x20, R26 ;  /* 0x000000201b267824 */ /* 0x008fe200078e021a */
[----:B------:R-:W-:Y:S01]  /*3ac0*/  FSEL R118, R118, -INF , !P1 ;  /* 0xff80000076767808 */ /* 0x000fe20004800000 */
[----:B------:R-:W3:Y:S01]  /*3ad0*/  MUFU.TANH R30, R30 ;  /* 0x0000001e001e7308 */ /* 0x000ee20000002400 */
[----:B------:R-:W-:-:S02]  /*3ae0*/  FSEL R107, R120, -INF , !P1 ;  /* 0xff800000786b7808 */ /* 0x000fc40004800000 */
[----:B-1----:R-:W-:Y:S01]  /*3af0*/  FSEL R55, R14, -INF , !P1 ;  /* 0xff8000000e377808 */ /* 0x002fe20004800000 */
[----:B------:R-:W-:Y:S01]  /*3b00*/  FMUL.FTZ R3, R10, c[0x0][0x2ec] ;  /* 0x0000bb000a037a20 */ /* 0x000fe20000410000 */
[----:B------:R-:W-:Y:S01]  /*3b10*/  FSEL R32, R12, -INF , !P1 ;  /* 0xff8000000c207808 */ /* 0x000fe20004800000 */
[----:B------:R-:W-:Y:S01]  /*3b20*/  FMUL.FTZ R8, R8, c[0x0][0x2ec] ;  /* 0x0000bb0008087a20 */ /* 0x000fe20000410000 */
[-C--:B------:R-:W-:Y:S01]  /*3b30*/  ISETP.GE.AND P1, PT, R2, R24.reuse, PT ;  /* 0x000000180200720c */ /* 0x080fe20003f26270 */
[----:B------:R-:W-:Y:S01]  /*3b40*/  MUFU.TANH R29, R29 ;  /* 0x0000001d001d7308 */ /* 0x000fe20000002400 */
[----:B------:R-:W-:Y:S01]  /*3b50*/  IADD3 R2, R0, 0x70, RZ ;  /* 0x0000007000027810 */ /* 0x000fe20007ffe0ff */
[----:B------:R-:W-:Y:S01]  /*3b60*/  FMUL.FTZ R5, R9, c[0x0][0x2ec] ;  /* 0x0000bb0009057a20 */ /* 0x000fe20000410000 */
[----:B------:R-:W-:Y:S01]  /*3b70*/  FSEL R124, R124, -INF , !P4 ;  /* 0xff8000007c7c7808 */ /* 0x000fe20006000000 */
[----:B------:R-:W-:Y:S01]  /*3b80*/  FMUL.FTZ R16, R16, c[0x0][0x2ec] ;  /* 0x0000bb0010107a20 */ /* 0x000fe20000410000 */
[----:B------:R-:W-:Y:S01]  /*3b90*/  FSEL R106, R122, -INF , !P4 ;  /* 0xff8000007a6a7808 */ /* 0x000fe20006000000 */
[----:B------:R-:W-:Y:S01]  /*3ba0*/  FMUL.FTZ R18, R18, c[0x0][0x2ec] ;  /* 0x0000bb0012127a20 */ /* 0x000fe20000410000 */
[----:B--2---:R-:W-:Y:S01]  /*3bb0*/  FSEL R54, R15, -INF , !P4 ;  /* 0xff8000000f367808 */ /* 0x004fe20006000000 */
[----:B------:R-:W1:Y:S01]  /*3bc0*/  MUFU.TANH R31, R31 ;  /* 0x0000001f001f7308 */ /* 0x000e620000002400 */
[----:B------:R-:W-:Y:S01]  /*3bd0*/  FSEL R27, R13, -INF , !P4 ;  /* 0xff8000000d1b7808 */ /* 0x000fe20006000000 */
[----:B------:R-:W-:Y:S01]  /*3be0*/  FMUL.FTZ R17, R17, c[0x0][0x2ec] ;  /* 0x0000bb0011117a20 */ /* 0x000fe20000410000 */
[----:B------:R-:W-:-:S02]  /*3bf0*/  ISETP.GE.AND P4, PT, R2, R24, PT ;  /* 0x000000180200720c */ /* 0x000fc40003f86270 */
[----:B------:R-:W-:Y:S02]  /*3c00*/  IADD3 R2, R0, 0x71, RZ ;  /* 0x0000007100027810 */ /* 0x000fe40007ffe0ff */
[----:B------:R-:W-:Y:S01]  /*3c10*/  FSEL R128, R158, -INF , !P3 ;  /* 0xff8000009e807808 */ /* 0x000fe20005800000 */
[----:B------:R2:W4:Y:S01]  /*3c20*/  MUFU.TANH R6, R3 ;  /* 0x0000000300067308 */ /* 0x0005220000002400 */
[----:B------:R-:W-:Y:S02]  /*3c30*/  FSEL R125, R165, -INF , !P3 ;  /* 0xff800000a57d7808 */ /* 0x000fe40005800000 */
[----:B------:R-:W-:Y:S02]  /*3c40*/  FSEL R53, R182, -INF , !P3 ;  /* 0xff800000b6357808 */ /* 0x000fe40005800000 */
[----:B------:R-:W-:Y:S02]  /*3c50*/  FSEL R26, R190, -INF , !P3 ;  /* 0xff800000be1a7808 */ /* 0x000fe40005800000 */
[----:B------:R-:W-:Y:S01]  /*3c60*/  ISETP.GE.AND P3, PT, R2, R24, PT ;  /* 0x000000180200720c */ /* 0x000fe20003f66270 */
[----:B------:R-:W5:Y:S01]  /*3c70*/  MUFU.TANH R8, R8 ;  /* 0x0000000800087308 */ /* 0x000f620000002400 */
[----:B------:R-:W-:-:S02]  /*3c80*/  IADD3 R2, R0, 0x68, RZ ;  /* 0x0000006800027810 */ /* 0x000fc40007ffe0ff */
[----:B------:R-:W-:Y:S02]  /*3c90*/  FSEL R127, R175, -INF , !P6 ;  /* 0xff800000af7f7808 */ /* 0x000fe40007000000 */
[----:B------:R-:W-:Y:S02]  /*3ca0*/  FSEL R120, R179, -INF , !P6 ;  /* 0xff800000b3787808 */ /* 0x000fe40007000000 */
[----:B------:R-:W-:Y:S01]  /*3cb0*/  FSEL R52, R193, -INF , !P6 ;  /* 0xff800000c1347808 */ /* 0x000fe20007000000 */
[----:B--2---:R-:W-:Y:S01]  /*3cc0*/  FMUL.FTZ R3, R11, c[0x0][0x2ec] ;  /* 0x0000bb000b037a20 */ /* 0x004fe20000410000 */
[----:B------:R-:W-:Y:S01]  /*3cd0*/  FSEL R25, R196, -INF , !P6 ;  /* 0xff800000c4197808 */ /* 0x000fe20007000000 */
[----:B------:R-:W-:Y:S01]  /*3ce0*/  MUFU.TANH R5, R5 ;  /* 0x0000000500057308 */ /* 0x000fe20000002400 */
[----:B------:R-:W-:Y:S02]  /*3cf0*/  ISETP.GE.AND P6, PT, R2, R24, PT ;  /* 0x000000180200720c */ /* 0x000fe40003fc6270 */
[----:B------:R-:W-:-:S02]  /*3d00*/  IADD3 R2, R0, 0x69, RZ ;  /* 0x0000006900027810 */ /* 0x000fc40007ffe0ff */
[----:B------:R-:W-:Y:S02]  /*3d10*/  FSEL R129, R129, -INF , !P5 ;  /* 0xff80000081817808 */ /* 0x000fe40006800000 */
[----:B------:R-:W-:Y:S01]  /*3d20*/  FSEL R123, R123, -INF , !P5 ;  /* 0xff8000007b7b7808 */ /* 0x000fe20006800000 */
[----:B------:R-:W2:Y:S01]  /*3d30*/  MUFU.TANH R3, R3 ;  /* 0x0000000300037308 */ /* 0x000ea20000002400 */
[----:B---3--:R-:W-:Y:S02]  /*3d40*/  FSEL R62, R30, -INF , !P5 ;  /* 0xff8000001e3e7808 */ /* 0x008fe40006800000 */
[----:B------:R-:W-:Y:S02]  /*3d50*/  FSEL R28, R28, -INF , !P5 ;  /* 0xff8000001c1c7808 */ /* 0x000fe40006800000 */
[----:B------:R-:W-:Y:S02]  /*3d60*/  ISETP.GE.AND P5, PT, R2, R24, PT ;  /* 0x000000180200720c */ /* 0x000fe40003fa6270 */
[----:B------:R-:W-:Y:S01]  /*3d70*/  IADD3 R2, R0, 0x78, RZ ;  /* 0x0000007800027810 */ /* 0x000fe20007ffe0ff */
[----:B------:R-:W-:Y:S01]  /*3d80*/  MUFU.TANH R16, R16 ;  /* 0x0000001000107308 */ /* 0x000fe20000002400 */
[----:B------:R-:W-:-:S02]  /*3d90*/  FSEL R130, R130, -INF , !P2 ;  /* 0xff80000082827808 */ /* 0x000fc40005000000 */
[----:B------:R-:W-:Y:S02]  /*3da0*/  FSEL R122, R131, -INF , !P2 ;  /* 0xff800000837a7808 */ /* 0x000fe40005000000 */
[----:B-1----:R-:W-:Y:S02]  /*3db0*/  FSEL R74, R31, -INF , !P2 ;  /* 0xff8000001f4a7808 */ /* 0x002fe40005000000 */
[----:B------:R-:W-:Y:S01]  /*3dc0*/  FSEL R29, R29, -INF , !P2 ;  /* 0xff8000001d1d7808 */ /* 0x000fe20005000000 */
[----:B------:R-:W1:Y:S01]  /*3dd0*/  MUFU.TANH R18, R18 ;  /* 0x0000001200127308 */ /* 0x000e620000002400 */
[----:B------:R-:W-:Y:S01]  /*3de0*/  ISETP.GE.AND P2, PT, R2, R24, PT ;  /* 0x000000180200720c */ /* 0x000fe20003f46270 */
[----:B------:R-:W-:Y:S01]  /*3df0*/  FMUL.FTZ R2, R19, c[0x0][0x2ec] ;  /* 0x0000bb0013027a20 */ /* 0x000fe20000410000 */
[----:B------:R-:W-:Y:S02]  /*3e00*/  FSEL R135, R164, -INF , !P0 ;  /* 0xff800000a4877808 */ /* 0x000fe40004000000 */
[----:B------:R-:W-:-:S02]  /*3e10*/  FSEL R131, R173, -INF , !P0 ;  /* 0xff800000ad837808 */ /* 0x000fc40004000000 */
[----:B------:R-:W-:Y:S01]  /*3e20*/  FSEL R82, R185, -INF , !P0 ;  /* 0xff800000b9527808 */ /* 0x000fe20004000000 */
[----:B------:R-:W-:Y:S01]  /*3e30*/  MUFU.TANH R17, R17 ;  /* 0x0000001100117308 */ /* 0x000fe20000002400 */
[----:B------:R-:W-:Y:S02]  /*3e40*/  FSEL R22, R194, -INF , !P0 ;  /* 0xff800000c2167808 */ /* 0x000fe40004000000 */
[----:B------:R-:W-:Y:S02]  /*3e50*/  ISETP.GE.AND P0, PT, R24, 0x81, PT ;  /* 0x000000811800780c */ /* 0x000fe40003f06270 */
[----:B------:R-:W-:Y:S02]  /*3e60*/  IADD3 R0, R0, 0x79, RZ ;  /* 0x0000007900007810 */ /* 0x000fe40007ffe0ff */
[----:B------:R-:W-:Y:S01]  /*3e70*/  FSEL R149, R172, -INF , !P1 ;  /* 0xff800000ac957808 */ /* 0x000fe20004800000 */
[----:B------:R-:W3:Y:S01]  /*3e80*/  MUFU.TANH R2, R2 ;  /* 0x0000000200027308 */ /* 0x000ee20000002400 */
[----:B------:R-:W-:-:S02]  /*3e90*/  FSEL R133, R176, -INF , !P1 ;  /* 0xff800000b0857808 */ /* 0x000fc40004800000 */
[----:B------:R-:W-:Y:S02]  /*3ea0*/  FSEL R83, R192, -INF , !P1 ;  /* 0xff800000c0537808 */ /* 0x000fe40004800000 */
[----:B------:R-:W-:Y:S02]  /*3eb0*/  FSEL R20, R195, -INF , !P1 ;  /* 0xff800000c3147808 */ /* 0x000fe40004800000 */
[----:B------:R-:W-:Y:S01]  /*3ec0*/  ISETP.GE.AND P1, PT, R0, R24, PT ;  /* 0x000000180000720c */ /* 0x000fe20003f26270 */
[----:B------:R-:W-:Y:S01]  /*3ed0*/  IMAD.IADD R0, R126, 0x1, R38 ;  /* 0x000000017e007824 */ /* 0x000fe200078e0226 */
[C---:B------:R-:W-:Y:S02]  /*3ee0*/  IADD3 R196, R189.reuse, 0x400, RZ ;  /* 0x00000400bdc47810 */ /* 0x040fe40007ffe0ff */
[C---:B------:R-:W-:Y:S02]  /*3ef0*/  IADD3 R195, R189.reuse, 0x800, RZ ;  /* 0x00000800bdc37810 */ /* 0x040fe40007ffe0ff */
        /* <DEDUP_REMOVED lines=21> */
[----:B----4-:R-:W-:Y:S02]  /*4050*/  FSEL R126, R6, -INF , !P6 ;  /* 0xff800000067e7808 */ /* 0x010fe40007000000 */
[----:B-----5:R-:W-:Y:S02]  /*4060*/  FSEL R15, R8, -INF , !P6 ;  /* 0xff800000080f7808 */ /* 0x020fe40007000000 */
[----:B--2---:R-:W-:Y:S02]  /*4070*/  FSEL R151, R3, -INF , !P5 ;  /* 0xff80000003977808 */ /* 0x004fe40006800000 */
[----:B------:R-:W-:-:S02]  /*4080*/  FSEL R19, R5, -INF , !P5 ;  /* 0xff80000005137808 */ /* 0x000fc40006800000 */
[----:B-1----:R-:W-:Y:S02]  /*4090*/  FSEL R165, R18, -INF , !P2 ;  /* 0xff80000012a57808 */ /* 0x002fe40005000000 */
[----:B------:R-:W-:Y:S02]  /*40a0*/  FSEL R16, R16, -INF , !P2 ;  /* 0xff80000010107808 */ /* 0x000fe40005000000 */
[----:B---3--:R-:W-:Y:S02]  /*40b0*/  FSEL R164, R2, -INF , !P1 ;  /* 0xff80000002a47808 */ /* 0x008fe40004800000 */
[----:B------:R-:W-:Y:S01]  /*40c0*/  FSEL R17, R17, -INF , !P1 ;  /* 0xff80000011117808 */ /* 0x000fe20004800000 */
        /* <DEDUP_REMOVED lines=50> */
.L_x_601:
[----:B------:R-:W-:Y:S05]  /*43f0*/  BSYNC B0 ;  /* 0x0000000000007941 */ /* 0x000fea0003800000 */
.L_x_600:
[----:B------:R-:W0:Y:S02]  /*4400*/  LDGDEPBAR ;  /* 0x00000000000079af */ /* 0x000e240000000000 */
.L_x_599:
[----:B------:R-:W-:Y:S02]  /*4410*/  FMNMX.FTZ R38, R51, R50, !PT ;  /* 0x0000003233267209 */ /* 0x000fe40007810000 */
[----:B------:R-:W-:Y:S02]  /*4420*/  SHF.L.U32 R185, R0, 0x1, RZ ;  /* 0x0000000100b97819 */ /* 0x000fe400000006ff */
        /* <DEDUP_REMOVED lines=31> */
[----:B--2---:R-:W2:Y:S02]  /*4620*/  SHFL.BFLY PT, R2, R38, 0x2, 0x1f ;  /* 0x0c401f0026027f89 */ /* 0x004ea400000e0000 */
[----:B--2---:R-:W-:-:S05]  /*4630*/  FMNMX.FTZ R38, R38, R2, !PT ;  /* 0x0000000226267209 */ /* 0x004fca0007810000 */
[----:B------:R-:W2:Y:S02]  /*4640*/  SHFL.BFLY PT, R2, R38, 0x1, 0x1f ;  /* 0x0c201f0026027f89 */ /* 0x000ea400000e0000 */
[----:B--2---:R-:W-:-:S04]  /*4650*/  FMNMX.FTZ R38, R38, R2, !PT ;  /* 0x0000000226267209 */ /* 0x004fc80007810000 */
[C---:B------:R-:W-:Y:S01]  /*4660*/  FSETP.NEU.FTZ.AND P1, PT, R38.reuse, -INF , PT ;  /* 0xff8000002600780b */ /* 0x040fe20003f3d000 */
[----:B------:R-:W-:-:S05]  /*4670*/  FMUL.FTZ R2, R38, c[0x0][0x23c] ;  /* 0x00008f0026027a20 */ /* 0x000fca0000410000 */
[----:B------:R-:W-:-:S05]  /*4680*/  FSEL R2, R2, RZ, P1 ;  /* 0x000000ff02027208 */ /* 0x000fca0000800000 */
[--C-:B------:R-:W-:Y:S02]  /*4690*/  FFMA.FTZ R3, R51, c[0x0][0x23c], -R2.reuse ;  /* 0x00008f0033037a23 */ /* 0x100fe40000010802 */
[--C-:B------:R-:W-:Y:S02]  /*46a0*/  FFMA.FTZ R5, R15, c[0x0][0x23c], -R2.reuse ;  /* 0x00008f000f057a23 */ /* 0x100fe40000010802 */
[----:B------:R2:W-:Y:S08]  /*46b0*/  MUFU.EX2 R218, R3 ;  /* 0x0000000300da7308 */ /* 0x0005f00000000800 */
[----:B------:R3:W-:Y:S01]  /*46c0*/  MUFU.EX2 R244, R5 ;  /* 0x0000000500f47308 */ /* 0x0007e20000000800 */
[----:B--2---:R-:W-:-:S07]  /*46d0*/  FFMA.FTZ R3, R50, c[0x0][0x23c], -R2 ;  /* 0x00008f0032037a23 */ /* 0x004fce0000010802 */
[----:B------:R2:W4:Y:S01]  /*46e0*/  MUFU.EX2 R217, R3 ;  /* 0x0000000300d97308 */ /* 0x0005220000000800 */
[----:B---3--:R-:W-:-:S07]  /*46f0*/  FFMA.FTZ R5, R19, c[0x0][0x23c], -R2 ;  /* 0x00008f0013057a23 */ /* 0x008fce0000010802 */
[----:B------:R3:W-:Y:S01]  /*4700*/  MUFU.EX2 R248, R5 ;  /* 0x0000000500f87308 */ /* 0x0007e20000000800 */
[----:B--2---:R-:W-:Y:S01]  /*4710*/  FFMA.FTZ R3, R49, c[0x0][0x23c], -R2 ;  /* 0x00008f0031037a23 */ /* 0x004fe20000010802 */
[----:B-1--4-:R-:W-:-:S06]  /*4720*/  F2FP.PACK_AB R12, R217, R218 ;  /* 0x000000dad90c723e */ /* 0x012fcc00000000ff */
[----:B------:R1:W-:Y:S01]  /*4730*/  MUFU.EX2 R219, R3 ;  /* 0x0000000300db7308 */ /* 0x0003e20000000800 */
[----:B---3--:R-:W-:-:S07]  /*4740*/  FFMA.FTZ R5, R21, c[0x0][0x23c], -R2 ;  /* 0x00008f0015057a23 */ /* 0x008fce0000010802 */
        /* <DEDUP_REMOVED lines=178> */
[--C-:B-1----:R-:W-:Y:S02]  /*5270*/  FFMA.FTZ R3, R69, c[0x0][0x23c], -R6.reuse ;  /* 0x00008f0045037a23 */ /* 0x102fe40000010806 */
[----:B------:R-:W-:Y:S04]  /*5280*/  HMMA.16816.F32 R68, R12, R22, RZ ;  /* 0x000000160c44723c */ /* 0x000fe800000018ff */
        /* <DEDUP_REMOVED lines=25> */
[----:B--2---:R-:W-:-:S07]  /*5420*/  FFMA.FTZ R7, R85, c[0x0][0x23c], -R5 ;  /* 0x00008f0055077a23 */ /* 0x004fce0000010805 */
[----:B------:R-:W2:Y:S01]  /*5430*/  MUFU.EX2 R175, R7 ;  /* 0x0000000700af7308 */ /* 0x000ea20000000800 */
[----:B---3--:R-:W-:-:S07]  /*5440*/  FFMA.FTZ R3, R58, c[0x0][0x23c], -R6 ;  /* 0x00008f003a037a23 */ /* 0x008fce0000010806 */
[----:B------:R3:W-:Y:S01]  /*5450*/  MUFU.EX2 R210, R3 ;  /* 0x0000000300d27308 */ /* 0x0007e20000000800 */
[----:B--2---:R-:W-:Y:S01]  /*5460*/  F2FP.PACK_AB R10, R175, R170 ;  /* 0x000000aaaf0a723e */ /* 0x004fe200000000ff */
[----:B---3--:R-:W-:-:S06]  /*5470*/  FFMA.FTZ R3, R57, c[0x0][0x23c], -R6 ;  /* 0x00008f0039037a23 */ /* 0x008fcc0000010806 */
[----:B------:R2:W-:Y:S02]  /*5480*/  MUFU.EX2 R211, R3 ;  /* 0x0000000300d37308 */ /* 0x0005e40000000800 */
[--C-:B--2---:R-:W-:Y:S02]  /*5490*/  FFMA.FTZ R3, R56, c[0x0][0x23c], -R6.reuse ;  /* 0x00008f0038037a23 */ /* 0x104fe40000010806 */
[----:B------:R-:W-:Y:S04]  /*54a0*/  HMMA.16816.F32 R56, R12, R18, RZ ;  /* 0x000000120c38723c */ /* 0x000fe800000018ff */
[----:B------:R2:W-:Y:S02]  /*54b0*/  MUFU.EX2 R214, R3 ;  /* 0x0000000300d67308 */ /* 0x0005e40000000800 */
[----:B--2---:R-:W-:-:S06]  /*54c0*/  FFMA.FTZ R3, R55, c[0x0][0x23c], -R6 ;  /* 0x00008f0037037a23 */ /* 0x004fcc0000010806 */
[----:B------:R2:W-:Y:S02]  /*54d0*/  MUFU.EX2 R213, R3 ;  /* 0x0000000300d57308 */ /* 0x0005e40000000800 */
[----:B--2---:R-:W-:-:S06]  /*54e0*/  FFMA.FTZ R3, R54, c[0x0][0x23c], -R6 ;  /* 0x00008f0036037a23 */ /* 0x004fcc0000010806 */
[----:B------:R2:W-:Y:S02]  /*54f0*/  MUFU.EX2 R212, R3 ;  /* 0x0000000300d47308 */ /* 0x0005e40000000800 */
[----:B--2---:R-:W-:-:S06]  /*5500*/  FFMA.FTZ R3, R53, c[0x0][0x23c], -R6 ;  /* 0x00008f0035037a23 */ /* 0x004fcc0000010806 */
[----:B------:R2:W-:Y:S02]  /*5510*/  MUFU.EX2 R215, R3 ;  /* 0x0000000300d77308 */ /* 0x0005e40000000800 */
[----:B--2---:R-:W-:Y:S02]  /*5520*/  FFMA.FTZ R3, R52, c[0x0][0x23c], -R6 ;  /* 0x00008f0034037a23 */ /* 0x004fe40000010806 */
[----:B------:R-:W-:Y:S04]  /*5530*/  HMMA.16816.F32 R52, R12, R20, RZ ;  /* 0x000000140c34723c */ /* 0x000fe800000018ff */
[----:B------:R2:W-:Y:S02]  /*5540*/  MUFU.EX2 R216, R3 ;  /* 0x0000000300d87308 */ /* 0x0005e40000000800 */
[----:B--2---:R-:W-:-:S06]  /*5550*/  FFMA.FTZ R3, R88, c[0x0][0x23c], -R5 ;  /* 0x00008f0058037a23 */ /* 0x004fcc0000010805 */
[----:B------:R1:W-:Y:S02]  /*5560*/  MUFU.EX2 R171, R3 ;  /* 0x0000000300ab7308 */ /* 0x0003e40000000800 */
[----:B-1----:R-:W-:Y:S01]  /*5570*/  FMNMX.FTZ R3, R2, R8, !PT ;  /* 0x0000000802037209 */ /* 0x002fe20007810000 */
[----:B------:R-:W-:-:S03]  /*5580*/  FFMA.FTZ R2, R84, c[0x0][0x23c], -R5 ;  /* 0x00008f0054027a23 */ /* 0x000fc60000010805 */
[C---:B------:R-:W-:Y:S02]  /*5590*/  FSETP.NEU.FTZ.AND P1, PT, R3.reuse, -INF , PT ;  /* 0xff8000000300780b */ /* 0x040fe40003f3d000 */
        /* <DEDUP_REMOVED lines=48> */
[----:B--2---:R-:W-:-:S04]  /*58a0*/  FFMA.FTZ R0, R103, c[0x0][0x23c], -R5 ;  /* 0x00008f0067007a23 */ /* 0x004fc80000010805 */
[----:B------:R2:W4:Y:S02]  /*58b0*/  MUFU.EX2 R98, R0 ;  /* 0x0000000000627308 */ /* 0x0005240000000800 */
[----:B--2---:R-:W-:Y:S02]  /*58c0*/  FFMA.FTZ R0, R66, c[0x0][0x23c], -R5 ;  /* 0x00008f0042007a23 */ /* 0x004fe40000010805 */
[----:B------:R-:W-:Y:S04]  /*58d0*/  HMMA.16816.F32 R64, R8, R24, R40 ;  /* 0x000000180840723c */ /* 0x000fe80000001828 */
[----:B------:R2:W-:Y:S03]  /*58e0*/  MUFU.EX2 R95, R0 ;  /* 0x00000000005f7308 */ /* 0x0005e60000000800 */
[----:B------:R-:W-:-:S02]  /*58f0*/  F2FP.PACK_AB R8, R222, R221 ;  /* 0x000000ddde08723e */ /* 0x000fc400000000ff */
[----:B------:R-:W-:Y:S02]  /*5900*/  F2FP.PACK_AB R9, R182, R201 ;  /* 0x000000c9b609723e */ /* 0x000fe400000000ff */
[----:B------:R-:W-:Y:S02]  /*5910*/  F2FP.PACK_AB R10, R223, R224 ;  /* 0x000000e0df0a723e */ /* 0x000fe400000000ff */
[----:B------:R-:W-:Y:S01]  /*5920*/  F2FP.PACK_AB R11, R209, R200 ;  /* 0x000000c8d10b723e */ /* 0x000fe200000000ff */
[----:B--2---:R-:W-:-:S06]  /*5930*/  FFMA.FTZ R0, R75, c[0x0][0x23c], -R5 ;  /* 0x00008f004b007a23 */ /* 0x004fcc0000010805 */
[C---:B------:R-:W-:Y:S01]  /*5940*/  HMMA.16816.F32 R60, R8.reuse, R24, R60 ;  /* 0x00000018083c723c */ /* 0x040fe2000000183c */
[----:B------:R2:W5:Y:S07]  /*5950*/  MUFU.EX2 R94, R0 ;  /* 0x00000000005e7308 */ /* 0x00056e0000000800 */
[C---:B------:R-:W-:Y:S01]  /*5960*/  HMMA.16816.F32 R40, R8.reuse, R26, R56 ;  /* 0x0000001a0828723c */ /* 0x040fe20000001838 */
[----:B------:R-:W1:Y:S07]  /*5970*/  LDSM.16.MT88.4 R24, [R186+0x4c00] ;  /* 0x004c0000ba18783b */ /* 0x000e6e0000004200 */
[----:B------:R-:W-:Y:S01]  /*5980*/  HMMA.16816.F32 R48, R8, R28, R52 ;  /* 0x0000001c0830723c */ /* 0x000fe20000001834 */
[----:B--2---:R-:W-:-:S04]  /*5990*/  FFMA.FTZ R0, R104, c[0x0][0x23c], -R2 ;  /* 0x00008f0068007a23 */ /* 0x004fc80000010802 */
[----:B------:R2:W-:Y:S03]  /*59a0*/  MUFU.EX2 R89, R0 ;  /* 0x0000000000597308 */ /* 0x0005e60000000800 */
[----:B------:R-:W-:Y:S07]  /*59b0*/  HMMA.16816.F32 R44, R8, R30, R68 ;  /* 0x0000001e082c723c */ /* 0x000fee0000001844 */
[----:B----4-:R-:W-:-:S02]  /*59c0*/  F2FP.PACK_AB R8, R98, R97 ;  /* 0x000000616208723e */ /* 0x010fc400000000ff */
[----:B-----5:R-:W-:Y:S01]  /*59d0*/  F2FP.PACK_AB R10, R94, R95 ;  /* 0x0000005f5e0a723e */ /* 0x020fe200000000ff */
[----:B--2---:R-:W-:-:S04]  /*59e0*/  FFMA.FTZ R0, R105, c[0x0][0x23c], -R2 ;  /* 0x00008f0069007a23 */ /* 0x004fc80000010802 */
        /* <DEDUP_REMOVED lines=11> */
[----:B------:R-:W1:Y:S01]  /*5aa0*/  LDSM.16.MT88.4 R20, [R185+0x4c00] ;  /* 0x004c0000b914783b */ /* 0x000e620000004200 */
[----:B--2---:R-:W-:-:S04]  /*5ab0*/  FFMA.FTZ R0, R110, c[0x0][0x23c], -R5 ;  /* 0x00008f006e007a23 */ /* 0x004fc80000010805 */
[----:B------:R2:W-:Y:S02]  /*5ac0*/  MUFU.EX2 R87, R0 ;  /* 0x0000000000577308 */ /* 0x0005e40000000800 */
        /* <DEDUP_REMOVED lines=120> */
[C---:B------:R-:W-:Y:S01]  /*6250*/  HMMA.16816.F32 R140, R8.reuse, R20, R140 ;  /* 0x00000014088c723c */ /* 0x040fe2000000188c */
[----:B------:R-:W-:Y:S07]  /*6260*/  LDSM.16.MT88.4 R20, [R186+0x5c00] ;  /* 0x005c0000ba14783b */ /* 0x000fee0000004200 */
[----:B------:R-:W-:Y:S01]  /*6270*/  HMMA.16816.F32 R24, R8, R26, R28 ;  /* 0x0000001a0818723c */ /* 0x000fe2000000181c */
[----:B-1----:R-:W-:-:S04]  /*6280*/  FFMA.FTZ R0, R134, c[0x0][0x23c], -R5 ;  /* 0x00008f0086007a23 */ /* 0x002fc80000010805 */
[----:B------:R1:W4:Y:S02]  /*6290*/  MUFU.EX2 R56, R0 ;  /* 0x0000000000387308 */ /* 0x0003240000000800 */
[----:B---3--:R-:W-:Y:S01]  /*62a0*/  F2FP.PACK_AB R8, R58, R59 ;  /* 0x0000003b3a08723e */ /* 0x008fe200000000ff */
        /* <DEDUP_REMOVED lines=11> */
[----:B---3--:R-:W-:Y:S01]  /*6360*/  F2FP.PACK_AB R11, R52, R53 ;  /* 0x00000035340b723e */ /* 0x008fe200000000ff */
[----:B------:R-:W1:Y:S04]  /*6370*/  LDSM.16.MT88.4 R148, [R185+0x5c00] ;  /* 0x005c0000b994783b */ /* 0x000e680000004200 */
[----:B------:R3:W4:Y:S02]  /*6380*/  MUFU.EX2 R51, R0 ;  /* 0x0000000000337308 */ /* 0x0007240000000800 */
[C---:B--2---:R-:W-:Y:S08]  /*6390*/  HMMA.16816.F32 R136, R8.reuse, R12, R136 ;  /* 0x0000000c0888723c */ /* 0x044ff00000001888 */
[----:B------:R-:W-:Y:S01]  /*63a0*/  HMMA.16816.F32 R144, R8, R14, R144 ;  /* 0x0000000e0890723c */ /* 0x000fe20000001890 */
[----:B---3--:R-:W-:-:S04]  /*63b0*/  FFMA.FTZ R0, R152, c[0x0][0x23c], -R5 ;  /* 0x00008f0098007a23 */ /* 0x008fc80000010805 */
        /* <DEDUP_REMOVED lines=8> */
[----:B----4-:R-:W-:-:S07]  /*6440*/  F2FP.PACK_AB R11, R51, R61 ;  /* 0x0000003d330b723e */ /* 0x010fce00000000ff */
[----:B------:R-:W-:Y:S01]  /*6450*/  HMMA.16816.F32 R44, R8, R16, R44 ;  /* 0x00000010082c723c */ /* 0x000fe2000000182c */
[----:B--2---:R-:W-:-:S07]  /*6460*/  FFMA.FTZ R0, R154, c[0x0][0x23c], -R5 ;  /* 0x00008f009a007a23 */ /* 0x004fce0000010805 */
[C---:B------:R-:W-:Y:S01]  /*6470*/  HMMA.16816.F32 R140, R8.reuse, R12, R140 ;  /* 0x0000000c088c723c */ /* 0x040fe2000000188c */
[----:B------:R2:W-:Y:S07]  /*6480*/  MUFU.EX2 R48, R0 ;  /* 0x0000000000307308 */ /* 0x0005ee0000000800 */
[C---:B------:R-:W-:Y:S08]  /*6490*/  HMMA.16816.F32 R12, R8.reuse, R14, R40 ;  /* 0x0000000e080c723c */ /* 0x040ff00000001828 */
[----:B------:R-:W-:Y:S01]  /*64a0*/  HMMA.16816.F32 R24, R8, R18, R24 ;  /* 0x000000120818723c */ /* 0x000fe20000001818 */
[----:B--2---:R-:W-:-:S02]  /*64b0*/  FFMA.FTZ R0, R155, c[0x0][0x23c], -R5 ;  /* 0x00008f009b007a23 */ /* 0x004fc40000010805 */
[----:B------:R-:W-:Y:S02]  /*64c0*/  FADD.FTZ R5, R218, R217 ;  /* 0x000000d9da057221 */ /* 0x000fe40000010000 */
[----:B------:R2:W-:Y:S02]  /*64d0*/  MUFU.EX2 R39, R0 ;  /* 0x0000000000277308 */ /* 0x0005e40000000800 */
[----:B------:R-:W-:Y:S02]  /*64e0*/  FADD.FTZ R5, R219, R5 ;  /* 0x00000005db057221 */ /* 0x000fe40000010000 */
[----:B--2---:R-:W-:Y:S01]  /*64f0*/  FFMA.FTZ R0, R160, c[0x0][0x23c], -R2 ;  /* 0x00008f00a0007a23 */ /* 0x004fe20000010802 */
[----:B---3--:R-:W-:-:S03]  /*6500*/  F2FP.PACK_AB R160, R49, R50 ;  /* 0x0000003231a0723e */ /* 0x008fc600000000ff */
[----:B------:R2:W-:Y:S02]  /*6510*/  MUFU.EX2 R30, R0 ;  /* 0x00000000001e7308 */ /* 0x0005e40000000800 */
[----:B--2---:R-:W-:-:S06]  /*6520*/  FFMA.FTZ R0, R161, c[0x0][0x23c], -R2 ;  /* 0x00008f00a1007a23 */ /* 0x004fcc0000010802 */
[----:B------:R2:W3:Y:S02]  /*6530*/  MUFU.EX2 R31, R0 ;  /* 0x00000000001f7308 */ /* 0x0004e40000000800 */
[--C-:B--2---:R-:W-:Y:S01]  /*6540*/  FFMA.FTZ R0, R162, c[0x0][0x23c], -R2.reuse ;  /* 0x00008f00a2007a23 */ /* 0x104fe20000010802 */
[----:B---3--:R-:W-:Y:S01]  /*6550*/  F2FP.PACK_AB R161, R31, R30 ;  /* 0x0000001e1fa1723e */ /* 0x008fe200000000ff */
[----:B------:R-:W-:Y:S01]  /*6560*/  FFMA.FTZ R2, R163, c[0x0][0x23c], -R2 ;  /* 0x00008f00a3027a23 */ /* 0x000fe20000010802 */
[----:B------:R-:W-:-:S03]  /*6570*/  F2FP.PACK_AB R162, R39, R48 ;  /* 0x0000003027a2723e */ /* 0x000fc600000000ff */
[----:B------:R2:W-:Y:S08]  /*6580*/  MUFU.EX2 R29, R0 ;  /* 0x00000000001d7308 */ /* 0x0005f00000000800 */
[----:B------:R3:W4:Y:S01]  /*6590*/  MUFU.EX2 R28, R2 ;  /* 0x00000002001c7308 */ /* 0x0007220000000800 */
[----:B--2---:R-:W-:Y:S01]  /*65a0*/  FFMA.FTZ R0, R166, c[0x0][0x23c], -R6 ;  /* 0x00008f00a6007a23 */ /* 0x004fe20000010806 */
[----:B------:R-:W-:-:S06]  /*65b0*/  F2FP.PACK_AB R166, R239, R242 ;  /* 0x000000f2efa6723e */ /* 0x000fcc00000000ff */
[----:B------:R2:W-:Y:S01]  /*65c0*/  MUFU.EX2 R16, R0 ;  /* 0x0000000000107308 */ /* 0x0005e20000000800 */
[----:B---3--:R-:W-:Y:S01]  /*65d0*/  FFMA.FTZ R2, R165, c[0x0][0x23c], -R6 ;  /* 0x00008f00a5027a23 */ /* 0x008fe20000010806 */
[----:B----4-:R-:W-:-:S06]  /*65e0*/  F2FP.PACK_AB R163, R28, R29 ;  /* 0x0000001d1ca3723e */ /* 0x010fcc00000000ff */
[----:B------:R3:W-:Y:S01]  /*65f0*/  MUFU.EX2 R10, R2 ;  /* 0x00000002000a7308 */ /* 0x0007e20000000800 */
[----:B-1----:R-:W-:Y:S01]  /*6600*/  HMMA.16816.F32 R136, R160, R148, R136 ;  /* 0x00000094a088723c */ /* 0x002fe20000001888 */
[--C-:B--2---:R-:W-:Y:S02]  /*6610*/  FFMA.FTZ R0, R167, c[0x0][0x23c], -R6.reuse ;  /* 0x00008f00a7007a23 */ /* 0x104fe40000010806 */
[----:B------:R-:W-:Y:S01]  /*6620*/  FFMA.FTZ R6, R164, c[0x0][0x23c], -R6 ;  /* 0x00008f00a4067a23 */ /* 0x000fe20000010806 */
[----:B------:R-:W-:-:S03]  /*6630*/  F2FP.PACK_AB R164, R246, R247 ;  /* 0x000000f7f6a4723e */ /* 0x000fc600000000ff */
[----:B------:R1:W2:Y:S01]  /*6640*/  MUFU.EX2 R11, R0 ;  /* 0x00000000000b7308 */ /* 0x0002a20000000800 */
[----:B------:R-:W-:Y:S01]  /*6650*/  HMMA.16816.F32 R144, R160, R150, R144 ;  /* 0x00000096a090723c */ /* 0x000fe20000001890 */
[----:B---3--:R-:W-:-:S06]  /*6660*/  FADD.FTZ R2, R171, R169 ;  /* 0x000000a9ab027221 */ /* 0x008fcc0000010000 */
[----:B------:R3:W4:Y:S01]  /*6670*/  MUFU.EX2 R9, R6 ;  /* 0x0000000600097308 */ /* 0x0007220000000800 */
[----:B------:R-:W-:Y:S01]  /*6680*/  HMMA.16816.F32 R156, R160, R20, R156 ;  /* 0x00000014a09c723c */ /* 0x000fe2000000189c */
[----:B-1----:R-:W-:Y:S01]  /*6690*/  FADD.FTZ R0, R168, R7 ;  /* 0x00000007a8007221 */ /* 0x002fe20000010000 */
[----:B--2---:R-:W-:Y:S01]  /*66a0*/  F2FP.PACK_AB R165, R11, R16 ;  /* 0x000000100ba5723e */ /* 0x004fe200000000ff */
[----:B------:R-:W-:-:S05]  /*66b0*/  FADD.FTZ R7, R170, R2 ;  /* 0x00000002aa077221 */ /* 0x000fca0000010000 */
[----:B------:R-:W-:Y:S01]  /*66c0*/  HMMA.16816.F32 R160, R160, R22, R32 ;  /* 0x00000016a0a0723c */ /* 0x000fe20000001820 */
[----:B------:R-:W-:Y:S02]  /*66d0*/  FADD.FTZ R2, R220, R5 ;  /* 0x00000005dc027221 */ /* 0x000fe40000010000 */
[----:B------:R-:W-:Y:S02]  /*66e0*/  FADD.FTZ R7, R175, R7 ;  /* 0x00000007af077221 */ /* 0x000fe40000010000 */
[----:B---3--:R-:W-:Y:S01]  /*66f0*/  FADD.FTZ R6, R96, R0 ;  /* 0x0000000060067221 */ /* 0x008fe20000010000 */
[----:B----4-:R-:W-:Y:S01]  /*6700*/  F2FP.PACK_AB R167, R9, R10 ;  /* 0x0000000a09a7723e */ /* 0x010fe200000000ff */
        /* <DEDUP_REMOVED lines=123> */
[----:B------:R-:W-:Y:S01]  /*6ec0*/  ISETP.GE.AND P0, PT, R250, c[0x0][0x220], PT ;  /* 0x00008800fa007a0c */ /* 0x000fe20003f06270 */
[----:B-1----:R-:W-:Y:S01]  /*6ed0*/  IMAD.MOV.U32 R0, RZ, RZ, c[0x0][0x1a4] ;  /* 0x00006900ff007624 */ /* 0x002fe200078e00ff */
        /* <DEDUP_REMOVED lines=8> */
[----:B------:R-:W-:-:S05]  /*6f60*/  @!P0 IMAD R0, R0, 0x60, RZ ;  /* 0x0000006000008824 */ /* 0x000fca00078e02ff */
[----:B------:R1:W-:Y:S01]  /*6f70*/  @!P0 STL [R1+0x10], R0 ;  /* 0x0000100001008387 */ /* 0x0003e20000100800 */
[----:B------:R-:W-:Y:S05]  /*6f80*/  BRA `(.L_x_603) ;  /* 0x000003a000007947 */ /* 0x000fea0003800000 */
.L_x_605:
[----:B------:R-:W2:Y:S01]  /*6f90*/  LDL.64 R214, [R1+0x30] ;  /* 0x0000300001d67983 */ /* 0x000ea20000100a00 */
[----:B------:R-:W-:Y:S01]  /*6fa0*/  @!P0 IMAD.MOV.U32 R6, RZ, RZ, c[0x0][0x19c] ;  /* 0x00006700ff068624 */ /* 0x000fe200078e00ff */
[----:B------:R-:W-:Y:S01]  /*6fb0*/  IADD3 R0, R198, -0x1, RZ ;  /* 0xffffffffc6007810 */ /* 0x000fe20007ffe0ff */
[----:B------:R-:W-:Y:S01]  /*6fc0*/  @!P0 IMAD.MOV.U32 R7, RZ, RZ, c[0x0][0x198] ;  /* 0x00006600ff078624 */ /* 0x000fe200078e00ff */
[----:B------:R-:W3:Y:S01]  /*6fd0*/  LDL.64 R212, [R1+0x20] ;  /* 0x0000200001d47983 */ /* 0x000ee20000100a00 */
[----:B------:R-:W-:Y:S01]  /*6fe0*/  IMAD.MOV.U32 R211, RZ, RZ, c[0x0][0x198] ;  /* 0x00006600ffd37624 */ /* 0x000fe200078e00ff */
[----:B------:R-:W-:Y:S01]  /*6ff0*/  SHF.R.S32.HI R3, RZ, 0x1f, R0 ;  /* 0x0000001fff037819 */ /* 0x000fe20000011400 */
[C---:B------:R-:W-:Y:S01]  /*7000*/  IMAD.WIDE.U32 R4, R0.reuse, c[0x0][0x198], RZ ;  /* 0x0000660000047a25 */ /* 0x040fe200078e00ff */
[----:B------:R1:W-:Y:S03]  /*7010*/  @P0 STS [R197+0x2000], RZ ;  /* 0x002000ffc5000388 */ /* 0x0003e60000000800 */
[----:B------:R-:W-:Y:S01]  /*7020*/  IMAD R3, R3, c[0x0][0x198], RZ ;  /* 0x0000660003037a24 */ /* 0x000fe200078e02ff */
[----:B------:R1:W-:Y:S01]  /*7030*/  @P0 STS [R197+0x2004], RZ ;  /* 0x002004ffc5000388 */ /* 0x0003e20000000800 */
[----:B------:R-:W-:Y:S02]  /*7040*/  IMAD.SHL.U32 R211, R211, 0x20, RZ ;  /* 0x00000020d3d37824 */ /* 0x000fe400078e00ff */
[----:B------:R-:W-:Y:S01]  /*7050*/  IMAD R3, R0, c[0x0][0x19c], R3 ;  /* 0x0000670000037a24 */ /* 0x000fe200078e0203 */
[----:B------:R1:W-:Y:S01]  /*7060*/  @P0 STS.64 [R197+0x2008], RZ ;  /* 0x002008ffc5000388 */ /* 0x0003e20000000a00 */
[----:B------:R-:W-:Y:S02]  /*7070*/  @!P0 IMAD.MOV.U32 R0, RZ, RZ, c[0x0][0x198] ;  /* 0x00006600ff008624 */ /* 0x000fe400078e00ff */
[----:B------:R-:W-:Y:S02]  /*7080*/  IMAD.IADD R3, R5, 0x1, R3 ;  /* 0x0000000105037824 */ /* 0x000fe400078e0203 */
[----:B---3--:R-:W-:Y:S01]  /*7090*/  IMAD.MOV.U32 R212, RZ, RZ, 0x5 ;  /* 0x00000005ffd47424 */ /* 0x008fe200078e00ff */
[C---:B--2---:R-:W-:Y:S04]  /*70a0*/  LEA R2, P3, R4.reuse, R214, 0x7 ;  /* 0x000000d604027211 */ /* 0x044fe800078638ff */
        /* <DEDUP_REMOVED lines=40> */
.L_x_603:
[----:B------:R-:W2:Y:S01]  /*7330*/  LDL.64 R8, [R1+0x28] ;  /* 0x0000280001087983 */ /* 0x000ea20000100a00 */
[----:B------:R-:W-:Y:S04]  /*7340*/  DEPBAR.LE SB0, 0x0 ;  /* 0x000080000000791a */ /* 0x000fe80000000000 */
[----:B------:R-:W-:Y:S01]  /*7350*/  IMAD.WIDE.U32 R4, R198, c[0x0][0x1a0], RZ ;  /* 0x00006800c6047a25 */ /* 0x000fe200078e00ff */
[----:B------:R-:W3:Y:S01]  /*7360*/  LDL R6, [R1+0x14] ;  /* 0x0000140001067983 */ /* 0x000ee20000100800 */
[----:B------:R-:W-:Y:S02]  /*7370*/  MOV R13, c[0x0][0x1a0] ;  /* 0x00006800000d7a02 */ /* 0x000fe40000000f00 */
[----:B------:R-:W-:Y:S01]  /*7380*/  MOV R14, c[0x0][0x1a4] ;  /* 0x00006900000e7a02 */ /* 0x000fe20000000f00 */
[----:B------:R-:W4:Y:S01]  /*7390*/  LDL R12, [R1+0x10] ;  /* 0x00001000010c7983 */ /* 0x000f220000100800 */
[----:B-1----:R-:W-:Y:S03]  /*73a0*/  SHF.R.S32.HI R0, RZ, 0x1f, R198 ;  /* 0x0000001fff007819 */ /* 0x002fe600000114c6 */
[----:B------:R-:W-:Y:S02]  /*73b0*/  BAR.SYNC.DEFER_BLOCKING 0x0 ;  /* 0x0000000000007b1d */ /* 0x000fe40000010000 */
[----:B------:R-:W-:Y:S04]  /*73c0*/  IMAD R0, R0, c[0x0][0x1a0], RZ ;  /* 0x0000680000007a24 */ /* 0x000fe800078e02ff */
[----:B------:R-:W-:Y:S05]  /*73d0*/  IMAD R0, R198, c[0x0][0x1a4], R0 ;  /* 0x00006900c6007a24 */ /* 0x000fea00078e0200 */
[----:B------:R-:W-:Y:S01]  /*73e0*/  IADD3 R0, R5, R0, RZ ;  /* 0x0000000005007210 */ /* 0x000fe20007ffe0ff */
[----:B------:R-:W-:Y:S06]  /*73f0*/  @P0 STS.64 [R197+0x4008], RZ ;  /* 0x004008ffc5000388 */ /* 0x000fec0000000a00 */
[----:B------:R-:W-:Y:S04]  /*7400*/  @P0 STS [R197+0x4000], RZ ;  /* 0x004000ffc5000388 */ /* 0x000fe80000000800 */
[----:B------:R-:W-:Y:S01]  /*7410*/  @P0 STS [R197+0x4004], RZ ;  /* 0x004004ffc5000388 */ /* 0x000fe20000000800 */
[----:B--2---:R-:W-:Y:S04]  /*7420*/  LEA R2, P2, R4, R8, 0x7 ;  /* 0x0000000804027211 */ /* 0x004fe800078438ff */
[----:B------:R-:W-:Y:S02]  /*7430*/  @!P0 LEA R10, P4, R2, c[0x0][0x170], 0x1 ;  /* 0x00005c00020a8a11 */ /* 0x000fe400078808ff */
[----:B---3--:R-:W-:Y:S02]  /*7440*/  LEA.HI.X R3, R4, R6, R0, 0x7, P2 ;  /* 0x0000000604037211 */ /* 0x008fe400010f3c00 */
[C---:B------:R-:W-:Y:S02]  /*7450*/  @!P0 IADD3 R5, P1, R2.reuse, UR4, RZ ;  /* 0x0000000402058c10 */ /* 0x040fe4000ff3e0ff */
[--C-:B------:R-:W-:Y:S02]  /*7460*/  @!P0 LEA.HI.X R11, R2, c[0x0][0x174], R3.reuse, 0x1, P4 ;  /* 0x00005d00020b8a11 */ /* 0x100fe400020f0c03 */
        /* <DEDUP_REMOVED lines=8> */
[C---:B------:R-:W-:Y:S02]  /*74f0*/  @!P0 LEA R6, P1, R0.reuse, c[0x0][0x170], 0x1 ;  /* 0x00005c0000068a11 */ /* 0x040fe400078208ff */
[C---:B------:R-:W-:Y:S01]  /*7500*/  @!P0 LEA.HI.X R7, R13.reuse, R3, R14, 0x6, P2 ;  /* 0x000000030d078211 */ /* 0x040fe200010f340e */
[----:B------:R-:W-:Y:S01]  /*7510*/  @P0 STS.128 [R197+0x4800], RZ ;  /* 0x004800ffc5000388 */ /* 0x000fe20000000c00 */
[----:B------:R-:W-:Y:S02]  /*7520*/  @!P0 IMAD.WIDE.U32 R2, R13, 0x60, R2 ;  /* 0x000000600d028825 */ /* 0x000fe400078e0002 */
[----:B------:R-:W-:Y:S03]  /*7530*/  @!P0 LEA.HI.X R7, R0, c[0x0][0x174], R7, 0x1, P1 ;  /* 0x00005d0000078a11 */ /* 0x000fe600008f0c07 */
[----:B------:R-:W-:Y:S02]  /*7540*/  @!P0 LEA R4, P1, R2, c[0x0][0x170], 0x1 ;  /* 0x00005c0002048a11 */ /* 0x000fe400078208ff */
[----:B------:R-:W-:Y:S01]  /*7550*/  @!PT LDS RZ, [RZ] ;  /* 0x00000000fffff984 */ /* 0x000fe20000000800 */
[----:B------:R-:W-:Y:S01]  /*7560*/  @!PT LDS RZ, [RZ] ;  /* 0x00000000fffff984 */ /* 0x000fe20000000800 */
[----:B------:R-:W-:Y:S01]  /*7570*/  @!PT LDS RZ, [RZ] ;  /* 0x00000000fffff984 */ /* 0x000fe20000000800 */
[----:B------:R1:W-:Y:S01]  /*7580*/  @!P0 LDGSTS.E.BYPASS.LTC128B.128 [R197+0x4800], [R8.64] ;  /* 0x0480000008c58fae */ /* 0x0003e2000b901d46 */
[----:B----4-:R-:W-:Y:S04]  /*7590*/  @!P0 IADD3 R0, R12, R3, RZ ;  /* 0x000000030c008210 */ /* 0x010fe80007ffe0ff */
[----:B------:R-:W-:Y:S02]  /*75a0*/  @!P0 LEA.HI.X R5, R2, c[0x0][0x174], R0, 0x1, P1 ;  /* 0x00005d0002058a11 */ /* 0x000fe400008f0c00 */
[----:B------:R-:W-:Y:S01]  /*75b0*/  ISETP.GT.AND P1, PT, R198, RZ, PT ;  /* 0x000000ffc600720c */ /* 0x000fe20003f24270 */
[----:B------:R-:W-:Y:S08]  /*75c0*/  @P0 STS.128 [R197+0x5000], RZ ;  /* 0x005000ffc5000388 */ /* 0x000ff00000000c00 */
[----:B------:R-:W-:Y:S01]  /*75d0*/  @!PT LDS RZ, [RZ] ;  /* 0x00000000fffff984 */ /* 0x000fe20000000800 */
[----:B------:R-:W-:Y:S01]  /*75e0*/  @!PT LDS RZ, [RZ] ;  /* 0x00000000fffff984 */ /* 0x000fe20000000800 */
[----:B------:R-:W-:Y:S01]  /*75f0*/  @!PT LDS RZ, [RZ] ;  /* 0x00000000fffff984 */ /* 0x000fe20000000800 */
[----:B------:R2:W-:Y:S08]  /*7600*/  @!P0 LDGSTS.E.BYPASS.LTC128B.128 [R197+0x5000], [R6.64] ;  /* 0x0500000006c58fae */ /* 0x0005f0000b901d46 */
[----:B------:R-:W-:Y:S08]  /*7610*/  @P0 STS.128 [R197+0x5800], RZ ;  /* 0x005800ffc5000388 */ /* 0x000ff00000000c00 */
[----:B------:R-:W-:Y:S01]  /*7620*/  @!PT LDS RZ, [RZ] ;  /* 0x00000000fffff984 */ /* 0x000fe20000000800 */
[----:B------:R-:W-:Y:S01]  /*7630*/  @!PT LDS RZ, [RZ] ;  /* 0x00000000fffff984 */ /* 0x000fe20000000800 */
[----:B------:R-:W-:Y:S01]  /*7640*/  @!PT LDS RZ, [RZ] ;  /* 0x00000000fffff984 */ /* 0x000fe20000000800 */
[----:B------:R2:W-:Y:S08]  /*7650*/  @!P0 LDGSTS.E.BYPASS.LTC128B.128 [R197+0x5800], [R4.64] ;  /* 0x0580000004c58fae */ /* 0x0005f0000b901d46 */
[----:B------:R-:W-:Y:S08]  /*7660*/  LDSM.16.M88.4 R128, [R187] ;  /* 0x00000000bb80783b */ /* 0x000ff00000000200 */
[----:B------:R-:W0:Y:S08]  /*7670*/  LDGDEPBAR ;  /* 0x00000000000079af */ /* 0x000e300000000000 */
[----:B------:R-:W2:Y:S08]  /*7680*/  LDSM.16.M88.4 R16, [R184+0x2000] ;  /* 0x00200000b810783b */ /* 0x000eb00000000200 */
[----:B------:R-:W1:Y:S08]  /*7690*/  LDSM.16.M88.4 R124, [R187+0x1000] ;  /* 0x00100000bb7c783b */ /* 0x000e700000000200 */
[----:B------:R-:W3:Y:S08]  /*76a0*/  LDSM.16.M88.4 R32, [R184+0x2400] ;  /* 0x00240000b820783b */ /* 0x000ef00000000200 */
[----:B------:R-:W4:Y:S08]  /*76b0*/  LDSM.16.M88.4 R48, [R184+0x2800] ;  /* 0x00280000b830783b */ /* 0x000f300000000200 */
[----:B------:R-:W5:Y:S08]  /*76c0*/  LDSM.16.M88.4 R64, [R184+0x2c00] ;  /* 0x002c0000b840783b */ /* 0x000f700000000200 */
        /* <DEDUP_REMOVED lines=8> */
[----:B------:R-:W-:Y:S01]  /*7750*/  LDSM.16.M88.4 R172, [R188] ;  /* 0x00000000bcac783b */ /* 0x000fe20000000200 */
[-C--:B---3--:R-:W-:Y:S07]  /*7760*/  HMMA.16816.F32 R20, R128, R32.reuse, RZ ;  /* 0x000000208014723c */ /* 0x088fee00000018ff */
[----:B------:R-:W3:Y:S01]  /*7770*/  LDSM.16.M88.4 R176, [R189] ;  /* 0x00000000bdb0783b */ /* 0x000ee20000000200 */
[C---:B------:R-:W-:Y:S07]  /*7780*/  HMMA.16816.F32 R24, R124.reuse, R32, RZ ;  /* 0x000000207c18723c */ /* 0x040fee00000018ff */
[----:B------:R-:W1:Y:S01]  /*7790*/  LDSM.16.M88.4 R180, [R188+0x1000] ;  /* 0x00100000bcb4783b */ /* 0x000e620000000200 */
[-C--:B------:R-:W-:Y:S08]  /*77a0*/  HMMA.16816.F32 R28, R124, R34.reuse, RZ ;  /* 0x000000227c1c723c */ /* 0x080ff000000018ff */
[C---:B------:R-:W-:Y:S08]  /*77b0*/  HMMA.16816.F32 R32, R128.reuse, R34, RZ ;  /* 0x000000228020723c */ /* 0x040ff000000018ff */
        /* <DEDUP_REMOVED lines=23> */
[----:B------:R-:W-:Y:S08]  /*7930*/  HMMA.16816.F32 R128, R128, R170, RZ ;  /* 0x000000aa8080723c */ /* 0x000ff000000018ff */
[-C--:B---3--:R-:W-:Y:S08]  /*7940*/  HMMA.16816.F32 R4, R172, R176.reuse, R4 ;  /* 0x000000b0ac04723c */ /* 0x088ff00000001804 */
        /* <DEDUP_REMOVED lines=80> */
[----:B------:R1:W1:Y:S01]  /*7e50*/  MUFU.TANH R170, R23 ;  /* 0x0000001700aa7308 */ /* 0x0002620000002400 */
        /* <DEDUP_REMOVED lines=216> */
.L_x_604:
        /* <DEDUP_REMOVED lines=152> */
[----:B------:R-:W-:Y:S02]  /*9560*/  FFMA.FTZ R6, R33, c[0x0][0x23c], -R43 ;  /* 0x00008f0021067a23 */ /* 0x000fe4000001082b */
[--C-:B------:R-:W-:Y:S01]  /*9570*/  FFMA.FTZ R12, R86, c[0x0][0x23c], -R65.reuse ;  /* 0x00008f00560c7a23 */ /* 0x100fe20000010841 */
        /* <DEDUP_REMOVED lines=52> */
[----:B---3--:R-:W-:Y:S09]  /*98c0*/  FFMA.FTZ R5, R20, c[0x0][0x23c], -R65 ;  /* 0x00008f0014057a23 */ /* 0x008ff20000010841 */
        /* <DEDUP_REMOVED lines=9> */
[----:B------:R1:W5:Y:S01]  /*9960*/  MUFU.EX2 R28, R7 ;  /* 0x00000007001c7308 */ /* 0x0003620000000800 */
[--C-:B--2---:R-:W-:Y:S01]  /*9970*/  FFMA.FTZ R4, R199, c[0x0][0x23c], -R66.reuse ;  /* 0x00008f00c7047a23 */ /* 0x104fe20000010842 */
[----:B----4-:R-:W-:Y:S08]  /*9980*/  F2FP.PACK_AB R32, R175, R135 ;  /* 0x00000087af20723e */ /* 0x010ff000000000ff */
[----:B------:R2:W-:Y:S01]  /*9990*/  MUFU.EX2 R134, R4 ;  /* 0x0000000400867308 */ /* 0x0005e20000000800 */
[--C-:B---3--:R-:W-:Y:S09]  /*99a0*/  FFMA.FTZ R5, R54, c[0x0][0x23c], -R65.reuse ;  /* 0x00008f0036057a23 */ /* 0x108ff20000010841 */
[----:B------:R3:W-:Y:S01]  /*99b0*/  MUFU.EX2 R235, R5 ;  /* 0x0000000500eb7308 */ /* 0x0007e20000000800 */
[--C-:B-1----:R-:W-:Y:S01]  /*99c0*/  FFMA.FTZ R7, R78, c[0x0][0x23c], -R66.reuse ;  /* 0x00008f004e077a23 */ /* 0x102fe20000010842 */
[----:B-----5:R-:W-:Y:S01]  /*99d0*/  MOV R137, R28 ;  /* 0x0000001c00897202 */ /* 0x020fe20000000f00 */
[----:B------:R-:W-:Y:S07]  /*99e0*/  FFMA.FTZ R28, R99, c[0x0][0x23c], -R65 ;  /* 0x00008f00631c7a23 */ /* 0x000fee0000010841 */
[----:B------:R1:W-:Y:S01]  /*99f0*/  MUFU.EX2 R236, R8 ;  /* 0x0000000800ec7308 */ /* 0x0003e20000000800 */
[----:B--2---:R-:W-:Y:S09]  /*9a00*/  FFMA.FTZ R4, R207, c[0x0][0x23c], -R66 ;  /* 0x00008f00cf047a23 */ /* 0x004ff20000010842 */
[----:B------:R2:W4:Y:S01]  /*9a10*/  MUFU.EX2 R171, R4 ;  /* 0x0000000400ab7308 */ /* 0x0005220000000800 */
[--C-:B---3--:R-:W-:Y:S02]  /*9a20*/  FFMA.FTZ R5, R60, c[0x0][0x23c], -R64.reuse ;  /* 0x00008f003c057a23 */ /* 0x108fe40000010840 */
[--C-:B------:R-:W-:Y:S07]  /*9a30*/  FFMA.FTZ R60, R92, c[0x0][0x23c], -R64.reuse ;  /* 0x00008f005c3c7a23 */ /* 0x100fee0000010840 */
[----:B------:R3:W-:Y:S01]  /*9a40*/  MUFU.EX2 R214, R5 ;  /* 0x0000000500d67308 */ /* 0x0007e20000000800 */
[----:B-1----:R-:W-:Y:S09]  /*9a50*/  FFMA.FTZ R8, R52, c[0x0][0x23c], -R43 ;  /* 0x00008f0034087a23 */ /* 0x002ff2000001082b */
[----:B------:R1:W-:Y:S01]  /*9a60*/  MUFU.EX2 R215, R7 ;  /* 0x0000000700d77308 */ /* 0x0003e20000000800 */
[----:B--2---:R-:W-:Y:S01]  /*9a70*/  FFMA.FTZ R4, R205, c[0x0][0x23c], -R64 ;  /* 0x00008f00cd047a23 */ /* 0x004fe20000010840 */
[----:B----4-:R-:W-:Y:S08]  /*9a80*/  F2FP.PACK_AB R33, R171, R134 ;  /* 0x00000086ab21723e */ /* 0x010ff000000000ff */
[----:B------:R2:W-:Y:S01]  /*9a90*/  MUFU.EX2 R200, R4 ;  /* 0x0000000400c87308 */ /* 0x0005e20000000800 */
[----:B---3--:R-:W-:Y:S02]  /*9aa0*/  FFMA.FTZ R5, R70, c[0x0][0x23c], -R65 ;  /* 0x00008f0046057a23 */ /* 0x008fe40000010841 */
[--C-:B------:R-:W-:Y:S07]  /*9ab0*/  FFMA.FTZ R70, R129, c[0x0][0x23c], -R43.reuse ;  /* 0x00008f0081467a23 */ /* 0x100fee000001082b */
[----:B------:R3:W-:Y:S01]  /*9ac0*/  MUFU.EX2 R242, R8 ;  /* 0x0000000800f27308 */ /* 0x0007e20000000800 */
[--C-:B-1----:R-:W-:Y:S09]  /*9ad0*/  FFMA.FTZ R7, R85, c[0x0][0x23c], -R43.reuse ;  /* 0x00008f0055077a23 */ /* 0x102ff2000001082b */
[----:B------:R1:W-:Y:S01]  /*9ae0*/  MUFU.EX2 R212, R5 ;  /* 0x0000000500d47308 */ /* 0x0003e20000000800 */
[--C-:B--2---:R-:W-:Y:S09]  /*9af0*/  FFMA.FTZ R4, R204, c[0x0][0x23c], -R66.reuse ;  /* 0x00008f00cc047a23 */ /* 0x104ff20000010842 */
[----:B------:R2:W-:Y:S01]  /*9b00*/  MUFU.EX2 R174, R4 ;  /* 0x0000000400ae7308 */ /* 0x0005e20000000800 */
[----:B---3--:R-:W-:Y:S02]  /*9b10*/  FFMA.FTZ R8, R68, c[0x0][0x23c], -R43 ;  /* 0x00008f0044087a23 */ /* 0x008fe4000001082b */
[--C-:B------:R-:W-:Y:S07]  /*9b20*/  FFMA.FTZ R68, R119, c[0x0][0x23c], -R65.reuse ;  /* 0x00008f0077447a23 */ /* 0x100fee0000010841 */
[----:B------:R3:W-:Y:S01]  /*9b30*/  MUFU.EX2 R229, R7 ;  /* 0x0000000700e57308 */ /* 0x0007e20000000800 */
[----:B-1----:R-:W-:Y:S09]  /*9b40*/  FMUL.FTZ R5, R42, R141 ;  /* 0x0000008d2a057220 */ /* 0x002ff20000410000 */
[----:B------:R1:W-:Y:S01]  /*9b50*/  MUFU.EX2 R211, R12 ;  /* 0x0000000c00d37308 */ /* 0x0003e20000000800 */
[----:B--2---:R-:W-:Y:S09]  /*9b60*/  FFMA.FTZ R4, R203, c[0x0][0x23c], -R66 ;  /* 0x00008f00cb047a23 */ /* 0x004ff20000010842 */
[----:B------:R2:W-:Y:S01]  /*9b70*/  MUFU.EX2 R179, R4 ;  /* 0x0000000400b37308 */ /* 0x0005e20000000800 */
[----:B---3--:R-:W-:Y:S09]  /*9b80*/  FMUL.FTZ R7, R41, R143 ;  /* 0x0000008f29077220 */ /* 0x008ff20000410000 */
[----:B------:R-:W3:Y:S01]  /*9b90*/  MUFU.EX2 R0, R0 ;  /* 0x0000000000007308 */ /* 0x000ee20000000800 */
[----:B-1----:R-:W-:Y:S09]  /*9ba0*/  FFMA.FTZ R12, R87, c[0x0][0x23c], -R65 ;  /* 0x00008f00570c7a23 */ /* 0x002ff20000010841 */
[----:B------:R1:W-:Y:S01]  /*9bb0*/  MUFU.EX2 R222, R8 ;  /* 0x0000000800de7308 */ /* 0x0003e20000000800 */
[----:B--2---:R-:W-:Y:S09]  /*9bc0*/  FFMA.FTZ R4, R177, c[0x0][0x23c], -R43 ;  /* 0x00008f00b1047a23 */ /* 0x004ff2000001082b */
[----:B------:R2:W-:Y:S01]  /*9bd0*/  MUFU.EX2 R208, R4 ;  /* 0x0000000400d07308 */ /* 0x0005e20000000800 */
[C---:B---3--:R-:W-:Y:S02]  /*9be0*/  FMUL.FTZ R10, R0.reuse, R138 ;  /* 0x0000008a000a7220 */ /* 0x048fe40000410000 */
[C---:B------:R-:W-:Y:S01]  /*9bf0*/  FMUL.FTZ R11, R0.reuse, R139 ;  /* 0x0000008b000b7220 */ /* 0x040fe20000410000 */
[----:B------:R-:W-:Y:S01]  /*9c00*/  MOV R139, R176 ;  /* 0x000000b0008b7202 */ /* 0x000fe20000000f00 */
[C---:B------:R-:W-:Y:S05]  /*9c10*/  FMUL.FTZ R14, R0.reuse, R146 ;  /* 0x00000092000e7220 */ /* 0x040fea0000410000 */
[----:B------:R3:W-:Y:S01]  /*9c20*/  MUFU.EX2 R206, R12 ;  /* 0x0000000c00ce7308 */ /* 0x0007e20000000800 */
[----:B------:R-:W-:Y:S01]  /*9c30*/  FMUL.FTZ R15, R0, R147 ;  /* 0x00000093000f7220 */ /* 0x000fe20000410000 */
[----:B------:R-:W-:Y:S01]  /*9c40*/  MOV R147, R132 ;  /* 0x0000008400937202 */ /* 0x000fe20000000f00 */
[----:B-1----:R-:W-:Y:S07]  /*9c50*/  FMUL.FTZ R8, R2, R136 ;  /* 0x0000008802087220 */ /* 0x002fee0000410000 */
[----:B------:R-:W-:Y:S01]  /*9c60*/  MUFU.EX2 R68, R68 ;  /* 0x0000004400447308 */ /* 0x000fe20000000800 */
[--C-:B--2---:R-:W-:Y:S09]  /*9c70*/  FFMA.FTZ R4, R170, c[0x0][0x23c], -R65.reuse ;  /* 0x00008f00aa047a23 */ /* 0x104ff20000010841 */
[----:B------:R1:W-:Y:S01]  /*9c80*/  MUFU.EX2 R201, R4 ;  /* 0x0000000400c97308 */ /* 0x0003e20000000800 */
[----:B---3--:R-:W-:Y:S09]  /*9c90*/  FMUL.FTZ R12, R2, R144 ;  /* 0x00000090020c7220 */ /* 0x008ff20000410000 */
[----:B------:R-:W-:Y:S01]  /*9ca0*/  MUFU.EX2 R70, R70 ;  /* 0x0000004600467308 */ /* 0x000fe20000000800 */
[--C-:B-1----:R-:W-:Y:S01]  /*9cb0*/  FFMA.FTZ R4, R34, c[0x0][0x23c], -R65.reuse ;  /* 0x00008f0022047a23 */ /* 0x102fe20000010841 */
[----:B------:R-:W-:Y:S08]  /*9cc0*/  F2FP.PACK_AB R34, R200, R180 ;  /* 0x000000b4c822723e */ /* 0x000ff000000000ff */
[----:B------:R1:W-:Y:S02]  /*9cd0*/  MUFU.EX2 R127, R4 ;  /* 0x00000004007f7308 */ /* 0x0003e40000000800 */
[----:B-1----:R-:W-:Y:S01]  /*9ce0*/  FFMA.FTZ R4, R35, c[0x0][0x23c], -R65 ;  /* 0x00008f0023047a23 */ /* 0x002fe20000010841 */
[----:B------:R-:W-:Y:S07]  /*9cf0*/  F2FP.PACK_AB R35, R179, R174 ;  /* 0x000000aeb323723e */ /* 0x000fee00000000ff */
[----:B------:R1:W2:Y:S02]  /*9d00*/  MUFU.EX2 R133, R4 ;  /* 0x0000000400857308 */ /* 0x0002a40000000800 */
[--C-:B-1----:R-:W-:Y:S01]  /*9d10*/  FFMA.FTZ R4, R24, c[0x0][0x23c], -R64.reuse ;  /* 0x00008f0018047a23 */ /* 0x102fe20000010840 */
[----:B--2---:R-:W-:Y:S07]  /*9d20*/  MOV R146, R133 ;  /* 0x0000008500927202 */ /* 0x004fee0000000f00 */
[----:B------:R1:W2:Y:S10]  /*9d30*/  MUFU.EX2 R24, R6 ;  /* 0x0000000600187308 */ /* 0x0002b40000000800 */
[----:B------:R3:W-:Y:S01]  /*9d40*/  MUFU.EX2 R169, R4 ;  /* 0x0000000400a97308 */ /* 0x0007e20000000800 */
[----:B-1----:R-:W-:Y:S02]  /*9d50*/  FFMA.FTZ R6, R81, c[0x0][0x23c], -R43 ;  /* 0x00008f0051067a23 */ /* 0x002fe4000001082b */
[----:B---3--:R-:W-:Y:S07]  /*9d60*/  FFMA.FTZ R4, R25, c[0x0][0x23c], -R64 ;  /* 0x00008f0019047a23 */ /* 0x008fee0000010840 */
[----:B------:R1:W-:Y:S02]  /*9d70*/  MUFU.EX2 R204, R4 ;  /* 0x0000000400cc7308 */ /* 0x0003e40000000800 */
[--C-:B-1----:R-:W-:Y:S08]  /*9d80*/  FFMA.FTZ R4, R26, c[0x0][0x23c], -R66.reuse ;  /* 0x00008f001a047a23 */ /* 0x102ff00000010842 */
[----:B------:R1:W-:Y:S02]  /*9d90*/  MUFU.EX2 R168, R4 ;  /* 0x0000000400a87308 */ /* 0x0003e40000000800 */
[----:B-1----:R-:W-:Y:S08]  /*9da0*/  FFMA.FTZ R4, R27, c[0x0][0x23c], -R66 ;  /* 0x00008f001b047a23 */ /* 0x002ff00000010842 */
[----:B------:R1:W-:Y:S02]  /*9db0*/  MUFU.EX2 R183, R4 ;  /* 0x0000000400b77308 */ /* 0x0003e40000000800 */
[----:B-1----:R-:W-:Y:S08]  /*9dc0*/  FFMA.FTZ R4, R29, c[0x0][0x23c], -R64 ;  /* 0x00008f001d047a23 */ /* 0x002ff00000010840 */
[----:B------:R1:W-:Y:S02]  /*9dd0*/  MUFU.EX2 R244, R4 ;  /* 0x0000000400f47308 */ /* 0x0003e40000000800 */
[--C-:B-1----:R-:W-:Y:S08]  /*9de0*/  FFMA.FTZ R4, R30, c[0x0][0x23c], -R66.reuse ;  /* 0x00008f001e047a23 */ /* 0x102ff00000010842 */
[----:B------:R1:W-:Y:S10]  /*9df0*/  MUFU.EX2 R30, R6 ;  /* 0x00000006001e7308 */ /* 0x0003f40000000800 */
[----:B------:R3:W-:Y:S01]  /*9e00*/  MUFU.EX2 R217, R4 ;  /* 0x0000000400d97308 */ /* 0x0007e20000000800 */
[----:B-1----:R-:W-:Y:S01]  /*9e10*/  FMUL.FTZ R6, R41, R142 ;  /* 0x0000008e29067220 */ /* 0x002fe20000410000 */
[----:B--2---:R-:W-:Y:S01]  /*9e20*/  MOV R142, R24 ;  /* 0x00000018008e7202 */ /* 0x004fe20000000f00 */
[----:B------:R-:W-:Y:S02]  /*9e30*/  FFMA.FTZ R24, R98, c[0x0][0x23c], -R65 ;  /* 0x00008f0062187a23 */ /* 0x000fe40000010841 */
[----:B---3--:R-:W-:Y:S05]  /*9e40*/  FFMA.FTZ R4, R31, c[0x0][0x23c], -R66 ;  /* 0x00008f001f047a23 */ /* 0x008fea0000010842 */
        /* <DEDUP_REMOVED lines=16> */
[----:B------:R-:W-:Y:S06]  /*9f50*/  FMUL.FTZ R18, R41, R150 ;  /* 0x0000009629127220 */ /* 0x000fec0000410000 */
[----:B------:R2:W-:Y:S01]  /*9f60*/  MUFU.EX2 R210, R4 ;  /* 0x0000000400d27308 */ /* 0x0005e20000000800 */
[----:B------:R-:W3:Y:S04]  /*9f70*/  LDL.LU R150, [R1+0x8] ;  /* 0x0000080001967983 */ /* 0x000ee80000300800 */
[----:B------:R-:W4:Y:S01]  /*9f80*/  LDL.LU R151, [R1+0xc] ;  /* 0x00000c0001977983 */ /* 0x000f220000300800 */
[--C-:B--2---:R-:W-:Y:S02]  /*9f90*/  FFMA.FTZ R4, R17, c[0x0][0x23c], -R66.reuse ;  /* 0x00008f0011047a23 */ /* 0x104fe40000010842 */
[--C-:B------:R-:W-:Y:S02]  /*9fa0*/  FFMA.FTZ R17, R96, c[0x0][0x23c], -R43.reuse ;  /* 0x00008f0060117a23 */ /* 0x100fe4000001082b */
[----:B------:R2:W-:Y:S10]  /*9fb0*/  MUFU.EX2 R182, R4 ;  /* 0x0000000400b67308 */ /* 0x0005f40000000800 */
[----:B------:R5:W-:Y:S01]  /*9fc0*/  MUFU.EX2 R176, R17 ;  /* 0x0000001100b07308 */ /* 0x000be20000000800 */
[----:B--2---:R-:W-:Y:S02]  /*9fd0*/  FFMA.FTZ R4, R16, c[0x0][0x23c], -R66 ;  /* 0x00008f0010047a23 */ /* 0x004fe40000010842 */
[C---:B------:R-:W-:Y:S01]  /*9fe0*/  FMUL.FTZ R16, R42.reuse, R148 ;  /* 0x000000942a107220 */ /* 0x040fe20000410000 */
[----:B------:R-:W-:Y:S06]  /*9ff0*/  MOV R148, R127 ;  /* 0x0000007f00947202 */ /* 0x000fec0000000f00 */
[----:B------:R2:W-:Y:S01]  /*a000*/  MUFU.EX2 R203, R4 ;  /* 0x0000000400cb7308 */ /* 0x0005e20000000800 */
[----:B-----5:R-:W-:Y:S01]  /*a010*/  FMUL.FTZ R17, R42, R149 ;  /* 0x000000952a117220 */ /* 0x020fe20000410000 */
[----:B------:R-:W-:Y:S08]  /*a020*/  MOV R149, R126 ;  /* 0x0000007e00957202 */ /* 0x000ff00000000f00 */
        /* <DEDUP_REMOVED lines=15> */
[--C-:B-----5:R-:W-:Y:S02]  /*a120*/  FFMA.FTZ R4, R13, c[0x0][0x23c], -R65.reuse ;  /* 0x00008f000d047a23 */ /* 0x120fe40000010841 */
[----:B------:R-:W-:Y:S01]  /*a130*/  FMUL.FTZ R13, R2, R145 ;  /* 0x00000091020d7220 */ /* 0x000fe20000410000 */
[----:B------:R-:W-:Y:S05]  /*a140*/  MOV R145, R30 ;  /* 0x0000001e00917202 */ /* 0x000fea0000000f00 */
[----:B------:R5:W-:Y:S01]  /*a150*/  MUFU.EX2 R246, R4 ;  /* 0x0000000400f67308 */ /* 0x000be20000000800 */
[--C-:B------:R-:W-:Y:S09]  /*a160*/  FFMA.FTZ R30, R88, c[0x0][0x23c], -R64.reuse ;  /* 0x00008f00581e7a23 */ /* 0x100ff20000010840 */
[----:B------:R1:W-:Y:S01]  /*a170*/  MUFU.EX2 R133, R30 ;  /* 0x0000001e00857308 */ /* 0x0003e20000000800 */
[----:B-----5:R-:W-:Y:S02]  /*a180*/  FFMA.FTZ R4, R67, c[0x0][0x23c], -R65 ;  /* 0x00008f0043047a23 */ /* 0x020fe40000010841 */
[--C-:B------:R-:W-:Y:S07]  /*a190*/  FFMA.FTZ R67, R117, c[0x0][0x23c], -R43.reuse ;  /* 0x00008f0075437a23 */ /* 0x100fee000001082b */
[----:B------:R5:W2:Y:S01]  /*a1a0*/  MUFU.EX2 R25, R4 ;  /* 0x0000000400197308 */ /* 0x000aa20000000800 */
[----:B-1----:R-:W-:Y:S09]  /*a1b0*/  FMUL.FTZ R30, R0, R162 ;  /* 0x000000a2001e7220 */ /* 0x002ff20000410000 */
[----:B------:R-:W-:Y:S01]  /*a1c0*/  MUFU.EX2 R78, R67 ;  /* 0x00000043004e7308 */ /* 0x000fe20000000800 */
[--C-:B-----5:R-:W-:Y:S01]  /*a1d0*/  FFMA.FTZ R4, R56, c[0x0][0x23c], -R64.reuse ;  /* 0x00008f0038047a23 */ /* 0x120fe20000010840 */
[----:B--2---:R-:W-:Y:S01]  /*a1e0*/  MOV R141, R25 ;  /* 0x00000019008d7202 */ /* 0x004fe20000000f00 */
[----:B------:R-:W-:Y:S07]  /*a1f0*/  FMUL.FTZ R25, R2, R157 ;  /* 0x0000009d02197220 */ /* 0x000fee0000410000 */
[----:B------:R1:W-:Y:S02]  /*a200*/  MUFU.EX2 R199, R4 ;  /* 0x0000000400c77308 */ /* 0x0003e40000000800 */
[----:B-1----:R-:W-:Y:S08]  /*a210*/  FFMA.FTZ R4, R57, c[0x0][0x23c], -R64 ;  /* 0x00008f0039047a23 */ /* 0x002ff00000010840 */
[----:B------:R1:W-:Y:S02]  /*a220*/  MUFU.EX2 R218, R4 ;  /* 0x0000000400da7308 */ /* 0x0003e40000000800 */
[--C-:B-1----:R-:W-:Y:S08]  /*a230*/  FFMA.FTZ R4, R58, c[0x0][0x23c], -R66.reuse ;  /* 0x00008f003a047a23 */ /* 0x102ff00000010842 */
[----:B------:R1:W-:Y:S02]  /*a240*/  MUFU.EX2 R177, R4 ;  /* 0x0000000400b17308 */ /* 0x0003e40000000800 */
[----:B-1----:R-:W-:Y:S02]  /*a250*/  FFMA.FTZ R4, R59, c[0x0][0x23c], -R66 ;  /* 0x00008f003b047a23 */ /* 0x002fe40000010842 */
[----:B------:R-:W1:Y:S06]  /*a260*/  LDSM.16.MT88.4 R56, [R186+0x4400] ;  /* 0x00440000ba38783b */ /* 0x000e6c0000004200 */
[----:B------:R2:W-:Y:S02]  /*a270*/  MUFU.EX2 R207, R4 ;  /* 0x0000000400cf7308 */ /* 0x0005e40000000800 */
[----:B--2---:R-:W-:Y:S08]  /*a280*/  FFMA.FTZ R4, R61, c[0x0][0x23c], -R64 ;  /* 0x00008f003d047a23 */ /* 0x004ff00000010840 */
[----:B------:R2:W-:Y:S02]  /*a290*/  MUFU.EX2 R234, R4 ;  /* 0x0000000400ea7308 */ /* 0x0005e40000000800 */
[--C-:B--2---:R-:W-:Y:S08]  /*a2a0*/  FFMA.FTZ R4, R62, c[0x0][0x23c], -R66.reuse ;  /* 0x00008f003e047a23 */ /* 0x104ff00000010842 */
[----:B------:R2:W-:Y:S02]  /*a2b0*/  MUFU.EX2 R216, R4 ;  /* 0x0000000400d87308 */ /* 0x0005e40000000800 */
[----:B--2---:R-:W-:Y:S02]  /*a2c0*/  FFMA.FTZ R4, R63, c[0x0][0x23c], -R66 ;  /* 0x00008f003f047a23 */ /* 0x004fe40000010842 */
[----:B------:R-:W2:Y:S06]  /*a2d0*/  LDSM.16.MT88.4 R60, [R185+0x4800] ;  /* 0x00480000b93c783b */ /* 0x000eac0000004200 */
[----:B------:R5:W-:Y:S02]  /*a2e0*/  MUFU.EX2 R225, R4 ;  /* 0x0000000400e17308 */ /* 0x000be40000000800 */
[--C-:B-----5:R-:W-:Y:S02]  /*a2f0*/  FFMA.FTZ R4, R69, c[0x0][0x23c], -R43.reuse ;  /* 0x00008f0045047a23 */ /* 0x120fe4000001082b */
[----:B------:R-:W-:Y:S06]  /*a300*/  FFMA.FTZ R69, R128, c[0x0][0x23c], -R43 ;  /* 0x00008f0080457a23 */ /* 0x000fec000001082b */
[----:B------:R5:W-:Y:S10]  /*a310*/  MUFU.EX2 R26, R4 ;  /* 0x00000004001a7308 */ /* 0x000bf40000000800 */
[----:B------:R-:W-:Y:S01]  /*a320*/  MUFU.EX2 R69, R69 ;  /* 0x0000004500457308 */ /* 0x000fe20000000800 */
[--C-:B-----5:R-:W-:Y:S02]  /*a330*/  FFMA.FTZ R4, R71, c[0x0][0x23c], -R65.reuse ;  /* 0x00008f0047047a23 */ /* 0x120fe40000010841 */
[--C-:B------:R-:W-:Y:S07]  /*a340*/  FFMA.FTZ R71, R130, c[0x0][0x23c], -R65.reuse ;  /* 0x00008f0082477a23 */ /* 0x100fee0000010841 */
[----:B------:R5:W1:Y:S10]  /*a350*/  MUFU.EX2 R27, R4 ;  /* 0x00000004001b7308 */ /* 0x000a740000000800 */
[----:B------:R-:W-:Y:S01]  /*a360*/  MUFU.EX2 R71, R71 ;  /* 0x0000004700477308 */ /* 0x000fe20000000800 */
[--C-:B-----5:R-:W-:Y:S01]  /*a370*/  FFMA.FTZ R4, R82, c[0x0][0x23c], -R65.reuse ;  /* 0x00008f0052047a23 */ /* 0x120fe20000010841 */
[----:B-1----:R-:W-:Y:S01]  /*a380*/  MOV R138, R27 ;  /* 0x0000001b008a7202 */ /* 0x002fe20000000f00 */
[----:B------:R-:W-:Y:S07]  /*a390*/  FMUL.FTZ R27, R0, R159 ;  /* 0x0000009f001b7220 */ /* 0x000fee0000410000 */
[----:B------:R1:W5:Y:S02]  /*a3a0*/  MUFU.EX2 R29, R4 ;  /* 0x00000004001d7308 */ /* 0x0003640000000800 */
[----:B-1----:R-:W-:Y:S01]  /*a3b0*/  FFMA.FTZ R4, R83, c[0x0][0x23c], -R65 ;  /* 0x00008f0053047a23 */ /* 0x002fe20000010841 */
[----:B-----5:R-:W-:Y:S01]  /*a3c0*/  MOV R136, R29 ;  /* 0x0000001d00887202 */ /* 0x020fe20000000f00 */
[----:B------:R-:W-:Y:S06]  /*a3d0*/  FMUL.FTZ R29, R2, R161 ;  /* 0x000000a1021d7220 */ /* 0x000fec0000410000 */
[----:B------:R1:W5:Y:S02]  /*a3e0*/  MUFU.EX2 R31, R4 ;  /* 0x00000004001f7308 */ /* 0x0003640000000800 */
[--C-:B-1----:R-:W-:Y:S01]  /*a3f0*/  FFMA.FTZ R4, R72, c[0x0][0x23c], -R64.reuse ;  /* 0x00008f0048047a23 */ /* 0x102fe20000010840 */
[----:B-----5:R-:W-:Y:S01]  /*a400*/  MOV R144, R31 ;  /* 0x0000001f00907202 */ /* 0x020fe20000000f00 */
[----:B------:R-:W-:Y:S06]  /*a410*/  FMUL.FTZ R31, R0, R163 ;  /* 0x000000a3001f7220 */ /* 0x000fec0000410000 */
[----:B------:R1:W-:Y:S01]  /*a420*/  MUFU.EX2 R213, R4 ;  /* 0x0000000400d57308 */ /* 0x0003e20000000800 */
[--C-:B------:R-:W-:Y:S09]  /*a430*/  FFMA.FTZ R72, R120, c[0x0][0x23c], -R64.reuse ;  /* 0x00008f0078487a23 */ /* 0x100ff20000010840 */
[----:B------:R-:W-:Y:S01]  /*a440*/  MUFU.EX2 R72, R72 ;  /* 0x0000004800487308 */ /* 0x000fe20000000800 */
[--C-:B-1----:R-:W-:Y:S02]  /*a450*/  FFMA.FTZ R4, R73, c[0x0][0x23c], -R64.reuse ;  /* 0x00008f0049047a23 */ /* 0x102fe40000010840 */
[----:B------:R-:W-:Y:S07]  /*a460*/  FFMA.FTZ R73, R121, c[0x0][0x23c], -R64 ;  /* 0x00008f0079497a23 */ /* 0x000fee0000010840 */
[----:B------:R1:W-:Y:S10]  /*a470*/  MUFU.EX2 R233, R4 ;  /* 0x0000000400e97308 */ /* 0x0003f40000000800 */
[----:B------:R-:W-:Y:S01]  /*a480*/  MUFU.EX2 R73, R73 ;  /* 0x0000004900497308 */ /* 0x000fe20000000800 */
[--C-:B-1----:R-:W-:Y:S02]  /*a490*/  FFMA.FTZ R4, R74, c[0x0][0x23c], -R66.reuse ;  /* 0x00008f004a047a23 */ /* 0x102fe40000010842 */
[--C-:B------:R-:W-:Y:S07]  /*a4a0*/  FFMA.FTZ R74, R122, c[0x0][0x23c], -R66.reuse ;  /* 0x00008f007a4a7a23 */ /* 0x100fee0000010842 */
[----:B------:R1:W-:Y:S10]  /*a4b0*/  MUFU.EX2 R205, R4 ;  /* 0x0000000400cd7308 */ /* 0x0003f40000000800 */
[----:B------:R-:W-:Y:S01]  /*a4c0*/  MUFU.EX2 R74, R74 ;  /* 0x0000004a004a7308 */ /* 0x000fe20000000800 */
[--C-:B-1----:R-:W-:Y:S02]  /*a4d0*/  FFMA.FTZ R4, R75, c[0x0][0x23c], -R66.reuse ;  /* 0x00008f004b047a23 */ /* 0x102fe40000010842 */
[----:B------:R-:W-:Y:S07]  /*a4e0*/  FFMA.FTZ R75, R123, c[0x0][0x23c], -R66 ;  /* 0x00008f007b4b7a23 */ /* 0x000fee0000010842 */
[----:B------:R1:W-:Y:S10]  /*a4f0*/  MUFU.EX2 R224, R4 ;  /* 0x0000000400e07308 */ /* 0x0003f40000000800 */
[----:B------:R-:W5:Y:S01]  /*a500*/  MUFU.EX2 R75, R75 ;  /* 0x0000004b004b7308 */ /* 0x000f620000000800 */
[--C-:B-1----:R-:W-:Y:S02]  /*a510*/  FFMA.FTZ R4, R76, c[0x0][0x23c], -R64.reuse ;  /* 0x00008f004c047a23 */ /* 0x102fe40000010840 */
[--C-:B------:R-:W-:Y:S07]  /*a520*/  FFMA.FTZ R76, R124, c[0x0][0x23c], -R64.reuse ;  /* 0x00008f007c4c7a23 */ /* 0x100fee0000010840 */
[----:B------:R1:W-:Y:S01]  /*a530*/  MUFU.EX2 R230, R4 ;  /* 0x0000000400e67308 */ /* 0x0003e20000000800 */
[----:B-----5:R-:W-:Y:S09]  /*a540*/  F2FP.PACK_AB R161, R75, R74 ;  /* 0x0000004a4ba1723e */ /* 0x020ff200000000ff */
[----:B------:R-:W-:Y:S01]  /*a550*/  MUFU.EX2 R76, R76 ;  /* 0x0000004c004c7308 */ /* 0x000fe20000000800 */
[----:B-1----:R-:W-:Y:S02]  /*a560*/  FFMA.FTZ R4, R77, c[0x0][0x23c], -R64 ;  /* 0x00008f004d047a23 */ /* 0x002fe40000010840 */
[--C-:B------:R-:W-:Y:S07]  /*a570*/  FFMA.FTZ R77, R40, c[0x0][0x23c], -R66.reuse ;  /* 0x00008f00284d7a23 */ /* 0x100fee0000010842 */
[----:B------:R1:W-:Y:S10]  /*a580*/  MUFU.EX2 R232, R4 ;  /* 0x0000000400e87308 */ /* 0x0003f40000000800 */
[----:B------:R-:W-:Y:S01]  /*a590*/  MUFU.EX2 R77, R77 ;  /* 0x0000004d004d7308 */ /* 0x000fe20000000800 */
[----:B-1----:R-:W-:Y:S09]  /*a5a0*/  FFMA.FTZ R4, R79, c[0x0][0x23c], -R66 ;  /* 0x00008f004f047a23 */ /* 0x002ff20000010842 */
[----:B------:R1:W-:Y:S02]  /*a5b0*/  MUFU.EX2 R223, R4 ;  /* 0x0000000400df7308 */ /* 0x0003e40000000800 */
[--C-:B-1----:R-:W-:Y:S08]  /*a5c0*/  FFMA.FTZ R4, R84, c[0x0][0x23c], -R43.reuse ;  /* 0x00008f0054047a23 */ /* 0x102ff0000001082b */
[----:B------:R1:W5:Y:S02]  /*a5d0*/  MUFU.EX2 R221, R4 ;  /* 0x0000000400dd7308 */ /* 0x0003640000000800 */
[----:B-1----:R-:W-:Y:S01]  /*a5e0*/  FMUL.FTZ R4, R42, R140 ;  /* 0x0000008c2a047220 */ /* 0x002fe20000410000 */
[----:B-----5:R-:W-:Y:S02]  /*a5f0*/  F2FP.PACK_AB R40, R229, R221 ;  /* 0x000000dde528723e */ /* 0x020fe400000000ff */
[----:B------:R-:W-:Y:S01]  /*a600*/  MOV R140, R26 ;  /* 0x0000001a008c7202 */ /* 0x000fe20000000f00 */
[C---:B------:R-:W-:Y:S02]  /*a610*/  FMUL.FTZ R26, R0.reuse, R158 ;  /* 0x0000009e001a7220 */ /* 0x040fe40000410000 */
[----:B---3--:R-:W-:Y:S01]  /*a620*/  FFMA.FTZ R0, R0, R150, R134 ;  /* 0x0000009600007223 */ /* 0x008fe20000010086 */
[-C--:B------:R-:W-:Y:S05]  /*a630*/  HMMA.16816.F32 R4, R44, R20.reuse, R4 ;  /* 0x000000142c04723c */ /* 0x080fea0000001804 */
[----:B------:R-:W-:Y:S01]  /*a640*/  FADD.FTZ R0, R171, R0 ;  /* 0x00000000ab007221 */ /* 0x000fe20000010000 */
[----:B------:R-:W-:Y:S02]  /*a650*/  MOV R134, R36 ;  /* 0x0000002400867202 */ /* 0x000fe40000000f00 */
[C---:B------:R-:W-:Y:S04]  /*a660*/  HMMA.16816.F32 R8, R32.reuse, R20, R8 ;  /* 0x000000142008723c */ /* 0x040fe80000001808 */
[----:B------:R-:W-:Y:S03]  /*a670*/  FADD.FTZ R0, R174, R0 ;  /* 0x00000000ae007221 */ /* 0x000fe60000010000 */
[----:B------:R-:W-:Y:S01]  /*a680*/  FFMA.FTZ R20, R97, c[0x0][0x23c], -R43 ;  /* 0x00008f0061147a23 */ /* 0x000fe2000001082b */
[-C--:B------:R-:W-:Y:S03]  /*a690*/  HMMA.16816.F32 R12, R32, R22.reuse, R12 ;  /* 0x00000016200c723c */ /* 0x080fe6000000180c */
[----:B------:R1:W3:Y:S01]  /*a6a0*/  MUFU.EX2 R170, R20 ;  /* 0x0000001400aa7308 */ /* 0x0002e20000000800 */
[C---:B------:R-:W-:Y:S04]  /*a6b0*/  FMUL.FTZ R21, R42.reuse, R153 ;  /* 0x000000992a157220 */ /* 0x040fe80000410000 */
[C---:B------:R-:W-:Y:S05]  /*a6c0*/  HMMA.16816.F32 R16, R44.reuse, R22, R16 ;  /* 0x000000162c10723c */ /* 0x040fea0000001810 */
[----:B------:R5:W-:Y:S02]  /*a6d0*/  MUFU.EX2 R153, R24 ;  /* 0x0000001800997308 */ /* 0x000be40000000800 */
[C---:B------:R-:W-:Y:S02]  /*a6e0*/  FMUL.FTZ R22, R41.reuse, R154 ;  /* 0x0000009a29167220 */ /* 0x040fe40000410000 */
[----:B------:R-:W-:Y:S01]  /*a6f0*/  FMUL.FTZ R23, R41, R155 ;  /* 0x0000009b29177220 */ /* 0x000fe20000410000 */
[----:B------:R-:W3:Y:S04]  /*a700*/  LDL.LU R154, [R1+0x4] ;  /* 0x00000400019a7983 */ /* 0x000ee80000300800 */
[----:B------:R-:W3:Y:S01]  /*a710*/  LDL.LU R155, [R1] ;  /* 0x00000000019b7983 */ /* 0x000ee20000300800 */
[----:B-1----:R-:W-:Y:S02]  /*a720*/  FMUL.FTZ R20, R42, R152 ;  /* 0x000000982a147220 */ /* 0x002fe40000410000 */
[----:B------:R1:W-:Y:S05]  /*a730*/  MUFU.EX2 R152, R28 ;  /* 0x0000001c00987308 */ /* 0x0003ea0000000800 */
[-C--:B------:R-:W-:Y:S03]  /*a740*/  HMMA.16816.F32 R20, R44, R48.reuse, R20 ;  /* 0x000000302c14723c */ /* 0x080fe60000001814 */
[C---:B-----5:R-:W-:Y:S07]  /*a750*/  FMUL.FTZ R24, R2.reuse, R156 ;  /* 0x0000009c02187220 */ /* 0x060fee0000410000 */
[C---:B------:R-:W-:Y:S07]  /*a760*/  HMMA.16816.F32 R24, R32.reuse, R48, R24 ;  /* 0x000000302018723c */ /* 0x040fee0000001818 */
[----:B------:R-:W-:Y:S01]  /*a770*/  FFMA.FTZ R48, R89, c[0x0][0x23c], -R64 ;  /* 0x00008f0059307a23 */ /* 0x000fe20000010840 */
[----:B------:R-:W-:Y:S01]  /*a780*/  F2FP.PACK_AB R49, R183, R168 ;  /* 0x000000a8b731723e */ /* 0x000fe200000000ff */
[C---:B-1----:R-:W-:Y:S02]  /*a790*/  FMUL.FTZ R28, R2.reuse, R160 ;  /* 0x000000a0021c7220 */ /* 0x042fe40000410000 */
[----:B------:R1:W-:Y:S01]  /*a7a0*/  MUFU.EX2 R132, R48 ;  /* 0x0000003000847308 */ /* 0x0003e20000000800 */
[----:B----4-:R-:W-:Y:S01]  /*a7b0*/  FFMA.FTZ R2, R2, R151, R135 ;  /* 0x0000009702027223 */ /* 0x010fe20000010087 */
[----:B------:R-:W-:Y:S02]  /*a7c0*/  F2FP.PACK_AB R160, R73, R72 ;  /* 0x0000004849a0723e */ /* 0x000fe400000000ff */
[----:B------:R-:W-:Y:S01]  /*a7d0*/  MOV R135, R3 ;  /* 0x0000000300877202 */ /* 0x000fe20000000f00 */
[-C--:B------:R-:W-:Y:S07]  /*a7e0*/  HMMA.16816.F32 R28, R32, R50.reuse, R28 ;  /* 0x00000032201c723c */ /* 0x080fee000000181c */
[C---:B------:R-:W-:Y:S02]  /*a7f0*/  FMUL.FTZ R32, R42.reuse, R164 ;  /* 0x000000a42a207220 */ /* 0x040fe40000410000 */
[----:B------:R-:W-:Y:S03]  /*a800*/  FMUL.FTZ R33, R42, R165 ;  /* 0x000000a52a217220 */ /* 0x000fe60000410000 */
[C---:B------:R-:W-:Y:S01]  /*a810*/  FMUL.FTZ R34, R41.reuse, R166 ;  /* 0x000000a629227220 */ /* 0x040fe20000410000 */
[----:B------:R-:W-:Y:S01]  /*a820*/  F2FP.PACK_AB R166, R70, R69 ;  /* 0x0000004546a6723e */ /* 0x000fe200000000ff */
        /* <DEDUP_REMOVED lines=37> */
[-C--:B--2---:R-:W-:Y:S01]  /*aa80*/  HMMA.16816.F32 R4, R44, R60.reuse, R4 ;  /* 0x0000003c2c04723c */ /* 0x084fe20000001804 */
[----:B------:R1:W-:Y:S02]  /*aa90*/  MUFU.EX2 R96, R52 ;  /* 0x0000003400607308 */ /* 0x0003e40000000800 */
[----:B----4-:R-:W-:Y:S08]  /*aaa0*/  FFMA.FTZ R48, R102, c[0x0][0x23c], -R65 ;  /* 0x00008f0066307a23 */ /* 0x010ff00000010841 */
[----:B------:R2:W-:Y:S01]  /*aab0*/  MUFU.EX2 R93, R48 ;  /* 0x00000030005d7308 */ /* 0x0005e20000000800 */
[--C-:B-----5:R-:W-:Y:S09]  /*aac0*/  FFMA.FTZ R56, R112, c[0x0][0x23c], -R43.reuse ;  /* 0x00008f0070387a23 */ /* 0x120ff2000001082b */
[----:B------:R4:W-:Y:S01]  /*aad0*/  MUFU.EX2 R91, R56 ;  /* 0x00000038005b7308 */ /* 0x0009e20000000800 */
[--C-:B-1----:R-:W-:Y:S09]  /*aae0*/  FFMA.FTZ R52, R100, c[0x0][0x23c], -R43.reuse ;  /* 0x00008f0064347a23 */ /* 0x102ff2000001082b */
[----:B------:R1:W-:Y:S01]  /*aaf0*/  MUFU.EX2 R95, R52 ;  /* 0x00000034005f7308 */ /* 0x0003e20000000800 */
[----:B--2---:R-:W-:Y:S07]  /*ab00*/  F2FP.PACK_AB R48, R210, R178 ;  /* 0x000000b2d230723e */ /* 0x004fee00000000ff */
[C---:B------:R-:W-:Y:S01]  /*ab10*/  HMMA.16816.F32 R8, R48.reuse, R60, R8 ;  /* 0x0000003c3008723c */ /* 0x040fe20000001808 */
[----:B----4-:R-:W-:Y:S06]  /*ab20*/  LDSM.16.MT88.4 R56, [R185+0x4c00] ;  /* 0x004c0000b938783b */ /* 0x010fec0000004200 */
[----:B------:R-:W-:Y:S01]  /*ab30*/  FFMA.FTZ R60, R113, c[0x0][0x23c], -R43 ;  /* 0x00008f00713c7a23 */ /* 0x000fe2000001082b */
[-C--:B------:R-:W-:Y:S03]  /*ab40*/  HMMA.16816.F32 R12, R48, R62.reuse, R12 ;  /* 0x0000003e300c723c */ /* 0x080fe6000000180c */
[----:B------:R2:W-:Y:S01]  /*ab50*/  MUFU.EX2 R90, R60 ;  /* 0x0000003c005a7308 */ /* 0x0005e20000000800 */
[----:B-1----:R-:W1:Y:S04]  /*ab60*/  LDSM.16.MT88.4 R52, [R186+0x4800] ;  /* 0x00480000ba34783b */ /* 0x002e680000004200 */
[C---:B------:R-:W-:Y:S04]  /*ab70*/  HMMA.16816.F32 R16, R44.reuse, R62, R16 ;  /* 0x0000003e2c10723c */ /* 0x040fe80000001810 */
[--C-:B--2---:R-:W-:Y:S04]  /*ab80*/  FFMA.FTZ R60, R114, c[0x0][0x23c], -R65.reuse ;  /* 0x00008f00723c7a23 */ /* 0x104fe80000010841 */
[----:B------:R2:W-:Y:S01]  /*ab90*/  MUFU.EX2 R89, R60 ;  /* 0x0000003c00597308 */ /* 0x0005e20000000800 */
[-C--:B-1----:R-:W-:Y:S08]  /*aba0*/  HMMA.16816.F32 R20, R44, R52.reuse, R20 ;  /* 0x000000342c14723c */ /* 0x082ff00000001814 */
[C---:B------:R-:W-:Y:S01]  /*abb0*/  HMMA.16816.F32 R24, R48.reuse, R52, R24 ;  /* 0x000000343018723c */ /* 0x040fe20000001818 */
[----:B--2---:R-:W1:Y:S06]  /*abc0*/  LDSM.16.MT88.4 R60, [R186+0x4c00] ;  /* 0x004c0000ba3c783b */ /* 0x004e6c0000004200 */
[----:B------:R-:W-:Y:S01]  /*abd0*/  FFMA.FTZ R52, R115, c[0x0][0x23c], -R65 ;  /* 0x00008f0073347a23 */ /* 0x000fe20000010841 */
[-C--:B------:R-:W-:Y:S03]  /*abe0*/  HMMA.16816.F32 R28, R48, R54.reuse, R28 ;  /* 0x00000036301c723c */ /* 0x080fe6000000181c */
[----:B------:R2:W-:Y:S04]  /*abf0*/  MUFU.EX2 R88, R52 ;  /* 0x0000003400587308 */ /* 0x0005e80000000800 */
        /* <DEDUP_REMOVED lines=10> */
[----:B--2---:R-:W-:Y:S04]  /*aca0*/  FFMA.FTZ R52, R106, c[0x0][0x23c], -R66 ;  /* 0x00008f006a347a23 */ /* 0x004fe80000010842 */
[-C--:B------:R-:W-:Y:S01]  /*acb0*/  HMMA.16816.F32 R4, R44, R56.reuse, R4 ;  /* 0x000000382c04723c */ /* 0x080fe20000001804 */
[----:B------:R2:W-:Y:S02]  /*acc0*/  MUFU.EX2 R85, R52 ;  /* 0x0000003400557308 */ /* 0x0005e40000000800 */
[----:B----4-:R-:W-:Y:S08]  /*acd0*/  FFMA.FTZ R48, R105, c[0x0][0x23c], -R64 ;  /* 0x00008f0069307a23 */ /* 0x010ff00000010840 */
[----:B------:R4:W-:Y:S01]  /*ace0*/  MUFU.EX2 R86, R48 ;  /* 0x0000003000567308 */ /* 0x0009e20000000800 */
[--C-:B--2---:R-:W-:Y:S09]  /*acf0*/  FFMA.FTZ R52, R107, c[0x0][0x23c], -R66.reuse ;  /* 0x00008f006b347a23 */ /* 0x104ff20000010842 */
[----:B------:R2:W-:Y:S01]  /*ad00*/  MUFU.EX2 R84, R52 ;  /* 0x0000003400547308 */ /* 0x0005e20000000800 */
[----:B----4-:R-:W-:Y:S07]  /*ad10*/  F2FP.PACK_AB R48, R218, R199 ;  /* 0x000000c7da30723e */ /* 0x010fee00000000ff */
[C---:B------:R-:W-:Y:S07]  /*ad20*/  HMMA.16816.F32 R8, R48.reuse, R56, R8 ;  /* 0x000000383008723c */ /* 0x040fee0000001808 */
[----:B------:R-:W-:Y:S01]  /*ad30*/  FFMA.FTZ R56, R110, c[0x0][0x23c], -R66 ;  /* 0x00008f006e387a23 */ /* 0x000fe20000010842 */
[-C--:B------:R-:W-:Y:S03]  /*ad40*/  HMMA.16816.F32 R12, R48, R58.reuse, R12 ;  /* 0x0000003a300c723c */ /* 0x080fe6000000180c */
[----:B------:R4:W-:Y:S01]  /*ad50*/  MUFU.EX2 R81, R56 ;  /* 0x0000003800517308 */ /* 0x0009e20000000800 */
[----:B--2---:R-:W-:Y:S04]  /*ad60*/  FFMA.FTZ R52, R108, c[0x0][0x23c], -R64 ;  /* 0x00008f006c347a23 */ /* 0x004fe80000010840 */
[C---:B------:R-:W-:Y:S05]  /*ad70*/  HMMA.16816.F32 R16, R44.reuse, R58, R16 ;  /* 0x0000003a2c10723c */ /* 0x040fea0000001810 */
[----:B------:R2:W-:Y:S03]  /*ad80*/  MUFU.EX2 R83, R52 ;  /* 0x0000003400537308 */ /* 0x0005e60000000800 */
[-C--:B-1----:R-:W-:Y:S08]  /*ad90*/  HMMA.16816.F32 R20, R44, R60.reuse, R20 ;  /* 0x0000003c2c14723c */ /* 0x082ff00000001814 */
[C---:B------:R-:W-:Y:S01]  /*ada0*/  HMMA.16816.F32 R24, R48.reuse, R60, R24 ;  /* 0x0000003c3018723c */ /* 0x040fe20000001818 */
[----:B----4-:R-:W-:Y:S06]  /*adb0*/  LDSM.16.MT88.4 R56, [R186+0x5000] ;  /* 0x00500000ba38783b */ /* 0x010fec0000004200 */
[----:B------:R-:W-:Y:S01]  /*adc0*/  FFMA.FTZ R60, R111, c[0x0][0x23c], -R66 ;  /* 0x00008f006f3c7a23 */ /* 0x000fe20000010842 */
[-C--:B------:R-:W-:Y:S03]  /*add0*/  HMMA.16816.F32 R28, R48, R62.reuse, R28 ;  /* 0x0000003e301c723c */ /* 0x080fe6000000181c */
[----:B------:R-:W-:Y:S01]  /*ade0*/  MUFU.EX2 R80, R60 ;  /* 0x0000003c00507308 */ /* 0x000fe20000000800 */
[----:B------:R-:W-:Y:S02]  /*adf0*/  FFMA.FTZ R61, R116, c[0x0][0x23c], -R43 ;  /* 0x00008f00743d7a23 */ /* 0x000fe4000001082b */
[----:B--2---:R-:W-:Y:S01]  /*ae00*/  FFMA.FTZ R52, R109, c[0x0][0x23c], -R64 ;  /* 0x00008f006d347a23 */ /* 0x004fe20000010840 */
[----:B------:R-:W-:Y:S01]  /*ae10*/  F2FP.PACK_AB R48, R233, R213 ;  /* 0x000000d5e930723e */ /* 0x000fe200000000ff */
[----:B------:R-:W-:Y:S04]  /*ae20*/  HMMA.16816.F32 R32, R44, R62, R32 ;  /* 0x0000003e2c20723c */ /* 0x000fe80000001820 */
[----:B------:R-:W-:Y:S01]  /*ae30*/  F2FP.PACK_AB R49, R224, R205 ;  /* 0x000000cde031723e */ /* 0x000fe200000000ff */
[----:B------:R1:W-:Y:S01]  /*ae40*/  MUFU.EX2 R82, R52 ;  /* 0x0000003400527308 */ /* 0x0003e20000000800 */
[----:B------:R-:W-:Y:S01]  /*ae50*/  F2FP.PACK_AB R50, R232, R230 ;  /* 0x000000e6e832723e */ /* 0x000fe200000000ff */
[----:B------:R-:W-:Y:S01]  /*ae60*/  FFMA.FTZ R43, R118, c[0x0][0x23c], -R65 ;  /* 0x00008f00762b7a23 */ /* 0x000fe20000010841 */
[----:B------:R-:W-:Y:S01]  /*ae70*/  F2FP.PACK_AB R44, R140, R222 ;  /* 0x000000de8c2c723e */ /* 0x000fe200000000ff */
[----:B------:R-:W-:Y:S03]  /*ae80*/  FFMA.FTZ R66, R39, c[0x0][0x23c], -R66 ;  /* 0x00008f0027427a23 */ /* 0x000fe60000010842 */
[----:B------:R-:W-:Y:S01]  /*ae90*/  F2FP.PACK_AB R45, R138, R212 ;  /* 0x000000d48a2d723e */ /* 0x000fe200000000ff */
[----:B---3--:R-:W-:Y:S01]  /*aea0*/  FFMA.FTZ R39, R42, R155, R173 ;  /* 0x0000009b2a277223 */ /* 0x008fe200000100ad */
[----:B------:R-:W-:Y:S01]  /*aeb0*/  F2FP.PACK_AB R46, R145, R137 ;  /* 0x00000089912e723e */ /* 0x000fe200000000ff */
[----:B------:R2:W3:Y:S01]  /*aec0*/  MUFU.EX2 R79, R61 ;  /* 0x0000003d004f7308 */ /* 0x0004e20000000800 */
[----:B------:R-:W-:Y:S01]  /*aed0*/  F2FP.PACK_AB R47, R144, R136 ;  /* 0x00000088902f723e */ /* 0x000fe200000000ff */
[----:B------:R-:W-:Y:S01]  /*aee0*/  FADD.FTZ R39, R238, R39 ;  /* 0x00000027ee277221 */ /* 0x000fe20000010000 */
[----:B------:R-:W-:Y:S01]  /*aef0*/  F2FP.PACK_AB R51, R223, R215 ;  /* 0x000000d7df33723e */ /* 0x000fe200000000ff */
[----:B------:R-:W-:Y:S01]  /*af00*/  FFMA.FTZ R65, R131, c[0x0][0x23c], -R65 ;  /* 0x00008f0083417a23 */ /* 0x000fe20000010841 */
[----:B------:R-:W-:Y:S01]  /*af10*/  F2FP.PACK_AB R42, R170, R176 ;  /* 0x000000b0aa2a723e */ /* 0x000fe200000000ff */
[----:B------:R-:W-:Y:S04]  /*af20*/  FFMA.FTZ R64, R125, c[0x0][0x23c], -R64 ;  /* 0x00008f007d407a23 */ /* 0x000fe80000010840 */
[----:B------:R4:W5:Y:S01]  /*af30*/  MUFU.EX2 R67, R43 ;  /* 0x0000002b00437308 */ /* 0x0009620000000800 */
[----:B-1----:R-:W1:Y:S09]  /*af40*/  LDSM.16.MT88.4 R52, [R185+0x5000] ;  /* 0x00500000b934783b */ /* 0x002e720000004200 */
[----:B------:R-:W5:Y:S01]  /*af50*/  MUFU.EX2 R65, R65 ;  /* 0x0000004100417308 */ /* 0x000f620000000800 */
[----:B--2---:R-:W2:Y:S01]  /*af60*/  LDSM.16.MT88.4 R60, [R185+0x5400] ;  /* 0x00540000b93c783b */ /* 0x004ea20000004200 */
[----:B---3--:R-:W-:Y:S08]  /*af70*/  F2FP.PACK_AB R164, R78, R79 ;  /* 0x0000004f4ea4723e */ /* 0x008ff000000000ff */
[----:B------:R-:W3:Y:S01]  /*af80*/  MUFU.EX2 R64, R64 ;  /* 0x0000004000407308 */ /* 0x000ee20000000800 */
[----:B----4-:R-:W-:Y:S02]  /*af90*/  F2FP.PACK_AB R43, R152, R153 ;  /* 0x00000099982b723e */ /* 0x010fe400000000ff */
[----:B-----5:R-:W-:Y:S07]  /*afa0*/  F2FP.PACK_AB R165, R68, R67 ;  /* 0x0000004344a5723e */ /* 0x020fee00000000ff */
[----:B------:R-:W4:Y:S01]  /*afb0*/  MUFU.EX2 R66, R66 ;  /* 0x0000004200427308 */ /* 0x000f220000000800 */
[----:B------:R-:W-:Y:S01]  /*afc0*/  F2FP.PACK_AB R167, R65, R71 ;  /* 0x0000004741a7723e */ /* 0x000fe200000000ff */
[-C--:B-1----:R-:W-:Y:S03]  /*afd0*/  HMMA.16816.F32 R4, R44, R52.reuse, R4 ;  /* 0x000000342c04723c */ /* 0x082fe60000001804 */
[----:B---3--:R-:W-:Y:S05]  /*afe0*/  F2FP.PACK_AB R162, R64, R76 ;  /* 0x0000004c40a2723e */ /* 0x008fea00000000ff */
[C---:B------:R-:W-:Y:S04]  /*aff0*/  HMMA.16816.F32 R8, R48.reuse, R52, R8 ;  /* 0x000000343008723c */ /* 0x040fe80000001808 */
[----:B----4-:R-:W-:Y:S04]  /*b000*/  F2FP.PACK_AB R163, R66, R77 ;  /* 0x0000004d42a3723e */ /* 0x010fe800000000ff */
[-C--:B------:R-:W-:Y:S08]  /*b010*/  HMMA.16816.F32 R12, R48, R54.reuse, R12 ;  /* 0x00000036300c723c */ /* 0x080ff0000000180c */
[C---:B------:R-:W-:Y:S01]  /*b020*/  HMMA.16816.F32 R16, R44.reuse, R54, R16 ;  /* 0x000000362c10723c */ /* 0x040fe20000001810 */
[----:B------:R-:W1:Y:S07]  /*b030*/  LDSM.16.MT88.4 R52, [R186+0x5400] ;  /* 0x00540000ba34783b */ /* 0x000e6e0000004200 */
[-C--:B------:R-:W-:Y:S08]  /*b040*/  HMMA.16816.F32 R20, R44, R56.reuse, R20 ;  /* 0x000000382c14723c */ /* 0x080ff00000001814 */
[C---:B------:R-:W-:Y:S07]  /*b050*/  HMMA.16816.F32 R24, R48.reuse, R56, R24 ;  /* 0x000000383018723c */ /* 0x040fee0000001818 */
[----:B------:R-:W-:Y:S01]  /*b060*/  FFMA.FTZ R56, R41, R154, R172 ;  /* 0x0000009a29387223 */ /* 0x000fe200000100ac */
[-C--:B------:R-:W-:Y:S01]  /*b070*/  HMMA.16816.F32 R28, R48, R58.reuse, R28 ;  /* 0x0000003a301c723c */ /* 0x080fe2000000181c */
[----:B------:R-:W3:Y:S03]  /*b080*/  LDSM.16.MT88.4 R48, [R185+0x5800] ;  /* 0x00580000b930783b */ /* 0x000ee60000004200 */
[----:B------:R-:W-:Y:S01]  /*b090*/  FADD.FTZ R56, R228, R56 ;  /* 0x00000038e4387221 */ /* 0x000fe20000010000 */
[----:B------:R-:W-:Y:S01]  /*b0a0*/  F2FP.PACK_AB R41, R206, R211 ;  /* 0x000000d3ce29723e */ /* 0x000fe200000000ff */
[----:B------:R-:W-:Y:S02]  /*b0b0*/  FADD.FTZ R57, R175, R2 ;  /* 0x00000002af397221 */ /* 0x000fe40000010000 */
[----:B------:R-:W-:Y:S01]  /*b0c0*/  FADD.FTZ R2, R231, R39 ;  /* 0x00000027e7027221 */ /* 0x000fe20000010000 */
[----:B------:R-:W-:Y:S04]  /*b0d0*/  HMMA.16816.F32 R32, R44, R58, R32 ;  /* 0x0000003a2c20723c */ /* 0x000fe80000001820 */
[----:B------:R-:W-:Y:S02]  /*b0e0*/  FADD.FTZ R39, R219, R56 ;  /* 0x00000038db277221 */ /* 0x000fe40000010000 */
[----:B------:R-:W-:Y:S01]  /*b0f0*/  FADD.FTZ R2, R249, R2 ;  /* 0x00000002f9027221 */ /* 0x000fe20000010000 */
[----:B------:R-:W-:Y:S01]  /*b100*/  F2FP.PACK_AB R44, R132, R133 ;  /* 0x00000085842c723e */ /* 0x000fe200000000ff */
[-C--:B--2---:R-:W-:Y:S05]  /*b110*/  HMMA.16816.F32 R4, R40, R60.reuse, R4 ;  /* 0x0000003c2804723c */ /* 0x084fea0000001804 */
[----:B------:R-:W-:Y:S01]  /*b120*/  FADD.FTZ R2, R202, R2 ;  /* 0x00000002ca027221 */ /* 0x000fe20000010000 */
[----:B------:R-:W-:Y:S02]  /*b130*/  F2FP.PACK_AB R45, R99, R127 ;  /* 0x0000007f632d723e */ /* 0x000fe400000000ff */
[----:B------:R-:W-:Y:S01]  /*b140*/  F2FP.PACK_AB R46, R98, R126 ;  /* 0x0000007e622e723e */ /* 0x000fe200000000ff */
[----:B------:R-:W-:Y:S03]  /*b150*/  FADD.FTZ R56, R208, R2 ;  /* 0x00000002d0387221 */ /* 0x000fe60000010000 */
[----:B------:R-:W-:Y:S07]  /*b160*/  F2FP.PACK_AB R47, R96, R97 ;  /* 0x00000061602f723e */ /* 0x000fee00000000ff */
[C---:B------:R-:W-:Y:S08]  /*b170*/  HMMA.16816.F32 R8, R44.reuse, R60, R8 ;  /* 0x0000003c2c08723c */ /* 0x040ff00000001808 */
[-C--:B------:R-:W-:Y:S08]  /*b180*/  HMMA.16816.F32 R12, R44, R62.reuse, R12 ;  /* 0x0000003e2c0c723c */ /* 0x080ff0000000180c */
[C---:B------:R-:W-:Y:S08]  /*b190*/  HMMA.16816.F32 R16, R40.reuse, R62, R16 ;  /* 0x0000003e2810723c */ /* 0x040ff00000001810 */
[-C--:B-1----:R-:W-:Y:S08]  /*b1a0*/  HMMA.16816.F32 R20, R40, R52.reuse, R20 ;  /* 0x000000342814723c */ /* 0x082ff00000001814 */
[C---:B------:R-:W-:Y:S07]  /*b1b0*/  HMMA.16816.F32 R24, R44.reuse, R52, R24 ;  /* 0x000000342c18723c */ /* 0x040fee0000001818 */
[----:B------:R-:W-:Y:S01]  /*b1c0*/  FADD.FTZ R53, R180, R57 ;  /* 0x00000039b4357221 */ /* 0x000fe20000010000 */
[-C--:B------:R-:W-:Y:S04]  /*b1d0*/  HMMA.16816.F32 R28, R44, R54.reuse, R28 ;  /* 0x000000362c1c723c */ /* 0x080fe8000000181c */
[----:B------:R-:W-:Y:S02]  /*b1e0*/  FADD.FTZ R52, R241, R39 ;  /* 0x00000027f1347221 */ /* 0x000fe40000010000 */
[----:B------:R-:W-:Y:S01]  /*b1f0*/  FADD.FTZ R53, R200, R53 ;  /* 0x00000035c8357221 */ /* 0x000fe20000010000 */
[----:B------:R-:W-:Y:S01]  /*b200*/  F2FP.PACK_AB R46, R82, R83 ;  /* 0x00000053522e723e */ /* 0x000fe200000000ff */
[----:B------:R-:W-:Y:S01]  /*b210*/  FADD.FTZ R39, R179, R0 ;  /* 0x00000000b3277221 */ /* 0x000fe20000010000 */
[----:B------:R-:W-:Y:S04]  /*b220*/  HMMA.16816.F32 R32, R40, R54, R32 ;  /* 0x000000362820723c */ /* 0x000fe80000001820 */
[----:B------:R-:W-:Y:S01]  /*b230*/  FADD.FTZ R0, R181, R52 ;  /* 0x00000034b5007221 */ /* 0x000fe20000010000 */
[----:B------:R-:W-:Y:S01]  /*b240*/  F2FP.PACK_AB R47, R80, R81 ;  /* 0x00000051502f723e */ /* 0x000fe200000000ff */
[----:B------:R-:W-:Y:S01]  /*b250*/  FADD.FTZ R45, R169, R53 ;  /* 0x00000035a92d7221 */ /* 0x000fe20000010000 */
[----:B------:R-:W-:Y:S01]  /*b260*/  F2FP.PACK_AB R40, R94, R95 ;  /* 0x0000005f5e28723e */ /* 0x000fe200000000ff */
[----:B------:R-:W-:Y:S01]  /*b270*/  FADD.FTZ R44, R168, R39 ;  /* 0x00000027a82c7221 */ /* 0x000fe20000010000 */
[----:B------:R-:W1:Y:S03]  /*b280*/  LDSM.16.MT88.4 R52, [R186+0x5800] ;  /* 0x00580000ba34783b */ /* 0x000e660000004200 */
        /* <DEDUP_REMOVED lines=11> */
[----:B------:R-:W2:Y:S01]  /*b340*/  LDSM.16.MT88.4 R148, [R185+0x5c00] ;  /* 0x005c0000b994783b */ /* 0x000ea20000004200 */
[----:B------:R-:W-:Y:S01]  /*b350*/  FADD.FTZ R39, R217, R2 ;  /* 0x00000002d9277221 */ /* 0x000fe20000010000 */
[-C--:B---3--:R-:W-:Y:S03]  /*b360*/  HMMA.16816.F32 R4, R40, R48.reuse, R4 ;  /* 0x000000302804723c */ /* 0x088fe60000001804 */
        /* <DEDUP_REMOVED lines=15> */
[-C--:B-1----:R-:W-:Y:S03]  /*b460*/  HMMA.16816.F32 R20, R40, R52.reuse, R20 ;  /* 0x000000342814723c */ /* 0x082fe60000001814 */
        /* <DEDUP_REMOVED lines=31> */
[-C--:B--2---:R-:W-:Y:S05]  /*b660*/  HMMA.16816.F32 R140, R164, R148.reuse, R4 ;  /* 0x00000094a48c723c */ /* 0x084fea0000001804 */
[----:B------:R-:W-:Y:S02]  /*b670*/  FADD.FTZ R2, R212, R2 ;  /* 0x00000002d4027221 */ /* 0x000fe40000010000 */
[----:B------:R-:W-:Y:S02]  /*b680*/  FADD.FTZ R0, R213, R48 ;  /* 0x00000030d5007221 */ /* 0x000fe40000010000 */
[----:B------:R-:W-:Y:S03]  /*b690*/  FADD.FTZ R2, R138, R2 ;  /* 0x000000028a027221 */ /* 0x000fe60000010000 */
        /* <DEDUP_REMOVED lines=8> */
[----:B------:R-:W-:Y:S02]  /*b720*/  FADD.FTZ R2, R144, R2 ;  /* 0x0000000290027221 */ /* 0x000fe40000010000 */
[-C--:B------:R-:W-:Y:S03]  /*b730*/  HMMA.16816.F32 R144, R160, R150.reuse, R12 ;  /* 0x00000096a090723c */ /* 0x080fe6000000180c */
[----:B------:R-:W-:Y:S02]  /*b740*/  FADD.FTZ R5, R232, R5 ;  /* 0x00000005e8057221 */ /* 0x000fe40000010000 */
[----:B------:R-:W-:Y:S02]  /*b750*/  FADD.FTZ R4, R221, R4 ;  /* 0x00000004dd047221 */ /* 0x000fe40000010000 */
[----:B------:R-:W-:Y:S01]  /*b760*/  FADD.FTZ R0, R223, R0 ;  /* 0x00000000df007221 */ /* 0x000fe20000010000 */
[C---:B------:R-:W-:Y:S04]  /*b770*/  HMMA.16816.F32 R148, R164.reuse, R150, R16 ;  /* 0x00000096a494723c */ /* 0x040fe80000001810 */
[----:B------:R-:W-:Y:S02]  /*b780*/  FADD.FTZ R6, R211, R2 ;  /* 0x00000002d3067221 */ /* 0x000fe40000010000 */
[----:B------:R-:W-:Y:S01]  /*b790*/  FADD.FTZ R2, R133, R5 ;  /* 0x0000000585027221 */ /* 0x000fe20000010000 */
[----:B------:R-:W-:Y:S01]  /*b7a0*/  MOV R133, R37 ;  /* 0x0000002500857202 */ /* 0x000fe20000000f00 */
[----:B------:R-:W-:Y:S04]  /*b7b0*/  FADD.FTZ R4, R229, R4 ;  /* 0x00000004e5047221 */ /* 0x000fe80000010000 */
[----:B------:R-:W-:Y:S02]  /*b7c0*/  FADD.FTZ R0, R127, R0 ;  /* 0x000000007f007221 */ /* 0x000fe40000010000 */
[----:B------:R-:W-:Y:S02]  /*b7d0*/  FADD.FTZ R5, R206, R6 ;  /* 0x00000006ce057221 */ /* 0x000fe40000010000 */
[----:B------:R-:W-:Y:S01]  /*b7e0*/  FADD.FTZ R2, R132, R2 ;  /* 0x0000000284027221 */ /* 0x000fe20000010000 */
[----:B------:R-:W-:Y:S01]  /*b7f0*/  MOV R132, R38 ;  /* 0x0000002600847202 */ /* 0x000fe20000000f00 */
        /* <DEDUP_REMOVED lines=50> */
.L_x_602:
        /* <DEDUP_REMOVED lines=11> */
[----:B------:R-:W-:-:S11]  /*bbd0*/  SHF.R.S32.HI R22, RZ, 0x1f, R10 ;  /* 0x0000001fff167819 */ /* 0x000fd6000001140a */
[----:B------:R-:W-:-:S05]  /*bbe0*/  @P1 MOV R12, c[0x0][0x210] ;  /* 0x00008400000c1a02 */ /* 0x000fca0000000f00 */
[----:B------:R-:W-:Y:S01]  /*bbf0*/  @P1 IMAD R12, R12, c[0x0][0x214], RZ ;  /* 0x000085000c0c1a24 */ /* 0x000fe200078e02ff */
        /* <DEDUP_REMOVED lines=21> */
[----:B------:R-:W-:Y:S01]  /*bd50*/  @P0 IMAD.WIDE.U32 R6, R30, c[0x0][0x1e8], RZ ;  /* 0x00007a001e060a25 */ /* 0x000fe200078e00ff */
[----:B------:R-:W-:Y:S02]  /*bd60*/  SHF.R.S32.HI R26, RZ, 0x2, R8 ;  /* 0x00000002ff1a7819 */ /* 0x000fe40000011408 */
[----:B------:R-:W-:Y:S01]  /*bd70*/  FSETP.NE.FTZ.AND P4, PT, R24, RZ, PT ;  /* 0x000000ff1800720b */ /* 0x000fe20003f95000 */
[----:B------:R-:W-:Y:S01]  /*bd80*/  IMAD.MOV.U32 R4, RZ, RZ, 0x3f800000 ;  /* 0x3f800000ff047424 */ /* 0x000fe200078e00ff */
[----:B------:R-:W-:Y:S01]  /*bd90*/  @P0 MOV R39, R6 ;  /* 0x0000000600270202 */ /* 0x000fe20000000f00 */
[----:B------:R-:W-:Y:S01]  /*bda0*/  @P0 IMAD R48, R30, c[0x0][0x1ec], R7 ;  /* 0x00007b001e300a24 */ /* 0x000fe200078e0207 */
[----:B------:R-:W-:Y:S01]  /*bdb0*/  LEA.HI R22, R22, R10, RZ, 0x5 ;  /* 0x0000000a16167211 */ /* 0x000fe200078f28ff */
[----:B------:R-:W2:Y:S03]  /*bdc0*/  @P6 MUFU.RCP R2, R23 ;  /* 0x0000001700026308 */ /* 0x000ea60000001000 */
[----:B------:R-:W-:Y:S01]  /*bdd0*/  SHF.R.S32.HI R22, RZ, 0x5, R22 ;  /* 0x00000005ff167819 */ /* 0x000fe20000011416 */
[----:B-1----:R-:W-:Y:S01]  /*bde0*/  FADD.FTZ R27, R5, R9 ;  /* 0x00000009051b7221 */ /* 0x002fe20000010000 */
[----:B------:R-:W-:-:S03]  /*bdf0*/  LOP3.LUT R5, R8, 0xfffffffc, RZ, 0xc0, !PT ;  /* 0xfffffffc08057812 */ /* 0x000fc600078ec0ff */
[----:B------:R-:W1:Y:S01]  /*be00*/  @P4 MUFU.RCP R0, R24 ;  /* 0x0000001800004308 */ /* 0x000e620000001000 */
[----:B------:R-:W-:Y:S02]  /*be10*/  FSETP.NE.FTZ.AND P3, PT, R27, RZ, PT ;  /* 0x000000ff1b00720b */ /* 0x000fe40003f75000 */
[----:B------:R-:W-:Y:S01]  /*be20*/  IADD3 R6, -R5, R10, RZ ;  /* 0x0000000a05067210 */ /* 0x000fe20007ffe1ff */
[----:B------:R-:W-:Y:S02]  /*be30*/  IMAD.MOV.U32 R5, RZ, RZ, 0x3f800000 ;  /* 0x3f800000ff057424 */ /* 0x000fe400078e00ff */
[C---:B--2---:R-:W-:Y:S02]  /*be40*/  FMUL.FTZ R140, R2.reuse, R140 ;  /* 0x0000008c028c7220 */ /* 0x044fe40000410000 */
[----:B------:R-:W2:Y:S01]  /*be50*/  @P5 MUFU.RCP R4, R25 ;  /* 0x0000001900045308 */ /* 0x000ea20000001000 */
[C---:B------:R-:W-:Y:S02]  /*be60*/  FMUL.FTZ R21, R2.reuse, R141 ;  /* 0x0000008d02157220 */ /* 0x040fe40000410000 */
[----:B------:R-:W-:-:S02]  /*be70*/  FMUL.FTZ R148, R2, R148 ;  /* 0x0000009402947220 */ /* 0x000fc40000410000 */
[C---:B------:R-:W-:Y:S01]  /*be80*/  FMUL.FTZ R17, R2.reuse, R149 ;  /* 0x0000009502117220 */ /* 0x040fe20000410000 */
[----:B------:R-:W-:Y:S01]  /*be90*/  F2FP.PACK_AB R21, R21, R140 ;  /* 0x0000008c1515723e */ /* 0x000fe200000000ff */
[C---:B------:R-:W-:Y:S01]  /*bea0*/  FMUL.FTZ R152, R2.reuse, R152 ;  /* 0x0000009802987220 */ /* 0x040fe20000410000 */
[----:B------:R-:W3:Y:S01]  /*beb0*/  @P3 MUFU.RCP R5, R27 ;  /* 0x0000001b00053308 */ /* 0x000ee20000001000 */
[C---:B------:R-:W-:Y:S01]  /*bec0*/  FMUL.FTZ R14, R2.reuse, R153 ;  /* 0x00000099020e7220 */ /* 0x040fe20000410000 */
[----:B------:R-:W-:Y:S01]  /*bed0*/  F2FP.PACK_AB R17, R17, R148 ;  /* 0x000000941111723e */ /* 0x000fe200000000ff */
[C---:B------:R-:W-:Y:S02]  /*bee0*/  FMUL.FTZ R164, R2.reuse, R164 ;  /* 0x000000a402a47220 */ /* 0x040fe40000410000 */
        /* <DEDUP_REMOVED lines=87> */
[----:B---3--:R-:W3:Y:S03]  /*c460*/  @P6 MUFU.LG2 R7, R23 ;  /* 0x0000001700076308 */ /* 0x008ee60000000c00 */
[----:B--2---:R-:W2:Y:S01]  /*c470*/  S2R R9, SR_CTAID.X ;  /* 0x0000000000097919 */ /* 0x004ea20000002500 */
[----:B------:R-:W-:Y:S01]  /*c480*/  @!P2 SEL R2, R4, R30, !P0 ;  /* 0x0000001e0402a207 */ /* 0x000fe20004000000 */
[----:B------:R-:W-:Y:S01]  /*c490*/  @!P0 IMAD.WIDE.U32 R10, R49, c[0x0][0x1e0], RZ ;  /* 0x00007800310a8a25 */ /* 0x000fe200078e00ff */
[----:B------:R-:W-:Y:S01]  /*c4a0*/  @!P0 SHF.R.S32.HI R4, RZ, 0x1f, R49 ;  /* 0x0000001fff048819 */ /* 0x000fe20000011431 */
[----:B------:R2:W4:Y:S04]  /*c4b0*/  LDS.128 R28, [R197] ;  /* 0x00000000c51c7984 */ /* 0x0005280000000c00 */
[----:B------:R2:W4:Y:S04]  /*c4c0*/  LDS.128 R32, [R197+0x800] ;  /* 0x00080000c5207984 */ /* 0x0005280000000c00 */
[----:B------:R2:W4:Y:S04]  /*c4d0*/  LDS.128 R40, [R197+0x1000] ;  /* 0x00100000c5287984 */ /* 0x0005280000000c00 */
[----:B------:R2:W4:Y:S01]  /*c4e0*/  LDS.128 R44, [R197+0x1800] ;  /* 0x00180000c52c7984 */ /* 0x0005220000000c00 */
[----:B-1----:R-:W-:Y:S01]  /*c4f0*/  @P1 MOV R0, 0x1 ;  /* 0x0000000100001802 */ /* 0x002fe20000000f00 */
[----:B------:R-:W-:Y:S01]  /*c500*/  @!P1 IMAD R0, R12, c[0x0][0x1c0], RZ ;  /* 0x000070000c009a24 */ /* 0x000fe200078e02ff */
[----:B------:R-:W-:Y:S01]  /*c510*/  @!P0 MOV R39, R10 ;  /* 0x0000000a00278202 */ /* 0x000fe20000000f00 */
[----:B------:R-:W-:Y:S01]  /*c520*/  @!P0 IMAD R4, R4, c[0x0][0x1e0], RZ ;  /* 0x0000780004048a24 */ /* 0x000fe200078e02ff */
[----:B------:R-:W1:Y:S01]  /*c530*/  @P3 MUFU.LG2 R10, R27 ;  /* 0x0000001b000a3308 */ /* 0x000e620000000c00 */
[----:B------:R-:W-:-:S02]  /*c540*/  IMAD R0, R49, R0, RZ ;  /* 0x0000000031007224 */ /* 0x000fc400078e02ff */
        /* <DEDUP_REMOVED lines=71> */
.L_x_607:
[----:B------:R-:W-:Y:S05]  /*c9c0*/  BSYNC B0 ;  /* 0x0000000000007941 */ /* 0x000fea0003800000 */
.L_x_606:
[----:B-1----:R-:W2:Y:S04]  /*c9d0*/  LDL.LU.64 R4, [R1+0x18] ;  /* 0x0000180001047983 */ /* 0x002ea80000300a00 */
[----:B------:R1:W5:Y:S01]  /*c9e0*/  LDL.64 R10, [R1+0x38] ;  /* 0x00003800010a7983 */ /* 0x0003620000100a00 */
[----:B------:R-:W-:Y:S01]  /*c9f0*/  SHF.R.S32.HI R0, RZ, 0x1f, R19 ;  /* 0x0000001fff007819 */ /* 0x000fe20000011413 */
[----:B------:R-:W-:Y:S04]  /*ca00*/  BSSY B0, `(.L_x_608) ;  /* 0x0000012000007945 */ /* 0x000fe80003800000 */
[----:B------:R-:W-:-:S04]  /*ca10*/  IMAD R0, R0, c[0x0][0x1f0], RZ ;  /* 0x00007c0000007a24 */ /* 0x000fc800078e02ff */
[----:B------:R-:W-:Y:S01]  /*ca20*/  IMAD R0, R19, c[0x0][0x1f4], R0 ;  /* 0x00007d0013007a24 */ /* 0x000fe200078e0200 */
[C---:B--2---:R-:W-:Y:S02]  /*ca30*/  IADD3 R2, P0, R4.reuse, R39, RZ ;  /* 0x0000002704027210 */ /* 0x044fe40007f1e0ff */
[----:B------:R-:W-:-:S03]  /*ca40*/  ISETP.GE.AND P1, PT, R4, c[0x0][0x220], PT ;  /* 0x0000880004007a0c */ /* 0x000fc60003f26270 */
[----:B------:R-:W-:Y:S01]  /*ca50*/  IMAD.X R3, R5, 0x1, R48, P0 ;  /* 0x0000000105037824 */ /* 0x000fe200000e0630 */
[----:B-----5:R-:W-:-:S03]  /*ca60*/  ISETP.GE.OR P0, PT, R26, R20, P1 ;  /* 0x000000141a00720c */ /* 0x020fc60000f06670 */
        /* <DEDUP_REMOVED lines=11> */
.L_x_609:
[----:B-1----:R-:W-:Y:S05]  /*cb20*/  BSYNC B0 ;  /* 0x0000000000007941 */ /* 0x002fea0003800000 */
.L_x_608:
[----:B------:R-:W2:Y:S01]  /*cb30*/  LDL.LU R0, [R1+0x4c] ;  /* 0x00004c0001007983 */ /* 0x000ea20000300800 */
[----:B------:R-:W-:Y:S01]  /*cb40*/  BSSY B0, `(.L_x_610) ;  /* 0x000000e000007945 */ /* 0x000fe20003800000 */
[----:B--2---:R-:W-:-:S13]  /*cb50*/  ISETP.GE.OR P0, PT, R0, R20, P1 ;  /* 0x000000140000720c */ /* 0x004fda0000f06670 */
        /* <DEDUP_REMOVED lines=12> */
.L_x_611:
[----:B------:R-:W-:Y:S05]  /*cc20*/  BSYNC B0 ;  /* 0x0000000000007941 */ /* 0x000fea0003800000 */
.L_x_610:
[----:B------:R-:W2:Y:S01]  /*cc30*/  LDL.LU R0, [R1+0x48] ;  /* 0x0000480001007983 */ /* 0x000ea20000300800 */
[----:B------:R-:W-:Y:S01]  /*cc40*/  BSSY B0, `(.L_x_612) ;  /* 0x000000e000007945 */ /* 0x000fe20003800000 */
[----:B--2---:R-:W-:-:S13]  /*cc50*/  ISETP.GE.OR P0, PT, R0, R20, P1 ;  /* 0x000000140000720c */ /* 0x004fda0000f06670 */
        /* <DEDUP_REMOVED lines=12> */
.L_x_613:
[----:B------:R-:W-:Y:S05]  /*cd20*/  BSYNC B0 ;  /* 0x0000000000007941 */ /* 0x000fea0003800000 */
.L_x_612:
[----:B------:R-:W2:Y:S02]  /*cd30*/  LDL.LU R0, [R1+0x50] ;  /* 0x0000500001007983 */ /* 0x000ea40000300800 */
[----:B--2---:R-:W-:-:S13]  /*cd40*/  ISETP.GE.OR P1, PT, R0, R20, P1 ;  /* 0x000000140000720c */ /* 0x004fda0000f26670 */
        /* <DEDUP_REMOVED lines=13> */
.L_x_572:
[----:B------:R-:W2:Y:S01]  /*ce20*/  LDL.LU R12, [R1+0x40] ;  /* 0x00004000010c7983 */ /* 0x000ea20000300800 */
[----:B-1----:R-:W1:Y:S01]  /*ce30*/  LDC.U8 R4, c[0x0][0x329] ;  /* 0x0000ca40ff047b82 */ /* 0x002e620000000000 */
[----:B------:R-:W-:Y:S01]  /*ce40*/  SHF.R.S32.HI R8, RZ, 0x1f, R112 ;  /* 0x0000001fff087819 */ /* 0x000fe20000011470 */
[----:B------:R-:W-:Y:S01]  /*ce50*/  BSSY B0, `(.L_x_614) ;  /* 0x0000040000007945 */ /* 0x000fe20003800000 */
[----:B------:R-:W-:Y:S02]  /*ce60*/  IADD3 R14, -R25, R14, RZ ;  /* 0x0000000e190e7210 */ /* 0x000fe40007ffe1ff */
[----:B------:R-:W-:Y:S02]  /*ce70*/  LEA.HI R8, R8, R112, RZ, 0x2 ;  /* 0x0000007008087211 */ /* 0x000fe400078f10ff */
[----:B------:R-:W-:Y:S01]  /*ce80*/  SHF.R.S32.HI R9, RZ, 0x1f, R15 ;  /* 0x0000001fff097819 */ /* 0x000fe2000001140f */
[----:B------:R-:W3:Y:S01]  /*ce90*/  LDC.U8 R0, c[0x0][0x328] ;  /* 0x0000ca00ff007b82 */ /* 0x000ee20000000000 */
[----:B------:R-:W-:-:S03]  /*cea0*/  LOP3.LUT R7, R8, 0xfffffffc, RZ, 0xc0, !PT ;  /* 0xfffffffc08077812 */ /* 0x000fc600078ec0ff */
[----:B------:R-:W-:Y:S02]  /*ceb0*/  IMAD R9, R9, c[0x0][0x1f0], RZ ;  /* 0x00007c0009097a24 */ /* 0x000fe400078e02ff */
[----:B------:R-:W-:Y:S02]  /*cec0*/  IMAD.IADD R19, R112, 0x1, -R7 ;  /* 0x0000000170137824 */ /* 0x000fe400078e0a07 */
[----:B------:R-:W-:Y:S01]  /*ced0*/  IMAD R9, R15, c[0x0][0x1f4], R9 ;  /* 0x00007d000f097a24 */ /* 0x000fe200078e0209 */
[----:B-1----:R-:W-:Y:S02]  /*cee0*/  ISETP.NE.AND P0, PT, R4, RZ, PT ;  /* 0x000000ff0400720c */ /* 0x002fe40003f05270 */
[----:B---3--:R-:W-:-:S04]  /*cef0*/  ISETP.NE.AND P3, PT, R0, RZ, PT ;  /* 0x000000ff0000720c */ /* 0x008fc80003f65270 */
[----:B------:R-:W-:-:S07]  /*cf00*/  ISETP.NE.OR P2, PT, R4, RZ, !P3 ;  /* 0x000000ff0400720c */ /* 0x000fce0005f45670 */
[----:B------:R-:W-:Y:S01]  /*cf10*/  @P0 IMAD.MOV.U32 R5, RZ, RZ, c[0x0][0x210] ;  /* 0x00008400ff050624 */ /* 0x000fe200078e00ff */
[----:B------:R-:W-:Y:S01]  /*cf20*/  @P0 MOV R17, c[0x0][0x210] ;  /* 0x0000840000110a02 */ /* 0x000fe20000000f00 */
[----:B------:R-:W-:Y:S02]  /*cf30*/  @!P0 IMAD.MOV.U32 R6, RZ, RZ, c[0x0][0x214] ;  /* 0x00008500ff068624 */ /* 0x000fe400078e00ff */
[----:B------:R-:W-:Y:S02]  /*cf40*/  @P0 IMAD R5, R5, c[0x0][0x214], RZ ;  /* 0x0000850005050a24 */ /* 0x000fe400078e02ff */
[----:B------:R-:W-:Y:S01]  /*cf50*/  @!P0 IMAD.MOV.U32 R17, RZ, RZ, 0x1 ;  /* 0x00000001ff118424 */ /* 0x000fe200078e00ff */
[----:B------:R-:W-:Y:S02]  /*cf60*/  @!P0 SEL R5, R6, c[0x0][0x234], !P3 ;  /* 0x00008d0006058a07 */ /* 0x000fe40005800000 */
[----:B------:R-:W-:Y:S01]  /*cf70*/  CS2R R6, SRZ ;  /* 0x0000000000067805 */ /* 0x000fe2000001ff00 */
[----:B--2---:R-:W-:-:S02]  /*cf80*/  ISETP.NE.AND P4, PT, R12, -0x1, PT ;  /* 0xffffffff0c00780c */ /* 0x004fc40003f85270 */
[----:B------:R-:W-:-:S11]  /*cf90*/  ISETP.NE.OR P1, PT, R12, -0x1, P2 ;  /* 0xffffffff0c00780c */ /* 0x000fd60001725670 */
[----:B------:R-:W-:Y:S01]  /*cfa0*/  @!P4 SHF.R.S32.HI R0, RZ, 0x1f, R13 ;  /* 0x0000001fff00c819 */ /* 0x000fe2000001140d */
[----:B------:R-:W-:-:S04]  /*cfb0*/  @P4 IMAD.WIDE.U32 R2, R12, c[0x0][0x1e8], RZ ;  /* 0x00007a000c024a25 */ /* 0x000fc800078e00ff */
[----:B------:R-:W-:Y:S02]  /*cfc0*/  @!P4 IMAD R0, R0, c[0x0][0x1e0], RZ ;  /* 0x000078000000ca24 */ /* 0x000fe400078e02ff */
[----:B------:R-:W-:Y:S02]  /*cfd0*/  @P4 IMAD R4, R12, c[0x0][0x1ec], R3 ;  /* 0x00007b000c044a24 */ /* 0x000fe400078e0203 */
[----:B------:R-:W-:Y:S02]  /*cfe0*/  @P4 IMAD.MOV.U32 R10, RZ, RZ, R2 ;  /* 0x000000ffff0a4224 */ /* 0x000fe400078e0002 */
        /* <DEDUP_REMOVED lines=8> */
[C---:B------:R-:W-:Y:S01]  /*d070*/  IADD3 R10, P3, R0.reuse, R10, RZ ;  /* 0x0000000a000a7210 */ /* 0x040fe20007f7e0ff */
[----:B------:R-:W-:Y:S01]  /*d080*/  @!P2 IMAD.MOV.U32 R6, RZ, RZ, R12 ;  /* 0x000000ffff06a224 */ /* 0x000fe200078e000c */
[----:B------:R1:W-:Y:S01]  /*d090*/  @!P1 STL [R1+0x40], R12 ;  /* 0x0000400c01009387 */ /* 0x0003e20000100800 */
[----:B------:R-:W-:Y:S01]  /*d0a0*/  IMAD R2, R13, R2, RZ ;  /* 0x000000020d027224 */ /* 0x000fe200078e02ff */
[----:B------:R-:W-:-:S02]  /*d0b0*/  LEA.HI.X.SX32 R11, R0, R4, 0x1, P3 ;  /* 0x00000004000b7211 */ /* 0x000fc400018f0eff */
[----:B------:R-:W-:Y:S02]  /*d0c0*/  ISETP.GE.AND P1, PT, R0, c[0x0][0x220], PT ;  /* 0x0000880000007a0c */ /* 0x000fe40003f26270 */
[----:B------:R-:W-:Y:S01]  /*d0d0*/  SHF.R.S32.HI R4, RZ, 0x2, R8 ;  /* 0x00000002ff047819 */ /* 0x000fe20000011408 */
[----:B------:R-:W-:Y:S01]  /*d0e0*/  IMAD.WIDE.U32 R10, R15, c[0x0][0x1f0], R10 ;  /* 0x00007c000f0a7a25 */ /* 0x000fe200078e000a */
[----:B------:R-:W-:Y:S02]  /*d0f0*/  SEL R0, R2, RZ, P2 ;  /* 0x000000ff02007207 */ /* 0x000fe40001000000 */
[----:B------:R-:W-:Y:S01]  /*d100*/  ISETP.GE.OR P3, PT, R4, R14, P1 ;  /* 0x0000000e0400720c */ /* 0x000fe20000f66670 */
[----:B------:R-:W-:Y:S01]  /*d110*/  IMAD R2, R25, R17, RZ ;  /* 0x0000001119027224 */ /* 0x000fe200078e02ff */
[----:B------:R-:W-:Y:S01]  /*d120*/  @!P2 SHF.R.S32.HI R7, RZ, 0x1f, R12 ;  /* 0x0000001fff07a819 */ /* 0x000fe2000001140c */
[----:B------:R-:W-:Y:S01]  /*d130*/  IMAD R0, R15, R5, R0 ;  /* 0x000000050f007224 */ /* 0x000fe200078e0200 */
[----:B------:R-:W-:-:S02]  /*d140*/  SHF.R.S32.HI R5, RZ, 0x1f, R4 ;  /* 0x0000001fff057819 */ /* 0x000fc40000011404 */
[----:B------:R-:W-:Y:S02]  /*d150*/  SHF.R.S32.HI R8, RZ, 0x1f, R2 ;  /* 0x0000001fff087819 */ /* 0x000fe40000011402 */
[----:B------:R-:W-:Y:S01]  /*d160*/  IADD3 R20, P2, P0, R2, R6, R0 ;  /* 0x0000000602147210 */ /* 0x000fe2000785e000 */
[----:B------:R-:W-:Y:S01]  /*d170*/  IMAD.WIDE R2, R27, 0x80, R4 ;  /* 0x000000801b027825 */ /* 0x000fe200078e0204 */
[----:B------:R-:W-:Y:S02]  /*d180*/  SHF.R.S32.HI R0, RZ, 0x1f, R0 ;  /* 0x0000001fff007819 */ /* 0x000fe40000011400 */
[----:B------:R-:W-:Y:S02]  /*d190*/  ISETP.GE.AND P6, PT, R4, R14, PT ;  /* 0x0000000e0400720c */ /* 0x000fe40003fc6270 */
[----:B------:R-:W-:Y:S01]  /*d1a0*/  IADD3.X R18, R8, R7, R0, P2, P0 ;  /* 0x0000000708127210 */ /* 0x000fe200017e0400 */
[----:B------:R-:W-:Y:S01]  /*d1b0*/  IMAD.IADD R7, R9, 0x1, R11 ;  /* 0x0000000109077824 */ /* 0x000fe200078e020b */
        /* <DEDUP_REMOVED lines=8> */
[----:B------:R1:W-:Y:S02]  /*d240*/  STG.E.128 [R12.64], RZ ;  /* 0x000000ff0c007986 */ /* 0x0003e4000c101d06 */
.L_x_615:
[----:B-1----:R-:W-:Y:S05]  /*d250*/  BSYNC B0 ;  /* 0x0000000000007941 */ /* 0x002fea0003800000 */
.L_x_614:
        /* <DEDUP_REMOVED lines=8> */
[----:B------:R-:W-:Y:S02]  /*d2e0*/  IMAD R12, R8, c[0x0][0x1e8], RZ ;  /* 0x00007a00080c7a24 */ /* 0x000fe400078e02ff */
[----:B------:R-:W-:-:S04]  /*d2f0*/  IMAD.MOV.U32 R8, RZ, RZ, R10 ;  /* 0x000000ffff087224 */ /* 0x000fc800078e000a */
[----:B------:R-:W-:-:S04]  /*d300*/  IMAD.WIDE.U32 R8, R0, c[0x0][0x1e8], R8 ;  /* 0x00007a0000087a25 */ /* 0x000fc800078e0008 */
[----:B------:R-:W-:Y:S01]  /*d310*/  IMAD R0, R0, c[0x0][0x1ec], R12 ;  /* 0x00007b0000007a24 */ /* 0x000fe200078e020c */
[----:B------:R-:W-:-:S04]  /*d320*/  LEA R12, P0, R8, c[0x0][0x1d0], 0x1 ;  /* 0x00007400080c7a11 */ /* 0x000fc800078008ff */
[----:B------:R-:W-:-:S04]  /*d330*/  IADD3 R0, R0, R9, RZ ;  /* 0x0000000900007210 */ /* 0x000fc80007ffe0ff */
[----:B------:R-:W-:-:S05]  /*d340*/  LEA.HI.X R13, R8, c[0x0][0x1d4], R0, 0x1, P0 ;  /* 0x00007500080d7a11 */ /* 0x000fca00000f0c00 */
[----:B------:R1:W-:Y:S02]  /*d350*/  STG.E.128 [R12.64], RZ ;  /* 0x000000ff0c007986 */ /* 0x0003e4000c101d06 */
.L_x_617:
[----:B------:R-:W-:Y:S05]  /*d360*/  BSYNC B0 ;  /* 0x0000000000007941 */ /* 0x000fea0003800000 */
.L_x_616:
        /* <DEDUP_REMOVED lines=16> */
.L_x_619:
[----:B------:R-:W-:Y:S05]  /*d470*/  BSYNC B0 ;  /* 0x0000000000007941 */ /* 0x000fea0003800000 */
.L_x_618:
        /* <DEDUP_REMOVED lines=15> */
.L_x_621:
[----:B------:R-:W-:Y:S05]  /*d570*/  BSYNC B0 ;  /* 0x0000000000007941 */ /* 0x000fea0003800000 */
.L_x_620:
        /* <DEDUP_REMOVED lines=34> */
.L_x_622:
        /* <DEDUP_REMOVED lines=14> */
.L_x_1139:


//--------------------- .text._ZN5flash16flash_fwd_kernelI23Flash_fwd_kernel_traitsILi32ELi128ELi128ELi4ELb0ELb0EN7cutlass6half_tE19Flash_kernel_traitsILi32ELi128ELi128ELi4ES3_EELb1ELb0ELb0ELb1ELb0ELb0ELb0ELb1EEEvNS_16Flash_fwd_paramsE --------------------------
	.section	.text._ZN5flash16flash_fwd_kernelI23Flash_fwd_kernel_traitsILi32ELi128ELi128ELi4ELb0ELb0EN7cutlass6half_tE19Flash_kernel_traitsILi32ELi128ELi128ELi4ES3_EELb1ELb0ELb0ELb1ELb0ELb0ELb0ELb1EEEvNS_16Flash_fwd_paramsE,"ax",@progbits
	.sectioninfo	@"SHI_REGISTERS=255"
	.align	128
        .global         _ZN5flash16flash_fwd_kernelI23Flash_fwd_kernel_traitsILi32ELi128ELi128ELi4ELb0ELb0EN7cutlass6half_tE19Flash_kernel_traitsILi32ELi128ELi128ELi4ES3_EELb1ELb0ELb0ELb1ELb0ELb0ELb0ELb1EEEvNS_16Flash_fwd_paramsE
        .type           _ZN5flash16flash_fwd_kernelI23Flash_fwd_kernel_traitsILi32ELi128ELi128ELi4ELb0ELb0EN7cutlass6half_tE19Flash_kernel_traitsILi32ELi128ELi128ELi4ES3_EELb1ELb0ELb0ELb1ELb0ELb0ELb0ELb1EEEvNS_16Flash_fwd_paramsE,@function
        .size           _ZN5flash16flash_fwd_kernelI23Flash_fwd_kernel_traitsILi32ELi128ELi128ELi4ELb0ELb0EN7cutlass6half_tE19Flash_kernel_traitsILi32ELi128ELi128ELi4ES3_EELb1ELb0ELb0ELb1ELb0ELb0ELb0ELb1EEEvNS_16Flash_fwd_paramsE,(.L_x_1140 - _ZN5flash16flash_fwd_kernelI23Flash_fwd_kernel_traitsILi32ELi128ELi128ELi4ELb0ELb0EN7cutlass6half_tE19Flash_kernel_traitsILi32ELi128ELi128ELi4ES3_EELb1ELb0ELb0ELb1ELb0ELb0ELb0ELb1EEEvNS_16Flash_fwd_paramsE)
        .other          _ZN5flash16flash_fwd_kernelI23Flash_fwd_kernel_traitsILi32ELi128ELi128ELi4ELb0ELb0EN7cutlass6half_tE19Flash_kernel_traitsILi32ELi128ELi128ELi4ES3_EELb1ELb0ELb0ELb1ELb0ELb0ELb0ELb1EEEvNS_16Flash_fwd_paramsE,@"STO_CUDA_ENTRY STV_DEFAULT"
_ZN5flash16flash_fwd_kernelI23Flash_fwd_kernel_traitsILi32ELi128ELi128ELi4ELb0ELb0EN7cutlass6half_tE19Flash_kernel_traitsILi32ELi128ELi128ELi4ES3_EELb1ELb0ELb0ELb1ELb0ELb0ELb0ELb1EEEvNS_16Flash_fwd_paramsE:
.text._ZN5flash16flash_fwd_kernelI23Flash_fwd_kernel_traitsILi32ELi128ELi128ELi4ELb0ELb0EN7cutlass6half_tE19Flash_kernel_traitsILi32ELi128ELi128ELi4ES3_EELb1ELb0ELb0ELb1ELb0ELb0ELb0ELb1EEEvNS_16Flash_fwd_paramsE:
        /* <DEDUP_REMOVED lines=12> */
[----:B------:R-:W-:-:S03]  /*00c0*/  ULDC.64 UR4, c[0x0][0x240] ;  /* 0x0000900000047ab9 */ /* 0x000fc60000000a00 */
[----:B------:R-:W3:Y:S04]  /*00d0*/  @P2 LDG.E.64 R4, [R4.64] ;  /* 0x0000001004042981 */ /* 0x000ee8000c1e1b00 */
[----:B------:R-:W4:Y:S01]  /*00e0*/  @P2 LDG.E.64 R8, [R2.64] ;  /* 0x0000001002082981 */ /* 0x000f22000c1e1b00 */
[----:B------:R-:W5:Y:S01]  /*00f0*/  S2UR UR13, SR_CTAID.Y ;  /* 0x00000000000d79c3 */ /* 0x000f620000002600 */
[----:B------:R-:W-:Y:S02]  /*0100*/  UISETP.NE.U32.AND UP2, UPT, URZ, UR4, UPT ;  /* 0x000000043f00728c */ /* 0x000fe4000bf45070 */
[----:B------:R-:W-:Y:S02]  /*0110*/  UMOV UR10, 0x4 ;  /* 0x00000004000a7882 */ /* 0x000fe40000000000 */
[----:B------:R-:W-:-:S02]  /*0120*/  UISETP.NE.AND.EX UP2, UPT, URZ, UR5, UPT, UP2 ;  /* 0x000000053f00728c */ /* 0x000fc4000bf45320 */
[----:B------:R-:W-:Y:S01]  /*0130*/  ULDC.64 UR20, c[0x0][0x240] ;  /* 0x0000900000147ab9 */ /* 0x000fe20000000a00 */
[----:B------:R-:W1:Y:S01]  /*0140*/  S2UR UR14, SR_CTAID.Z ;  /* 0x00000000000e79c3 */ /* 0x000e620000002700 */
[----:B------:R-:W-:Y:S02]  /*0150*/  ULDC.64 UR4, c[0x0][0x250] ;  /* 0x0000940000047ab9 */ /* 0x000fe40000000a00 */
[----:B------:R-:W-:Y:S01]  /*0160*/  PLOP3.LUT P0, PT, PT, PT, UP2, 0x80, 0x0 ;  /* 0x000000000000781c */ /* 0x000fe20003f0f028 */
[----:B------:R-:W-:Y:S02]  /*0170*/  UISETP.NE.U32.AND UP0, UPT, URZ, UR4, UPT ;  /* 0x000000043f00728c */ /* 0x000fe4000bf05070 */
[----:B------:R-:W-:Y:S02]  /*0180*/  ULDC.U8 UR8, c[0x0][0x312] ;  /* 0x0000c48000087ab9 */ /* 0x000fe40000000000 */
[----:B------:R-:W-:Y:S02]  /*0190*/  UISETP.NE.AND UP3, UPT, UR8, URZ, UPT ;  /* 0x0000003f0800728c */ /* 0x000fe4000bf65270 */
[----:B------:R-:W-:-:S03]  /*01a0*/  UISETP.NE.AND.EX UP0, UPT, URZ, UR5, UPT, UP0 ;  /* 0x000000053f00728c */ /* 0x000fc6000bf05300 */
[----:B------:R-:W-:Y:S02]  /*01b0*/  ULDC.64 UR4, c[0x0][0x250] ;  /* 0x0000940000047ab9 */ /* 0x000fe40000000a00 */
[----:B-----5:R-:W-:-:S06]  /*01c0*/  UIMAD.WIDE UR20, UR13, UR10, UR20 ;  /* 0x0000000a0d1472a5 */ /* 0x020fcc000f8e0214 */
[----:B------:R-:W-:Y:S01]  /*01d0*/  MOV R12, UR20 ;  /* 0x00000014000c7c02 */ /* 0x000fe20008000f00 */
[----:B------:R-:W-:Y:S01]  /*01e0*/  IMAD.U32 R13, RZ, RZ, UR21 ;  /* 0x00000015ff0d7e24 */ /* 0x000fe2000f8e00ff */
[----:B-1----:R-:W-:-:S06]  /*01f0*/  ULOP3.LUT UR6, UR14, UR9, UR13, 0xfe, !UPT ;  /* 0x000000090e067292 */ /* 0x002fcc000f8efe0d */
[----:B--2---:R-:W-:Y:S01]  /*0200*/  LOP3.LUT P3, RZ, R7, UR6, RZ, 0xfc, !PT ;  /* 0x0000000607ff7c12 */ /* 0x004fe2000f86fcff */
[----:B------:R-:W-:Y:S02]  /*0210*/  ULDC.64 UR6, c[0x0][0x248] ;  /* 0x0000920000067ab9 */ /* 0x000fe40000000a00 */
[----:B------:R-:W-:-:S04]  /*0220*/  UISETP.EQ.U32.AND UP1, UPT, URZ, UR6, UPT ;  /* 0x000000063f00728c */ /* 0x000fc8000bf22070 */
[----:B------:R-:W-:-:S03]  /*0230*/  UISETP.EQ.OR.EX UP1, UPT, URZ, UR7, !UP3, UP1 ;  /* 0x000000073f00728c */ /* 0x000fc6000df22710 */
[----:B------:R-:W-:-:S03]  /*0240*/  ULDC.64 UR6, c[0x0][0x248] ;  /* 0x0000920000067ab9 */ /* 0x000fc60000000a00 */
[----:B------:R-:W-:Y:S01]  /*0250*/  @!P3 IMAD.MOV.U32 R14, RZ, RZ, c[0x0][0x308] ;  /* 0x0000c200ff0eb624 */ /* 0x000fe200078e00ff */
[----:B------:R-:W-:Y:S01]  /*0260*/  @!P3 MOV R15, c[0x0][0x30c] ;  /* 0x0000c300000fba02 */ /* 0x000fe20000000f00 */
[----:B------:R-:W-:Y:S02]  /*0270*/  @UP0 UIMAD.WIDE UR4, UR13, UR10, UR4 ;  /* 0x0000000a0d0402a5 */ /* 0x000fe4000f8e0204 */
[----:B------:R-:W-:-:S04]  /*0280*/  UIMAD.WIDE UR6, UR13, UR10, UR6 ;  /* 0x0000000a0d0672a5 */ /* 0x000fc8000f8e0206 */
[----:B------:R-:W-:Y:S02]  /*0290*/  IMAD.U32 R10, RZ, RZ, UR4 ;  /* 0x00000004ff0a7e24 */ /* 0x000fe4000f8e00ff */
[----:B------:R-:W-:Y:S01]  /*02a0*/  IMAD.U32 R11, RZ, RZ, UR5 ;  /* 0x00000005ff0b7e24 */ /* 0x000fe2000f8e00ff */
[----:B---3--:R-:W1:Y:S01]  /*02b0*/  @P2 R2UR UR18, R4 ;  /* 0x00000000041223c2 */ /* 0x008e6200000e0000 */
[----:B----4-:R-:W-:-:S07]  /*02c0*/  @P2 IADD3 R2, P1, R8, c[0x0][0x300], RZ ;  /* 0x0000c00008022a10 */ /* 0x010fce0007f3e0ff */
[----:B------:R-:W2:Y:S01]  /*02d0*/  @P2 R2UR UR19, R5 ;  /* 0x00000000051323c2 */ /* 0x000ea200000e0000 */
[----:B------:R-:W-:-:S05]  /*02e0*/  @P2 IMAD.X R3, RZ, RZ, R9, P1 ;  /* 0x000000ffff032224 */ /* 0x000fca00008e0609 */
[----:B------:R-:W-:Y:S01]  /*02f0*/  @!P3 STG.E.64 [R14.64+0x8], R2 ;  /* 0x000008020e00b986 */ /* 0x000fe2000c101b10 */
[----:B-1----:R-:W-:Y:S02]  /*0300*/  IMAD.U32 R4, RZ, RZ, UR18 ;  /* 0x00000012ff047e24 */ /* 0x002fe4000f8e00ff */
[----:B--2---:R-:W-:-:S05]  /*0310*/  IMAD.U32 R5, RZ, RZ, UR19 ;  /* 0x00000013ff057e24 */ /* 0x004fca000f8e00ff */
[----:B------:R1:W-:Y:S04]  /*0320*/  @!P3 STG.E.64 [R14.64], R4 ;  /* 0x000000040e00b986 */ /* 0x0003e8000c101b10 */
[----:B------:R-:W2:Y:S04]  /*0330*/  @P0 LDG.E R8, [R12.64] ;  /* 0x000000100c080981 */ /* 0x000ea8000c1e1900 */
[----:B------:R-:W3:Y:S01]  /*0340*/  @P0 LDG.E R0, [R12.64+0x4] ;  /* 0x000004100c000981 */ /* 0x000ee2000c1e1900 */
[----:B------:R-:W-:Y:S02]  /*0350*/  PLOP3.LUT P1, PT, PT, PT, UP0, 0x80, 0x0 ;  /* 0x000000000000781c */ /* 0x000fe40003f2f008 */
[----:B------:R-:W-:-:S11]  /*0360*/  PLOP3.LUT P2, PT, PT, PT, UP1, 0x80, 0x0 ;  /* 0x000000000000781c */ /* 0x000fd60003f4f018 */
[----:B------:R4:W5:Y:S01]  /*0370*/  @P1 LDG.E R6, [R10.64] ;  /* 0x000000100a061981 */ /* 0x000962000c1e1900 */
[----:B-1----:R-:W-:Y:S01]  /*0380*/  MOV R4, UR6 ;  /* 0x0000000600047c02 */ /* 0x002fe20008000f00 */
[----:B------:R-:W-:-:S05]  /*0390*/  IMAD.U32 R5, RZ, RZ, UR7 ;  /* 0x00000007ff057e24 */ /* 0x000fca000f8e00ff */
[----:B------:R-:W5:Y:S01]  /*03a0*/  @!P2 LDG.E R9, [R4.64] ;  /* 0x000000100409a981 */ /* 0x000f62000c1e1900 */
[----:B------:R-:W-:Y:S01]  /*03b0*/  UMOV UR8, 0xffffffff ;  /* 0xffffffff00087882 */ /* 0x000fe20000000000 */
[----:B------:R-:W1:Y:S01]  /*03c0*/  LDC.U8 R217, c[0x0][0x2d8] ;  /* 0x0000b600ffd97b82 */ /* 0x000e620000000000 */
[----:B------:R-:W-:Y:S02]  /*03d0*/  UMOV UR22, URZ ;  /* 0x0000003f00167c82 */ /* 0x000fe40008000000 */
[----:B------:R-:W-:Y:S01]  /*03e0*/  UMOV UR23, 0xffffffff ;  /* 0xffffffff00177882 */ /* 0x000fe20000000000 */
[----:B----4-:R-:W-:-:S04]  /*03f0*/  SHF.R.S32.HI R10, RZ, 0x1f, R7 ;  /* 0x0000001fff0a7819 */ /* 0x010fc80000011407 */
[----:B--2---:R-:W2:Y:S08]  /*0400*/  @P0 R2UR UR8, R8 ;  /* 0x00000000080803c2 */ /* 0x004eb000000e0000 */
[----:B---3--:R-:W2:Y:S01]  /*0410*/  @P0 R2UR UR12, R0 ;  /* 0x00000000000c03c2 */ /* 0x008ea200000e0000 */
[----:B------:R-:W-:-:S04]  /*0420*/  ISETP.NE.U32.AND P0, PT, RZ, c[0x0][0x248], PT ;  /* 0x00009200ff007a0c */ /* 0x000fc80003f05070 */
[----:B------:R-:W-:-:S03]  /*0430*/  ISETP.NE.AND.EX P0, PT, RZ, c[0x0][0x24c], PT, P0 ;  /* 0x00009300ff007a0c */ /* 0x000fc60003f05300 */
[----:B-----5:R3:W4:Y:S01]  /*0440*/  @P1 R2UR UR22, R6 ;  /* 0x00000000061613c2 */ /* 0x02072200000e0000 */
[----:B--2---:R-:W-:-:S07]  /*0450*/  @UP2 UIADD3 UR12, UR12, -UR8, URZ ;  /* 0x800000080c0c2290 */ /* 0x004fce000fffe03f */
[----:B------:R3:W2:Y:S01]  /*0460*/  @!P2 R2UR UR23, R9 ;  /* 0x000000000917a3c2 */ /* 0x0006a200000e0000 */
[----:B------:R-:W-:Y:S01]  /*0470*/  LEA.HI R8, R10, R7, RZ, 0x5 ;  /* 0x000000070a087211 */ /* 0x000fe200078f28ff */
[----:B------:R-:W-:Y:S01]  /*0480*/  @!UP2 ULDC UR12, c[0x0][0x214] ;  /* 0x00008500000caab9 */ /* 0x000fe20000000800 */
        /* <DEDUP_REMOVED lines=8> */
.L_x_623:
[----:B-1----:R-:W-:Y:S02]  /*0510*/  ULDC UR6, c[0x0][0x218] ;  /* 0x0000860000067ab9 */ /* 0x002fe40000000800 */
.L_x_624:
        /* <DEDUP_REMOVED lines=21> */
[----:B------:R-:W-:-:S06]  /*0670*/  UISETP.GE.AND UP0, UPT, UR11, 0x1, UPT ;  /* 0x000000010b00788c */ /* 0x000fcc000bf06270 */
[----:B------:R-:W-:-:S13]  /*0680*/  PLOP3.LUT P0, PT, PT, PT, UP0, 0x80, 0x0 ;  /* 0x000000000000781c */ /* 0x000fda0003f0f008 */
[----:B------:R-:W-:Y:S05]  /*0690*/  @!P0 BRA `(.L_x_625) ;  /* 0x0001d9b000008947 */ /* 0x000fea0003800000 */
[----:B------:R-:W-:Y:S01]  /*06a0*/  UISETP.NE.AND UP1, UPT, UR8, -0x1, UPT ;  /* 0xffffffff0800788c */ /* 0x000fe2000bf25270 */
[----:B------:R-:W-:Y:S01]  /*06b0*/  LOP3.LUT R178, R8, 0xffffffe0, RZ, 0xc0, !PT ;  /* 0xffffffe008b27812 */ /* 0x000fe200078ec0ff */
[----:B------:R-:W-:Y:S02]  /*06c0*/  UISETP.NE.AND UP0, UPT, UR23, -0x1, UPT ;  /* 0xffffffff1700788c */ /* 0x000fe4000bf05270 */
[----:B------:R-:W-:Y:S02]  /*06d0*/  ULDC.64 UR4, c[0x0][0x190] ;  /* 0x0000640000047ab9 */ /* 0x000fe40000000a00 */
[----:B------:R-:W-:Y:S01]  /*06e0*/  ULDC.64 UR6, c[0x0][0x178] ;  /* 0x00005e0000067ab9 */ /* 0x000fe20000000a00 */
[----:B------:R-:W-:Y:S01]  /*06f0*/  IMAD.IADD R218, R7, 0x1, -R178 ;  /* 0x0000000107da7824 */ /* 0x000fe200078e0ab2 */
[----:B------:R-:W-:-:S03]  /*0700*/  PLOP3.LUT P0, PT, PT, PT, UP0, 0x80, 0x0 ;  /* 0x000000000000781c */ /* 0x000fc60003f0f008 */
[----:B------:R-:W-:Y:S01]  /*0710*/  @UP1 UIMAD.WIDE.U32 UR24, UR8, UR4, URZ ;  /* 0x00000004081812a5 */ /* 0x000fe2000f8e003f */
[----:B------:R-:W-:Y:S01]  /*0720*/  SHF.R.S32.HI R0, RZ, 0x1f, R218 ;  /* 0x0000001fff007819 */ /* 0x000fe200000114da */
        /* <DEDUP_REMOVED lines=8> */
[----:B------:R-:W-:Y:S02]  /*07b0*/  ULDC UR6, c[0x0][0x1c0] ;  /* 0x0000700000067ab9 */ /* 0x000fe40000000800 */
[----:B------:R-:W-:Y:S02]  /*07c0*/  UIMAD UR6, UR13, UR6, UR14 ;  /* 0x000000060d0672a4 */ /* 0x000fe4000f8e020e */
[----:B------:R-:W-:-:S02]  /*07d0*/  @UP0 UIMAD UR7, UR15, UR5, UR27 ;  /* 0x000000050f0702a4 */ /* 0x000fc4000f8e021b */
[----:B------:R-:W-:Y:S02]  /*07e0*/  USHF.R.S32.HI UR21, URZ, 0x1f, UR14 ;  /* 0x0000001f3f157899 */ /* 0x000fe4000801140e */
[----:B------:R-:W-:Y:S02]  /*07f0*/  ULDC UR5, c[0x0][0x224] ;  /* 0x0000890000057ab9 */ /* 0x000fe40000000800 */
[----:B------:R-:W-:Y:S02]  /*0800*/  UIMAD UR5, UR6, UR5, UR10 ;  /* 0x00000005060572a4 */ /* 0x000fe4000f8e020a */
        /* <DEDUP_REMOVED lines=24> */
.L_x_626:
        /* <DEDUP_REMOVED lines=17> */
[----:B------:R-:W-:-:S06]  /*0aa0*/  IMAD.HI.U32 R3, R13, R3, R12 ;  /* 0x000000030d037227 */ /* 0x000fcc00078e000c */
        /* <DEDUP_REMOVED lines=24> */
.L_x_627:
        /* <DEDUP_REMOVED lines=10> */
[--C-:B------:R-:W-:Y:S01]  /*0cd0*/  SHF.R.S32.HI R181, RZ, 0x5, R8.reuse ;  /* 0x00000005ffb57819 */ /* 0x100fe20000011408 */
[----:B------:R-:W-:Y:S01]  /*0ce0*/  IMAD.SHL.U32 R3, R4, 0x40, RZ ;  /* 0x0000004004037824 */ /* 0x000fe200078e00ff */
[----:B------:R-:W-:Y:S01]  /*0cf0*/  LEA.HI R5, R5, R22, RZ, 0x1 ;  /* 0x0000001605057211 */ /* 0x000fe200078f08ff */
[----:B------:R-:W-:Y:S01]  /*0d00*/  IMAD.SHL.U32 R30, R2, 0x8, RZ ;  /* 0x00000008021e7824 */ /* 0x000fe200078e00ff */
[----:B------:R-:W-:Y:S01]  /*0d10*/  SHF.R.S32.HI R8, RZ, 0x1f, R8 ;  /* 0x0000001fff087819 */ /* 0x000fe20000011408 */
[----:B------:R-:W-:Y:S01]  /*0d20*/  UIMAD UR4, UR14, UR5, UR4 ;  /* 0x000000050e0472a4 */ /* 0x000fe2000f8e0204 */
[----:B------:R-:W-:Y:S01]  /*0d30*/  LOP3.LUT R3, R3, 0xc0, RZ, 0xc0, !PT ;  /* 0x000000c003037812 */ /* 0x000fe200078ec0ff */
[----:B------:R-:W-:Y:S01]  /*0d40*/  IMAD.U32 R21, RZ, RZ, UR9 ;  /* 0x00000009ff157e24 */ /* 0x000fe2000f8e00ff */
[----:B------:R-:W-:Y:S01]  /*0d50*/  LOP3.LUT R5, R5, 0x7fffffe, RZ, 0xc0, !PT ;  /* 0x07fffffe05057812 */ /* 0x000fe200078ec0ff */
[----:B------:R-:W-:Y:S01]  /*0d60*/  BSSY B0, `(.L_x_628) ;  /* 0x000002c000007945 */ /* 0x000fe20003800000 */
[----:B------:R-:W-:-:S02]  /*0d70*/  LOP3.LUT R2, R3, 0x18, R30, 0xf8, !PT ;  /* 0x0000001803027812 */ /* 0x000fc400078ef81e */
[----:B------:R-:W-:Y:S02]  /*0d80*/  SHF.R.U32.HI R3, RZ, 0x3, R3 ;  /* 0x00000003ff037819 */ /* 0x000fe40000011603 */
[----:B------:R-:W-:Y:S02]  /*0d90*/  SHF.R.S32.HI R9, RZ, 0x1f, R218 ;  /* 0x0000001fff097819 */ /* 0x000fe400000114da */
[----:B------:R-:W-:Y:S01]  /*0da0*/  LOP3.LUT R3, R2, R3, RZ, 0x3c, !PT ;  /* 0x0000000302037212 */ /* 0x000fe200078e3cff */
[----:B------:R-:W-:Y:S01]  /*0db0*/  IMAD.IADD R2, R22, 0x1, -R5 ;  /* 0x0000000116027824 */ /* 0x000fe200078e0a05 */
[----:B------:R-:W-:Y:S02]  /*0dc0*/  LEA.HI R8, R8, R181, RZ, 0x2 ;  /* 0x000000b508087211 */ /* 0x000fe400078f10ff */
[----:B------:R-:W-:Y:S01]  /*0dd0*/  LEA.HI R218, R9, R218, RZ, 0x2 ;  /* 0x000000da09da7211 */ /* 0x000fe200078f10ff */
[----:B------:R-:W-:Y:S01]  /*0de0*/  IMAD R2, R181, 0x8, R2 ;  /* 0x00000008b5027824 */ /* 0x000fe200078e0202 */
[----:B------:R-:W-:-:S02]  /*0df0*/  LOP3.LUT R8, R8, 0xffffffc, RZ, 0xc0, !PT ;  /* 0x0ffffffc08087812 */ /* 0x000fc400078ec0ff */
[----:B------:R-:W-:Y:S01]  /*0e00*/  SHF.R.S32.HI R80, RZ, 0x2, R218 ;  /* 0x00000002ff507819 */ /* 0x000fe200000114da */
[----:B------:R-:W-:Y:S01]  /*0e10*/  IMAD.U32 R2, R2, 0x20, R3 ;  /* 0x0000002002027824 */ /* 0x000fe200078e0003 */
[----:B------:R-:W-:Y:S01]  /*0e20*/  SHF.R.S32.HI R31, RZ, 0x1f, R30 ;  /* 0x0000001fff1f7819 */ /* 0x000fe2000001141e */
[----:B------:R-:W-:Y:S01]  /*0e30*/  IMAD.IADD R3, R181, 0x1, -R8 ;  /* 0x00000001b5037824 */ /* 0x000fe200078e0a08 */
[----:B------:R-:W-:Y:S01]  /*0e40*/  IADD3 R14, P0, R30, UR6, RZ ;  /* 0x000000061e0e7c10 */ /* 0x000fe2000ff1e0ff */
[----:B------:R-:W-:Y:S01]  /*0e50*/  IMAD.SHL.U32 R28, R2, 0x2, RZ ;  /* 0x00000002021c7824 */ /* 0x000fe200078e00ff */
[----:B------:R-:W-:Y:S01]  /*0e60*/  SHF.R.S32.HI R23, RZ, 0x1f, R22 ;  /* 0x0000001fff177819 */ /* 0x000fe20000011416 */
[----:B------:R-:W-:Y:S01]  /*0e70*/  IMAD R3, R3, 0x10, R80 ;  /* 0x0000001003037824 */ /* 0x000fe200078e0250 */
[----:B------:R2:W-:Y:S01]  /*0e80*/  STL.64 [R1+0x1b8], R30 ;  /* 0x0001b81e01007387 */ /* 0x0005e20000100a00 */
[----:B------:R-:W-:Y:S02]  /*0e90*/  IADD3.X R15, R31, UR20, RZ, P0, !PT ;  /* 0x000000141f0f7c10 */ /* 0x000fe400087fe4ff */
[----:B------:R-:W-:Y:S01]  /*0ea0*/  ISETP.GE.AND P0, PT, R22, UR22, PT ;  /* 0x0000001616007c0c */ /* 0x000fe2000bf06270 */
[----:B------:R2:W-:Y:S01]  /*0eb0*/  STL [R1+0x190], R3 ;  /* 0x0001900301007387 */ /* 0x0005e20000100800 */
[----:B------:R-:W-:Y:S01]  /*0ec0*/  IMAD.WIDE R20, R21, 0x80, R22 ;  /* 0x0000008015147825 */ /* 0x000fe200078e0216 */
[----:B------:R-:W-:-:S02]  /*0ed0*/  SHF.R.S32.HI R19, RZ, 0x1f, R18 ;  /* 0x0000001fff137819 */ /* 0x000fc40000011412 */
[----:B------:R2:W-:Y:S01]  /*0ee0*/  STL [R1+0x18c], R28 ;  /* 0x00018c1c01007387 */ /* 0x0005e20000100800 */
[----:B-1----:R-:W-:-:S05]  /*0ef0*/  IMAD.WIDE.U32 R12, R12, c[0x0][0x1a8], R14 ;  /* 0x00006a000c0c7a25 */ /* 0x002fca00078e000e */
[----:B------:R-:W-:Y:S02]  /*0f00*/  IADD3 R9, R13, UR4, RZ ;  /* 0x000000040d097c10 */ /* 0x000fe4000fffe0ff */
[----:B------:R-:W-:Y:S05]  /*0f10*/  @P0 BRA `(.L_x_629) ;  /* 0x0000010000000947 */ /* 0x000fea0003800000 */
[----:B------:R-:W-:-:S13]  /*0f20*/  ISETP.GE.AND P0, PT, R30, c[0x0][0x220], PT ;  /* 0x000088001e007a0c */ /* 0x000fda0003f06270 */
[----:B------:R1:W-:Y:S04]  /*0f30*/  @P0 STS [R28], RZ ;  /* 0x000000ff1c000388 */ /* 0x0003e80000000800 */
[----:B------:R1:W-:Y:S04]  /*0f40*/  @P0 STS [R28+0x4], RZ ;  /* 0x000004ff1c000388 */ /* 0x0003e80000000800 */
[----:B------:R1:W-:Y:S01]  /*0f50*/  @P0 STS.64 [R28+0x8], RZ ;  /* 0x000008ff1c000388 */ /* 0x0003e20000000a00 */
[----:B------:R-:W-:Y:S05]  /*0f60*/  @P0 BRA `(.L_x_629) ;  /* 0x000000b000000947 */ /* 0x000fea0003800000 */
[----:B------:R-:W-:Y:S01]  /*0f70*/  MOV R8, R12 ;  /* 0x0000000c00087202 */ /* 0x000fe20000000f00 */
[----:B--2---:R-:W-:-:S04]  /*0f80*/  IMAD R3, R21, c[0x0][0x190], RZ ;  /* 0x0000640015037a24 */ /* 0x004fc800078e02ff */
        /* <DEDUP_REMOVED lines=9> */
.L_x_629:
[----:B------:R-:W-:Y:S05]  /*1020*/  BSYNC B0 ;  /* 0x0000000000007941 */ /* 0x000fea0003800000 */
.L_x_628:
[----:B------:R-:W-:Y:S01]  /*1030*/  IADD3 R16, R22, 0x20, RZ ;  /* 0x0000002016107810 */ /* 0x000fe20007ffe0ff */
[----:B------:R-:W-:Y:S03]  /*1040*/  BSSY B0, `(.L_x_630) ;  /* 0x0000014000007945 */ /* 0x000fe60003800000 */
[----:B------:R-:W-:-:S13]  /*1050*/  ISETP.GE.AND P0, PT, R16, UR22, PT ;  /* 0x0000001610007c0c */ /* 0x000fda000bf06270 */
[----:B------:R-:W-:Y:S05]  /*1060*/  @P0 BRA `(.L_x_631) ;  /* 0x0000011000000947 */ /* 0x000fea0003800000 */
[----:B------:R-:W-:-:S13]  /*1070*/  ISETP.GE.AND P0, PT, R30, c[0x0][0x220], PT ;  /* 0x000088001e007a0c */ /* 0x000fda0003f06270 */
[----:B------:R3:W-:Y:S01]  /*1080*/  @P0 STS.128 [R28+0x800], RZ ;  /* 0x000800ff1c000388 */ /* 0x0007e20000000c00 */
[----:B------:R-:W-:Y:S05]  /*1090*/  @P0 BRA `(.L_x_631) ;  /* 0x000000e000000947 */ /* 0x000fea0003800000 */
[----:B--2---:R-:W-:Y:S01]  /*10a0*/  IADD3 R3, P0, R20, 0x20, RZ ;  /* 0x0000002014037810 */ /* 0x004fe20007f1e0ff */
[----:B------:R-:W-:Y:S01]  /*10b0*/  IMAD.MOV.U32 R14, RZ, RZ, R12 ;  /* 0x000000ffff0e7224 */ /* 0x000fe200078e000c */
        /* <DEDUP_REMOVED lines=12> */
.L_x_631:
[----:B------:R-:W-:Y:S05]  /*1180*/  BSYNC B0 ;  /* 0x0000000000007941 */ /* 0x000fea0003800000 */
.L_x_630:
        /* <DEDUP_REMOVED lines=21> */
.L_x_633:
[----:B------:R-:W-:Y:S05]  /*12e0*/  BSYNC B0 ;  /* 0x0000000000007941 */ /* 0x000fea0003800000 */
.L_x_632:
[----:B------:R-:W-:Y:S01]  /*12f0*/  IADD3 R14, R22, 0x60, RZ ;  /* 0x00000060160e7810 */ /* 0x000fe20007ffe0ff */
[----:B------:R-:W-:Y:S01]  /*1300*/  UIADD3 UR4, UR11, 0x7f, URZ ;  /* 0x0000007f0b047890 */ /* 0x000fe2000fffe03f */
[----:B------:R-:W-:Y:S01]  /*1310*/  IMAD.MOV.U32 R2, RZ, RZ, c[0x0][0x198] ;  /* 0x00006600ff027624 */ /* 0x000fe200078e00ff */
[----:B------:R-:W-:Y:S01]  /*1320*/  BSSY B0, `(.L_x_634) ;  /* 0x0000018000007945 */ /* 0x000fe20003800000 */
[----:B------:R-:W-:Y:S01]  /*1330*/  ISETP.GE.AND P0, PT, R14, UR22, PT ;  /* 0x000000160e007c0c */ /* 0x000fe2000bf06270 */
[----:B------:R-:W-:Y:S01]  /*1340*/  USHF.R.S32.HI UR20, URZ, 0x1f, UR4 ;  /* 0x0000001f3f147899 */ /* 0x000fe20008011404 */
[----:B--2---:R-:W-:Y:S02]  /*1350*/  IMAD.MOV.U32 R3, RZ, RZ, 0x7 ;  /* 0x00000007ff037424 */ /* 0x004fe400078e00ff */
[C---:B------:R-:W-:Y:S01]  /*1360*/  IMAD.SHL.U32 R177, R2.reuse, 0x80, RZ ;  /* 0x0000008002b17824 */ /* 0x040fe200078e00ff */
[----:B------:R-:W-:Y:S02]  /*1370*/  ULEA.HI UR20, UR20, UR4, URZ, 0x7 ;  /* 0x0000000414147291 */ /* 0x000fe4000f8f383f */
[----:B------:R-:W-:-:S06]  /*1380*/  SHF.L.U64.HI R3, R2, R3, c[0x0][0x19c] ;  /* 0x0000670002037619 */ /* 0x000fcc0000010203 */
        /* <DEDUP_REMOVED lines=17> */
.L_x_635:
[----:B------:R-:W-:Y:S05]  /*14a0*/  BSYNC B0 ;  /* 0x0000000000007941 */ /* 0x000fea0003800000 */
.L_x_634:
[----:B-1----:R-:W-:Y:S01]  /*14b0*/  IMAD R9, R23, c[0x0][0x198], RZ ;  /* 0x0000660017097a24 */ /* 0x002fe200078e02ff */
[----:B------:R-:W-:Y:S01]  /*14c0*/  LEA.HI R13, R10, R7, RZ, 0x4 ;  /* 0x000000070a0d7211 */ /* 0x000fe200078f20ff */
[--C-:B------:R-:W-:Y:S01]  /*14d0*/  IMAD.WIDE.U32 R24, R22, c[0x0][0x198], R30.reuse ;  /* 0x0000660016187a25 */ /* 0x100fe200078e001e */
[----:B------:R-:W-:Y:S02]  /*14e0*/  BSSY B0, `(.L_x_636) ;  /* 0x0000035000007945 */ /* 0x000fe40003800000 */
[----:B------:R-:W-:Y:S01]  /*14f0*/  LOP3.LUT R10, R13, 0xfffffff0, RZ, 0xc0, !PT ;  /* 0xfffffff00d0a7812 */ /* 0x000fe200078ec0ff */
[----:B------:R-:W-:Y:S01]  /*1500*/  IMAD R5, R23, c[0x0][0x1a0], RZ ;  /* 0x0000680017057a24 */ /* 0x000fe200078e02ff */
[----:B------:R-:W-:Y:S01]  /*1510*/  IADD3 R24, P1, R24, UR24, RZ ;  /* 0x0000001818187c10 */ /* 0x000fe2000ff3e0ff */
[----:B------:R-:W-:Y:S01]  /*1520*/  IMAD.WIDE.U32 R20, R22, c[0x0][0x1a0], R30 ;  /* 0x0000680016147a25 */ /* 0x000fe200078e001e */
[----:B------:R-:W-:-:S03]  /*1530*/  ULEA.HI.SX32 UR24, UR20, 0xffffffff, 0x19 ;  /* 0xffffffff14187891 */ /* 0x000fc6000f8fca3f */
[----:B------:R-:W-:Y:S01]  /*1540*/  IMAD R8, R22, c[0x0][0x19c], R9 ;  /* 0x0000670016087a24 */ /* 0x000fe200078e0209 */
[----:B------:R-:W-:Y:S01]  /*1550*/  IADD3 R20, P0, R20, UR26, RZ ;  /* 0x0000001a14147c10 */ /* 0x000fe2000ff1e0ff */
[----:B------:R-:W-:Y:S01]  /*1560*/  IMAD R5, R22, c[0x0][0x1a4], R5 ;  /* 0x0000690016057a24 */ /* 0x000fe200078e0205 */
[----:B------:R-:W-:Y:S01]  /*1570*/  IADD3 R9, -R10, R7, RZ ;  /* 0x000000070a097210 */ /* 0x000fe20007ffe1ff */
[----:B------:R-:W-:Y:S01]  /*1580*/  IMAD R11, R19, c[0x0][0x1b0], RZ ;  /* 0x00006c00130b7a24 */ /* 0x000fe200078e02ff */
[----:B------:R-:W-:Y:S01]  /*1590*/  IADD3.X R25, R25, UR7, R8, P1, !PT ;  /* 0x0000000719197c10 */ /* 0x000fe20008ffe408 */
[----:B------:R-:W-:Y:S01]  /*15a0*/  IMAD R19, R19, c[0x0][0x1b8], RZ ;  /* 0x00006e0013137a24 */ /* 0x000fe200078e02ff */
[----:B------:R-:W-:Y:S01]  /*15b0*/  IADD3.X R21, R21, UR23, R5, P0, !PT ;  /* 0x0000001715157c10 */ /* 0x000fe200087fe405 */
[C---:B------:R-:W-:Y:S01]  /*15c0*/  IMAD R11, R18.reuse, c[0x0][0x1b4], R11 ;  /* 0x00006d00120b7a24 */ /* 0x040fe200078e020b */
[----:B------:R-:W-:Y:S01]  /*15d0*/  USHF.R.S32.HI UR25, URZ, 0x1f, UR24 ;  /* 0x0000001f3f197899 */ /* 0x000fe20008011418 */
[----:B------:R-:W-:Y:S01]  /*15e0*/  IMAD.WIDE.U32 R34, R18, c[0x0][0x1b0], R24 ;  /* 0x00006c0012227a25 */ /* 0x000fe200078e0018 */
[----:B------:R-:W-:Y:S01]  /*15f0*/  LEA.HI R12, R9, R9, RZ, 0x1 ;  /* 0x00000009090c7211 */ /* 0x000fe200078f08ff */
[----:B------:R-:W-:-:S02]  /*1600*/  UIMAD UR23, UR24, -0x80, UR11 ;  /* 0xffffff80181778a4 */ /* 0x000fc4000f8e020b */
[C---:B------:R-:W-:Y:S01]  /*1610*/  IMAD R10, R18.reuse, c[0x0][0x1bc], R19 ;  /* 0x00006f00120a7a24 */ /* 0x040fe200078e0213 */
[----:B------:R-:W-:Y:S01]  /*1620*/  IADD3 R27, R35, R11, RZ ;  /* 0x0000000b231b7210 */ /* 0x000fe20007ffe0ff */
[----:B------:R-:W-:Y:S01]  /*1630*/  IMAD.WIDE.U32 R32, R18, c[0x0][0x1b8], R20 ;  /* 0x00006e0012207a25 */ /* 0x000fe200078e0014 */
[----:B------:R-:W-:Y:S01]  /*1640*/  STL.64 [R1+0x1a0], R34 ;  /* 0x0001a02201007387 */ /* 0x000fe20000100a00 */
[----:B------:R-:W-:Y:S02]  /*1650*/  SHF.R.S32.HI R5, RZ, 0x1, R12 ;  /* 0x00000001ff057819 */ /* 0x000fe4000001140c */
[----:B------:R-:W-:Y:S01]  /*1660*/  IMAD R18, R3, UR24, RZ ;  /* 0x0000001803127c24 */ /* 0x000fe2000f8e02ff */
[----:B------:R-:W-:Y:S01]  /*1670*/  STL.64 [R1+0x198], R32 ;  /* 0x0001982001007387 */ /* 0x000fe20000100a00 */
[----:B------:R-:W-:Y:S01]  /*1680*/  IMAD.MOV.U32 R26, RZ, RZ, R34 ;  /* 0x000000ffff1a7224 */ /* 0x000fe200078e0022 */
[----:B------:R-:W-:Y:S01]  /*1690*/  SHF.R.S32.HI R8, RZ, 0x1f, R12 ;  /* 0x0000001fff087819 */ /* 0x000fe2000001140c */
[C---:B------:R-:W-:Y:S01]  /*16a0*/  IMAD R21, R177.reuse, UR25, R18 ;  /* 0x00000019b1157c24 */ /* 0x040fe2000f8e0212 */
[----:B------:R-:W-:Y:S01]  /*16b0*/  ISETP.GE.AND P0, PT, R22, UR23, PT ;  /* 0x0000001716007c0c */ /* 0x000fe2000bf06270 */
[----:B------:R-:W-:Y:S01]  /*16c0*/  IMAD.WIDE.U32 R18, R177, UR24, R26 ;  /* 0x00000018b1127c25 */ /* 0x000fe2000f8e001a */
[----:B------:R1:W-:Y:S01]  /*16d0*/  STL.64 [R1+0x1a8], R26 ;  /* 0x0001a81a01007387 */ /* 0x0003e20000100a00 */
[----:B------:R-:W-:-:S02]  /*16e0*/  LEA.HI R8, R8, R5, RZ, 0x2 ;  /* 0x0000000508087211 */ /* 0x000fc400078f10ff */
[----:B------:R-:W-:Y:S02]  /*16f0*/  IMAD.IADD R21, R19, 0x1, R21 ;  /* 0x0000000113157824 */ /* 0x000fe400078e0215 */
[----:B------:R-:W-:-:S05]  /*1700*/  LOP3.LUT R8, R8, 0xfffffffc, RZ, 0xc0, !PT ;  /* 0xfffffffc08087812 */ /* 0x000fca00078ec0ff */
[----:B------:R-:W-:Y:S01]  /*1710*/  IMAD.IADD R8, R5, 0x1, -R8 ;  /* 0x0000000105087824 */ /* 0x000fe200078e0a08 */
[----:B------:R-:W-:-:S04]  /*1720*/  MOV R5, 0x10 ;  /* 0x0000001000057802 */ /* 0x000fc80000000f00 */
[----:B------:R-:W-:-:S04]  /*1730*/  LOP3.LUT P1, RZ, R8, 0x2, RZ, 0xc0, !PT ;  /* 0x0000000208ff7812 */ /* 0x000fc8000782c0ff */
[----:B------:R-:W-:Y:S02]  /*1740*/  SEL R5, R5, 0xfffffff0, !P1 ;  /* 0xfffffff005057807 */ /* 0x000fe40004800000 */
[----:B-1----:R-:W-:-:S05]  /*1750*/  IADD3 R26, R33, R10, RZ ;  /* 0x0000000a211a7210 */ /* 0x002fca0007ffe0ff */
[----:B------:R1:W-:Y:S01]  /*1760*/  STL [R1+0x188], R26 ;  /* 0x0001881a01007387 */ /* 0x0003e20000100800 */
        /* <DEDUP_REMOVED lines=12> */
.L_x_637:
[----:B------:R-:W-:Y:S05]  /*1830*/  BSYNC B0 ;  /* 0x0000000000007941 */ /* 0x000fea0003800000 */
.L_x_636:
        /* <DEDUP_REMOVED lines=9> */
[----:B-1----:R-:W-:-:S05]  /*18d0*/  IADD3 R11, P0, R180, R18, RZ ;  /* 0x00000012b40b7210 */ /* 0x002fca0007f1e0ff */
[----:B------:R-:W-:Y:S01]  /*18e0*/  IMAD.X R10, R179, 0x1, R21, P0 ;  /* 0x00000001b30a7824 */ /* 0x000fe200000e0615 */
[----:B------:R-:W-:-:S04]  /*18f0*/  LEA R24, P0, R11, c[0x0][0x168], 0x1 ;  /* 0x00005a000b187a11 */ /* 0x000fc800078008ff */
[----:B------:R-:W-:-:S05]  /*1900*/  LEA.HI.X R25, R11, c[0x0][0x16c], R10, 0x1, P0 ;  /* 0x00005b000b197a11 */ /* 0x000fca00000f0c0a */
[----:B------:R-:W-:Y:S01]  /*1910*/  @!PT LDS RZ, [RZ] ;  /* 0x00000000fffff984 */ /* 0x000fe20000000800 */
[----:B------:R-:W-:Y:S01]  /*1920*/  @!PT LDS RZ, [RZ] ;  /* 0x00000000fffff984 */ /* 0x000fe20000000800 */
[----:B------:R-:W-:Y:S01]  /*1930*/  @!PT LDS RZ, [RZ] ;  /* 0x00000000fffff984 */ /* 0x000fe20000000800 */
[----:B------:R1:W-:Y:S04]  /*1940*/  LDGSTS.E.BYPASS.LTC128B.128 [R28+0x2800], [R24.64] ;  /* 0x02800000181c7fae */ /* 0x0003e8000b901d50 */
.L_x_639:
[----:B------:R-:W-:Y:S05]  /*1950*/  BSYNC B0 ;  /* 0x0000000000007941 */ /* 0x000fea0003800000 */
.L_x_638:
[----:B------:R-:W-:Y:S01]  /*1960*/  ISETP.GE.AND P0, PT, R15, UR23, PT ;  /* 0x000000170f007c0c */ /* 0x000fe2000bf06270 */
        /* <DEDUP_REMOVED lines=14> */
.L_x_641:
[----:B------:R-:W-:Y:S05]  /*1a50*/  BSYNC B0 ;  /* 0x0000000000007941 */ /* 0x000fea0003800000 */
.L_x_640:
        /* <DEDUP_REMOVED lines=10> */
[----:B-1----:R-:W-:Y:S02]  /*1b00*/  IADD3 R10, R21, UR4, RZ ;  /* 0x00000004150a7c10 */ /* 0x002fe4000fffe0ff */
[----:B------:R-:W-:-:S04]  /*1b10*/  LEA R18, P0, R20, c[0x0][0x168], 0x1 ;  /* 0x00005a0014127a11 */ /* 0x000fc800078008ff */
[----:B------:R-:W-:-:S05]  /*1b20*/  LEA.HI.X R19, R20, c[0x0][0x16c], R10, 0x1, P0 ;  /* 0x00005b0014137a11 */ /* 0x000fca00000f0c0a */
[----:B------:R-:W-:Y:S01]  /*1b30*/  @!PT LDS RZ, [RZ] ;  /* 0x00000000fffff984 */ /* 0x000fe20000000800 */
[----:B------:R-:W-:Y:S01]  /*1b40*/  @!PT LDS RZ, [RZ] ;  /* 0x00000000fffff984 */ /* 0x000fe20000000800 */
[----:B------:R-:W-:Y:S01]  /*1b50*/  @!PT LDS RZ, [RZ] ;  /* 0x00000000fffff984 */ /* 0x000fe20000000800 */
[----:B------:R1:W-:Y:S04]  /*1b60*/  LDGSTS.E.BYPASS.LTC128B.128 [R28+0x3800], [R18.64] ;  /* 0x03800000121c7fae */ /* 0x0003e8000b901d50 */
.L_x_643:
[----:B------:R-:W-:Y:S05]  /*1b70*/  BSYNC B0 ;  /* 0x0000000000007941 */ /* 0x000fea0003800000 */
.L_x_642:
[----:B------:R-:W-:Y:S01]  /*1b80*/  ULDC.64 UR6, c[0x0][0x318] ;  /* 0x0000c60000067ab9 */ /* 0x000fe20000000a00 */
[----:B------:R-:W0:Y:S01]  /*1b90*/  LDGDEPBAR ;  /* 0x00000000000079af */ /* 0x000e220000000000 */
[----:B------:R-:W-:Y:S02]  /*1ba0*/  UISETP.NE.U32.AND UP1, UPT, URZ, UR6, UPT ;  /* 0x000000063f00728c */ /* 0x000fe4000bf25070 */
[----:B------:R-:W-:Y:S02]  /*1bb0*/  ULDC.64 UR4, c[0x0][0x320] ;  /* 0x0000c80000047ab9 */ /* 0x000fe40000000a00 */
[----:B------:R-:W-:-:S06]  /*1bc0*/  UISETP.NE.AND.EX UP1, UPT, URZ, UR7, UPT, UP1 ;  /* 0x000000073f00728c */ /* 0x000fcc000bf25310 */
        /* <DEDUP_REMOVED lines=8> */
[----:B------:R-:W-:Y:S02]  /*1c50*/  @UP1 ULEA UR6, UP0, UR28, UR6, 0x2 ;  /* 0x000000061c061291 */ /* 0x000fe4000f80103f */
[----:B------:R-:W-:-:S04]  /*1c60*/  @UP1 UIADD3 UR5, UR29, UR5, URZ ;  /* 0x000000051d051290 */ /* 0x000fc8000fffe03f */
[----:B------:R-:W-:Y:S01]  /*1c70*/  @UP1 ULEA.HI.X UR7, UR28, UR7, UR5, 0x2, UP0 ;  /* 0x000000071c071291 */ /* 0x000fe200080f1405 */
[----:B-1----:R-:W-:Y:S01]  /*1c80*/  IMAD.U32 R18, RZ, RZ, UR6 ;  /* 0x00000006ff127e24 */ /* 0x002fe2000f8e00ff */
[----:B------:R-:W1:Y:S01]  /*1c90*/  @P0 MUFU.RCP R10, c[0x0][0x238] ;  /* 0x00008e00000a0b08 */ /* 0x000e620000001000 */
[----:B------:R-:W-:Y:S01]  /*1ca0*/  ISETP.GE.AND P1, PT, R22, UR23, PT ;  /* 0x0000001716007c0c */ /* 0x000fe2000bf26270 */
[----:B------:R-:W-:Y:S02]  /*1cb0*/  ULDC.64 UR4, c[0x0][0x1a0] ;  /* 0x0000680000047ab9 */ /* 0x000fe40000000a00 */
[----:B------:R-:W-:-:S05]  /*1cc0*/  IMAD.U32 R19, RZ, RZ, UR7 ;  /* 0x00000007ff137e24 */ /* 0x000fca000f8e00ff */
[----:B------:R-:W1:Y:S01]  /*1cd0*/  @P0 LDG.E R11, [R18.64] ;  /* 0x00000010120b0981 */ /* 0x000e62000c1e1900 */
[----:B------:R-:W-:Y:S01]  /*1ce0*/  UIMAD.WIDE.U32 UR26, UR24, UR4, URZ ;  /* 0x00000004181a72a5 */ /* 0x000fe2000f8e003f */
[----:B------:R-:W-:Y:S01]  /*1cf0*/  BSSY B0, `(.L_x_644) ;  /* 0x000001d000007945 */ /* 0x000fe20003800000 */
[----:B------:R-:W-:Y:S01]  /*1d00*/  UIMAD UR4, UR25, UR4, URZ ;  /* 0x00000004190472a4 */ /* 0x000fe2000f8e023f */
[----:B------:R-:W-:Y:S03]  /*1d10*/  BAR.SYNC.DEFER_BLOCKING 0x0 ;  /* 0x0000000000007b1d */ /* 0x000fe60000010000 */
[----:B------:R-:W-:Y:S01]  /*1d20*/  UIMAD UR4, UR24, UR5, UR4 ;  /* 0x00000005180472a4 */ /* 0x000fe2000f8e0204 */
[----:B------:R-:W-:Y:S01]  /*1d30*/  MOV R20, UR26 ;  /* 0x0000001a00147c02 */ /* 0x000fe20008000f00 */
[----:B------:R-:W-:Y:S02]  /*1d40*/  IMAD.U32 R21, RZ, RZ, UR27 ;  /* 0x0000001bff157e24 */ /* 0x000fe4000f8e00ff */
[----:B------:R-:W-:Y:S01]  /*1d50*/  UIADD3 UR4, UR27, UR4, URZ ;  /* 0x000000041b047290 */ /* 0x000fe2000fffe03f */
[----:B------:R2:W-:Y:S04]  /*1d60*/  @P1 STS [R28+0x4000], RZ ;  /* 0x004000ff1c001388 */ /* 0x0005e80000000800 */
[----:B------:R2:W-:Y:S04]  /*1d70*/  @P1 STS [R28+0x4004], RZ ;  /* 0x004004ff1c001388 */ /* 0x0005e80000000800 */
[----:B------:R2:W-:Y:S01]  /*1d80*/  @P1 STS.64 [R28+0x4008], RZ ;  /* 0x004008ff1c001388 */ /* 0x0005e20000000a00 */
[----:B-1----:R-:W-:-:S04]  /*1d90*/  @P0 FMUL.FTZ R10, R11, R10 ;  /* 0x0000000a0b0a0220 */ /* 0x002fc80000410000 */
[----:B------:R1:W5:Y:S01]  /*1da0*/  @P0 R2UR UR6, R10 ;  /* 0x000000000a0603c2 */ /* 0x00036200000e0000 */
[C---:B------:R-:W-:Y:S02]  /*1db0*/  LEA R18, P0, R20.reuse, R32, 0x7 ;  /* 0x0000002014127211 */ /* 0x040fe400078038ff */
[----:B-1----:R-:W-:Y:S01]  /*1dc0*/  MOV R10, UR4 ;  /* 0x00000004000a7c02 */ /* 0x002fe20008000f00 */
[----:B------:R-:W-:Y:S02]  /*1dd0*/  UMOV UR4, URZ ;  /* 0x0000003f00047c82 */ /* 0x000fe40008000000 */
[----:B-----5:R-:W-:Y:S01]  /*1de0*/  @UP1 UMOV UR4, UR6 ;  /* 0x0000000600041c82 */ /* 0x020fe20008000000 */
[----:B------:R-:W-:Y:S01]  /*1df0*/  LEA.HI.X R19, R20, R26, R10, 0x7, P0 ;  /* 0x0000001a14137211 */ /* 0x000fe200000f3c0a */
[----:B------:R-:W-:Y:S05]  /*1e00*/  @P1 BRA `(.L_x_645) ;  /* 0x000000b000001947 */ /* 0x000fea0003800000 */
[----:B--2---:R-:W-:-:S13]  /*1e10*/  ISETP.GE.AND P0, PT, R30, c[0x0][0x220], PT ;  /* 0x000088001e007a0c */ /* 0x004fda0003f06270 */
        /* <DEDUP_REMOVED lines=10> */
.L_x_645:
[----:B--2---:R-:W-:Y:S05]  /*1ec0*/  BSYNC B0 ;  /* 0x0000000000007941 */ /* 0x004fea0003800000 */
.L_x_644:
        /* <DEDUP_REMOVED lines=17> */
.L_x_647:
[----:B------:R-:W-:Y:S05]  /*1fe0*/  BSYNC B0 ;  /* 0x0000000000007941 */ /* 0x000fea0003800000 */
.L_x_646:
        /* <DEDUP_REMOVED lines=17> */
.L_x_649:
[----:B------:R-:W-:Y:S05]  /*2100*/  BSYNC B0 ;  /* 0x0000000000007941 */ /* 0x000fea0003800000 */
.L_x_648:
[----:B------:R-:W-:Y:S01]  /*2110*/  ISETP.GE.AND P0, PT, R14, UR23, PT ;  /* 0x000000170e007c0c */ /* 0x000fe2000bf06270 */
        /* <DEDUP_REMOVED lines=17> */
.L_x_651:
[----:B------:R-:W-:Y:S05]  /*2230*/  BSYNC B0 ;  /* 0x0000000000007941 */ /* 0x000fea0003800000 */
.L_x_650:
[----:B-1----:R-:W-:Y:S01]  /*2240*/  LOP3.LUT R10, R17, 0xfffffff8, RZ, 0xc0, !PT ;  /* 0xfffffff8110a7812 */ /* 0x002fe200078ec0ff */
[----:B------:R-:W-:Y:S01]  /*2250*/  IMAD.SHL.U32 R11, R8, 0x40, RZ ;  /* 0x00000040080b7824 */ /* 0x000fe200078e00ff */
[----:B------:R-:W-:Y:S01]  /*2260*/  SHF.R.S32.HI R14, RZ, 0x4, R13 ;  /* 0x00000004ff0e7819 */ /* 0x000fe2000001140d */
[----:B------:R-:W-:Y:S01]  /*2270*/  IMAD.SHL.U32 R8, R4, 0x8, RZ ;  /* 0x0000000804087824 */ /* 0x000fe200078e00ff */
[----:B------:R-:W-:Y:S01]  /*2280*/  LOP3.LUT R16, R12, 0x7fffffe, RZ, 0xc0, !PT ;  /* 0x07fffffe0c107812 */ /* 0x000fe200078ec0ff */
[C---:B------:R-:W-:Y:S01]  /*2290*/  IMAD.IADD R221, R7.reuse, 0x1, -R10 ;  /* 0x0000000107dd7824 */ /* 0x040fe200078e0a0a */
[----:B------:R-:W-:Y:S01]  /*22a0*/  SHF.R.S32.HI R10, RZ, 0x1f, R9 ;  /* 0x0000001fff0a7819 */ /* 0x000fe20000011409 */
[----:B------:R-:W-:Y:S01]  /*22b0*/  IMAD.SHL.U32 R82, R7, 0x2, RZ ;  /* 0x0000000207527824 */ /* 0x000fe200078e00ff */
[----:B------:R-:W-:Y:S01]  /*22c0*/  LEA.HI R13, R13, R14, RZ, 0x1 ;  /* 0x0000000e0d0d7211 */ /* 0x000fe200078f08ff */
[----:B------:R-:W-:Y:S01]  /*22d0*/  IMAD.IADD R183, R9, 0x1, -R16 ;  /* 0x0000000109b77824 */ /* 0x000fe200078e0a10 */
[----:B------:R-:W-:Y:S01]  /*22e0*/  LEA.HI R12, R221, R221, RZ, 0x1 ;  /* 0x000000dddd0c7211 */ /* 0x000fe200078f08ff */
[----:B------:R-:W-:Y:S01]  /*22f0*/  IMAD R176, R181, 0x10, R80 ;  /* 0x00000010b5b07824 */ /* 0x000fe200078e0250 */
[----:B------:R-:W-:Y:S01]  /*2300*/  LEA.HI R9, R10, R9, RZ, 0x3 ;  /* 0x000000090a097211 */ /* 0x000fe200078f18ff */
[----:B------:R-:W-:Y:S01]  /*2310*/  IMAD.U32 R81, RZ, RZ, UR11 ;  /* 0x0000000bff517e24 */ /* 0x000fe2000f8e00ff */
[----:B------:R-:W-:Y:S01]  /*2320*/  LOP3.LUT R10, R12, 0x3fffffe, RZ, 0xc0, !PT ;  /* 0x03fffffe0c0a7812 */ /* 0x000fe200078ec0ff */
[----:B------:R-:W-:Y:S01]  /*2330*/  IMAD.U32 R189, RZ, RZ, UR24 ;  /* 0x00000018ffbd7e24 */ /* 0x000fe2000f8e00ff */
[----:B------:R-:W-:Y:S01]  /*2340*/  LOP3.LUT R13, R13, 0xfffffffe, RZ, 0xc0, !PT ;  /* 0xfffffffe0d0d7812 */ /* 0x000fe200078ec0ff */
[----:B------:R-:W-:Y:S01]  /*2350*/  IMAD.SHL.U32 R182, R9, 0x20, RZ ;  /* 0x0000002009b67824 */ /* 0x000fe200078e00ff */
[----:B------:R-:W-:Y:S01]  /*2360*/  SHF.R.S32.HI R12, RZ, 0x1, R12 ;  /* 0x00000001ff0c7819 */ /* 0x000fe2000001140c */
[----:B------:R-:W-:Y:S01]  /*2370*/  IMAD.IADD R221, R221, 0x1, -R10 ;  /* 0x00000001dddd7824 */ /* 0x000fe200078e0a0a */
[----:B------:R-:W-:Y:S01]  /*2380*/  LOP3.LUT R11, R11, 0xc0, RZ, 0xc0, !PT ;  /* 0x000000c00b0b7812 */ /* 0x000fe200078ec0ff */
[----:B------:R-:W-:Y:S01]  /*2390*/  IMAD.IADD R14, R14, 0x1, -R13 ;  /* 0x000000010e0e7824 */ /* 0x000fe200078e0a0d */
[----:B------:R-:W-:Y:S01]  /*23a0*/  LOP3.LUT R182, R182, 0xffffff00, RZ, 0xc0, !PT ;  /* 0xffffff00b6b67812 */ /* 0x000fe200078ec0ff */
[C---:B------:R-:W-:Y:S01]  /*23b0*/  IMAD.SHL.U32 R9, R12.reuse, 0x40, RZ ;  /* 0x000000400c097824 */ /* 0x040fe200078e00ff */
[----:B------:R-:W-:Y:S01]  /*23c0*/  LOP3.LUT P0, RZ, R12, 0x2, RZ, 0xc0, !PT ;  /* 0x000000020cff7812 */ /* 0x000fe2000780c0ff */
[----:B------:R-:W-:Y:S01]  /*23d0*/  IMAD.SHL.U32 R10, R14, 0x8, RZ ;  /* 0x000000080e0a7824 */ /* 0x000fe200078e00ff */
[----:B------:R-:W-:Y:S01]  /*23e0*/  LOP3.LUT R80, R82, 0x6, RZ, 0xc0, !PT ;  /* 0x0000000652507812 */ /* 0x000fe200078ec0ff */
[----:B------:R-:W-:Y:S01]  /*23f0*/  IMAD R221, R14, 0x8, R221 ;  /* 0x000000080edd7824 */ /* 0x000fe200078e02dd */
[----:B------:R-:W-:Y:S01]  /*2400*/  LOP3.LUT R9, R9, 0xc0, RZ, 0xc0, !PT ;  /* 0x000000c009097812 */ /* 0x000fe200078ec0ff */
[----:B------:R-:W0:Y:S01]  /*2410*/  LDGDEPBAR ;  /* 0x00000000000079af */ /* 0x000e220000000000 */
[----:B------:R-:W-:Y:S01]  /*2420*/  LOP3.LUT R4, R11, 0x8, R10, 0xf8, !PT ;  /* 0x000000080b047812 */ /* 0x000fe200078ef80a */
[----:B------:R-:W-:Y:S01]  /*2430*/  IMAD R10, R181, 0x200, R182 ;  /* 0x00000200b50a7824 */ /* 0x000fe200078e02b6 */
[----:B------:R-:W-:Y:S01]  /*2440*/  LOP3.LUT R8, R9, 0x8, R8, 0xf8, !PT ;  /* 0x0000000809087812 */ /* 0x000fe200078ef808 */
[----:B------:R-:W-:Y:S01]  /*2450*/  IMAD R189, R189, 0x80, R80 ;  /* 0x00000080bdbd7824 */ /* 0x000fe200078e0250 */
[----:B------:R-:W-:Y:S01]  /*2460*/  SHF.R.U32.HI R11, RZ, 0x3, R11 ;  /* 0x00000003ff0b7819 */ /* 0x000fe2000001160b */
[----:B------:R-:W-:Y:S01]  /*2470*/  UISETP.GE.AND UP0, UPT, UR11, 0x81, UPT ;  /* 0x000000810b00788c */ /* 0x000fe2000bf06270 */
[----:B------:R-:W-:-:S02]  /*2480*/  SHF.R.U32.HI R9, RZ, 0x3, R9 ;  /* 0x00000003ff097819 */ /* 0x000fc40000011609 */
[----:B------:R-:W-:Y:S01]  /*2490*/  LOP3.LUT R4, R4, R11, RZ, 0x3c, !PT ;  /* 0x0000000b04047212 */ /* 0x000fe200078e3cff */
[C---:B------:R-:W-:Y:S01]  /*24a0*/  IMAD R11, R183.reuse, 0x20, R10 ;  /* 0x00000020b70b7824 */ /* 0x040fe200078e020a */
[----:B------:R-:W-:Y:S01]  /*24b0*/  LOP3.LUT R8, R8, R9, RZ, 0x3c, !PT ;  /* 0x0000000908087212 */ /* 0x000fe200078e3cff */
[----:B------:R-:W-:Y:S01]  /*24c0*/  IMAD R183, R183, 0x20, R182 ;  /* 0x00000020b7b77824 */ /* 0x000fe200078e02b6 */
[----:B------:R-:W-:Y:S01]  /*24d0*/  IADD3 R176, R176, UR10, RZ ;  /* 0x0000000ab0b07c10 */ /* 0x000fe2000fffe0ff */
[----:B------:R-:W-:Y:S01]  /*24e0*/  IMAD.IADD R222, R4, 0x1, R11 ;  /* 0x0000000104de7824 */ /* 0x000fe200078e020b */
[----:B------:R-:W-:Y:S01]  /*24f0*/  IADD3 R209, R189, 0x1, RZ ;  /* 0x00000001bdd17810 */ /* 0x000fe20007ffe0ff */
[----:B------:R-:W-:Y:S01]  /*2500*/  IMAD.U32 R221, R221, 0x20, R8 ;  /* 0x00000020dddd7824 */ /* 0x000fe200078e0008 */
[----:B------:R-:W-:Y:S01]  /*2510*/  IADD3 R188, R81, -UR12, R176 ;  /* 0x8000000c51bc7c10 */ /* 0x000fe2000fffe0b0 */
[----:B------:R-:W-:Y:S01]  /*2520*/  IMAD.SHL.U32 R222, R222, 0x2, RZ ;  /* 0x00000002dede7824 */ /* 0x000fe200078e00ff */
[----:B------:R-:W-:Y:S01]  /*2530*/  IADD3 R223, R189, 0x8, RZ ;  /* 0x00000008bddf7810 */ /* 0x000fe20007ffe0ff */
[----:B------:R-:W-:Y:S01]  /*2540*/  IMAD.SHL.U32 R221, R221, 0x2, RZ ;  /* 0x00000002dddd7824 */ /* 0x000fe200078e00ff */
[----:B------:R-:W-:Y:S01]  /*2550*/  IADD3 R229, R189, 0x9, RZ ;  /* 0x00000009bde57810 */ /* 0x000fe20007ffe0ff */
[----:B------:R-:W-:Y:S01]  /*2560*/  IMAD R220, R5, 0x2, R222 ;  /* 0x0000000205dc7824 */ /* 0x000fe200078e02de */
[----:B------:R-:W-:Y:S01]  /*2570*/  LDSM.16.M88.4 R8, [R222] ;  /* 0x00000000de08783b */ /* 0x000fe20000000200 */
[----:B------:R-:W-:Y:S01]  /*2580*/  IADD3 R237, R189, 0x10, RZ ;  /* 0x00000010bded7810 */ /* 0x000fe20007ffe0ff */
[----:B------:R-:W-:Y:S01]  /*2590*/  IMAD.IADD R4, R4, 0x1, R183 ;  /* 0x0000000104047824 */ /* 0x000fe200078e02b7 */
[C---:B------:R-:W-:Y:S01]  /*25a0*/  IADD3 R12, R221.reuse, 0x2000, RZ ;  /* 0x00002000dd0c7810 */ /* 0x040fe20007ffe0ff */
[----:B------:R-:W1:Y:S01]  /*25b0*/  LDSM.16.M88.4 R132, [R221+0x2000] ;  /* 0x00200000dd84783b */ /* 0x000e620000000200 */
[----:B------:R-:W-:-:S02]  /*25c0*/  IADD3 R219, R221, 0x2020, RZ ;  /* 0x00002020dddb7810 */ /* 0x000fc40007ffe0ff */
[----:B------:R-:W-:Y:S01]  /*25d0*/  @P0 IADD3 R219, R12, -0x20, RZ ;  /* 0xffffffe00cdb0810 */ /* 0x000fe20007ffe0ff */
[----:B------:R-:W5:Y:S01]  /*25e0*/  LDSM.16.M88.4 R124, [R221+0x2400] ;  /* 0x00240000dd7c783b */ /* 0x000f620000000200 */
[C---:B------:R-:W-:Y:S02]  /*25f0*/  IADD3 R243, R189.reuse, 0x11, RZ ;  /* 0x00000011bdf37810 */ /* 0x040fe40007ffe0ff */
[C---:B------:R-:W-:Y:S01]  /*2600*/  IADD3 R245, R189.reuse, 0x18, RZ ;  /* 0x00000018bdf57810 */ /* 0x040fe20007ffe0ff */
[----:B------:R-:W2:Y:S01]  /*2610*/  LDSM.16.M88.4 R116, [R221+0x2800] ;  /* 0x00280000dd74783b */ /* 0x000ea20000000200 */
[C---:B------:R-:W-:Y:S02]  /*2620*/  IADD3 R241, R189.reuse, 0x19, RZ ;  /* 0x00000019bdf17810 */ /* 0x040fe40007ffe0ff */
[C---:B------:R-:W-:Y:S01]  /*2630*/  IADD3 R231, R189.reuse, 0x20, RZ ;  /* 0x00000020bde77810 */ /* 0x040fe20007ffe0ff */
[----:B------:R-:W3:Y:S01]  /*2640*/  LDSM.16.M88.4 R108, [R221+0x2c00] ;  /* 0x002c0000dd6c783b */ /* 0x000ee20000000200 */
[----:B------:R-:W-:-:S02]  /*2650*/  IADD3 R227, R189, 0x21, RZ ;  /* 0x00000021bde37810 */ /* 0x000fc40007ffe0ff */
[C---:B------:R-:W-:Y:S01]  /*2660*/  IADD3 R207, R189.reuse, 0x29, RZ ;  /* 0x00000029bdcf7810 */ /* 0x040fe20007ffe0ff */
[----:B------:R-:W4:Y:S01]  /*2670*/  LDSM.16.M88.4 R100, [R221+0x3000] ;  /* 0x00300000dd64783b */ /* 0x000f220000000200 */
[C---:B------:R-:W-:Y:S02]  /*2680*/  IADD3 R201, R189.reuse, 0x30, RZ ;  /* 0x00000030bdc97810 */ /* 0x040fe40007ffe0ff */
[C---:B------:R-:W-:Y:S01]  /*2690*/  IADD3 R197, R189.reuse, 0x31, RZ ;  /* 0x00000031bdc57810 */ /* 0x040fe20007ffe0ff */
[----:B------:R-:W3:Y:S01]  /*26a0*/  LDSM.16.M88.4 R92, [R221+0x3400] ;  /* 0x00340000dd5c783b */ /* 0x000ee20000000200 */
[C---:B------:R-:W-:Y:S01]  /*26b0*/  IMAD.IADD R80, R188.reuse, 0x1, -R207 ;  /* 0x00000001bc507824 */ /* 0x040fe200078e0acf */
[C---:B------:R-:W-:Y:S01]  /*26c0*/  IADD3 R195, R189.reuse, 0x49, RZ ;  /* 0x00000049bdc37810 */ /* 0x040fe20007ffe0ff */
[----:B------:R-:W-:Y:S01]  /*26d0*/  IMAD.IADD R81, R188, 0x1, -R201 ;  /* 0x00000001bc517824 */ /* 0x000fe200078e0ac9 */
[----:B------:R-:W3:Y:S01]  /*26e0*/  LDSM.16.M88.4 R84, [R221+0x3800] ;  /* 0x00380000dd54783b */ /* 0x000ee20000000200 */
[----:B------:R-:W-:-:S02]  /*26f0*/  IADD3 R213, R189, 0x51, RZ ;  /* 0x00000051bdd57810 */ /* 0x000fc40007ffe0ff */
[----:B------:R-:W-:Y:S01]  /*2700*/  IABS R80, R80 ;  /* 0x0000005000507213 */ /* 0x000fe20000000000 */
[----:B------:R-:W4:Y:S01]  /*2710*/  LDSM.16.M88.4 R172, [R221+0x3c00] ;  /* 0x003c0000ddac783b */ /* 0x000f220000000200 */
[C---:B------:R-:W-:Y:S02]  /*2720*/  IADD3 R225, R189.reuse, 0x58, RZ ;  /* 0x00000058bde17810 */ /* 0x040fe40007ffe0ff */
[C---:B------:R-:W-:Y:S01]  /*2730*/  IADD3 R235, R189.reuse, 0x60, RZ ;  /* 0x00000060bdeb7810 */ /* 0x040fe20007ffe0ff */
[----:B------:R-:W-:Y:S01]  /*2740*/  LDSM.16.M88.4 R20, [R220] ;  /* 0x00000000dc14783b */ /* 0x000fe20000000200 */
[----:B------:R-:W-:Y:S01]  /*2750*/  IMAD.MOV.U32 R202, RZ, RZ, R80 ;  /* 0x000000ffffca7224 */ /* 0x000fe200078e0050 */
[----:B------:R-:W-:Y:S01]  /*2760*/  IABS R80, R81 ;  /* 0x0000005100507213 */ /* 0x000fe20000000000 */
[----:B------:R-:W-:Y:S01]  /*2770*/  IMAD.IADD R81, R188, 0x1, -R197 ;  /* 0x00000001bc517824 */ /* 0x000fe200078e0ac5 */
[----:B------:R-:W4:Y:S01]  /*2780*/  LDSM.16.M88.4 R164, [R219] ;  /* 0x00000000dba4783b */ /* 0x000f220000000200 */
[----:B------:R-:W-:-:S02]  /*2790*/  IADD3 R233, R189, 0x61, RZ ;  /* 0x00000061bde97810 */ /* 0x000fc40007ffe0ff */
[----:B------:R-:W-:Y:S01]  /*27a0*/  IMAD.MOV.U32 R206, RZ, RZ, R80 ;  /* 0x000000ffffce7224 */ /* 0x000fe200078e0050 */
[----:B------:R-:W4:Y:S01]  /*27b0*/  LDSM.16.M88.4 R160, [R219+0x400] ;  /* 0x00040000dba0783b */ /* 0x000f220000000200 */
[C---:B-1----:R-:W-:Y:S01]  /*27c0*/  HMMA.16816.F32 R76, R8.reuse, R132, RZ ;  /* 0x00000084084c723c */ /* 0x042fe200000018ff */
[----:B------:R-:W-:Y:S01]  /*27d0*/  IABS R80, R81 ;  /* 0x0000005100507213 */ /* 0x000fe20000000000 */
[----:B------:R-:W-:Y:S01]  /*27e0*/  I2F R202, R202 ;  /* 0x000000ca00ca7306 */ /* 0x000fe20000201400 */
[----:B------:R-:W1:Y:S01]  /*27f0*/  LDSM.16.M88.4 R156, [R219+0x800] ;  /* 0x00080000db9c783b */ /* 0x000e620000000200 */
[C---:B------:R-:W-:Y:S02]  /*2800*/  IADD3 R215, R189.reuse, 0x28, RZ ;  /* 0x00000028bdd77810 */ /* 0x040fe40007ffe0ff */
[----:B------:R-:W-:Y:S01]  /*2810*/  IADD3 R193, R189, 0x38, RZ ;  /* 0x00000038bdc17810 */ /* 0x000fe20007ffe0ff */
[----:B------:R-:W1:Y:S01]  /*2820*/  LDSM.16.M88.4 R152, [R219+0xc00] ;  /* 0x000c0000db98783b */ /* 0x000e620000000200 */
[----:B-----5:R-:W-:Y:S01]  /*2830*/  HMMA.16816.F32 R68, R8, R124, RZ ;  /* 0x0000007c0844723c */ /* 0x020fe200000018ff */
[C---:B------:R-:W-:Y:S01]  /*2840*/  IMAD.IADD R204, R188.reuse, 0x1, -R215 ;  /* 0x00000001bccc7824 */ /* 0x040fe200078e0ad7 */
[----:B------:R-:W5:Y:S01]  /*2850*/  I2F R184, R80 ;  /* 0x0000005000b87306 */ /* 0x000f620000201400 */
[----:B------:R-:W1:Y:S01]  /*2860*/  LDSM.16.M88.4 R148, [R219+0x1000] ;  /* 0x00100000db94783b */ /* 0x000e620000000200 */
[C---:B------:R-:W-:Y:S01]  /*2870*/  IMAD.IADD R185, R188.reuse, 0x1, -R193 ;  /* 0x00000001bcb97824 */ /* 0x040fe200078e0ac1 */
[----:B------:R-:W-:-:S02]  /*2880*/  IADD3 R216, R188, 0x8, RZ ;  /* 0x00000008bcd87810 */ /* 0x000fc40007ffe0ff */
[----:B------:R-:W1:Y:S01]  /*2890*/  LDSM.16.M88.4 R144, [R219+0x1400] ;  /* 0x00140000db90783b */ /* 0x000e620000000200 */
[C---:B--2---:R-:W-:Y:S01]  /*28a0*/  HMMA.16816.F32 R60, R8.reuse, R116, RZ ;  /* 0x00000074083c723c */ /* 0x044fe200000018ff */
[----:B------:R-:W-:Y:S01]  /*28b0*/  IABS R204, R204 ;  /* 0x000000cc00cc7213 */ /* 0x000fe20000000000 */
[----:B------:R-:W-:Y:S01]  /*28c0*/  I2F R206, R206 ;  /* 0x000000ce00ce7306 */ /* 0x000fe20000201400 */
[----:B------:R-:W2:Y:S01]  /*28d0*/  LDSM.16.M88.4 R140, [R219+0x1800] ;  /* 0x00180000db8c783b */ /* 0x000ea20000000200 */
[C---:B------:R-:W-:Y:S02]  /*28e0*/  IADD3 R226, R188.reuse, 0x48, RZ ;  /* 0x00000048bce27810 */ /* 0x040fe40007ffe0ff */
[----:B------:R-:W-:Y:S01]  /*28f0*/  IABS R185, R185 ;  /* 0x000000b900b97213 */ /* 0x000fe20000000000 */
[----:B---34-:R-:W3:Y:S01]  /*2900*/  LDSM.16.M88.4 R28, [R219+0x1c00] ;  /* 0x001c0000db1c783b */ /* 0x018ee20000000200 */
[----:B------:R-:W-:Y:S01]  /*2910*/  HMMA.16816.F32 R52, R8, R108, RZ ;  /* 0x0000006c0834723c */ /* 0x000fe200000018ff */
[----:B------:R-:W-:Y:S01]  /*2920*/  IADD3 R224, R188, 0x40, RZ ;  /* 0x00000040bce07810 */ /* 0x000fe20007ffe0ff */
[----:B------:R-:W-:Y:S01]  /*2930*/  I2F R204, R204 ;  /* 0x000000cc00cc7306 */ /* 0x000fe20000201400 */
[----:B------:R-:W4:Y:S01]  /*2940*/  LDSM.16.M88.4 R168, [R222+0x1000] ;  /* 0x00100000dea8783b */ /* 0x000f220000000200 */
[----:B------:R-:W-:-:S02]  /*2950*/  ISETP.GE.AND P3, PT, R209, UR11, PT ;  /* 0x0000000bd1007c0c */ /* 0x000fc4000bf66270 */
[----:B------:R-:W-:Y:S02]  /*2960*/  ISETP.GE.AND P2, PT, R223, UR11, PT ;  /* 0x0000000bdf007c0c */ /* 0x000fe4000bf46270 */
[C---:B------:R-:W-:Y:S01]  /*2970*/  HMMA.16816.F32 R44, R8.reuse, R100, RZ ;  /* 0x00000064082c723c */ /* 0x040fe200000018ff */
[----:B------:R-:W-:Y:S02]  /*2980*/  IADD3 R199, R189, 0x50, RZ ;  /* 0x00000050bdc77810 */ /* 0x000fe40007ffe0ff */
[----:B------:R-:W-:Y:S02]  /*2990*/  ISETP.GE.AND P1, PT, R229, UR11, PT ;  /* 0x0000000be5007c0c */ /* 0x000fe4000bf26270 */
[C---:B------:R-:W-:Y:S02]  /*29a0*/  IADD3 R239, R189.reuse, 0x59, RZ ;  /* 0x00000059bdef7810 */ /* 0x040fe40007ffe0ff */
[C---:B------:R-:W-:Y:S01]  /*29b0*/  IADD3 R205, R189.reuse, 0x68, RZ ;  /* 0x00000068bdcd7810 */ /* 0x040fe20007ffe0ff */
[----:B------:R-:W-:Y:S01]  /*29c0*/  HMMA.16816.F32 R36, R8, R92, RZ ;  /* 0x0000005c0824723c */ /* 0x000fe200000018ff */
[----:B------:R-:W-:-:S02]  /*29d0*/  IADD3 R187, R189, 0x39, RZ ;  /* 0x00000039bdbb7810 */ /* 0x000fc40007ffe0ff */
[C---:B------:R-:W-:Y:S02]  /*29e0*/  IADD3 R191, R189.reuse, 0x48, RZ ;  /* 0x00000048bdbf7810 */ /* 0x040fe40007ffe0ff */
[C---:B------:R-:W-:Y:S02]  /*29f0*/  IADD3 R211, R189.reuse, 0x69, RZ ;  /* 0x00000069bdd37810 */ /* 0x040fe40007ffe0ff */
[----:B------:R-:W-:Y:S01]  /*2a00*/  ISETP.GE.AND P4, PT, R189, UR11, PT ;  /* 0x0000000bbd007c0c */ /* 0x000fe2000bf86270 */
[----:B------:R-:W-:Y:S01]  /*2a10*/  HMMA.16816.F32 R24, R8, R84, RZ ;  /* 0x000000540818723c */ /* 0x000fe200000018ff */
[----:B------:R-:W-:Y:S01]  /*2a20*/  ISETP.GE.AND P0, PT, R237, UR11, PT ;  /* 0x0000000bed007c0c */ /* 0x000fe2000bf06270 */
[----:B------:R-:W-:Y:S01]  /*2a30*/  IMAD.IADD R210, R188, 0x1, -R211 ;  /* 0x00000001bcd27824 */ /* 0x000fe200078e0ad3 */
[----:B------:R-:W-:Y:S02]  /*2a40*/  ISETP.GE.AND P5, PT, R245, UR11, PT ;  /* 0x0000000bf5007c0c */ /* 0x000fe4000bfa6270 */
[----:B------:R-:W-:-:S02]  /*2a50*/  ISETP.GE.AND P6, PT, R243, UR11, PT ;  /* 0x0000000bf3007c0c */ /* 0x000fc4000bfc6270 */
[----:B------:R-:W-:Y:S01]  /*2a60*/  IABS R210, R210 ;  /* 0x000000d200d27213 */ /* 0x000fe20000000000 */
[C---:B------:R-:W-:Y:S05]  /*2a70*/  HMMA.16816.F32 R12, R8.reuse, R172, RZ ;  /* 0x000000ac080c723c */ /* 0x040fea00000018ff */
[----:B------:R-:W-:Y:S03]  /*2a80*/  I2F R210, R210 ;  /* 0x000000d200d27306 */ /* 0x000fe60000201400 */
        /* <DEDUP_REMOVED lines=9> */
[C---:B------:R-:W-:Y:S08]  /*2b20*/  HMMA.16816.F32 R68, R20.reuse, R160, R68 ;  /* 0x000000a01444723c */ /* 0x040ff00000001844 */
[C---:B-1----:R-:W-:Y:S08]  /*2b30*/  HMMA.16816.F32 R60, R20.reuse, R156, R60 ;  /* 0x0000009c143c723c */ /* 0x042ff0000000183c */
[C---:B------:R-:W-:Y:S08]  /*2b40*/  HMMA.16816.F32 R52, R20.reuse, R152, R52 ;  /* 0x000000981434723c */ /* 0x040ff00000001834 */
[C---:B------:R-:W-:Y:S08]  /*2b50*/  HMMA.16816.F32 R44, R20.reuse, R148, R44 ;  /* 0x00000094142c723c */ /* 0x040ff0000000182c */
[C---:B------:R-:W-:Y:S08]  /*2b60*/  HMMA.16816.F32 R36, R20.reuse, R144, R36 ;  /* 0x000000901424723c */ /* 0x040ff00000001824 */
[----:B--2---:R-:W-:Y:S01]  /*2b70*/  HMMA.16816.F32 R24, R20, R140, R24 ;  /* 0x0000008c1418723c */ /* 0x004fe20000001818 */
[----:B-----5:R-:W-:-:S07]  /*2b80*/  FFMA.FTZ R53, R184, -UR4, R53 ;  /* 0x80000004b8357c23 */ /* 0x020fce0008010035 */
[C---:B---3--:R-:W-:Y:S08]  /*2b90*/  HMMA.16816.F32 R12, R20.reuse, R28, R12 ;  /* 0x0000001c140c723c */ /* 0x048ff0000000180c */
        /* <DEDUP_REMOVED lines=8> */
[C---:B------:R-:W-:Y:S01]  /*2c20*/  IMAD.IADD R20, R188.reuse, 0x1, -R189 ;  /* 0x00000001bc147824 */ /* 0x040fe200078e0abd */
[----:B----4-:R-:W-:Y:S01]  /*2c30*/  HMMA.16816.F32 R136, R168, R132, RZ ;  /* 0x00000084a888723c */ /* 0x010fe200000018ff */
[----:B------:R-:W-:-:S03]  /*2c40*/  IMAD.IADD R21, R188, 0x1, -R209 ;  /* 0x00000001bc157824 */ /* 0x000fc600078e0ad1 */
[----:B------:R-:W-:-:S04]  /*2c50*/  IABS R20, R20 ;  /* 0x0000001400147213 */ /* 0x000fc80000000000 */
[----:B------:R-:W-:Y:S01]  /*2c60*/  HMMA.16816.F32 R120, R168, R116, RZ ;  /* 0x00000074a878723c */ /* 0x000fe200000018ff */
[----:B------:R-:W-:Y:S01]  /*2c70*/  IMAD.MOV.U32 R203, RZ, RZ, R20 ;  /* 0x000000ffffcb7224 */ /* 0x000fe200078e0014 */
[----:B------:R-:W-:Y:S01]  /*2c80*/  IABS R20, R21 ;  /* 0x0000001500147213 */ /* 0x000fe20000000000 */
[----:B------:R-:W-:-:S04]  /*2c90*/  IMAD.IADD R21, R188, 0x1, -R223 ;  /* 0x00000001bc157824 */ /* 0x000fc800078e0adf */
[----:B------:R-:W-:Y:S01]  /*2ca0*/  IMAD.MOV.U32 R190, RZ, RZ, R20 ;  /* 0x000000ffffbe7224 */ /* 0x000fe200078e0014 */
[----:B------:R-:W-:Y:S01]  /*2cb0*/  IABS R20, R21 ;  /* 0x0000001500147213 */ /* 0x000fe20000000000 */
[C---:B------:R-:W-:Y:S01]  /*2cc0*/  IMAD.IADD R21, R188.reuse, 0x1, -R229 ;  /* 0x00000001bc157824 */ /* 0x040fe200078e0ae5 */
[----:B------:R-:W-:Y:S01]  /*2cd0*/  HMMA.16816.F32 R104, R168, R100, RZ ;  /* 0x00000064a868723c */ /* 0x000fe200000018ff */
[----:B------:R-:W-:Y:S02]  /*2ce0*/  I2F R203, R203 ;  /* 0x000000cb00cb7306 */ /* 0x000fe40000201400 */
[----:B------:R-:W-:Y:S01]  /*2cf0*/  IMAD.MOV.U32 R247, RZ, RZ, R20 ;  /* 0x000000fffff77224 */ /* 0x000fe200078e0014 */
[----:B------:R-:W-:Y:S01]  /*2d00*/  IABS R20, R21 ;  /* 0x0000001500147213 */ /* 0x000fe20000000000 */
[----:B------:R-:W-:-:S03]  /*2d10*/  IMAD.IADD R21, R188, 0x1, -R237 ;  /* 0x00000001bc157824 */ /* 0x000fc600078e0aed */
[C---:B------:R-:W-:Y:S01]  /*2d20*/  HMMA.16816.F32 R128, R168.reuse, R124, RZ ;  /* 0x0000007ca880723c */ /* 0x040fe200000018ff */
[----:B------:R-:W-:Y:S01]  /*2d30*/  IMAD.MOV.U32 R192, RZ, RZ, R20 ;  /* 0x000000ffffc07224 */ /* 0x000fe200078e0014 */
[----:B------:R-:W-:Y:S01]  /*2d40*/  IABS R20, R21 ;  /* 0x0000001500147213 */ /* 0x000fe20000000000 */
[C---:B------:R-:W-:Y:S01]  /*2d50*/  IMAD.IADD R21, R188.reuse, 0x1, -R243 ;  /* 0x00000001bc157824 */ /* 0x040fe200078e0af3 */
[----:B------:R-:W-:Y:S03]  /*2d60*/  I2F R190, R190 ;  /* 0x000000be00be7306 */ /* 0x000fe60000201400 */
[----:B------:R-:W-:Y:S01]  /*2d70*/  IMAD.MOV.U32 R249, RZ, RZ, R20 ;  /* 0x000000fffff97224 */ /* 0x000fe200078e0014 */
[----:B------:R-:W-:Y:S01]  /*2d80*/  IABS R20, R21 ;  /* 0x0000001500147213 */ /* 0x000fe20000000000 */
[C---:B------:R-:W-:Y:S01]  /*2d90*/  IMAD.IADD R21, R188.reuse, 0x1, -R245 ;  /* 0x00000001bc157824 */ /* 0x040fe200078e0af5 */
[----:B------:R-:W-:Y:S02]  /*2da0*/  HMMA.16816.F32 R112, R168, R108, RZ ;  /* 0x0000006ca870723c */ /* 0x000fe400000018ff */
[----:B------:R-:W1:Y:S01]  /*2db0*/  I2F R247, R247 ;  /* 0x000000f700f77306 */ /* 0x000e620000201400 */
[----:B------:R-:W-:Y:S01]  /*2dc0*/  IMAD.MOV.U32 R194, RZ, RZ, R20 ;  /* 0x000000ffffc27224 */ /* 0x000fe200078e0014 */
[----:B------:R-:W-:Y:S01]  /*2dd0*/  IABS R20, R21 ;  /* 0x0000001500147213 */ /* 0x000fe20000000000 */
[----:B------:R-:W-:-:S03]  /*2de0*/  IMAD.IADD R21, R188, 0x1, -R241 ;  /* 0x00000001bc157824 */ /* 0x000fc600078e0af1 */
[C---:B------:R-:W-:Y:S01]  /*2df0*/  HMMA.16816.F32 R96, R168.reuse, R92, RZ ;  /* 0x0000005ca860723c */ /* 0x040fe200000018ff */
[----:B------:R-:W-:Y:S01]  /*2e00*/  IMAD.MOV.U32 R251, RZ, RZ, R20 ;  /* 0x000000fffffb7224 */ /* 0x000fe200078e0014 */
[----:B------:R-:W-:Y:S01]  /*2e10*/  IABS R20, R21 ;  /* 0x0000001500147213 */ /* 0x000fe20000000000 */
[C---:B------:R-:W-:Y:S01]  /*2e20*/  IMAD.IADD R21, R188.reuse, 0x1, -R231 ;  /* 0x00000001bc157824 */ /* 0x040fe200078e0ae7 */
[----:B------:R-:W2:Y:S03]  /*2e30*/  I2F R249, R249 ;  /* 0x000000f900f97306 */ /* 0x000ea60000201400 */
[----:B------:R-:W-:Y:S01]  /*2e40*/  IMAD.MOV.U32 R196, RZ, RZ, R20 ;  /* 0x000000ffffc47224 */ /* 0x000fe200078e0014 */
[----:B------:R-:W-:Y:S01]  /*2e50*/  IABS R20, R21 ;  /* 0x0000001500147213 */ /* 0x000fe20000000000 */
[----:B------:R-:W-:Y:S01]  /*2e60*/  IMAD.IADD R21, R188, 0x1, -R227 ;  /* 0x00000001bc157824 */ /* 0x000fe200078e0ae3 */
[----:B------:R-:W-:Y:S01]  /*2e70*/  HMMA.16816.F32 R88, R168, R84, RZ ;  /* 0x00000054a858723c */ /* 0x000fe200000018ff */
[----:B-1----:R-:W-:Y:S01]  /*2e80*/  FFMA.FTZ R247, R247, -UR4, R72 ;  /* 0x80000004f7f77c23 */ /* 0x002fe20008010048 */
[----:B------:R-:W1:Y:S01]  /*2e90*/  I2F R251, R251 ;  /* 0x000000fb00fb7306 */ /* 0x000e620000201400 */
[----:B------:R-:W-:Y:S01]  /*2ea0*/  IMAD.MOV.U32 R200, RZ, RZ, R20 ;  /* 0x000000ffffc87224 */ /* 0x000fe200078e0014 */
[----:B------:R-:W-:-:S04]  /*2eb0*/  IABS R20, R21 ;  /* 0x0000001500147213 */ /* 0x000fc80000000000 */
[----:B------:R-:W-:Y:S02]  /*2ec0*/  HMMA.16816.F32 R132, R168, R134, RZ ;  /* 0x00000086a884723c */ /* 0x000fe400000018ff */
[----:B------:R3:W-:Y:S01]  /*2ed0*/  I2F R198, R20 ;  /* 0x0000001400c67306 */ /* 0x0007e20000201400 */
[----:B--2---:R-:W-:-:S05]  /*2ee0*/  FFMA.FTZ R249, R249, -UR4, R68 ;  /* 0x80000004f9f97c23 */ /* 0x004fca0008010044 */
[----:B------:R-:W-:Y:S02]  /*2ef0*/  HMMA.16816.F32 R124, R168, R126, RZ ;  /* 0x0000007ea87c723c */ /* 0x000fe400000018ff */
[----:B------:R-:W2:Y:S01]  /*2f00*/  I2F R196, R196 ;  /* 0x000000c400c47306 */ /* 0x000ea20000201400 */
[----:B-1----:R-:W-:Y:S02]  /*2f10*/  FFMA.FTZ R251, R251, -UR4, R64 ;  /* 0x80000004fbfb7c23 */ /* 0x002fe40008010040 */
[----:B------:R-:W-:-:S03]  /*2f20*/  FFMA.FTZ R64, R202, -UR4, R57 ;  /* 0x80000004ca407c23 */ /* 0x000fc60008010039 */
[----:B------:R-:W-:Y:S01]  /*2f30*/  HMMA.16816.F32 R116, R168, R118, RZ ;  /* 0x00000076a874723c */ /* 0x000fe200000018ff */
[----:B---3--:R-:W1:Y:S01]  /*2f40*/  LDSM.16.M88.4 R20, [R220+0x1000] ;  /* 0x00100000dc14783b */ /* 0x008e620000000200 */
[----:B------:R-:W3:Y:S01]  /*2f50*/  I2F R194, R194 ;  /* 0x000000c200c27306 */ /* 0x000ee20000201400 */
[----:B------:R-:W-:-:S05]  /*2f60*/  DEPBAR.LE SB0, 0x0 ;  /* 0x000080000000791a */ /* 0x000fca0000000000 */
[C---:B------:R-:W-:Y:S01]  /*2f70*/  HMMA.16816.F32 R108, R168.reuse, R110, RZ ;  /* 0x0000006ea86c723c */ /* 0x040fe200000018ff */
[----:B--2---:R-:W-:Y:S01]  /*2f80*/  FFMA.FTZ R196, R196, -UR4, R65 ;  /* 0x80000004c4c47c23 */ /* 0x004fe20008010041 */
[----:B------:R-:W2:Y:S06]  /*2f90*/  I2F R192, R192 ;  /* 0x000000c000c07306 */ /* 0x000eac0000201400 */
[C---:B------:R-:W-:Y:S01]  /*2fa0*/  HMMA.16816.F32 R100, R168.reuse, R102, RZ ;  /* 0x00000066a864723c */ /* 0x040fe200000018ff */
[----:B---3--:R-:W-:Y:S01]  /*2fb0*/  FFMA.FTZ R68, R194, -UR4, R69 ;  /* 0x80000004c2447c23 */ /* 0x008fe20008010045 */
[----:B------:R-:W3:Y:S06]  /*2fc0*/  I2F R200, R200 ;  /* 0x000000c800c87306 */ /* 0x000eec0000201400 */
[----:B------:R-:W-:Y:S01]  /*2fd0*/  HMMA.16816.F32 R92, R168, R94, RZ ;  /* 0x0000005ea85c723c */ /* 0x000fe200000018ff */
[----:B------:R-:W-:Y:S01]  /*2fe0*/  FSEL R68, R68, -INF , !P6 ;  /* 0xff80000044447808 */ /* 0x000fe20007000000 */
[----:B--2---:R-:W-:-:S06]  /*2ff0*/  FFMA.FTZ R72, R192, -UR4, R73 ;  /* 0x80000004c0487c23 */ /* 0x004fcc0008010049 */
[----:B------:R-:W-:Y:S01]  /*3000*/  HMMA.16816.F32 R84, R168, R86, RZ ;  /* 0x00000056a854723c */ /* 0x000fe200000018ff */
[----:B------:R-:W-:Y:S01]  /*3010*/  FSEL R72, R72, -INF , !P1 ;  /* 0xff80000048487808 */ /* 0x000fe20004800000 */
[----:B---3--:R-:W-:-:S06]  /*3020*/  FFMA.FTZ R60, R200, -UR4, R60 ;  /* 0x80000004c83c7c23 */ /* 0x008fcc000801003c */
[C---:B------:R-:W-:Y:S07]  /*3030*/  HMMA.16816.F32 R80, R168.reuse, R172, RZ ;  /* 0x000000aca850723c */ /* 0x040fee00000018ff */
[----:B------:R-:W-:Y:S01]  /*3040*/  IMAD.MOV.U32 R173, RZ, RZ, R185 ;  /* 0x000000ffffad7224 */ /* 0x000fe200078e00b9 */
[----:B------:R-:W-:Y:S01]  /*3050*/  HMMA.16816.F32 R168, R168, R174, RZ ;  /* 0x000000aea8a8723c */ /* 0x000fe200000018ff */
[----:B------:R-:W-:Y:S01]  /*3060*/  IADD3 R185, R189, 0x40, RZ ;  /* 0x00000040bdb97810 */ /* 0x000fe20007ffe0ff */
[----:B------:R-:W-:-:S03]  /*3070*/  IMAD.IADD R172, R188, 0x1, -R187 ;  /* 0x00000001bcac7824 */ /* 0x000fc600078e0abb */
[----:B------:R-:W2:Y:S02]  /*3080*/  I2F R173, R173 ;  /* 0x000000ad00ad7306 */ /* 0x000ea40000201400 */
[----:B------:R-:W-:Y:S01]  /*3090*/  IADD3 R175, R189, 0x41, RZ ;  /* 0x00000041bdaf7810 */ /* 0x000fe20007ffe0ff */
[----:B-1----:R-:W-:Y:S01]  /*30a0*/  HMMA.16816.F32 R136, R20, R164, R136 ;  /* 0x000000a41488723c */ /* 0x002fe20000001888 */
[----:B------:R-:W-:Y:S01]  /*30b0*/  IMAD.IADD R174, R188, 0x1, -R185 ;  /* 0x00000001bcae7824 */ /* 0x000fe200078e0ab9 */
[----:B------:R-:W-:-:S04]  /*30c0*/  IABS R172, R172 ;  /* 0x000000ac00ac7213 */ /* 0x000fc80000000000 */
[----:B------:R-:W-:Y:S01]  /*30d0*/  IABS R174, R174 ;  /* 0x000000ae00ae7213 */ /* 0x000fe20000000000 */
[C---:B------:R-:W-:Y:S01]  /*30e0*/  IMAD.IADD R164, R188.reuse, 0x1, -R175 ;  /* 0x00000001bca47824 */ /* 0x040fe200078e0aaf */
[C---:B------:R-:W-:Y:S01]  /*30f0*/  HMMA.16816.F32 R120, R20.reuse, R156, R120 ;  /* 0x0000009c1478723c */ /* 0x040fe20000001878 */
[----:B------:R-:W1:Y:S03]  /*3100*/  I2F R172, R172 ;  /* 0x000000ac00ac7306 */ /* 0x000e660000201400 */
[----:B------:R-:W-:Y:S01]  /*3110*/  IABS R164, R164 ;  /* 0x000000a400a47213 */ /* 0x000fe20000000000 */
[----:B--2---:R-:W-:Y:S02]  /*3120*/  FFMA.FTZ R48, R173, -UR4, R48 ;  /* 0x80000004ad307c23 */ /* 0x004fe40008010030 */
[----:B------:R-:W-:Y:S01]  /*3130*/  IMAD.IADD R156, R188, 0x1, -R195 ;  /* 0x00000001bc9c7824 */ /* 0x000fe200078e0ac3 */
[----:B------:R-:W-:Y:S01]  /*3140*/  HMMA.16816.F32 R104, R20, R148, R104 ;  /* 0x000000941468723c */ /* 0x000fe20000001868 */
[----:B------:R-:W2:Y:S03]  /*3150*/  I2F R186, R164 ;  /* 0x000000a400ba7306 */ /* 0x000ea60000201400 */
[----:B------:R-:W-:-:S03]  /*3160*/  IABS R156, R156 ;  /* 0x0000009c009c7213 */ /* 0x000fc60000000000 */
[C---:B------:R-:W-:Y:S01]  /*3170*/  IMAD.IADD R148, R188.reuse, 0x1, -R213 ;  /* 0x00000001bc947824 */ /* 0x040fe200078e0ad5 */
[----:B------:R-:W-:Y:S01]  /*3180*/  HMMA.16816.F32 R116, R20, R158, R116 ;  /* 0x0000009e1474723c */ /* 0x000fe20000001874 */
[----:B------:R-:W-:Y:S01]  /*3190*/  IMAD.IADD R149, R188, 0x1, -R225 ;  /* 0x00000001bc957824 */ /* 0x000fe200078e0ae1 */
[----:B------:R3:W4:Y:S01]  /*31a0*/  I2F R164, R156 ;  /* 0x0000009c00a47306 */ /* 0x0007220000201400 */
[----:B-1----:R-:W-:Y:S01]  /*31b0*/  FFMA.FTZ R49, R172, -UR4, R49 ;  /* 0x80000004ac317c23 */ /* 0x002fe20008010031 */
[----:B------:R-:W-:-:S04]  /*31c0*/  IABS R148, R148 ;  /* 0x0000009400947213 */ /* 0x000fc80000000000 */
[C---:B------:R-:W-:Y:S01]  /*31d0*/  HMMA.16816.F32 R108, R20.reuse, R154, R108 ;  /* 0x0000009a146c723c */ /* 0x040fe2000000186c */
[----:B--2---:R-:W-:Y:S01]  /*31e0*/  FFMA.FTZ R45, R186, -UR4, R45 ;  /* 0x80000004ba2d7c23 */ /* 0x004fe2000801002d */
[----:B------:R-:W1:Y:S06]  /*31f0*/  I2F R165, R174 ;  /* 0x000000ae00a57306 */ /* 0x000e6c0000201400 */
[----:B------:R-:W-:Y:S01]  /*3200*/  HMMA.16816.F32 R132, R20, R166, R132 ;  /* 0x000000a61484723c */ /* 0x000fe20000001884 */
[----:B---3--:R-:W-:Y:S01]  /*3210*/  IMAD.MOV.U32 R156, RZ, RZ, R148 ;  /* 0x000000ffff9c7224 */ /* 0x008fe200078e0094 */
[----:B------:R-:W-:Y:S01]  /*3220*/  IABS R148, R149 ;  /* 0x0000009500947213 */ /* 0x000fe20000000000 */
[----:B----4-:R-:W-:-:S04]  /*3230*/  FFMA.FTZ R41, R164, -UR4, R41 ;  /* 0x80000004a4297c23 */ /* 0x010fc80008010029 */
[----:B------:R-:W-:Y:S01]  /*3240*/  FFMA.FTZ R166, R206, -UR4, R52 ;  /* 0x80000004cea67c23 */ /* 0x000fe20008010034 */
[C---:B------:R-:W-:Y:S01]  /*3250*/  HMMA.16816.F32 R124, R20.reuse, R162, R124 ;  /* 0x000000a2147c723c */ /* 0x040fe2000000187c */
[----:B------:R-:W-:Y:S01]  /*3260*/  IMAD.MOV.U32 R149, RZ, RZ, R148 ;  /* 0x000000ffff957224 */ /* 0x000fe200078e0094 */
[----:B------:R-:W-:Y:S01]  /*3270*/  IADD3 R167, R189, 0x70, RZ ;  /* 0x00000070bda77810 */ /* 0x000fe20007ffe0ff */
[----:B------:R-:W-:Y:S01]  /*3280*/  IMAD.IADD R148, R188, 0x1, -R235 ;  /* 0x00000001bc947824 */ /* 0x000fe200078e0aeb */
[----:B------:R-:W-:Y:S01]  /*3290*/  I2F R156, R156 ;  /* 0x0000009c009c7306 */ /* 0x000fe20000201400 */
[----:B-1----:R-:W-:Y:S02]  /*32a0*/  FFMA.FTZ R44, R165, -UR4, R44 ;  /* 0x80000004a52c7c23 */ /* 0x002fe4000801002c */
[----:B------:R-:W-:Y:S01]  /*32b0*/  FFMA.FTZ R162, R204, -UR4, R56 ;  /* 0x80000004cca27c23 */ /* 0x000fe20008010038 */
[----:B------:R-:W-:Y:S01]  /*32c0*/  IABS R159, R148 ;  /* 0x00000094009f7213 */ /* 0x000fe20000000000 */
[C---:B------:R-:W-:Y:S01]  /*32d0*/  IMAD.IADD R148, R188.reuse, 0x1, -R233 ;  /* 0x00000001bc947824 */ /* 0x040fe200078e0ae9 */
[----:B------:R-:W-:Y:S01]  /*32e0*/  HMMA.16816.F32 R112, R20, R152, R112 ;  /* 0x000000981470723c */ /* 0x000fe20000001870 */
[----:B------:R-:W-:Y:S01]  /*32f0*/  IADD3 R163, R189, 0x78, RZ ;  /* 0x00000078bda37810 */ /* 0x000fe20007ffe0ff */
[----:B------:R-:W-:Y:S01]  /*3300*/  IMAD.IADD R73, R188, 0x1, -R167 ;  /* 0x00000001bc497824 */ /* 0x000fe200078e0aa7 */
[----:B------:R-:W1:Y:S01]  /*3310*/  I2F R149, R149 ;  /* 0x0000009500957306 */ /* 0x000e620000201400 */
[----:B------:R-:W-:-:S02]  /*3320*/  IABS R148, R148 ;  /* 0x0000009400947213 */ /* 0x000fc40000000000 */
[C---:B------:R-:W-:Y:S01]  /*3330*/  IMAD.IADD R155, R188.reuse, 0x1, -R163 ;  /* 0x00000001bc9b7824 */ /* 0x040fe200078e0aa3 */
[----:B------:R-:W-:Y:S01]  /*3340*/  IABS R73, R73 ;  /* 0x0000004900497213 */ /* 0x000fe20000000000 */
[----:B------:R-:W-:Y:S01]  /*3350*/  IMAD.IADD R152, R188, 0x1, -R199 ;  /* 0x00000001bc987824 */ /* 0x000fe200078e0ac7 */
[C---:B------:R-:W-:Y:S01]  /*3360*/  HMMA.16816.F32 R128, R20.reuse, R160, R128 ;  /* 0x000000a01480723c */ /* 0x040fe20000001880 */
[----:B------:R-:W-:Y:S01]  /*3370*/  IMAD.MOV.U32 R154, RZ, RZ, R148 ;  /* 0x000000ffff9a7224 */ /* 0x000fe200078e0094 */
[----:B------:R-:W-:Y:S01]  /*3380*/  I2F R159, R159 ;  /* 0x0000009f009f7306 */ /* 0x000fe20000201400 */
[----:B------:R-:W-:Y:S01]  /*3390*/  FFMA.FTZ R148, R203, -UR4, R76 ;  /* 0x80000004cb947c23 */ /* 0x000fe2000801004c */
[C---:B------:R-:W-:Y:S01]  /*33a0*/  IADD3 R203, R189.reuse, 0x79, RZ ;  /* 0x00000079bdcb7810 */ /* 0x040fe20007ffe0ff */
[----:B------:R-:W-:Y:S01]  /*33b0*/  FFMA.FTZ R76, R190, -UR4, R77 ;  /* 0x80000004be4c7c23 */ /* 0x000fe2000801004d */
[----:B------:R-:W-:Y:S01]  /*33c0*/  IABS R152, R152 ;  /* 0x0000009800987213 */ /* 0x000fe20000000000 */
[----:B------:R-:W-:Y:S01]  /*33d0*/  FFMA.FTZ R190, R198, -UR4, R61 ;  /* 0x80000004c6be7c23 */ /* 0x000fe2000801003d */
[----:B------:R-:W-:Y:S01]  /*33e0*/  IADD3 R161, R189, 0x71, RZ ;  /* 0x00000071bda17810 */ /* 0x000fe20007ffe0ff */
[----:B------:R-:W-:Y:S01]  /*33f0*/  IMAD.IADD R52, R188, 0x1, -R203 ;  /* 0x00000001bc347824 */ /* 0x000fe200078e0acb */
[----:B------:R2:W-:Y:S01]  /*3400*/  I2F R153, R152 ;  /* 0x0000009800997306 */ /* 0x0005e20000201400 */
[----:B------:R-:W-:Y:S01]  /*3410*/  IMAD.IADD R61, R216, 0x1, -R189 ;  /* 0x00000001d83d7824 */ /* 0x000fe200078e0abd */
[----:B------:R-:W-:Y:S01]  /*3420*/  FSEL R76, R76, -INF , !P3 ;  /* 0xff8000004c4c7808 */ /* 0x000fe20005800000 */
[C---:B------:R-:W-:Y:S01]  /*3430*/  IMAD.IADD R160, R188.reuse, 0x1, -R191 ;  /* 0x00000001bca07824 */ /* 0x040fe200078e0abf */
[----:B------:R-:W-:Y:S01]  /*3440*/  IABS R52, R52 ;  /* 0x0000003400347213 */ /* 0x000fe20000000000 */
[----:B------:R-:W-:Y:S01]  /*3450*/  IMAD.IADD R212, R188, 0x1, -R161 ;  /* 0x00000001bcd47824 */ /* 0x000fe200078e0aa1 */
[----:B------:R-:W-:Y:S01]  /*3460*/  IABS R56, R61 ;  /* 0x0000003d00387213 */ /* 0x000fe20000000000 */
[--C-:B------:R-:W-:Y:S01]  /*3470*/  IMAD.IADD R61, R224, 0x1, -R189.reuse ;  /* 0x00000001e03d7824 */ /* 0x100fe200078e0abd */
[----:B------:R-:W-:Y:S01]  /*3480*/  IABS R160, R160 ;  /* 0x000000a000a07213 */ /* 0x000fe20000000000 */
[----:B------:R-:W-:Y:S01]  /*3490*/  IMAD.MOV.U32 R214, RZ, RZ, R52 ;  /* 0x000000ffffd67224 */ /* 0x000fe200078e0034 */
[----:B------:R3:W4:Y:S01]  /*34a0*/  I2F R65, R56 ;  /* 0x0000003800417306 */ /* 0x0007220000201400 */
[----:B------:R-:W-:Y:S01]  /*34b0*/  IMAD.IADD R52, R226, 0x1, -R189 ;  /* 0x00000001e2347824 */ /* 0x000fe200078e0abd */
[----:B------:R-:W-:Y:S01]  /*34c0*/  IABS R61, R61 ;  /* 0x0000003d003d7213 */ /* 0x000fe20000000000 */
[C---:B------:R-:W-:Y:S01]  /*34d0*/  HMMA.16816.F32 R100, R20.reuse, R150, R100 ;  /* 0x000000961464723c */ /* 0x040fe20000001864 */
[----:B-1----:R-:W-:Y:S01]  /*34e0*/  FFMA.FTZ R149, R149, -UR4, R32 ;  /* 0x8000000495957c23 */ /* 0x002fe20008010020 */
[----:B------:R-:W-:Y:S01]  /*34f0*/  IABS R155, R155 ;  /* 0x0000009b009b7213 */ /* 0x000fe20000000000 */
[----:B--2---:R-:W-:Y:S01]  /*3500*/  IMAD.IADD R152, R188, 0x1, -R239 ;  /* 0x00000001bc987824 */ /* 0x004fe200078e0aef */
[----:B------:R-:W-:Y:S01]  /*3510*/  IABS R52, R52 ;  /* 0x0000003400347213 */ /* 0x000fe20000000000 */
[----:B------:R-:W1:Y:S01]  /*3520*/  I2F R61, R61 ;  /* 0x0000003d003d7306 */ /* 0x000e620000201400 */
[----:B------:R-:W-:Y:S01]  /*3530*/  FFMA.FTZ R156, R156, -UR4, R37 ;  /* 0x800000049c9c7c23 */ /* 0x000fe20008010025 */
[----:B------:R-:W-:Y:S01]  /*3540*/  IABS R212, R212 ;  /* 0x000000d400d47213 */ /* 0x000fe20000000000 */
[----:B------:R-:W-:Y:S01]  /*3550*/  HMMA.16816.F32 R96, R20, R144, R96 ;  /* 0x000000901460723c */ /* 0x000fe20000001860 */
[----:B------:R-:W-:Y:S01]  /*3560*/  IMAD.MOV.U32 R57, RZ, RZ, R52 ;  /* 0x000000ffff397224 */ /* 0x000fe200078e0034 */
[----:B------:R-:W-:Y:S01]  /*3570*/  IABS R152, R152 ;  /* 0x0000009800987213 */ /* 0x000fe20000000000 */
[----:B------:R-:W-:-:S02]  /*3580*/  IMAD.IADD R37, R224, 0x1, -R167 ;  /* 0x00000001e0257824 */ /* 0x000fc400078e0aa7 */
[--C-:B---3--:R-:W-:Y:S01]  /*3590*/  IMAD.IADD R56, R216, 0x1, -R209.reuse ;  /* 0x00000001d8387824 */ /* 0x108fe200078e0ad1 */
[----:B------:R2:W3:Y:S01]  /*35a0*/  I2F R158, R152 ;  /* 0x00000098009e7306 */ /* 0x0004e20000201400 */
[----:B----4-:R-:W-:Y:S01]  /*35b0*/  FFMA.FTZ R65, R65, -UR4, R78 ;  /* 0x8000000441417c23 */ /* 0x010fe2000801004e */
[C---:B------:R-:W-:Y:S01]  /*35c0*/  HMMA.16816.F32 R88, R20.reuse, R140, R88 ;  /* 0x0000008c1458723c */ /* 0x040fe20000001858 */
[----:B------:R-:W-:Y:S01]  /*35d0*/  FFMA.FTZ R159, R159, -UR4, R24 ;  /* 0x800000049f9f7c23 */ /* 0x000fe20008010018 */
[----:B------:R-:W-:Y:S01]  /*35e0*/  IABS R52, R56 ;  /* 0x0000003800347213 */ /* 0x000fe20000000000 */
[--C-:B------:R-:W-:Y:S01]  /*35f0*/  IMAD.IADD R56, R224, 0x1, -R209.reuse ;  /* 0x00000001e0387824 */ /* 0x100fe200078e0ad1 */
[----:B------:R-:W-:Y:S01]  /*3600*/  FSEL R65, R65, -INF , !P4 ;  /* 0xff80000041417808 */ /* 0x000fe20006000000 */
[----:B------:R-:W-:Y:S01]  /*3610*/  IMAD.IADD R209, R226, 0x1, -R209 ;  /* 0x00000001e2d17824 */ /* 0x000fe200078e0ad1 */
[----:B------:R-:W4:Y:S01]  /*3620*/  I2F R57, R57 ;  /* 0x0000003900397306 */ /* 0x000f220000201400 */
[----:B------:R-:W-:Y:S01]  /*3630*/  IMAD.MOV.U32 R174, RZ, RZ, R52 ;  /* 0x000000ffffae7224 */ /* 0x000fe200078e0034 */
[----:B------:R-:W-:Y:S01]  /*3640*/  IABS R52, R56 ;  /* 0x0000003800347213 */ /* 0x000fe20000000000 */
[----:B-1----:R-:W-:Y:S01]  /*3650*/  FFMA.FTZ R136, R61, -UR4, R136 ;  /* 0x800000043d887c23 */ /* 0x002fe20008010088 */
[----:B------:R-:W-:Y:S01]  /*3660*/  HMMA.16816.F32 R92, R20, R146, R92 ;  /* 0x00000092145c723c */ /* 0x000fe2000000185c */
[----:B------:R-:W-:-:S02]  /*3670*/  IMAD.IADD R61, R224, 0x1, -R223 ;  /* 0x00000001e03d7824 */ /* 0x000fc400078e0adf */
[----:B------:R-:W-:Y:S01]  /*3680*/  IMAD.MOV.U32 R56, RZ, RZ, R52 ;  /* 0x000000ffff387224 */ /* 0x000fe200078e0034 */
[----:B------:R-:W1:Y:S01]  /*3690*/  I2F R174, R174 ;  /* 0x000000ae00ae7306 */ /* 0x000e620000201400 */
[----:B------:R-:W-:Y:S01]  /*36a0*/  IABS R52, R209 ;  /* 0x000000d100347213 */ /* 0x000fe20000000000 */
[----:B--2---:R-:W-:Y:S02]  /*36b0*/  IMAD.IADD R152, R188, 0x1, -R205 ;  /* 0x00000001bc987824 */ /* 0x004fe400078e0acd */
[----:B------:R-:W-:Y:S01]  /*36c0*/  HMMA.16816.F32 R80, R20, R28, R80 ;  /* 0x0000001c1450723c */ /* 0x000fe20000001850 */
[----:B---3--:R-:W-:Y:S02]  /*36d0*/  FFMA.FTZ R32, R158, -UR4, R33 ;  /* 0x800000049e207c23 */ /* 0x008fe40008010021 */
[----:B------:R-:W-:Y:S01]  /*36e0*/  IABS R152, R152 ;  /* 0x0000009800987213 */ /* 0x000fe20000000000 */
[----:B------:R-:W2:Y:S01]  /*36f0*/  I2F R56, R56 ;  /* 0x0000003800387306 */ /* 0x000ea20000201400 */
[----:B----4-:R-:W-:-:S02]  /*3700*/  FFMA.FTZ R78, R57, -UR4, R138 ;  /* 0x80000004394e7c23 */ /* 0x010fc4000801008a */
[--C-:B------:R-:W-:Y:S01]  /*3710*/  IMAD.IADD R57, R216, 0x1, -R223.reuse ;  /* 0x00000001d8397824 */ /* 0x100fe200078e0adf */
[C---:B------:R-:W-:Y:S01]  /*3720*/  HMMA.16816.F32 R84, R20.reuse, R142, R84 ;  /* 0x0000008e1454723c */ /* 0x040fe20000001854 */
[----:B------:R-:W-:Y:S01]  /*3730*/  IMAD.IADD R223, R226, 0x1, -R223 ;  /* 0x00000001e2df7824 */ /* 0x000fe200078e0adf */
[----:B------:R-:W-:Y:S01]  /*3740*/  FSEL R78, R78, -INF , !P4 ;  /* 0xff8000004e4e7808 */ /* 0x000fe20006000000 */
[----:B------:R-:W-:Y:S01]  /*3750*/  IMAD.MOV.U32 R77, RZ, RZ, R152 ;  /* 0x000000ffff4d7224 */ /* 0x000fe200078e0098 */
[----:B------:R-:W-:Y:S01]  /*3760*/  IABS R57, R57 ;  /* 0x0000003900397213 */ /* 0x000fe20000000000 */
[----:B------:R-:W3:Y:S01]  /*3770*/  I2F R52, R52 ;  /* 0x0000003400347306 */ /* 0x000ee20000201400 */
[----:B-1----:R-:W-:Y:S02]  /*3780*/  FFMA.FTZ R174, R174, -UR4, R79 ;  /* 0x80000004aeae7c23 */ /* 0x002fe4000801004f */
[----:B------:R-:W-:Y:S01]  /*3790*/  FFMA.FTZ R28, R153, -UR4, R36 ;  /* 0x80000004991c7c23 */ /* 0x000fe20008010024 */
[----:B------:R-:W-:Y:S01]  /*37a0*/  HMMA.16816.F32 R168, R20, R30, R168 ;  /* 0x0000001e14a8723c */ /* 0x000fe200000018a8 */
[----:B------:R-:W-:Y:S01]  /*37b0*/  IMAD.MOV.U32 R69, RZ, RZ, R57 ;  /* 0x000000ffff457224 */ /* 0x000fe200078e0039 */
[----:B------:R-:W-:Y:S01]  /*37c0*/  IABS R57, R61 ;  /* 0x0000003d00397213 */ /* 0x000fe20000000000 */
[----:B--2---:R-:W-:Y:S01]  /*37d0*/  FFMA.FTZ R61, R56, -UR4, R137 ;  /* 0x80000004383d7c23 */ /* 0x004fe20008010089 */
[----:B------:R-:W-:Y:S01]  /*37e0*/  FSEL R174, R174, -INF , !P3 ;  /* 0xff800000aeae7808 */ /* 0x000fe20005800000 */
[C---:B------:R-:W-:Y:S01]  /*37f0*/  IMAD.IADD R56, R216.reuse, 0x1, -R229 ;  /* 0x00000001d8387824 */ /* 0x040fe200078e0ae5 */
[----:B------:R-:W1:Y:S01]  /*3800*/  I2F R157, R160 ;  /* 0x000000a0009d7306 */ /* 0x000e620000201400 */
[----:B------:R-:W-:Y:S01]  /*3810*/  IMAD.MOV.U32 R79, RZ, RZ, R57 ;  /* 0x000000ffff4f7224 */ /* 0x000fe200078e0039 */
[----:B------:R-:W-:Y:S01]  /*3820*/  IABS R57, R223 ;  /* 0x000000df00397213 */ /* 0x000fe20000000000 */
[----:B------:R-:W-:Y:S01]  /*3830*/  IMAD.IADD R36, R216, 0x1, -R167 ;  /* 0x00000001d8247824 */ /* 0x000fe200078e0aa7 */
[----:B------:R-:W-:Y:S01]  /*3840*/  IABS R56, R56 ;  /* 0x0000003800387213 */ /* 0x000fe20000000000 */
[----:B------:R-:W-:Y:S01]  /*3850*/  IMAD.IADD R29, R226, 0x1, -R211 ;  /* 0x00000001e21d7824 */ /* 0x000fe200078e0ad3 */
[----:B------:R-:W-:Y:S01]  /*3860*/  FSEL R61, R61, -INF , !P3 ;  /* 0xff8000003d3d7808 */ /* 0x000fe20005800000 */
[----:B---3--:R-:W-:Y:S01]  /*3870*/  FFMA.FTZ R139, R52, -UR4, R139 ;  /* 0x80000004348b7c23 */ /* 0x008fe2000801008b */
[----:B------:R2:W3:Y:S01]  /*3880*/  I2F R137, R57 ;  /* 0x0000003900897306 */ /* 0x0004e20000201400 */
[----:B------:R-:W-:Y:S01]  /*3890*/  IMAD.MOV.U32 R52, RZ, RZ, R56 ;  /* 0x000000ffff347224 */ /* 0x000fe200078e0038 */
[----:B------:R-:W-:-:S02]  /*38a0*/  IABS R36, R36 ;  /* 0x0000002400247213 */ /* 0x000fc40000000000 */
[----:B------:R-:W-:Y:S02]  /*38b0*/  FSEL R204, R139, -INF , !P3 ;  /* 0xff8000008bcc7808 */ /* 0x000fe40005800000 */
[----:B------:R-:W-:Y:S02]  /*38c0*/  ISETP.GE.AND P3, PT, R231, UR11, PT ;  /* 0x0000000be7007c0c */ /* 0x000fe4000bf66270 */
[----:B------:R-:W4:Y:S01]  /*38d0*/  I2F R69, R69 ;  /* 0x0000004500457306 */ /* 0x000f220000201400 */
[----:B------:R-:W-:Y:S01]  /*38e0*/  IABS R29, R29 ;  /* 0x0000001d001d7213 */ /* 0x000fe20000000000 */
[----:B-1----:R-:W-:Y:S01]  /*38f0*/  FFMA.FTZ R40, R157, -UR4, R40 ;  /* 0x800000049d287c23 */ /* 0x002fe20008010028 */
[----:B------:R-:W-:Y:S01]  /*3900*/  FSEL R60, R60, -INF , !P3 ;  /* 0xff8000003c3c7808 */ /* 0x000fe20005800000 */
[----:B--2---:R-:W-:-:S04]  /*3910*/  IMAD.IADD R57, R224, 0x1, -R229 ;  /* 0x00000001e0397824 */ /* 0x004fc800078e0ae5 */
[----:B------:R-:W1:Y:S01]  /*3920*/  I2F R79, R79 ;  /* 0x0000004f004f7306 */ /* 0x000e620000201400 */
[----:B------:R-:W-:Y:S02]  /*3930*/  IMAD.IADD R229, R226, 0x1, -R229 ;  /* 0x00000001e2e57824 */ /* 0x000fe400078e0ae5 */
[----:B---3--:R-:W-:Y:S01]  /*3940*/  FFMA.FTZ R152, R137, -UR4, R134 ;  /* 0x8000000489987c23 */ /* 0x008fe20008010086 */
[----:B------:R-:W-:Y:S01]  /*3950*/  IABS R56, R57 ;  /* 0x0000003900387213 */ /* 0x000fe20000000000 */
[C---:B------:R-:W-:Y:S02]  /*3960*/  IMAD.IADD R57, R216.reuse, 0x1, -R237 ;  /* 0x00000001d8397824 */ /* 0x040fe400078e0aed */
[----:B----4-:R-:W-:Y:S01]  /*3970*/  FFMA.FTZ R69, R69, -UR4, R74 ;  /* 0x8000000445457c23 */ /* 0x010fe2000801004a */
[----:B------:R-:W2:Y:S01]  /*3980*/  I2F R52, R52 ;  /* 0x0000003400347306 */ /* 0x000ea20000201400 */
[----:B------:R-:W-:Y:S01]  /*3990*/  IMAD.MOV.U32 R192, RZ, RZ, R56 ;  /* 0x000000ffffc07224 */ /* 0x000fe200078e0038 */
[----:B------:R-:W-:Y:S01]  /*39a0*/  IABS R56, R229 ;  /* 0x000000e500387213 */ /* 0x000fe20000000000 */
[----:B------:R-:W-:Y:S01]  /*39b0*/  IMAD.IADD R74, R216, 0x1, -R243 ;  /* 0x00000001d84a7824 */ /* 0x000fe200078e0af3 */
[----:B------:R-:W-:-:S03]  /*39c0*/  FSEL R69, R69, -INF , !P2 ;  /* 0xff80000045457808 */ /* 0x000fc60005000000 */
[----:B------:R-:W-:Y:S01]  /*39d0*/  IMAD.MOV.U32 R138, RZ, RZ, R56 ;  /* 0x000000ffff8a7224 */ /* 0x000fe200078e0038 */
[----:B------:R-:W-:Y:S01]  /*39e0*/  IABS R56, R57 ;  /* 0x0000003900387213 */ /* 0x000fe20000000000 */
[--C-:B------:R-:W-:Y:S01]  /*39f0*/  IMAD.IADD R57, R224, 0x1, -R237.reuse ;  /* 0x00000001e0397824 */ /* 0x100fe200078e0aed */
[----:B------:R-:W-:Y:S01]  /*3a00*/  I2F R192, R192 ;  /* 0x000000c000c07306 */ /* 0x000fe20000201400 */
[----:B------:R-:W-:Y:S02]  /*3a10*/  IMAD.IADD R237, R226, 0x1, -R237 ;  /* 0x00000001e2ed7824 */ /* 0x000fe400078e0aed */
[----:B------:R-:W-:Y:S01]  /*3a20*/  IMAD.MOV.U32 R189, RZ, RZ, R56 ;  /* 0x000000ffffbd7224 */ /* 0x000fe200078e0038 */
[----:B------:R-:W-:Y:S01]  /*3a30*/  IABS R56, R57 ;  /* 0x0000003900387213 */ /* 0x000fe20000000000 */
[----:B-1----:R-:W-:Y:S02]  /*3a40*/  FFMA.FTZ R79, R79, -UR4, R132 ;  /* 0x800000044f4f7c23 */ /* 0x002fe40008010084 */
[----:B--2---:R-:W-:Y:S01]  /*3a50*/  FFMA.FTZ R132, R52, -UR4, R75 ;  /* 0x8000000434847c23 */ /* 0x004fe2000801004b */
[----:B------:R-:W1:Y:S01]  /*3a60*/  I2F R138, R138 ;  /* 0x0000008a008a7306 */ /* 0x000e620000201400 */
[----:B------:R-:W-:Y:S01]  /*3a70*/  IMAD.MOV.U32 R57, RZ, RZ, R56 ;  /* 0x000000ffff397224 */ /* 0x000fe200078e0038 */
[----:B------:R-:W-:Y:S01]  /*3a80*/  IABS R56, R237 ;  /* 0x000000ed00387213 */ /* 0x000fe20000000000 */
[----:B------:R-:W-:-:S04]  /*3a90*/  IMAD.IADD R75, R224, 0x1, -R245 ;  /* 0x00000001e04b7824 */ /* 0x000fc800078e0af5 */
[----:B------:R-:W-:Y:S01]  /*3aa0*/  IMAD.MOV.U32 R137, RZ, RZ, R56 ;  /* 0x000000ffff897224 */ /* 0x000fe200078e0038 */
[----:B------:R-:W-:Y:S01]  /*3ab0*/  IABS R56, R74 ;  /* 0x0000004a00387213 */ /* 0x000fe20000000000 */
[--C-:B------:R-:W-:Y:S01]  /*3ac0*/  IMAD.IADD R74, R224, 0x1, -R243.reuse ;  /* 0x00000001e04a7824 */ /* 0x100fe200078e0af3 */
[----:B------:R-:W2:Y:S01]  /*3ad0*/  I2F R189, R189 ;  /* 0x000000bd00bd7306 */ /* 0x000ea20000201400 */
[----:B------:R-:W-:Y:S02]  /*3ae0*/  IMAD.IADD R243, R226, 0x1, -R243 ;  /* 0x00000001e2f37824 */ /* 0x000fe400078e0af3 */
[----:B------:R-:W-:Y:S01]  /*3af0*/  IMAD.MOV.U32 R52, RZ, RZ, R56 ;  /* 0x000000ffff347224 */ /* 0x000fe200078e0038 */
[----:B------:R-:W-:Y:S01]  /*3b00*/  IABS R56, R74 ;  /* 0x0000004a00387213 */ /* 0x000fe20000000000 */
[--C-:B------:R-:W-:Y:S02]  /*3b10*/  IMAD.IADD R74, R216, 0x1, -R245.reuse ;  /* 0x00000001d84a7824 */ /* 0x100fe400078e0af5 */
[----:B------:R-:W-:Y:S01]  /*3b20*/  IMAD.IADD R245, R226, 0x1, -R245 ;  /* 0x00000001e2f57824 */ /* 0x000fe200078e0af5 */
[----:B------:R-:W3:Y:S01]  /*3b30*/  I2F R57, R57 ;  /* 0x0000003900397306 */ /* 0x000ee20000201400 */
[----:B------:R-:W-:Y:S01]  /*3b40*/  IMAD.MOV.U32 R188, RZ, RZ, R56 ;  /* 0x000000ffffbc7224 */ /* 0x000fe200078e0038 */
[----:B------:R-:W-:Y:S01]  /*3b50*/  IABS R74, R74 ;  /* 0x0000004a004a7213 */ /* 0x000fe20000000000 */
[----:B-1----:R-:W-:Y:S01]  /*3b60*/  FFMA.FTZ R138, R138, -UR4, R135 ;  /* 0x800000048a8a7c23 */ /* 0x002fe20008010087 */
[----:B------:R-:W-:Y:S01]  /*3b70*/  IABS R56, R243 ;  /* 0x000000f300387213 */ /* 0x000fe20000000000 */
[----:B------:R-:W-:-:S02]  /*3b80*/  FFMA.FTZ R192, R192, -UR4, R133 ;  /* 0x80000004c0c07c23 */ /* 0x000fc40008010085 */
[----:B------:R-:W-:Y:S01]  /*3b90*/  IMAD.MOV.U32 R223, RZ, RZ, R74 ;  /* 0x000000ffffdf7224 */ /* 0x000fe200078e004a */
[----:B------:R-:W-:Y:S01]  /*3ba0*/  IABS R74, R75 ;  /* 0x0000004b004a7213 */ /* 0x000fe20000000000 */
[----:B------:R-:W1:Y:S01]  /*3bb0*/  I2F R52, R52 ;  /* 0x0000003400347306 */ /* 0x000e620000201400 */
[----:B--2---:R-:W-:Y:S02]  /*3bc0*/  FFMA.FTZ R75, R189, -UR4, R70 ;  /* 0x80000004bd4b7c23 */ /* 0x004fe40008010046 */
[----:B------:R-:W-:Y:S02]  /*3bd0*/  IMAD.IADD R70, R216, 0x1, -R241 ;  /* 0x00000001d8467824 */ /* 0x000fe400078e0af1 */
[----:B------:R-:W-:Y:S01]  /*3be0*/  IMAD.MOV.U32 R209, RZ, RZ, R74 ;  /* 0x000000ffffd17224 */ /* 0x000fe200078e004a */
[----:B------:R-:W-:Y:S01]  /*3bf0*/  IABS R74, R245 ;  /* 0x000000f5004a7213 */ /* 0x000fe20000000000 */
[----:B---3--:R-:W-:Y:S01]  /*3c00*/  FFMA.FTZ R206, R57, -UR4, R128 ;  /* 0x8000000439ce7c23 */ /* 0x008fe20008010080 */
[----:B------:R-:W2:Y:S01]  /*3c10*/  I2F R137, R137 ;  /* 0x0000008900897306 */ /* 0x000ea20000201400 */
[----:B------:R-:W-:Y:S01]  /*3c20*/  FSEL R57, R148, -INF , !P4 ;  /* 0xff80000094397808 */ /* 0x000fe20006000000 */
[----:B------:R-:W-:Y:S01]  /*3c30*/  IMAD.IADD R128, R216, 0x1, -R231 ;  /* 0x00000001d8807824 */ /* 0x000fe200078e0ae7 */
[----:B------:R-:W-:Y:S01]  /*3c40*/  FSEL R148, R136, -INF , !P4 ;  /* 0xff80000088947808 */ /* 0x000fe20006000000 */
[----:B------:R-:W-:Y:S01]  /*3c50*/  IMAD.MOV.U32 R189, RZ, RZ, R74 ;  /* 0x000000ffffbd7224 */ /* 0x000fe200078e004a */
[----:B------:R-:W-:Y:S01]  /*3c60*/  ISETP.GE.AND P4, PT, R241, UR11, PT ;  /* 0x0000000bf1007c0c */ /* 0x000fe2000bf86270 */
[--C-:B------:R-:W-:Y:S01]  /*3c70*/  IMAD.IADD R74, R224, 0x1, -R241.reuse ;  /* 0x00000001e04a7824 */ /* 0x100fe200078e0af1 */
[----:B------:R-:W-:Y:S01]  /*3c80*/  IABS R70, R70 ;  /* 0x0000004600467213 */ /* 0x000fe20000000000 */
[----:B------:R-:W-:Y:S01]  /*3c90*/  IMAD.IADD R241, R226, 0x1, -R241 ;  /* 0x00000001e2f17824 */ /* 0x000fe200078e0af1 */
[----:B------:R-:W3:Y:S01]  /*3ca0*/  I2F R56, R56 ;  /* 0x0000003800387306 */ /* 0x000ee20000201400 */
[----:B-1----:R-:W-:Y:S01]  /*3cb0*/  FFMA.FTZ R52, R52, -UR4, R71 ;  /* 0x8000000434347c23 */ /* 0x002fe20008010047 */
[----:B------:R-:W-:Y:S01]  /*3cc0*/  IABS R74, R74 ;  /* 0x0000004a004a7213 */ /* 0x000fe20000000000 */
[--C-:B------:R-:W-:Y:S01]  /*3cd0*/  IMAD.IADD R71, R224, 0x1, -R231.reuse ;  /* 0x00000001e0477824 */ /* 0x100fe200078e0ae7 */
[----:B------:R-:W-:Y:S01]  /*3ce0*/  FSEL R206, R206, -INF , !P0 ;  /* 0xff800000cece7808 */ /* 0x000fe20004000000 */
[----:B------:R-:W-:-:S02]  /*3cf0*/  IMAD.IADD R231, R226, 0x1, -R231 ;  /* 0x00000001e2e77824 */ /* 0x000fc400078e0ae7 */
[----:B------:R-:W-:Y:S01]  /*3d00*/  IMAD.MOV.U32 R136, RZ, RZ, R74 ;  /* 0x000000ffff887224 */ /* 0x000fe200078e004a */
[----:B------:R-:W-:Y:S01]  /*3d10*/  IABS R74, R241 ;  /* 0x000000f1004a7213 */ /* 0x000fe20000000000 */
[----:B--2---:R-:W-:Y:S01]  /*3d20*/  FFMA.FTZ R200, R137, -UR4, R130 ;  /* 0x8000000489c87c23 */ /* 0x004fe20008010082 */
[----:B------:R-:W-:Y:S01]  /*3d30*/  IABS R71, R71 ;  /* 0x0000004700477213 */ /* 0x000fe20000000000 */
[----:B------:R-:W1:Y:S01]  /*3d40*/  I2F R223, R223 ;  /* 0x000000df00df7306 */ /* 0x000e620000201400 */
[----:B------:R-:W-:Y:S01]  /*3d50*/  FSEL R130, R79, -INF , !P2 ;  /* 0xff8000004f827808 */ /* 0x000fe20005000000 */
[----:B------:R-:W-:Y:S01]  /*3d60*/  IMAD.MOV.U32 R134, RZ, RZ, R74 ;  /* 0x000000ffff867224 */ /* 0x000fe200078e004a */
[----:B------:R-:W-:Y:S01]  /*3d70*/  IABS R74, R128 ;  /* 0x00000080004a7213 */ /* 0x000fe20000000000 */
[----:B------:R-:W-:Y:S01]  /*3d80*/  IMAD.MOV.U32 R137, RZ, RZ, R71 ;  /* 0x000000ffff897224 */ /* 0x000fe200078e0047 */
[----:B------:R-:W-:Y:S01]  /*3d90*/  IABS R71, R231 ;  /* 0x000000e700477213 */ /* 0x000fe20000000000 */
[----:B---3--:R-:W-:Y:S01]  /*3da0*/  FFMA.FTZ R139, R56, -UR4, R131 ;  /* 0x80000004388b7c23 */ /* 0x008fe20008010083 */
[----:B------:R-:W-:Y:S01]  /*3db0*/  FSEL R128, R152, -INF , !P2 ;  /* 0xff80000098807808 */ /* 0x000fe20005000000 */
[----:B------:R2:W3:Y:S01]  /*3dc0*/  I2F R135, R74 ;  /* 0x0000004a00877306 */ /* 0x0004e20000201400 */
[----:B------:R-:W-:Y:S01]  /*3dd0*/  FSEL R231, R75, -INF , !P0 ;  /* 0xff8000004be77808 */ /* 0x000fe20004000000 */
[----:B------:R-:W-:Y:S01]  /*3de0*/  IMAD.MOV.U32 R133, RZ, RZ, R71 ;  /* 0x000000ffff857224 */ /* 0x000fe200078e0047 */
[----:B------:R-:W-:-:S05]  /*3df0*/  FSEL R200, R200, -INF , !P0 ;  /* 0xff800000c8c87808 */ /* 0x000fca0004000000 */
[----:B------:R-:W4:Y:S01]  /*3e00*/  I2F R209, R209 ;  /* 0x000000d100d17306 */ /* 0x000f220000201400 */
[----:B-1----:R-:W-:Y:S02]  /*3e10*/  FFMA.FTZ R252, R223, -UR4, R66 ;  /* 0x80000004dffc7c23 */ /* 0x002fe40008010042 */
[----:B------:R-:W-:-:S03]  /*3e20*/  IMAD.IADD R66, R216, 0x1, -R215 ;  /* 0x00000001d8427824 */ /* 0x000fc600078e0ad7 */
[----:B------:R-:W-:Y:S01]  /*3e30*/  FSEL R252, R252, -INF , !P5 ;  /* 0xff800000fcfc7808 */ /* 0x000fe20006800000 */
[--C-:B--2---:R-:W-:Y:S01]  /*3e40*/  IMAD.IADD R74, R216, 0x1, -R227.reuse ;  /* 0x00000001d84a7824 */ /* 0x104fe200078e0ae3 */
[----:B------:R-:W1:Y:S01]  /*3e50*/  I2F R188, R188 ;  /* 0x000000bc00bc7306 */ /* 0x000e620000201400 */
[----:B------:R-:W-:Y:S01]  /*3e60*/  IABS R66, R66 ;  /* 0x0000004200427213 */ /* 0x000fe20000000000 */
[----:B---3--:R-:W-:Y:S02]  /*3e70*/  FFMA.FTZ R62, R135, -UR4, R62 ;  /* 0x80000004873e7c23 */ /* 0x008fe4000801003e */
[----:B------:R-:W-:Y:S01]  /*3e80*/  IABS R71, R74 ;  /* 0x0000004a00477213 */ /* 0x000fe20000000000 */
[C---:B------:R-:W-:Y:S02]  /*3e90*/  IMAD.IADD R74, R224.reuse, 0x1, -R227 ;  /* 0x00000001e04a7824 */ /* 0x040fe400078e0ae3 */
[----:B----4-:R-:W-:Y:S01]  /*3ea0*/  FFMA.FTZ R152, R209, -UR4, R124 ;  /* 0x80000004d1987c23 */ /* 0x010fe2000801007c */
[----:B------:R-:W2:Y:S01]  /*3eb0*/  I2F R189, R189 ;  /* 0x000000bd00bd7306 */ /* 0x000ea20000201400 */
[----:B------:R-:W-:Y:S01]  /*3ec0*/  IMAD.MOV.U32 R56, RZ, RZ, R71 ;  /* 0x000000ffff387224 */ /* 0x000fe200078e0047 */
[----:B------:R-:W-:Y:S01]  /*3ed0*/  IABS R71, R74 ;  /* 0x0000004a00477213 */ /* 0x000fe20000000000 */
[----:B------:R-:W-:Y:S01]  /*3ee0*/  IMAD.MOV.U32 R79, RZ, RZ, R66 ;  /* 0x000000ffff4f7224 */ /* 0x000fe200078e0042 */
[----:B------:R-:W-:Y:S01]  /*3ef0*/  FSEL R74, R247, -INF , !P2 ;  /* 0xff800000f74a7808 */ /* 0x000fe20005000000 */
[----:B------:R-:W-:Y:S01]  /*3f00*/  IMAD.IADD R135, R224, 0x1, -R193 ;  /* 0x00000001e0877824 */ /* 0x000fe200078e0ac1 */
[----:B------:R-:W-:Y:S01]  /*3f10*/  ISETP.GE.AND P2, PT, R227, UR11, PT ;  /* 0x0000000be3007c0c */ /* 0x000fe2000bf46270 */
[----:B------:R-:W-:Y:S01]  /*3f20*/  IMAD.IADD R227, R226, 0x1, -R227 ;  /* 0x00000001e2e37824 */ /* 0x000fe200078e0ae3 */
[----:B------:R-:W3:Y:S01]  /*3f30*/  I2F R70, R70 ;  /* 0x0000004600467306 */ /* 0x000ee20000201400 */
[----:B------:R-:W-:Y:S01]  /*3f40*/  IMAD.MOV.U32 R198, RZ, RZ, R71 ;  /* 0x000000ffffc67224 */ /* 0x000fe200078e0047 */
[----:B------:R-:W-:Y:S01]  /*3f50*/  FSEL R247, R132, -INF , !P1 ;  /* 0xff80000084f77808 */ /* 0x000fe20004800000 */
[----:B-1----:R-:W-:Y:S01]  /*3f60*/  FFMA.FTZ R188, R188, -UR4, R129 ;  /* 0x80000004bcbc7c23 */ /* 0x002fe20008010081 */
[----:B------:R-:W-:-:S02]  /*3f70*/  IABS R71, R227 ;  /* 0x000000e300477213 */ /* 0x000fc40000000000 */
[----:B------:R-:W-:Y:S02]  /*3f80*/  FSEL R124, R192, -INF , !P1 ;  /* 0xff800000c07c7808 */ /* 0x000fe40004800000 */
[----:B------:R1:W4:Y:S01]  /*3f90*/  I2F R160, R71 ;  /* 0x0000004700a07306 */ /* 0x0003220000201400 */
[----:B------:R-:W-:Y:S01]  /*3fa0*/  FSEL R132, R138, -INF , !P1 ;  /* 0xff8000008a847808 */ /* 0x000fe20004800000 */
[----:B--2---:R-:W-:Y:S01]  /*3fb0*/  FFMA.FTZ R138, R189, -UR4, R126 ;  /* 0x80000004bd8a7c23 */ /* 0x004fe2000801007e */
[----:B------:R-:W-:Y:S01]  /*3fc0*/  ISETP.GE.AND P1, PT, R215, UR11, PT ;  /* 0x0000000bd7007c0c */ /* 0x000fe2000bf26270 */
[----:B------:R-:W-:Y:S01]  /*3fd0*/  IMAD.IADD R126, R216, 0x1, -R207 ;  /* 0x00000001d87e7824 */ /* 0x000fe200078e0acf */
[----:B------:R-:W-:Y:S01]  /*3fe0*/  FSEL R227, R52, -INF , !P6 ;  /* 0xff80000034e37808 */ /* 0x000fe20007000000 */
[----:B------:R-:W-:Y:S01]  /*3ff0*/  IMAD.IADD R52, R226, 0x1, -R201 ;  /* 0x00000001e2347824 */ /* 0x000fe200078e0ac9 */
[----:B------:R-:W-:Y:S01]  /*4000*/  FSEL R246, R62, -INF , !P3 ;  /* 0xff8000003ef67808 */ /* 0x000fe20005800000 */
[----:B---3--:R-:W-:Y:S01]  /*4010*/  FFMA.FTZ R131, R70, -UR4, R67 ;  /* 0x8000000446837c23 */ /* 0x008fe20008010043 */
[----:B------:R-:W-:Y:S01]  /*4020*/  FSEL R70, R249, -INF , !P0 ;  /* 0xff800000f9467808 */ /* 0x000fe20004000000 */
[--C-:B------:R-:W-:Y:S01]  /*4030*/  IMAD.IADD R67, R224, 0x1, -R207.reuse ;  /* 0x00000001e0437824 */ /* 0x100fe200078e0acf */
[----:B------:R-:W-:Y:S01]  /*4040*/  ISETP.GE.AND P0, PT, R207, UR11, PT ;  /* 0x0000000bcf007c0c */ /* 0x000fe2000bf06270 */
[C---:B------:R-:W-:Y:S01]  /*4050*/  IMAD.IADD R207, R226.reuse, 0x1, -R207 ;  /* 0x00000001e2cf7824 */ /* 0x040fe200078e0acf */
[----:B------:R-:W2:Y:S01]  /*4060*/  I2F R79, R79 ;  /* 0x0000004f004f7306 */ /* 0x000ea20000201400 */
[----:B------:R-:W-:Y:S01]  /*4070*/  IMAD.IADD R62, R226, 0x1, -R187 ;  /* 0x00000001e23e7824 */ /* 0x000fe200078e0abb */
[----:B------:R-:W-:Y:S01]  /*4080*/  IABS R52, R52 ;  /* 0x0000003400347213 */ /* 0x000fe20000000000 */
[--C-:B-1----:R-:W-:Y:S01]  /*4090*/  IMAD.IADD R71, R224, 0x1, -R215.reuse ;  /* 0x00000001e0477824 */ /* 0x102fe200078e0ad7 */
[----:B------:R-:W-:Y:S01]  /*40a0*/  FSEL R152, R152, -INF , !P5 ;  /* 0xff80000098987808 */ /* 0x000fe20006800000 */
[----:B------:R-:W-:Y:S01]  /*40b0*/  IMAD.IADD R215, R226, 0x1, -R215 ;  /* 0x00000001e2d77824 */ /* 0x000fe200078e0ad7 */
[----:B------:R-:W-:Y:S01]  /*40c0*/  IABS R62, R62 ;  /* 0x0000003e003e7213 */ /* 0x000fe20000000000 */
[----:B----4-:R-:W-:Y:S01]  /*40d0*/  FFMA.FTZ R123, R160, -UR4, R123 ;  /* 0x80000004a07b7c23 */ /* 0x010fe2000801007b */
[----:B------:R-:W-:Y:S01]  /*40e0*/  IABS R66, R71 ;  /* 0x0000004700427213 */ /* 0x000fe20000000000 */
[----:B------:R-:W1:Y:S01]  /*40f0*/  I2F R136, R136 ;  /* 0x0000008800887306 */ /* 0x000e620000201400 */
[----:B------:R-:W-:Y:S01]  /*4100*/  FSEL R138, R138, -INF , !P5 ;  /* 0xff8000008a8a7808 */ /* 0x000fe20006800000 */
[----:B------:R-:W-:Y:S01]  /*4110*/  IMAD.MOV.U32 R234, RZ, RZ, R62 ;  /* 0x000000ffffea7224 */ /* 0x000fe200078e003e */
[----:B------:R-:W-:Y:S01]  /*4120*/  IABS R135, R135 ;  /* 0x0000008700877213 */ /* 0x000fe20000000000 */
[----:B------:R-:W-:Y:S01]  /*4130*/  IMAD.MOV.U32 R129, RZ, RZ, R66 ;  /* 0x000000ffff817224 */ /* 0x000fe200078e0042 */
[----:B------:R-:W-:Y:S01]  /*4140*/  IABS R66, R215 ;  /* 0x000000d700427213 */ /* 0x000fe20000000000 */
[--C-:B------:R-:W-:Y:S01]  /*4150*/  IMAD.IADD R62, R224, 0x1, -R185.reuse ;  /* 0x00000001e03e7824 */ /* 0x100fe200078e0ab9 */
[----:B------:R-:W-:Y:S01]  /*4160*/  FSEL R249, R131, -INF , !P4 ;  /* 0xff80000083f97808 */ /* 0x000fe20006000000 */
[----:B------:R-:W3:Y:S01]  /*4170*/  I2F R56, R56 ;  /* 0x0000003800387306 */ /* 0x000ee20000201400 */
[----:B--2---:R-:W-:Y:S01]  /*4180*/  FFMA.FTZ R242, R79, -UR4, R58 ;  /* 0x800000044ff27c23 */ /* 0x004fe2000801003a */
[----:B------:R-:W-:Y:S01]  /*4190*/  FSEL R64, R64, -INF , !P0 ;  /* 0xff80000040407808 */ /* 0x000fe20004000000 */
[----:B------:R-:W-:Y:S01]  /*41a0*/  IMAD.MOV.U32 R71, RZ, RZ, R66 ;  /* 0x000000ffff477224 */ /* 0x000fe200078e0042 */
[----:B------:R-:W-:Y:S01]  /*41b0*/  IABS R66, R126 ;  /* 0x0000007e00427213 */ /* 0x000fe20000000000 */
[----:B------:R-:W-:Y:S01]  /*41c0*/  IMAD.IADD R58, R216, 0x1, -R185 ;  /* 0x00000001d83a7824 */ /* 0x000fe200078e0ab9 */
[----:B------:R-:W-:-:S02]  /*41d0*/  FSEL R126, R188, -INF , !P6 ;  /* 0xff800000bc7e7808 */ /* 0x000fc40007000000 */
[----:B------:R-:W2:Y:S01]  /*41e0*/  I2F R198, R198 ;  /* 0x000000c600c67306 */ /* 0x000ea20000201400 */
[----:B------:R-:W-:Y:S01]  /*41f0*/  IMAD.MOV.U32 R194, RZ, RZ, R66 ;  /* 0x000000ffffc27224 */ /* 0x000fe200078e0042 */
[----:B------:R-:W-:Y:S01]  /*4200*/  IABS R66, R67 ;  /* 0x0000004300427213 */ /* 0x000fe20000000000 */
[----:B------:R-:W-:Y:S01]  /*4210*/  IMAD.IADD R67, R216, 0x1, -R201 ;  /* 0x00000001d8437824 */ /* 0x000fe200078e0ac9 */
[----:B------:R-:W-:Y:S01]  /*4220*/  IABS R58, R58 ;  /* 0x0000003a003a7213 */ /* 0x000fe20000000000 */
[----:B-1----:R-:W-:Y:S01]  /*4230*/  FFMA.FTZ R125, R136, -UR4, R125 ;  /* 0x80000004887d7c23 */ /* 0x002fe2000801007d */
[----:B------:R-:W-:Y:S01]  /*4240*/  FSEL R136, R139, -INF , !P6 ;  /* 0xff8000008b887808 */ /* 0x000fe20007000000 */
[----:B------:R-:W-:Y:S01]  /*4250*/  IMAD.MOV.U32 R202, RZ, RZ, R66 ;  /* 0x000000ffffca7224 */ /* 0x000fe200078e0042 */
[----:B------:R-:W-:Y:S01]  /*4260*/  IABS R66, R207 ;  /* 0x000000cf00427213 */ /* 0x000fe20000000000 */
[----:B------:R-:W1:Y:S01]  /*4270*/  I2F R129, R129 ;  /* 0x0000008100817306 */ /* 0x000e620000201400 */
[----:B------:R-:W-:Y:S01]  /*4280*/  ISETP.GE.AND P6, PT, R201, UR11, PT ;  /* 0x0000000bc9007c0c */ /* 0x000fe2000bfc6270 */
[----:B---3--:R-:W-:Y:S01]  /*4290*/  FFMA.FTZ R63, R56, -UR4, R63 ;  /* 0x80000004383f7c23 */ /* 0x008fe2000801003f */
[----:B------:R-:W-:Y:S01]  /*42a0*/  FSEL R56, R196, -INF , !P4 ;  /* 0xff800000c4387808 */ /* 0x000fe20006000000 */
[----:B------:R-:W-:Y:S01]  /*42b0*/  IMAD.MOV.U32 R192, RZ, RZ, R66 ;  /* 0x000000ffffc07224 */ /* 0x000fe200078e0042 */
[----:B------:R-:W-:Y:S01]  /*42c0*/  IABS R66, R67 ;  /* 0x0000004300427213 */ /* 0x000fe20000000000 */
[----:B------:R-:W-:Y:S01]  /*42d0*/  IMAD.IADD R67, R224, 0x1, -R201 ;  /* 0x00000001e0437824 */ /* 0x000fe200078e0ac9 */
[----:B------:R-:W-:Y:S01]  /*42e0*/  FSEL R63, R63, -INF , !P2 ;  /* 0xff8000003f3f7808 */ /* 0x000fe20005000000 */
[----:B------:R-:W3:Y:S01]  /*42f0*/  I2F R137, R137 ;  /* 0x0000008900897306 */ /* 0x000ee20000201400 */
[----:B------:R-:W-:Y:S01]  /*4300*/  IMAD.MOV.U32 R201, RZ, RZ, R52 ;  /* 0x000000ffffc97224 */ /* 0x000fe200078e0034 */
[----:B------:R-:W-:Y:S01]  /*4310*/  FSEL R196, R123, -INF , !P2 ;  /* 0xff8000007bc47808 */ /* 0x000fe20005000000 */
[----:B------:R-:W-:Y:S01]  /*4320*/  IMAD.MOV.U32 R75, RZ, RZ, R66 ;  /* 0x000000ffff4b7224 */ /* 0x000fe200078e0042 */
[----:B------:R-:W-:Y:S01]  /*4330*/  IABS R66, R67 ;  /* 0x0000004300427213 */ /* 0x000fe20000000000 */
[----:B------:R-:W-:Y:S01]  /*4340*/  IMAD.IADD R67, R216, 0x1, -R197 ;  /* 0x00000001d8437824 */ /* 0x000fe200078e0ac5 */
[----:B------:R-:W-:Y:S01]  /*4350*/  IABS R62, R62 ;  /* 0x0000003e003e7213 */ /* 0x000fe20000000000 */
[----:B--2---:R-:W-:Y:S01]  /*4360*/  FFMA.FTZ R121, R198, -UR4, R121 ;  /* 0x80000004c6797c23 */ /* 0x004fe20008010079 */
[----:B------:R-:W2:Y:S01]  /*4370*/  I2F R133, R133 ;  /* 0x0000008500857306 */ /* 0x000ea20000201400 */
[----:B-1----:R-:W-:Y:S01]  /*4380*/  FFMA.FTZ R129, R129, -UR4, R116 ;  /* 0x8000000481817c23 */ /* 0x002fe20008010074 */
[----:B------:R-:W-:Y:S01]  /*4390*/  IABS R52, R67 ;  /* 0x0000004300347213 */ /* 0x000fe20000000000 */
[C---:B------:R-:W-:Y:S01]  /*43a0*/  IMAD.IADD R67, R224.reuse, 0x1, -R197 ;  /* 0x00000001e0437824 */ /* 0x040fe200078e0ac5 */
[----:B------:R-:W-:Y:S01]  /*43b0*/  FSEL R116, R121, -INF , !P2 ;  /* 0xff80000079747808 */ /* 0x000fe20005000000 */
[----:B------:R-:W-:Y:S01]  /*43c0*/  IMAD.IADD R123, R224, 0x1, -R175 ;  /* 0x00000001e07b7824 */ /* 0x000fe200078e0aaf */
[----:B------:R-:W-:-:S02]  /*43d0*/  FSEL R242, R242, -INF , !P1 ;  /* 0xff800000f2f27808 */ /* 0x000fc40004800000 */
[----:B------:R-:W1:Y:S01]  /*43e0*/  I2F R71, R71 ;  /* 0x0000004700477306 */ /* 0x000e620000201400 */
[----:B------:R-:W-:Y:S01]  /*43f0*/  IABS R67, R67 ;  /* 0x0000004300437213 */ /* 0x000fe20000000000 */
[----:B---3--:R-:W-:Y:S01]  /*4400*/  FFMA.FTZ R137, R137, -UR4, R120 ;  /* 0x8000000489897c23 */ /* 0x008fe20008010078 */
[----:B------:R-:W-:Y:S01]  /*4410*/  IABS R123, R123 ;  /* 0x0000007b007b7213 */ /* 0x000fe20000000000 */
[----:B------:R-:W-:Y:S01]  /*4420*/  IMAD.IADD R120, R216, 0x1, -R193 ;  /* 0x00000001d8787824 */ /* 0x000fe200078e0ac1 */
[----:B------:R-:W-:Y:S01]  /*4430*/  IADD3 R215, R219, 0x800, RZ ;  /* 0x00000800dbd77810 */ /* 0x000fe20007ffe0ff */
[----:B------:R-:W-:Y:S01]  /*4440*/  IMAD.MOV.U32 R188, RZ, RZ, R67 ;  /* 0x000000ffffbc7224 */ /* 0x000fe200078e0043 */
[----:B------:R-:W-:Y:S01]  /*4450*/  FSEL R160, R137, -INF , !P3 ;  /* 0xff80000089a07808 */ /* 0x000fe20005800000 */
[----:B------:R-:W3:Y:S01]  /*4460*/  I2F R134, R134 ;  /* 0x0000008600867306 */ /* 0x000ee20000201400 */
[----:B--2---:R-:W-:Y:S01]  /*4470*/  FFMA.FTZ R133, R133, -UR4, R122 ;  /* 0x8000000485857c23 */ /* 0x004fe2000801007a */
[----:B------:R-:W-:Y:S01]  /*4480*/  FSEL R122, R125, -INF , !P4 ;  /* 0xff8000007d7a7808 */ /* 0x000fe20006000000 */
[----:B------:R-:W-:-:S03]  /*4490*/  IMAD.IADD R125, R226, 0x1, -R193 ;  /* 0x00000001e27d7824 */ /* 0x000fc600078e0ac1 */
[----:B------:R-:W-:Y:S02]  /*44a0*/  FSEL R198, R133, -INF , !P3 ;  /* 0xff80000085c67808 */ /* 0x000fe40005800000 */
[----:B------:R-:W2:Y:S01]  /*44b0*/  I2F R194, R194 ;  /* 0x000000c200c27306 */ /* 0x000ea20000201400 */
[----:B-1----:R-:W-:Y:S01]  /*44c0*/  FFMA.FTZ R121, R71, -UR4, R118 ;  /* 0x8000000447797c23 */ /* 0x002fe20008010076 */
[----:B------:R-:W-:Y:S01]  /*44d0*/  IABS R125, R125 ;  /* 0x0000007d007d7213 */ /* 0x000fe20000000000 */
[----:B------:R-:W-:Y:S01]  /*44e0*/  IMAD.IADD R71, R216, 0x1, -R175 ;  /* 0x00000001d8477824 */ /* 0x000fe200078e0aaf */
[----:B------:R-:W-:Y:S02]  /*44f0*/  FSEL R118, R129, -INF , !P1 ;  /* 0xff80000081767808 */ /* 0x000fe40004800000 */
[----:B------:R-:W-:Y:S01]  /*4500*/  ISETP.GE.AND P3, PT, R187, UR11, PT ;  /* 0x0000000bbb007c0c */ /* 0x000fe2000bf66270 */
[----:B------:R-:W-:Y:S01]  /*4510*/  IMAD.MOV.U32 R139, RZ, RZ, R125 ;  /* 0x000000ffff8b7224 */ /* 0x000fe200078e007d */
[----:B------:R-:W1:Y:S01]  /*4520*/  I2F R207, R66 ;  /* 0x0000004200cf7306 */ /* 0x000e620000201400 */
[----:B---3--:R-:W-:-:S07]  /*4530*/  FFMA.FTZ R127, R134, -UR4, R127 ;  /* 0x80000004867f7c23 */ /* 0x008fce000801007f */
[----:B------:R3:W4:Y:S01]  /*4540*/  I2F R66, R52 ;  /* 0x0000003400427306 */ /* 0x0007220000201400 */
[----:B--2---:R-:W-:Y:S01]  /*4550*/  FFMA.FTZ R59, R194, -UR4, R59 ;  /* 0x80000004c23b7c23 */ /* 0x004fe2000801003b */
[----:B------:R-:W-:Y:S01]  /*4560*/  FSEL R194, R121, -INF , !P1 ;  /* 0xff80000079c27808 */ /* 0x000fe20004800000 */
[----:B------:R-:W-:-:S03]  /*4570*/  IMAD.IADD R121, R226, 0x1, -R175 ;  /* 0x00000001e2797824 */ /* 0x000fc600078e0aaf */
[----:B------:R-:W-:Y:S01]  /*4580*/  FSEL R241, R59, -INF , !P0 ;  /* 0xff8000003bf17808 */ /* 0x000fe20004000000 */
[C---:B------:R-:W-:Y:S01]  /*4590*/  IMAD.IADD R59, R226.reuse, 0x1, -R191 ;  /* 0x00000001e23b7824 */ /* 0x040fe200078e0abf */
[----:B------:R2:W-:Y:S01]  /*45a0*/  I2F R79, R58 ;  /* 0x0000003a004f7306 */ /* 0x0005e20000201400 */
[----:B-1----:R-:W-:Y:S01]  /*45b0*/  FFMA.FTZ R112, R207, -UR4, R112 ;  /* 0x80000004cf707c23 */ /* 0x002fe20008010070 */
[----:B------:R-:W-:Y:S02]  /*45c0*/  IABS R121, R121 ;  /* 0x0000007900797213 */ /* 0x000fe40000000000 */
[----:B------:R-:W-:Y:S02]  /*45d0*/  IABS R59, R59 ;  /* 0x0000003b003b7213 */ /* 0x000fe40000000000 */
[----:B---3--:R-:W-:Y:S02]  /*45e0*/  FSEL R52, R251, -INF , !P5 ;  /* 0xff800000fb347808 */ /* 0x008fe40006800000 */
[----:B------:R-:W-:Y:S01]  /*45f0*/  I2F R202, R202 ;  /* 0x000000ca00ca7306 */ /* 0x000fe20000201400 */
[----:B------:R-:W-:Y:S01]  /*4600*/  ISETP.GE.AND P5, PT, R197, UR11, PT ;  /* 0x0000000bc5007c0c */ /* 0x000fe2000bfa6270 */
[----:B------:R-:W-:-:S02]  /*4610*/  IMAD.IADD R197, R226, 0x1, -R197 ;  /* 0x00000001e2c57824 */ /* 0x000fc400078e0ac5 */
[----:B------:R-:W-:Y:S02]  /*4620*/  IMAD.MOV.U32 R129, RZ, RZ, R59 ;  /* 0x000000ffff817224 */ /* 0x000fe400078e003b */
[----:B------:R-:W-:Y:S01]  /*4630*/  IMAD.IADD R59, R224, 0x1, -R195 ;  /* 0x00000001e03b7824 */ /* 0x000fe200078e0ac3 */
[----:B--2---:R-:W-:Y:S01]  /*4640*/  FSEL R58, R190, -INF , !P2 ;  /* 0xff800000be3a7808 */ /* 0x004fe20005000000 */
[----:B------:R-:W1:Y:S01]  /*4650*/  I2F R75, R75 ;  /* 0x0000004b004b7306 */ /* 0x000e620000201400 */
[----:B------:R-:W-:Y:S01]  /*4660*/  ISETP.GE.AND P2, PT, R185, UR11, PT ;  /* 0x0000000bb9007c0c */ /* 0x000fe2000bf46270 */
[----:B------:R-:W-:Y:S01]  /*4670*/  IMAD.IADD R185, R226, 0x1, -R185 ;  /* 0x00000001e2b97824 */ /* 0x000fe200078e0ab9 */
[----:B------:R-:W-:Y:S01]  /*4680*/  IABS R67, R197 ;  /* 0x000000c500437213 */ /* 0x000fe20000000000 */
[----:B----4-:R-:W-:Y:S01]  /*4690*/  FFMA.FTZ R55, R66, -UR4, R55 ;  /* 0x8000000442377c23 */ /* 0x010fe20008010037 */
[----:B------:R-:W-:Y:S01]  /*46a0*/  FSEL R44, R44, -INF , !P2 ;  /* 0xff8000002c2c7808 */ /* 0x000fe20005000000 */
[----:B------:R-:W-:-:S02]  /*46b0*/  IMAD.IADD R66, R226, 0x1, -R199 ;  /* 0x00000001e2427824 */ /* 0x000fc400078e0ac7 */
[----:B------:R2:W3:Y:S01]  /*46c0*/  I2F R189, R135 ;  /* 0x0000008700bd7306 */ /* 0x0004e20000201400 */
[----:B------:R-:W-:Y:S01]  /*46d0*/  IMAD.MOV.U32 R134, RZ, RZ, R67 ;  /* 0x000000ffff867224 */ /* 0x000fe200078e0043 */
[----:B------:R-:W-:Y:S02]  /*46e0*/  IABS R67, R120 ;  /* 0x0000007800437213 */ /* 0x000fe40000000000 */
[----:B------:R-:W-:Y:S01]  /*46f0*/  FSEL R120, R127, -INF , !P4 ;  /* 0xff8000007f787808 */ /* 0x000fe20006000000 */
[C---:B------:R-:W-:Y:S01]  /*4700*/  IMAD.IADD R127, R216.reuse, 0x1, -R187 ;  /* 0x00000001d87f7824 */ /* 0x040fe200078e0abb */
[----:B------:R-:W-:Y:S01]  /*4710*/  FSEL R238, R55, -INF , !P5 ;  /* 0xff80000037ee7808 */ /* 0x000fe20006800000 */
[----:B------:R-:W-:Y:S01]  /*4720*/  IMAD.IADD R55, R216, 0x1, -R225 ;  /* 0x00000001d8377824 */ /* 0x000fe200078e0ae1 */
[----:B------:R-:W4:Y:S01]  /*4730*/  I2F R192, R192 ;  /* 0x000000c000c07306 */ /* 0x000f220000201400 */
[----:B-1----:R-:W-:Y:S01]  /*4740*/  FFMA.FTZ R75, R75, -UR4, R54 ;  /* 0x800000044b4b7c23 */ /* 0x002fe20008010036 */
[----:B------:R-:W-:Y:S01]  /*4750*/  IABS R125, R127 ;  /* 0x0000007f007d7213 */ /* 0x000fe20000000000 */
[----:B------:R-:W-:Y:S01]  /*4760*/  IMAD.IADD R127, R224, 0x1, -R187 ;  /* 0x00000001e07f7824 */ /* 0x000fe200078e0abb */
[----:B------:R-:W-:Y:S01]  /*4770*/  ISETP.GE.AND P4, PT, R193, UR11, PT ;  /* 0x0000000bc1007c0c */ /* 0x000fe2000bf86270 */
[C---:B------:R-:W-:Y:S01]  /*4780*/  IMAD.IADD R54, R216.reuse, 0x1, -R195 ;  /* 0x00000001d8367824 */ /* 0x040fe200078e0ac3 */
[----:B------:R-:W-:Y:S01]  /*4790*/  FSEL R240, R75, -INF , !P6 ;  /* 0xff8000004bf07808 */ /* 0x000fe20007000000 */
[----:B------:R-:W-:Y:S01]  /*47a0*/  IMAD.MOV.U32 R228, RZ, RZ, R125 ;  /* 0x000000ffffe47224 */ /* 0x000fe200078e007d */
[----:B------:R-:W-:Y:S01]  /*47b0*/  IABS R125, R127 ;  /* 0x0000007f007d7213 */ /* 0x000fe20000000000 */
[----:B--2---:R-:W-:Y:S01]  /*47c0*/  IMAD.MOV.U32 R135, RZ, RZ, R62 ;  /* 0x000000ffff877224 */ /* 0x004fe200078e003e */
[----:B------:R-:W-:Y:S01]  /*47d0*/  IABS R62, R185 ;  /* 0x000000b9003e7213 */ /* 0x000fe20000000000 */
[----:B------:R-:W-:Y:S01]  /*47e0*/  IMAD.IADD R75, R216, 0x1, -R199 ;  /* 0x00000001d84b7824 */ /* 0x000fe200078e0ac7 */
[----:B------:R-:W-:Y:S01]  /*47f0*/  IABS R54, R54 ;  /* 0x0000003600367213 */ /* 0x000fe20000000000 */
[----:B------:R-:W1:Y:S01]  /*4800*/  I2F R230, R125 ;  /* 0x0000007d00e67306 */ /* 0x000e620000201400 */
[----:B---3--:R-:W-:Y:S01]  /*4810*/  FFMA.FTZ R108, R189, -UR4, R108 ;  /* 0x80000004bd6c7c23 */ /* 0x008fe2000801006c */
[----:B------:R-:W-:Y:S01]  /*4820*/  FSEL R48, R48, -INF , !P4 ;  /* 0xff80000030307808 */ /* 0x000fe20006000000 */
[----:B------:R-:W-:Y:S01]  /*4830*/  IMAD.MOV.U32 R137, RZ, RZ, R62 ;  /* 0x000000ffff897224 */ /* 0x000fe200078e003e */
[----:B------:R-:W-:Y:S01]  /*4840*/  IABS R62, R71 ;  /* 0x00000047003e7213 */ /* 0x000fe20000000000 */
[----:B----4-:R-:W-:-:S02]  /*4850*/  FFMA.FTZ R192, R192, -UR4, R119 ;  /* 0x80000004c0c07c23 */ /* 0x010fc40008010077 */
[----:B------:R-:W-:Y:S01]  /*4860*/  IMAD.IADD R119, R224, 0x1, -R191 ;  /* 0x00000001e0777824 */ /* 0x000fe200078e0abf */
[----:B------:R2:W-:Y:S02]  /*4870*/  I2F R71, R62 ;  /* 0x0000003e00477306 */ /* 0x0005e40000201400 */
[----:B------:R-:W-:-:S06]  /*4880*/  FSEL R192, R192, -INF , !P0 ;  /* 0xff800000c0c07808 */ /* 0x000fcc0004000000 */
[----:B------:R-:W3:Y:S01]  /*4890*/  I2F R131, R123 ;  /* 0x0000007b00837306 */ /* 0x000ee20000201400 */
[----:B-1----:R-:W-:Y:S02]  /*48a0*/  FFMA.FTZ R172, R230, -UR4, R109 ;  /* 0x80000004e6ac7c23 */ /* 0x002fe4000801006d */
[----:B------:R-:W-:-:S03]  /*48b0*/  IMAD.IADD R109, R224, 0x1, -R235 ;  /* 0x00000001e06d7824 */ /* 0x000fc600078e0aeb */
[----:B------:R-:W-:Y:S02]  /*48c0*/  FSEL R172, R172, -INF , !P3 ;  /* 0xff800000acac7808 */ /* 0x000fe40005800000 */
[----:B--2---:R-:W-:Y:S01]  /*48d0*/  FSEL R62, R162, -INF , !P1 ;  /* 0xff800000a23e7808 */ /* 0x004fe20004800000 */
[----:B------:R-:W-:Y:S01]  /*48e0*/  FFMA.FTZ R162, R202, -UR4, R117 ;  /* 0x80000004caa27c23 */ /* 0x000fe20008010075 */
[----:B------:R-:W1:Y:S01]  /*48f0*/  I2F R188, R188 ;  /* 0x000000bc00bc7306 */ /* 0x000e620000201400 */
[----:B------:R-:W-:Y:S01]  /*4900*/  IMAD.IADD R117, R216, 0x1, -R191 ;  /* 0x00000001d8757824 */ /* 0x000fe200078e0abf */
[----:B------:R-:W-:Y:S01]  /*4910*/  FSEL R202, R112, -INF , !P6 ;  /* 0xff80000070ca7808 */ /* 0x000fe20007000000 */
[----:B------:R-:W-:Y:S01]  /*4920*/  IMAD.IADD R112, R224, 0x1, -R199 ;  /* 0x00000001e0707824 */ /* 0x000fe200078e0ac7 */
[----:B------:R-:W-:Y:S02]  /*4930*/  IABS R109, R109 ;  /* 0x0000006d006d7213 */ /* 0x000fe40000000000 */
[----:B------:R-:W-:Y:S01]  /*4940*/  IABS R117, R117 ;  /* 0x0000007500757213 */ /* 0x000fe20000000000 */
[----:B---3--:R-:W-:Y:S01]  /*4950*/  FFMA.FTZ R131, R131, -UR4, R105 ;  /* 0x8000000483837c23 */ /* 0x008fe20008010069 */
[----:B------:R-:W2:Y:S01]  /*4960*/  I2F R67, R67 ;  /* 0x0000004300437306 */ /* 0x000ea20000201400 */
[----:B------:R-:W-:-:S02]  /*4970*/  FSEL R162, R162, -INF , !P0 ;  /* 0xff800000a2a27808 */ /* 0x000fc40004000000 */
[----:B------:R-:W-:Y:S01]  /*4980*/  IMAD.MOV.U32 R125, RZ, RZ, R117 ;  /* 0x000000ffff7d7224 */ /* 0x000fe200078e0075 */
[----:B------:R-:W-:Y:S01]  /*4990*/  IABS R117, R119 ;  /* 0x0000007700757213 */ /* 0x000fe20000000000 */
[----:B------:R-:W-:Y:S01]  /*49a0*/  IMAD.MOV.U32 R119, RZ, RZ, R54 ;  /* 0x000000ffff777224 */ /* 0x000fe200078e0036 */
[----:B------:R-:W-:Y:S01]  /*49b0*/  IABS R54, R59 ;  /* 0x0000003b00367213 */ /* 0x000fe20000000000 */
[----:B------:R-:W-:Y:S01]  /*49c0*/  IMAD.IADD R59, R226, 0x1, -R195 ;  /* 0x00000001e23b7824 */ /* 0x000fe200078e0ac3 */
[----:B------:R-:W3:Y:S01]  /*49d0*/  I2F R127, R117 ;  /* 0x00000075007f7306 */ /* 0x000ee20000201400 */
[----:B-1----:R-:W-:Y:S01]  /*49e0*/  FFMA.FTZ R188, R188, -UR4, R113 ;  /* 0x80000004bcbc7c23 */ /* 0x002fe20008010071 */
[----:B------:R-:W-:Y:S02]  /*49f0*/  ISETP.GE.AND P0, PT, R191, UR11, PT ;  /* 0x0000000bbf007c0c */ /* 0x000fe4000bf06270 */
[----:B------:R-:W-:Y:S02]  /*4a00*/  IABS R59, R59 ;  /* 0x0000003b003b7213 */ /* 0x000fe40000000000 */
[----:B------:R-:W-:-:S02]  /*4a10*/  FSEL R208, R188, -INF , !P5 ;  /* 0xff800000bcd07808 */ /* 0x000fc40006800000 */
[----:B------:R-:W1:Y:S01]  /*4a20*/  I2F R139, R139 ;  /* 0x0000008b008b7306 */ /* 0x000e620000201400 */
[----:B------:R-:W-:Y:S01]  /*4a30*/  IMAD.MOV.U32 R123, RZ, RZ, R59 ;  /* 0x000000ffff7b7224 */ /* 0x000fe200078e003b */
[----:B------:R-:W-:Y:S01]  /*4a40*/  IABS R59, R75 ;  /* 0x0000004b003b7213 */ /* 0x000fe20000000000 */
[----:B--2---:R-:W-:Y:S01]  /*4a50*/  FFMA.FTZ R50, R67, -UR4, R50 ;  /* 0x8000000443327c23 */ /* 0x004fe20008010032 */
[----:B------:R-:W-:Y:S01]  /*4a60*/  ISETP.GE.AND P1, PT, R175, UR11, PT ;  /* 0x0000000baf007c0c */ /* 0x000fe2000bf26270 */
[----:B------:R-:W-:Y:S01]  /*4a70*/  IMAD.IADD R67, R216, 0x1, -R239 ;  /* 0x00000001d8437824 */ /* 0x000fe200078e0aef */
[----:B------:R-:W-:Y:S01]  /*4a80*/  FSEL R40, R40, -INF , !P0 ;  /* 0xff80000028287808 */ /* 0x000fe20004000000 */
[----:B------:R-:W-:Y:S01]  /*4a90*/  IMAD.MOV.U32 R75, RZ, RZ, R59 ;  /* 0x000000ffff4b7224 */ /* 0x000fe200078e003b */
[----:B------:R-:W-:Y:S01]  /*4aa0*/  IABS R59, R112 ;  /* 0x00000070003b7213 */ /* 0x000fe20000000000 */
[----:B------:R-:W2:Y:S01]  /*4ab0*/  I2F R134, R134 ;  /* 0x0000008600867306 */ /* 0x000ea20000201400 */
[----:B------:R-:W-:Y:S01]  /*4ac0*/  IABS R67, R67 ;  /* 0x0000004300437213 */ /* 0x000fe20000000000 */
[----:B---3--:R-:W-:Y:S01]  /*4ad0*/  FFMA.FTZ R100, R127, -UR4, R100 ;  /* 0x800000047f647c23 */ /* 0x008fe20008010064 */
[----:B------:R-:W-:Y:S01]  /*4ae0*/  FSEL R236, R50, -INF , !P4 ;  /* 0xff80000032ec7808 */ /* 0x000fe20006000000 */
[----:B------:R-:W-:Y:S01]  /*4af0*/  IMAD.MOV.U32 R117, RZ, RZ, R59 ;  /* 0x000000ffff757224 */ /* 0x000fe200078e003b */
[----:B------:R-:W-:Y:S01]  /*4b00*/  IABS R59, R66 ;  /* 0x00000042003b7213 */ /* 0x000fe20000000000 */
[----:B------:R-:W-:Y:S01]  /*4b10*/  IMAD.IADD R66, R216, 0x1, -R213 ;  /* 0x00000001d8427824 */ /* 0x000fe200078e0ad5 */
[----:B------:R-:W-:Y:S01]  /*4b20*/  FSEL R144, R100, -INF , !P0 ;  /* 0xff80000064907808 */ /* 0x000fe20004000000 */
[----:B------:R-:W-:Y:S01]  /*4b30*/  I2F R228, R228 ;  /* 0x000000e400e47306 */ /* 0x000fe20000201400 */
[----:B-1----:R-:W-:Y:S01]  /*4b40*/  FFMA.FTZ R110, R139, -UR4, R110 ;  /* 0x800000048b6e7c23 */ /* 0x002fe2000801006e */
[----:B------:R-:W-:Y:S01]  /*4b50*/  FSEL R150, R131, -INF , !P1 ;  /* 0xff80000083967808 */ /* 0x000fe20004800000 */
[----:B------:R-:W-:Y:S01]  /*4b60*/  IMAD.MOV.U32 R113, RZ, RZ, R59 ;  /* 0x000000ffff717224 */ /* 0x000fe200078e003b */
[----:B------:R-:W-:Y:S01]  /*4b70*/  IABS R59, R66 ;  /* 0x00000042003b7213 */ /* 0x000fe20000000000 */
[----:B------:R-:W-:-:S02]  /*4b80*/  IMAD.IADD R66, R224, 0x1, -R213 ;  /* 0x00000001e0427824 */ /* 0x000fc400078e0ad5 */
[----:B------:R-:W-:Y:S01]  /*4b90*/  IMAD.IADD R50, R224, 0x1, -R239 ;  /* 0x00000001e0327824 */ /* 0x000fe200078e0aef */
[----:B------:R-:W-:Y:S01]  /*4ba0*/  I2F R234, R234 ;  /* 0x000000ea00ea7306 */ /* 0x000fe20000201400 */
[----:B------:R-:W-:Y:S01]  /*4bb0*/  IMAD.MOV.U32 R232, RZ, RZ, R59 ;  /* 0x000000ffffe87224 */ /* 0x000fe200078e003b */
[----:B------:R-:W-:Y:S01]  /*4bc0*/  IABS R59, R66 ;  /* 0x00000042003b7213 */ /* 0x000fe20000000000 */
[----:B--2---:R-:W-:Y:S01]  /*4bd0*/  FFMA.FTZ R115, R134, -UR4, R115 ;  /* 0x8000000486737c23 */ /* 0x004fe20008010073 */
[----:B------:R-:W-:Y:S01]  /*4be0*/  FSEL R66, R53, -INF , !P5 ;  /* 0xff80000035427808 */ /* 0x000fe20006800000 */
[C---:B------:R-:W-:Y:S01]  /*4bf0*/  IMAD.IADD R53, R226.reuse, 0x1, -R213 ;  /* 0x00000001e2357824 */ /* 0x040fe200078e0ad5 */
[----:B------:R-:W-:Y:S01]  /*4c00*/  IABS R50, R50 ;  /* 0x0000003200327213 */ /* 0x000fe20000000000 */
[C---:B------:R-:W-:Y:S01]  /*4c10*/  IMAD.IADD R100, R226.reuse, 0x1, -R205 ;  /* 0x00000001e2647824 */ /* 0x040fe200078e0acd */
[----:B------:R-:W1:Y:S01]  /*4c20*/  I2F R133, R121 ;  /* 0x0000007900857306 */ /* 0x000e620000201400 */
[----:B------:R-:W-:Y:S01]  /*4c30*/  IMAD.IADD R112, R226, 0x1, -R233 ;  /* 0x00000001e2707824 */ /* 0x000fe200078e0ae9 */
[----:B------:R-:W-:-:S02]  /*4c40*/  IABS R53, R53 ;  /* 0x0000003500357213 */ /* 0x000fc40000000000 */
[----:B------:R-:W-:Y:S02]  /*4c50*/  FSEL R188, R115, -INF , !P5 ;  /* 0xff80000073bc7808 */ /* 0x000fe40006800000 */
[----:B------:R-:W-:Y:S01]  /*4c60*/  IABS R100, R100 ;  /* 0x0000006400647213 */ /* 0x000fe20000000000 */
[----:B------:R-:W-:Y:S01]  /*4c70*/  IMAD.MOV.U32 R250, RZ, RZ, R53 ;  /* 0x000000fffffa7224 */ /* 0x000fe200078e0035 */
[----:B------:R-:W-:Y:S01]  /*4c80*/  IABS R53, R55 ;  /* 0x0000003700357213 */ /* 0x000fe20000000000 */
[----:B------:R2:W3:Y:S01]  /*4c90*/  I2F R121, R54 ;  /* 0x0000003600797306 */ /* 0x0004e20000201400 */
[----:B------:R-:W-:Y:S01]  /*4ca0*/  IMAD.IADD R55, R224, 0x1, -R225 ;  /* 0x00000001e0377824 */ /* 0x000fe200078e0ae1 */
[----:B------:R-:W-:Y:S02]  /*4cb0*/  ISETP.GE.AND P5, PT, R199, UR11, PT ;  /* 0x0000000bc7007c0c */ /* 0x000fe4000bfa6270 */
[----:B------:R-:W-:Y:S02]  /*4cc0*/  IABS R105, R112 ;  /* 0x0000007000697213 */ /* 0x000fe40000000000 */
[----:B------:R-:W-:Y:S01]  /*4cd0*/  IABS R55, R55 ;  /* 0x0000003700377213 */ /* 0x000fe20000000000 */
[----:B-1----:R-:W-:Y:S01]  /*4ce0*/  FFMA.FTZ R107, R133, -UR4, R107 ;  /* 0x80000004856b7c23 */ /* 0x002fe2000801006b */
[----:B------:R-:W1:Y:S01]  /*4cf0*/  I2F R201, R201 ;  /* 0x000000c900c97306 */ /* 0x000e620000201400 */
[----:B------:R-:W-:-:S03]  /*4d00*/  FSEL R28, R28, -INF , !P5 ;  /* 0xff8000001c1c7808 */ /* 0x000fc60006800000 */
[----:B------:R-:W-:Y:S02]  /*4d10*/  FSEL R112, R107, -INF , !P1 ;  /* 0xff8000006b707808 */ /* 0x000fe40004800000 */
[----:B--2---:R-:W-:Y:S02]  /*4d20*/  FSEL R54, R166, -INF , !P6 ;  /* 0xff800000a6367808 */ /* 0x004fe40007000000 */
[----:B------:R2:W-:Y:S01]  /*4d30*/  I2F R134, R67 ;  /* 0x0000004300867306 */ /* 0x0005e20000201400 */
[----:B------:R-:W-:Y:S01]  /*4d40*/  FSEL R166, R108, -INF , !P4 ;  /* 0xff8000006ca67808 */ /* 0x000fe20006000000 */
[----:B---3--:R-:W-:Y:S01]  /*4d50*/  FFMA.FTZ R121, R121, -UR4, R101 ;  /* 0x8000000479797c23 */ /* 0x008fe20008010065 */
[----:B------:R-:W-:Y:S01]  /*4d60*/  FSEL R108, R110, -INF , !P4 ;  /* 0xff8000006e6c7808 */ /* 0x000fe20006000000 */
[----:B------:R-:W-:Y:S01]  /*4d70*/  IMAD.IADD R110, R226, 0x1, -R239 ;  /* 0x00000001e26e7824 */ /* 0x000fe200078e0aef */
[----:B------:R-:W-:Y:S01]  /*4d80*/  ISETP.GE.AND P4, PT, R213, UR11, PT ;  /* 0x0000000bd5007c0c */ /* 0x000fe2000bf86270 */
[----:B------:R-:W-:Y:S01]  /*4d90*/  IMAD.IADD R101, R224, 0x1, -R211 ;  /* 0x00000001e0657824 */ /* 0x000fe200078e0ad3 */
[----:B------:R-:W-:Y:S01]  /*4da0*/  IADD3 R213, R219, 0x1000, RZ ;  /* 0x00001000dbd57810 */ /* 0x000fe20007ffe0ff */
[----:B------:R-:W3:Y:S01]  /*4db0*/  I2F R129, R129 ;  /* 0x0000008100817306 */ /* 0x000ee20000201400 */
[----:B------:R-:W-:Y:S01]  /*4dc0*/  IABS R110, R110 ;  /* 0x0000006e006e7213 */ /* 0x000fe20000000000 */
[----:B-1----:R-:W-:Y:S01]  /*4dd0*/  FFMA.FTZ R114, R201, -UR4, R114 ;  /* 0x80000004c9727c23 */ /* 0x002fe20008010072 */
[----:B------:R-:W-:-:S03]  /*4de0*/  IABS R101, R101 ;  /* 0x0000006500657213 */ /* 0x000fc60000000000 */
[----:B------:R-:W-:Y:S01]  /*4df0*/  IMAD.MOV.U32 R230, RZ, RZ, R110 ;  /* 0x000000ffffe67224 */ /* 0x000fe200078e006e */
[----:B------:R-:W-:Y:S01]  /*4e00*/  FSEL R190, R114, -INF , !P6 ;  /* 0xff80000072be7808 */ /* 0x000fe20007000000 */
[----:B--2---:R-:W-:Y:S01]  /*4e10*/  FFMA.FTZ R67, R228, -UR4, R51 ;  /* 0x80000004e4437c23 */ /* 0x004fe20008010033 */
[----:B------:R-:W1:Y:S01]  /*4e20*/  I2F R53, R53 ;  /* 0x0000003500357306 */ /* 0x000e620000201400 */
[----:B------:R-:W-:Y:S01]  /*4e30*/  IMAD.IADD R51, R216, 0x1, -R235 ;  /* 0x00000001d8337824 */ /* 0x000fe200078e0aeb */
[----:B------:R-:W-:Y:S01]  /*4e40*/  ISETP.GE.AND P6, PT, R195, UR11, PT ;  /* 0x0000000bc3007c0c */ /* 0x000fe2000bfc6270 */
[----:B------:R-:W-:Y:S02]  /*4e50*/  FFMA.FTZ R110, R234, -UR4, R111 ;  /* 0x80000004ea6e7c23 */ /* 0x000fe4000801006f */
[----:B------:R-:W-:Y:S01]  /*4e60*/  FFMA.FTZ R234, R79, -UR4, R46 ;  /* 0x800000044fea7c23 */ /* 0x000fe2000801002e */
[----:B------:R-:W-:Y:S01]  /*4e70*/  IABS R51, R51 ;  /* 0x0000003300337213 */ /* 0x000fe20000000000 */
[----:B---3--:R-:W-:Y:S01]  /*4e80*/  FFMA.FTZ R102, R129, -UR4, R102 ;  /* 0x8000000481667c23 */ /* 0x008fe20008010066 */
[----:B------:R2:W3:Y:S01]  /*4e90*/  I2F R244, R59 ;  /* 0x0000003b00f47306 */ /* 0x0004e20000201400 */
[----:B------:R-:W-:Y:S01]  /*4ea0*/  IMAD.IADD R46, R216, 0x1, -R233 ;  /* 0x00000001d82e7824 */ /* 0x000fe200078e0ae9 */
[----:B------:R-:W-:Y:S01]  /*4eb0*/  FSEL R234, R234, -INF , !P2 ;  /* 0xff800000eaea7808 */ /* 0x000fe20005000000 */
[----:B------:R-:W-:Y:S01]  /*4ec0*/  FFMA.FTZ R35, R134, -UR4, R35 ;  /* 0x8000000486237c23 */ /* 0x000fe20008010023 */
[----:B------:R-:W-:Y:S01]  /*4ed0*/  FSEL R114, R102, -INF , !P0 ;  /* 0xff80000066727808 */ /* 0x000fe20004000000 */
[----:B------:R-:W-:Y:S01]  /*4ee0*/  IMAD.IADD R102, R216, 0x1, -R211 ;  /* 0x00000001d8667824 */ /* 0x000fe200078e0ad3 */
[----:B------:R-:W-:-:S02]  /*4ef0*/  IABS R46, R46 ;  /* 0x0000002e002e7213 */ /* 0x000fc40000000000 */
[----:B------:R4:W5:Y:S01]  /*4f00*/  I2F R228, R50 ;  /* 0x0000003200e47306 */ /* 0x0009620000201400 */
[----:B-1----:R-:W-:Y:S01]  /*4f10*/  FFMA.FTZ R33, R53, -UR4, R34 ;  /* 0x8000000435217c23 */ /* 0x002fe20008010022 */
[----:B------:R-:W-:Y:S01]  /*4f20*/  IABS R102, R102 ;  /* 0x0000006600667213 */ /* 0x000fe20000000000 */
[----:B------:R-:W-:Y:S01]  /*4f30*/  IMAD.IADD R53, R224, 0x1, -R161 ;  /* 0x00000001e0357824 */ /* 0x000fe200078e0aa1 */
[----:B------:R-:W-:Y:S02]  /*4f40*/  FSEL R110, R110, -INF , !P3 ;  /* 0xff8000006e6e7808 */ /* 0x000fe40005800000 */
[----:B------:R-:W-:Y:S01]  /*4f50*/  FSEL R184, R121, -INF , !P6 ;  /* 0xff80000079b87808 */ /* 0x000fe20007000000 */
[----:B--2---:R-:W-:Y:S01]  /*4f60*/  IMAD.IADD R59, R226, 0x1, -R225 ;  /* 0x00000001e23b7824 */ /* 0x004fe200078e0ae1 */
[----:B------:R-:W1:Y:S01]  /*4f70*/  I2F R113, R113 ;  /* 0x0000007100717306 */ /* 0x000e620000201400 */
[----:B------:R-:W-:Y:S01]  /*4f80*/  IABS R53, R53 ;  /* 0x0000003500357213 */ /* 0x000fe20000000000 */
[----:B---3--:R-:W-:-:S02]  /*4f90*/  FFMA.FTZ R97, R244, -UR4, R97 ;  /* 0x80000004f4617c23 */ /* 0x008fc40008010061 */
[----:B------:R-:W-:Y:S02]  /*4fa0*/  IABS R59, R59 ;  /* 0x0000003b003b7213 */ /* 0x000fe40000000000 */
[----:B----4-:R-:W-:Y:S02]  /*4fb0*/  FSEL R50, R49, -INF , !P3 ;  /* 0xff80000031327808 */ /* 0x010fe40005800000 */
[----:B------:R-:W2:Y:S01]  /*4fc0*/  I2F R117, R117 ;  /* 0x0000007500757306 */ /* 0x000ea20000201400 */
[----:B------:R-:W-:Y:S01]  /*4fd0*/  FSEL R49, R67, -INF , !P3 ;  /* 0xff80000043317808 */ /* 0x000fe20005800000 */
[----:B------:R-:W-:Y:S01]  /*4fe0*/  IMAD.IADD R67, R226, 0x1, -R235 ;  /* 0x00000001e2437824 */ /* 0x000fe200078e0aeb */
[----:B------:R-:W-:Y:S01]  /*4ff0*/  ISETP.GE.AND P3, PT, R225, UR11, PT ;  /* 0x0000000be1007c0c */ /* 0x000fe2000bf66270 */
[----:B-----5:R-:W-:Y:S01]  /*5000*/  FFMA.FTZ R93, R228, -UR4, R93 ;  /* 0x80000004e45d7c23 */ /* 0x020fe2000801005d */
[----:B------:R-:W-:Y:S01]  /*5010*/  FSEL R146, R97, -INF , !P4 ;  /* 0xff80000061927808 */ /* 0x000fe20006000000 */
[----:B------:R-:W-:Y:S01]  /*5020*/  IMAD.IADD R97, R216, 0x1, -R161 ;  /* 0x00000001d8617824 */ /* 0x000fe200078e0aa1 */
[----:B------:R-:W-:Y:S01]  /*5030*/  IABS R111, R67 ;  /* 0x00000043006f7213 */ /* 0x000fe20000000000 */
[----:B------:R-:W3:Y:S01]  /*5040*/  I2F R135, R135 ;  /* 0x0000008700877306 */ /* 0x000ee20000201400 */
[----:B-1----:R-:W-:Y:S01]  /*5050*/  FFMA.FTZ R113, R113, -UR4, R98 ;  /* 0x8000000471717c23 */ /* 0x002fe20008010062 */
[----:B------:R-:W-:-:S02]  /*5060*/  FSEL R24, R149, -INF , !P3 ;  /* 0xff80000095187808 */ /* 0x000fc40005800000 */
[----:B------:R-:W-:Y:S02]  /*5070*/  FSEL R33, R33, -INF , !P3 ;  /* 0xff80000021217808 */ /* 0x000fe40005800000 */
[----:B------:R-:W-:Y:S02]  /*5080*/  IABS R97, R97 ;  /* 0x0000006100617213 */ /* 0x000fe40000000000 */
[----:B------:R-:W1:Y:S01]  /*5090*/  I2F R137, R137 ;  /* 0x0000008900897306 */ /* 0x000e620000201400 */
[----:B--2---:R-:W-:-:S05]  /*50a0*/  FFMA.FTZ R96, R117, -UR4, R96 ;  /* 0x8000000475607c23 */ /* 0x004fca0008010060 */
[----:B------:R-:W-:Y:S02]  /*50b0*/  FSEL R186, R96, -INF , !P5 ;  /* 0xff80000060ba7808 */ /* 0x000fe40006800000 */
[----:B------:R-:W-:Y:S01]  /*50c0*/  I2F R51, R51 ;  /* 0x0000003300337306 */ /* 0x000fe20000201400 */
[----:B---3--:R-:W-:-:S07]  /*50d0*/  FFMA.FTZ R104, R135, -UR4, R104 ;  /* 0x8000000487687c23 */ /* 0x008fce0008010068 */
[----:B------:R-:W2:Y:S01]  /*50e0*/  I2F R119, R119 ;  /* 0x0000007700777306 */ /* 0x000ea20000201400 */
[----:B-1----:R-:W-:Y:S01]  /*50f0*/  FFMA.FTZ R137, R137, -UR4, R106 ;  /* 0x8000000489897c23 */ /* 0x002fe2000801006a */
[----:B------:R-:W-:-:S04]  /*5100*/  FSEL R106, R104, -INF , !P2 ;  /* 0xff800000686a7808 */ /* 0x000fc80005000000 */
[----:B------:R-:W-:Y:S02]  /*5110*/  FSEL R104, R137, -INF , !P2 ;  /* 0xff80000089687808 */ /* 0x000fe40005000000 */
[----:B------:R-:W1:Y:S01]  /*5120*/  I2F R232, R232 ;  /* 0x000000e800e87306 */ /* 0x000e620000201400 */
[----:B------:R-:W-:-:S04]  /*5130*/  ISETP.GE.AND P2, PT, R239, UR11, PT ;  /* 0x0000000bef007c0c */ /* 0x000fc8000bf46270 */
[----:B------:R-:W-:Y:S02]  /*5140*/  FSEL R225, R35, -INF , !P2 ;  /* 0xff80000023e17808 */ /* 0x000fe40005000000 */
[----:B------:R-:W-:Y:S01]  /*5150*/  FSEL R32, R32, -INF , !P2 ;  /* 0xff80000020207808 */ /* 0x000fe20005000000 */
[----:B------:R-:W3:Y:S01]  /*5160*/  I2F R250, R250 ;  /* 0x000000fa00fa7306 */ /* 0x000ee20000201400 */
[----:B--2---:R-:W-:Y:S01]  /*5170*/  FFMA.FTZ R119, R119, -UR4, R43 ;  /* 0x8000000477777c23 */ /* 0x004fe2000801002b */
[----:B------:R-:W-:Y:S01]  /*5180*/  FSEL R182, R93, -INF , !P2 ;  /* 0xff8000005db67808 */ /* 0x000fe20005000000 */
[----:B------:R-:W-:Y:S02]  /*5190*/  IMAD.MOV.U32 R43, RZ, RZ, R100 ;  /* 0x000000ffff2b7224 */ /* 0x000fe400078e0064 */
[----:B------:R-:W-:-:S03]  /*51a0*/  IMAD.MOV.U32 R100, RZ, RZ, R102 ;  /* 0x000000ffff647224 */ /* 0x000fc600078e0066 */
[----:B------:R2:W4:Y:S01]  /*51b0*/  I2F R67, R109 ;  /* 0x0000006d00437306 */ /* 0x0005220000201400 */
[----:B-1----:R-:W-:-:S07]  /*51c0*/  FFMA.FTZ R39, R232, -UR4, R39 ;  /* 0x80000004e8277c23 */ /* 0x002fce0008010027 */
[----:B------:R-:W1:Y:S01]  /*51d0*/  I2F R55, R55 ;  /* 0x0000003700377306 */ /* 0x000e620000201400 */
[----:B---3--:R-:W-:-:S05]  /*51e0*/  FFMA.FTZ R96, R250, -UR4, R99 ;  /* 0x80000004fa607c23 */ /* 0x008fca0008010063 */
[----:B------:R-:W-:Y:S01]  /*51f0*/  FSEL R96, R96, -INF , !P4 ;  /* 0xff80000060607808 */ /* 0x000fe20006000000 */
[----:B--2---:R-:W-:Y:S01]  /*5200*/  IMAD.IADD R109, R224, 0x1, -R233 ;  /* 0x00000001e06d7824 */ /* 0x004fe200078e0ae9 */
[----:B------:R-:W2:Y:S01]  /*5210*/  I2F R59, R59 ;  /* 0x0000003b003b7306 */ /* 0x000ea20000201400 */
[----:B----4-:R-:W-:Y:S02]  /*5220*/  FFMA.FTZ R67, R67, -UR4, R88 ;  /* 0x8000000443437c23 */ /* 0x010fe40008010058 */
[----:B-1----:R-:W-:-:S05]  /*5230*/  FFMA.FTZ R92, R55, -UR4, R92 ;  /* 0x80000004375c7c23 */ /* 0x002fca000801005c */
[----:B------:R-:W1:Y:S01]  /*5240*/  I2F R230, R230 ;  /* 0x000000e600e67306 */ /* 0x000e620000201400 */
[----:B------:R-:W-:Y:S01]  /*5250*/  IMAD.IADD R55, R224, 0x1, -R163 ;  /* 0x00000001e0377824 */ /* 0x000fe200078e0aa3 */
[----:B------:R-:W-:-:S04]  /*5260*/  FSEL R92, R92, -INF , !P3 ;  /* 0xff8000005c5c7808 */ /* 0x000fc80005800000 */
[----:B------:R-:W-:Y:S02]  /*5270*/  IABS R55, R55 ;  /* 0x0000003700377213 */ /* 0x000fe40000000000 */
[----:B------:R3:W4:Y:S01]  /*5280*/  I2F R79, R111 ;  /* 0x0000006f004f7306 */ /* 0x0007220000201400 */
[----:B--2---:R-:W-:-:S05]  /*5290*/  FFMA.FTZ R34, R59, -UR4, R94 ;  /* 0x800000043b227c23 */ /* 0x004fca000801005e */
[----:B------:R-:W-:Y:S02]  /*52a0*/  FSEL R34, R34, -INF , !P3 ;  /* 0xff80000022227808 */ /* 0x000fe40005800000 */
[----:B------:R-:W2:Y:S01]  /*52b0*/  I2F R125, R125 ;  /* 0x0000007d007d7306 */ /* 0x000ea20000201400 */
[----:B-1----:R-:W-:Y:S01]  /*52c0*/  FFMA.FTZ R95, R230, -UR4, R95 ;  /* 0x80000004e65f7c23 */ /* 0x002fe2000801005f */
[----:B------:R-:W-:Y:S01]  /*52d0*/  ISETP.GE.AND P3, PT, R161, UR11, PT ;  /* 0x0000000ba1007c0c */ /* 0x000fe2000bf66270 */
[----:B------:R-:W-:-:S05]  /*52e0*/  IMAD.IADD R161, R226, 0x1, -R161 ;  /* 0x00000001e2a17824 */ /* 0x000fca00078e0aa1 */
[----:B------:R-:W1:Y:S01]  /*52f0*/  I2F R75, R75 ;  /* 0x0000004b004b7306 */ /* 0x000e620000201400 */
[----:B---3--:R-:W-:Y:S01]  /*5300*/  IABS R111, R109 ;  /* 0x0000006d006f7213 */ /* 0x008fe20000000000 */
[----:B------:R-:W-:Y:S01]  /*5310*/  FFMA.FTZ R109, R71, -UR4, R47 ;  /* 0x80000004476d7c23 */ /* 0x000fe2000801002f */
[----:B------:R-:W-:Y:S01]  /*5320*/  IABS R161, R161 ;  /* 0x000000a100a17213 */ /* 0x000fe20000000000 */
[--C-:B------:R-:W-:Y:S02]  /*5330*/  IMAD.IADD R47, R216, 0x1, -R205.reuse ;  /* 0x00000001d82f7824 */ /* 0x100fe400078e0acd */
[----:B----4-:R-:W-:Y:S01]  /*5340*/  FFMA.FTZ R79, R79, -UR4, R90 ;  /* 0x800000044f4f7c23 */ /* 0x010fe2000801005a */
[----:B------:R-:W-:Y:S01]  /*5350*/  FSEL R90, R95, -INF , !P2 ;  /* 0xff8000005f5a7808 */ /* 0x000fe20005000000 */
[----:B------:R3:W4:Y:S01]  /*5360*/  I2F R98, R101 ;  /* 0x0000006500627306 */ /* 0x0007220000201400 */
[----:B------:R-:W-:Y:S01]  /*5370*/  IABS R47, R47 ;  /* 0x0000002f002f7213 */ /* 0x000fe20000000000 */
[----:B--2---:R-:W-:Y:S01]  /*5380*/  FFMA.FTZ R125, R125, -UR4, R42 ;  /* 0x800000047d7d7c23 */ /* 0x004fe2000801002a */
[----:B------:R-:W-:Y:S01]  /*5390*/  ISETP.GE.AND P2, PT, R163, UR11, PT ;  /* 0x0000000ba3007c0c */ /* 0x000fe2000bf46270 */
[----:B------:R-:W-:-:S02]  /*53a0*/  IMAD.IADD R42, R224, 0x1, -R205 ;  /* 0x00000001e02a7824 */ /* 0x000fc400078e0acd */
[----:B------:R-:W-:Y:S02]  /*53b0*/  IMAD.IADD R224, R224, 0x1, -R203 ;  /* 0x00000001e0e07824 */ /* 0x000fe400078e0acb */
[----:B------:R2:W5:Y:S01]  /*53c0*/  I2F R134, R53 ;  /* 0x0000003500867306 */ /* 0x0005620000201400 */
[----:B-1----:R-:W-:Y:S01]  /*53d0*/  FFMA.FTZ R38, R75, -UR4, R38 ;  /* 0x800000044b267c23 */ /* 0x002fe20008010026 */
[----:B------:R-:W-:Y:S01]  /*53e0*/  IABS R42, R42 ;  /* 0x0000002a002a7213 */ /* 0x000fe20000000000 */
[----:B------:R-:W-:Y:S01]  /*53f0*/  IMAD.IADD R75, R226, 0x1, -R167 ;  /* 0x00000001e24b7824 */ /* 0x000fe200078e0aa7 */
[----:B------:R-:W-:Y:S02]  /*5400*/  IABS R224, R224 ;  /* 0x000000e000e07213 */ /* 0x000fe40000000000 */
[----:B------:R-:W-:Y:S01]  /*5410*/  FSEL R229, R38, -INF , !P5 ;  /* 0xff80000026e57808 */ /* 0x000fe20006800000 */
[----:B---3--:R-:W-:Y:S01]  /*5420*/  IMAD.MOV.U32 R101, RZ, RZ, R36 ;  /* 0x000000ffff657224 */ /* 0x008fe200078e0024 */
[----:B------:R-:W-:Y:S01]  /*5430*/  IABS R36, R37 ;  /* 0x0000002500247213 */ /* 0x000fe20000000000 */
[----:B------:R-:W1:Y:S01]  /*5440*/  I2F R155, R155 ;  /* 0x0000009b009b7306 */ /* 0x000e620000201400 */
[----:B------:R-:W-:Y:S01]  /*5450*/  IABS R75, R75 ;  /* 0x0000004b004b7213 */ /* 0x000fe20000000000 */
[----:B----4-:R-:W-:Y:S01]  /*5460*/  FFMA.FTZ R85, R98, -UR4, R85 ;  /* 0x8000000462557c23 */ /* 0x010fe20008010055 */
[----:B------:R-:W-:Y:S01]  /*5470*/  FSEL R38, R113, -INF , !P5 ;  /* 0xff80000071267808 */ /* 0x000fe20006800000 */
[----:B------:R-:W-:Y:S01]  /*5480*/  IMAD.MOV.U32 R99, RZ, RZ, R36 ;  /* 0x000000ffff637224 */ /* 0x000fe200078e0024 */
[----:B------:R-:W-:Y:S01]  /*5490*/  FSEL R36, R156, -INF , !P4 ;  /* 0xff8000009c247808 */ /* 0x000fe20006000000 */
[----:B--2---:R-:W-:Y:S01]  /*54a0*/  FFMA.FTZ R53, R51, -UR4, R26 ;  /* 0x8000000433357c23 */ /* 0x004fe2000801001a */
[----:B------:R-:W-:Y:S01]  /*54b0*/  ISETP.GE.AND P5, PT, R211, UR11, PT ;  /* 0x0000000bd3007c0c */ /* 0x000fe2000bfa6270 */
[C---:B------:R-:W-:Y:S01]  /*54c0*/  IMAD.IADD R26, R216.reuse, 0x1, -R163 ;  /* 0x00000001d81a7824 */ /* 0x040fe200078e0aa3 */
[----:B------:R2:W3:Y:S01]  /*54d0*/  I2F R248, R46 ;  /* 0x0000002e00f87306 */ /* 0x0004e20000201400 */
[----:B------:R-:W-:-:S02]  /*54e0*/  IMAD.IADD R216, R216, 0x1, -R203 ;  /* 0x00000001d8d87824 */ /* 0x000fc400078e0acb */
[----:B------:R-:W-:Y:S01]  /*54f0*/  IMAD.IADD R163, R226, 0x1, -R163 ;  /* 0x00000001e2a37824 */ /* 0x000fe200078e0aa3 */
[----:B------:R-:W-:Y:S01]  /*5500*/  IABS R26, R26 ;  /* 0x0000001a001a7213 */ /* 0x000fe20000000000 */
[----:B-----5:R-:W-:Y:S01]  /*5510*/  FFMA.FTZ R81, R134, -UR4, R81 ;  /* 0x8000000486517c23 */ /* 0x020fe20008010051 */
[----:B------:R-:W-:Y:S01]  /*5520*/  IABS R158, R216 ;  /* 0x000000d8009e7213 */ /* 0x000fe20000000000 */
[----:B-1----:R-:W-:Y:S01]  /*5530*/  FFMA.FTZ R155, R155, -UR4, R8 ;  /* 0x800000049b9b7c23 */ /* 0x002fe20008010008 */
[----:B------:R-:W1:Y:S01]  /*5540*/  I2F R214, R214 ;  /* 0x000000d600d67306 */ /* 0x000e620000201400 */
[----:B------:R-:W-:Y:S02]  /*5550*/  IABS R163, R163 ;  /* 0x000000a300a37213 */ /* 0x000fe40000000000 */
[----:B------:R-:W-:Y:S02]  /*5560*/  IADD3 R216, R219, 0x400, RZ ;  /* 0x00000400dbd87810 */ /* 0x000fe40007ffe0ff */
[----:B--2---:R-:W-:-:S03]  /*5570*/  FSEL R46, R45, -INF , !P1 ;  /* 0xff8000002d2e7808 */ /* 0x004fc60004800000 */
[----:B------:R2:W4:Y:S01]  /*5580*/  I2F R107, R47 ;  /* 0x0000002f006b7306 */ /* 0x0005220000201400 */
[----:B------:R-:W-:Y:S01]  /*5590*/  FSEL R45, R109, -INF , !P1 ;  /* 0xff8000006d2d7808 */ /* 0x000fe20004800000 */
[----:B---3--:R-:W-:Y:S01]  /*55a0*/  FFMA.FTZ R248, R248, -UR4, R27 ;  /* 0x80000004f8f87c23 */ /* 0x008fe2000801001b */
[----:B------:R-:W-:-:S04]  /*55b0*/  ISETP.GE.AND P1, PT, R235, UR11, PT ;  /* 0x0000000beb007c0c */ /* 0x000fc8000bf26270 */
[----:B------:R-:W-:Y:S01]  /*55c0*/  FSEL R35, R53, -INF , !P1 ;  /* 0xff80000035237808 */ /* 0x000fe20004800000 */
[----:B------:R-:W3:Y:S01]  /*55d0*/  I2F R154, R154 ;  /* 0x0000009a009a7306 */ /* 0x000ee20000201400 */
[----:B------:R-:W-:Y:S01]  /*55e0*/  FSEL R94, R67, -INF , !P1 ;  /* 0xff800000435e7808 */ /* 0x000fe20004800000 */
[----:B-1----:R-:W-:Y:S01]  /*55f0*/  FFMA.FTZ R8, R214, -UR4, R9 ;  /* 0x80000004d6087c23 */ /* 0x002fe20008010009 */
[----:B------:R-:W-:Y:S02]  /*5600*/  FSEL R88, R79, -INF , !P1 ;  /* 0xff8000004f587808 */ /* 0x000fe40004800000 */
[----:B------:R-:W-:-:S03]  /*5610*/  IADD3 R214, R219, 0xc00, RZ ;  /* 0x00000c00dbd67810 */ /* 0x000fc60007ffe0ff */
[----:B------:R-:W1:Y:S01]  /*5620*/  I2F R71, R111 ;  /* 0x0000006f00477306 */ /* 0x000e620000201400 */
[----:B--2---:R-:W-:Y:S01]  /*5630*/  FSEL R47, R125, -INF , !P0 ;  /* 0xff8000007d2f7808 */ /* 0x004fe20004000000 */
[----:B----4-:R-:W-:Y:S01]  /*5640*/  FFMA.FTZ R107, R107, -UR4, R18 ;  /* 0x800000046b6b7c23 */ /* 0x010fe20008010012 */
[----:B------:R-:W-:-:S05]  /*5650*/  ISETP.GE.AND P0, PT, R233, UR11, PT ;  /* 0x0000000be9007c0c */ /* 0x000fca000bf06270 */
[----:B------:R-:W2:Y:S01]  /*5660*/  I2F R105, R105 ;  /* 0x0000006900697306 */ /* 0x000ea20000201400 */
[----:B---3--:R-:W-:-:S05]  /*5670*/  FFMA.FTZ R20, R154, -UR4, R25 ;  /* 0x800000049a147c23 */ /* 0x008fca0008010019 */
[----:B------:R-:W-:Y:S02]  /*5680*/  FSEL R20, R20, -INF , !P0 ;  /* 0xff80000014147808 */ /* 0x000fe40004000000 */
[----:B------:R-:W3:Y:S01]  /*5690*/  I2F R73, R73 ;  /* 0x0000004900497306 */ /* 0x000ee20000201400 */
[----:B-1----:R-:W-:-:S07]  /*56a0*/  FFMA.FTZ R71, R71, -UR4, R89 ;  /* 0x8000000447477c23 */ /* 0x002fce0008010059 */
[----:B------:R1:W-:Y:S01]  /*56b0*/  I2F R102, R29 ;  /* 0x0000001d00667306 */ /* 0x0003e20000201400 */
[----:B--2---:R-:W-:-:S07]  /*56c0*/  FFMA.FTZ R91, R105, -UR4, R91 ;  /* 0x80000004695b7c23 */ /* 0x004fce000801005b */
[----:B------:R-:W2:Y:S01]  /*56d0*/  I2F R212, R212 ;  /* 0x000000d400d47306 */ /* 0x000ea20000201400 */
[----:B---3--:R-:W-:Y:S01]  /*56e0*/  FFMA.FTZ R73, R73, -UR4, R12 ;  /* 0x8000000449497c23 */ /* 0x008fe2000801000c */
[----:B-1----:R-:W-:-:S06]  /*56f0*/  FSEL R29, R39, -INF , !P4 ;  /* 0xff800000271d7808 */ /* 0x002fcc0006000000 */
[----:B------:R-:W1:Y:S01]  /*5700*/  I2F R100, R100 ;  /* 0x0000006400647306 */ /* 0x000e620000201400 */
[----:B------:R-:W-:Y:S01]  /*5710*/  ISETP.GE.AND P4, PT, R167, UR11, PT ;  /* 0x0000000ba7007c0c */ /* 0x000fe2000bf86270 */
[----:B--2---:R-:W-:-:S06]  /*5720*/  FFMA.FTZ R12, R212, -UR4, R13 ;  /* 0x80000004d40c7c23 */ /* 0x004fcc000801000d */
[----:B------:R-:W2:Y:S01]  /*5730*/  I2F R39, R99 ;  /* 0x0000006300277306 */ /* 0x000ea20000201400 */
[----:B------:R-:W-:Y:S02]  /*5740*/  IADD3 R212, R219, 0x1400, RZ ;  /* 0x00001400dbd47810 */ /* 0x000fe40007ffe0ff */
[----:B------:R-:W-:-:S05]  /*5750*/  FSEL R12, R12, -INF , !P3 ;  /* 0xff8000000c0c7808 */ /* 0x000fca0005800000 */
[----:B------:R3:W4:Y:S01]  /*5760*/  I2F R51, R26 ;  /* 0x0000001a00337306 */ /* 0x0007220000201400 */
[----:B-1----:R-:W-:Y:S01]  /*5770*/  FFMA.FTZ R31, R100, -UR4, R19 ;  /* 0x80000004641f7c23 */ /* 0x002fe20008010013 */
[----:B------:R-:W-:-:S04]  /*5780*/  FSEL R19, R71, -INF , !P0 ;  /* 0xff80000047137808 */ /* 0x000fc80004000000 */
[----:B------:R-:W-:Y:S02]  /*5790*/  FSEL R31, R31, -INF , !P5 ;  /* 0xff8000001f1f7808 */ /* 0x000fe40006800000 */
[----:B------:R-:W1:Y:S01]  /*57a0*/  I2F R123, R123 ;  /* 0x0000007b007b7306 */ /* 0x000e620000201400 */
[----:B--2---:R-:W-:Y:S01]  /*57b0*/  FFMA.FTZ R13, R39, -UR4, R80 ;  /* 0x80000004270d7c23 */ /* 0x004fe20008010050 */
[----:B------:R-:W-:Y:S02]  /*57c0*/  FSEL R39, R248, -INF , !P0 ;  /* 0xff800000f8277808 */ /* 0x000fe40004000000 */
[----:B------:R-:W-:Y:S02]  /*57d0*/  FSEL R248, R91, -INF , !P0 ;  /* 0xff8000005bf87808 */ /* 0x000fe40004000000 */
[----:B------:R-:W-:Y:S02]  /*57e0*/  PLOP3.LUT P0, PT, PT, PT, UP0, 0x80, 0x0 ;  /* 0x000000000000781c */ /* 0x000fe40003f0f008 */
[----:B---3--:R-:W-:Y:S01]  /*57f0*/  FSEL R26, R159, -INF , !P1 ;  /* 0xff8000009f1a7808 */ /* 0x008fe20004800000 */
[----:B------:R-:W2:Y:S01]  /*5800*/  I2F R77, R77 ;  /* 0x0000004d004d7306 */ /* 0x000ea20000201400 */
[----:B------:R-:W-:Y:S01]  /*5810*/  ISETP.GE.AND P1, PT, R203, UR11, PT ;  /* 0x0000000bcb007c0c */ /* 0x000fe2000bf26270 */
[----:B------:R-:W-:Y:S01]  /*5820*/  IMAD.IADD R203, R226, 0x1, -R203 ;  /* 0x00000001e2cb7824 */ /* 0x000fe200078e0acb */
[----:B------:R-:W-:Y:S01]  /*5830*/  FSEL R13, R13, -INF , !P4 ;  /* 0xff8000000d0d7808 */ /* 0x000fe20006000000 */
[----:B----4-:R-:W-:Y:S01]  /*5840*/  FFMA.FTZ R23, R51, -UR4, R10 ;  /* 0x8000000433177c23 */ /* 0x010fe2000801000a */
[----:B------:R-:W-:-:S02]  /*5850*/  FSEL R10, R155, -INF , !P2 ;  /* 0xff8000009b0a7808 */ /* 0x000fc40005000000 */
[----:B------:R-:W-:Y:S01]  /*5860*/  IABS R203, R203 ;  /* 0x000000cb00cb7213 */ /* 0x000fe20000000000 */
[----:B------:R3:W4:Y:S01]  /*5870*/  I2F R109, R42 ;  /* 0x0000002a006d7306 */ /* 0x0007220000201400 */
[----:B-1----:R-:W-:Y:S01]  /*5880*/  FFMA.FTZ R103, R123, -UR4, R103 ;  /* 0x800000047b677c23 */ /* 0x002fe20008010067 */
[----:B------:R-:W-:Y:S02]  /*5890*/  FSEL R23, R23, -INF , !P2 ;  /* 0xff80000017177808 */ /* 0x000fe40005000000 */
[----:B------:R-:W-:Y:S02]  /*58a0*/  FSEL R8, R8, -INF , !P1 ;  /* 0xff80000008087808 */ /* 0x000fe40004800000 */
[----:B------:R-:W-:Y:S02]  /*58b0*/  FSEL R140, R103, -INF , !P6 ;  /* 0xff800000678c7808 */ /* 0x000fe40007000000 */
[----:B------:R-:W1:Y:S01]  /*58c0*/  I2F R43, R43 ;  /* 0x0000002b002b7306 */ /* 0x000e620000201400 */
[----:B--2---:R-:W-:-:S02]  /*58d0*/  FFMA.FTZ R77, R77, -UR4, R16 ;  /* 0x800000044d4d7c23 */ /* 0x004fc40008010010 */
[----:B------:R-:W-:-:S05]  /*58e0*/  FFMA.FTZ R16, R210, -UR4, R17 ;  /* 0x80000004d2107c23 */ /* 0x000fca0008010011 */
[----:B------:R-:W2:Y:S01]  /*58f0*/  I2F R22, R224 ;  /* 0x000000e000167306 */ /* 0x000ea20000201400 */
[----:B---3--:R-:W-:Y:S01]  /*5900*/  FSEL R42, R41, -INF , !P6 ;  /* 0xff800000292a7808 */ /* 0x008fe20007000000 */
[----:B----4-:R-:W-:Y:S01]  /*5910*/  FFMA.FTZ R17, R109, -UR4, R84 ;  /* 0x800000046d117c23 */ /* 0x010fe20008010054 */
[----:B------:R-:W-:Y:S01]  /*5920*/  FSEL R41, R119, -INF , !P6 ;  /* 0xff80000077297808 */ /* 0x000fe20007000000 */
[----:B------:R-:W-:Y:S01]  /*5930*/  FFMA.FTZ R84, R102, -UR4, R87 ;  /* 0x8000000466547c23 */ /* 0x000fe20008010057 */
[----:B------:R-:W-:Y:S02]  /*5940*/  ISETP.GE.AND P6, PT, R205, UR11, PT ;  /* 0x0000000bcd007c0c */ /* 0x000fe4000bfc6270 */
[----:B------:R-:W-:Y:S01]  /*5950*/  FSEL R16, R16, -INF , !P5 ;  /* 0xff80000010107808 */ /* 0x000fe20006800000 */
[----:B------:R-:W3:Y:S01]  /*5960*/  I2F R37, R101 ;  /* 0x0000006500257306 */ /* 0x000ee20000201400 */
[----:B-1----:R-:W-:Y:S01]  /*5970*/  FFMA.FTZ R86, R43, -UR4, R86 ;  /* 0x800000042b567c23 */ /* 0x002fe20008010056 */
[----:B------:R-:W-:-:S02]  /*5980*/  FSEL R17, R17, -INF , !P6 ;  /* 0xff80000011117808 */ /* 0x000fc40007000000 */
[----:B------:R-:W-:Y:S02]  /*5990*/  FSEL R84, R84, -INF , !P5 ;  /* 0xff80000054547808 */ /* 0x000fe40006800000 */
[----:B------:R-:W-:Y:S02]  /*59a0*/  FSEL R86, R86, -INF , !P6 ;  /* 0xff80000056567808 */ /* 0x000fe40007000000 */
[----:B------:R-:W1:Y:S01]  /*59b0*/  I2F R75, R75 ;  /* 0x0000004b004b7306 */ /* 0x000e620000201400 */
[----:B--2---:R-:W-:-:S05]  /*59c0*/  FFMA.FTZ R22, R22, -UR4, R169 ;  /* 0x8000000416167c23 */ /* 0x004fca00080100a9 */
[----:B------:R-:W-:Y:S02]  /*59d0*/  FSEL R250, R22, -INF , !P1 ;  /* 0xff80000016fa7808 */ /* 0x000fe40004800000 */
[----:B------:R-:W2:Y:S01]  /*59e0*/  I2F R142, R97 ;  /* 0x00000061008e7306 */ /* 0x000ea20000201400 */
[----:B---3--:R-:W-:Y:S01]  /*59f0*/  FFMA.FTZ R27, R37, -UR4, R14 ;  /* 0x80000004251b7c23 */ /* 0x008fe2000801000e */
[----:B------:R-:W-:Y:S02]  /*5a00*/  FSEL R37, R107, -INF , !P6 ;  /* 0xff8000006b257808 */ /* 0x000fe40007000000 */
[----:B------:R-:W-:Y:S02]  /*5a10*/  FSEL R14, R73, -INF , !P4 ;  /* 0xff800000490e7808 */ /* 0x000fe40006000000 */
[----:B------:R-:W-:Y:S02]  /*5a20*/  FSEL R27, R27, -INF , !P4 ;  /* 0xff8000001b1b7808 */ /* 0x000fe40006000000 */
[----:B------:R-:W3:Y:S01]  /*5a30*/  I2F R156, R161 ;  /* 0x000000a1009c7306 */ /* 0x000ee20000201400 */
[----:B-1----:R-:W-:-:S05]  /*5a40*/  FFMA.FTZ R82, R75, -UR4, R82 ;  /* 0x800000044b527c23 */ /* 0x002fca0008010052 */
[----:B------:R-:W-:Y:S02]  /*5a50*/  FSEL R82, R82, -INF , !P4 ;  /* 0xff80000052527808 */ /* 0x000fe40006000000 */
[----:B------:R-:W1:Y:S01]  /*5a60*/  I2F R158, R158 ;  /* 0x0000009e009e7306 */ /* 0x000e620000201400 */
[----:B--2---:R-:W-:Y:S01]  /*5a70*/  FFMA.FTZ R25, R142, -UR4, R15 ;  /* 0x800000048e197c23 */ /* 0x004fe2000801000f */
[----:B------:R-:W-:-:S04]  /*5a80*/  FSEL R15, R85, -INF , !P5 ;  /* 0xff800000550f7808 */ /* 0x000fc80006800000 */
[----:B------:R-:W-:Y:S02]  /*5a90*/  FSEL R25, R25, -INF , !P3 ;  /* 0xff80000019197808 */ /* 0x000fe40005800000 */
[----:B------:R-:W2:Y:S01]  /*5aa0*/  I2F R53, R55 ;  /* 0x0000003700357306 */ /* 0x000ea20000201400 */
[----:B---3--:R-:W-:-:S05]  /*5ab0*/  FFMA.FTZ R80, R156, -UR4, R83 ;  /* 0x800000049c507c23 */ /* 0x008fca0008010053 */
[----:B------:R-:W-:Y:S02]  /*5ac0*/  FSEL R80, R80, -INF , !P3 ;  /* 0xff80000050507808 */ /* 0x000fe40005800000 */
[----:B------:R-:W3:Y:S01]  /*5ad0*/  I2F R9, R163 ;  /* 0x000000a300097306 */ /* 0x000ee20000201400 */
[----:B-1----:R-:W-:Y:S01]  /*5ae0*/  FFMA.FTZ R21, R158, -UR4, R11 ;  /* 0x800000049e157c23 */ /* 0x002fe2000801000b */
[----:B------:R-:W-:-:S04]  /*5af0*/  FSEL R11, R81, -INF , !P3 ;  /* 0xff800000510b7808 */ /* 0x000fc80005800000 */
[----:B------:R-:W-:Y:S02]  /*5b00*/  FSEL R21, R21, -INF , !P1 ;  /* 0xff80000015157808 */ /* 0x000fe40004800000 */
[----:B------:R-:W1:Y:S01]  /*5b10*/  I2F R18, R203 ;  /* 0x000000cb00127306 */ /* 0x000e620000201400 */
[----:B--2---:R-:W-:Y:S02]  /*5b20*/  FFMA.FTZ R53, R53, -UR4, R168 ;  /* 0x8000000435357c23 */ /* 0x004fe400080100a8 */
[----:B---3--:R-:W-:Y:S01]  /*5b30*/  FFMA.FTZ R30, R9, -UR4, R170 ;  /* 0x80000004091e7c23 */ /* 0x008fe200080100aa */
[----:B------:R-:W-:Y:S02]  /*5b40*/  IADD3 R170, R219, 0x1c00, RZ ;  /* 0x00001c00dbaa7810 */ /* 0x000fe40007ffe0ff */
[----:B------:R-:W-:Y:S02]  /*5b50*/  FSEL R9, R53, -INF , !P2 ;  /* 0xff80000035097808 */ /* 0x000fe40005000000 */
[----:B------:R-:W-:Y:S01]  /*5b60*/  FSEL R30, R30, -INF , !P2 ;  /* 0xff8000001e1e7808 */ /* 0x000fe20005000000 */
[----:B-1----:R-:W-:Y:S01]  /*5b70*/  FFMA.FTZ R43, R18, -UR4, R171 ;  /* 0x80000004122b7c23 */ /* 0x002fe200080100ab */
[----:B------:R-:W-:-:S02]  /*5b80*/  IADD3 R171, R219, 0x1800, RZ ;  /* 0x00001800dbab7810 */ /* 0x000fc40007ffe0ff */
[----:B------:R-:W-:Y:S02]  /*5b90*/  FSEL R18, R77, -INF , !P6 ;  /* 0xff8000004d127808 */ /* 0x000fe40007000000 */
[----:B------:R-:W-:Y:S01]  /*5ba0*/  FSEL R22, R43, -INF , !P1 ;  /* 0xff8000002b167808 */ /* 0x000fe20004800000 */
[----:B------:R-:W-:Y:S06]  /*5bb0*/  BAR.SYNC.DEFER_BLOCKING 0x0 ;  /* 0x0000000000007b1d */ /* 0x000fec0000010000 */
[----:B------:R-:W-:Y:S05]  /*5bc0*/  @!P0 BRA `(.L_x_652) ;  /* 0x0000036000008947 */ /* 0x000fea0003800000 */
[----:B------:R-:W2:Y:S04]  /*5bd0*/  LDL.64 R232, [R1+0x1b8] ;  /* 0x0001b80001e87983 */ /* 0x000ea80000100a00 */
[----:B------:R-:W3:Y:S04]  /*5be0*/  LDL.64 R164, [R1+0x1a8] ;  /* 0x0001a80001a47983 */ /* 0x000ee80000100a00 */
[----:B------:R-:W4:Y:S01]  /*5bf0*/  LDL R237, [R1+0x18c] ;  /* 0x00018c0001ed7983 */ /* 0x000f220000100800 */
[----:B------:R-:W-:-:S04]  /*5c00*/  ULEA.HI.SX32 UR6, UR20, 0xfffffffe, 0x19 ;  /* 0xfffffffe14067891 */ /* 0x000fc8000f8fca3f */
[----:B------:R-:W-:Y:S02]  /*5c10*/  USHF.R.S32.HI UR5, URZ, 0x1f, UR6 ;  /* 0x0000001f3f057899 */ /* 0x000fe40008011406 */
[----:B------:R-:W-:Y:S01]  /*5c20*/  IMAD R100, R3, UR6, RZ ;  /* 0x0000000603647c24 */ /* 0x000fe2000f8e02ff */
[----:B------:R-:W-:Y:S01]  /*5c30*/  BSSY B0, `(.L_x_653) ;  /* 0x000002e000007945 */ /* 0x000fe20003800000 */
[----:B--2---:R-:W-:Y:S01]  /*5c40*/  ISETP.GE.AND P1, PT, R232, c[0x0][0x220], PT ;  /* 0x00008800e8007a0c */ /* 0x004fe20003f26270 */
[----:B---3--:R-:W-:-:S04]  /*5c50*/  IMAD.WIDE.U32 R98, R177, UR6, R164 ;  /* 0x00000006b1627c25 */ /* 0x008fc8000f8e00a4 */
[----:B------:R-:W-:-:S04]  /*5c60*/  IMAD R177, R177, UR5, R100 ;  /* 0x00000005b1b17c24 */ /* 0x000fc8000f8e0264 */
[----:B------:R-:W-:-:S04]  /*5c70*/  IMAD.IADD R103, R99, 0x1, R177 ;  /* 0x0000000163677824 */ /* 0x000fc800078e02b1 */
[-C--:B------:R-:W-:Y:S01]  /*5c80*/  @!P1 IADD3 R180, P2, R180, R98.reuse, RZ ;  /* 0x00000062b4b49210 */ /* 0x080fe20007f5e0ff */
[----:B------:R-:W-:Y:S01]  /*5c90*/  @!P1 IMAD.MOV.U32 R3, RZ, RZ, c[0x0][0x19c] ;  /* 0x00006700ff039624 */ /* 0x000fe200078e00ff */
[----:B------:R-:W-:Y:S02]  /*5ca0*/  @!P1 LEA R43, P3, R2, R98, 0x6 ;  /* 0x00000062022b9211 */ /* 0x000fe400078630ff */
[----:B------:R-:W-:Y:S01]  /*5cb0*/  @!P1 LEA R142, P5, R98, c[0x0][0x168], 0x1 ;  /* 0x00005a00628e9a11 */ /* 0x000fe200078a08ff */
[----:B------:R-:W-:Y:S01]  /*5cc0*/  @!P1 IMAD.X R179, R179, 0x1, R103, P2 ;  /* 0x00000001b3b39824 */ /* 0x000fe200010e0667 */
[----:B------:R-:W-:Y:S02]  /*5cd0*/  @!P1 LEA R134, P4, R180, c[0x0][0x168], 0x1 ;  /* 0x00005a00b4869a11 */ /* 0x000fe400078808ff */
[----:B------:R-:W-:Y:S02]  /*5ce0*/  @!P1 LEA R154, P2, R43, c[0x0][0x168], 0x1 ;  /* 0x00005a002b9a9a11 */ /* 0x000fe400078408ff */
[----:B------:R-:W-:-:S02]  /*5cf0*/  @!P1 LEA.HI.X R100, R2, R103, R3, 0x6, P3 ;  /* 0x0000006702649211 */ /* 0x000fc400018f3403 */
[----:B------:R-:W-:Y:S01]  /*5d00*/  @!P1 LEA.HI.X R143, R98, c[0x0][0x16c], R103, 0x1, P5 ;  /* 0x00005b00628f9a11 */ /* 0x000fe200028f0c67 */
[----:B----4-:R1:W-:Y:S01]  /*5d10*/  @P1 STS [R237+0x2000], RZ ;  /* 0x002000ffed001388 */ /* 0x0103e20000000800 */
[----:B------:R-:W-:Y:S02]  /*5d20*/  @!P1 LEA.HI.X R135, R180, c[0x0][0x16c], R179, 0x1, P4 ;  /* 0x00005b00b4879a11 */ /* 0x000fe400020f0cb3 */
[----:B------:R-:W-:Y:S01]  /*5d30*/  @!P1 LEA.HI.X R155, R43, c[0x0][0x16c], R100, 0x1, P2 ;  /* 0x00005b002b9b9a11 */ /* 0x000fe200010f0c64 */
        /* <DEDUP_REMOVED lines=29> */
.L_x_654:
[----:B------:R-:W-:Y:S05]  /*5f10*/  BSYNC B0 ;  /* 0x0000000000007941 */ /* 0x000fea0003800000 */
.L_x_653:
[----:B------:R-:W0:Y:S02]  /*5f20*/  LDGDEPBAR ;  /* 0x00000000000079af */ /* 0x000e240000000000 */
.L_x_652:
[----:B------:R-:W-:Y:S01]  /*5f30*/  IMAD.U32 R102, RZ, RZ, UR9 ;  /* 0x00000009ff667e24 */ /* 0x000fe2000f8e00ff */
[----:B------:R-:W-:Y:S01]  /*5f40*/  USHF.L.U32 UR6, UR24, 0x2, URZ ;  /* 0x0000000218067899 */ /* 0x000fe2000800063f */
[----:B-1----:R-:W-:Y:S01]  /*5f50*/  IMAD.WIDE.U32 R134, R6, -0x2daee0ad, RZ ;  /* 0xd2511f5306867825 */ /* 0x002fe200078e00ff */
[----:B------:R-:W-:Y:S01]  /*5f60*/  LOP3.LUT R100, R0, UR18, RZ, 0x3c, !PT ;  /* 0x0000001200647c12 */ /* 0x000fe2000f8e3cff */
[----:B------:R-:W-:Y:S01]  /*5f70*/  STL [R1+0x2f8], R43 ;  /* 0x0002f82b01007387 */ /* 0x000fe20000100800 */
[----:B------:R-:W-:Y:S01]  /*5f80*/  ULOP3.LUT UR5, UR6, UR19, URZ, 0x3c, !UPT ;  /* 0x0000001306057292 */ /* 0x000fe2000f8e3c3f */
[----:B------:R-:W-:Y:S01]  /*5f90*/  IMAD R102, R102, 0x8, R181 ;  /* 0x0000000866667824 */ /* 0x000fe200078e02b5 */
[----:B------:R-:W-:Y:S01]  /*5fa0*/  UIADD3 UR27, UR19, -0x4498517b, URZ ;  /* 0xbb67ae85131b7890 */ /* 0x000fe2000fffe03f */
[----:B------:R-:W-:Y:S01]  /*5fb0*/  STL [R1+0x244], R218 ;  /* 0x000244da01007387 */ /* 0x000fe20000100800 */
[----:B------:R-:W-:Y:S01]  /*5fc0*/  UIADD3 UR28, UR18, -0x61c88647, URZ ;  /* 0x9e3779b9121c7890 */ /* 0x000fe2000fffe03f */
[----:B------:R-:W-:Y:S01]  /*5fd0*/  IMAD.WIDE.U32 R154, R102, -0x326172a9, RZ ;  /* 0xcd9e8d57669a7825 */ /* 0x000fe200078e00ff */
[----:B--2---:R-:W-:Y:S01]  /*5fe0*/  LOP3.LUT R98, R135, UR5, RZ, 0x3c, !PT ;  /* 0x0000000587627c12 */ /* 0x004fe2000f8e3cff */
[----:B------:R-:W-:Y:S01]  /*5ff0*/  STL [R1+0x240], R178 ;  /* 0x000240b201007387 */ /* 0x000fe20000100800 */
[----:B------:R-:W-:Y:S01]  /*6000*/  UIADD3 UR26, UR18, 0x3c6ef372, URZ ;  /* 0x3c6ef372121a7890 */ /* 0x000fe2000fffe03f */
[----:B------:R-:W-:Y:S01]  /*6010*/  FMNMX.FTZ R111, R148, R61, !PT ;  /* 0x0000003d946f7209 */ /* 0x000fe20007810000 */
[----:B------:R-:W-:Y:S01]  /*6020*/  UIADD3 UR25, UR19, 0x76cf5d0a, URZ ;  /* 0x76cf5d0a13197890 */ /* 0x000fe2000fffe03f */
[----:B------:R-:W-:Y:S01]  /*6030*/  LOP3.LUT R156, R155, R100, RZ, 0x3c, !PT ;  /* 0x000000649b9c7212 */ /* 0x000fe200078e3cff */
[----:B------:R-:W-:Y:S01]  /*6040*/  STL [R1+0x23c], R4 ;  /* 0x00023c0401007387 */ /* 0x000fe20000100800 */
[----:B------:R-:W-:Y:S01]  /*6050*/  IMAD.WIDE.U32 R98, R98, -0x326172a9, RZ ;  /* 0xcd9e8d5762627825 */ /* 0x000fe200078e00ff */
[----:B------:R-:W-:Y:S01]  /*6060*/  UIADD3 UR23, UR19, 0x32370b8f, URZ ;  /* 0x32370b8f13177890 */ /* 0x000fe2000fffe03f */
[----:B------:R-:W-:Y:S01]  /*6070*/  FMNMX.FTZ R111, R130, R111, !PT ;  /* 0x0000006f826f7209 */ /* 0x000fe20007810000 */
[----:B------:R-:W-:Y:S01]  /*6080*/  STL [R1+0x238], R5 ;  /* 0x0002380501007387 */ /* 0x000fe20000100800 */
[----:B------:R-:W-:Y:S01]  /*6090*/  IMAD.WIDE.U32 R156, R156, -0x2daee0ad, RZ ;  /* 0xd2511f539c9c7825 */ /* 0x000fe200078e00ff */
[----:B------:R-:W-:Y:S01]  /*60a0*/  LOP3.LUT R2, R99, UR28, R154, 0x96, !PT ;  /* 0x0000001c63027c12 */ /* 0x000fe2000f8e969a */
[----:B------:R-:W-:Y:S01]  /*60b0*/  UIADD3 UR24, UR18, -0x255992d5, URZ ;  /* 0xdaa66d2b12187890 */ /* 0x000fe2000fffe03f */
[----:B------:R-:W-:Y:S01]  /*60c0*/  STL [R1+0x234], R222 ;  /* 0x000234de01007387 */ /* 0x000fe20000100800 */
[----:B------:R-:W-:Y:S01]  /*60d0*/  UIADD3 UR14, UR19, -0x126145ec, URZ ;  /* 0xed9eba14130e7890 */ /* 0x000fe2000fffe03f */
[----:B------:R-:W-:Y:S01]  /*60e0*/  LOP3.LUT R0, R157, UR27, R134, 0x96, !PT ;  /* 0x0000001b9d007c12 */ /* 0x000fe2000f8e9686 */
[----:B------:R-:W-:Y:S01]  /*60f0*/  UIADD3 UR13, UR18, 0x1715609d, URZ ;  /* 0x1715609d120d7890 */ /* 0x000fe2000fffe03f */
[----:B------:R-:W-:Y:S01]  /*6100*/  STL [R1+0x230], R219 ;  /* 0x000230db01007387 */ /* 0x000fe20000100800 */
[----:B------:R-:W-:Y:S01]  /*6110*/  FMNMX.FTZ R111, R124, R111, !PT ;  /* 0x0000006f7c6f7209 */ /* 0x000fe20007810000 */
[----:B------:R-:W-:Y:S01]  /*6120*/  UIADD3 UR21, UR18, 0x78dde6e4, URZ ;  /* 0x78dde6e412157890 */ /* 0x000fe2000fffe03f */
[----:B------:R-:W-:Y:S01]  /*6130*/  FMNMX.FTZ R109, R78, R204, !PT ;  /* 0x000000cc4e6d7209 */ /* 0x000fe20007810000 */
[----:B------:R-:W-:Y:S01]  /*6140*/  STL.64 [R1+0x2d8], R218 ;  /* 0x0002d8da01007387 */ /* 0x000fe20000100a00 */
[----:B------:R-:W-:Y:S01]  /*6150*/  FMNMX.FTZ R111, R206, R111, !PT ;  /* 0x0000006fce6f7209 */ /* 0x000fe20007810000 */
[----:B------:R-:W-:Y:S01]  /*6160*/  UIADD3 UR5, UR19, -0x56f99767, URZ ;  /* 0xa906689913057890 */ /* 0x000fe2000fffe03f */
        /* <DEDUP_REMOVED lines=9> */
[----:B------:R1:W-:Y:S01]  /*6200*/  STL.64 [R1+0x220], R220 ;  /* 0x000220dc01007387 */ /* 0x0003e20000100a00 */
[----:B------:R-:W-:-:S02]  /*6210*/  FMNMX.FTZ R111, R122, R111, !PT ;  /* 0x0000006f7a6f7209 */ /* 0x000fc40007810000 */
[----:B------:R-:W-:Y:S01]  /*6220*/  FMNMX.FTZ R109, R136, R109, !PT ;  /* 0x0000006d886d7209 */ /* 0x000fe20007810000 */
[----:B------:R-:W-:Y:S01]  /*6230*/  STL.64 [R1+0x218], R214 ;  /* 0x000218d601007387 */ /* 0x000fe20000100a00 */
[----:B------:R-:W-:Y:S02]  /*6240*/  FMNMX.FTZ R111, R160, R111, !PT ;  /* 0x0000006fa06f7209 */ /* 0x000fe40007810000 */
[----:B------:R-:W-:Y:S01]  /*6250*/  FMNMX.FTZ R109, R138, R109, !PT ;  /* 0x0000006d8a6d7209 */ /* 0x000fe20007810000 */
[----:B------:R-:W-:Y:S01]  /*6260*/  STL.64 [R1+0x210], R212 ;  /* 0x000210d401007387 */ /* 0x000fe20000100a00 */
[----:B------:R-:W-:Y:S02]  /*6270*/  FMNMX.FTZ R111, R116, R111, !PT ;  /* 0x0000006f746f7209 */ /* 0x000fe40007810000 */
[----:B------:R-:W-:Y:S01]  /*6280*/  FMNMX.FTZ R109, R120, R109, !PT ;  /* 0x0000006d786d7209 */ /* 0x000fe20007810000 */
[----:B------:R-:W-:Y:S01]  /*6290*/  STL.64 [R1+0x208], R170 ;  /* 0x000208aa01007387 */ /* 0x000fe20000100a00 */
[----:B------:R-:W-:-:S02]  /*62a0*/  FMNMX.FTZ R111, R118, R111, !PT ;  /* 0x0000006f766f7209 */ /* 0x000fc40007810000 */
[----:B------:R-:W-:Y:S01]  /*62b0*/  FMNMX.FTZ R109, R198, R109, !PT ;  /* 0x0000006dc66d7209 */ /* 0x000fe20007810000 */
[----:B------:R-:W-:Y:S01]  /*62c0*/  STL.64 [R1+0x2b0], R6 ;  /* 0x0002b00601007387 */ /* 0x000fe20000100a00 */
[----:B------:R-:W-:Y:S02]  /*62d0*/  FMNMX.FTZ R111, R162, R111, !PT ;  /* 0x0000006fa26f7209 */ /* 0x000fe40007810000 */
[----:B------:R-:W-:Y:S01]  /*62e0*/  FMNMX.FTZ R109, R196, R109, !PT ;  /* 0x0000006dc46d7209 */ /* 0x000fe20007810000 */
[----:B------:R2:W-:Y:S01]  /*62f0*/  STL.64 [R1+0x2b8], R102 ;  /* 0x0002b86601007387 */ /* 0x0005e20000100a00 */
[----:B------:R-:W-:Y:S02]  /*6300*/  FMNMX.FTZ R111, R202, R111, !PT ;  /* 0x0000006fca6f7209 */ /* 0x000fe40007810000 */
[----:B------:R-:W-:Y:S01]  /*6310*/  FMNMX.FTZ R109, R194, R109, !PT ;  /* 0x0000006dc26d7209 */ /* 0x000fe20007810000 */
[----:B------:R-:W-:Y:S01]  /*6320*/  STL.64 [R1+0x2e0], R100 ;  /* 0x0002e06401007387 */ /* 0x000fe20000100a00 */
[----:B------:R-:W-:Y:S01]  /*6330*/  FMNMX.FTZ R111, R208, R111, !PT ;  /* 0x0000006fd06f7209 */ /* 0x000fe20007810000 */
[----:B-1----:R-:W-:Y:S01]  /*6340*/  IMAD.WIDE.U32 R220, R2, -0x2daee0ad, RZ ;  /* 0xd2511f5302dc7825 */ /* 0x002fe200078e00ff */
        /* <DEDUP_REMOVED lines=10> */
[----:B--2---:R-:W-:Y:S01]  /*63f0*/  IMAD.WIDE.U32 R102, R0, -0x326172a9, RZ ;  /* 0xcd9e8d5700667825 */ /* 0x004fe200078e00ff */
[----:B------:R-:W-:Y:S02]  /*6400*/  LOP3.LUT R0, R221, UR25, R156, 0x96, !PT ;  /* 0x00000019dd007c12 */ /* 0x000fe4000f8e969c */
[----:B------:R-:W-:Y:S02]  /*6410*/  FMNMX.FTZ R109, R104, R109, !PT ;  /* 0x0000006d686d7209 */ /* 0x000fe40007810000 */
[----:B------:R-:W-:Y:S01]  /*6420*/  LOP3.LUT R2, R103, UR26, R98, 0x96, !PT ;  /* 0x0000001a67027c12 */ /* 0x000fe2000f8e9662 */
[----:B------:R-:W-:Y:S01]  /*6430*/  IMAD.WIDE.U32 R244, R0, -0x326172a9, RZ ;  /* 0xcd9e8d5700f47825 */ /* 0x000fe200078e00ff */
[----:B------:R-:W-:Y:S01]  /*6440*/  FMNMX.FTZ R111, R184, R111, !PT ;  /* 0x0000006fb86f7209 */ /* 0x000fe20007810000 */
[----:B------:R-:W-:Y:S01]  /*6450*/  STL.64 [R1+0x88], R102 ;  /* 0x0000886601007387 */ /* 0x000fe20000100a00 */
[----:B------:R-:W-:Y:S01]  /*6460*/  FMNMX.FTZ R109, R112, R109, !PT ;  /* 0x0000006d706d7209 */ /* 0x000fe20007810000 */
[----:B------:R-:W-:Y:S01]  /*6470*/  IMAD.WIDE.U32 R164, R2, -0x2daee0ad, RZ ;  /* 0xd2511f5302a47825 */ /* 0x000fe200078e00ff */
[----:B------:R-:W-:Y:S01]  /*6480*/  LOP3.LUT R2, R245, UR24, R102, 0x96, !PT ;  /* 0x00000018f5027c12 */ /* 0x000fe2000f8e9666 */
[----:B------:R-:W-:Y:S01]  /*6490*/  STL.64 [R1+0x2f0], R98 ;  /* 0x0002f06201007387 */ /* 0x000fe20000100a00 */
[----:B------:R-:W-:-:S02]  /*64a0*/  FMNMX.FTZ R111, R186, R111, !PT ;  /* 0x0000006fba6f7209 */ /* 0x000fc40007810000 */
[----:B------:R-:W-:Y:S01]  /*64b0*/  LOP3.LUT R0, R165, UR23, R220, 0x96, !PT ;  /* 0x00000017a5007c12 */ /* 0x000fe2000f8e96dc */
[----:B------:R-:W-:Y:S01]  /*64c0*/  IMAD.WIDE.U32 R210, R2, -0x2daee0ad, RZ ;  /* 0xd2511f5302d27825 */ /* 0x000fe200078e00ff */
[----:B------:R-:W-:Y:S01]  /*64d0*/  FMNMX.FTZ R109, R114, R109, !PT ;  /* 0x0000006d726d7209 */ /* 0x000fe20007810000 */
[----:B------:R-:W-:Y:S01]  /*64e0*/  STL.64 [R1+0x248], R220 ;  /* 0x000248dc01007387 */ /* 0x000fe20000100a00 */
[----:B------:R-:W-:Y:S01]  /*64f0*/  FMNMX.FTZ R111, R146, R111, !PT ;  /* 0x0000006f926f7209 */ /* 0x000fe20007810000 */
[----:B------:R-:W-:Y:S01]  /*6500*/  IMAD.WIDE.U32 R158, R0, -0x326172a9, RZ ;  /* 0xcd9e8d57009e7825 */ /* 0x000fe200078e00ff */
[----:B------:R-:W-:Y:S02]  /*6510*/  FMNMX.FTZ R0, R65, R174, !PT ;  /* 0x000000ae41007209 */ /* 0x000fe40007810000 */
[----:B------:R-:W-:Y:S02]  /*6520*/  LOP3.LUT R2, R211, UR14, R164, 0x96, !PT ;  /* 0x0000000ed3027c12 */ /* 0x000fe4000f8e96a4 */
[----:B------:R-:W-:-:S02]  /*6530*/  FMNMX.FTZ R0, R69, R0, !PT ;  /* 0x0000000045007209 */ /* 0x000fc40007810000 */
[----:B------:R-:W-:Y:S01]  /*6540*/  FMNMX.FTZ R109, R140, R109, !PT ;  /* 0x0000006d8c6d7209 */ /* 0x000fe20007810000 */
[----:B------:R-:W-:Y:S01]  /*6550*/  IMAD.WIDE.U32 R2, R2, -0x326172a9, RZ ;  /* 0xcd9e8d5702027825 */ /* 0x000fe200078e00ff */
[----:B------:R-:W-:Y:S02]  /*6560*/  FMNMX.FTZ R0, R247, R0, !PT ;  /* 0x00000000f7007209 */ /* 0x000fe40007810000 */
[----:B------:R-:W-:Y:S02]  /*6570*/  FMNMX.FTZ R111, R92, R111, !PT ;  /* 0x0000006f5c6f7209 */ /* 0x000fe40007810000 */
[----:B------:R-:W-:Y:S02]  /*6580*/  FMNMX.FTZ R0, R231, R0, !PT ;  /* 0x00000000e7007209 */ /* 0x000fe40007810000 */
[----:B------:R-:W-:Y:S02]  /*6590*/  LOP3.LUT R237, R3, UR13, R158, 0x96, !PT ;  /* 0x0000000d03ed7c12 */ /* 0x000fe4000f8e969e */
        /* <DEDUP_REMOVED lines=67> */
[----:B------:R-:W1:Y:S01]  /*69d0*/  SHFL.BFLY PT, R142, R107, 0x2, 0x1f ;  /* 0x0c401f006b8e7f89 */ /* 0x000e6200000e0000 */
[----:B------:R-:W-:-:S02]  /*69e0*/  FMNMX.FTZ R3, R26, R3, !PT ;  /* 0x000000031a037209 */ /* 0x000fc40007810000 */
[----:B------:R-:W-:Y:S02]  /*69f0*/  FMNMX.FTZ R111, R250, R111, !PT ;  /* 0x0000006ffa6f7209 */ /* 0x000fe40007810000 */
[----:B------:R-:W-:Y:S02]  /*6a00*/  LOP3.LUT R244, R159, UR21, R244, 0x96, !PT ;  /* 0x000000159ff47c12 */ /* 0x000fe4000f8e96f4 */
[----:B------:R-:W-:Y:S01]  /*6a10*/  FMNMX.FTZ R109, R80, R109, !PT ;  /* 0x0000006d506d7209 */ /* 0x000fe20007810000 */
[----:B------:R-:W2:Y:S01]  /*6a20*/  SHFL.BFLY PT, R168, R111, 0x2, 0x1f ;  /* 0x0c401f006fa87f89 */ /* 0x000ea200000e0000 */
[----:B------:R-:W-:Y:S01]  /*6a30*/  FMNMX.FTZ R3, R20, R3, !PT ;  /* 0x0000000314037209 */ /* 0x000fe20007810000 */
[----:B------:R-:W-:Y:S01]  /*6a40*/  IMAD.WIDE.U32 R244, R244, -0x2daee0ad, RZ ;  /* 0xd2511f53f4f47825 */ /* 0x000fe200078e00ff */
[----:B------:R-:W-:Y:S02]  /*6a50*/  FMNMX.FTZ R109, R30, R109, !PT ;  /* 0x0000006d1e6d7209 */ /* 0x000fe40007810000 */
[----:B------:R-:W-:-:S02]  /*6a60*/  FMNMX.FTZ R3, R18, R3, !PT ;  /* 0x0000000312037209 */ /* 0x000fc40007810000 */
[----:B------:R-:W-:Y:S02]  /*6a70*/  LOP3.LUT R210, R245, UR5, R210, 0x96, !PT ;  /* 0x00000005f5d27c12 */ /* 0x000fe4000f8e96d2 */
[----:B------:R-:W-:Y:S02]  /*6a80*/  FMNMX.FTZ R164, R22, R109, !PT ;  /* 0x0000006d16a47209 */ /* 0x000fe40007810000 */
[----:B------:R-:W-:Y:S01]  /*6a90*/  FMNMX.FTZ R3, R16, R3, !PT ;  /* 0x0000000310037209 */ /* 0x000fe20007810000 */
[----:B------:R-:W-:Y:S02]  /*6aa0*/  IMAD.WIDE.U32 R210, R210, -0x326172a9, RZ ;  /* 0xcd9e8d57d2d27825 */ /* 0x000fe400078e00ff */
[----:B------:R-:W3:Y:S01]  /*6ab0*/  SHFL.BFLY PT, R109, R164, 0x2, 0x1f ;  /* 0x0c401f00a46d7f89 */ /* 0x000ee200000e0000 */
[----:B------:R-:W-:Y:S02]  /*6ac0*/  FMNMX.FTZ R3, R14, R3, !PT ;  /* 0x000000030e037209 */ /* 0x000fe40007810000 */
[----:B------:R-:W-:-:S02]  /*6ad0*/  LOP3.LUT R2, R211, UR30, R2, 0x96, !PT ;  /* 0x0000001ed3027c12 */ /* 0x000fc4000f8e9602 */
[----:B------:R-:W-:Y:S02]  /*6ae0*/  FMNMX.FTZ R3, R12, R3, !PT ;  /* 0x000000030c037209 */ /* 0x000fe40007810000 */
[----:B-1----:R-:W-:Y:S02]  /*6af0*/  FMNMX.FTZ R142, R107, R142, !PT ;  /* 0x0000008e6b8e7209 */ /* 0x002fe40007810000 */
[----:B------:R-:W-:Y:S02]  /*6b00*/  FMNMX.FTZ R3, R10, R3, !PT ;  /* 0x000000030a037209 */ /* 0x000fe40007810000 */
[----:B------:R-:W-:Y:S02]  /*6b10*/  SHF.R.U32.HI R0, RZ, 0x10, R2 ;  /* 0x00000010ff007819 */ /* 0x000fe40000011602 */
[----:B------:R-:W-:Y:S02]  /*6b20*/  FMNMX.FTZ R158, R8, R3, !PT ;  /* 0x00000003089e7209 */ /* 0x000fe40007810000 */
[----:B------:R-:W-:Y:S01]  /*6b30*/  LOP3.LUT R0, R0, 0xff, RZ, 0xc0, !PT ;  /* 0x000000ff00007812 */ /* 0x000fe200078ec0ff */
[----:B------:R-:W1:Y:S01]  /*6b40*/  SHFL.BFLY PT, R3, R142, 0x1, 0x1f ;  /* 0x0c201f008e037f89 */ /* 0x000e6200000e0000 */
[----:B--2---:R-:W-:-:S02]  /*6b50*/  FMNMX.FTZ R168, R111, R168, !PT ;  /* 0x000000a86fa87209 */ /* 0x004fc40007810000 */
[C---:B------:R-:W-:Y:S01]  /*6b60*/  ISETP.GE.U32.AND P6, PT, R217.reuse, R0, PT ;  /* 0x00000000d900720c */ /* 0x040fe20003fc6070 */
[----:B------:R-:W2:Y:S01]  /*6b70*/  SHFL.BFLY PT, R107, R158, 0x2, 0x1f ;  /* 0x0c401f009e6b7f89 */ /* 0x000ea200000e0000 */
[----:B------:R-:W-:Y:S02]  /*6b80*/  LOP3.LUT R0, R2, 0xff, RZ, 0xc0, !PT ;  /* 0x000000ff02007812 */ /* 0x000fe400078ec0ff */
[----:B------:R-:W-:Y:S01]  /*6b90*/  SHF.R.U32.HI R251, RZ, 0x10, R210 ;  /* 0x00000010fffb7819 */ /* 0x000fe200000116d2 */
[----:B------:R-:W4:Y:S01]  /*6ba0*/  SHFL.BFLY PT, R111, R168, 0x1, 0x1f ;  /* 0x0c201f00a86f7f89 */ /* 0x000f2200000e0000 */
[----:B------:R-:W-:Y:S02]  /*6bb0*/  ISETP.GE.U32.AND P4, PT, R217, R0, PT ;  /* 0x00000000d900720c */ /* 0x000fe40003f86070 */
[----:B------:R-:W-:Y:S02]  /*6bc0*/  SHF.R.U32.HI R0, RZ, 0x18, R2 ;  /* 0x00000018ff007819 */ /* 0x000fe40000011602 */
[----:B---3--:R-:W-:-:S02]  /*6bd0*/  FMNMX.FTZ R109, R164, R109, !PT ;  /* 0x0000006da46d7209 */ /* 0x008fc40007810000 */
[----:B------:R-:W-:Y:S02]  /*6be0*/  LOP3.LUT R2, R2, 0xffff, RZ, 0xc0, !PT ;  /* 0x0000ffff02027812 */ /* 0x000fe400078ec0ff */
[C---:B------:R-:W-:Y:S02]  /*6bf0*/  ISETP.GE.U32.AND P3, PT, R217.reuse, R0, PT ;  /* 0x00000000d900720c */ /* 0x040fe40003f66070 */
[----:B------:R-:W3:Y:S01]  /*6c00*/  SHFL.BFLY PT, R0, R109, 0x1, 0x1f ;  /* 0x0c201f006d007f89 */ /* 0x000ee200000e0000 */
[----:B------:R-:W-:Y:S02]  /*6c10*/  SHF.R.U32.HI R113, RZ, 0x8, R2 ;  /* 0x00000008ff717819 */ /* 0x000fe40000011602 */
[----:B------:R-:W-:Y:S02]  /*6c20*/  LOP3.LUT R2, R210, 0xff, RZ, 0xc0, !PT ;  /* 0x000000ffd2027812 */ /* 0x000fe400078ec0ff */
[----:B-1----:R-:W-:Y:S02]  /*6c30*/  FMNMX.FTZ R3, R142, R3, !PT ;  /* 0x000000038e037209 */ /* 0x002fe40007810000 */
[----:B------:R-:W-:-:S02]  /*6c40*/  ISETP.GE.U32.AND P5, PT, R217, R2, PT ;  /* 0x00000002d900720c */ /* 0x000fc40003fa6070 */
[----:B------:R-:W-:Y:S02]  /*6c50*/  LOP3.LUT R2, R113, 0xffff, RZ, 0xc0, !PT ;  /* 0x0000ffff71027812 */ /* 0x000fe400078ec0ff */
[----:B--2---:R-:W-:Y:S02]  /*6c60*/  FMNMX.FTZ R107, R158, R107, !PT ;  /* 0x0000006b9e6b7209 */ /* 0x004fe40007810000 */
[----:B------:R-:W-:Y:S02]  /*6c70*/  ISETP.GE.U32.AND P2, PT, R217, R2, PT ;  /* 0x00000002d900720c */ /* 0x000fe40003f46070 */
[----:B----4-:R-:W-:Y:S01]  /*6c80*/  FMNMX.FTZ R2, R168, R111, !PT ;  /* 0x0000006fa8027209 */ /* 0x010fe20007810000 */
[C---:B------:R-:W-:Y:S01]  /*6c90*/  FMUL.FTZ R168, R3.reuse, c[0x0][0x23c] ;  /* 0x00008f0003a87a20 */ /* 0x040fe20000410000 */
[----:B------:R-:W-:Y:S01]  /*6ca0*/  FSETP.NEU.FTZ.AND P1, PT, R3, -INF , PT ;  /* 0xff8000000300780b */ /* 0x000fe20003f3d000 */
[----:B------:R-:W1:Y:S01]  /*6cb0*/  SHFL.BFLY PT, R164, R107, 0x1, 0x1f ;  /* 0x0c201f006ba47f89 */ /* 0x000e6200000e0000 */
[----:B------:R-:W-:-:S02]  /*6cc0*/  SHF.R.U32.HI R142, RZ, 0x18, R210 ;  /* 0x00000018ff8e7819 */ /* 0x000fc400000116d2 */
[----:B------:R-:W-:Y:S01]  /*6cd0*/  FSEL R168, R168, RZ, P1 ;  /* 0x000000ffa8a87208 */ /* 0x000fe20000800000 */
[----:B------:R2:W-:Y:S01]  /*6ce0*/  STL.64 [R1+0x250], R2 ;  /* 0x0002500201007387 */ /* 0x0005e20000100a00 */
[----:B------:R-:W-:Y:S02]  /*6cf0*/  FSETP.NEU.FTZ.AND P1, PT, R2, -INF , PT ;  /* 0xff8000000200780b */ /* 0x000fe40003f3d000 */
[----:B---3--:R-:W-:Y:S01]  /*6d00*/  FMNMX.FTZ R0, R109, R0, !PT ;  /* 0x000000006d007209 */ /* 0x008fe20007810000 */
[--C-:B------:R-:W-:Y:S01]  /*6d10*/  FFMA.FTZ R5, R37, c[0x0][0x23c], -R168.reuse ;  /* 0x00008f0025057a23 */ /* 0x100fe200000108a8 */
[----:B------:R-:W-:Y:S01]  /*6d20*/  LOP3.LUT R158, R210, 0xffff, RZ, 0xc0, !PT ;  /* 0x0000ffffd29e7812 */ /* 0x000fe200078ec0ff */
[----:B------:R-:W-:Y:S01]  /*6d30*/  FMUL.FTZ R109, R2, c[0x0][0x23c] ;  /* 0x00008f00026d7a20 */ /* 0x000fe20000410000 */
[----:B------:R-:W-:Y:S01]  /*6d40*/  LOP3.LUT R251, R251, 0xff, RZ, 0xc0, !PT ;  /* 0x000000fffbfb7812 */ /* 0x000fe200078ec0ff */
[--C-:B------:R-:W-:Y:S01]  /*6d50*/  FFMA.FTZ R6, R27, c[0x0][0x23c], -R168.reuse ;  /* 0x00008f001b067a23 */ /* 0x100fe200000108a8 */
[----:B------:R3:W-:Y:S01]  /*6d60*/  STL [R1+0x7c], R5 ;  /* 0x00007c0501007387 */ /* 0x0007e20000100800 */
[--C-:B------:R-:W-:Y:S01]  /*6d70*/  FFMA.FTZ R159, R174, c[0x0][0x23c], -R168.reuse ;  /* 0x00008f00ae9f7a23 */ /* 0x100fe200000108a8 */
[----:B------:R-:W-:Y:S01]  /*6d80*/  FSEL R109, R109, RZ, P1 ;  /* 0x000000ff6d6d7208 */ /* 0x000fe20000800000 */
[--C-:B------:R-:W-:Y:S01]  /*6d90*/  FFMA.FTZ R155, R69, c[0x0][0x23c], -R168.reuse ;  /* 0x00008f00459b7a23 */ /* 0x100fe200000108a8 */
[----:B------:R-:W-:Y:S01]  /*6da0*/  FSETP.NEU.FTZ.AND P1, PT, R0, -INF , PT ;  /* 0xff8000000000780b */ /* 0x000fe20003f3d000 */
[----:B------:R-:W-:-:S02]  /*6db0*/  FFMA.FTZ R247, R247, c[0x0][0x23c], -R168 ;  /* 0x00008f00f7f77a23 */ /* 0x000fc400000108a8 */
[--C-:B------:R-:W-:Y:S01]  /*6dc0*/  FFMA.FTZ R209, R124, c[0x0][0x23c], -R109.reuse ;  /* 0x00008f007cd17a23 */ /* 0x100fe2000001086d */
[----:B------:R-:W-:Y:S01]  /*6dd0*/  MUFU.EX2 R159, R159 ;  /* 0x0000009f009f7308 */ /* 0x000fe20000000800 */
[--C-:B------:R-:W-:Y:S01]  /*6de0*/  FFMA.FTZ R211, R126, c[0x0][0x23c], -R109.reuse ;  /* 0x00008f007ed37a23 */ /* 0x100fe2000001086d */
[----:B-1----:R-:W-:Y:S01]  /*6df0*/  FMNMX.FTZ R164, R107, R164, !PT ;  /* 0x000000a46ba47209 */ /* 0x002fe20007810000 */
[----:B------:R-:W-:Y:S02]  /*6e00*/  FMUL.FTZ R107, R0, c[0x0][0x23c] ;  /* 0x00008f00006b7a20 */ /* 0x000fe40000410000 */
[--C-:B------:R-:W-:Y:S02]  /*6e10*/  FFMA.FTZ R205, R118, c[0x0][0x23c], -R109.reuse ;  /* 0x00008f0076cd7a23 */ /* 0x100fe4000001086d */
[C---:B------:R-:W-:Y:S01]  /*6e20*/  FMUL.FTZ R151, R164.reuse, c[0x0][0x23c] ;  /* 0x00008f00a4977a20 */ /* 0x040fe20000410000 */
[----:B------:R-:W-:Y:S01]  /*6e30*/  FSEL R107, R107, RZ, P1 ;  /* 0x000000ff6b6b7208 */ /* 0x000fe20000800000 */
[--C-:B--2---:R-:W-:Y:S01]  /*6e40*/  FFMA.FTZ R3, R31, c[0x0][0x23c], -R168.reuse ;  /* 0x00008f001f037a23 */ /* 0x104fe200000108a8 */
[----:B------:R-:W-:Y:S01]  /*6e50*/  FSETP.NEU.FTZ.AND P1, PT, R164, -INF , PT ;  /* 0xff800000a400780b */ /* 0x000fe20003f3d000 */
[--C-:B------:R-:W-:Y:S01]  /*6e60*/  FFMA.FTZ R189, R106, c[0x0][0x23c], -R109.reuse ;  /* 0x00008f006abd7a23 */ /* 0x100fe2000001086d */
[----:B------:R-:W-:Y:S01]  /*6e70*/  MUFU.EX2 R155, R155 ;  /* 0x0000009b009b7308 */ /* 0x000fe20000000800 */
[--C-:B------:R-:W-:Y:S01]  /*6e80*/  FFMA.FTZ R206, R206, c[0x0][0x23c], -R109.reuse ;  /* 0x00008f00cece7a23 */ /* 0x100fe2000001086d */
[----:B------:R1:W-:Y:S01]  /*6e90*/  STL [R1+0x78], R3 ;  /* 0x0000780301007387 */ /* 0x0003e20000100800 */
[----:B------:R-:W-:Y:S01]  /*6ea0*/  FSEL R151, R151, RZ, P1 ;  /* 0x000000ff97977208 */ /* 0x000fe20000800000 */
[--C-:B---3--:R-:W-:Y:S01]  /*6eb0*/  FFMA.FTZ R5, R25, c[0x0][0x23c], -R168.reuse ;  /* 0x00008f0019057a23 */ /* 0x108fe200000108a8 */
[----:B------:R-:W-:Y:S01]  /*6ec0*/  ISETP.GE.U32.AND P1, PT, R217, R142, PT ;  /* 0x0000008ed900720c */ /* 0x000fe20003f26070 */
[----:B------:R2:W-:Y:S01]  /*6ed0*/  STL [R1+0x74], R6 ;  /* 0x0000740601007387 */ /* 0x0005e20000100800 */
[----:B------:R-:W-:Y:S01]  /*6ee0*/  FFMA.FTZ R142, R65, c[0x0][0x23c], -R168 ;  /* 0x00008f00418e7a23 */ /* 0x000fe200000108a8 */
[----:B------:R-:W-:Y:S01]  /*6ef0*/  MUFU.EX2 R247, R247 ;  /* 0x000000f700f77308 */ /* 0x000fe20000000800 */
[--C-:B------:R-:W-:Y:S01]  /*6f00*/  FFMA.FTZ R223, R160, c[0x0][0x23c], -R109.reuse ;  /* 0x00008f00a0df7a23 */ /* 0x100fe2000001086d */
[----:B------:R3:W-:Y:S01]  /*6f10*/  STL [R1+0x70], R5 ;  /* 0x0000700501007387 */ /* 0x0007e20000100800 */
[----:B------:R-:W-:-:S02]  /*6f20*/  FFMA.FTZ R207, R162, c[0x0][0x23c], -R109 ;  /* 0x00008f00a2cf7a23 */ /* 0x000fc4000001086d */
[--C-:B------:R-:W-:Y:S02]  /*6f30*/  FFMA.FTZ R202, R202, c[0x0][0x23c], -R109.reuse ;  /* 0x00008f00caca7a23 */ /* 0x100fe4000001086d */
[--C-:B------:R-:W-:Y:S01]  /*6f40*/  FFMA.FTZ R208, R208, c[0x0][0x23c], -R109.reuse ;  /* 0x00008f00d0d07a23 */ /* 0x100fe2000001086d */
[----:B------:R-:W4:Y:S01]  /*6f50*/  MUFU.EX2 R142, R142 ;  /* 0x0000008e008e7308 */ /* 0x000f220000000800 */
[--C-:B------:R-:W-:Y:S02]  /*6f60*/  FFMA.FTZ R195, R172, c[0x0][0x23c], -R109.reuse ;  /* 0x00008f00acc37a23 */ /* 0x100fe4000001086d */
[--C-:B------:R-:W-:Y:S02]  /*6f70*/  FFMA.FTZ R187, R150, c[0x0][0x23c], -R109.reuse ;  /* 0x00008f0096bb7a23 */ /* 0x100fe4000001086d */
[--C-:B------:R-:W-:Y:S02]  /*6f80*/  FFMA.FTZ R181, R144, c[0x0][0x23c], -R109.reuse ;  /* 0x00008f0090b57a23 */ /* 0x100fe4000001086d */
[----:B------:R-:W-:-:S02]  /*6f90*/  FFMA.FTZ R179, R184, c[0x0][0x23c], -R109 ;  /* 0x00008f00b8b37a23 */ /* 0x000fc4000001086d */
[--C-:B------:R-:W-:Y:S02]  /*6fa0*/  FFMA.FTZ R175, R186, c[0x0][0x23c], -R109.reuse ;  /* 0x00008f00baaf7a23 */ /* 0x100fe4000001086d */
[----:B-1----:R-:W-:Y:S02]  /*6fb0*/  FFMA.FTZ R3, R23, c[0x0][0x23c], -R168 ;  /* 0x00008f0017037a23 */ /* 0x002fe400000108a8 */
[--C-:B------:R-:W-:Y:S02]  /*6fc0*/  FFMA.FTZ R173, R146, c[0x0][0x23c], -R109.reuse ;  /* 0x00008f0092ad7a23 */ /* 0x100fe4000001086d */
[--C-:B--2---:R-:W-:Y:S01]  /*6fd0*/  FFMA.FTZ R6, R148, c[0x0][0x23c], -R109.reuse ;  /* 0x00008f0094067a23 */ /* 0x104fe2000001086d */
[----:B------:R1:W-:Y:S01]  /*6fe0*/  STL [R1+0x6c], R3 ;  /* 0x00006c0301007387 */ /* 0x0003e20000100800 */
[--C-:B------:R-:W-:Y:S02]  /*6ff0*/  FFMA.FTZ R167, R92, c[0x0][0x23c], -R109.reuse ;  /* 0x00008f005ca77a23 */ /* 0x100fe4000001086d */
[--C-:B---3--:R-:W-:Y:S01]  /*7000*/  FFMA.FTZ R5, R61, c[0x0][0x23c], -R109.reuse ;  /* 0x00008f003d057a23 */ /* 0x108fe2000001086d */
[----:B------:R2:W-:Y:S01]  /*7010*/  STL [R1+0x68], R6 ;  /* 0x0000680601007387 */ /* 0x0005e20000100800 */
[----:B------:R-:W-:-:S02]  /*7020*/  FFMA.FTZ R165, R182, c[0x0][0x23c], -R109 ;  /* 0x00008f00b6a57a23 */ /* 0x000fc4000001086d */
[--C-:B------:R-:W-:Y:S01]  /*7030*/  FFMA.FTZ R148, R94, c[0x0][0x23c], -R109.reuse ;  /* 0x00008f005e947a23 */ /* 0x100fe2000001086d */
[----:B------:R3:W-:Y:S01]  /*7040*/  STL [R1+0x5c], R5 ;  /* 0x00005c0501007387 */ /* 0x0007e20000100800 */
[--C-:B------:R-:W-:Y:S02]  /*7050*/  FFMA.FTZ R126, R17, c[0x0][0x23c], -R109.reuse ;  /* 0x00008f00117e7a23 */ /* 0x100fe4000001086d */
[--C-:B------:R-:W-:Y:S02]  /*7060*/  FFMA.FTZ R124, R15, c[0x0][0x23c], -R109.reuse ;  /* 0x00008f000f7c7a23 */ /* 0x100fe4000001086d */
[--C-:B------:R-:W-:Y:S02]  /*7070*/  FFMA.FTZ R118, R13, c[0x0][0x23c], -R109.reuse ;  /* 0x00008f000d767a23 */ /* 0x100fe4000001086d */
[----:B------:R-:W-:Y:S02]  /*7080*/  FFMA.FTZ R106, R9, c[0x0][0x23c], -R109 ;  /* 0x00008f00096a7a23 */ /* 0x000fe4000001086d */
[----:B------:R-:W-:-:S02]  /*7090*/  FFMA.FTZ R153, R76, c[0x0][0x23c], -R151 ;  /* 0x00008f004c997a23 */ /* 0x000fc40000010897 */
[----:B------:R-:W-:Y:S02]  /*70a0*/  FFMA.FTZ R125, R248, c[0x0][0x23c], -R107 ;  /* 0x00008f00f87d7a23 */ /* 0x000fe4000001086b */
[----:B------:R-:W-:Y:S02]  /*70b0*/  FFMA.FTZ R248, R74, c[0x0][0x23c], -R151 ;  /* 0x00008f004af87a23 */ /* 0x000fe40000010897 */
[----:B------:R-:W-:Y:S01]  /*70c0*/  MUFU.EX2 R153, R153 ;  /* 0x0000009900997308 */ /* 0x000fe20000000800 */
[----:B------:R-:W-:Y:S02]  /*70d0*/  FFMA.FTZ R231, R231, c[0x0][0x23c], -R168 ;  /* 0x00008f00e7e77a23 */ /* 0x000fe400000108a8 */
[--C-:B-1----:R-:W-:Y:S02]  /*70e0*/  FFMA.FTZ R3, R130, c[0x0][0x23c], -R109.reuse ;  /* 0x00008f0082037a23 */ /* 0x102fe4000001086d */
[----:B------:R-:W-:Y:S02]  /*70f0*/  FFMA.FTZ R130, R19, c[0x0][0x23c], -R109 ;  /* 0x00008f0013827a23 */ /* 0x000fe4000001086d */
[----:B--2---:R-:W-:Y:S01]  /*7100*/  FFMA.FTZ R6, R138, c[0x0][0x23c], -R107 ;  /* 0x00008f008a067a23 */ /* 0x004fe2000001086b */
[----:B------:R1:W-:Y:S01]  /*7110*/  STL [R1+0x58], R3 ;  /* 0x0000580301007387 */ /* 0x0003e20000100800 */
[----:B------:R-:W-:Y:S01]  /*7120*/  MUFU.EX2 R248, R248 ;  /* 0x000000f800f87308 */ /* 0x000fe20000000800 */
[----:B---3--:R-:W-:-:S02]  /*7130*/  FFMA.FTZ R5, R122, c[0x0][0x23c], -R109 ;  /* 0x00008f007a057a23 */ /* 0x008fc4000001086d */
[--C-:B------:R-:W-:Y:S02]  /*7140*/  FFMA.FTZ R227, R227, c[0x0][0x23c], -R168.reuse ;  /* 0x00008f00e3e37a23 */ /* 0x100fe400000108a8 */
[--C-:B------:R-:W-:Y:S02]  /*7150*/  FFMA.FTZ R252, R252, c[0x0][0x23c], -R168.reuse ;  /* 0x00008f00fcfc7a23 */ /* 0x100fe400000108a8 */
[--C-:B------:R-:W-:Y:S01]  /*7160*/  FFMA.FTZ R249, R249, c[0x0][0x23c], -R168.reuse ;  /* 0x00008f00f9f97a23 */ /* 0x100fe200000108a8 */
[----:B------:R2:W-:Y:S01]  /*7170*/  MUFU.EX2 R218, R227 ;  /* 0x000000e300da7308 */ /* 0x0005e20000000800 */
[--C-:B------:R-:W-:Y:S02]  /*7180*/  FFMA.FTZ R246, R246, c[0x0][0x23c], -R168.reuse ;  /* 0x00008f00f6f67a23 */ /* 0x100fe400000108a8 */
[--C-:B------:R-:W-:Y:S02]  /*7190*/  FFMA.FTZ R245, R63, c[0x0][0x23c], -R168.reuse ;  /* 0x00008f003ff57a23 */ /* 0x100fe400000108a8 */
[----:B------:R-:W-:-:S02]  /*71a0*/  FFMA.FTZ R242, R242, c[0x0][0x23c], -R168 ;  /* 0x00008f00f2f27a23 */ /* 0x000fc400000108a8 */
[--C-:B------:R-:W-:Y:S02]  /*71b0*/  FFMA.FTZ R241, R241, c[0x0][0x23c], -R168.reuse ;  /* 0x00008f00f1f17a23 */ /* 0x100fe400000108a8 */
[--C-:B------:R-:W-:Y:S02]  /*71c0*/  FFMA.FTZ R240, R240, c[0x0][0x23c], -R168.reuse ;  /* 0x00008f00f0f07a23 */ /* 0x100fe400000108a8 */
[--C-:B------:R-:W-:Y:S02]  /*71d0*/  FFMA.FTZ R238, R238, c[0x0][0x23c], -R168.reuse ;  /* 0x00008f00eeee7a23 */ /* 0x100fe400000108a8 */
[--C-:B------:R-:W-:Y:S02]  /*71e0*/  FFMA.FTZ R236, R236, c[0x0][0x23c], -R168.reuse ;  /* 0x00008f00ecec7a23 */ /* 0x100fe400000108a8 */
[----:B------:R-:W-:Y:S02]  /*71f0*/  FFMA.FTZ R235, R49, c[0x0][0x23c], -R168 ;  /* 0x00008f0031eb7a23 */ /* 0x000fe400000108a8 */
[----:B-1----:R-:W-:-:S02]  /*7200*/  FFMA.FTZ R3, R152, c[0x0][0x23c], -R109 ;  /* 0x00008f0098037a23 */ /* 0x002fc4000001086d */
[----:B----4-:R-:W-:Y:S01]  /*7210*/  FADD.FTZ R152, R142, R159 ;  /* 0x0000009f8e987221 */ /* 0x010fe20000010000 */
[----:B------:R-:W-:Y:S01]  /*7220*/  F2FP.PACK_AB R159, R159, R142 ;  /* 0x0000008e9f9f723e */ /* 0x000fe200000000ff */
[--C-:B------:R-:W-:Y:S01]  /*7230*/  FFMA.FTZ R234, R234, c[0x0][0x23c], -R168.reuse ;  /* 0x00008f00eaea7a23 */ /* 0x100fe200000108a8 */
[----:B------:R1:W-:Y:S01]  /*7240*/  STL [R1+0x28], R3 ;  /* 0x0000280301007387 */ /* 0x0003e20000100800 */
[--C-:B------:R-:W-:Y:S02]  /*7250*/  FFMA.FTZ R233, R45, c[0x0][0x23c], -R168.reuse ;  /* 0x00008f002de97a23 */ /* 0x100fe400000108a8 */
[----:B------:R-:W-:Y:S01]  /*7260*/  @!P6 HADD2 R147, -R159.H0_H0, -RZ.H0_H0 ;  /* 0xa00000ff9f93e230 */ /* 0x000fe20000000900 */
[----:B------:R3:W-:Y:S01]  /*7270*/  STL [R1+0x20], R5 ;  /* 0x0000200501007387 */ /* 0x0007e20000100800 */
        /* <DEDUP_REMOVED lines=8> */
[----:B------:R-:W-:Y:S02]  /*7300*/  FFMA.FTZ R214, R21, c[0x0][0x23c], -R168 ;  /* 0x00008f0015d67a23 */ /* 0x000fe400000108a8 */
[----:B------:R-:W-:Y:S02]  /*7310*/  FFMA.FTZ R168, R140, c[0x0][0x23c], -R107 ;  /* 0x00008f008ca87a23 */ /* 0x000fe4000001086b */
[--C-:B-1----:R-:W-:Y:S02]  /*7320*/  FFMA.FTZ R3, R116, c[0x0][0x23c], -R109.reuse ;  /* 0x00008f0074037a23 */ /* 0x102fe4000001086d */
[----:B------:R-:W-:Y:S02]  /*7330*/  FFMA.FTZ R116, R11, c[0x0][0x23c], -R109 ;  /* 0x00008f000b747a23 */ /* 0x000fe4000001086d */
[--C-:B------:R-:W-:Y:S01]  /*7340*/  FFMA.FTZ R201, R132, c[0x0][0x23c], -R107.reuse ;  /* 0x00008f0084c97a23 */ /* 0x100fe2000001086b */
[----:B------:R1:W-:Y:S01]  /*7350*/  STL [R1+0x1c], R3 ;  /* 0x00001c0301007387 */ /* 0x0003e20000100800 */
[----:B---3--:R-:W-:-:S02]  /*7360*/  FFMA.FTZ R5, R120, c[0x0][0x23c], -R107 ;  /* 0x00008f0078057a23 */ /* 0x008fc4000001086b */
[--C-:B------:R-:W-:Y:S01]  /*7370*/  FFMA.FTZ R98, R28, c[0x0][0x23c], -R151.reuse ;  /* 0x00008f001c627a23 */ /* 0x100fe20000010897 */
[----:B------:R3:W-:Y:S01]  /*7380*/  STL [R1+0x3c], R6 ;  /* 0x00003c0601007387 */ /* 0x0007e20000100800 */
[----:B------:R-:W-:Y:S01]  /*7390*/  MUFU.EX2 R252, R252 ;  /* 0x000000fc00fc7308 */ /* 0x000fe20000000800 */
[--C-:B------:R-:W-:Y:S02]  /*73a0*/  FFMA.FTZ R221, R60, c[0x0][0x23c], -R151.reuse ;  /* 0x00008f003cdd7a23 */ /* 0x100fe40000010897 */
[----:B------:R4:W-:Y:S01]  /*73b0*/  STL [R1+0x38], R5 ;  /* 0x0000380501007387 */ /* 0x0009e20000100800 */
[--C-:B------:R-:W-:Y:S02]  /*73c0*/  FFMA.FTZ R220, R58, c[0x0][0x23c], -R151.reuse ;  /* 0x00008f003adc7a23 */ /* 0x100fe40000010897 */
[----:B--2---:R-:W-:Y:S01]  /*73d0*/  FFMA.FTZ R227, R20, c[0x0][0x23c], -R151 ;  /* 0x00008f0014e37a23 */ /* 0x004fe20000010897 */
[----:B------:R2:W-:Y:S01]  /*73e0*/  STL [R1+0xa4], R98 ;  /* 0x0000a46201007387 */ /* 0x0005e20000100800 */
[----:B------:R-:W-:Y:S01]  /*73f0*/  MUFU.EX2 R249, R249 ;  /* 0x000000f900f97308 */ /* 0x000fe20000000800 */
[----:B------:R-:W-:Y:S01]  /*7400*/  UIADD3 UR10, UR6, 0x1, URZ ;  /* 0x00000001060a7890 */ /* 0x000fe2000fffe03f */
[--C-:B------:R-:W-:Y:S01]  /*7410*/  FFMA.FTZ R197, R136, c[0x0][0x23c], -R107.reuse ;  /* 0x00008f0088c57a23 */ /* 0x100fe2000001086b */
[----:B------:R-:W-:Y:S01]  /*7420*/  UIADD3 UR7, UR6, 0x2, URZ ;  /* 0x0000000206077890 */ /* 0x000fe2000fffe03f */
[----:B------:R-:W-:-:S02]  /*7430*/  FFMA.FTZ R120, R84, c[0x0][0x23c], -R107 ;  /* 0x00008f0054787a23 */ /* 0x000fc4000001086b */
[--C-:B------:R-:W-:Y:S02]  /*7440*/  FFMA.FTZ R129, R90, c[0x0][0x23c], -R107.reuse ;  /* 0x00008f005a817a23 */ /* 0x100fe4000001086b */
[--C-:B------:R-:W-:Y:S02]  /*7450*/  FFMA.FTZ R113, R82, c[0x0][0x23c], -R107.reuse ;  /* 0x00008f0052717a23 */ /* 0x100fe4000001086b */
[----:B------:R-:W-:Y:S02]  /*7460*/  FFMA.FTZ R122, R86, c[0x0][0x23c], -R107 ;  /* 0x00008f00567a7a23 */ /* 0x000fe4000001086b */
[--C-:B-1----:R-:W-:Y:S02]  /*7470*/  FFMA.FTZ R3, R166, c[0x0][0x23c], -R109.reuse ;  /* 0x00008f00a6037a23 */ /* 0x102fe4000001086d */
[----:B------:R-:W-:Y:S02]  /*7480*/  FFMA.FTZ R109, R250, c[0x0][0x23c], -R109 ;  /* 0x00008f00fa6d7a23 */ /* 0x000fe4000001086d */
[----:B------:R-:W-:-:S02]  /*7490*/  FFMA.FTZ R250, R57, c[0x0][0x23c], -R151 ;  /* 0x00008f0039fa7a23 */ /* 0x000fc40000010897 */
[----:B---3--:R-:W-:-:S04]  /*74a0*/  IMAD.WIDE.U32 R6, R237, -0x2daee0ad, RZ ;  /* 0xd2511f53ed067825 */ /* 0x008fc800078e00ff */
[----:B------:R-:W1:Y:S01]  /*74b0*/  MUFU.EX2 R250, R250 ;  /* 0x000000fa00fa7308 */ /* 0x000e620000000800 */
[----:B------:R-:W-:Y:S01]  /*74c0*/  LOP3.LUT R243, R7, UR29, R244, 0x96, !PT ;  /* 0x0000001d07f37c12 */ /* 0x000fe2000f8e96f4 */
[--C-:B----4-:R-:W-:Y:S01]  /*74d0*/  FFMA.FTZ R5, R52, c[0x0][0x23c], -R151.reuse ;  /* 0x00008f0034057a23 */ /* 0x110fe20000010897 */
[----:B------:R-:W-:Y:S01]  /*74e0*/  LOP3.LUT R244, R6, 0xff, RZ, 0xc0, !PT ;  /* 0x000000ff06f47812 */ /* 0x000fe200078ec0ff */
[--C-:B--2---:R-:W-:Y:S01]  /*74f0*/  FFMA.FTZ R98, R24, c[0x0][0x23c], -R151.reuse ;  /* 0x00008f0018627a23 */ /* 0x104fe20000010897 */
[----:B------:R-:W-:Y:S01]  /*7500*/  SHF.R.U32.HI R239, RZ, 0x10, R6 ;  /* 0x00000010ffef7819 */ /* 0x000fe20000011606 */
[----:B------:R-:W-:Y:S01]  /*7510*/  ULOP3.LUT UR10, UR10, UR19, URZ, 0x3c, !UPT ;  /* 0x000000130a0a7292 */ /* 0x000fe2000f8e3c3f */
[----:B------:R-:W-:Y:S01]  /*7520*/  LOP3.LUT R237, R6, 0xffff, RZ, 0xc0, !PT ;  /* 0x0000ffff06ed7812 */ /* 0x000fe200078ec0ff */
[----:B------:R2:W-:Y:S01]  /*7530*/  MUFU.EX2 R99, R5 ;  /* 0x0000000500637308 */ /* 0x0005e20000000800 */
[----:B------:R-:W-:Y:S02]  /*7540*/  FFMA.FTZ R7, R54, c[0x0][0x23c], -R151 ;  /* 0x00008f0036077a23 */ /* 0x000fe40000010897 */
[----:B------:R-:W-:Y:S01]  /*7550*/  SHF.R.U32.HI R237, RZ, 0x8, R237 ;  /* 0x00000008ffed7819 */ /* 0x000fe200000116ed */
[----:B------:R-:W-:-:S02]  /*7560*/  FFMA.FTZ R166, R96, c[0x0][0x23c], -R107 ;  /* 0x00008f0060a67a23 */ /* 0x000fc4000001086b */
[--C-:B------:R-:W-:Y:S01]  /*7570*/  FFMA.FTZ R177, R114, c[0x0][0x23c], -R107.reuse ;  /* 0x00008f0072b17a23 */ /* 0x100fe2000001086b */
[----:B-1----:R-:W-:Y:S01]  /*7580*/  F2FP.PACK_AB R142, R153, R250 ;  /* 0x000000fa998e723e */ /* 0x002fe200000000ff */
[--C-:B------:R-:W-:Y:S02]  /*7590*/  FFMA.FTZ R183, R112, c[0x0][0x23c], -R107.reuse ;  /* 0x00008f0070b77a23 */ /* 0x100fe4000001086b */
[--C-:B------:R-:W-:Y:S01]  /*75a0*/  FFMA.FTZ R111, R80, c[0x0][0x23c], -R107.reuse ;  /* 0x00008f00506f7a23 */ /* 0x100fe2000001086b */
[----:B------:R-:W-:Y:S01]  /*75b0*/  PRMT R2, R142, 0x7610, R2 ;  /* 0x000076108e027816 */ /* 0x000fe20000000002 */
[--C-:B------:R-:W-:Y:S01]  /*75c0*/  FFMA.FTZ R191, R110, c[0x0][0x23c], -R107.reuse ;  /* 0x00008f006ebf7a23 */ /* 0x100fe2000001086b */
[----:B------:R-:W-:Y:S01]  /*75d0*/  PRMT R178, R142, 0x7632, R178 ;  /* 0x000076328eb27816 */ /* 0x000fe200000000b2 */
[----:B------:R-:W-:Y:S02]  /*75e0*/  FFMA.FTZ R193, R108, c[0x0][0x23c], -R107 ;  /* 0x00008f006cc17a23 */ /* 0x000fe4000001086b */
[----:B------:R-:W-:Y:S01]  /*75f0*/  @!P4 HADD2 R150, -R2.H0_H0, -RZ.H0_H0 ;  /* 0xa00000ff0296c230 */ /* 0x000fe20000000900 */
[----:B------:R-:W-:Y:S01]  /*7600*/  PRMT R142, R2, 0x5410, R178 ;  /* 0x00005410028e7816 */ /* 0x000fe200000000b2 */
[----:B------:R-:W-:Y:S01]  /*7610*/  @!P2 HADD2 R141, -R178.H0_H0, -RZ.H0_H0 ;  /* 0xa00000ffb28da230 */ /* 0x000fe20000000900 */
[----:B--2---:R-:W-:-:S02]  /*7620*/  FFMA.FTZ R5, R26, c[0x0][0x23c], -R151 ;  /* 0x00008f001a057a23 */ /* 0x004fc40000010897 */
[----:B------:R-:W-:Y:S01]  /*7630*/  @!P4 PRMT R2, R150, 0x5410, RZ ;  /* 0x000054109602c816 */ /* 0x000fe200000000ff */
[----:B------:R-:W-:Y:S01]  /*7640*/  FFMA.FTZ R150, R72, c[0x0][0x23c], -R151 ;  /* 0x00008f0048967a23 */ /* 0x000fe20000010897 */
[----:B------:R-:W-:Y:S01]  /*7650*/  @!P2 PRMT R178, R141, 0x5410, RZ ;  /* 0x000054108db2a816 */ /* 0x000fe200000000ff */
[--C-:B------:R-:W-:Y:S01]  /*7660*/  FFMA.FTZ R203, R78, c[0x0][0x23c], -R107.reuse ;  /* 0x00008f004ecb7a23 */ /* 0x100fe2000001086b */
[--C-:B------:R-:W-:Y:S01]  /*7670*/  SHF.R.U32.HI R141, RZ, 0x8, R158.reuse ;  /* 0x00000008ff8d7819 */ /* 0x100fe2000001169e */
[----:B------:R-:W1:Y:S01]  /*7680*/  MUFU.EX2 R219, R150 ;  /* 0x0000009600db7308 */ /* 0x000e620000000800 */
[----:B------:R-:W-:Y:S01]  /*7690*/  PRMT R158, R159, 0x7632, R158 ;  /* 0x000076329f9e7816 */ /* 0x000fe2000000009e */
[--C-:B------:R-:W-:Y:S01]  /*76a0*/  FFMA.FTZ R204, R204, c[0x0][0x23c], -R107.reuse ;  /* 0x00008f00cccc7a23 */ /* 0x100fe2000001086b */
[----:B------:R-:W-:Y:S01]  /*76b0*/  LOP3.LUT R141, R141, 0xffff, RZ, 0xc0, !PT ;  /* 0x0000ffff8d8d7812 */ /* 0x000fe200078ec0ff */
[--C-:B------:R-:W-:Y:S01]  /*76c0*/  FFMA.FTZ R199, R128, c[0x0][0x23c], -R107.reuse ;  /* 0x00008f0080c77a23 */ /* 0x100fe2000001086b */
[C---:B------:R-:W-:Y:S01]  /*76d0*/  ISETP.GE.U32.AND P4, PT, R217.reuse, R244, PT ;  /* 0x000000f4d900720c */ /* 0x040fe20003f86070 */
[----:B------:R-:W-:Y:S01]  /*76e0*/  @!P3 HADD2 R144, -R158.H0_H0, -RZ.H0_H0 ;  /* 0xa00000ff9e90b230 */ /* 0x000fe20000000900 */
[----:B------:R-:W-:Y:S01]  /*76f0*/  ISETP.GE.U32.AND P2, PT, R217, R141, PT ;  /* 0x0000008dd900720c */ /* 0x000fe20003f46070 */
[----:B------:R-:W-:Y:S01]  /*7700*/  MUFU.EX2 R242, R242 ;  /* 0x000000f200f27308 */ /* 0x000fe20000000800 */
[----:B------:R-:W-:Y:S01]  /*7710*/  PRMT R141, R159, 0x5410, R158 ;  /* 0x000054109f8d7816 */ /* 0x000fe2000000009e */
[--C-:B------:R-:W-:Y:S01]  /*7720*/  FFMA.FTZ R200, R200, c[0x0][0x23c], -R107.reuse ;  /* 0x00008f00c8c87a23 */ /* 0x100fe2000001086b */
[----:B------:R-:W-:Y:S01]  /*7730*/  @!P3 PRMT R158, R144, 0x5410, RZ ;  /* 0x00005410909eb816 */ /* 0x000fe200000000ff */
[----:B------:R-:W-:Y:S01]  /*7740*/  FFMA.FTZ R198, R198, c[0x0][0x23c], -R107 ;  /* 0x00008f00c6c67a23 */ /* 0x000fe2000001086b */
[----:B------:R-:W-:Y:S01]  /*7750*/  SHF.R.U32.HI R144, RZ, 0x10, R243 ;  /* 0x00000010ff907819 */ /* 0x000fe200000116f3 */
[----:B------:R-:W-:Y:S01]  /*7760*/  FFMA.FTZ R196, R196, c[0x0][0x23c], -R107 ;  /* 0x00008f00c4c47a23 */ /* 0x000fe2000001086b */
[----:B------:R-:W-:Y:S01]  /*7770*/  ISETP.GE.U32.AND P3, PT, R217, R251, PT ;  /* 0x000000fbd900720c */ /* 0x000fe20003f66070 */
[----:B------:R-:W-:Y:S01]  /*7780*/  FADD.FTZ R251, R250, R153 ;  /* 0x00000099fafb7221 */ /* 0x000fe20000010000 */
[----:B-1----:R-:W-:Y:S01]  /*7790*/  F2FP.PACK_AB R150, R219, R248 ;  /* 0x000000f8db96723e */ /* 0x002fe200000000ff */
[----:B------:R-:W-:Y:S01]  /*77a0*/  FFMA.FTZ R250, R64, c[0x0][0x23c], -R151 ;  /* 0x00008f0040fa7a23 */ /* 0x000fe20000010897 */
[----:B------:R-:W-:Y:S01]  /*77b0*/  LOP3.LUT R144, R144, 0xff, RZ, 0xc0, !PT ;  /* 0x000000ff90907812 */ /* 0x000fe200078ec0ff */
[----:B------:R-:W-:Y:S01]  /*77c0*/  FADD.FTZ R43, R248, R251 ;  /* 0x000000fbf82b7221 */ /* 0x000fe20000010000 */
[----:B------:R-:W-:Y:S01]  /*77d0*/  PRMT R153, R150, 0x7632, R153 ;  /* 0x0000763296997816 */ /* 0x000fe20000000099 */
[----:B------:R-:W-:Y:S01]  /*77e0*/  @!P5 HADD2 R146, -R150.H0_H0, -RZ.H0_H0 ;  /* 0xa00000ff9692d230 */ /* 0x000fe20000000900 */
[----:B------:R-:W-:Y:S01]  /*77f0*/  @!P6 PRMT R159, R147, 0x5410, RZ ;  /* 0x00005410939fe816 */ /* 0x000fe200000000ff */
[----:B------:R-:W-:Y:S01]  /*7800*/  FFMA.FTZ R147, R68, c[0x0][0x23c], -R151 ;  /* 0x00008f0044937a23 */ /* 0x000fe20000010897 */
[----:B------:R-:W-:Y:S01]  /*7810*/  ISETP.GE.U32.AND P6, PT, R217, R144, PT ;  /* 0x00000090d900720c */ /* 0x000fe20003fc6070 */
[----:B------:R-:W-:Y:S01]  /*7820*/  @!P2 HADD2 R143, -R153.H0_H0, -RZ.H0_H0 ;  /* 0xa00000ff998fa230 */ /* 0x000fe20000000900 */
[----:B------:R-:W-:Y:S01]  /*7830*/  PRMT R144, R150, 0x5410, R153 ;  /* 0x0000541096907816 */ /* 0x000fe20000000099 */
[----:B------:R-:W-:Y:S01]  /*7840*/  MUFU.EX2 R100, R147 ;  /* 0x0000009300647308 */ /* 0x000fe20000000800 */
[----:B------:R-:W-:Y:S01]  /*7850*/  @!P5 PRMT R150, R146, 0x5410, RZ ;  /* 0x000054109296d816 */ /* 0x000fe200000000ff */
[--C-:B------:R-:W-:Y:S01]  /*7860*/  FFMA.FTZ R251, R62, c[0x0][0x23c], -R151.reuse ;  /* 0x00008f003efb7a23 */ /* 0x100fe20000010897 */
[----:B------:R-:W-:Y:S01]  /*7870*/  LOP3.LUT R146, R243, 0xff, RZ, 0xc0, !PT ;  /* 0x000000fff3927812 */ /* 0x000fe200078ec0ff */
[--C-:B------:R-:W-:Y:S01]  /*7880*/  FFMA.FTZ R248, R48, c[0x0][0x23c], -R151.reuse ;  /* 0x00008f0030f87a23 */ /* 0x100fe20000010897 */
[----:B------:R-:W-:Y:S01]  /*7890*/  @!P2 PRMT R153, R143, 0x5410, RZ ;  /* 0x000054108f99a816 */ /* 0x000fe200000000ff */
[----:B------:R-:W-:Y:S01]  /*78a0*/  FFMA.FTZ R143, R70, c[0x0][0x23c], -R151 ;  /* 0x00008f00468f7a23 */ /* 0x000fe20000010897 */
[----:B------:R-:W-:Y:S01]  /*78b0*/  ISETP.GE.U32.AND P2, PT, R217, R146, PT ;  /* 0x00000092d900720c */ /* 0x000fe20003f46070 */
[----:B------:R-:W-:Y:S01]  /*78c0*/  FADD.FTZ R146, R155, R152 ;  /* 0x000000989b927221 */ /* 0x000fe20000010000 */
[----:B------:R-:W-:Y:S01]  /*78d0*/  SHF.R.U32.HI R152, RZ, 0x18, R243 ;  /* 0x00000018ff987819 */ /* 0x000fe200000116f3 */
[----:B------:R1:W2:Y:S01]  /*78e0*/  MUFU.EX2 R101, R143 ;  /* 0x0000008f00657308 */ /* 0x0002a20000000800 */
[C---:B------:R-:W-:Y:S01]  /*78f0*/  F2FP.PACK_AB R155, R247.reuse, R155 ;  /* 0x0000009bf79b723e */ /* 0x040fe200000000ff */
[----:B------:R-:W-:Y:S01]  /*7900*/  FADD.FTZ R146, R247, R146 ;  /* 0x00000092f7927221 */ /* 0x000fe20000010000 */
[----:B------:R-:W-:Y:S01]  /*7910*/  ISETP.GE.U32.AND P5, PT, R217, R152, PT ;  /* 0x00000098d900720c */ /* 0x000fe20003fa6070 */
[----:B------:R-:W-:Y:S01]  /*7920*/  FFMA.FTZ R247, R50, c[0x0][0x23c], -R151 ;  /* 0x00008f0032f77a23 */ /* 0x000fe20000010897 */
[----:B------:R-:W-:Y:S01]  /*7930*/  PRMT R152, R155, 0x7632, R152 ;  /* 0x000076329b987816 */ /* 0x000fe20000000098 */
[----:B------:R-:W-:Y:S01]  /*7940*/  @!P3 HADD2 R132, -R155.H0_H0, -RZ.H0_H0 ;  /* 0xa00000ff9b84b230 */ /* 0x000fe20000000900 */
[----:B------:R-:W-:Y:S01]  /*7950*/  LOP3.LUT R243, R243, 0xffff, RZ, 0xc0, !PT ;  /* 0x0000fffff3f37812 */ /* 0x000fe200078ec0ff */
[----:B------:R-:W-:Y:S01]  /*7960*/  MUFU.EX2 R240, R240 ;  /* 0x000000f000f07308 */ /* 0x000fe20000000800 */
[----:B------:R-:W-:Y:S01]  /*7970*/  SHF.R.U32.HI R244, RZ, 0x18, R6 ;  /* 0x00000018fff47819 */ /* 0x000fe20000011606 */
[----:B------:R-:W-:Y:S01]  /*7980*/  @!P1 HADD2 R140, -R152.H0_H0, -RZ.H0_H0 ;  /* 0xa00000ff988c9230 */ /* 0x000fe20000000900 */
[----:B------:R-:W-:Y:S01]  /*7990*/  SHF.R.U32.HI R243, RZ, 0x8, R243 ;  /* 0x00000008fff37819 */ /* 0x000fe200000116f3 */
[----:B------:R-:W-:-:S02]  /*79a0*/  FFMA.FTZ R6, R66, c[0x0][0x23c], -R151 ;  /* 0x00008f0042067a23 */ /* 0x000fc40000010897 */
[--C-:B------:R-:W-:Y:S01]  /*79b0*/  FFMA.FTZ R194, R194, c[0x0][0x23c], -R107.reuse ;  /* 0x00008f00c2c27a23 */ /* 0x100fe2000001086b */
[----:B-1----:R-:W-:Y:S01]  /*79c0*/  PRMT R143, R155, 0x5410, R152 ;  /* 0x000054109b8f7816 */ /* 0x002fe20000000098 */
[----:B------:R-:W-:Y:S01]  /*79d0*/  MUFU.EX2 R238, R238 ;  /* 0x000000ee00ee7308 */ /* 0x000fe20000000800 */
[----:B------:R-:W-:Y:S01]  /*79e0*/  @!P1 PRMT R152, R140, 0x5410, RZ ;  /* 0x000054108c989816 */ /* 0x000fe200000000ff */
[----:B------:R-:W-:Y:S01]  /*79f0*/  FFMA.FTZ R192, R192, c[0x0][0x23c], -R107 ;  /* 0x00008f00c0c07a23 */ /* 0x000fe2000001086b */
[----:B------:R-:W-:Y:S01]  /*7a00*/  LOP3.LUT R140, R243, 0xffff, RZ, 0xc0, !PT ;  /* 0x0000fffff38c7812 */ /* 0x000fe200078ec0ff */
[----:B------:R-:W-:Y:S01]  /*7a10*/  FFMA.FTZ R243, R46, c[0x0][0x23c], -R151 ;  /* 0x00008f002ef37a23 */ /* 0x000fe20000010897 */
[----:B------:R-:W-:Y:S01]  /*7a20*/  @!P3 PRMT R155, R132, 0x5410, RZ ;  /* 0x00005410849bb816 */ /* 0x000fe200000000ff */
[--C-:B------:R-:W-:Y:S01]  /*7a30*/  FFMA.FTZ R190, R190, c[0x0][0x23c], -R107.reuse ;  /* 0x00008f00bebe7a23 */ /* 0x100fe2000001086b */
[C---:B------:R-:W-:Y:S01]  /*7a40*/  ISETP.GE.U32.AND P3, PT, R217.reuse, R140, PT ;  /* 0x0000008cd900720c */ /* 0x040fe20003f66070 */
[----:B------:R-:W-:Y:S01]  /*7a50*/  MUFU.EX2 R236, R236 ;  /* 0x000000ec00ec7308 */ /* 0x000fe20000000800 */
[----:B--2---:R-:W-:Y:S01]  /*7a60*/  F2FP.PACK_AB R132, R100, R101 ;  /* 0x000000656484723e */ /* 0x004fe200000000ff */
[--C-:B------:R-:W-:Y:S01]  /*7a70*/  FFMA.FTZ R188, R188, c[0x0][0x23c], -R107.reuse ;  /* 0x00008f00bcbc7a23 */ /* 0x100fe2000001086b */
[----:B------:R-:W-:Y:S01]  /*7a80*/  ISETP.GE.U32.AND P1, PT, R217, R244, PT ;  /* 0x000000f4d900720c */ /* 0x000fe20003f26070 */
[----:B------:R-:W-:Y:S01]  /*7a90*/  FFMA.FTZ R185, R104, c[0x0][0x23c], -R107 ;  /* 0x00008f0068b97a23 */ /* 0x000fe2000001086b */
[----:B------:R-:W-:Y:S01]  /*7aa0*/  PRMT R147, R132, 0x7632, R147 ;  /* 0x0000763284937816 */ /* 0x000fe20000000093 */
[----:B------:R-:W-:Y:S01]  /*7ab0*/  @!P2 HADD2 R145, -R132.H0_H0, -RZ.H0_H0 ;  /* 0xa00000ff8491a230 */ /* 0x000fe20000000900 */
[----:B------:R-:W-:Y:S01]  /*7ac0*/  LOP3.LUT R244, R239, 0xff, RZ, 0xc0, !PT ;  /* 0x000000ffeff47812 */ /* 0x000fe200078ec0ff */
[----:B------:R-:W-:Y:S01]  /*7ad0*/  FFMA.FTZ R239, R40, c[0x0][0x23c], -R151 ;  /* 0x00008f0028ef7a23 */ /* 0x000fe20000010897 */
[----:B------:R-:W-:Y:S01]  /*7ae0*/  PRMT R140, R132, 0x5410, R147 ;  /* 0x00005410848c7816 */ /* 0x000fe20000000093 */
[----:B------:R-:W-:Y:S01]  /*7af0*/  MUFU.EX2 R251, R251 ;  /* 0x000000fb00fb7308 */ /* 0x000fe20000000800 */
[----:B------:R-:W-:Y:S01]  /*7b00*/  @!P2 PRMT R132, R145, 0x5410, RZ ;  /* 0x000054109184a816 */ /* 0x000fe200000000ff */
[----:B------:R-:W-:Y:S01]  /*7b10*/  @!P3 HADD2 R139, -R147.H0_H0, -RZ.H0_H0 ;  /* 0xa00000ff938bb230 */ /* 0x000fe20000000900 */
[----:B------:R-:W-:Y:S01]  /*7b20*/  ISETP.GE.U32.AND P2, PT, R217, R244, PT ;  /* 0x000000f4d900720c */ /* 0x000fe20003f46070 */
[--C-:B------:R-:W-:Y:S01]  /*7b30*/  FFMA.FTZ R145, R56, c[0x0][0x23c], -R151.reuse ;  /* 0x00008f0038917a23 */ /* 0x100fe20000010897 */
[----:B------:R-:W-:Y:S01]  /*7b40*/  LOP3.LUT R244, R237, 0xffff, RZ, 0xc0, !PT ;  /* 0x0000ffffedf47812 */ /* 0x000fe200078ec0ff */
[--C-:B------:R-:W-:Y:S01]  /*7b50*/  FFMA.FTZ R237, R42, c[0x0][0x23c], -R151.reuse ;  /* 0x00008f002aed7a23 */ /* 0x100fe20000010897 */
[----:B------:R-:W-:Y:S01]  /*7b60*/  @!P3 PRMT R147, R139, 0x5410, RZ ;  /* 0x000054108b93b816 */ /* 0x000fe200000000ff */
[----:B------:R-:W-:Y:S01]  /*7b70*/  MUFU.EX2 R235, R235 ;  /* 0x000000eb00eb7308 */ /* 0x000fe20000000800 */
[----:B------:R-:W-:Y:S01]  /*7b80*/  ISETP.GE.U32.AND P3, PT, R217, R244, PT ;  /* 0x000000f4d900720c */ /* 0x000fe20003f66070 */
[----:B------:R-:W-:-:S02]  /*7b90*/  FFMA.FTZ R217, R36, c[0x0][0x23c], -R151 ;  /* 0x00008f0024d97a23 */ /* 0x000fc40000010897 */
[----:B------:R-:W-:Y:S01]  /*7ba0*/  FFMA.FTZ R244, R44, c[0x0][0x23c], -R151 ;  /* 0x00008f002cf47a23 */ /* 0x000fe20000010897 */
[----:B------:R-:W-:Y:S01]  /*7bb0*/  ULOP3.LUT UR7, UR7, UR19, URZ, 0x3c, !UPT ;  /* 0x0000001307077292 */ /* 0x000fe2000f8e3c3f */
[--C-:B------:R-:W-:Y:S01]  /*7bc0*/  FFMA.FTZ R128, R88, c[0x0][0x23c], -R107.reuse ;  /* 0x00008f0058807a23 */ /* 0x100fe2000001086b */
[----:B------:R1:W-:Y:S01]  /*7bd0*/  STL [R1+0xa0], R217 ;  /* 0x0000a0d901007387 */ /* 0x0003e20000100800 */
[----:B------:R2:W-:Y:S01]  /*7be0*/  MUFU.EX2 R139, R231 ;  /* 0x000000e7008b7308 */ /* 0x0005e20000000800 */
[--C-:B------:R-:W-:Y:S02]  /*7bf0*/  FFMA.FTZ R169, R38, c[0x0][0x23c], -R107.reuse ;  /* 0x00008f0026a97a23 */ /* 0x100fe4000001086b */
[----:B------:R3:W-:Y:S01]  /*7c00*/  STL [R1+0x9c], R98 ;  /* 0x00009c6201007387 */ /* 0x0007e20000100800 */
[----:B------:R-:W-:-:S04]  /*7c10*/  FFMA.FTZ R149, R34, c[0x0][0x23c], -R107 ;  /* 0x00008f0022957a23 */ /* 0x000fc8000001086b */
[----:B------:R-:W-:Y:S01]  /*7c20*/  MUFU.EX2 R234, R234 ;  /* 0x000000ea00ea7308 */ /* 0x000fe20000000800 */
[----:B------:R4:W-:Y:S07]  /*7c30*/  STL [R1+0x98], R5 ;  /* 0x0000980501007387 */ /* 0x0009ee0000100800 */
[----:B------:R-:W-:Y:S01]  /*7c40*/  MUFU.EX2 R233, R233 ;  /* 0x000000e900e97308 */ /* 0x000fe20000000800 */
[----:B--2---:R-:W-:-:S07]  /*7c50*/  FFMA.FTZ R231, R32, c[0x0][0x23c], -R151 ;  /* 0x00008f0020e77a23 */ /* 0x004fce0000010897 */
[----:B------:R-:W-:Y:S01]  /*7c60*/  MUFU.EX2 R232, R232 ;  /* 0x000000e800e87308 */ /* 0x000fe20000000800 */
[----:B-1----:R-:W-:-:S07]  /*7c70*/  FFMA.FTZ R217, R16, c[0x0][0x23c], -R151 ;  /* 0x00008f0010d97a23 */ /* 0x002fce0000010897 */
[----:B------:R-:W-:Y:S01]  /*7c80*/  MUFU.EX2 R224, R224 ;  /* 0x000000e000e07308 */ /* 0x000fe20000000800 */
[--C-:B---3--:R-:W-:Y:S02]  /*7c90*/  FFMA.FTZ R98, R18, c[0x0][0x23c], -R151.reuse ;  /* 0x00008f0012627a23 */ /* 0x108fe40000010897 */
[----:B----4-:R-:W-:Y:S01]  /*7ca0*/  FFMA.FTZ R5, R14, c[0x0][0x23c], -R151 ;  /* 0x00008f000e057a23 */ /* 0x010fe20000010897 */
[----:B------:R-:W-:Y:S01]  /*7cb0*/  UIADD3 UR6, UR6, 0x3, URZ ;  /* 0x0000000306067890 */ /* 0x000fe2000fffe03f */
[--C-:B------:R-:W-:Y:S01]  /*7cc0*/  FFMA.FTZ R104, R30, c[0x0][0x23c], -R107.reuse ;  /* 0x00008f001e687a23 */ /* 0x100fe2000001086b */
[----:B------:R1:W-:Y:S01]  /*7cd0*/  STL [R1+0x94], R98 ;  /* 0x0000946201007387 */ /* 0x0003e20000100800 */
[----:B------:R-:W-:-:S03]  /*7ce0*/  FFMA.FTZ R107, R22, c[0x0][0x23c], -R107 ;  /* 0x00008f00166b7a23 */ /* 0x000fc6000001086b */
[----:B------:R2:W-:Y:S04]  /*7cf0*/  STL [R1+0x90], R217 ;  /* 0x000090d901007387 */ /* 0x0005e80000100800 */
[----:B------:R3:W-:Y:S01]  /*7d00*/  STL [R1+0x84], R5 ;  /* 0x0000840501007387 */ /* 0x0007e20000100800 */
[----:B-1----:R-:W1:Y:S01]  /*7d10*/  MUFU.EX2 R98, R145 ;  /* 0x0000009100627308 */ /* 0x002e620000000800 */
[--C-:B--2---:R-:W-:Y:S02]  /*7d20*/  FFMA.FTZ R217, R12, c[0x0][0x23c], -R151.reuse ;  /* 0x00008f000cd97a23 */ /* 0x104fe40000010897 */
[----:B---3--:R-:W-:-:S03]  /*7d30*/  FFMA.FTZ R5, R10, c[0x0][0x23c], -R151 ;  /* 0x00008f000a057a23 */ /* 0x008fc60000010897 */
[----:B------:R2:W-:Y:S01]  /*7d40*/  STL [R1+0x80], R217 ;  /* 0x000080d901007387 */ /* 0x0005e20000100800 */
[----:B-1----:R-:W-:-:S04]  /*7d50*/  F2FP.PACK_AB R145, R98, R99 ;  /* 0x000000636291723e */ /* 0x002fc800000000ff */
[----:B------:R-:W-:Y:S01]  /*7d60*/  PRMT R4, R145, 0x7632, R4 ;  /* 0x0000763291047816 */ /* 0x000fe20000000004 */
[----:B--2---:R-:W-:Y:S01]  /*7d70*/  FFMA.FTZ R217, R8, c[0x0][0x23c], -R151 ;  /* 0x00008f0008d97a23 */ /* 0x004fe20000010897 */
[----:B------:R-:W-:-:S04]  /*7d80*/  F2FP.PACK_AB R151, R218, R139 ;  /* 0x0000008bda97723e */ /* 0x000fc800000000ff */
[----:B------:R1:W-:Y:S01]  /*7d90*/  STL [R1+0x50], R217 ;  /* 0x000050d901007387 */ /* 0x0003e20000100800 */
[----:B------:R-:W-:Y:S02]  /*7da0*/  @!P6 HADD2 R138, -R151.H0_H0, -RZ.H0_H0 ;  /* 0xa00000ff978ae230 */ /* 0x000fe40000000900 */
[----:B------:R-:W-:Y:S01]  /*7db0*/  @!P3 HADD2 R137, -R4.H0_H0, -RZ.H0_H0 ;  /* 0xa00000ff0489b230 */ /* 0x000fe20000000900 */
[----:B-1----:R-:W-:Y:S02]  /*7dc0*/  FADD.FTZ R217, R219, R43 ;  /* 0x0000002bdbd97221 */ /* 0x002fe40000010000 */
[--C-:B------:R-:W-:Y:S01]  /*7dd0*/  FADD.FTZ R219, R139, R146.reuse ;  /* 0x000000928bdb7221 */ /* 0x100fe20000010000 */
[----:B------:R-:W-:Y:S01]  /*7de0*/  PRMT R146, R151, 0x7632, R146 ;  /* 0x0000763297927816 */ /* 0x000fe20000000092 */
[----:B------:R-:W-:Y:S01]  /*7df0*/  @!P4 HADD2 R184, -R145.H0_H0, -RZ.H0_H0 ;  /* 0xa00000ff91b8c230 */ /* 0x000fe20000000900 */
[----:B------:R1:W2:Y:S01]  /*7e00*/  LDL.LU R43, [R1+0x2f8] ;  /* 0x0002f800012b7983 */ /* 0x0002a20000300800 */
[----:B------:R-:W-:Y:S01]  /*7e10*/  FADD.FTZ R101, R101, R217 ;  /* 0x000000d965657221 */ /* 0x000fe20000010000 */
[----:B------:R-:W-:Y:S01]  /*7e20*/  PRMT R139, R151, 0x5410, R146 ;  /* 0x00005410978b7816 */ /* 0x000fe20000000092 */
[----:B------:R-:W-:Y:S01]  /*7e30*/  @!P5 HADD2 R186, -R146.H0_H0, -RZ.H0_H0 ;  /* 0xa00000ff92bad230 */ /* 0x000fe20000000900 */
[----:B------:R-:W-:Y:S01]  /*7e40*/  @!P6 PRMT R151, R138, 0x5410, RZ ;  /* 0x000054108a97e816 */ /* 0x000fe200000000ff */
[----:B------:R-:W3:Y:S01]  /*7e50*/  LDC.U8 R217, c[0x0][0x2d8] ;  /* 0x0000b600ffd97b82 */ /* 0x000ee20000000000 */
[----:B------:R-:W-:-:S02]  /*7e60*/  PRMT R138, R145, 0x5410, R4 ;  /* 0x00005410918a7816 */ /* 0x000fc40000000004 */
[----:B------:R-:W-:Y:S02]  /*7e70*/  @!P3 PRMT R4, R137, 0x5410, RZ ;  /* 0x000054108904b816 */ /* 0x000fe400000000ff */
[----:B------:R-:W-:Y:S02]  /*7e80*/  F2FP.PACK_AB R137, R249, R252 ;  /* 0x000000fcf989723e */ /* 0x000fe400000000ff */
[----:B------:R-:W-:Y:S01]  /*7e90*/  @!P5 PRMT R146, R186, 0x5410, RZ ;  /* 0x00005410ba92d816 */ /* 0x000fe200000000ff */
[----:B------:R-:W-:Y:S01]  /*7ea0*/  FADD.FTZ R186, R100, R101 ;  /* 0x0000006564ba7221 */ /* 0x000fe20000010000 */
[C---:B------:R-:W-:Y:S02]  /*7eb0*/  PRMT R212, R137.reuse, 0x7610, R212 ;  /* 0x0000761089d47816 */ /* 0x040fe400000000d4 */
[----:B------:R-:W-:Y:S01]  /*7ec0*/  PRMT R171, R137, 0x7632, R171 ;  /* 0x0000763289ab7816 */ /* 0x000fe200000000ab */
[----:B------:R-:W-:Y:S01]  /*7ed0*/  FADD.FTZ R186, R99, R186 ;  /* 0x000000ba63ba7221 */ /* 0x000fe20000010000 */
[----:B------:R-:W-:Y:S01]  /*7ee0*/  @!P4 PRMT R145, R184, 0x5410, RZ ;  /* 0x00005410b891c816 */ /* 0x000fe200000000ff */
[----:B------:R-:W-:Y:S01]  /*7ef0*/  @!P2 HADD2 R180, -R212.H0_H0, -RZ.H0_H0 ;  /* 0xa00000ffd4b4a230 */ /* 0x000fe20000000900 */
[----:B------:R-:W-:Y:S01]  /*7f00*/  PRMT R137, R212, 0x5410, R171 ;  /* 0x00005410d4897816 */ /* 0x000fe200000000ab */
[----:B------:R-:W-:Y:S01]  /*7f10*/  @!P1 HADD2 R95, -R171.H0_H0, -RZ.H0_H0 ;  /* 0xa00000ffab5f9230 */ /* 0x000fe20000000900 */
[----:B------:R-:W-:-:S02]  /*7f20*/  FADD.FTZ R184, R218, R219 ;  /* 0x000000dbdab87221 */ /* 0x000fc40000010000 */
[----:B------:R-:W-:Y:S02]  /*7f30*/  @!P2 PRMT R212, R180, 0x5410, RZ ;  /* 0x00005410b4d4a816 */ /* 0x000fe400000000ff */
[----:B------:R-:W-:Y:S01]  /*7f40*/  LOP3.LUT R180, R135, UR10, RZ, 0x3c, !PT ;  /* 0x0000000a87b47c12 */ /* 0x000fe2000f8e3cff */
[----:B------:R-:W-:Y:S01]  /*7f50*/  FADD.FTZ R184, R252, R184 ;  /* 0x000000b8fcb87221 */ /* 0x000fe20000010000 */
[----:B------:R-:W-:Y:S01]  /*7f60*/  @!P1 PRMT R171, R95, 0x5410, RZ ;  /* 0x000054105fab9816 */ /* 0x000fe200000000ff */
[----:B------:R-:W-:Y:S02]  /*7f70*/  FADD.FTZ R95, R98, R186 ;  /* 0x000000ba625f7221 */ /* 0x000fe40000010000 */
[----:B------:R-:W-:-:S04]  /*7f80*/  IMAD.WIDE.U32 R98, R180, -0x326172a9, RZ ;  /* 0xcd9e8d57b4627825 */ /* 0x000fc800078e00ff */
[----:B------:R-:W-:Y:S01]  /*7f90*/  FADD.FTZ R249, R249, R184 ;  /* 0x000000b8f9f97221 */ /* 0x000fe20000010000 */
[----:B------:R-:W-:Y:S02]  /*7fa0*/  LOP3.LUT R180, R99, UR28, R154, 0x96, !PT ;  /* 0x0000001c63b47c12 */ /* 0x000fe4000f8e969a */
[----:B------:R-:W-:-:S03]  /*7fb0*/  LOP3.LUT R184, R103, UR26, R98, 0x96, !PT ;  /* 0x0000001a67b87c12 */ /* 0x000fc6000f8e9662 */
[----:B------:R-:W-:-:S04]  /*7fc0*/  IMAD.WIDE.U32 R100, R180, -0x2daee0ad, RZ ;  /* 0xd2511f53b4647825 */ /* 0x000fc800078e00ff */
[----:B------:R-:W-:Y:S01]  /*7fd0*/  IMAD.WIDE.U32 R218, R184, -0x2daee0ad, RZ ;  /* 0xd2511f53b8da7825 */ /* 0x000fe200078e00ff */
[----:B------:R-:W-:-:S05]  /*7fe0*/  LOP3.LUT R180, R101, UR25, R156, 0x96, !PT ;  /* 0x0000001965b47c12 */ /* 0x000fca000f8e969c */
[----:B------:R-:W-:-:S05]  /*7ff0*/  IMAD.WIDE.U32 R98, R180, -0x326172a9, RZ ;  /* 0xcd9e8d57b4627825 */ /* 0x000fca00078e00ff */
[----:B------:R4:W-:Y:S01]  /*8000*/  STL.64 [R1+0xb0], R98 ;  /* 0x0000b06201007387 */ /* 0x0009e20000100a00 */
[----:B------:R-:W-:-:S03]  /*8010*/  LOP3.LUT R184, R99, UR24, R102, 0x96, !PT ;  /* 0x0000001863b87c12 */ /* 0x000fc6000f8e9666 */
[----:B----4-:R-:W4:Y:S01]  /*8020*/  LDL.LU.64 R98, [R1+0x2f0] ;  /* 0x0002f00001627983 */ /* 0x010f220000300a00 */
[----:B------:R-:W-:Y:S01]  /*8030*/  LOP3.LUT R180, R219, UR23, R100, 0x96, !PT ;  /* 0x00000017dbb47c12 */ /* 0x000fe2000f8e9664 */
[----:B------:R-:W-:Y:S02]  /*8040*/  IMAD.WIDE.U32 R100, R184, -0x2daee0ad, RZ ;  /* 0xd2511f53b8647825 */ /* 0x000fe400078e00ff */
[----:B------:R1:W-:Y:S03]  /*8050*/  STL.64 [R1+0x2e8], R144 ;  /* 0x0002e89001007387 */ /* 0x0003e60000100a00 */
[----:B------:R-:W-:Y:S01]  /*8060*/  LOP3.LUT R184, R101, UR14, R218, 0x96, !PT ;  /* 0x0000000e65b87c12 */ /* 0x000fe2000f8e96da */
[----:B-1----:R-:W2:Y:S01]  /*8070*/  LDL.LU.64 R144, [R1+0xb0] ;  /* 0x0000b00001907983 */ /* 0x002ea20000300a00 */
[----:B------:R-:W-:-:S05]  /*8080*/  IMAD.WIDE.U32 R218, R180, -0x326172a9, RZ ;  /* 0xcd9e8d57b4da7825 */ /* 0x000fca00078e00ff */
[----:B------:R1:W-:Y:S01]  /*8090*/  STL.64 [R1], R218 ;  /* 0x000000da01007387 */ /* 0x0003e20000100a00 */
[----:B--2---:R-:W-:-:S03]  /*80a0*/  LOP3.LUT R180, R219, UR21, R144, 0x96, !PT ;  /* 0x00000015dbb47c12 */ /* 0x004fc6000f8e9690 */
[----:B------:R-:W2:Y:S02]  /*80b0*/  LDL.LU.64 R144, [R1+0x2e8] ;  /* 0x0002e80001907983 */ /* 0x000ea40000300a00 */
[----:B-1----:R-:W-:-:S05]  /*80c0*/  IMAD.WIDE.U32 R218, R180, -0x2daee0ad, RZ ;  /* 0xd2511f53b4da7825 */ /* 0x002fca00078e00ff */
[----:B------:R1:W-:Y:S01]  /*80d0*/  STL.64 [R1+0xb0], R218 ;  /* 0x0000b0da01007387 */ /* 0x0003e20000100a00 */
[----:B------:R-:W-:-:S03]  /*80e0*/  LOP3.LUT R180, R219, UR5, R100, 0x96, !PT ;  /* 0x00000005dbb47c12 */ /* 0x000fc6000f8e9664 */
[----:B------:R-:W2:Y:S04]  /*80f0*/  LDL.LU.64 R100, [R1+0x2e0] ;  /* 0x0002e00001647983 */ /* 0x000ea80000300a00 */
[----:B-1----:R-:W2:Y:S04]  /*8100*/  LDL.LU.64 R218, [R1+0x2d8] ;  /* 0x0002d80001da7983 */ /* 0x002ea80000300a00 */
[----:B------:R1:W-:Y:S04]  /*8110*/  STL.64 [R1+0x2d0], R142 ;  /* 0x0002d08e01007387 */ /* 0x0003e80000100a00 */
[----:B-1----:R-:W2:Y:S04]  /*8120*/  LDL.LU.64 R142, [R1] ;  /* 0x00000000018e7983 */ /* 0x002ea80000300a00 */
[----:B------:R1:W-:Y:S04]  /*8130*/  STL.64 [R1+0x2c8], R140 ;  /* 0x0002c88c01007387 */ /* 0x0003e80000100a00 */
[----:B-1----:R-:W4:Y:S04]  /*8140*/  LDL.LU.64 R140, [R1+0xb0] ;  /* 0x0000b000018c7983 */ /* 0x002f280000300a00 */
[----:B------:R1:W-:Y:S02]  /*8150*/  STL.64 [R1+0x2c0], R138 ;  /* 0x0002c08a01007387 */ /* 0x0003e40000100a00 */
[----:B-1----:R-:W-:-:S05]  /*8160*/  IMAD.WIDE.U32 R138, R184, -0x326172a9, RZ ;  /* 0xcd9e8d57b88a7825 */ /* 0x002fca00078e00ff */
[----:B--2---:R-:W-:Y:S01]  /*8170*/  LOP3.LUT R184, R139, UR13, R142, 0x96, !PT ;  /* 0x0000000d8bb87c12 */ /* 0x004fe2000f8e968e */
[----:B------:R-:W-:Y:S01]  /*8180*/  IMAD.WIDE.U32 R142, R180, -0x326172a9, RZ ;  /* 0xcd9e8d57b48e7825 */ /* 0x000fe200078e00ff */
[----:B------:R-:W1:Y:S04]  /*8190*/  MUFU.EX2 R139, R221 ;  /* 0x000000dd008b7308 */ /* 0x000e680000000800 */
[----:B------:R-:W-:-:S04]  /*81a0*/  LOP3.LUT R186, R143, UR30, R138, 0x96, !PT ;  /* 0x0000001e8fba7c12 */ /* 0x000fc8000f8e968a */
[C---:B------:R-:W-:Y:S02]  /*81b0*/  LOP3.LUT R252, R186.reuse, 0xffff, RZ, 0xc0, !PT ;  /* 0x0000ffffbafc7812 */ /* 0x040fe400078ec0ff */
[----:B------:R-:W-:Y:S02]  /*81c0*/  LOP3.LUT R180, R186, 0xff, RZ, 0xc0, !PT ;  /* 0x000000ffbab47812 */ /* 0x000fe400078ec0ff */
[----:B------:R-:W-:Y:S02]  /*81d0*/  SHF.R.U32.HI R252, RZ, 0x8, R252 ;  /* 0x00000008fffc7819 */ /* 0x000fe400000116fc */
[C---:B---3--:R-:W-:Y:S02]  /*81e0*/  ISETP.GE.U32.AND P3, PT, R217.reuse, R180, PT ;  /* 0x000000b4d900720c */ /* 0x048fe40003f66070 */
[----:B------:R-:W-:Y:S01]  /*81f0*/  LOP3.LUT R252, R252, 0xffff, RZ, 0xc0, !PT ;  /* 0x0000fffffcfc7812 */ /* 0x000fe200078ec0ff */
[----:B------:R-:W-:Y:S03]  /*8200*/  MUFU.EX2 R180, R246 ;  /* 0x000000f600b47308 */ /* 0x000fe60000000800 */
[----:B------:R-:W-:-:S02]  /*8210*/  ISETP.GE.U32.AND P4, PT, R217, R252, PT ;  /* 0x000000fcd900720c */ /* 0x000fc40003f86070 */
[--C-:B------:R-:W-:Y:S02]  /*8220*/  SHF.R.U32.HI R252, RZ, 0x10, R186.reuse ;  /* 0x00000010fffc7819 */ /* 0x100fe400000116ba */
[----:B------:R-:W-:Y:S01]  /*8230*/  SHF.R.U32.HI R186, RZ, 0x18, R186 ;  /* 0x00000018ffba7819 */ /* 0x000fe200000116ba */
[----:B------:R-:W2:Y:S01]  /*8240*/  MUFU.EX2 R246, R220 ;  /* 0x000000dc00f67308 */ /* 0x000ea20000000800 */
[----:B-1----:R-:W-:Y:S01]  /*8250*/  FADD.FTZ R138, R139, R95 ;  /* 0x0000005f8b8a7221 */ /* 0x002fe20000010000 */
[----:B------:R-:W-:Y:S02]  /*8260*/  LOP3.LUT R252, R252, 0xff, RZ, 0xc0, !PT ;  /* 0x000000fffcfc7812 */ /* 0x000fe400078ec0ff */
[C---:B------:R-:W-:Y:S02]  /*8270*/  ISETP.GE.U32.AND P6, PT, R217.reuse, R186, PT ;  /* 0x000000bad900720c */ /* 0x040fe40003fc6070 */
[----:B------:R-:W-:Y:S02]  /*8280*/  ISETP.GE.U32.AND P5, PT, R217, R252, PT ;  /* 0x000000fcd900720c */ /* 0x000fe40003fa6070 */
[----:B------:R1:W3:Y:S01]  /*8290*/  MUFU.EX2 R186, R245 ;  /* 0x000000f500ba7308 */ /* 0x0002e20000000800 */
[----:B------:R-:W-:-:S04]  /*82a0*/  LOP3.LUT R252, R142, 0xff, RZ, 0xc0, !PT ;  /* 0x000000ff8efc7812 */ /* 0x000fc800078ec0ff */
[----:B------:R-:W-:Y:S02]  /*82b0*/  ISETP.GE.U32.AND P2, PT, R217, R252, PT ;  /* 0x000000fcd900720c */ /* 0x000fe40003f46070 */
[--C-:B------:R-:W-:Y:S02]  /*82c0*/  SHF.R.U32.HI R252, RZ, 0x10, R142.reuse ;  /* 0x00000010fffc7819 */ /* 0x100fe4000001168e */
[----:B--2---:R-:W-:Y:S02]  /*82d0*/  F2FP.PACK_AB R95, R246, R139 ;  /* 0x0000008bf65f723e */ /* 0x004fe400000000ff */
[----:B------:R-:W-:Y:S02]  /*82e0*/  LOP3.LUT R220, R142, 0xffff, RZ, 0xc0, !PT ;  /* 0x0000ffff8edc7812 */ /* 0x000fe400078ec0ff */
[----:B------:R-:W-:Y:S02]  /*82f0*/  PRMT R215, R95, 0x7632, R215 ;  /* 0x000076325fd77816 */ /* 0x000fe400000000d7 */
[----:B-1----:R-:W-:-:S02]  /*8300*/  SHF.R.U32.HI R245, RZ, 0x18, R142 ;  /* 0x00000018fff57819 */ /* 0x002fc4000001168e */
[----:B------:R-:W-:Y:S01]  /*8310*/  PRMT R213, R95, 0x7610, R213 ;  /* 0x000076105fd57816 */ /* 0x000fe200000000d5 */
[----:B------:R-:W-:Y:S01]  /*8320*/  @!P4 HADD2 R94, -R215.H0_H0, -RZ.H0_H0 ;  /* 0xa00000ffd75ec230 */ /* 0x000fe20000000900 */
[----:B------:R-:W-:Y:S01]  /*8330*/  ISETP.GE.U32.AND P1, PT, R217, R245, PT ;  /* 0x000000f5d900720c */ /* 0x000fe20003f26070 */
[----:B------:R-:W-:Y:S01]  /*8340*/  FADD.FTZ R245, R180, R249 ;  /* 0x000000f9b4f57221 */ /* 0x000fe20000010000 */
[----:B---3--:R-:W-:Y:S01]  /*8350*/  F2FP.PACK_AB R180, R186, R180 ;  /* 0x000000b4bab4723e */ /* 0x008fe200000000ff */
[----:B------:R-:W2:Y:S01]  /*8360*/  LDL.LU.64 R142, [R1+0x2d0] ;  /* 0x0002d000018e7983 */ /* 0x000ea20000300a00 */
[----:B------:R-:W-:Y:S01]  /*8370*/  SHF.R.U32.HI R220, RZ, 0x8, R220 ;  /* 0x00000008ffdc7819 */ /* 0x000fe200000116dc */
[----:B------:R-:W-:Y:S01]  /*8380*/  FADD.FTZ R249, R246, R138 ;  /* 0x0000008af6f97221 */ /* 0x000fe20000010000 */
[----:B------:R-:W-:Y:S01]  /*8390*/  PRMT R219, R180, 0x7632, R219 ;  /* 0x00007632b4db7816 */ /* 0x000fe200000000db */
[----:B------:R-:W-:Y:S01]  /*83a0*/  IMAD.WIDE.U32 R138, R184, -0x2daee0ad, RZ ;  /* 0xd2511f53b88a7825 */ /* 0x000fe200078e00ff */
[----:B------:R-:W-:Y:S01]  /*83b0*/  PRMT R95, R213, 0x5410, R215 ;  /* 0x00005410d55f7816 */ /* 0x000fe200000000d7 */
[----:B------:R-:W-:Y:S01]  /*83c0*/  @!P3 HADD2 R182, -R213.H0_H0, -RZ.H0_H0 ;  /* 0xa00000ffd5b6b230 */ /* 0x000fe20000000900 */
[----:B------:R-:W-:Y:S01]  /*83d0*/  @!P4 PRMT R215, R94, 0x5410, RZ ;  /* 0x000054105ed7c816 */ /* 0x000fe200000000ff */
[----:B------:R-:W-:Y:S01]  /*83e0*/  @!P6 HADD2 R136, -R219.H0_H0, -RZ.H0_H0 ;  /* 0xa00000ffdb88e230 */ /* 0x000fe20000000900 */
[----:B------:R-:W-:Y:S01]  /*83f0*/  LOP3.LUT R94, R220, 0xffff, RZ, 0xc0, !PT ;  /* 0x0000ffffdc5e7812 */ /* 0x000fe200078ec0ff */
[----:B------:R-:W-:Y:S01]  /*8400*/  FADD.FTZ R245, R186, R245 ;  /* 0x000000f5baf57221 */ /* 0x000fe20000010000 */
[----:B------:R-:W-:-:S02]  /*8410*/  PRMT R218, R180, 0x7610, R218 ;  /* 0x00007610b4da7816 */ /* 0x000fc400000000da */
[----:B------:R-:W-:Y:S02]  /*8420*/  LOP3.LUT R252, R252, 0xff, RZ, 0xc0, !PT ;  /* 0x000000fffcfc7812 */ /* 0x000fe400078ec0ff */
[C---:B------:R-:W-:Y:S02]  /*8430*/  ISETP.GE.U32.AND P4, PT, R217.reuse, R94, PT ;  /* 0x0000005ed900720c */ /* 0x040fe40003f86070 */
[----:B------:R-:W-:Y:S01]  /*8440*/  PRMT R94, R218, 0x5410, R219 ;  /* 0x00005410da5e7816 */ /* 0x000fe200000000db */
[----:B------:R-:W1:Y:S01]  /*8450*/  MUFU.EX2 R180, R250 ;  /* 0x000000fa00b47308 */ /* 0x000e620000000800 */
[----:B------:R-:W-:Y:S02]  /*8460*/  @!P6 PRMT R219, R136, 0x5410, RZ ;  /* 0x0000541088dbe816 */ /* 0x000fe400000000ff */
[----:B------:R-:W-:Y:S02]  /*8470*/  ISETP.GE.U32.AND P6, PT, R217, R252, PT ;  /* 0x000000fcd900720c */ /* 0x000fe40003fc6070 */
[----:B----4-:R-:W-:Y:S01]  /*8480*/  LOP3.LUT R186, R139, UR29, R140, 0x96, !PT ;  /* 0x0000001d8bba7c12 */ /* 0x010fe2000f8e968c */
[----:B------:R-:W-:Y:S01]  /*8490*/  @!P5 HADD2 R174, -R218.H0_H0, -RZ.H0_H0 ;  /* 0xa00000ffdaaed230 */ /* 0x000fe20000000900 */
[----:B------:R-:W-:Y:S01]  /*84a0*/  FADD.FTZ R245, R242, R245 ;  /* 0x000000f5f2f57221 */ /* 0x000fe20000010000 */
[----:B------:R-:W3:Y:S01]  /*84b0*/  MUFU.EX2 R252, R241 ;  /* 0x000000f100fc7308 */ /* 0x000ee20000000800 */
[----:B------:R-:W-:Y:S01]  /*84c0*/  SHF.R.U32.HI R136, RZ, 0x10, R186 ;  /* 0x00000010ff887819 */ /* 0x000fe200000116ba */
[----:B------:R-:W4:Y:S01]  /*84d0*/  LDL.LU.64 R140, [R1+0x2c8] ;  /* 0x0002c800018c7983 */ /* 0x000f220000300a00 */
[----:B------:R-:W-:-:S02]  /*84e0*/  @!P5 PRMT R218, R174, 0x5410, RZ ;  /* 0x00005410aedad816 */ /* 0x000fc400000000ff */
[----:B------:R-:W-:Y:S02]  /*84f0*/  SHF.R.U32.HI R246, RZ, 0x18, R138 ;  /* 0x00000018fff67819 */ /* 0x000fe4000001168a */
[----:B------:R-:W-:Y:S02]  /*8500*/  LOP3.LUT R184, R138, 0xff, RZ, 0xc0, !PT ;  /* 0x000000ff8ab87812 */ /* 0x000fe400078ec0ff */
[----:B-1----:R-:W-:Y:S02]  /*8510*/  F2FP.PACK_AB R250, R180, R251 ;  /* 0x000000fbb4fa723e */ /* 0x002fe400000000ff */
[----:B------:R-:W-:Y:S02]  /*8520*/  LOP3.LUT R136, R136, 0xff, RZ, 0xc0, !PT ;  /* 0x000000ff88887812 */ /* 0x000fe400078ec0ff */
[----:B------:R-:W-:Y:S01]  /*8530*/  @!P3 PRMT R213, R182, 0x5410, RZ ;  /* 0x00005410b6d5b816 */ /* 0x000fe200000000ff */
[C---:B---3--:R-:W-:Y:S01]  /*8540*/  FADD.FTZ R174, R252.reuse, R245 ;  /* 0x000000f5fcae7221 */ /* 0x048fe20000010000 */
[----:B------:R-:W-:Y:S01]  /*8550*/  F2FP.PACK_AB R252, R252, R242 ;  /* 0x000000f2fcfc723e */ /* 0x000fe200000000ff */
[--C-:B------:R-:W-:Y:S01]  /*8560*/  FADD.FTZ R241, R251, R249.reuse ;  /* 0x000000f9fbf17221 */ /* 0x100fe20000010000 */
[----:B------:R-:W-:Y:S01]  /*8570*/  PRMT R249, R250, 0x7632, R249 ;  /* 0x00007632faf97816 */ /* 0x000fe200000000f9 */
[----:B------:R-:W-:Y:S01]  /*8580*/  @!P2 HADD2 R172, -R250.H0_H0, -RZ.H0_H0 ;  /* 0xa00000fffaaca230 */ /* 0x000fe20000000900 */
[----:B------:R-:W-:-:S02]  /*8590*/  PRMT R251, R252, 0x7632, R251 ;  /* 0x00007632fcfb7816 */ /* 0x000fc400000000fb */
[----:B------:R-:W-:Y:S01]  /*85a0*/  ISETP.GE.U32.AND P5, PT, R217, R136, PT ;  /* 0x00000088d900720c */ /* 0x000fe20003fa6070 */
[----:B------:R-:W-:Y:S01]  /*85b0*/  @!P4 HADD2 R133, -R249.H0_H0, -RZ.H0_H0 ;  /* 0xa00000fff985c230 */ /* 0x000fe20000000900 */
[----:B------:R-:W-:Y:S01]  /*85c0*/  PRMT R136, R250, 0x5410, R249 ;  /* 0x00005410fa887816 */ /* 0x000fe200000000f9 */
[----:B------:R-:W-:Y:S01]  /*85d0*/  @!P1 HADD2 R163, -R251.H0_H0, -RZ.H0_H0 ;  /* 0xa00000fffba39230 */ /* 0x000fe20000000900 */
[----:B------:R-:W-:Y:S02]  /*85e0*/  @!P2 PRMT R250, R172, 0x5410, RZ ;  /* 0x00005410acfaa816 */ /* 0x000fe400000000ff */
[----:B------:R-:W-:Y:S02]  /*85f0*/  LOP3.LUT R172, R186, 0xff, RZ, 0xc0, !PT ;  /* 0x000000ffbaac7812 */ /* 0x000fe400078ec0ff */
[----:B------:R-:W-:Y:S02]  /*8600*/  @!P4 PRMT R249, R133, 0x5410, RZ ;  /* 0x0000541085f9c816 */ /* 0x000fe400000000ff */
[----:B------:R-:W-:-:S02]  /*8610*/  PRMT R133, R252, 0x5410, R251 ;  /* 0x00005410fc857816 */ /* 0x000fc400000000fb */
[----:B------:R-:W-:Y:S02]  /*8620*/  ISETP.GE.U32.AND P2, PT, R217, R172, PT ;  /* 0x000000acd900720c */ /* 0x000fe40003f46070 */
[----:B------:R-:W-:Y:S01]  /*8630*/  @!P1 PRMT R251, R163, 0x5410, RZ ;  /* 0x00005410a3fb9816 */ /* 0x000fe200000000ff */
[----:B------:R-:W-:Y:S01]  /*8640*/  MUFU.EX2 R172, R7 ;  /* 0x0000000700ac7308 */ /* 0x000fe20000000800 */
[----:B------:R-:W-:Y:S02]  /*8650*/  ISETP.GE.U32.AND P3, PT, R217, R184, PT ;  /* 0x000000b8d900720c */ /* 0x000fe40003f66070 */
[----:B------:R-:W-:-:S05]  /*8660*/  SHF.R.U32.HI R182, RZ, 0x10, R138 ;  /* 0x00000010ffb67819 */ /* 0x000fca000001168a */
[----:B------:R-:W1:Y:S01]  /*8670*/  MUFU.EX2 R163, R6 ;  /* 0x0000000600a37308 */ /* 0x000e620000000800 */
[----:B------:R-:W-:Y:S02]  /*8680*/  SHF.R.U32.HI R242, RZ, 0x18, R186 ;  /* 0x00000018fff27819 */ /* 0x000fe400000116ba */
[----:B------:R-:W-:Y:S02]  /*8690*/  ISETP.GE.U32.AND P1, PT, R217, R246, PT ;  /* 0x000000f6d900720c */ /* 0x000fe40003f26070 */
[----:B------:R-:W-:Y:S01]  /*86a0*/  LOP3.LUT R186, R186, 0xffff, RZ, 0xc0, !PT ;  /* 0x0000ffffbaba7812 */ /* 0x000fe200078ec0ff */
[----:B------:R-:W-:Y:S01]  /*86b0*/  @!P6 HADD2 R93, -R252.H0_H0, -RZ.H0_H0 ;  /* 0xa00000fffc5de230 */ /* 0x000fe20000000900 */
[----:B------:R-:W-:Y:S01]  /*86c0*/  FADD.FTZ R241, R180, R241 ;  /* 0x000000f1b4f17221 */ /* 0x000fe20000010000 */
[----:B------:R-:W-:Y:S02]  /*86d0*/  LOP3.LUT R184, R138, 0xffff, RZ, 0xc0, !PT ;  /* 0x0000ffff8ab87812 */ /* 0x000fe400078ec0ff */
[----:B------:R-:W-:-:S02]  /*86e0*/  SHF.R.U32.HI R186, RZ, 0x8, R186 ;  /* 0x00000008ffba7819 */ /* 0x000fc400000116ba */
[----:B-1----:R-:W-:Y:S02]  /*86f0*/  F2FP.PACK_AB R246, R163, R172 ;  /* 0x000000aca3f6723e */ /* 0x002fe400000000ff */
[----:B------:R-:W-:Y:S01]  /*8700*/  @!P6 PRMT R252, R93, 0x5410, RZ ;  /* 0x000054105dfce816 */ /* 0x000fe200000000ff */
[----:B------:R1:W3:Y:S01]  /*8710*/  MUFU.EX2 R180, R248 ;  /* 0x000000f800b47308 */ /* 0x0002e20000000800 */
[----:B------:R-:W-:Y:S01]  /*8720*/  PRMT R245, R246, 0x7632, R245 ;  /* 0x00007632f6f57816 */ /* 0x000fe200000000f5 */
[----:B------:R-:W-:Y:S01]  /*8730*/  @!P2 HADD2 R162, -R246.H0_H0, -RZ.H0_H0 ;  /* 0xa00000fff6a2a230 */ /* 0x000fe20000000900 */
[----:B------:R-:W-:Y:S01]  /*8740*/  LOP3.LUT R186, R186, 0xffff, RZ, 0xc0, !PT ;  /* 0x0000ffffbaba7812 */ /* 0x000fe200078ec0ff */
[----:B------:R-:W-:Y:S01]  /*8750*/  FADD.FTZ R174, R240, R174 ;  /* 0x000000aef0ae7221 */ /* 0x000fe20000010000 */
[----:B------:R-:W-:Y:S01]  /*8760*/  PRMT R93, R246, 0x5410, R245 ;  /* 0x00005410f65d7816 */ /* 0x000fe200000000f5 */
[----:B------:R-:W2:Y:S01]  /*8770*/  LDL.LU.64 R138, [R1+0x2c0] ;  /* 0x0002c000018a7983 */ /* 0x000ea20000300a00 */
[----:B------:R-:W-:Y:S01]  /*8780*/  @!P2 PRMT R246, R162, 0x5410, RZ ;  /* 0x00005410a2f6a816 */ /* 0x000fe200000000ff */
[----:B------:R-:W-:Y:S01]  /*8790*/  FADD.FTZ R172, R172, R241 ;  /* 0x000000f1acac7221 */ /* 0x000fe20000010000 */
[----:B------:R3:W3:Y:S01]  /*87a0*/  MUFU.EX2 R162, R247 ;  /* 0x000000f700a27308 */ /* 0x0006e20000000800 */
[----:B------:R-:W-:-:S02]  /*87b0*/  ISETP.GE.U32.AND P6, PT, R217, R186, PT ;  /* 0x000000bad900720c */ /* 0x000fc40003fc6070 */
[----:B------:R-:W-:Y:S01]  /*87c0*/  ISETP.GE.U32.AND P4, PT, R217, R242, PT ;  /* 0x000000f2d900720c */ /* 0x000fe20003f86070 */
[----:B------:R-:W-:Y:S01]  /*87d0*/  FADD.FTZ R163, R163, R172 ;  /* 0x000000aca3a37221 */ /* 0x000fe20000010000 */
[----:B------:R-:W-:Y:S02]  /*87e0*/  SHF.R.U32.HI R184, RZ, 0x8, R184 ;  /* 0x00000008ffb87819 */ /* 0x000fe400000116b8 */
[----:B-1----:R-:W-:Y:S01]  /*87f0*/  F2FP.PACK_AB R248, R238, R240 ;  /* 0x000000f0eef8723e */ /* 0x002fe200000000ff */
[----:B---3--:R-:W-:Y:S01]  /*8800*/  FADD.FTZ R163, R180, R163 ;  /* 0x000000a3b4a37221 */ /* 0x008fe20000010000 */
[----:B------:R-:W-:Y:S02]  /*8810*/  LOP3.LUT R184, R184, 0xffff, RZ, 0xc0, !PT ;  /* 0x0000ffffb8b87812 */ /* 0x000fe400078ec0ff */
[----:B------:R-:W-:Y:S01]  /*8820*/  LOP3.LUT R182, R182, 0xff, RZ, 0xc0, !PT ;  /* 0x000000ffb6b67812 */ /* 0x000fe200078ec0ff */
[----:B------:R-:W-:Y:S01]  /*8830*/  @!P5 HADD2 R161, -R248.H0_H0, -RZ.H0_H0 ;  /* 0xa00000fff8a1d230 */ /* 0x000fe20000000900 */
[----:B------:R-:W-:Y:S01]  /*8840*/  ISETP.GE.U32.AND P2, PT, R217, R184, PT ;  /* 0x000000b8d900720c */ /* 0x000fe20003f46070 */
[----:B------:R-:W-:Y:S01]  /*8850*/  @!P6 HADD2 R92, -R245.H0_H0, -RZ.H0_H0 ;  /* 0xa00000fff55ce230 */ /* 0x000fe20000000900 */
[----:B------:R-:W-:-:S02]  /*8860*/  F2FP.PACK_AB R240, R233, R234 ;  /* 0x000000eae9f0723e */ /* 0x000fc400000000ff */
[----:B------:R-:W-:Y:S02]  /*8870*/  PRMT R247, R248, 0x7632, R247 ;  /* 0x00007632f8f77816 */ /* 0x000fe400000000f7 */
[----:B------:R-:W-:Y:S02]  /*8880*/  F2FP.PACK_AB R242, R162, R180 ;  /* 0x000000b4a2f2723e */ /* 0x000fe400000000ff */
[----:B------:R-:W-:Y:S01]  /*8890*/  @!P6 PRMT R245, R92, 0x5410, RZ ;  /* 0x000054105cf5e816 */ /* 0x000fe200000000ff */
[----:B------:R-:W-:Y:S01]  /*88a0*/  @!P4 HADD2 R97, -R247.H0_H0, -RZ.H0_H0 ;  /* 0xa00000fff761c230 */ /* 0x000fe20000000900 */
[----:B------:R-:W-:Y:S01]  /*88b0*/  PRMT R92, R248, 0x5410, R247 ;  /* 0x00005410f85c7816 */ /* 0x000fe200000000f7 */
[----:B------:R-:W-:Y:S01]  /*88c0*/  @!P3 HADD2 R160, -R242.H0_H0, -RZ.H0_H0 ;  /* 0xa00000fff2a0b230 */ /* 0x000fe20000000900 */
[----:B------:R-:W-:Y:S01]  /*88d0*/  @!P5 PRMT R248, R161, 0x5410, RZ ;  /* 0x00005410a1f8d816 */ /* 0x000fe200000000ff */
[----:B------:R-:W-:Y:S01]  /*88e0*/  FADD.FTZ R161, R238, R174 ;  /* 0x000000aeeea17221 */ /* 0x000fe20000010000 */
[----:B------:R-:W-:Y:S01]  /*88f0*/  PRMT R241, R242, 0x7632, R241 ;  /* 0x00007632f2f17816 */ /* 0x000fe200000000f1 */
[----:B------:R1:W3:Y:S01]  /*8900*/  MUFU.EX2 R238, R244 ;  /* 0x000000f400ee7308 */ /* 0x0002e20000000800 */
[----:B------:R-:W-:-:S02]  /*8910*/  @!P4 PRMT R247, R97, 0x5410, RZ ;  /* 0x0000541061f7c816 */ /* 0x000fc400000000ff */
[----:B------:R-:W-:Y:S01]  /*8920*/  PRMT R97, R242, 0x5410, R241 ;  /* 0x00005410f2617816 */ /* 0x000fe200000000f1 */
[----:B------:R-:W-:Y:S01]  /*8930*/  @!P2 HADD2 R96, -R241.H0_H0, -RZ.H0_H0 ;  /* 0xa00000fff160a230 */ /* 0x000fe20000000900 */
[----:B------:R-:W-:Y:S02]  /*8940*/  @!P3 PRMT R242, R160, 0x5410, RZ ;  /* 0x00005410a0f2b816 */ /* 0x000fe400000000ff */
[----:B------:R-:W-:Y:S01]  /*8950*/  ISETP.GE.U32.AND P4, PT, R217, R182, PT ;  /* 0x000000b6d900720c */ /* 0x000fe20003f86070 */
[----:B------:R3:W3:Y:S01]  /*8960*/  MUFU.EX2 R160, R243 ;  /* 0x000000f300a07308 */ /* 0x0006e20000000800 */
[----:B------:R-:W-:Y:S02]  /*8970*/  @!P2 PRMT R241, R96, 0x5410, RZ ;  /* 0x0000541060f1a816 */ /* 0x000fe400000000ff */
[----:B-1----:R-:W-:Y:S01]  /*8980*/  F2FP.PACK_AB R244, R235, R236 ;  /* 0x000000ecebf4723e */ /* 0x002fe200000000ff */
[----:B------:R-:W-:-:S08]  /*8990*/  FADD.FTZ R236, R236, R161 ;  /* 0x000000a1ecec7221 */ /* 0x000fd00000010000 */
[----:B------:R-:W-:Y:S01]  /*89a0*/  @!P4 HADD2 R131, -R244.H0_H0, -RZ.H0_H0 ;  /* 0xa00000fff483c230 */ /* 0x000fe20000000900 */
[----:B------:R-:W-:Y:S01]  /*89b0*/  FADD.FTZ R235, R235, R236 ;  /* 0x000000ecebeb7221 */ /* 0x000fe20000010000 */
[----:B---3--:R-:W-:-:S04]  /*89c0*/  PRMT R243, R244, 0x7632, R243 ;  /* 0x00007632f4f37816 */ /* 0x008fc800000000f3 */
[----:B------:R-:W-:Y:S01]  /*89d0*/  PRMT R96, R244, 0x5410, R243 ;  /* 0x00005410f4607816 */ /* 0x000fe200000000f3 */
[----:B------:R-:W-:Y:S01]  /*89e0*/  @!P1 HADD2 R85, -R243.H0_H0, -RZ.H0_H0 ;  /* 0xa00000fff3559230 */ /* 0x000fe20000000900 */
[----:B------:R-:W-:Y:S01]  /*89f0*/  @!P4 PRMT R244, R131, 0x5410, RZ ;  /* 0x0000541083f4c816 */ /* 0x000fe200000000ff */
[----:B------:R-:W-:Y:S02]  /*8a00*/  FADD.FTZ R131, R162, R163 ;  /* 0x000000a3a2837221 */ /* 0x000fe40000010000 */
[----:B------:R-:W-:Y:S01]  /*8a10*/  FADD.FTZ R162, R234, R235 ;  /* 0x000000ebeaa27221 */ /* 0x000fe20000010000 */
[----:B------:R-:W-:Y:S01]  /*8a20*/  @!P1 PRMT R243, R85, 0x5410, RZ ;  /* 0x0000541055f39816 */ /* 0x000fe200000000ff */
[----:B------:R-:W-:Y:S01]  /*8a30*/  FADD.FTZ R131, R238, R131 ;  /* 0x00000083ee837221 */ /* 0x000fe20000010000 */
[----:B------:R-:W-:Y:S01]  /*8a40*/  LOP3.LUT R85, R135, UR7, RZ, 0x3c, !PT ;  /* 0x0000000787557c12 */ /* 0x000fe2000f8e3cff */
[----:B------:R-:W-:Y:S01]  /*8a50*/  FADD.FTZ R161, R233, R162 ;  /* 0x000000a2e9a17221 */ /* 0x000fe20000010000 */
[C---:B------:R-:W-:Y:S01]  /*8a60*/  F2FP.PACK_AB R238, R160.reuse, R238 ;  /* 0x000000eea0ee723e */ /* 0x040fe200000000ff */
[----:B------:R-:W-:-:S02]  /*8a70*/  FADD.FTZ R131, R160, R131 ;  /* 0x00000083a0837221 */ /* 0x000fc40000010000 */
[----:B------:R-:W-:-:S05]  /*8a80*/  IMAD.WIDE.U32 R220, R85, -0x326172a9, RZ ;  /* 0xcd9e8d5755dc7825 */ /* 0x000fca00078e00ff */
[----:B------:R-:W-:Y:S02]  /*8a90*/  LOP3.LUT R85, R221, UR28, R154, 0x96, !PT ;  /* 0x0000001cdd557c12 */ /* 0x000fe4000f8e969a */
[----:B------:R-:W-:-:S03]  /*8aa0*/  LOP3.LUT R160, R103, UR26, R220, 0x96, !PT ;  /* 0x0000001a67a07c12 */ /* 0x000fc6000f8e96dc */
[----:B------:R-:W-:-:S04]  /*8ab0*/  IMAD.WIDE.U32 R6, R85, -0x2daee0ad, RZ ;  /* 0xd2511f5355067825 */ /* 0x000fc800078e00ff */
[----:B------:R-:W-:Y:S01]  /*8ac0*/  IMAD.WIDE.U32 R234, R160, -0x2daee0ad, RZ ;  /* 0xd2511f53a0ea7825 */ /* 0x000fe200078e00ff */
[----:B------:R-:W-:-:S05]  /*8ad0*/  LOP3.LUT R85, R7, UR25, R156, 0x96, !PT ;  /* 0x0000001907557c12 */ /* 0x000fca000f8e969c */
[----:B------:R-:W-:Y:S01]  /*8ae0*/  IMAD.WIDE.U32 R162, R85, -0x326172a9, RZ ;  /* 0xcd9e8d5755a27825 */ /* 0x000fe200078e00ff */
[----:B------:R-:W-:-:S04]  /*8af0*/  LOP3.LUT R160, R235, UR23, R6, 0x96, !PT ;  /* 0x00000017eba07c12 */ /* 0x000fc8000f8e9606 */
[----:B------:R-:W-:Y:S02]  /*8b00*/  LOP3.LUT R85, R163, UR24, R102, 0x96, !PT ;  /* 0x00000018a3557c12 */ /* 0x000fe4000f8e9666 */
[----:B------:R-:W3:Y:S03]  /*8b10*/  LDL.LU.64 R102, [R1+0x2b8] ;  /* 0x0002b80001667983 */ /* 0x000ee60000300a00 */
[----:B------:R-:W-:-:S05]  /*8b20*/  IMAD.WIDE.U32 R6, R85, -0x2daee0ad, RZ ;  /* 0xd2511f5355067825 */ /* 0x000fca00078e00ff */
[----:B------:R-:W-:Y:S01]  /*8b30*/  LOP3.LUT R85, R7, UR14, R234, 0x96, !PT ;  /* 0x0000000e07557c12 */ /* 0x000fe2000f8e96ea */
[----:B------:R-:W-:-:S05]  /*8b40*/  IMAD.WIDE.U32 R234, R160, -0x326172a9, RZ ;  /* 0xcd9e8d57a0ea7825 */ /* 0x000fca00078e00ff */
[----:B------:R-:W-:-:S05]  /*8b50*/  LOP3.LUT R162, R235, UR21, R162, 0x96, !PT ;  /* 0x00000015eba27c12 */ /* 0x000fca000f8e96a2 */
[----:B------:R-:W-:-:S05]  /*8b60*/  IMAD.WIDE.U32 R162, R162, -0x2daee0ad, RZ ;  /* 0xd2511f53a2a27825 */ /* 0x000fca00078e00ff */
[----:B------:R-:W-:Y:S02]  /*8b70*/  LOP3.LUT R160, R163, UR5, R6, 0x96, !PT ;  /* 0x00000005a3a07c12 */ /* 0x000fe4000f8e9606 */
[----:B------:R-:W2:Y:S04]  /*8b80*/  LDL.LU.64 R6, [R1+0x2b0] ;  /* 0x0002b00001067983 */ /* 0x000ea80000300a00 */
[----:B------:R1:W-:Y:S04]  /*8b90*/  STL.64 [R1+0x2a8], R92 ;  /* 0x0002a85c01007387 */ /* 0x0003e80000100a00 */
[----:B-1----:R-:W2:Y:S01]  /*8ba0*/  LDL.LU.64 R92, [R1+0x88] ;  /* 0x00008800015c7983 */ /* 0x002ea20000300a00 */
[----:B------:R-:W-:Y:S03]  /*8bb0*/  MUFU.EX2 R237, R237 ;  /* 0x000000ed00ed7308 */ /* 0x000fe60000000800 */
[----:B------:R1:W-:Y:S04]  /*8bc0*/  STL.64 [R1+0x2a0], R250 ;  /* 0x0002a0fa01007387 */ /* 0x0003e80000100a00 */
[----:B------:R1:W-:Y:S01]  /*8bd0*/  STL.64 [R1+0x298], R248 ;  /* 0x000298f801007387 */ /* 0x0003e20000100a00 */
[----:B------:R-:W-:Y:S03]  /*8be0*/  MUFU.EX2 R233, R230 ;  /* 0x000000e600e97308 */ /* 0x000fe60000000800 */
[----:B------:R2:W-:Y:S04]  /*8bf0*/  STL.64 [R1+0x278], R246 ;  /* 0x000278f601007387 */ /* 0x0005e80000100a00 */
[----:B------:R-:W-:Y:S04]  /*8c00*/  STL.64 [R1+0x270], R244 ;  /* 0x000270f401007387 */ /* 0x000fe80000100a00 */
[----:B------:R2:W-:Y:S04]  /*8c10*/  STL.64 [R1+0x268], R242 ;  /* 0x000268f201007387 */ /* 0x0005e80000100a00 */
[----:B------:R-:W2:Y:S04]  /*8c20*/  LDL.LU R182, [R1+0xa4] ;  /* 0x0000a40001b67983 */ /* 0x000ea80000300800 */
[----:B------:R-:W2:Y:S01]  /*8c30*/  LDL.LU R186, [R1+0xa0] ;  /* 0x0000a00001ba7983 */ /* 0x000ea20000300800 */
[----:B-1----:R-:W-:-:S04]  /*8c40*/  IMAD.WIDE.U32 R250, R160, -0x326172a9, RZ ;  /* 0xcd9e8d57a0fa7825 */ /* 0x002fc800078e00ff */
[----:B------:R-:W-:-:S04]  /*8c50*/  IMAD.WIDE.U32 R248, R85, -0x326172a9, RZ ;  /* 0xcd9e8d5755f87825 */ /* 0x000fc800078e00ff */
[----:B------:R-:W-:Y:S01]  /*8c60*/  FADD.FTZ R180, R232, R161 ;  /* 0x000000a1e8b47221 */ /* 0x000fe20000010000 */
[----:B------:R-:W-:Y:S01]  /*8c70*/  LOP3.LUT R160, R251, UR30, R248, 0x96, !PT ;  /* 0x0000001efba07c12 */ /* 0x000fe2000f8e96f8 */
[----:B------:R-:W3:Y:S01]  /*8c80*/  LDL.LU R184, [R1+0x9c] ;  /* 0x00009c0001b87983 */ /* 0x000ee20000300800 */
[----:B------:R-:W-:Y:S02]  /*8c90*/  LOP3.LUT R85, R249, UR13, R234, 0x96, !PT ;  /* 0x0000000df9557c12 */ /* 0x000fe4000f8e96ea */
[C---:B------:R-:W-:Y:S01]  /*8ca0*/  LOP3.LUT R163, R160.reuse, 0xffff, RZ, 0xc0, !PT ;  /* 0x0000ffffa0a37812 */ /* 0x040fe200078ec0ff */
[----:B------:R-:W1:Y:S01]  /*8cb0*/  MUFU.EX2 R234, R239 ;  /* 0x000000ef00ea7308 */ /* 0x000e620000000800 */
[----:B------:R-:W-:Y:S02]  /*8cc0*/  LOP3.LUT R172, R160, 0xff, RZ, 0xc0, !PT ;  /* 0x000000ffa0ac7812 */ /* 0x000fe400078ec0ff */
[----:B------:R-:W-:Y:S02]  /*8cd0*/  SHF.R.U32.HI R163, RZ, 0x8, R163 ;  /* 0x00000008ffa37819 */ /* 0x000fe400000116a3 */
[----:B------:R-:W-:-:S02]  /*8ce0*/  ISETP.GE.U32.AND P4, PT, R217, R172, PT ;  /* 0x000000acd900720c */ /* 0x000fc40003f86070 */
[----:B------:R-:W-:Y:S02]  /*8cf0*/  LOP3.LUT R172, R163, 0xffff, RZ, 0xc0, !PT ;  /* 0x0000ffffa3ac7812 */ /* 0x000fe400078ec0ff */
[--C-:B------:R-:W-:Y:S02]  /*8d00*/  SHF.R.U32.HI R163, RZ, 0x10, R160.reuse ;  /* 0x00000010ffa37819 */ /* 0x100fe400000116a0 */
[----:B------:R-:W-:Y:S02]  /*8d10*/  SHF.R.U32.HI R160, RZ, 0x18, R160 ;  /* 0x00000018ffa07819 */ /* 0x000fe400000116a0 */
[C---:B------:R-:W-:Y:S02]  /*8d20*/  ISETP.GE.U32.AND P5, PT, R217.reuse, R172, PT ;  /* 0x000000acd900720c */ /* 0x040fe40003fa6070 */
[----:B------:R-:W-:Y:S02]  /*8d30*/  ISETP.GE.U32.AND P3, PT, R217, R160, PT ;  /* 0x000000a0d900720c */ /* 0x000fe40003f66070 */
[----:B------:R-:W-:-:S02]  /*8d40*/  LOP3.LUT R160, R250, 0xff, RZ, 0xc0, !PT ;  /* 0x000000fffaa07812 */ /* 0x000fc400078ec0ff */
[----:B------:R-:W-:Y:S02]  /*8d50*/  LOP3.LUT R172, R163, 0xff, RZ, 0xc0, !PT ;  /* 0x000000ffa3ac7812 */ /* 0x000fe400078ec0ff */
[C---:B------:R-:W-:Y:S02]  /*8d60*/  ISETP.GE.U32.AND P2, PT, R217.reuse, R160, PT ;  /* 0x000000a0d900720c */ /* 0x040fe40003f46070 */
[----:B------:R-:W-:Y:S02]  /*8d70*/  SHF.R.U32.HI R160, RZ, 0x18, R250 ;  /* 0x00000018ffa07819 */ /* 0x000fe400000116fa */
[C---:B------:R-:W-:Y:S02]  /*8d80*/  ISETP.GE.U32.AND P6, PT, R217.reuse, R172, PT ;  /* 0x000000acd900720c */ /* 0x040fe40003fc6070 */
[----:B------:R-:W-:Y:S01]  /*8d90*/  ISETP.GE.U32.AND P1, PT, R217, R160, PT ;  /* 0x000000a0d900720c */ /* 0x000fe20003f26070 */
[----:B-1----:R-:W-:Y:S01]  /*8da0*/  FADD.FTZ R160, R234, R131 ;  /* 0x00000083eaa07221 */ /* 0x002fe20000010000 */
[----:B------:R-:W-:Y:S01]  /*8db0*/  F2FP.PACK_AB R234, R237, R234 ;  /* 0x000000eaedea723e */ /* 0x000fe200000000ff */
[C---:B------:R-:W-:Y:S01]  /*8dc0*/  FADD.FTZ R163, R233.reuse, R180 ;  /* 0x000000b4e9a37221 */ /* 0x040fe20000010000 */
[----:B------:R-:W-:Y:S01]  /*8dd0*/  F2FP.PACK_AB R236, R233, R232 ;  /* 0x000000e8e9ec723e */ /* 0x000fe200000000ff */
[----:B------:R-:W-:Y:S01]  /*8de0*/  FADD.FTZ R160, R237, R160 ;  /* 0x000000a0eda07221 */ /* 0x000fe20000010000 */
[----:B------:R-:W-:Y:S01]  /*8df0*/  PRMT R237, R238, 0x7632, R237 ;  /* 0x00007632eeed7816 */ /* 0x000fe200000000ed */
[----:B------:R-:W-:Y:S01]  /*8e00*/  @!P4 HADD2 R127, -R238.H0_H0, -RZ.H0_H0 ;  /* 0xa00000ffee7fc230 */ /* 0x000fe20000000900 */
[----:B------:R-:W-:Y:S01]  /*8e10*/  IMAD.WIDE.U32 R232, R85, -0x2daee0ad, RZ ;  /* 0xd2511f5355e87825 */ /* 0x000fe200078e00ff */
[----:B------:R-:W-:-:S02]  /*8e20*/  PRMT R239, R240, 0x7632, R239 ;  /* 0x00007632f0ef7816 */ /* 0x000fc400000000ef */
[----:B------:R-:W-:Y:S01]  /*8e30*/  @!P5 HADD2 R84, -R237.H0_H0, -RZ.H0_H0 ;  /* 0xa00000ffed54d230 */ /* 0x000fe20000000900 */
[----:B------:R-:W-:Y:S01]  /*8e40*/  PRMT R85, R238, 0x5410, R237 ;  /* 0x00005410ee557816 */ /* 0x000fe200000000ed */
[----:B------:R-:W-:Y:S01]  /*8e50*/  @!P6 HADD2 R91, -R240.H0_H0, -RZ.H0_H0 ;  /* 0xa00000fff05be230 */ /* 0x000fe20000000900 */
[----:B------:R-:W-:Y:S01]  /*8e60*/  @!P4 PRMT R238, R127, 0x5410, RZ ;  /* 0x000054107feec816 */ /* 0x000fe200000000ff */
[----:B------:R-:W-:Y:S01]  /*8e70*/  @!P2 HADD2 R121, -R234.H0_H0, -RZ.H0_H0 ;  /* 0xa00000ffea79a230 */ /* 0x000fe20000000900 */
[----:B------:R-:W-:Y:S02]  /*8e80*/  LOP3.LUT R161, R233, UR29, R162, 0x96, !PT ;  /* 0x0000001de9a17c12 */ /* 0x000fe4000f8e96a2 */
[----:B------:R-:W-:Y:S02]  /*8e90*/  LOP3.LUT R127, R232, 0xffff, RZ, 0xc0, !PT ;  /* 0x0000ffffe87f7812 */ /* 0x000fe400078ec0ff */
[----:B------:R-:W-:Y:S02]  /*8ea0*/  PRMT R233, R234, 0x7632, R233 ;  /* 0x00007632eae97816 */ /* 0x000fe400000000e9 */
[----:B------:R-:W-:-:S02]  /*8eb0*/  @!P5 PRMT R237, R84, 0x5410, RZ ;  /* 0x0000541054edd816 */ /* 0x000fc400000000ff */
[----:B------:R-:W-:Y:S02]  /*8ec0*/  PRMT R84, R240, 0x5410, R239 ;  /* 0x00005410f0547816 */ /* 0x000fe400000000ef */
[----:B------:R-:W-:Y:S02]  /*8ed0*/  @!P6 PRMT R240, R91, 0x5410, RZ ;  /* 0x000054105bf0e816 */ /* 0x000fe400000000ff */
[----:B------:R-:W-:Y:S02]  /*8ee0*/  PRMT R91, R234, 0x5410, R233 ;  /* 0x00005410ea5b7816 */ /* 0x000fe400000000e9 */
[----:B------:R-:W-:Y:S02]  /*8ef0*/  @!P2 PRMT R234, R121, 0x5410, RZ ;  /* 0x0000541079eaa816 */ /* 0x000fe400000000ff */
[----:B------:R-:W-:Y:S02]  /*8f00*/  LOP3.LUT R174, R250, 0xffff, RZ, 0xc0, !PT ;  /* 0x0000fffffaae7812 */ /* 0x000fe400078ec0ff */
[----:B------:R-:W-:Y:S01]  /*8f10*/  SHF.R.U32.HI R172, RZ, 0x10, R250 ;  /* 0x00000010ffac7819 */ /* 0x000fe200000116fa */
[----:B--2---:R1:W-:Y:S02]  /*8f20*/  MUFU.EX2 R121, R186 ;  /* 0x000000ba00797308 */ /* 0x0043e40000000800 */
[----:B-1----:R-:W2:Y:S01]  /*8f30*/  LDL.LU R186, [R1+0x98] ;  /* 0x0000980001ba7983 */ /* 0x002ea20000300800 */
[----:B------:R-:W-:-:S02]  /*8f40*/  LOP3.LUT R162, R232, 0xff, RZ, 0xc0, !PT ;  /* 0x000000ffe8a27812 */ /* 0x000fc400078ec0ff */
[----:B------:R-:W-:Y:S02]  /*8f50*/  SHF.R.U32.HI R174, RZ, 0x8, R174 ;  /* 0x00000008ffae7819 */ /* 0x000fe400000116ae */
[----:B------:R-:W-:Y:S02]  /*8f60*/  ISETP.GE.U32.AND P4, PT, R217, R162, PT ;  /* 0x000000a2d900720c */ /* 0x000fe40003f86070 */
[--C-:B------:R-:W-:Y:S02]  /*8f70*/  SHF.R.U32.HI R131, RZ, 0x10, R232.reuse ;  /* 0x00000010ff837819 */ /* 0x100fe400000116e8 */
[----:B------:R-:W-:Y:S01]  /*8f80*/  SHF.R.U32.HI R162, RZ, 0x18, R232 ;  /* 0x00000018ffa27819 */ /* 0x000fe200000116e8 */
[----:B------:R-:W-:Y:S01]  /*8f90*/  @!P3 HADD2 R123, -R239.H0_H0, -RZ.H0_H0 ;  /* 0xa00000ffef7bb230 */ /* 0x000fe20000000900 */
[----:B------:R-:W1:Y:S01]  /*8fa0*/  MUFU.EX2 R232, R229 ;  /* 0x000000e500e87308 */ /* 0x000e620000000800 */
[----:B------:R-:W-:Y:S02]  /*8fb0*/  LOP3.LUT R174, R174, 0xffff, RZ, 0xc0, !PT ;  /* 0x0000ffffaeae7812 */ /* 0x000fe400078ec0ff */
[----:B------:R-:W-:-:S02]  /*8fc0*/  LOP3.LUT R172, R172, 0xff, RZ, 0xc0, !PT ;  /* 0x000000ffacac7812 */ /* 0x000fc400078ec0ff */
[----:B------:R-:W-:-:S03]  /*8fd0*/  ISETP.GE.U32.AND P5, PT, R217, R174, PT ;  /* 0x000000aed900720c */ /* 0x000fc60003fa6070 */
[----:B------:R-:W3:Y:S01]  /*8fe0*/  MUFU.EX2 R235, R228 ;  /* 0x000000e400eb7308 */ /* 0x000ee20000000800 */
[----:B------:R-:W-:Y:S02]  /*8ff0*/  @!P3 PRMT R239, R123, 0x5410, RZ ;  /* 0x000054107befb816 */ /* 0x000fe400000000ff */
[----:B------:R-:W-:Y:S02]  /*9000*/  SHF.R.U32.HI R123, RZ, 0x10, R161 ;  /* 0x00000010ff7b7819 */ /* 0x000fe400000116a1 */
[----:B------:R-:W-:Y:S02]  /*9010*/  ISETP.GE.U32.AND P3, PT, R217, R172, PT ;  /* 0x000000acd900720c */ /* 0x000fe40003f66070 */
[----:B------:R-:W-:-:S04]  /*9020*/  LOP3.LUT R172, R123, 0xff, RZ, 0xc0, !PT ;  /* 0x000000ff7bac7812 */ /* 0x000fc800078ec0ff */
[----:B------:R-:W-:Y:S01]  /*9030*/  ISETP.GE.U32.AND P6, PT, R217, R172, PT ;  /* 0x000000acd900720c */ /* 0x000fe20003fc6070 */
[----:B-1----:R-:W-:Y:S01]  /*9040*/  FADD.FTZ R172, R232, R163 ;  /* 0x000000a3e8ac7221 */ /* 0x002fe20000010000 */
[----:B------:R-:W-:-:S03]  /*9050*/  @!P5 HADD2 R90, -R233.H0_H0, -RZ.H0_H0 ;  /* 0xa00000ffe95ad230 */ /* 0x000fc60000000900 */
[C---:B---3--:R-:W-:Y:S01]  /*9060*/  FADD.FTZ R123, R235.reuse, R172 ;  /* 0x000000aceb7b7221 */ /* 0x048fe20000010000 */
[----:B------:R-:W-:Y:S02]  /*9070*/  F2FP.PACK_AB R232, R235, R232 ;  /* 0x000000e8ebe8723e */ /* 0x000fe400000000ff */
[----:B------:R-:W-:Y:S01]  /*9080*/  PRMT R235, R236, 0x7632, R235 ;  /* 0x00007632eceb7816 */ /* 0x000fe200000000eb */
[----:B------:R1:W3:Y:S01]  /*9090*/  MUFU.EX2 R230, R182 ;  /* 0x000000b600e67308 */ /* 0x0002e20000000800 */
[----:B------:R-:W-:Y:S02]  /*90a0*/  @!P5 PRMT R233, R90, 0x5410, RZ ;  /* 0x000054105ae9d816 */ /* 0x000fe400000000ff */
[C---:B------:R-:W-:Y:S02]  /*90b0*/  LOP3.LUT R172, R161.reuse, 0xff, RZ, 0xc0, !PT ;  /* 0x000000ffa1ac7812 */ /* 0x040fe400078ec0ff */
[----:B------:R-:W-:Y:S01]  /*90c0*/  SHF.R.U32.HI R90, RZ, 0x18, R161 ;  /* 0x00000018ff5a7819 */ /* 0x000fe200000116a1 */
[----:B------:R-:W-:Y:S01]  /*90d0*/  @!P1 HADD2 R119, -R235.H0_H0, -RZ.H0_H0 ;  /* 0xa00000ffeb779230 */ /* 0x000fe20000000900 */
[----:B------:R-:W-:-:S02]  /*90e0*/  LOP3.LUT R161, R161, 0xffff, RZ, 0xc0, !PT ;  /* 0x0000ffffa1a17812 */ /* 0x000fc400078ec0ff */
[----:B------:R-:W-:Y:S02]  /*90f0*/  ISETP.GE.U32.AND P5, PT, R217, R90, PT ;  /* 0x0000005ad900720c */ /* 0x000fe40003fa6070 */
[----:B------:R-:W-:Y:S01]  /*9100*/  SHF.R.U32.HI R161, RZ, 0x8, R161 ;  /* 0x00000008ffa17819 */ /* 0x000fe200000116a1 */
[----:B------:R-:W-:Y:S01]  /*9110*/  @!P3 HADD2 R83, -R236.H0_H0, -RZ.H0_H0 ;  /* 0xa00000ffec53b230 */ /* 0x000fe20000000900 */
[----:B------:R-:W-:Y:S02]  /*9120*/  PRMT R90, R236, 0x5410, R235 ;  /* 0x00005410ec5a7816 */ /* 0x000fe400000000eb */
[----:B------:R-:W-:Y:S01]  /*9130*/  @!P1 PRMT R235, R119, 0x5410, RZ ;  /* 0x0000541077eb9816 */ /* 0x000fe200000000ff */
[----:B------:R-:W-:Y:S01]  /*9140*/  @!P6 HADD2 R115, -R232.H0_H0, -RZ.H0_H0 ;  /* 0xa00000ffe873e230 */ /* 0x000fe20000000900 */
[C---:B------:R-:W-:Y:S01]  /*9150*/  ISETP.GE.U32.AND P2, PT, R217.reuse, R172, PT ;  /* 0x000000acd900720c */ /* 0x040fe20003f46070 */
[----:B------:R-:W-:Y:S01]  /*9160*/  IMAD.MOV.U32 R246, RZ, RZ, R92 ;  /* 0x000000fffff67224 */ /* 0x000fe200078e005c */
[----:B------:R-:W-:Y:S01]  /*9170*/  ISETP.GE.U32.AND P1, PT, R217, R162, PT ;  /* 0x000000a2d900720c */ /* 0x000fe20003f26070 */
[----:B-1----:R-:W4:Y:S01]  /*9180*/  LDL.LU R182, [R1+0x7c] ;  /* 0x00007c0001b67983 */ /* 0x002f220000300800 */
[----:B------:R-:W-:-:S02]  /*9190*/  LOP3.LUT R162, R161, 0xffff, RZ, 0xc0, !PT ;  /* 0x0000ffffa1a27812 */ /* 0x000fc400078ec0ff */
[----:B------:R-:W-:Y:S01]  /*91a0*/  @!P3 PRMT R236, R83, 0x5410, RZ ;  /* 0x0000541053ecb816 */ /* 0x000fe200000000ff */
[----:B---3--:R-:W-:Y:S01]  /*91b0*/  FADD.FTZ R160, R230, R160 ;  /* 0x000000a0e6a07221 */ /* 0x008fe20000010000 */
[----:B------:R-:W-:Y:S01]  /*91c0*/  ISETP.GE.U32.AND P3, PT, R217, R162, PT ;  /* 0x000000a2d900720c */ /* 0x000fe20003f66070 */
[----:B------:R-:W3:Y:S01]  /*91d0*/  LDL.LU R92, [R1+0x78] ;  /* 0x00007800015c7983 */ /* 0x000ee20000300800 */
[----:B------:R-:W-:-:S04]  /*91e0*/  F2FP.PACK_AB R230, R121, R230 ;  /* 0x000000e679e6723e */ /* 0x000fc800000000ff */
[----:B------:R-:W-:Y:S01]  /*91f0*/  PRMT R229, R230, 0x7632, R229 ;  /* 0x00007632e6e57816 */ /* 0x000fe200000000e5 */
[----:B------:R-:W-:-:S03]  /*9200*/  @!P2 HADD2 R117, -R230.H0_H0, -RZ.H0_H0 ;  /* 0xa00000ffe675a230 */ /* 0x000fc60000000900 */
[----:B------:R-:W-:Y:S02]  /*9210*/  PRMT R83, R230, 0x5410, R229 ;  /* 0x00005410e6537816 */ /* 0x000fe400000000e5 */
[----:B------:R-:W-:Y:S01]  /*9220*/  @!P2 PRMT R230, R117, 0x5410, RZ ;  /* 0x0000541075e6a816 */ /* 0x000fe200000000ff */
[----:B------:R-:W-:Y:S01]  /*9230*/  @!P3 HADD2 R82, -R229.H0_H0, -RZ.H0_H0 ;  /* 0xa00000ffe552b230 */ /* 0x000fe20000000900 */
[----:B------:R1:W-:Y:S01]  /*9240*/  MUFU.EX2 R117, R231 ;  /* 0x000000e700757308 */ /* 0x0003e20000000800 */
[----:B------:R-:W-:-:S03]  /*9250*/  IMAD.MOV.U32 R247, RZ, RZ, R93 ;  /* 0x000000fffff77224 */ /* 0x000fc600078e005d */
[----:B------:R-:W-:-:S04]  /*9260*/  @!P3 PRMT R229, R82, 0x5410, RZ ;  /* 0x0000541052e5b816 */ /* 0x000fc800000000ff */
[----:B------:R1:W1:Y:S02]  /*9270*/  MUFU.EX2 R162, R184 ;  /* 0x000000b800a27308 */ /* 0x0002640000000800 */
[----:B-1----:R-:W-:-:S04]  /*9280*/  PRMT R231, R232, 0x7632, R231 ;  /* 0x00007632e8e77816 */ /* 0x002fc800000000e7 */
[----:B------:R-:W-:Y:S01]  /*9290*/  PRMT R82, R232, 0x5410, R231 ;  /* 0x00005410e8527816 */ /* 0x000fe200000000e7 */
[----:B------:R-:W3:Y:S01]  /*92a0*/  LDL.LU R184, [R1+0x74] ;  /* 0x0000740001b87983 */ /* 0x000ee20000300800 */
[----:B------:R-:W-:-:S03]  /*92b0*/  @!P6 PRMT R232, R115, 0x5410, RZ ;  /* 0x0000541073e8e816 */ /* 0x000fc600000000ff */
[----:B------:R-:W3:Y:S04]  /*92c0*/  LDL.LU R93, [R1+0x70] ;  /* 0x00007000015d7983 */ /* 0x000ee80000300800 */
[----:B------:R-:W3:Y:S04]  /*92d0*/  LDL.LU R248, [R1+0x6c] ;  /* 0x00006c0001f87983 */ /* 0x000ee80000300800 */
[----:B------:R-:W3:Y:S04]  /*92e0*/  LDL.LU R249, [R1+0x68] ;  /* 0x0000680001f97983 */ /* 0x000ee80000300800 */
[----:B------:R-:W3:Y:S01]  /*92f0*/  LDL.LU R250, [R1+0x5c] ;  /* 0x00005c0001fa7983 */ /* 0x000ee20000300800 */
[----:B--2---:R1:W-:Y:S03]  /*9300*/  MUFU.EX2 R115, R186 ;  /* 0x000000ba00737308 */ /* 0x0043e60000000800 */
[----:B-1----:R-:W2:Y:S04]  /*9310*/  LDL.LU R186, [R1+0x58] ;  /* 0x0000580001ba7983 */ /* 0x002ea80000300800 */
[----:B------:R-:W2:Y:S01]  /*9320*/  LDL.LU R251, [R1+0x94] ;  /* 0x0000940001fb7983 */ /* 0x000ea20000300800 */
[----:B------:R1:W1:Y:S01]  /*9330*/  MUFU.EX2 R228, R226 ;  /* 0x000000e200e47308 */ /* 0x0002620000000800 */
[----:B------:R-:W-:-:S02]  /*9340*/  LOP3.LUT R172, R131, 0xff, RZ, 0xc0, !PT ;  /* 0x000000ff83ac7812 */ /* 0x000fc400078ec0ff */
[----:B------:R-:W-:-:S05]  /*9350*/  SHF.R.U32.HI R127, RZ, 0x8, R127 ;  /* 0x00000008ff7f7819 */ /* 0x000fca000001167f */
[----:B------:R-:W1:Y:S01]  /*9360*/  MUFU.EX2 R119, R225 ;  /* 0x000000e100777308 */ /* 0x000e620000000800 */
[----:B------:R-:W-:Y:S02]  /*9370*/  ISETP.GE.U32.AND P2, PT, R217, R172, PT ;  /* 0x000000acd900720c */ /* 0x000fe40003f46070 */
[----:B------:R-:W-:Y:S01]  /*9380*/  LOP3.LUT R172, R127, 0xffff, RZ, 0xc0, !PT ;  /* 0x0000ffff7fac7812 */ /* 0x000fe200078ec0ff */
[----:B------:R-:W-:-:S03]  /*9390*/  FADD.FTZ R121, R121, R160 ;  /* 0x000000a079797221 */ /* 0x000fc60000010000 */
[----:B------:R-:W-:Y:S01]  /*93a0*/  ISETP.GE.U32.AND P3, PT, R217, R172, PT ;  /* 0x000000acd900720c */ /* 0x000fe20003f66070 */
[----:B------:R-:W-:Y:S01]  /*93b0*/  FADD.FTZ R160, R162, R121 ;  /* 0x00000079a2a07221 */ /* 0x000fe20000010000 */
[----:B-1----:R-:W-:Y:S01]  /*93c0*/  F2FP.PACK_AB R226, R117, R162 ;  /* 0x000000a275e2723e */ /* 0x002fe200000000ff */
[----:B------:R-:W-:Y:S01]  /*93d0*/  FADD.FTZ R162, R228, R123 ;  /* 0x0000007be4a27221 */ /* 0x000fe20000010000 */
[----:B------:R1:W1:Y:S01]  /*93e0*/  MUFU.EX2 R172, R227 ;  /* 0x000000e300ac7308 */ /* 0x0002620000000800 */
[----:B------:R-:W-:Y:S02]  /*93f0*/  F2FP.PACK_AB R228, R119, R228 ;  /* 0x000000e477e4723e */ /* 0x000fe400000000ff */
[----:B------:R-:W-:-:S05]  /*9400*/  PRMT R225, R226, 0x7632, R225 ;  /* 0x00007632e2e17816 */ /* 0x000fca00000000e1 */
[----:B------:R-:W4:Y:S01]  /*9410*/  MUFU.EX2 R121, R210 ;  /* 0x000000d200797308 */ /* 0x000f220000000800 */
[----:B------:R-:W-:Y:S02]  /*9420*/  @!P5 HADD2 R87, -R231.H0_H0, -RZ.H0_H0 ;  /* 0xa00000ffe757d230 */ /* 0x000fe40000000900 */
[----:B------:R-:W-:Y:S01]  /*9430*/  @!P3 HADD2 R86, -R225.H0_H0, -RZ.H0_H0 ;  /* 0xa00000ffe156b230 */ /* 0x000fe20000000900 */
[----:B-1----:R-:W-:Y:S01]  /*9440*/  PRMT R227, R228, 0x7632, R227 ;  /* 0x00007632e4e37816 */ /* 0x002fe200000000e3 */
[----:B------:R-:W-:Y:S01]  /*9450*/  @!P4 HADD2 R114, -R226.H0_H0, -RZ.H0_H0 ;  /* 0xa00000ffe272c230 */ /* 0x000fe20000000900 */
[----:B------:R-:W-:Y:S01]  /*9460*/  @!P5 PRMT R231, R87, 0x5410, RZ ;  /* 0x0000541057e7d816 */ /* 0x000fe200000000ff */
[----:B------:R-:W-:Y:S02]  /*9470*/  FADD.FTZ R160, R117, R160 ;  /* 0x000000a075a07221 */ /* 0x000fe40000010000 */
[----:B------:R-:W-:Y:S01]  /*9480*/  @!P1 HADD2 R81, -R227.H0_H0, -RZ.H0_H0 ;  /* 0xa00000ffe3519230 */ /* 0x000fe20000000900 */
[----:B------:R-:W-:Y:S01]  /*9490*/  PRMT R87, R226, 0x5410, R225 ;  /* 0x00005410e2577816 */ /* 0x000fe200000000e1 */
[----:B------:R-:W-:Y:S01]  /*94a0*/  FADD.FTZ R119, R119, R162 ;  /* 0x000000a277777221 */ /* 0x000fe20000010000 */
[----:B------:R-:W-:Y:S01]  /*94b0*/  @!P3 PRMT R225, R86, 0x5410, RZ ;  /* 0x0000541056e1b816 */ /* 0x000fe200000000ff */
[----:B------:R-:W-:Y:S01]  /*94c0*/  @!P2 HADD2 R112, -R228.H0_H0, -RZ.H0_H0 ;  /* 0xa00000ffe470a230 */ /* 0x000fe20000000900 */
[----:B------:R-:W-:Y:S01]  /*94d0*/  PRMT R86, R228, 0x5410, R227 ;  /* 0x00005410e4567816 */ /* 0x000fe200000000e3 */
[----:B------:R-:W-:Y:S01]  /*94e0*/  ULOP3.LUT UR6, UR6, UR19, URZ, 0x3c, !UPT ;  /* 0x0000001306067292 */ /* 0x000fe2000f8e3c3f */
[----:B------:R-:W-:Y:S01]  /*94f0*/  @!P1 PRMT R227, R81, 0x5410, RZ ;  /* 0x0000541051e39816 */ /* 0x000fe200000000ff */
[----:B------:R-:W-:Y:S01]  /*9500*/  FADD.FTZ R81, R115, R160 ;  /* 0x000000a073517221 */ /* 0x000fe20000010000 */
[----:B------:R-:W-:Y:S01]  /*9510*/  @!P4 PRMT R226, R114, 0x5410, RZ ;  /* 0x0000541072e2c816 */ /* 0x000fe200000000ff */
[----:B------:R-:W-:Y:S01]  /*9520*/  FADD.FTZ R114, R224, R119 ;  /* 0x00000077e0727221 */ /* 0x000fe20000010000 */
[----:B------:R-:W-:Y:S01]  /*9530*/  @!P2 PRMT R228, R112, 0x5410, RZ ;  /* 0x0000541070e4a816 */ /* 0x000fe200000000ff */
[----:B------:R-:W-:-:S02]  /*9540*/  FADD.FTZ R112, R172, R81 ;  /* 0x00000051ac707221 */ /* 0x000fc40000010000 */
[----:B----4-:R-:W-:Y:S01]  /*9550*/  FADD.FTZ R81, R121, R114 ;  /* 0x0000007279517221 */ /* 0x010fe20000010000 */
[----:B------:R-:W-:Y:S02]  /*9560*/  LOP3.LUT R114, R135, UR6, RZ, 0x3c, !PT ;  /* 0x0000000687727c12 */ /* 0x000fe4000f8e3cff */
[----:B------:R-:W-:-:S03]  /*9570*/  F2FP.PACK_AB R210, R172, R115 ;  /* 0x00000073acd2723e */ /* 0x000fc600000000ff */
[----:B------:R-:W-:-:S05]  /*9580*/  IMAD.WIDE.U32 R114, R114, -0x326172a9, RZ ;  /* 0xcd9e8d5772727825 */ /* 0x000fca00078e00ff */
[----:B------:R-:W-:Y:S02]  /*9590*/  LOP3.LUT R117, R115, UR28, R154, 0x96, !PT ;  /* 0x0000001c73757c12 */ /* 0x000fe4000f8e969a */
[----:B------:R-:W-:-:S03]  /*95a0*/  LOP3.LUT R119, R247, UR26, R114, 0x96, !PT ;  /* 0x0000001af7777c12 */ /* 0x000fc6000f8e9672 */
[----:B------:R-:W-:-:S04]  /*95b0*/  IMAD.WIDE.U32 R162, R117, -0x2daee0ad, RZ ;  /* 0xd2511f5375a27825 */ /* 0x000fc800078e00ff */
[----:B------:R-:W-:Y:S01]  /*95c0*/  IMAD.WIDE.U32 R242, R119, -0x2daee0ad, RZ ;  /* 0xd2511f5377f27825 */ /* 0x000fe200078e00ff */
[----:B------:R-:W-:-:S04]  /*95d0*/  LOP3.LUT R117, R163, UR25, R156, 0x96, !PT ;  /* 0x00000019a3757c12 */ /* 0x000fc8000f8e969c */
[----:B------:R-:W-:Y:S01]  /*95e0*/  LOP3.LUT R119, R243, UR23, R162, 0x96, !PT ;  /* 0x00000017f3777c12 */ /* 0x000fe2000f8e96a2 */
[----:B------:R-:W-:-:S04]  /*95f0*/  IMAD.WIDE.U32 R160, R117, -0x326172a9, RZ ;  /* 0xcd9e8d5775a07825 */ /* 0x000fc800078e00ff */
[----:B------:R-:W-:Y:S01]  /*9600*/  IMAD.WIDE.U32 R162, R119, -0x326172a9, RZ ;  /* 0xcd9e8d5777a27825 */ /* 0x000fe200078e00ff */
[----:B------:R1:W-:Y:S04]  /*9610*/  MUFU.EX2 R172, R182 ;  /* 0x000000b600ac7308 */ /* 0x0003e80000000800 */
[----:B------:R-:W-:-:S04]  /*9620*/  LOP3.LUT R119, R163, UR21, R160, 0x96, !PT ;  /* 0x00000015a3777c12 */ /* 0x000fc8000f8e96a0 */
[----:B---3--:R-:W-:Y:S01]  /*9630*/  MUFU.EX2 R163, R250 ;  /* 0x000000fa00a37308 */ /* 0x008fe20000000800 */
[----:B-1----:R-:W3:Y:S01]  /*9640*/  LDL.LU R182, [R1+0x90] ;  /* 0x0000900001b67983 */ /* 0x002ee20000300800 */
[----:B------:R-:W-:-:S06]  /*9650*/  LOP3.LUT R117, R161, UR24, R246, 0x96, !PT ;  /* 0x00000018a1757c12 */ /* 0x000fcc000f8e96f6 */
[----:B--2---:R1:W-:Y:S08]  /*9660*/  MUFU.EX2 R131, R186 ;  /* 0x000000ba00837308 */ /* 0x0043f00000000800 */
[----:B------:R2:W4:Y:S01]  /*9670*/  MUFU.EX2 R180, R251 ;  /* 0x000000fb00b47308 */ /* 0x0005220000000800 */
[----:B-1----:R-:W3:Y:S04]  /*9680*/  LDL.LU R186, [R1+0x28] ;  /* 0x0000280001ba7983 */ /* 0x002ee80000300800 */
[----:B------:R-:W3:Y:S04]  /*9690*/  LDL.LU R250, [R1+0x20] ;  /* 0x0000200001fa7983 */ /* 0x000ee80000300800 */
[----:B--2---:R-:W2:Y:S01]  /*96a0*/  LDL.LU R251, [R1+0x1c] ;  /* 0x00001c0001fb7983 */ /* 0x004ea20000300800 */
[----:B------:R-:W1:Y:S01]  /*96b0*/  MUFU.EX2 R161, R92 ;  /* 0x0000005c00a17308 */ /* 0x000e620000000800 */
[----:B------:R-:W-:-:S07]  /*96c0*/  IMAD.WIDE.U32 R244, R117, -0x2daee0ad, RZ ;  /* 0xd2511f5375f47825 */ /* 0x000fce00078e00ff */
[----:B------:R1:W-:Y:S01]  /*96d0*/  MUFU.EX2 R243, R93 ;  /* 0x0000005d00f37308 */ /* 0x0003e20000000800 */
[----:B------:R-:W-:-:S05]  /*96e0*/  LOP3.LUT R117, R245, UR14, R242, 0x96, !PT ;  /* 0x0000000ef5757c12 */ /* 0x000fca000f8e96f2 */
[----:B------:R-:W-:-:S04]  /*96f0*/  IMAD.WIDE.U32 R246, R117, -0x326172a9, RZ ;  /* 0xcd9e8d5775f67825 */ /* 0x000fc800078e00ff */
[----:B-1----:R-:W-:-:S05]  /*9700*/  IMAD.WIDE.U32 R92, R119, -0x2daee0ad, RZ ;  /* 0xd2511f53775c7825 */ /* 0x002fca00078e00ff */
[----:B------:R-:W-:-:S05]  /*9710*/  LOP3.LUT R119, R93, UR5, R244, 0x96, !PT ;  /* 0x000000055d777c12 */ /* 0x000fca000f8e96f4 */
[----:B------:R-:W-:Y:S01]  /*9720*/  IMAD.WIDE.U32 R244, R119, -0x326172a9, RZ ;  /* 0xcd9e8d5777f47825 */ /* 0x000fe200078e00ff */
[----:B------:R-:W-:-:S04]  /*9730*/  F2FP.PACK_AB R224, R121, R224 ;  /* 0x000000e079e0723e */ /* 0x000fc800000000ff */
[----:B------:R-:W-:-:S04]  /*9740*/  LOP3.LUT R119, R245, UR30, R246, 0x96, !PT ;  /* 0x0000001ef5777c12 */ /* 0x000fc8000f8e96f6 */
[C---:B------:R-:W-:Y:S02]  /*9750*/  LOP3.LUT R121, R119.reuse, 0xffff, RZ, 0xc0, !PT ;  /* 0x0000ffff77797812 */ /* 0x040fe400078ec0ff */
[----:B------:R-:W-:Y:S02]  /*9760*/  LOP3.LUT R160, R119, 0xff, RZ, 0xc0, !PT ;  /* 0x000000ff77a07812 */ /* 0x000fe400078ec0ff */
[----:B------:R-:W-:Y:S02]  /*9770*/  SHF.R.U32.HI R121, RZ, 0x8, R121 ;  /* 0x00000008ff797819 */ /* 0x000fe40000011679 */
[----:B------:R-:W-:Y:S02]  /*9780*/  ISETP.GE.U32.AND P4, PT, R217, R160, PT ;  /* 0x000000a0d900720c */ /* 0x000fe40003f86070 */
[----:B------:R-:W-:-:S04]  /*9790*/  LOP3.LUT R160, R121, 0xffff, RZ, 0xc0, !PT ;  /* 0x0000ffff79a07812 */ /* 0x000fc800078ec0ff */
[----:B------:R-:W-:Y:S02]  /*97a0*/  ISETP.GE.U32.AND P5, PT, R217, R160, PT ;  /* 0x000000a0d900720c */ /* 0x000fe40003fa6070 */
[----:B------:R-:W-:Y:S02]  /*97b0*/  SHF.R.U32.HI R160, RZ, 0x18, R119 ;  /* 0x00000018ffa07819 */ /* 0x000fe40000011677 */
[----:B------:R-:W-:Y:S02]  /*97c0*/  LOP3.LUT R117, R247, UR13, R162, 0x96, !PT ;  /* 0x0000000df7757c12 */ /* 0x000fe4000f8e96a2 */
[----:B------:R-:W-:Y:S02]  /*97d0*/  ISETP.GE.U32.AND P6, PT, R217, R160, PT ;  /* 0x000000a0d900720c */ /* 0x000fe40003fc6070 */
[C---:B------:R-:W-:Y:S02]  /*97e0*/  LOP3.LUT R160, R244.reuse, 0xff, RZ, 0xc0, !PT ;  /* 0x000000fff4a07812 */ /* 0x040fe400078ec0ff */
[----:B------:R-:W-:-:S02]  /*97f0*/  LOP3.LUT R123, R244, 0xffff, RZ, 0xc0, !PT ;  /* 0x0000fffff47b7812 */ /* 0x000fc400078ec0ff */
[----:B------:R-:W-:Y:S02]  /*9800*/  ISETP.GE.U32.AND P1, PT, R217, R160, PT ;  /* 0x000000a0d900720c */ /* 0x000fe40003f26070 */
[--C-:B------:R-:W-:Y:S02]  /*9810*/  SHF.R.U32.HI R160, RZ, 0x18, R244.reuse ;  /* 0x00000018ffa07819 */ /* 0x100fe400000116f4 */
[----:B------:R-:W-:Y:S01]  /*9820*/  SHF.R.U32.HI R121, RZ, 0x10, R244 ;  /* 0x00000010ff797819 */ /* 0x000fe200000116f4 */
[----:B------:R-:W-:-:S05]  /*9830*/  IMAD.WIDE.U32 R244, R117, -0x2daee0ad, RZ ;  /* 0xd2511f5375f47825 */ /* 0x000fca00078e00ff */
[----:B------:R-:W-:Y:S02]  /*9840*/  LOP3.LUT R242, R245, UR29, R92, 0x96, !PT ;  /* 0x0000001df5f27c12 */ /* 0x000fe4000f8e965c */
[----:B------:R-:W2:Y:S04]  /*9850*/  LDL.LU R92, [R1+0x84] ;  /* 0x00008400015c7983 */ /* 0x000ea80000300800 */
[----:B------:R-:W2:Y:S01]  /*9860*/  LDL.LU R93, [R1+0x80] ;  /* 0x00008000015d7983 */ /* 0x000ea20000300800 */
[----:B------:R-:W-:Y:S01]  /*9870*/  SHF.R.U32.HI R174, RZ, 0x10, R119 ;  /* 0x00000010ffae7819 */ /* 0x000fe20000011677 */
[----:B------:R1:W-:Y:S03]  /*9880*/  MUFU.EX2 R162, R249 ;  /* 0x000000f900a27308 */ /* 0x0003e60000000800 */
[----:B------:R-:W-:-:S02]  /*9890*/  LOP3.LUT R174, R174, 0xff, RZ, 0xc0, !PT ;  /* 0x000000ffaeae7812 */ /* 0x000fc400078ec0ff */
[C---:B------:R-:W-:Y:S01]  /*98a0*/  ISETP.GE.U32.AND P3, PT, R217.reuse, R160, PT ;  /* 0x000000a0d900720c */ /* 0x040fe20003f66070 */
[----:B----4-:R-:W-:Y:S01]  /*98b0*/  FADD.FTZ R160, R180, R112 ;  /* 0x00000070b4a07221 */ /* 0x010fe20000010000 */
[----:B------:R-:W-:Y:S01]  /*98c0*/  ISETP.GE.U32.AND P2, PT, R217, R174, PT ;  /* 0x000000aed900720c */ /* 0x000fe20003f46070 */
[----:B-1----:R-:W4:Y:S01]  /*98d0*/  LDL.LU R249, [R1+0x50] ;  /* 0x0000500001f97983 */ /* 0x002f220000300800 */
[----:B------:R1:W-:Y:S01]  /*98e0*/  MUFU.EX2 R174, R209 ;  /* 0x000000d100ae7308 */ /* 0x0003e20000000800 */
[----:B------:R-:W-:Y:S01]  /*98f0*/  FADD.FTZ R112, R172, R81 ;  /* 0x00000051ac707221 */ /* 0x000fe20000010000 */
[----:B------:R-:W-:Y:S02]  /*9900*/  SHF.R.U32.HI R123, RZ, 0x8, R123 ;  /* 0x00000008ff7b7819 */ /* 0x000fe4000001167b */
[----:B-1----:R-:W-:-:S04]  /*9910*/  F2FP.PACK_AB R209, R161, R172 ;  /* 0x000000aca1d1723e */ /* 0x002fc800000000ff */
[----:B------:R1:W-:Y:S02]  /*9920*/  MUFU.EX2 R172, R211 ;  /* 0x000000d300ac7308 */ /* 0x0003e40000000800 */
[----:B-1----:R-:W-:-:S05]  /*9930*/  PRMT R211, R210, 0x7632, R211 ;  /* 0x00007632d2d37816 */ /* 0x002fca00000000d3 */
[----:B------:R-:W-:Y:S01]  /*9940*/  @!P5 HADD2 R80, -R211.H0_H0, -RZ.H0_H0 ;  /* 0xa00000ffd350d230 */ /* 0x000fe20000000900 */
[----:B------:R-:W-:-:S04]  /*9950*/  PRMT R81, R210, 0x5410, R211 ;  /* 0x00005410d2517816 */ /* 0x000fc800000000d3 */
[----:B------:R-:W-:Y:S02]  /*9960*/  @!P5 PRMT R211, R80, 0x5410, RZ ;  /* 0x0000541050d3d816 */ /* 0x000fe400000000ff */
[----:B------:R-:W-:Y:S01]  /*9970*/  LOP3.LUT R80, R123, 0xffff, RZ, 0xc0, !PT ;  /* 0x0000ffff7b507812 */ /* 0x000fe200078ec0ff */
[----:B---3--:R1:W-:Y:S08]  /*9980*/  MUFU.EX2 R117, R250 ;  /* 0x000000fa00757308 */ /* 0x0083f00000000800 */
[----:B--2---:R2:W-:Y:S01]  /*9990*/  MUFU.EX2 R123, R251 ;  /* 0x000000fb007b7308 */ /* 0x0045e20000000800 */
[----:B-1----:R-:W3:Y:S04]  /*99a0*/  LDL.LU R250, [R1+0x3c] ;  /* 0x00003c0001fa7983 */ /* 0x002ee80000300800 */
[----:B--2---:R-:W2:Y:S01]  /*99b0*/  LDL.LU R251, [R1+0x38] ;  /* 0x0000380001fb7983 */ /* 0x004ea20000300800 */
[----:B------:R-:W-:-:S02]  /*99c0*/  @!P4 HADD2 R110, -R210.H0_H0, -RZ.H0_H0 ;  /* 0xa00000ffd26ec230 */ /* 0x000fc40000000900 */
[----:B------:R-:W1:Y:S03]  /*99d0*/  MUFU.EX2 R182, R182 ;  /* 0x000000b600b67308 */ /* 0x000e660000000800 */
[----:B------:R-:W-:-:S05]  /*99e0*/  @!P4 PRMT R210, R110, 0x5410, RZ ;  /* 0x000054106ed2c816 */ /* 0x000fca00000000ff */
[----:B------:R1:W-:Y:S01]  /*99f0*/  MUFU.EX2 R110, R223 ;  /* 0x000000df006e7308 */ /* 0x0003e20000000800 */
[----:B------:R-:W-:Y:S02]  /*9a00*/  ISETP.GE.U32.AND P5, PT, R217, R80, PT ;  /* 0x00000050d900720c */ /* 0x000fe40003fa6070 */
[----:B------:R-:W-:-:S05]  /*9a10*/  LOP3.LUT R121, R121, 0xff, RZ, 0xc0, !PT ;  /* 0x000000ff79797812 */ /* 0x000fca00078ec0ff */
[----:B------:R-:W1:Y:S02]  /*9a20*/  MUFU.EX2 R184, R184 ;  /* 0x000000b800b87308 */ /* 0x000e640000000800 */
[----:B-1----:R-:W-:-:S05]  /*9a30*/  PRMT R223, R224, 0x7632, R223 ;  /* 0x00007632e0df7816 */ /* 0x002fca00000000df */
[----:B------:R-:W-:Y:S01]  /*9a40*/  @!P6 HADD2 R79, -R223.H0_H0, -RZ.H0_H0 ;  /* 0xa00000ffdf4fe230 */ /* 0x000fe20000000900 */
[----:B------:R-:W-:-:S04]  /*9a50*/  PRMT R80, R224, 0x5410, R223 ;  /* 0x00005410e0507816 */ /* 0x000fc800000000df */
[----:B------:R-:W-:Y:S02]  /*9a60*/  @!P6 PRMT R223, R79, 0x5410, RZ ;  /* 0x000054104fdfe816 */ /* 0x000fe400000000ff */
[----:B------:R-:W-:Y:S01]  /*9a70*/  LOP3.LUT R79, R242, 0xffff, RZ, 0xc0, !PT ;  /* 0x0000fffff24f7812 */ /* 0x000fe200078ec0ff */
[----:B------:R1:W-:Y:S01]  /*9a80*/  MUFU.EX2 R119, R206 ;  /* 0x000000ce00777308 */ /* 0x0003e20000000800 */
[----:B------:R-:W-:Y:S02]  /*9a90*/  @!P2 HADD2 R108, -R224.H0_H0, -RZ.H0_H0 ;  /* 0xa00000ffe06ca230 */ /* 0x000fe40000000900 */
[----:B------:R-:W-:Y:S01]  /*9aa0*/  SHF.R.U32.HI R79, RZ, 0x8, R79 ;  /* 0x00000008ff4f7819 */ /* 0x000fe2000001164f */
[----:B------:R-:W-:Y:S01]  /*9ab0*/  FADD.FTZ R160, R182, R160 ;  /* 0x000000a0b6a07221 */ /* 0x000fe20000010000 */
[----:B------:R-:W-:Y:S02]  /*9ac0*/  ISETP.GE.U32.AND P6, PT, R217, R121, PT ;  /* 0x00000079d900720c */ /* 0x000fe40003fc6070 */
[----:B------:R-:W-:Y:S01]  /*9ad0*/  LOP3.LUT R79, R79, 0xffff, RZ, 0xc0, !PT ;  /* 0x0000ffff4f4f7812 */ /* 0x000fe200078ec0ff */
[----:B------:R1:W-:Y:S01]  /*9ae0*/  MUFU.EX2 R121, R207 ;  /* 0x000000cf00797308 */ /* 0x0003e20000000800 */
[----:B------:R-:W-:-:S02]  /*9af0*/  @!P2 PRMT R224, R108, 0x5410, RZ ;  /* 0x000054106ce0a816 */ /* 0x000fc400000000ff */
[----:B-1----:R-:W-:Y:S01]  /*9b00*/  F2FP.PACK_AB R206, R182, R180 ;  /* 0x000000b4b6ce723e */ /* 0x002fe200000000ff */
[----:B------:R-:W-:-:S04]  /*9b10*/  FADD.FTZ R182, R161, R112 ;  /* 0x00000070a1b67221 */ /* 0x000fc80000010000 */
[----:B------:R-:W1:Y:S01]  /*9b20*/  MUFU.EX2 R92, R92 ;  /* 0x0000005c005c7308 */ /* 0x000e620000000800 */
[----:B------:R-:W-:Y:S01]  /*9b30*/  @!P1 HADD2 R105, -R206.H0_H0, -RZ.H0_H0 ;  /* 0xa00000ffce699230 */ /* 0x000fe20000000900 */
[----:B------:R-:W-:-:S06]  /*9b40*/  PRMT R207, R206, 0x7632, R207 ;  /* 0x00007632cecf7816 */ /* 0x000fcc00000000cf */
[----:B------:R-:W1:Y:S01]  /*9b50*/  MUFU.EX2 R93, R93 ;  /* 0x0000005d005d7308 */ /* 0x000e620000000800 */
[----:B------:R-:W-:Y:S01]  /*9b60*/  FADD.FTZ R182, R184, R182 ;  /* 0x000000b6b8b67221 */ /* 0x000fe20000010000 */
[----:B------:R-:W-:Y:S01]  /*9b70*/  ISETP.GE.U32.AND P2, PT, R217, R79, PT ;  /* 0x0000004fd900720c */ /* 0x000fe20003f46070 */
[----:B------:R-:W-:Y:S01]  /*9b80*/  @!P5 HADD2 R78, -R207.H0_H0, -RZ.H0_H0 ;  /* 0xa00000ffcf4ed230 */ /* 0x000fe20000000900 */
[----:B------:R-:W-:-:S04]  /*9b90*/  PRMT R79, R206, 0x5410, R207 ;  /* 0x00005410ce4f7816 */ /* 0x000fc800000000cf */
[----:B------:R1:W-:Y:S01]  /*9ba0*/  MUFU.EX2 R108, R205 ;  /* 0x000000cd006c7308 */ /* 0x0003e20000000800 */
[----:B------:R-:W-:Y:S02]  /*9bb0*/  @!P1 PRMT R206, R105, 0x5410, RZ ;  /* 0x0000541069ce9816 */ /* 0x000fe400000000ff */
[----:B------:R-:W-:Y:S02]  /*9bc0*/  SHF.R.U32.HI R105, RZ, 0x18, R242 ;  /* 0x00000018ff697819 */ /* 0x000fe400000116f2 */
[----:B------:R-:W-:Y:S02]  /*9bd0*/  @!P5 PRMT R207, R78, 0x5410, RZ ;  /* 0x000054104ecfd816 */ /* 0x000fe400000000ff */
[----:B------:R-:W-:Y:S02]  /*9be0*/  ISETP.GE.U32.AND P5, PT, R217, R105, PT ;  /* 0x00000069d900720c */ /* 0x000fe40003fa6070 */
[C---:B-1----:R-:W-:Y:S02]  /*9bf0*/  F2FP.PACK_AB R205, R243.reuse, R184 ;  /* 0x000000b8f3cd723e */ /* 0x042fe400000000ff */
[----:B------:R-:W-:Y:S01]  /*9c00*/  LOP3.LUT R184, R242, 0xff, RZ, 0xc0, !PT ;  /* 0x000000fff2b87812 */ /* 0x000fe200078ec0ff */
[----:B------:R-:W-:Y:S01]  /*9c10*/  FADD.FTZ R182, R243, R182 ;  /* 0x000000b6f3b67221 */ /* 0x000fe20000010000 */
[----:B------:R-:W-:-:S02]  /*9c20*/  SHF.R.U32.HI R242, RZ, 0x10, R242 ;  /* 0x00000010fff27819 */ /* 0x000fc400000116f2 */
[----:B------:R-:W-:Y:S02]  /*9c30*/  ISETP.GE.U32.AND P1, PT, R217, R184, PT ;  /* 0x000000b8d900720c */ /* 0x000fe40003f26070 */
[----:B------:R1:W-:Y:S01]  /*9c40*/  MUFU.EX2 R184, R202 ;  /* 0x000000ca00b87308 */ /* 0x0003e20000000800 */
[----:B------:R-:W-:Y:S01]  /*9c50*/  FADD.FTZ R243, R92, R160 ;  /* 0x000000a05cf37221 */ /* 0x000fe20000010000 */
[----:B------:R-:W-:Y:S01]  /*9c60*/  LOP3.LUT R160, R242, 0xff, RZ, 0xc0, !PT ;  /* 0x000000fff2a07812 */ /* 0x000fe200078ec0ff */
[----:B------:R-:W-:Y:S01]  /*9c70*/  @!P6 HADD2 R103, -R209.H0_H0, -RZ.H0_H0 ;  /* 0xa00000ffd167e230 */ /* 0x000fe20000000900 */
[----:B------:R-:W-:-:S04]  /*9c80*/  LOP3.LUT R180, R244, 0xff, RZ, 0xc0, !PT ;  /* 0x000000fff4b47812 */ /* 0x000fc800078ec0ff */
[----:B------:R4:W-:Y:S01]  /*9c90*/  MUFU.EX2 R105, R208 ;  /* 0x000000d000697308 */ /* 0x0009e20000000800 */
[----:B-1----:R-:W-:-:S07]  /*9ca0*/  F2FP.PACK_AB R202, R93, R92 ;  /* 0x0000005c5dca723e */ /* 0x002fce00000000ff */
[----:B------:R1:W-:Y:S01]  /*9cb0*/  MUFU.EX2 R92, R203 ;  /* 0x000000cb005c7308 */ /* 0x0003e20000000800 */
[----:B------:R-:W-:Y:S02]  /*9cc0*/  SHF.R.U32.HI R161, RZ, 0x10, R244 ;  /* 0x00000010ffa17819 */ /* 0x000fe400000116f4 */
[----:B----4-:R-:W-:-:S05]  /*9cd0*/  PRMT R208, R209, 0x7632, R208 ;  /* 0x00007632d1d07816 */ /* 0x010fca00000000d0 */
[----:B------:R4:W-:Y:S01]  /*9ce0*/  MUFU.EX2 R242, R204 ;  /* 0x000000cc00f27308 */ /* 0x0009e20000000800 */
[----:B------:R-:W-:Y:S02]  /*9cf0*/  PRMT R78, R209, 0x5410, R208 ;  /* 0x00005410d14e7816 */ /* 0x000fe400000000d0 */
[----:B-1----:R-:W-:-:S05]  /*9d00*/  PRMT R203, R202, 0x7632, R203 ;  /* 0x00007632cacb7816 */ /* 0x002fca00000000cb */
[----:B------:R-:W-:Y:S01]  /*9d10*/  MUFU.EX2 R127, R248 ;  /* 0x000000f8007f7308 */ /* 0x000fe20000000800 */
[----:B------:R-:W-:Y:S01]  /*9d20*/  @!P6 PRMT R209, R103, 0x5410, RZ ;  /* 0x0000541067d1e816 */ /* 0x000fe200000000ff */
[----:B------:R-:W-:Y:S01]  /*9d30*/  @!P2 HADD2 R88, -R203.H0_H0, -RZ.H0_H0 ;  /* 0xa00000ffcb58a230 */ /* 0x000fe20000000900 */
[----:B----4-:R-:W-:-:S05]  /*9d40*/  PRMT R204, R205, 0x7632, R204 ;  /* 0x00007632cdcc7816 */ /* 0x010fca00000000cc */
[----:B------:R-:W1:Y:S01]  /*9d50*/  MUFU.EX2 R214, R214 ;  /* 0x000000d600d67308 */ /* 0x000e620000000800 */
[C---:B------:R-:W-:Y:S02]  /*9d60*/  ISETP.GE.U32.AND P6, PT, R217.reuse, R160, PT ;  /* 0x000000a0d900720c */ /* 0x040fe40003fc6070 */
[----:B------:R-:W-:Y:S01]  /*9d70*/  ISETP.GE.U32.AND P4, PT, R217, R180, PT ;  /* 0x000000b4d900720c */ /* 0x000fe20003f86070 */
[----:B------:R-:W-:Y:S01]  /*9d80*/  @!P5 HADD2 R70, -R204.H0_H0, -RZ.H0_H0 ;  /* 0xa00000ffcc46d230 */ /* 0x000fe20000000900 */
[----:B------:R-:W-:Y:S01]  /*9d90*/  PRMT R160, R202, 0x5410, R203 ;  /* 0x00005410caa07816 */ /* 0x000fe200000000cb */
[----:B------:R-:W-:Y:S01]  /*9da0*/  @!P1 HADD2 R89, -R202.H0_H0, -RZ.H0_H0 ;  /* 0xa00000ffca599230 */ /* 0x000fe20000000900 */
[----:B------:R-:W-:Y:S02]  /*9db0*/  LOP3.LUT R180, R244, 0xffff, RZ, 0xc0, !PT ;  /* 0x0000fffff4b47812 */ /* 0x000fe400078ec0ff */
[----:B------:R-:W-:Y:S01]  /*9dc0*/  @!P2 PRMT R203, R88, 0x5410, RZ ;  /* 0x0000541058cba816 */ /* 0x000fe200000000ff */
[----:B------:R4:W-:Y:S01]  /*9dd0*/  MUFU.EX2 R112, R186 ;  /* 0x000000ba00707308 */ /* 0x0009e20000000800 */
[----:B------:R-:W-:Y:S01]  /*9de0*/  LOP3.LUT R88, R161, 0xff, RZ, 0xc0, !PT ;  /* 0x000000ffa1587812 */ /* 0x000fe200078ec0ff */
[----:B------:R-:W-:Y:S01]  /*9df0*/  @!P3 HADD2 R101, -R208.H0_H0, -RZ.H0_H0 ;  /* 0xa00000ffd065b230 */ /* 0x000fe20000000900 */
[----:B------:R-:W-:-:S02]  /*9e00*/  PRMT R161, R205, 0x5410, R204 ;  /* 0x00005410cda17816 */ /* 0x000fc400000000cc */
[----:B------:R-:W-:Y:S01]  /*9e10*/  @!P5 PRMT R204, R70, 0x5410, RZ ;  /* 0x0000541046ccd816 */ /* 0x000fe200000000ff */
[----:B------:R-:W-:Y:S01]  /*9e20*/  FADD.FTZ R70, R162, R163 ;  /* 0x000000a3a2467221 */ /* 0x000fe20000010000 */
[----:B------:R-:W-:Y:S02]  /*9e30*/  SHF.R.U32.HI R180, RZ, 0x8, R180 ;  /* 0x00000008ffb47819 */ /* 0x000fe400000116b4 */
[----:B------:R-:W-:Y:S02]  /*9e40*/  @!P1 PRMT R202, R89, 0x5410, RZ ;  /* 0x0000541059ca9816 */ /* 0x000fe400000000ff */
[----:B------:R-:W-:Y:S02]  /*9e50*/  ISETP.GE.U32.AND P2, PT, R217, R88, PT ;  /* 0x00000058d900720c */ /* 0x000fe40003f46070 */
[----:B----4-:R-:W-:Y:S02]  /*9e60*/  SHF.R.U32.HI R186, RZ, 0x18, R244 ;  /* 0x00000018ffba7819 */ /* 0x010fe400000116f4 */
[----:B------:R-:W-:Y:S01]  /*9e70*/  @!P3 PRMT R208, R101, 0x5410, RZ ;  /* 0x0000541065d0b816 */ /* 0x000fe200000000ff */
[----:B------:R-:W-:Y:S01]  /*9e80*/  FADD.FTZ R101, R131, R70 ;  /* 0x0000004683657221 */ /* 0x000fe20000010000 */
[----:B------:R-:W-:-:S02]  /*9e90*/  ISETP.GE.U32.AND P1, PT, R217, R186, PT ;  /* 0x000000bad900720c */ /* 0x000fc40003f26070 */
[----:B------:R-:W-:Y:S01]  /*9ea0*/  LOP3.LUT R180, R180, 0xffff, RZ, 0xc0, !PT ;  /* 0x0000ffffb4b47812 */ /* 0x000fe200078ec0ff */
[----:B------:R-:W-:Y:S03]  /*9eb0*/  MUFU.EX2 R5, R5 ;  /* 0x0000000500057308 */ /* 0x000fe60000000800 */
[----:B------:R-:W-:Y:S01]  /*9ec0*/  ISETP.GE.U32.AND P3, PT, R217, R180, PT ;  /* 0x000000b4d900720c */ /* 0x000fe20003f66070 */
[----:B------:R-:W-:-:S04]  /*9ed0*/  FADD.FTZ R180, R174, R101 ;  /* 0x00000065aeb47221 */ /* 0x000fc80000010000 */
[----:B------:R-:W4:Y:S01]  /*9ee0*/  MUFU.EX2 R103, R249 ;  /* 0x000000f900677308 */ /* 0x000f220000000800 */
[----:B------:R-:W-:-:S07]  /*9ef0*/  @!P6 HADD2 R77, -R205.H0_H0, -RZ.H0_H0 ;  /* 0xa00000ffcd4de230 */ /* 0x000fce0000000900 */
[----:B------:R1:W-:Y:S01]  /*9f00*/  MUFU.EX2 R88, R201 ;  /* 0x000000c900587308 */ /* 0x0003e20000000800 */
[----:B------:R-:W-:-:S07]  /*9f10*/  @!P6 PRMT R205, R77, 0x5410, RZ ;  /* 0x000054104dcde816 */ /* 0x000fce00000000ff */
[----:B------:R-:W4:Y:S01]  /*9f20*/  MUFU.EX2 R89, R199 ;  /* 0x000000c700597308 */ /* 0x000f220000000800 */
[----:B-1----:R-:W-:-:S07]  /*9f30*/  F2FP.PACK_AB R201, R214, R127 ;  /* 0x0000007fd6c9723e */ /* 0x002fce00000000ff */
[----:B------:R1:W1:Y:S01]  /*9f40*/  MUFU.EX2 R101, R200 ;  /* 0x000000c800657308 */ /* 0x0002620000000800 */
[----:B------:R-:W-:Y:S01]  /*9f50*/  F2FP.PACK_AB R77, R163, R162 ;  /* 0x000000a2a34d723e */ /* 0x000fe200000000ff */
[----:B------:R-:W-:Y:S01]  /*9f60*/  @!P2 HADD2 R63, -R201.H0_H0, -RZ.H0_H0 ;  /* 0xa00000ffc93fa230 */ /* 0x000fe20000000900 */
[----:B------:R-:W-:Y:S02]  /*9f70*/  F2FP.PACK_AB R70, R174, R131 ;  /* 0x00000083ae46723e */ /* 0x000fe400000000ff */
[----:B-1----:R-:W-:-:S05]  /*9f80*/  PRMT R200, R201, 0x7632, R200 ;  /* 0x00007632c9c87816 */ /* 0x002fca00000000c8 */
[----:B------:R-:W-:Y:S01]  /*9f90*/  @!P1 HADD2 R58, -R200.H0_H0, -RZ.H0_H0 ;  /* 0xa00000ffc83a9230 */ /* 0x000fe20000000900 */
[----:B------:R-:W-:Y:S02]  /*9fa0*/  PRMT R163, R201, 0x5410, R200 ;  /* 0x00005410c9a37816 */ /* 0x000fe400000000c8 */
[----:B------:R-:W-:Y:S01]  /*9fb0*/  @!P2 PRMT R201, R63, 0x5410, RZ ;  /* 0x000054103fc9a816 */ /* 0x000fe200000000ff */
[----:B------:R-:W-:Y:S01]  /*9fc0*/  FADD.FTZ R63, R119, R180 ;  /* 0x000000b4773f7221 */ /* 0x000fe20000010000 */
[----:B------:R-:W-:Y:S01]  /*9fd0*/  @!P1 PRMT R200, R58, 0x5410, RZ ;  /* 0x000054103ac89816 */ /* 0x000fe200000000ff */
[----:B------:R1:W1:Y:S01]  /*9fe0*/  MUFU.EX2 R174, R197 ;  /* 0x000000c500ae7308 */ /* 0x0002620000000800 */
[----:B----4-:R-:W-:Y:S01]  /*9ff0*/  F2FP.PACK_AB R199, R103, R5 ;  /* 0x0000000567c7723e */ /* 0x010fe200000000ff */
[----:B------:R-:W-:Y:S02]  /*a000*/  FADD.FTZ R58, R92, R242 ;  /* 0x000000f25c3a7221 */ /* 0x000fe40000010000 */
[----:B------:R-:W-:-:S02]  /*a010*/  FADD.FTZ R244, R93, R243 ;  /* 0x000000f35df47221 */ /* 0x000fc40000010000 */
[----:B------:R-:W-:Y:S02]  /*a020*/  IMAD.MOV.U32 R93, RZ, RZ, R215 ;  /* 0x000000ffff5d7224 */ /* 0x000fe400078e00d7 */
[----:B------:R-:W-:Y:S02]  /*a030*/  FADD.FTZ R215, R127, R182 ;  /* 0x000000b67fd77221 */ /* 0x000fe40000010000 */
[----:B------:R-:W-:Y:S02]  /*a040*/  FADD.FTZ R180, R172, R63 ;  /* 0x0000003facb47221 */ /* 0x000fe40000010000 */
[----:B------:R-:W-:Y:S01]  /*a050*/  FADD.FTZ R63, R89, R58 ;  /* 0x0000003a593f7221 */ /* 0x000fe20000010000 */
[----:B-1----:R-:W-:-:S03]  /*a060*/  PRMT R197, R199, 0x7632, R197 ;  /* 0x00007632c7c57816 */ /* 0x002fc600000000c5 */
[----:B------:R-:W-:Y:S01]  /*a070*/  FADD.FTZ R186, R88, R63 ;  /* 0x0000003f58ba7221 */ /* 0x000fe20000010000 */
[----:B------:R-:W-:Y:S02]  /*a080*/  @!P4 HADD2 R65, -R199.H0_H0, -RZ.H0_H0 ;  /* 0xa00000ffc741c230 */ /* 0x000fe40000000900 */
[----:B------:R-:W-:Y:S01]  /*a090*/  @!P3 HADD2 R64, -R197.H0_H0, -RZ.H0_H0 ;  /* 0xa00000ffc540b230 */ /* 0x000fe20000000900 */
[----:B------:R-:W-:Y:S01]  /*a0a0*/  MUFU.EX2 R131, R198 ;  /* 0x000000c600837308 */ /* 0x000fe20000000800 */
[----:B------:R-:W-:Y:S01]  /*a0b0*/  FADD.FTZ R63, R101, R186 ;  /* 0x000000ba653f7221 */ /* 0x000fe20000010000 */
[----:B------:R-:W-:Y:S01]  /*a0c0*/  PRMT R162, R199, 0x5410, R197 ;  /* 0x00005410c7a27816 */ /* 0x000fe200000000c5 */
[----:B------:R-:W-:Y:S01]  /*a0d0*/  FADD.FTZ R180, R112, R180 ;  /* 0x000000b470b47221 */ /* 0x000fe20000010000 */
[----:B------:R-:W-:Y:S01]  /*a0e0*/  @!P3 PRMT R197, R64, 0x5410, RZ ;  /* 0x0000541040c5b816 */ /* 0x000fe200000000ff */
[----:B------:R-:W-:Y:S01]  /*a0f0*/  FADD.FTZ R186, R174, R63 ;  /* 0x0000003faeba7221 */ /* 0x000fe20000010000 */
[----:B------:R-:W-:-:S02]  /*a100*/  @!P4 PRMT R199, R65, 0x5410, RZ ;  /* 0x0000541041c7c816 */ /* 0x000fc400000000ff */
[----:B------:R-:W-:Y:S02]  /*a110*/  F2FP.PACK_AB R64, R172, R119 ;  /* 0x00000077ac40723e */ /* 0x000fe400000000ff */
[----:B------:R1:W-:Y:S01]  /*a120*/  MUFU.EX2 R172, R196 ;  /* 0x000000c400ac7308 */ /* 0x0003e20000000800 */
[----:B------:R-:W-:Y:S01]  /*a130*/  F2FP.PACK_AB R65, R88, R89 ;  /* 0x000000595841723e */ /* 0x000fe200000000ff */
[----:B------:R-:W-:Y:S01]  /*a140*/  FADD.FTZ R89, R117, R180 ;  /* 0x000000b475597221 */ /* 0x000fe20000010000 */
[----:B------:R-:W-:-:S03]  /*a150*/  F2FP.PACK_AB R63, R174, R101 ;  /* 0x00000065ae3f723e */ /* 0x000fc600000000ff */
[----:B------:R-:W-:Y:S02]  /*a160*/  FADD.FTZ R174, R110, R89 ;  /* 0x000000596eae7221 */ /* 0x000fe40000010000 */
[----:B------:R-:W-:Y:S08]  /*a170*/  MUFU.EX2 R119, R194 ;  /* 0x000000c200777308 */ /* 0x000ff00000000800 */
[----:B---3--:R-:W3:Y:S08]  /*a180*/  MUFU.EX2 R127, R250 ;  /* 0x000000fa007f7308 */ /* 0x008ef00000000800 */
[----:B--2---:R-:W2:Y:S01]  /*a190*/  MUFU.EX2 R182, R251 ;  /* 0x000000fb00b67308 */ /* 0x004ea20000000800 */
[----:B-1----:R-:W-:Y:S01]  /*a1a0*/  F2FP.PACK_AB R196, R117, R112 ;  /* 0x0000007075c4723e */ /* 0x002fe200000000ff */
[----:B---3--:R-:W-:-:S06]  /*a1b0*/  FADD.FTZ R101, R127, R186 ;  /* 0x000000ba7f657221 */ /* 0x008fcc0000010000 */
[----:B------:R1:W3:Y:S01]  /*a1c0*/  MUFU.EX2 R88, R192 ;  /* 0x000000c000587308 */ /* 0x0002e20000000800 */
[----:B--2---:R-:W-:Y:S02]  /*a1d0*/  FADD.FTZ R112, R182, R101 ;  /* 0x00000065b6707221 */ /* 0x004fe40000010000 */
[----:B------:R-:W-:Y:S02]  /*a1e0*/  FADD.FTZ R101, R123, R174 ;  /* 0x000000ae7b657221 */ /* 0x000fe40000010000 */
[----:B------:R-:W-:Y:S02]  /*a1f0*/  FADD.FTZ R89, R131, R112 ;  /* 0x0000007083597221 */ /* 0x000fe40000010000 */
[----:B------:R-:W-:Y:S01]  /*a200*/  FADD.FTZ R112, R108, R101 ;  /* 0x000000656c707221 */ /* 0x000fe20000010000 */
[----:B------:R3:W2:Y:S01]  /*a210*/  MUFU.EX2 R186, R190 ;  /* 0x000000be00ba7308 */ /* 0x0006a20000000800 */
[----:B-1----:R-:W-:Y:S01]  /*a220*/  F2FP.PACK_AB R192, R123, R110 ;  /* 0x0000006e7bc0723e */ /* 0x002fe200000000ff */
[----:B------:R-:W-:-:S02]  /*a230*/  FADD.FTZ R110, R172, R89 ;  /* 0x00000059ac6e7221 */ /* 0x000fc40000010000 */
[----:B------:R-:W-:Y:S02]  /*a240*/  FADD.FTZ R101, R121, R112 ;  /* 0x0000007079657221 */ /* 0x000fe40000010000 */
[----:B------:R-:W-:Y:S02]  /*a250*/  FADD.FTZ R117, R119, R110 ;  /* 0x0000006e77757221 */ /* 0x000fe40000010000 */
[----:B------:R1:W4:Y:S01]  /*a260*/  MUFU.EX2 R89, R188 ;  /* 0x000000bc00597308 */ /* 0x0003220000000800 */
[----:B------:R-:W-:Y:S01]  /*a270*/  FADD.FTZ R110, R184, R101 ;  /* 0x00000065b86e7221 */ /* 0x000fe20000010000 */
[----:B------:R-:W-:Y:S01]  /*a280*/  IADD3 R101, R102, 0x4, RZ ;  /* 0x0000000466657810 */ /* 0x000fe20007ffe0ff */
[----:B------:R-:W-:Y:S02]  /*a290*/  IMAD.MOV.U32 R247, RZ, RZ, R2 ;  /* 0x000000fffff77224 */ /* 0x000fe400078e0002 */
[----:B------:R-:W-:Y:S02]  /*a2a0*/  IMAD.MOV.U32 R245, RZ, RZ, R3 ;  /* 0x000000fffff57224 */ /* 0x000fe400078e0003 */
[----:B------:R-:W-:Y:S01]  /*a2b0*/  IMAD.WIDE.U32 R2, R101, -0x326172a9, RZ ;  /* 0xcd9e8d5765027825 */ /* 0x000fe200078e00ff */
[----:B---3--:R-:W-:-:S03]  /*a2c0*/  F2FP.PACK_AB R190, R88, R119 ;  /* 0x0000007758be723e */ /* 0x008fc600000000ff */
[----:B------:R-:W-:Y:S01]  /*a2d0*/  FADD.FTZ R117, R88, R117 ;  /* 0x0000007558757221 */ /* 0x000fe20000010000 */
[----:B------:R-:W-:Y:S02]  /*a2e0*/  LOP3.LUT R88, R3, R100, RZ, 0x3c, !PT ;  /* 0x0000006403587212 */ /* 0x000fe400078e3cff */
[----:B-1----:R-:W-:Y:S01]  /*a2f0*/  F2FP.PACK_AB R188, R121, R108 ;  /* 0x0000006c79bc723e */ /* 0x002fe200000000ff */
[----:B--2---:R-:W-:Y:S01]  /*a300*/  FADD.FTZ R108, R186, R117 ;  /* 0x00000075ba6c7221 */ /* 0x004fe20000010000 */
[----:B------:R-:W-:Y:S01]  /*a310*/  F2FP.PACK_AB R58, R242, R92 ;  /* 0x0000005cf23a723e */ /* 0x000fe200000000ff */
[----:B------:R-:W-:Y:S01]  /*a320*/  IMAD.WIDE.U32 R242, R88, -0x2daee0ad, RZ ;  /* 0xd2511f5358f27825 */ /* 0x000fe200078e00ff */
[----:B----4-:R-:W-:-:S03]  /*a330*/  F2FP.PACK_AB R186, R89, R186 ;  /* 0x000000ba59ba723e */ /* 0x010fc600000000ff */
[----:B------:R-:W-:Y:S01]  /*a340*/  FADD.FTZ R108, R89, R108 ;  /* 0x0000006c596c7221 */ /* 0x000fe20000010000 */
[----:B------:R-:W-:Y:S02]  /*a350*/  LOP3.LUT R89, R99, UR28, R2, 0x96, !PT ;  /* 0x0000001c63597c12 */ /* 0x000fe4000f8e9602 */
[----:B------:R-:W-:-:S03]  /*a360*/  LOP3.LUT R88, R243, UR27, R134, 0x96, !PT ;  /* 0x0000001bf3587c12 */ /* 0x000fc6000f8e9686 */
[----:B------:R-:W-:Y:S01]  /*a370*/  IMAD.WIDE.U32 R250, R89, -0x2daee0ad, RZ ;  /* 0xd2511f5359fa7825 */ /* 0x000fe200078e00ff */
[----:B------:R-:W-:-:S03]  /*a380*/  F2FP.PACK_AB R184, R105, R184 ;  /* 0x000000b869b8723e */ /* 0x000fc600000000ff */
[----:B------:R-:W-:Y:S01]  /*a390*/  FADD.FTZ R110, R105, R110 ;  /* 0x0000006e696e7221 */ /* 0x000fe20000010000 */
[----:B------:R-:W-:Y:S01]  /*a3a0*/  LOP3.LUT R105, R251, UR25, R242, 0x96, !PT ;  /* 0x00000019fb697c12 */ /* 0x000fe2000f8e96f2 */
[----:B------:R-:W-:-:S04]  /*a3b0*/  IMAD.WIDE.U32 R88, R88, -0x326172a9, RZ ;  /* 0xcd9e8d5758587825 */ /* 0x000fc800078e00ff */
[----:B------:R-:W-:Y:S01]  /*a3c0*/  IMAD.MOV.U32 R246, RZ, RZ, R93 ;  /* 0x000000fffff67224 */ /* 0x000fe200078e005d */
[----:B------:R-:W-:Y:S01]  /*a3d0*/  LOP3.LUT R112, R89, UR26, R98, 0x96, !PT ;  /* 0x0000001a59707c12 */ /* 0x000fe2000f8e9662 */
[----:B------:R-:W-:-:S04]  /*a3e0*/  IMAD.WIDE.U32 R92, R105, -0x326172a9, RZ ;  /* 0xcd9e8d57695c7825 */ /* 0x000fc800078e00ff */
[----:B------:R-:W-:Y:S01]  /*a3f0*/  IMAD.WIDE.U32 R248, R112, -0x2daee0ad, RZ ;  /* 0xd2511f5370f87825 */ /* 0x000fe200078e00ff */
[----:B------:R-:W-:-:S04]  /*a400*/  LOP3.LUT R105, R93, UR24, R88, 0x96, !PT ;  /* 0x000000185d697c12 */ /* 0x000fc8000f8e9658 */
[----:B------:R-:W-:Y:S01]  /*a410*/  LOP3.LUT R112, R249, UR23, R250, 0x96, !PT ;  /* 0x00000017f9707c12 */ /* 0x000fe2000f8e96fa */
[----:B------:R-:W-:-:S05]  /*a420*/  IMAD.WIDE.U32 R250, R105, -0x2daee0ad, RZ ;  /* 0xd2511f5369fa7825 */ /* 0x000fca00078e00ff */
[----:B------:R-:W-:Y:S01]  /*a430*/  LOP3.LUT R105, R251, UR14, R248, 0x96, !PT ;  /* 0x0000000efb697c12 */ /* 0x000fe2000f8e96f8 */
[----:B------:R-:W-:-:S05]  /*a440*/  IMAD.WIDE.U32 R248, R112, -0x326172a9, RZ ;  /* 0xcd9e8d5770f87825 */ /* 0x000fca00078e00ff */
[----:B------:R-:W-:Y:S01]  /*a450*/  LOP3.LUT R112, R249, UR21, R92, 0x96, !PT ;  /* 0x00000015f9707c12 */ /* 0x000fe2000f8e965c */
[----:B------:R1:W-:Y:S04]  /*a460*/  STL.64 [R1+0x50], R248 ;  /* 0x000050f801007387 */ /* 0x0003e80000100a00 */
[----:B------:R-:W2:Y:S01]  /*a470*/  LDL.LU.64 R92, [R1+0x2a8] ;  /* 0x0002a800015c7983 */ /* 0x000ea20000300a00 */
[----:B-1----:R-:W-:-:S05]  /*a480*/  IMAD.WIDE.U32 R248, R112, -0x2daee0ad, RZ ;  /* 0xd2511f5370f87825 */ /* 0x002fca00078e00ff */
[----:B------:R1:W-:Y:S01]  /*a490*/  STL.64 [R1+0x70], R248 ;  /* 0x000070f801007387 */ /* 0x0003e20000100a00 */
[----:B------:R-:W-:-:S03]  /*a4a0*/  LOP3.LUT R112, R249, UR5, R250, 0x96, !PT ;  /* 0x00000005f9707c12 */ /* 0x000fc6000f8e96fa */
[----:B------:R-:W3:Y:S04]  /*a4b0*/  LDL.LU.64 R250, [R1+0x2a0] ;  /* 0x0002a00001fa7983 */ /* 0x000ee80000300a00 */
[----:B-1----:R-:W4:Y:S04]  /*a4c0*/  LDL.LU.64 R248, [R1+0x298] ;  /* 0x0002980001f87983 */ /* 0x002f280000300a00 */
[----:B------:R-:W-:Y:S04]  /*a4d0*/  STL.64 [R1+0x290], R208 ;  /* 0x000290d001007387 */ /* 0x000fe80000100a00 */
[----:B------:R1:W-:Y:S04]  /*a4e0*/  STL.64 [R1+0x288], R202 ;  /* 0x000288ca01007387 */ /* 0x0003e80000100a00 */
[----:B-1----:R-:W2:Y:S04]  /*a4f0*/  LDL.LU.64 R202, [R1+0x50] ;  /* 0x0000500001ca7983 */ /* 0x002ea80000300a00 */
[----:B------:R1:W-:Y:S04]  /*a500*/  STL.64 [R1+0x280], R204 ;  /* 0x000280cc01007387 */ /* 0x0003e80000100a00 */
[----:B-1----:R-:W3:Y:S01]  /*a510*/  LDL.LU.64 R204, [R1+0x70] ;  /* 0x0000700001cc7983 */ /* 0x002ee20000300a00 */
[----:B------:R-:W-:Y:S01]  /*a520*/  IMAD.WIDE.U32 R208, R105, -0x326172a9, RZ ;  /* 0xcd9e8d5769d07825 */ /* 0x000fe200078e00ff */
[----:B------:R-:W-:-:S02]  /*a530*/  F2FP.PACK_AB R194, R172, R131 ;  /* 0x00000083acc2723e */ /* 0x000fc400000000ff */
[C---:B------:R-:W-:Y:S02]  /*a540*/  PRMT R170, R77.reuse, 0x7632, R170 ;  /* 0x000076324daa7816 */ /* 0x040fe400000000aa */
[C---:B------:R-:W-:Y:S02]  /*a550*/  PRMT R7, R58.reuse, 0x7610, R7 ;  /* 0x000076103a077816 */ /* 0x040fe40000000007 */
[----:B------:R-:W-:Y:S02]  /*a560*/  PRMT R176, R58, 0x7632, R176 ;  /* 0x000076323ab07816 */ /* 0x000fe400000000b0 */
[----:B------:R-:W-:Y:S01]  /*a570*/  PRMT R58, R77, 0x5410, R170 ;  /* 0x000054104d3a7816 */ /* 0x000fe200000000aa */
[----:B------:R-:W1:Y:S01]  /*a580*/  MUFU.EX2 R117, R245 ;  /* 0x000000f500757308 */ /* 0x000e620000000800 */
[----:B------:R-:W-:-:S07]  /*a590*/  F2FP.PACK_AB R198, R182, R127 ;  /* 0x0000007fb6c6723e */ /* 0x000fce00000000ff */
[----:B------:R1:W1:Y:S08]  /*a5a0*/  MUFU.EX2 R180, R195 ;  /* 0x000000c300b47308 */ /* 0x0002700000000800 */
[----:B------:R-:W1:Y:S08]  /*a5b0*/  MUFU.EX2 R193, R193 ;  /* 0x000000c100c17308 */ /* 0x000e700000000800 */
[----:B------:R-:W2:Y:S01]  /*a5c0*/  MUFU.EX2 R182, R191 ;  /* 0x000000bf00b67308 */ /* 0x000ea20000000800 */
[----:B------:R-:W-:-:S02]  /*a5d0*/  PRMT R216, R64, 0x7610, R216 ;  /* 0x0000761040d87816 */ /* 0x000fc400000000d8 */
[----:B------:R-:W-:-:S04]  /*a5e0*/  PRMT R222, R64, 0x7632, R222 ;  /* 0x0000763240de7816 */ /* 0x000fc800000000de */
[----:B------:R-:W-:Y:S01]  /*a5f0*/  PRMT R64, R216, 0x5410, R222 ;  /* 0x00005410d8407816 */ /* 0x000fe200000000de */
[----:B------:R-:W2:Y:S01]  /*a600*/  MUFU.EX2 R189, R189 ;  /* 0x000000bd00bd7308 */ /* 0x000ea20000000800 */
[----:B-1----:R-:W-:-:S07]  /*a610*/  PRMT R195, R198, 0x7632, R195 ;  /* 0x00007632c6c37816 */ /* 0x002fce00000000c3 */
[----:B------:R-:W-:Y:S01]  /*a620*/  MUFU.EX2 R174, R187 ;  /* 0x000000bb00ae7308 */ /* 0x000fe20000000800 */
[----:B------:R-:W-:Y:S02]  /*a630*/  IMAD.MOV.U32 R131, RZ, RZ, R244 ;  /* 0x000000ffff837224 */ /* 0x000fe400078e00f4 */
[----:B------:R-:W-:Y:S01]  /*a640*/  IMAD.MOV.U32 R127, RZ, RZ, R247 ;  /* 0x000000ffff7f7224 */ /* 0x000fe200078e00f7 */
[----:B--2---:R-:W-:Y:S01]  /*a650*/  LOP3.LUT R105, R209, UR13, R202, 0x96, !PT ;  /* 0x0000000dd1697c12 */ /* 0x004fe2000f8e96ca */
[----:B------:R-:W-:-:S05]  /*a660*/  IMAD.WIDE.U32 R202, R112, -0x326172a9, RZ ;  /* 0xcd9e8d5770ca7825 */ /* 0x000fca00078e00ff */
[----:B------:R-:W-:Y:S02]  /*a670*/  LOP3.LUT R112, R203, UR30, R208, 0x96, !PT ;  /* 0x0000001ecb707c12 */ /* 0x000fe4000f8e96d0 */
[----:B------:R-:W2:Y:S02]  /*a680*/  LDL.LU.64 R208, [R1+0x290] ;  /* 0x0002900001d07983 */ /* 0x000ea40000300a00 */
[C---:B------:R-:W-:Y:S02]  /*a690*/  LOP3.LUT R119, R112.reuse, 0xffff, RZ, 0xc0, !PT ;  /* 0x0000ffff70777812 */ /* 0x040fe400078ec0ff */
[----:B------:R-:W-:Y:S02]  /*a6a0*/  LOP3.LUT R172, R112, 0xff, RZ, 0xc0, !PT ;  /* 0x000000ff70ac7812 */ /* 0x000fe400078ec0ff */
[----:B------:R-:W-:Y:S02]  /*a6b0*/  SHF.R.U32.HI R119, RZ, 0x8, R119 ;  /* 0x00000008ff777819 */ /* 0x000fe40000011677 */
[----:B------:R-:W-:-:S02]  /*a6c0*/  ISETP.GE.U32.AND P4, PT, R217, R172, PT ;  /* 0x000000acd900720c */ /* 0x000fc40003f86070 */
[----:B------:R-:W-:Y:S02]  /*a6d0*/  LOP3.LUT R172, R119, 0xffff, RZ, 0xc0, !PT ;  /* 0x0000ffff77ac7812 */ /* 0x000fe400078ec0ff */
[--C-:B------:R-:W-:Y:S02]  /*a6e0*/  SHF.R.U32.HI R119, RZ, 0x10, R112.reuse ;  /* 0x00000010ff777819 */ /* 0x100fe40000011670 */
[----:B------:R-:W-:Y:S02]  /*a6f0*/  ISETP.GE.U32.AND P3, PT, R217, R172, PT ;  /* 0x000000acd900720c */ /* 0x000fe40003f66070 */
[----:B------:R-:W-:Y:S02]  /*a700*/  LOP3.LUT R172, R119, 0xff, RZ, 0xc0, !PT ;  /* 0x000000ff77ac7812 */ /* 0x000fe400078ec0ff */
[----:B------:R-:W-:Y:S02]  /*a710*/  SHF.R.U32.HI R112, RZ, 0x18, R112 ;  /* 0x00000018ff707819 */ /* 0x000fe40000011670 */
[----:B------:R-:W-:-:S02]  /*a720*/  ISETP.GE.U32.AND P2, PT, R217, R172, PT ;  /* 0x000000acd900720c */ /* 0x000fc40003f46070 */
[----:B------:R-:W-:-:S05]  /*a730*/  ISETP.GE.U32.AND P1, PT, R217, R112, PT ;  /* 0x00000070d900720c */ /* 0x000fca0003f26070 */
[----:B------:R-:W-:-:S06]  /*a740*/  @!P3 HADD2 R57, -R170.H0_H0, -RZ.H0_H0 ;  /* 0xa00000ffaa39b230 */ /* 0x000fcc0000000900 */
[----:B------:R-:W-:Y:S01]  /*a750*/  @!P2 HADD2 R72, -R7.H0_H0, -RZ.H0_H0 ;  /* 0xa00000ff0748a230 */ /* 0x000fe20000000900 */
[----:B------:R-:W-:Y:S01]  /*a760*/  @!P3 PRMT R170, R57, 0x5410, RZ ;  /* 0x0000541039aab816 */ /* 0x000fe200000000ff */
[----:B------:R-:W-:Y:S01]  /*a770*/  @!P1 HADD2 R71, -R176.H0_H0, -RZ.H0_H0 ;  /* 0xa00000ffb0479230 */ /* 0x000fe20000000900 */
[----:B------:R-:W-:Y:S01]  /*a780*/  PRMT R57, R7, 0x5410, R176 ;  /* 0x0000541007397816 */ /* 0x000fe200000000b0 */
[----:B------:R-:W-:Y:S01]  /*a790*/  @!P4 HADD2 R74, -R77.H0_H0, -RZ.H0_H0 ;  /* 0xa00000ff4d4ac230 */ /* 0x000fe20000000900 */
[----:B------:R-:W-:Y:S02]  /*a7a0*/  @!P2 PRMT R7, R72, 0x5410, RZ ;  /* 0x000054104807a816 */ /* 0x000fe400000000ff */
[----:B------:R-:W-:Y:S02]  /*a7b0*/  LOP3.LUT R72, R202, 0xff, RZ, 0xc0, !PT ;  /* 0x000000ffca487812 */ /* 0x000fe400078ec0ff */
[----:B------:R-:W-:Y:S02]  /*a7c0*/  @!P1 PRMT R176, R71, 0x5410, RZ ;  /* 0x0000541047b09816 */ /* 0x000fe400000000ff */
[----:B------:R-:W-:-:S02]  /*a7d0*/  @!P4 PRMT R77, R74, 0x5410, RZ ;  /* 0x000054104a4dc816 */ /* 0x000fc400000000ff */
[----:B------:R-:W-:Y:S02]  /*a7e0*/  ISETP.GE.U32.AND P1, PT, R217, R72, PT ;  /* 0x00000048d900720c */ /* 0x000fe40003f26070 */
[--C-:B------:R-:W-:Y:S02]  /*a7f0*/  SHF.R.U32.HI R74, RZ, 0x18, R202.reuse ;  /* 0x00000018ff4a7819 */ /* 0x100fe400000116ca */
[----:B------:R-:W-:Y:S02]  /*a800*/  LOP3.LUT R71, R202, 0xffff, RZ, 0xc0, !PT ;  /* 0x0000ffffca477812 */ /* 0x000fe400078ec0ff */
[----:B------:R-:W-:Y:S01]  /*a810*/  SHF.R.U32.HI R72, RZ, 0x10, R202 ;  /* 0x00000010ff487819 */ /* 0x000fe200000116ca */
[----:B------:R-:W-:-:S03]  /*a820*/  IMAD.WIDE.U32 R202, R105, -0x2daee0ad, RZ ;  /* 0xd2511f5369ca7825 */ /* 0x000fc600078e00ff */
[----:B------:R-:W-:Y:S02]  /*a830*/  LOP3.LUT R72, R72, 0xff, RZ, 0xc0, !PT ;  /* 0x000000ff48487812 */ /* 0x000fe400078ec0ff */
[----:B---3--:R-:W-:Y:S02]  /*a840*/  LOP3.LUT R121, R203, UR29, R204, 0x96, !PT ;  /* 0x0000001dcb797c12 */ /* 0x008fe4000f8e96cc */
[C---:B------:R-:W-:Y:S02]  /*a850*/  ISETP.GE.U32.AND P6, PT, R217.reuse, R74, PT ;  /* 0x0000004ad900720c */ /* 0x040fe40003fc6070 */
[----:B------:R-:W-:Y:S02]  /*a860*/  LOP3.LUT R74, R202, 0xff, RZ, 0xc0, !PT ;  /* 0x000000ffca4a7812 */ /* 0x000fe400078ec0ff */
[----:B------:R-:W-:Y:S02]  /*a870*/  ISETP.GE.U32.AND P3, PT, R217, R72, PT ;  /* 0x00000048d900720c */ /* 0x000fe40003f66070 */
[----:B------:R-:W-:-:S02]  /*a880*/  LOP3.LUT R72, R121, 0xffff, RZ, 0xc0, !PT ;  /* 0x0000ffff79487812 */ /* 0x000fc400078ec0ff */
[----:B------:R-:W-:Y:S02]  /*a890*/  SHF.R.U32.HI R71, RZ, 0x8, R71 ;  /* 0x00000008ff477819 */ /* 0x000fe40000011647 */
[----:B------:R-:W-:Y:S02]  /*a8a0*/  ISETP.GE.U32.AND P4, PT, R217, R74, PT ;  /* 0x0000004ad900720c */ /* 0x000fe40003f86070 */
[----:B------:R-:W-:Y:S02]  /*a8b0*/  SHF.R.U32.HI R72, RZ, 0x8, R72 ;  /* 0x00000008ff487819 */ /* 0x000fe40000011648 */
[----:B------:R-:W-:Y:S02]  /*a8c0*/  LOP3.LUT R74, R71, 0xffff, RZ, 0xc0, !PT ;  /* 0x0000ffff474a7812 */ /* 0x000fe400078ec0ff */
[----:B------:R-:W-:Y:S02]  /*a8d0*/  LOP3.LUT R72, R72, 0xffff, RZ, 0xc0, !PT ;  /* 0x0000ffff48487812 */ /* 0x000fe400078ec0ff */
[----:B------:R-:W-:-:S02]  /*a8e0*/  ISETP.GE.U32.AND P5, PT, R217, R74, PT ;  /* 0x0000004ad900720c */ /* 0x000fc40003fa6070 */
[C---:B------:R-:W-:Y:S02]  /*a8f0*/  PRMT R71, R70.reuse, 0x7610, R71 ;  /* 0x0000761046477816 */ /* 0x040fe40000000047 */
[----:B------:R-:W-:Y:S02]  /*a900*/  ISETP.GE.U32.AND P2, PT, R217, R72, PT ;  /* 0x00000048d900720c */ /* 0x000fe40003f46070 */
[----:B------:R-:W-:Y:S01]  /*a910*/  PRMT R72, R70, 0x7632, R72 ;  /* 0x0000763246487816 */ /* 0x000fe20000000048 */
[----:B------:R-:W-:Y:S01]  /*a920*/  @!P1 HADD2 R69, -R71.H0_H0, -RZ.H0_H0 ;  /* 0xa00000ff47459230 */ /* 0x000fe20000000900 */
[----:B------:R-:W-:Y:S02]  /*a930*/  LOP3.LUT R74, R121, 0xff, RZ, 0xc0, !PT ;  /* 0x000000ff794a7812 */ /* 0x000fe400078ec0ff */
[----:B------:R-:W-:Y:S02]  /*a940*/  PRMT R70, R71, 0x5410, R72 ;  /* 0x0000541047467816 */ /* 0x000fe40000000048 */
[----:B------:R-:W-:-:S02]  /*a950*/  @!P1 PRMT R71, R69, 0x5410, RZ ;  /* 0x0000541045479816 */ /* 0x000fc400000000ff */
[----:B------:R-:W-:Y:S01]  /*a960*/  ISETP.GE.U32.AND P1, PT, R217, R74, PT ;  /* 0x0000004ad900720c */ /* 0x000fe20003f26070 */
[----:B------:R-:W-:Y:S01]  /*a970*/  @!P5 HADD2 R37, -R72.H0_H0, -RZ.H0_H0 ;  /* 0xa00000ff4825d230 */ /* 0x000fe20000000900 */
[----:B------:R-:W-:Y:S01]  /*a980*/  FADD.FTZ R119, R117, R110 ;  /* 0x0000006e75777221 */ /* 0x000fe20000010000 */
[----:B------:R-:W-:-:S03]  /*a990*/  PRMT R69, R65, 0x7632, R69 ;  /* 0x0000763241457816 */ /* 0x000fc60000000045 */
[----:B------:R-:W-:Y:S01]  /*a9a0*/  @!P5 PRMT R72, R37, 0x5410, RZ ;  /* 0x000054102548d816 */ /* 0x000fe200000000ff */
[C---:B------:R-:W-:Y:S01]  /*a9b0*/  FADD.FTZ R112, R180.reuse, R119 ;  /* 0x00000077b4707221 */ /* 0x040fe20000010000 */
[--C-:B------:R-:W-:Y:S01]  /*a9c0*/  SHF.R.U32.HI R37, RZ, 0x18, R121.reuse ;  /* 0x00000018ff257819 */ /* 0x100fe20000011679 */
[----:B------:R-:W-:Y:S01]  /*a9d0*/  @!P6 HADD2 R66, -R69.H0_H0, -RZ.H0_H0 ;  /* 0xa00000ff4542e230 */ /* 0x000fe20000000900 */
[----:B------:R-:W-:Y:S02]  /*a9e0*/  PRMT R74, R65, 0x7610, R74 ;  /* 0x00007610414a7816 */ /* 0x000fe4000000004a */
[----:B------:R-:W-:Y:S01]  /*a9f0*/  F2FP.PACK_AB R180, R180, R117 ;  /* 0x00000075b4b4723e */ /* 0x000fe200000000ff */
[----:B------:R-:W-:Y:S01]  /*aa00*/  FADD.FTZ R117, R193, R108 ;  /* 0x0000006cc1757221 */ /* 0x000fe20000010000 */
[----:B------:R-:W-:Y:S01]  /*aa10*/  ISETP.GE.U32.AND P5, PT, R217, R37, PT ;  /* 0x00000025d900720c */ /* 0x000fe20003fa6070 */
[----:B------:R-:W-:Y:S01]  /*aa20*/  @!P1 HADD2 R67, -R216.H0_H0, -RZ.H0_H0 ;  /* 0xa00000ffd8439230 */ /* 0x000fe20000000900 */
[----:B------:R-:W-:Y:S01]  /*aa30*/  SHF.R.U32.HI R121, RZ, 0x10, R121 ;  /* 0x00000010ff797819 */ /* 0x000fe20000011679 */
[----:B------:R-:W-:Y:S01]  /*aa40*/  @!P3 HADD2 R68, -R74.H0_H0, -RZ.H0_H0 ;  /* 0xa00000ff4a44b230 */ /* 0x000fe20000000900 */
[----:B------:R-:W-:Y:S01]  /*aa50*/  PRMT R65, R74, 0x5410, R69 ;  /* 0x000054104a417816 */ /* 0x000fe20000000045 */
[----:B------:R-:W-:Y:S01]  /*aa60*/  FADD.FTZ R110, R182, R117 ;  /* 0x00000075b66e7221 */ /* 0x000fe20000010000 */
[----:B------:R-:W-:-:S02]  /*aa70*/  SHF.R.U32.HI R172, RZ, 0x18, R202 ;  /* 0x00000018ffac7819 */ /* 0x000fc400000116ca */
[----:B------:R-:W-:Y:S02]  /*aa80*/  @!P6 PRMT R69, R66, 0x5410, RZ ;  /* 0x000054104245e816 */ /* 0x000fe400000000ff */
[----:B------:R-:W-:Y:S02]  /*aa90*/  LOP3.LUT R117, R202, 0xffff, RZ, 0xc0, !PT ;  /* 0x0000ffffca757812 */ /* 0x000fe400078ec0ff */
[----:B------:R-:W-:Y:S02]  /*aaa0*/  SHF.R.U32.HI R119, RZ, 0x10, R202 ;  /* 0x00000010ff777819 */ /* 0x000fe400000116ca */
[----:B------:R-:W-:Y:S01]  /*aab0*/  LOP3.LUT R66, R121, 0xff, RZ, 0xc0, !PT ;  /* 0x000000ff79427812 */ /* 0x000fe200078ec0ff */
[----:B------:R-:W-:Y:S01]  /*aac0*/  @!P2 HADD2 R73, -R222.H0_H0, -RZ.H0_H0 ;  /* 0xa00000ffde49a230 */ /* 0x000fe20000000900 */
[----:B------:R-:W-:Y:S01]  /*aad0*/  @!P1 PRMT R216, R67, 0x5410, RZ ;  /* 0x0000541043d89816 */ /* 0x000fe200000000ff */
[----:B------:R-:W1:Y:S01]  /*aae0*/  MUFU.EX2 R37, R185 ;  /* 0x000000b900257308 */ /* 0x000e620000000800 */
[----:B------:R-:W-:Y:S01]  /*aaf0*/  @!P3 PRMT R74, R68, 0x5410, RZ ;  /* 0x00005410444ab816 */ /* 0x000fe200000000ff */
[----:B------:R-:W-:Y:S01]  /*ab00*/  IMAD.WIDE.U32 R204, R6, -0x2daee0ad, RZ ;  /* 0xd2511f5306cc7825 */ /* 0x000fe200078e00ff */
[----:B------:R-:W-:Y:S01]  /*ab10*/  ISETP.GE.U32.AND P1, PT, R217, R172, PT ;  /* 0x000000acd900720c */ /* 0x000fe20003f26070 */
[----:B------:R-:W-:Y:S01]  /*ab20*/  @!P4 HADD2 R62, -R196.H0_H0, -RZ.H0_H0 ;  /* 0xa00000ffc43ec230 */ /* 0x000fe20000000900 */
[----:B------:R-:W-:Y:S01]  /*ab30*/  PRMT R68, R63, 0x7632, R68 ;  /* 0x000076323f447816 */ /* 0x000fe20000000044 */
[----:B------:R-:W-:Y:S01]  /*ab40*/  FADD.FTZ R123, R189, R112 ;  /* 0x00000070bd7b7221 */ /* 0x000fe20000010000 */
[----:B------:R-:W-:Y:S01]  /*ab50*/  SHF.R.U32.HI R117, RZ, 0x8, R117 ;  /* 0x00000008ff757819 */ /* 0x000fe20000011675 */
[----:B------:R-:W3:Y:S01]  /*ab60*/  LDL.LU.64 R202, [R1+0x288] ;  /* 0x0002880001ca7983 */ /* 0x000ee20000300a00 */
[----:B------:R-:W-:-:S02]  /*ab70*/  LOP3.LUT R172, R119, 0xff, RZ, 0xc0, !PT ;  /* 0x000000ff77ac7812 */ /* 0x000fc400078ec0ff */
[----:B------:R-:W-:Y:S02]  /*ab80*/  ISETP.GE.U32.AND P6, PT, R217, R66, PT ;  /* 0x00000042d900720c */ /* 0x000fe40003fc6070 */
[----:B------:R-:W1:Y:S01]  /*ab90*/  MUFU.EX2 R66, R183 ;  /* 0x000000b700427308 */ /* 0x000e620000000800 */
[----:B------:R-:W-:Y:S01]  /*aba0*/  @!P2 PRMT R222, R73, 0x5410, RZ ;  /* 0x0000541049dea816 */ /* 0x000fe200000000ff */
[----:B------:R-:W-:Y:S01]  /*abb0*/  @!P5 HADD2 R75, -R68.H0_H0, -RZ.H0_H0 ;  /* 0xa00000ff444bd230 */ /* 0x000fe20000000900 */
[----:B------:R-:W-:Y:S02]  /*abc0*/  LOP3.LUT R117, R117, 0xffff, RZ, 0xc0, !PT ;  /* 0x0000ffff75757812 */ /* 0x000fe400078ec0ff */
[----:B------:R-:W-:Y:S02]  /*abd0*/  ISETP.GE.U32.AND P2, PT, R217, R172, PT ;  /* 0x000000acd900720c */ /* 0x000fe40003f46070 */
[----:B------:R-:W-:Y:S01]  /*abe0*/  PRMT R73, R63, 0x7610, R73 ;  /* 0x000076103f497816 */ /* 0x000fe20000000049 */
[----:B------:R-:W4:Y:S01]  /*abf0*/  MUFU.EX2 R172, R177 ;  /* 0x000000b100ac7308 */ /* 0x000f220000000800 */
[----:B------:R-:W-:-:S02]  /*ac00*/  LOP3.LUT R204, R205, UR10, RZ, 0x3c, !PT ;  /* 0x0000000acdcc7c12 */ /* 0x000fc4000f8e3cff */
[----:B------:R-:W-:Y:S02]  /*ac10*/  ISETP.GE.U32.AND P3, PT, R217, R117, PT ;  /* 0x00000075d900720c */ /* 0x000fe40003f66070 */
[----:B------:R-:W-:Y:S02]  /*ac20*/  PRMT R63, R73, 0x5410, R68 ;  /* 0x00005410493f7816 */ /* 0x000fe40000000044 */
[----:B------:R-:W-:Y:S02]  /*ac30*/  @!P5 PRMT R68, R75, 0x5410, RZ ;  /* 0x000054104b44d816 */ /* 0x000fe400000000ff */
[----:B------:R-:W4:Y:S01]  /*ac40*/  MUFU.EX2 R75, R168 ;  /* 0x000000a8004b7308 */ /* 0x000f220000000800 */
[----:B------:R-:W-:Y:S01]  /*ac50*/  IMAD.WIDE.U32 R204, R204, -0x326172a9, RZ ;  /* 0xcd9e8d57cccc7825 */ /* 0x000fe200078e00ff */
[----:B------:R-:W-:Y:S02]  /*ac60*/  F2FP.PACK_AB R182, R182, R193 ;  /* 0x000000c1b6b6723e */ /* 0x000fe400000000ff */
[----:B------:R-:W-:Y:S01]  /*ac70*/  PRMT R193, R196, 0x7632, R193 ;  /* 0x00007632c4c17816 */ /* 0x000fe200000000c1 */
[----:B-1----:R-:W-:Y:S01]  /*ac80*/  FADD.FTZ R67, R37, R110 ;  /* 0x0000006e25437221 */ /* 0x002fe20000010000 */
[----:B------:R-:W-:Y:S01]  /*ac90*/  @!P2 HADD2 R60, -R198.H0_H0, -RZ.H0_H0 ;  /* 0xa00000ffc63ca230 */ /* 0x000fe20000000900 */
[----:B------:R-:W-:-:S02]  /*aca0*/  LOP3.LUT R105, R205, UR28, R2, 0x96, !PT ;  /* 0x0000001ccd697c12 */ /* 0x000fc4000f8e9602 */
[C---:B------:R-:W-:Y:S01]  /*acb0*/  FADD.FTZ R67, R66.reuse, R67 ;  /* 0x0000004342437221 */ /* 0x040fe20000010000 */
[----:B------:R-:W-:Y:S02]  /*acc0*/  F2FP.PACK_AB R37, R66, R37 ;  /* 0x000000254225723e */ /* 0x000fe400000000ff */
[----:B------:R-:W-:Y:S01]  /*acd0*/  PRMT R66, R196, 0x5410, R193 ;  /* 0x00005410c4427816 */ /* 0x000fe200000000c1 */
[----:B------:R-:W-:Y:S01]  /*ace0*/  @!P3 HADD2 R61, -R193.H0_H0, -RZ.H0_H0 ;  /* 0xa00000ffc13db230 */ /* 0x000fe20000000900 */
[----:B------:R-:W-:Y:S02]  /*acf0*/  @!P4 PRMT R196, R62, 0x5410, RZ ;  /* 0x000054103ec4c816 */ /* 0x000fe400000000ff */
[----:B------:R-:W-:Y:S01]  /*ad00*/  PRMT R62, R198, 0x5410, R195 ;  /* 0x00005410c63e7816 */ /* 0x000fe200000000c3 */
[----:B------:R-:W-:Y:S01]  /*ad10*/  IMAD.WIDE.U32 R244, R105, -0x2daee0ad, RZ ;  /* 0xd2511f5369f47825 */ /* 0x000fe200078e00ff */
[----:B------:R-:W-:-:S03]  /*ad20*/  @!P2 PRMT R198, R60, 0x5410, RZ ;  /* 0x000054103cc6a816 */ /* 0x000fc600000000ff */
[----:B----4-:R-:W-:Y:S01]  /*ad30*/  FADD.FTZ R60, R172, R67 ;  /* 0x00000043ac3c7221 */ /* 0x010fe20000010000 */
[----:B------:R-:W-:-:S03]  /*ad40*/  @!P3 PRMT R193, R61, 0x5410, RZ ;  /* 0x000054103dc1b816 */ /* 0x000fc600000000ff */
[----:B------:R-:W-:Y:S01]  /*ad50*/  FADD.FTZ R61, R75, R60 ;  /* 0x0000003c4b3d7221 */ /* 0x000fe20000010000 */
[----:B------:R-:W-:Y:S01]  /*ad60*/  LOP3.LUT R60, R245, UR25, R242, 0x96, !PT ;  /* 0x00000019f53c7c12 */ /* 0x000fe2000f8e96f2 */
[----:B------:R-:W-:Y:S01]  /*ad70*/  FADD.FTZ R112, R174, R123 ;  /* 0x0000007bae707221 */ /* 0x000fe20000010000 */
[----:B------:R-:W-:Y:S01]  /*ad80*/  LOP3.LUT R108, R89, UR26, R204, 0x96, !PT ;  /* 0x0000001a596c7c12 */ /* 0x000fe2000f8e96cc */
[----:B------:R-:W-:Y:S01]  /*ad90*/  IMAD.MOV.U32 R123, RZ, RZ, R246 ;  /* 0x000000ffff7b7224 */ /* 0x000fe200078e00f6 */
[----:B------:R-:W4:Y:S01]  /*ada0*/  LDL.LU.64 R204, [R1+0x280] ;  /* 0x0002800001cc7983 */ /* 0x000f220000300a00 */
        /* <DEDUP_REMOVED lines=13> */
[----:B------:R-:W2:Y:S04]  /*ae80*/  LDL.LU.64 R244, [R1+0x270] ;  /* 0x0002700001f47983 */ /* 0x000ea80000300a00 */
[----:B-1----:R-:W2:Y:S04]  /*ae90*/  LDL.LU.64 R242, [R1+0x268] ;  /* 0x0002680001f27983 */ /* 0x002ea80000300a00 */
[----:B------:R-:W-:Y:S04]  /*aea0*/  STL.64 [R1+0x260], R200 ;  /* 0x000260c801007387 */ /* 0x000fe80000100a00 */
[----:B------:R1:W-:Y:S04]  /*aeb0*/  STL.64 [R1+0x258], R102 ;  /* 0x0002586601007387 */ /* 0x0003e80000100a00 */
[----:B-1----:R-:W2:Y:S01]  /*aec0*/  LDL.LU.64 R102, [R1+0x70] ;  /* 0x0000700001667983 */ /* 0x002ea20000300a00 */
[----:B------:R-:W-:Y:S01]  /*aed0*/  @!P6 HADD2 R76, -R73.H0_H0, -RZ.H0_H0 ;  /* 0xa00000ff494ce230 */ /* 0x000fe20000000900 */
[----:B------:R-:W1:Y:S01]  /*aee0*/  MUFU.EX2 R181, R181 ;  /* 0x000000b500b57308 */ /* 0x000e620000000800 */
[----:B------:R-:W-:-:S03]  /*aef0*/  IMAD.WIDE.U32 R200, R60, -0x326172a9, RZ ;  /* 0xcd9e8d573cc87825 */ /* 0x000fc600078e00ff */
[----:B------:R-:W-:-:S04]  /*af00*/  @!P6 PRMT R73, R76, 0x5410, RZ ;  /* 0x000054104c49e816 */ /* 0x000fc800000000ff */
[----:B------:R-:W1:Y:S01]  /*af10*/  MUFU.EX2 R76, R179 ;  /* 0x000000b3004c7308 */ /* 0x000e620000000800 */
[----:B------:R-:W-:Y:S01]  /*af20*/  @!P1 HADD2 R59, -R195.H0_H0, -RZ.H0_H0 ;  /* 0xa00000ffc33b9230 */ /* 0x000fe20000000900 */
[----:B------:R-:W-:-:S04]  /*af30*/  F2FP.PACK_AB R172, R75, R172 ;  /* 0x000000ac4bac723e */ /* 0x000fc800000000ff */
[----:B------:R-:W-:Y:S01]  /*af40*/  @!P1 PRMT R195, R59, 0x5410, RZ ;  /* 0x000054103bc39816 */ /* 0x000fe200000000ff */
[----:B-1----:R-:W-:-:S04]  /*af50*/  FADD.FTZ R59, R181, R112 ;  /* 0x00000070b53b7221 */ /* 0x002fc80000010000 */
[C---:B------:R-:W-:Y:S01]  /*af60*/  FADD.FTZ R59, R76.reuse, R59 ;  /* 0x0000003b4c3b7221 */ /* 0x040fe20000010000 */
[----:B------:R-:W-:Y:S02]  /*af70*/  F2FP.PACK_AB R168, R76, R181 ;  /* 0x000000b54ca8723e */ /* 0x000fe400000000ff */
[----:B--2---:R-:W-:Y:S01]  /*af80*/  LOP3.LUT R60, R201, UR13, R102, 0x96, !PT ;  /* 0x0000000dc93c7c12 */ /* 0x004fe2000f8e9666 */
[----:B------:R-:W-:-:S05]  /*af90*/  IMAD.WIDE.U32 R102, R67, -0x326172a9, RZ ;  /* 0xcd9e8d5743667825 */ /* 0x000fca00078e00ff */
[----:B------:R-:W-:Y:S02]  /*afa0*/  LOP3.LUT R67, R103, UR30, R200, 0x96, !PT ;  /* 0x0000001e67437c12 */ /* 0x000fe4000f8e96c8 */
[----:B------:R-:W-:Y:S01]  /*afb0*/  LOP3.LUT R117, R102, 0xffff, RZ, 0xc0, !PT ;  /* 0x0000ffff66757812 */ /* 0x000fe200078ec0ff */
[----:B------:R-:W2:Y:S01]  /*afc0*/  LDL.LU.64 R200, [R1+0x260] ;  /* 0x0002600001c87983 */ /* 0x000ea20000300a00 */
[C---:B------:R-:W-:Y:S02]  /*afd0*/  LOP3.LUT R75, R67.reuse, 0xffff, RZ, 0xc0, !PT ;  /* 0x0000ffff434b7812 */ /* 0x040fe400078ec0ff */
[----:B------:R-:W-:Y:S02]  /*afe0*/  LOP3.LUT R76, R67, 0xff, RZ, 0xc0, !PT ;  /* 0x000000ff434c7812 */ /* 0x000fe400078ec0ff */
[----:B------:R-:W-:Y:S02]  /*aff0*/  SHF.R.U32.HI R75, RZ, 0x8, R75 ;  /* 0x00000008ff4b7819 */ /* 0x000fe4000001164b */
[----:B------:R-:W-:-:S02]  /*b000*/  ISETP.GE.U32.AND P4, PT, R217, R76, PT ;  /* 0x0000004cd900720c */ /* 0x000fc40003f86070 */
[----:B------:R-:W-:Y:S02]  /*b010*/  LOP3.LUT R76, R75, 0xffff, RZ, 0xc0, !PT ;  /* 0x0000ffff4b4c7812 */ /* 0x000fe400078ec0ff */
[--C-:B------:R-:W-:Y:S02]  /*b020*/  SHF.R.U32.HI R110, RZ, 0x18, R67.reuse ;  /* 0x00000018ff6e7819 */ /* 0x100fe40000011643 */
[C---:B------:R-:W-:Y:S02]  /*b030*/  ISETP.GE.U32.AND P5, PT, R217.reuse, R76, PT ;  /* 0x0000004cd900720c */ /* 0x040fe40003fa6070 */
[----:B------:R-:W1:Y:S01]  /*b040*/  MUFU.EX2 R76, R169 ;  /* 0x000000a9004c7308 */ /* 0x000e620000000800 */
[----:B------:R-:W-:Y:S02]  /*b050*/  ISETP.GE.U32.AND P6, PT, R217, R110, PT ;  /* 0x0000006ed900720c */ /* 0x000fe40003fc6070 */
[----:B------:R-:W-:Y:S02]  /*b060*/  SHF.R.U32.HI R75, RZ, 0x10, R67 ;  /* 0x00000010ff4b7819 */ /* 0x000fe40000011643 */
[----:B------:R-:W-:-:S02]  /*b070*/  LOP3.LUT R110, R102, 0xff, RZ, 0xc0, !PT ;  /* 0x000000ff666e7812 */ /* 0x000fc400078ec0ff */
[----:B------:R-:W-:Y:S02]  /*b080*/  LOP3.LUT R112, R75, 0xff, RZ, 0xc0, !PT ;  /* 0x000000ff4b707812 */ /* 0x000fe400078ec0ff */
[C---:B------:R-:W-:Y:S02]  /*b090*/  ISETP.GE.U32.AND P1, PT, R217.reuse, R110, PT ;  /* 0x0000006ed900720c */ /* 0x040fe40003f26070 */
[--C-:B------:R-:W-:Y:S02]  /*b0a0*/  SHF.R.U32.HI R110, RZ, 0x18, R102.reuse ;  /* 0x00000018ff6e7819 */ /* 0x100fe40000011666 */
[C---:B------:R-:W-:Y:S02]  /*b0b0*/  ISETP.GE.U32.AND P2, PT, R217.reuse, R112, PT ;  /* 0x00000070d900720c */ /* 0x040fe40003f46070 */
[----:B------:R-:W-:Y:S01]  /*b0c0*/  SHF.R.U32.HI R112, RZ, 0x10, R102 ;  /* 0x00000010ff707819 */ /* 0x000fe20000011666 */
[----:B------:R-:W-:Y:S01]  /*b0d0*/  IMAD.WIDE.U32 R102, R60, -0x2daee0ad, RZ ;  /* 0xd2511f533c667825 */ /* 0x000fe200078e00ff */
[----:B------:R-:W-:-:S03]  /*b0e0*/  ISETP.GE.U32.AND P3, PT, R217, R110, PT ;  /* 0x0000006ed900720c */ /* 0x000fc60003f66070 */
[----:B-1----:R-:W-:Y:S02]  /*b0f0*/  FADD.FTZ R110, R76, R61 ;  /* 0x0000003d4c6e7221 */ /* 0x002fe40000010000 */
[----:B------:R-:W2:Y:S01]  /*b100*/  LDL.LU.64 R60, [R1+0x40] ;  /* 0x00004000013c7983 */ /* 0x000ea20000300a00 */
[----:B------:R-:W1:Y:S01]  /*b110*/  MUFU.EX2 R108, R175 ;  /* 0x000000af006c7308 */ /* 0x000e620000000800 */
[----:B------:R-:W-:Y:S01]  /*b120*/  IMAD.MOV.U32 R121, RZ, RZ, R131 ;  /* 0x000000ffff797224 */ /* 0x000fe200078e0083 */
[----:B------:R-:W-:Y:S02]  /*b130*/  F2FP.PACK_AB R174, R174, R189 ;  /* 0x000000bdaeae723e */ /* 0x000fe400000000ff */
[----:B------:R-:W-:-:S04]  /*b140*/  PRMT R189, R192, 0x7632, R189 ;  /* 0x00007632c0bd7816 */ /* 0x000fc800000000bd */
[----:B------:R-:W3:Y:S01]  /*b150*/  MUFU.EX2 R67, R166 ;  /* 0x000000a600437308 */ /* 0x000ee20000000800 */
[----:B------:R-:W-:-:S07]  /*b160*/  @!P4 HADD2 R56, -R192.H0_H0, -RZ.H0_H0 ;  /* 0xa00000ffc038c230 */ /* 0x000fce0000000900 */
[----:B------:R-:W4:Y:S01]  /*b170*/  MUFU.EX2 R131, R173 ;  /* 0x000000ad00837308 */ /* 0x000f220000000800 */
[----:B------:R-:W-:Y:S01]  /*b180*/  @!P5 HADD2 R55, -R189.H0_H0, -RZ.H0_H0 ;  /* 0xa00000ffbd37d230 */ /* 0x000fe20000000900 */
[----:B------:R-:W-:Y:S02]  /*b190*/  SHF.R.U32.HI R117, RZ, 0x8, R117 ;  /* 0x00000008ff757819 */ /* 0x000fe40000011675 */
[----:B------:R-:W-:Y:S01]  /*b1a0*/  PRMT R191, R194, 0x7632, R191 ;  /* 0x00007632c2bf7816 */ /* 0x000fe200000000bf */
[----:B-1----:R-:W-:Y:S01]  /*b1b0*/  FADD.FTZ R59, R108, R59 ;  /* 0x0000003b6c3b7221 */ /* 0x002fe20000010000 */
[----:B------:R-:W-:Y:S02]  /*b1c0*/  LOP3.LUT R112, R112, 0xff, RZ, 0xc0, !PT ;  /* 0x000000ff70707812 */ /* 0x000fe400078ec0ff */
[C---:B---3--:R-:W-:Y:S01]  /*b1d0*/  F2FP.PACK_AB R166, R67.reuse, R76 ;  /* 0x0000004c43a6723e */ /* 0x048fe200000000ff */
[----:B------:R-:W-:Y:S01]  /*b1e0*/  @!P6 HADD2 R54, -R191.H0_H0, -RZ.H0_H0 ;  /* 0xa00000ffbf36e230 */ /* 0x000fe20000000900 */
[C---:B------:R-:W-:Y:S01]  /*b1f0*/  LOP3.LUT R76, R102.reuse, 0xff, RZ, 0xc0, !PT ;  /* 0x000000ff664c7812 */ /* 0x040fe200078ec0ff */
[----:B------:R-:W-:Y:S01]  /*b200*/  FADD.FTZ R105, R67, R110 ;  /* 0x0000006e43697221 */ /* 0x000fe20000010000 */
[----:B------:R-:W-:-:S02]  /*b210*/  LOP3.LUT R67, R102, 0xffff, RZ, 0xc0, !PT ;  /* 0x0000ffff66437812 */ /* 0x000fc400078ec0ff */
[--C-:B------:R-:W-:Y:S01]  /*b220*/  SHF.R.U32.HI R110, RZ, 0x18, R102.reuse ;  /* 0x00000018ff6e7819 */ /* 0x100fe20000011666 */
[C---:B----4-:R-:W-:Y:S01]  /*b230*/  FADD.FTZ R59, R131.reuse, R59 ;  /* 0x0000003b833b7221 */ /* 0x050fe20000010000 */
[----:B------:R-:W-:Y:S02]  /*b240*/  F2FP.PACK_AB R131, R131, R108 ;  /* 0x0000006c8383723e */ /* 0x000fe400000000ff */
[----:B------:R-:W-:Y:S02]  /*b250*/  SHF.R.U32.HI R108, RZ, 0x10, R102 ;  /* 0x00000010ff6c7819 */ /* 0x000fe40000011666 */
[----:B------:R-:W-:Y:S01]  /*b260*/  LOP3.LUT R75, R221, UR28, R2, 0x96, !PT ;  /* 0x0000001cdd4b7c12 */ /* 0x000fe2000f8e9602 */
[----:B------:R-:W-:Y:S01]  /*b270*/  @!P2 HADD2 R53, -R194.H0_H0, -RZ.H0_H0 ;  /* 0xa00000ffc235a230 */ /* 0x000fe20000000900 */
[----:B------:R-:W-:Y:S02]  /*b280*/  IMAD.MOV.U32 R119, RZ, RZ, R121 ;  /* 0x000000ffff777224 */ /* 0x000fe400078e0079 */
[----:B------:R-:W-:-:S02]  /*b290*/  IMAD.MOV.U32 R121, RZ, RZ, R123 ;  /* 0x000000ffff797224 */ /* 0x000fc400078e007b */
[----:B------:R-:W-:Y:S02]  /*b2a0*/  IMAD.MOV.U32 R123, RZ, RZ, R127 ;  /* 0x000000ffff7b7224 */ /* 0x000fe400078e007f */
[----:B------:R-:W-:Y:S01]  /*b2b0*/  MUFU.EX2 R127, R165 ;  /* 0x000000a5007f7308 */ /* 0x000fe20000000800 */
[----:B------:R-:W-:Y:S01]  /*b2c0*/  @!P1 HADD2 R52, -R188.H0_H0, -RZ.H0_H0 ;  /* 0xa00000ffbc349230 */ /* 0x000fe20000000900 */
[----:B------:R-:W-:Y:S02]  /*b2d0*/  PRMT R185, R188, 0x7632, R185 ;  /* 0x00007632bcb97816 */ /* 0x000fe400000000b9 */
[----:B------:R-:W-:Y:S02]  /*b2e0*/  PRMT R187, R190, 0x7632, R187 ;  /* 0x00007632bebb7816 */ /* 0x000fe400000000bb */
[----:B------:R-:W-:-:S03]  /*b2f0*/  PRMT R181, R184, 0x7632, R181 ;  /* 0x00007632b8b57816 */ /* 0x000fc600000000b5 */
[----:B------:R-:W-:Y:S01]  /*b300*/  @!P3 HADD2 R49, -R187.H0_H0, -RZ.H0_H0 ;  /* 0xa00000ffbb31b230 */ /* 0x000fe20000000900 */
[----:B------:R-:W-:Y:S01]  /*b310*/  SHF.R.U32.HI R67, RZ, 0x8, R67 ;  /* 0x00000008ff437819 */ /* 0x000fe20000011643 */
[----:B------:R-:W-:Y:S01]  /*b320*/  MUFU.EX2 R129, R129 ;  /* 0x0000008100817308 */ /* 0x000fe20000000800 */
[----:B------:R-:W-:Y:S02]  /*b330*/  LOP3.LUT R108, R108, 0xff, RZ, 0xc0, !PT ;  /* 0x000000ff6c6c7812 */ /* 0x000fe400078ec0ff */
[----:B------:R-:W-:Y:S02]  /*b340*/  PRMT R183, R186, 0x7632, R183 ;  /* 0x00007632bab77816 */ /* 0x000fe400000000b7 */
[----:B------:R-:W-:-:S03]  /*b350*/  PRMT R177, R180, 0x7632, R177 ;  /* 0x00007632b4b17816 */ /* 0x000fc600000000b1 */
[----:B------:R-:W-:Y:S01]  /*b360*/  MUFU.EX2 R148, R148 ;  /* 0x0000009400947308 */ /* 0x000fe20000000800 */
[----:B------:R-:W-:Y:S02]  /*b370*/  PRMT R179, R182, 0x7632, R179 ;  /* 0x00007632b6b37816 */ /* 0x000fe400000000b3 */
[----:B--2---:R-:W-:Y:S02]  /*b380*/  LOP3.LUT R61, R103, UR29, R60, 0x96, !PT ;  /* 0x0000001d673d7c12 */ /* 0x004fe4000f8e963c */
[----:B------:R-:W-:Y:S01]  /*b390*/  PRMT R60, R192, 0x5410, R189 ;  /* 0x00005410c03c7816 */ /* 0x000fe200000000bd */
[----:B------:R-:W2:Y:S01]  /*b3a0*/  LDL.LU.64 R102, [R1+0x258] ;  /* 0x0002580001667983 */ /* 0x000ea20000300a00 */
[----:B------:R-:W-:Y:S02]  /*b3b0*/  @!P4 PRMT R192, R56, 0x5410, RZ ;  /* 0x0000541038c0c816 */ /* 0x000fe400000000ff */
[----:B------:R-:W-:Y:S01]  /*b3c0*/  @!P5 PRMT R189, R55, 0x5410, RZ ;  /* 0x0000541037bdd816 */ /* 0x000fe200000000ff */
[----:B------:R1:W5:Y:S01]  /*b3d0*/  LDL.LU.64 R2, [R1+0x250] ;  /* 0x0002500001027983 */ /* 0x0003620000300a00 */
[----:B------:R-:W-:-:S02]  /*b3e0*/  LOP3.LUT R56, R117, 0xffff, RZ, 0xc0, !PT ;  /* 0x0000ffff75387812 */ /* 0x000fc400078ec0ff */
[----:B------:R-:W-:Y:S02]  /*b3f0*/  LOP3.LUT R55, R61, 0xffff, RZ, 0xc0, !PT ;  /* 0x0000ffff3d377812 */ /* 0x000fe400078ec0ff */
[C---:B------:R-:W-:Y:S02]  /*b400*/  ISETP.GE.U32.AND P5, PT, R217.reuse, R56, PT ;  /* 0x00000038d900720c */ /* 0x040fe40003fa6070 */
[----:B------:R-:W-:Y:S02]  /*b410*/  SHF.R.U32.HI R55, RZ, 0x8, R55 ;  /* 0x00000008ff377819 */ /* 0x000fe40000011637 */
[----:B------:R-:W-:Y:S02]  /*b420*/  PRMT R56, R194, 0x5410, R191 ;  /* 0x00005410c2387816 */ /* 0x000fe400000000bf */
[----:B------:R-:W-:Y:S02]  /*b430*/  @!P6 PRMT R191, R54, 0x5410, RZ ;  /* 0x0000541036bfe816 */ /* 0x000fe400000000ff */
[----:B------:R-:W-:-:S02]  /*b440*/  ISETP.GE.U32.AND P4, PT, R217, R76, PT ;  /* 0x0000004cd900720c */ /* 0x000fc40003f86070 */
[----:B------:R-:W-:Y:S02]  /*b450*/  ISETP.GE.U32.AND P6, PT, R217, R112, PT ;  /* 0x00000070d900720c */ /* 0x000fe40003fc6070 */
[----:B------:R-:W-:Y:S02]  /*b460*/  LOP3.LUT R76, R89, UR26, R220, 0x96, !PT ;  /* 0x0000001a594c7c12 */ /* 0x000fe4000f8e96dc */
[----:B------:R-:W-:Y:S01]  /*b470*/  LOP3.LUT R112, R55, 0xffff, RZ, 0xc0, !PT ;  /* 0x0000ffff37707812 */ /* 0x000fe200078ec0ff */
[----:B------:R-:W3:Y:S01]  /*b480*/  LDL.LU.64 R220, [R1+0x248] ;  /* 0x0002480001dc7983 */ /* 0x000ee20000300a00 */
[----:B------:R-:W-:-:S03]  /*b490*/  IMAD.MOV.U32 R55, RZ, RZ, R218 ;  /* 0x000000ffff377224 */ /* 0x000fc600078e00da */
[----:B------:R-:W4:Y:S01]  /*b4a0*/  LDL.LU R218, [R1+0x244] ;  /* 0x0002440001da7983 */ /* 0x000f220000300800 */
[----:B------:R-:W-:Y:S01]  /*b4b0*/  @!P2 PRMT R194, R53, 0x5410, RZ ;  /* 0x0000541035c2a816 */ /* 0x000fe200000000ff */
[----:B------:R-:W-:Y:S02]  /*b4c0*/  IMAD.MOV.U32 R53, RZ, RZ, R178 ;  /* 0x000000ffff357224 */ /* 0x000fe400078e00b2 */
[----:B------:R-:W2:Y:S01]  /*b4d0*/  LDL.LU R178, [R1+0x240] ;  /* 0x0002400001b27983 */ /* 0x000ea20000300800 */
[----:B------:R-:W1:Y:S01]  /*b4e0*/  MUFU.EX2 R54, R167 ;  /* 0x000000a700367308 */ /* 0x000e620000000800 */
[----:B------:R-:W-:Y:S01]  /*b4f0*/  ISETP.GE.U32.AND P2, PT, R217, R112, PT ;  /* 0x00000070d900720c */ /* 0x000fe20003f46070 */
[----:B------:R-:W-:Y:S01]  /*b500*/  @!P5 HADD2 R51, -R185.H0_H0, -RZ.H0_H0 ;  /* 0xa00000ffb933d230 */ /* 0x000fe20000000900 */
[----:B-1----:R-:W-:Y:S02]  /*b510*/  FADD.FTZ R112, R54, R59 ;  /* 0x0000003b36707221 */ /* 0x002fe40000010000 */
[----:B------:R-:W-:-:S02]  /*b520*/  IMAD.MOV.U32 R59, RZ, RZ, R53 ;  /* 0x000000ffff3b7224 */ /* 0x000fc400078e0035 */
[C---:B------:R-:W-:Y:S01]  /*b530*/  FADD.FTZ R53, R127.reuse, R112 ;  /* 0x000000707f357221 */ /* 0x040fe20000010000 */
[----:B------:R-:W-:Y:S01]  /*b540*/  F2FP.PACK_AB R127, R127, R54 ;  /* 0x000000367f7f723e */ /* 0x000fe200000000ff */
[----:B------:R-:W-:Y:S01]  /*b550*/  IMAD.MOV.U32 R54, RZ, RZ, R59 ;  /* 0x000000ffff367224 */ /* 0x000fe200078e003b */
[----:B------:R-:W-:Y:S02]  /*b560*/  PRMT R59, R188, 0x5410, R185 ;  /* 0x00005410bc3b7816 */ /* 0x000fe400000000b9 */
[----:B------:R-:W-:Y:S02]  /*b570*/  @!P1 PRMT R188, R52, 0x5410, RZ ;  /* 0x0000541034bc9816 */ /* 0x000fe400000000ff */
[----:B------:R-:W-:-:S04]  /*b580*/  LOP3.LUT R52, R61, 0xff, RZ, 0xc0, !PT ;  /* 0x000000ff3d347812 */ /* 0x000fc800078ec0ff */
[----:B------:R-:W-:Y:S01]  /*b590*/  ISETP.GE.U32.AND P1, PT, R217, R52, PT ;  /* 0x00000034d900720c */ /* 0x000fe20003f26070 */
[----:B------:R-:W-:Y:S01]  /*b5a0*/  IMAD.MOV.U32 R52, RZ, RZ, R4 ;  /* 0x000000ffff347224 */ /* 0x000fe200078e0004 */
[----:B------:R-:W-:Y:S01]  /*b5b0*/  @!P5 PRMT R185, R51, 0x5410, RZ ;  /* 0x0000541033b9d816 */ /* 0x000fe200000000ff */
[----:B------:R-:W-:Y:S02]  /*b5c0*/  @!P6 HADD2 R50, -R190.H0_H0, -RZ.H0_H0 ;  /* 0xa00000ffbe32e230 */ /* 0x000fe40000000900 */
[----:B------:R-:W-:Y:S01]  /*b5d0*/  @!P4 HADD2 R44, -R180.H0_H0, -RZ.H0_H0 ;  /* 0xa00000ffb42cc230 */ /* 0x000fe20000000900 */
[----:B------:R-:W-:Y:S01]  /*b5e0*/  IMAD.MOV.U32 R51, RZ, RZ, R52 ;  /* 0x000000ffff337224 */ /* 0x000fe200078e0034 */
[--C-:B------:R-:W-:Y:S01]  /*b5f0*/  SHF.R.U32.HI R52, RZ, 0x18, R61.reuse ;  /* 0x00000018ff347819 */ /* 0x100fe2000001163d */
[----:B------:R-:W-:Y:S01]  /*b600*/  @!P2 HADD2 R47, -R181.H0_H0, -RZ.H0_H0 ;  /* 0xa00000ffb52fa230 */ /* 0x000fe20000000900 */
[----:B------:R-:W-:Y:S01]  /*b610*/  SHF.R.U32.HI R61, RZ, 0x10, R61 ;  /* 0x00000010ff3d7819 */ /* 0x000fe2000001163d */
[----:B------:R-:W-:Y:S01]  /*b620*/  MUFU.EX2 R122, R122 ;  /* 0x0000007a007a7308 */ /* 0x000fe20000000800 */
[----:B------:R-:W-:Y:S01]  /*b630*/  ISETP.GE.U32.AND P5, PT, R217, R52, PT ;  /* 0x00000034d900720c */ /* 0x000fe20003fa6070 */
[----:B------:R-:W-:Y:S01]  /*b640*/  IMAD.MOV.U32 R52, RZ, RZ, R51 ;  /* 0x000000ffff347224 */ /* 0x000fe200078e0033 */
[----:B------:R-:W-:Y:S01]  /*b650*/  PRMT R51, R190, 0x5410, R187 ;  /* 0x00005410be337816 */ /* 0x000fe200000000bb */
[----:B------:R-:W-:Y:S01]  /*b660*/  @!P1 HADD2 R48, -R184.H0_H0, -RZ.H0_H0 ;  /* 0xa00000ffb8309230 */ /* 0x000fe20000000900 */
[----:B------:R-:W-:Y:S01]  /*b670*/  @!P6 PRMT R190, R50, 0x5410, RZ ;  /* 0x0000541032bee816 */ /* 0x000fe200000000ff */
[----:B------:R-:W3:Y:S01]  /*b680*/  LDL.LU R4, [R1+0x23c] ;  /* 0x00023c0001047983 */ /* 0x000ee20000300800 */
[----:B------:R-:W-:Y:S01]  /*b690*/  LOP3.LUT R50, R61, 0xff, RZ, 0xc0, !PT ;  /* 0x000000ff3d327812 */ /* 0x000fe200078ec0ff */
[----:B------:R-:W-:Y:S01]  /*b6a0*/  IMAD.MOV.U32 R61, RZ, RZ, R5 ;  /* 0x000000ffff3d7224 */ /* 0x000fe200078e0005 */
[----:B------:R-:W-:Y:S01]  /*b6b0*/  @!P3 PRMT R187, R49, 0x5410, RZ ;  /* 0x0000541031bbb816 */ /* 0x000fe200000000ff */
[----:B------:R-:W-:Y:S01]  /*b6c0*/  MUFU.EX2 R124, R124 ;  /* 0x0000007c007c7308 */ /* 0x000fe20000000800 */
[----:B------:R-:W-:Y:S01]  /*b6d0*/  ISETP.GE.U32.AND P6, PT, R217, R50, PT ;  /* 0x00000032d900720c */ /* 0x000fe20003fc6070 */
[----:B------:R-:W-:Y:S01]  /*b6e0*/  IMAD.MOV.U32 R49, RZ, RZ, R61 ;  /* 0x000000ffff317224 */ /* 0x000fe200078e003d */
[----:B------:R-:W-:Y:S01]  /*b6f0*/  PRMT R61, R184, 0x5410, R181 ;  /* 0x00005410b83d7816 */ /* 0x000fe200000000b5 */
[----:B------:R-:W-:Y:S01]  /*b700*/  IMAD.MOV.U32 R50, RZ, RZ, R222 ;  /* 0x000000ffff327224 */ /* 0x000fe200078e00de */
[----:B------:R-:W-:Y:S01]  /*b710*/  @!P1 PRMT R184, R48, 0x5410, RZ ;  /* 0x0000541030b89816 */ /* 0x000fe200000000ff */
[----:B------:R-:W-:Y:S01]  /*b720*/  @!P5 HADD2 R45, -R183.H0_H0, -RZ.H0_H0 ;  /* 0xa00000ffb72dd230 */ /* 0x000fe20000000900 */
[----:B------:R-:W-:Y:S01]  /*b730*/  PRMT R173, R174, 0x7632, R173 ;  /* 0x00007632aead7816 */ /* 0x000fe200000000ad */
[----:B------:R-:W1:Y:S01]  /*b740*/  MUFU.EX2 R48, R149 ;  /* 0x0000009500307308 */ /* 0x000e620000000800 */
[----:B------:R-:W-:Y:S01]  /*b750*/  @!P2 PRMT R181, R47, 0x5410, RZ ;  /* 0x000054102fb5a816 */ /* 0x000fe200000000ff */
[----:B------:R-:W-:Y:S01]  /*b760*/  IMAD.MOV.U32 R47, RZ, RZ, R50 ;  /* 0x000000ffff2f7224 */ /* 0x000fe200078e0032 */
[----:B------:R-:W-:Y:S01]  /*b770*/  LOP3.LUT R50, R67, 0xffff, RZ, 0xc0, !PT ;  /* 0x0000ffff43327812 */ /* 0x000fe200078ec0ff */
[----:B------:R-:W3:Y:S01]  /*b780*/  LDL.LU R5, [R1+0x238] ;  /* 0x0002380001057983 */ /* 0x000ee20000300800 */
[----:B------:R-:W-:-:S02]  /*b790*/  ISETP.GE.U32.AND P2, PT, R217, R108, PT ;  /* 0x0000006cd900720c */ /* 0x000fc40003f46070 */
[C---:B------:R-:W-:Y:S01]  /*b7a0*/  ISETP.GE.U32.AND P3, PT, R217.reuse, R50, PT ;  /* 0x00000032d900720c */ /* 0x040fe20003f66070 */
[----:B------:R-:W-:Y:S01]  /*b7b0*/  @!P6 HADD2 R46, -R186.H0_H0, -RZ.H0_H0 ;  /* 0xa00000ffba2ee230 */ /* 0x000fe20000000900 */
[----:B------:R-:W-:Y:S01]  /*b7c0*/  PRMT R67, R186, 0x5410, R183 ;  /* 0x00005410ba437816 */ /* 0x000fe200000000b7 */
[----:B------:R-:W-:Y:S01]  /*b7d0*/  IMAD.MOV.U32 R108, RZ, RZ, R47 ;  /* 0x000000ffff6c7224 */ /* 0x000fe200078e002f */
[----:B------:R-:W-:Y:S01]  /*b7e0*/  ISETP.GE.U32.AND P1, PT, R217, R110, PT ;  /* 0x0000006ed900720c */ /* 0x000fe20003f26070 */
[----:B------:R-:W-:Y:S01]  /*b7f0*/  MUFU.EX2 R116, R116 ;  /* 0x0000007400747308 */ /* 0x000fe20000000800 */
[----:B------:R-:W-:Y:S01]  /*b800*/  @!P6 PRMT R186, R46, 0x5410, RZ ;  /* 0x000054102ebae816 */ /* 0x000fe200000000ff */
[----:B------:R2:W5:Y:S01]  /*b810*/  LDL.LU R222, [R1+0x234] ;  /* 0x0002340001de7983 */ /* 0x0005620000300800 */
[----:B-1----:R-:W-:-:S05]  /*b820*/  FADD.FTZ R46, R48, R105 ;  /* 0x00000069302e7221 */ /* 0x002fca0000010000 */
[----:B------:R-:W1:Y:S01]  /*b830*/  MUFU.EX2 R47, R128 ;  /* 0x00000080002f7308 */ /* 0x000e620000000800 */
[C---:B------:R-:W-:Y:S01]  /*b840*/  FADD.FTZ R46, R129.reuse, R46 ;  /* 0x0000002e812e7221 */ /* 0x040fe20000010000 */
[----:B------:R-:W-:Y:S01]  /*b850*/  F2FP.PACK_AB R129, R129, R48 ;  /* 0x000000308181723e */ /* 0x000fe200000000ff */
[----:B------:R-:W-:Y:S01]  /*b860*/  @!P3 HADD2 R43, -R177.H0_H0, -RZ.H0_H0 ;  /* 0xa00000ffb12bb230 */ /* 0x000fe20000000900 */
[----:B------:R-:W-:Y:S01]  /*b870*/  @!P5 PRMT R183, R45, 0x5410, RZ ;  /* 0x000054102db7d816 */ /* 0x000fe200000000ff */
[----:B------:R-:W-:-:S03]  /*b880*/  @!P2 HADD2 R42, -R182.H0_H0, -RZ.H0_H0 ;  /* 0xa00000ffb62aa230 */ /* 0x000fc60000000900 */
[----:B------:R-:W1:Y:S01]  /*b890*/  MUFU.EX2 R48, R125 ;  /* 0x0000007d00307308 */ /* 0x000e620000000800 */
[----:B------:R-:W-:Y:S02]  /*b8a0*/  PRMT R45, R180, 0x5410, R177 ;  /* 0x00005410b42d7816 */ /* 0x000fe400000000b1 */
[----:B------:R-:W-:Y:S02]  /*b8b0*/  @!P3 PRMT R177, R43, 0x5410, RZ ;  /* 0x000054102bb1b816 */ /* 0x000fe400000000ff */
[----:B------:R-:W-:Y:S01]  /*b8c0*/  PRMT R43, R182, 0x5410, R179 ;  /* 0x00005410b62b7816 */ /* 0x000fe200000000b3 */
[----:B------:R-:W-:Y:S01]  /*b8d0*/  IMAD.MOV.U32 R149, RZ, RZ, R7 ;  /* 0x000000ffff957224 */ /* 0x000fe200078e0007 */
[----:B------:R-:W-:Y:S01]  /*b8e0*/  @!P4 PRMT R180, R44, 0x5410, RZ ;  /* 0x000054102cb4c816 */ /* 0x000fe200000000ff */
[----:B------:R-:W-:Y:S01]  /*b8f0*/  IMAD.MOV.U32 R44, RZ, RZ, R52 ;  /* 0x000000ffff2c7224 */ /* 0x000fe200078e0034 */
[----:B------:R-:W-:Y:S01]  /*b900*/  @!P2 PRMT R182, R42, 0x5410, RZ ;  /* 0x000054102ab6a816 */ /* 0x000fe200000000ff */
[----:B------:R-:W-:-:S02]  /*b910*/  FADD.FTZ R42, R148, R53 ;  /* 0x00000035942a7221 */ /* 0x000fc40000010000 */
[----:B------:R-:W-:Y:S01]  /*b920*/  IMAD.WIDE.U32 R52, R101, -0x326172a9, RZ ;  /* 0xcd9e8d5765347825 */ /* 0x000fe200078e00ff */
[----:B------:R-:W-:-:S03]  /*b930*/  @!P1 HADD2 R41, -R179.H0_H0, -RZ.H0_H0 ;  /* 0xa00000ffb3299230 */ /* 0x000fc60000000900 */
[----:B------:R-:W-:Y:S02]  /*b940*/  IMAD.MOV.U32 R50, RZ, RZ, R149 ;  /* 0x000000ffff327224 */ /* 0x000fe400078e0095 */
[----:B------:R-:W-:Y:S01]  /*b950*/  IMAD.MOV.U32 R105, RZ, RZ, R49 ;  /* 0x000000ffff697224 */ /* 0x000fe200078e0031 */
[----:B------:R-:W-:Y:S01]  /*b960*/  LOP3.LUT R52, R53, R100, RZ, 0x3c, !PT ;  /* 0x0000006435347212 */ /* 0x000fe200078e3cff */
[----:B------:R-:W-:Y:S02]  /*b970*/  IMAD.MOV.U32 R149, RZ, RZ, R55 ;  /* 0x000000ffff957224 */ /* 0x000fe400078e0037 */
[----:B-1----:R-:W-:Y:S02]  /*b980*/  FADD.FTZ R49, R47, R46 ;  /* 0x0000002e2f317221 */ /* 0x002fe40000010000 */
[----:B------:R-:W-:Y:S01]  /*b990*/  IMAD.MOV.U32 R55, RZ, RZ, R123 ;  /* 0x000000ffff377224 */ /* 0x000fe200078e007b */
[----:B------:R-:W-:Y:S01]  /*b9a0*/  @!P1 PRMT R179, R41, 0x5410, RZ ;  /* 0x0000541029b39816 */ /* 0x000fe200000000ff */
[C---:B------:R-:W-:Y:S01]  /*b9b0*/  FADD.FTZ R49, R48.reuse, R49 ;  /* 0x0000003130317221 */ /* 0x040fe20000010000 */
[----:B------:R-:W-:Y:S01]  /*b9c0*/  F2FP.PACK_AB R125, R48, R47 ;  /* 0x0000002f307d723e */ /* 0x000fe200000000ff */
[----:B------:R-:W-:-:S02]  /*b9d0*/  IMAD.MOV.U32 R41, RZ, RZ, R54 ;  /* 0x000000ffff297224 */ /* 0x000fc400078e0036 */
[----:B------:R-:W-:Y:S02]  /*b9e0*/  IMAD.MOV.U32 R48, RZ, RZ, R55 ;  /* 0x000000ffff307224 */ /* 0x000fe400078e0037 */
[----:B------:R-:W-:-:S04]  /*b9f0*/  IMAD.WIDE.U32 R52, R52, -0x2daee0ad, RZ ;  /* 0xd2511f5334347825 */ /* 0x000fc800078e00ff */
[----:B------:R-:W-:-:S04]  /*ba00*/  IMAD.WIDE.U32 R54, R75, -0x2daee0ad, RZ ;  /* 0xd2511f534b367825 */ /* 0x000fc800078e00ff */
[----:B------:R-:W-:Y:S01]  /*ba10*/  IMAD.MOV.U32 R75, RZ, RZ, R41 ;  /* 0x000000ffff4b7224 */ /* 0x000fe200078e0029 */
[----:B------:R-:W-:Y:S01]  /*ba20*/  LOP3.LUT R41, R55, UR25, R52, 0x96, !PT ;  /* 0x0000001937297c12 */ /* 0x000fe2000f8e9634 */
[----:B------:R-:W-:-:S04]  /*ba30*/  IMAD.WIDE.U32 R46, R76, -0x2daee0ad, RZ ;  /* 0xd2511f534c2e7825 */ /* 0x000fc800078e00ff */
[----:B------:R-:W-:-:S05]  /*ba40*/  IMAD.WIDE.U32 R52, R41, -0x326172a9, RZ ;  /* 0xcd9e8d5729347825 */ /* 0x000fca00078e00ff */
[----:B------:R-:W-:Y:S01]  /*ba50*/  LOP3.LUT R41, R53, UR24, R88, 0x96, !PT ;  /* 0x0000001835297c12 */ /* 0x000fe2000f8e9658 */
[----:B------:R-:W-:Y:S01]  /*ba60*/  IMAD.MOV.U32 R76, RZ, RZ, R44 ;  /* 0x000000ffff4c7224 */ /* 0x000fe200078e002c */
[----:B------:R-:W-:-:S03]  /*ba70*/  LOP3.LUT R44, R47, UR23, R54, 0x96, !PT ;  /* 0x000000172f2c7c12 */ /* 0x000fc6000f8e9636 */
[----:B------:R-:W-:Y:S01]  /*ba80*/  IMAD.WIDE.U32 R54, R41, -0x2daee0ad, RZ ;  /* 0xd2511f5329367825 */ /* 0x000fe200078e00ff */
[----:B------:R-:W1:Y:S04]  /*ba90*/  MUFU.EX2 R123, R130 ;  /* 0x00000082007b7308 */ /* 0x000e680000000800 */
[----:B------:R-:W-:Y:S01]  /*baa0*/  LOP3.LUT R41, R55, UR14, R46, 0x96, !PT ;  /* 0x0000000e37297c12 */ /* 0x000fe2000f8e962e */
[----:B------:R-:W-:-:S05]  /*bab0*/  IMAD.WIDE.U32 R46, R44, -0x326172a9, RZ ;  /* 0xcd9e8d572c2e7825 */ /* 0x000fca00078e00ff */
[----:B------:R-:W-:-:S05]  /*bac0*/  LOP3.LUT R52, R47, UR21, R52, 0x96, !PT ;  /* 0x000000152f347c12 */ /* 0x000fca000f8e9634 */
[----:B------:R-:W-:-:S05]  /*bad0*/  IMAD.WIDE.U32 R52, R52, -0x2daee0ad, RZ ;  /* 0xd2511f5334347825 */ /* 0x000fca00078e00ff */
[----:B------:R-:W-:Y:S01]  /*bae0*/  LOP3.LUT R54, R53, UR5, R54, 0x96, !PT ;  /* 0x0000000535367c12 */ /* 0x000fe2000f8e9636 */
[C---:B-1----:R-:W-:Y:S01]  /*baf0*/  FADD.FTZ R42, R123.reuse, R42 ;  /* 0x0000002a7b2a7221 */ /* 0x042fe20000010000 */
[----:B------:R-:W-:Y:S01]  /*bb00*/  F2FP.PACK_AB R123, R123, R148 ;  /* 0x000000947b7b723e */ /* 0x000fe200000000ff */
[----:B------:R-:W-:Y:S02]  /*bb10*/  IMAD.MOV.U32 R53, RZ, RZ, R149 ;  /* 0x000000ffff357224 */ /* 0x000fe400078e0095 */
[----:B------:R-:W-:-:S04]  /*bb20*/  IMAD.WIDE.U32 R148, R41, -0x326172a9, RZ ;  /* 0xcd9e8d5729947825 */ /* 0x000fc800078e00ff */
[----:B------:R-:W-:Y:S01]  /*bb30*/  IMAD.WIDE.U32 R54, R54, -0x326172a9, RZ ;  /* 0xcd9e8d5736367825 */ /* 0x000fe200078e00ff */
[----:B------:R-:W-:-:S04]  /*bb40*/  LOP3.LUT R46, R149, UR13, R46, 0x96, !PT ;  /* 0x0000000d952e7c12 */ /* 0x000fc8000f8e962e */
[----:B------:R-:W-:Y:S01]  /*bb50*/  LOP3.LUT R47, R55, UR30, R148, 0x96, !PT ;  /* 0x0000001e372f7c12 */ /* 0x000fe2000f8e9694 */
[----:B------:R-:W-:-:S04]  /*bb60*/  IMAD.WIDE.U32 R148, R101, -0x326172a9, RZ ;  /* 0xcd9e8d5765947825 */ /* 0x000fc800078e00ff */
[----:B------:R-:W-:Y:S01]  /*bb70*/  IMAD.MOV.U32 R149, RZ, RZ, R48 ;  /* 0x000000ffff957224 */ /* 0x000fe200078e0030 */
[----:B------:R-:W-:Y:S02]  /*bb80*/  LOP3.LUT R48, R47, 0xff, RZ, 0xc0, !PT ;  /* 0x000000ff2f307812 */ /* 0x000fe400078ec0ff */
[----:B------:R-:W-:Y:S01]  /*bb90*/  LOP3.LUT R44, R115, UR28, R148, 0x96, !PT ;  /* 0x0000001c732c7c12 */ /* 0x000fe2000f8e9694 */
[----:B------:R-:W-:Y:S01]  /*bba0*/  IMAD.MOV.U32 R148, RZ, RZ, R75 ;  /* 0x000000ffff947224 */ /* 0x000fe200078e004b */
[----:B------:R-:W-:Y:S01]  /*bbb0*/  ISETP.GE.U32.AND P6, PT, R217, R48, PT ;  /* 0x00000030d900720c */ /* 0x000fe20003fc6070 */
[----:B------:R-:W-:Y:S01]  /*bbc0*/  IMAD.MOV.U32 R75, RZ, RZ, R119 ;  /* 0x000000ffff4b7224 */ /* 0x000fe200078e0077 */
[----:B------:R-:W-:Y:S01]  /*bbd0*/  LOP3.LUT R48, R47, 0xffff, RZ, 0xc0, !PT ;  /* 0x0000ffff2f307812 */ /* 0x000fe200078ec0ff */
[----:B------:R-:W1:Y:S01]  /*bbe0*/  MUFU.EX2 R119, R126 ;  /* 0x0000007e00777308 */ /* 0x000e620000000800 */
[----:B------:R-:W2:Y:S02]  /*bbf0*/  S2R R7, SR_TID.X ;  /* 0x0000000000077919 */ /* 0x000ea40000002100 */
[----:B------:R-:W-:-:S04]  /*bc00*/  SHF.R.U32.HI R48, RZ, 0x8, R48 ;  /* 0x00000008ff307819 */ /* 0x000fc80000011630 */
[----:B------:R-:W-:-:S04]  /*bc10*/  LOP3.LUT R48, R48, 0xffff, RZ, 0xc0, !PT ;  /* 0x0000ffff30307812 */ /* 0x000fc800078ec0ff */
[----:B------:R-:W-:Y:S02]  /*bc20*/  ISETP.GE.U32.AND P3, PT, R217, R48, PT ;  /* 0x00000030d900720c */ /* 0x000fe40003f66070 */
[----:B------:R-:W-:Y:S01]  /*bc30*/  SHF.R.U32.HI R48, RZ, 0x10, R47 ;  /* 0x00000010ff307819 */ /* 0x000fe2000001162f */
[----:B------:R-:W-:-:S03]  /*bc40*/  @!P6 HADD2 R40, -R174.H0_H0, -RZ.H0_H0 ;  /* 0xa00000ffae28e230 */ /* 0x000fc60000000900 */
[----:B------:R-:W-:-:S04]  /*bc50*/  LOP3.LUT R48, R48, 0xff, RZ, 0xc0, !PT ;  /* 0x000000ff30307812 */ /* 0x000fc800078ec0ff */
[C---:B------:R-:W-:Y:S02]  /*bc60*/  ISETP.GE.U32.AND P4, PT, R217.reuse, R48, PT ;  /* 0x00000030d900720c */ /* 0x040fe40003f86070 */
[----:B------:R-:W-:Y:S01]  /*bc70*/  LOP3.LUT R48, R54, 0xff, RZ, 0xc0, !PT ;  /* 0x000000ff36307812 */ /* 0x000fe200078ec0ff */
[----:B------:R-:W-:Y:S01]  /*bc80*/  @!P3 HADD2 R39, -R173.H0_H0, -RZ.H0_H0 ;  /* 0xa00000ffad27b230 */ /* 0x000fe20000000900 */
[----:B------:R-:W-:Y:S02]  /*bc90*/  IMAD.MOV.U32 R115, RZ, RZ, R121 ;  /* 0x000000ffff737224 */ /* 0x000fe400078e0079 */
[----:B------:R-:W-:Y:S02]  /*bca0*/  ISETP.GE.U32.AND P1, PT, R217, R48, PT ;  /* 0x00000030d900720c */ /* 0x000fe40003f26070 */
[----:B------:R-:W-:Y:S02]  /*bcb0*/  SHF.R.U32.HI R48, RZ, 0x18, R54 ;  /* 0x00000018ff307819 */ /* 0x000fe40000011636 */
[----:B------:R-:W-:-:S02]  /*bcc0*/  PRMT R175, R37, 0x7632, R175 ;  /* 0x0000763225af7816 */ /* 0x000fc400000000af */
[----:B------:R-:W-:Y:S02]  /*bcd0*/  ISETP.GE.U32.AND P5, PT, R217, R48, PT ;  /* 0x00000030d900720c */ /* 0x000fe40003fa6070 */
[----:B------:R-:W-:-:S05]  /*bce0*/  PRMT R167, R168, 0x7632, R167 ;  /* 0x00007632a8a77816 */ /* 0x000fca00000000a7 */
[----:B------:R-:W-:Y:S01]  /*bcf0*/  @!P1 HADD2 R35, -R168.H0_H0, -RZ.H0_H0 ;  /* 0xa00000ffa8239230 */ /* 0x000fe20000000900 */
[----:B------:R-:W-:-:S05]  /*bd00*/  PRMT R169, R172, 0x7632, R169 ;  /* 0x00007632aca97816 */ /* 0x000fca00000000a9 */
[----:B------:R-:W-:Y:S01]  /*bd10*/  @!P5 HADD2 R32, -R169.H0_H0, -RZ.H0_H0 ;  /* 0xa00000ffa920d230 */ /* 0x000fe20000000900 */
[----:B----4-:R-:W-:Y:S01]  /*bd20*/  LOP3.LUT R41, R218, 0x7ffffffc, RZ, 0xc0, !PT ;  /* 0x7ffffffcda297812 */ /* 0x010fe200078ec0ff */
[----:B------:R-:W-:Y:S02]  /*bd30*/  IMAD.MOV.U32 R218, RZ, RZ, R76 ;  /* 0x000000ffffda7224 */ /* 0x000fe400078e004c */
[----:B------:R-:W-:Y:S02]  /*bd40*/  IMAD.MOV.U32 R76, RZ, RZ, R105 ;  /* 0x000000ffff4c7224 */ /* 0x000fe400078e0069 */
[----:B------:R-:W-:Y:S01]  /*bd50*/  IMAD.MOV.U32 R105, RZ, RZ, R50 ;  /* 0x000000ffff697224 */ /* 0x000fe200078e0032 */
[----:B------:R-:W-:Y:S02]  /*bd60*/  SHF.R.U32.HI R50, RZ, 0x18, R47 ;  /* 0x00000018ff327819 */ /* 0x000fe4000001162f */
[----:B------:R-:W-:Y:S01]  /*bd70*/  LOP3.LUT R47, R54, 0xffff, RZ, 0xc0, !PT ;  /* 0x0000ffff362f7812 */ /* 0x000fe200078ec0ff */
[----:B------:R-:W-:Y:S01]  /*bd80*/  IMAD.MOV.U32 R55, RZ, RZ, R53 ;  /* 0x000000ffff377224 */ /* 0x000fe200078e0035 */
[----:B------:R-:W-:Y:S01]  /*bd90*/  ISETP.GE.U32.AND P2, PT, R217, R50, PT ;  /* 0x00000032d900720c */ /* 0x000fe20003f46070 */
[----:B-1----:R-:W-:Y:S01]  /*bda0*/  FADD.FTZ R53, R119, R42 ;  /* 0x0000002a77357221 */ /* 0x002fe20000010000 */
[----:B------:R-:W-:Y:S01]  /*bdb0*/  SHF.R.U32.HI R50, RZ, 0x10, R54 ;  /* 0x00000010ff327819 */ /* 0x000fe20000011636 */
[----:B------:R-:W-:-:S02]  /*bdc0*/  FADD.FTZ R42, R122, R49 ;  /* 0x000000317a2a7221 */ /* 0x000fc40000010000 */
[----:B------:R-:W-:Y:S01]  /*bdd0*/  IMAD.MOV.U32 R49, RZ, RZ, R76 ;  /* 0x000000ffff317224 */ /* 0x000fe200078e004c */
[----:B------:R-:W-:Y:S02]  /*bde0*/  PRMT R76, R174, 0x5410, R173 ;  /* 0x00005410ae4c7816 */ /* 0x000fe400000000ad */
[----:B------:R-:W-:Y:S02]  /*bdf0*/  LOP3.LUT R50, R50, 0xff, RZ, 0xc0, !PT ;  /* 0x000000ff32327812 */ /* 0x000fe400078ec0ff */
[----:B------:R-:W-:Y:S01]  /*be00*/  @!P6 PRMT R174, R40, 0x5410, RZ ;  /* 0x0000541028aee816 */ /* 0x000fe200000000ff */
[----:B------:R-:W-:Y:S01]  /*be10*/  IMAD.MOV.U32 R40, RZ, RZ, R216 ;  /* 0x000000ffff287224 */ /* 0x000fe200078e00d8 */
[----:B------:R-:W-:Y:S02]  /*be20*/  SHF.R.U32.HI R47, RZ, 0x8, R47 ;  /* 0x00000008ff2f7819 */ /* 0x000fe4000001162f */
[----:B------:R-:W-:Y:S01]  /*be30*/  ISETP.GE.U32.AND P6, PT, R217, R50, PT ;  /* 0x00000032d900720c */ /* 0x000fe20003fc6070 */
[----:B------:R-:W-:Y:S01]  /*be40*/  IMAD.MOV.U32 R50, RZ, RZ, R40 ;  /* 0x000000ffff327224 */ /* 0x000fe200078e0028 */
[----:B------:R-:W-:Y:S01]  /*be50*/  LOP3.LUT R40, R47, 0xffff, RZ, 0xc0, !PT ;  /* 0x0000ffff2f287812 */ /* 0x000fe200078ec0ff */
[----:B------:R-:W-:Y:S01]  /*be60*/  IMAD.WIDE.U32 R46, R46, -0x2daee0ad, RZ ;  /* 0xd2511f532e2e7825 */ /* 0x000fe200078e00ff */
[----:B--2---:R-:W-:-:S02]  /*be70*/  IADD3 R41, -R41, R7, -R178 ;  /* 0x0000000729297210 */ /* 0x004fc40007ffe9b2 */
[----:B------:R-:W-:Y:S02]  /*be80*/  PRMT R178, R37, 0x7610, R178 ;  /* 0x0000761025b27816 */ /* 0x000fe400000000b2 */
[----:B------:R-:W-:Y:S02]  /*be90*/  @!P3 PRMT R173, R39, 0x5410, RZ ;  /* 0x0000541027adb816 */ /* 0x000fe400000000ff */
[----:B------:R-:W-:Y:S01]  /*bea0*/  ISETP.GE.U32.AND P3, PT, R217, R40, PT ;  /* 0x00000028d900720c */ /* 0x000fe20003f66070 */
[----:B------:R-:W-:Y:S01]  /*beb0*/  IMAD.MOV.U32 R40, RZ, RZ, R115 ;  /* 0x000000ffff287224 */ /* 0x000fe200078e0073 */
[----:B------:R-:W-:Y:S01]  /*bec0*/  LOP3.LUT R39, R47, UR29, R52, 0x96, !PT ;  /* 0x0000001d2f277c12 */ /* 0x000fe2000f8e9634 */
[----:B------:R-:W-:Y:S01]  /*bed0*/  @!P4 HADD2 R36, -R178.H0_H0, -RZ.H0_H0 ;  /* 0xa00000ffb224c230 */ /* 0x000fe20000000900 */
[----:B------:R-:W-:Y:S01]  /*bee0*/  FADD.FTZ R48, R124, R53 ;  /* 0x000000357c307221 */ /* 0x000fe20000010000 */
[----:B------:R-:W1:Y:S01]  /*bef0*/  MUFU.EX2 R115, R118 ;  /* 0x0000007600737308 */ /* 0x000e620000000800 */
[----:B------:R-:W-:Y:S01]  /*bf00*/  IMAD.MOV.U32 R52, RZ, RZ, R40 ;  /* 0x000000ffff347224 */ /* 0x000fe200078e0028 */
[----:B------:R-:W-:Y:S01]  /*bf10*/  SHF.R.U32.HI R40, RZ, 0x10, R39 ;  /* 0x00000010ff287819 */ /* 0x000fe20000011627 */
[----:B------:R-:W-:Y:S01]  /*bf20*/  IMAD.MOV.U32 R53, RZ, RZ, R75 ;  /* 0x000000ffff357224 */ /* 0x000fe200078e004b */
[----:B------:R-:W-:Y:S01]  /*bf30*/  PRMT R75, R178, 0x5410, R175 ;  /* 0x00005410b24b7816 */ /* 0x000fe200000000af */
[----:B------:R-:W-:Y:S01]  /*bf40*/  @!P2 HADD2 R38, -R175.H0_H0, -RZ.H0_H0 ;  /* 0xa00000ffaf26a230 */ /* 0x000fe20000000900 */
[----:B------:R-:W-:-:S02]  /*bf50*/  @!P4 PRMT R178, R36, 0x5410, RZ ;  /* 0x0000541024b2c816 */ /* 0x000fc400000000ff */
[----:B------:R-:W-:Y:S02]  /*bf60*/  LOP3.LUT R36, R39, 0xff, RZ, 0xc0, !PT ;  /* 0x000000ff27247812 */ /* 0x000fe400078ec0ff */
[----:B------:R-:W-:Y:S01]  /*bf70*/  LOP3.LUT R40, R40, 0xff, RZ, 0xc0, !PT ;  /* 0x000000ff28287812 */ /* 0x000fe200078ec0ff */
[----:B------:R-:W-:Y:S01]  /*bf80*/  @!P3 HADD2 R34, -R167.H0_H0, -RZ.H0_H0 ;  /* 0xa00000ffa722b230 */ /* 0x000fe20000000900 */
[C---:B------:R-:W-:Y:S02]  /*bf90*/  ISETP.GE.U32.AND P4, PT, R217.reuse, R36, PT ;  /* 0x00000024d900720c */ /* 0x040fe40003f86070 */
[----:B------:R-:W-:Y:S02]  /*bfa0*/  @!P2 PRMT R175, R38, 0x5410, RZ ;  /* 0x0000541026afa816 */ /* 0x000fe400000000ff */
[----:B------:R-:W-:Y:S02]  /*bfb0*/  SHF.R.U32.HI R36, RZ, 0x18, R39 ;  /* 0x00000018ff247819 */ /* 0x000fe40000011627 */
[----:B------:R-:W-:Y:S01]  /*bfc0*/  ISETP.GE.U32.AND P2, PT, R217, R40, PT ;  /* 0x00000028d900720c */ /* 0x000fe20003f46070 */
[----:B------:R-:W-:Y:S01]  /*bfd0*/  IMAD.MOV.U32 R40, RZ, RZ, R50 ;  /* 0x000000ffff287224 */ /* 0x000fe200078e0032 */
[----:B------:R-:W-:-:S02]  /*bfe0*/  LOP3.LUT R39, R39, 0xffff, RZ, 0xc0, !PT ;  /* 0x0000ffff27277812 */ /* 0x000fc400078ec0ff */
[----:B------:R-:W-:Y:S02]  /*bff0*/  PRMT R50, R168, 0x5410, R167 ;  /* 0x00005410a8327816 */ /* 0x000fe400000000a7 */
[----:B------:R-:W-:Y:S02]  /*c000*/  @!P3 PRMT R167, R34, 0x5410, RZ ;  /* 0x0000541022a7b816 */ /* 0x000fe400000000ff */
[----:B------:R-:W-:Y:S01]  /*c010*/  SHF.R.U32.HI R34, RZ, 0x8, R39 ;  /* 0x00000008ff227819 */ /* 0x000fe20000011627 */
[----:B-1----:R-:W-:Y:S01]  /*c020*/  FADD.FTZ R37, R115, R48 ;  /* 0x0000003073257221 */ /* 0x002fe20000010000 */
[----:B------:R-:W-:Y:S01]  /*c030*/  @!P1 PRMT R168, R35, 0x5410, RZ ;  /* 0x0000541023a89816 */ /* 0x000fe200000000ff */
[----:B------:R-:W-:Y:S01]  /*c040*/  IMAD.MOV.U32 R48, RZ, RZ, R108 ;  /* 0x000000ffff307224 */ /* 0x000fe200078e006c */
[----:B------:R-:W-:Y:S01]  /*c050*/  LOP3.LUT R34, R34, 0xffff, RZ, 0xc0, !PT ;  /* 0x0000ffff22227812 */ /* 0x000fe200078ec0ff */
[----:B------:R-:W-:Y:S01]  /*c060*/  FADD.FTZ R108, R116, R37 ;  /* 0x00000025746c7221 */ /* 0x000fe20000010000 */
[----:B------:R-:W-:Y:S01]  /*c070*/  ISETP.GE.U32.AND P1, PT, R217, R36, PT ;  /* 0x00000024d900720c */ /* 0x000fe20003f26070 */
[----:B------:R-:W-:Y:S01]  /*c080*/  IMAD.WIDE.U32 R36, R101, -0x326172a9, RZ ;  /* 0xcd9e8d5765247825 */ /* 0x000fe200078e00ff */
[----:B------:R-:W-:Y:S01]  /*c090*/  ISETP.GE.U32.AND P3, PT, R217, R34, PT ;  /* 0x00000022d900720c */ /* 0x000fe20003f66070 */
[----:B------:R-:W-:-:S03]  /*c0a0*/  @!P6 HADD2 R33, -R172.H0_H0, -RZ.H0_H0 ;  /* 0xa00000ffac21e230 */ /* 0x000fc60000000900 */
[----:B------:R-:W-:Y:S01]  /*c0b0*/  LOP3.LUT R36, R37, R100, RZ, 0x3c, !PT ;  /* 0x0000006425247212 */ /* 0x000fe200078e3cff */
[----:B------:R-:W-:Y:S01]  /*c0c0*/  IMAD.MOV.U32 R38, RZ, RZ, R52 ;  /* 0x000000ffff267224 */ /* 0x000fe200078e0034 */
[----:B------:R-:W-:Y:S02]  /*c0d0*/  PRMT R52, R172, 0x5410, R169 ;  /* 0x00005410ac347816 */ /* 0x000fe400000000a9 */
[----:B------:R-:W-:Y:S01]  /*c0e0*/  LOP3.LUT R114, R89, UR26, R114, 0x96, !PT ;  /* 0x0000001a59727c12 */ /* 0x000fe2000f8e9672 */
[----:B------:R-:W-:Y:S01]  /*c0f0*/  IMAD.WIDE.U32 R36, R36, -0x2daee0ad, RZ ;  /* 0xd2511f5324247825 */ /* 0x000fe200078e00ff */
[----:B------:R-:W-:Y:S02]  /*c100*/  @!P6 PRMT R172, R33, 0x5410, RZ ;  /* 0x0000541021ace816 */ /* 0x000fe400000000ff */
[----:B------:R-:W-:Y:S01]  /*c110*/  @!P5 PRMT R169, R32, 0x5410, RZ ;  /* 0x0000541020a9d816 */ /* 0x000fe200000000ff */
[----:B------:R-:W-:Y:S01]  /*c120*/  IMAD.WIDE.U32 R32, R44, -0x2daee0ad, RZ ;  /* 0xd2511f532c207825 */ /* 0x000fe200078e00ff */
[----:B------:R-:W-:Y:S01]  /*c130*/  PRMT R130, R131, 0x7632, R130 ;  /* 0x0000763283827816 */ /* 0x000fe20000000082 */
[----:B------:R-:W-:-:S02]  /*c140*/  @!P4 HADD2 R31, -R131.H0_H0, -RZ.H0_H0 ;  /* 0xa00000ff831fc230 */ /* 0x000fc40000000900 */
[----:B------:R-:W-:Y:S01]  /*c150*/  IMAD.WIDE.U32 R34, R114, -0x2daee0ad, RZ ;  /* 0xd2511f5372227825 */ /* 0x000fe200078e00ff */
[----:B------:R-:W-:Y:S01]  /*c160*/  LOP3.LUT R33, R33, UR25, R36, 0x96, !PT ;  /* 0x0000001921217c12 */ /* 0x000fe2000f8e9624 */
[----:B------:R-:W-:Y:S02]  /*c170*/  @!P3 HADD2 R30, -R130.H0_H0, -RZ.H0_H0 ;  /* 0xa00000ff821eb230 */ /* 0x000fe40000000900 */
[----:B------:R-:W-:Y:S02]  /*c180*/  IMAD.MOV.U32 R44, RZ, RZ, R40 ;  /* 0x000000ffff2c7224 */ /* 0x000fe400078e0028 */
[----:B------:R-:W-:Y:S01]  /*c190*/  IMAD.MOV.U32 R40, RZ, RZ, R213 ;  /* 0x000000ffff287224 */ /* 0x000fe200078e00d5 */
[----:B------:R-:W-:Y:S02]  /*c1a0*/  PRMT R213, R131, 0x5410, R130 ;  /* 0x0000541083d57816 */ /* 0x000fe40000000082 */
[----:B------:R-:W-:Y:S02]  /*c1b0*/  LOP3.LUT R32, R35, UR23, R32, 0x96, !PT ;  /* 0x0000001723207c12 */ /* 0x000fe4000f8e9620 */
[----:B------:R-:W-:-:S02]  /*c1c0*/  @!P4 PRMT R131, R31, 0x5410, RZ ;  /* 0x000054101f83c816 */ /* 0x000fc400000000ff */
[----:B------:R-:W-:Y:S01]  /*c1d0*/  @!P3 PRMT R130, R30, 0x5410, RZ ;  /* 0x000054101e82b816 */ /* 0x000fe200000000ff */
[----:B------:R-:W-:-:S04]  /*c1e0*/  IMAD.WIDE.U32 R30, R33, -0x326172a9, RZ ;  /* 0xcd9e8d57211e7825 */ /* 0x000fc800078e00ff */
[----:B------:R-:W-:Y:S01]  /*c1f0*/  IMAD.WIDE.U32 R32, R32, -0x326172a9, RZ ;  /* 0xcd9e8d5720207825 */ /* 0x000fe200078e00ff */
[----:B------:R-:W-:-:S04]  /*c200*/  LOP3.LUT R88, R31, UR24, R88, 0x96, !PT ;  /* 0x000000181f587c12 */ /* 0x000fc8000f8e9658 */
[----:B------:R-:W-:Y:S01]  /*c210*/  LOP3.LUT R30, R33, UR21, R30, 0x96, !PT ;  /* 0x00000015211e7c12 */ /* 0x000fe2000f8e961e */
[----:B------:R-:W-:Y:S01]  /*c220*/  IMAD.WIDE.U32 R88, R88, -0x2daee0ad, RZ ;  /* 0xd2511f5358587825 */ /* 0x000fe200078e00ff */
[----:B------:R-:W-:Y:S01]  /*c230*/  PRMT R165, R166, 0x7632, R165 ;  /* 0x00007632a6a57816 */ /* 0x000fe200000000a5 */
[----:B------:R-:W-:Y:S02]  /*c240*/  @!P2 HADD2 R29, -R166.H0_H0, -RZ.H0_H0 ;  /* 0xa00000ffa61da230 */ /* 0x000fe40000000900 */
[----:B------:R-:W-:Y:S01]  /*c250*/  IMAD.MOV.U32 R39, RZ, RZ, R48 ;  /* 0x000000ffff277224 */ /* 0x000fe200078e0030 */
[----:B------:R-:W-:Y:S01]  /*c260*/  LOP3.LUT R34, R89, UR14, R34, 0x96, !PT ;  /* 0x0000000e59227c12 */ /* 0x000fe2000f8e9622 */
[----:B------:R-:W-:Y:S01]  /*c270*/  IMAD.WIDE.U32 R36, R30, -0x2daee0ad, RZ ;  /* 0xd2511f531e247825 */ /* 0x000fe200078e00ff */
[----:B------:R-:W1:Y:S01]  /*c280*/  MUFU.EX2 R121, R120 ;  /* 0x0000007800797308 */ /* 0x000e620000000800 */
[----:B------:R-:W-:Y:S02]  /*c290*/  @!P1 HADD2 R28, -R165.H0_H0, -RZ.H0_H0 ;  /* 0xa00000ffa51c9230 */ /* 0x000fe40000000900 */
[----:B------:R-:W-:-:S02]  /*c2a0*/  IMAD.MOV.U32 R48, RZ, RZ, R38 ;  /* 0x000000ffff307224 */ /* 0x000fc400078e0026 */
[----:B------:R-:W-:Y:S01]  /*c2b0*/  IMAD.MOV.U32 R38, RZ, RZ, R218 ;  /* 0x000000ffff267224 */ /* 0x000fe200078e00da */
[----:B------:R-:W-:Y:S02]  /*c2c0*/  PRMT R218, R166, 0x5410, R165 ;  /* 0x00005410a6da7816 */ /* 0x000fe400000000a5 */
[----:B------:R-:W-:Y:S01]  /*c2d0*/  @!P2 PRMT R166, R29, 0x5410, RZ ;  /* 0x000054101da6a816 */ /* 0x000fe200000000ff */
[----:B------:R-:W-:Y:S01]  /*c2e0*/  IMAD.WIDE.U32 R34, R34, -0x326172a9, RZ ;  /* 0xcd9e8d5722227825 */ /* 0x000fe200078e00ff */
[----:B------:R-:W-:Y:S02]  /*c2f0*/  LOP3.LUT R29, R37, UR5, R88, 0x96, !PT ;  /* 0x00000005251d7c12 */ /* 0x000fe4000f8e9658 */
[----:B------:R-:W-:Y:S01]  /*c300*/  SHF.R.U32.HI R30, RZ, 0x18, R46 ;  /* 0x00000018ff1e7819 */ /* 0x000fe2000001162e */
[----:B------:R-:W2:Y:S01]  /*c310*/  MUFU.EX2 R113, R113 ;  /* 0x0000007100717308 */ /* 0x000ea20000000800 */
[----:B------:R-:W-:Y:S01]  /*c320*/  @!P1 PRMT R165, R28, 0x5410, RZ ;  /* 0x000054101ca59816 */ /* 0x000fe200000000ff */
[----:B------:R-:W-:Y:S01]  /*c330*/  IMAD.MOV.U32 R37, RZ, RZ, R40 ;  /* 0x000000ffff257224 */ /* 0x000fe200078e0028 */
[----:B------:R-:W-:-:S02]  /*c340*/  LOP3.LUT R28, R46, 0xff, RZ, 0xc0, !PT ;  /* 0x000000ff2e1c7812 */ /* 0x000fc400078ec0ff */
[----:B------:R-:W-:Y:S01]  /*c350*/  ISETP.GE.U32.AND P1, PT, R217, R30, PT ;  /* 0x0000001ed900720c */ /* 0x000fe20003f26070 */
[----:B------:R-:W-:Y:S01]  /*c360*/  IMAD.WIDE.U32 R30, R29, -0x326172a9, RZ ;  /* 0xcd9e8d571d1e7825 */ /* 0x000fe200078e00ff */
[----:B------:R-:W-:Y:S01]  /*c370*/  LOP3.LUT R29, R35, UR13, R32, 0x96, !PT ;  /* 0x0000000d231d7c12 */ /* 0x000fe2000f8e9620 */
[----:B------:R-:W4:Y:S01]  /*c380*/  MUFU.EX2 R40, R111 ;  /* 0x0000006f00287308 */ /* 0x000f220000000800 */
[----:B------:R-:W-:Y:S01]  /*c390*/  ISETP.GE.U32.AND P6, PT, R217, R28, PT ;  /* 0x0000001cd900720c */ /* 0x000fe20003fc6070 */
[----:B------:R-:W-:Y:S01]  /*c3a0*/  IMAD.MOV.U32 R89, RZ, RZ, R44 ;  /* 0x000000ffff597224 */ /* 0x000fe200078e002c */
[----:B------:R-:W-:Y:S02]  /*c3b0*/  LOP3.LUT R28, R46, 0xffff, RZ, 0xc0, !PT ;  /* 0x0000ffff2e1c7812 */ /* 0x000fe400078ec0ff */
[----:B------:R-:W-:Y:S01]  /*c3c0*/  SHF.R.U32.HI R44, RZ, 0x10, R46 ;  /* 0x00000010ff2c7819 */ /* 0x000fe2000001162e */
[----:B------:R-:W-:Y:S01]  /*c3d0*/  IMAD.WIDE.U32 R46, R29, -0x2daee0ad, RZ ;  /* 0xd2511f531d2e7825 */ /* 0x000fe200078e00ff */
[----:B------:R-:W-:-:S02]  /*c3e0*/  SHF.R.U32.HI R28, RZ, 0x8, R28 ;  /* 0x00000008ff1c7819 */ /* 0x000fc4000001161c */
[----:B------:R-:W-:Y:S01]  /*c3f0*/  LOP3.LUT R35, R31, UR30, R34, 0x96, !PT ;  /* 0x0000001e1f237c12 */ /* 0x000fe2000f8e9622 */
[----:B-1----:R-:W-:Y:S01]  /*c400*/  FADD.FTZ R42, R121, R42 ;  /* 0x0000002a792a7221 */ /* 0x002fe20000010000 */
[C---:B------:R-:W-:Y:S01]  /*c410*/  LOP3.LUT R33, R30.reuse, 0xffff, RZ, 0xc0, !PT ;  /* 0x0000ffff1e217812 */ /* 0x040fe200078ec0ff */
[----:B------:R-:W-:Y:S01]  /*c420*/  IMAD.MOV.U32 R88, RZ, RZ, R38 ;  /* 0x000000ffff587224 */ /* 0x000fe200078e0026 */
[----:B------:R-:W-:Y:S02]  /*c430*/  LOP3.LUT R38, R30, 0xff, RZ, 0xc0, !PT ;  /* 0x000000ff1e267812 */ /* 0x000fe400078ec0ff */
[--C-:B------:R-:W-:Y:S02]  /*c440*/  SHF.R.U32.HI R32, RZ, 0x10, R30.reuse ;  /* 0x00000010ff207819 */ /* 0x100fe4000001161e */
[----:B------:R-:W-:Y:S02]  /*c450*/  SHF.R.U32.HI R34, RZ, 0x18, R30 ;  /* 0x00000018ff227819 */ /* 0x000fe4000001161e */
[----:B------:R-:W-:-:S02]  /*c460*/  LOP3.LUT R30, R47, UR29, R36, 0x96, !PT ;  /* 0x0000001d2f1e7c12 */ /* 0x000fc4000f8e9624 */
[----:B------:R-:W-:Y:S01]  /*c470*/  LOP3.LUT R29, R46, 0xffff, RZ, 0xc0, !PT ;  /* 0x0000ffff2e1d7812 */ /* 0x000fe200078ec0ff */
[----:B------:R-:W-:Y:S01]  /*c480*/  IMAD.MOV.U32 R47, RZ, RZ, R37 ;  /* 0x000000ffff2f7224 */ /* 0x000fe200078e0025 */
[----:B------:R-:W-:Y:S01]  /*c490*/  LOP3.LUT R28, R28, 0xffff, RZ, 0xc0, !PT ;  /* 0x0000ffff1c1c7812 */ /* 0x000fe200078ec0ff */
[----:B--2---:R-:W-:Y:S02]  /*c4a0*/  FADD.FTZ R37, R113, R42 ;  /* 0x0000002a71257221 */ /* 0x004fe40000010000 */
[----:B------:R-:W-:Y:S01]  /*c4b0*/  IMAD.MOV.U32 R54, RZ, RZ, R219 ;  /* 0x000000ffff367224 */ /* 0x000fe200078e00db */
[----:B------:R-:W-:Y:S01]  /*c4c0*/  ISETP.GE.U32.AND P3, PT, R217, R28, PT ;  /* 0x0000001cd900720c */ /* 0x000fe20003f66070 */
[----:B------:R1:W5:Y:S01]  /*c4d0*/  LDL.LU R219, [R1+0x230] ;  /* 0x0002300001db7983 */ /* 0x0003620000300800 */
[C---:B----4-:R-:W-:Y:S01]  /*c4e0*/  FADD.FTZ R28, R40.reuse, R37 ;  /* 0x00000025281c7221 */ /* 0x050fe20000010000 */
[----:B------:R-:W-:Y:S02]  /*c4f0*/  F2FP.PACK_AB R117, R40, R113 ;  /* 0x000000712875723e */ /* 0x000fe400000000ff */
[----:B------:R1:W5:Y:S04]  /*c500*/  LDL.LU R216, [R1+0x22c] ;  /* 0x00022c0001d87983 */ /* 0x0003680000300800 */
[----:B------:R-:W2:Y:S01]  /*c510*/  LDL R40, [R1+0x190] ;  /* 0x0001900001287983 */ /* 0x000ea20000100800 */
[----:B------:R-:W-:-:S02]  /*c520*/  LOP3.LUT R44, R44, 0xff, RZ, 0xc0, !PT ;  /* 0x000000ff2c2c7812 */ /* 0x000fc400078ec0ff */
[----:B------:R-:W-:Y:S02]  /*c530*/  LOP3.LUT R36, R46, 0xff, RZ, 0xc0, !PT ;  /* 0x000000ff2e247812 */ /* 0x000fe400078ec0ff */
[----:B------:R-:W-:Y:S02]  /*c540*/  ISETP.GE.U32.AND P5, PT, R217, R44, PT ;  /* 0x0000002cd900720c */ /* 0x000fe40003fa6070 */
[----:B------:R-:W-:Y:S01]  /*c550*/  PRMT R126, R127, 0x7632, R126 ;  /* 0x000076327f7e7816 */ /* 0x000fe2000000007e */
[----:B------:R-:W-:Y:S01]  /*c560*/  @!P6 HADD2 R27, -R127.H0_H0, -RZ.H0_H0 ;  /* 0xa00000ff7f1be230 */ /* 0x000fe20000000900 */
[C---:B------:R-:W-:Y:S02]  /*c570*/  ISETP.GE.U32.AND P4, PT, R217.reuse, R36, PT ;  /* 0x00000024d900720c */ /* 0x040fe40003f86070 */
[----:B------:R-:W-:Y:S01]  /*c580*/  ISETP.GE.U32.AND P2, PT, R217, R38, PT ;  /* 0x00000026d900720c */ /* 0x000fe20003f46070 */
[----:B------:R-:W-:Y:S01]  /*c590*/  @!P3 HADD2 R26, -R126.H0_H0, -RZ.H0_H0 ;  /* 0xa00000ff7e1ab230 */ /* 0x000fe20000000900 */
[----:B------:R-:W-:-:S02]  /*c5a0*/  SHF.R.U32.HI R31, RZ, 0x10, R46 ;  /* 0x00000010ff1f7819 */ /* 0x000fc4000001162e */
[----:B------:R-:W-:Y:S01]  /*c5b0*/  SHF.R.U32.HI R36, RZ, 0x18, R46 ;  /* 0x00000018ff247819 */ /* 0x000fe2000001162e */
[----:B------:R-:W-:Y:S01]  /*c5c0*/  IMAD.MOV.U32 R46, RZ, RZ, R48 ;  /* 0x000000ffff2e7224 */ /* 0x000fe200078e0030 */
[----:B------:R-:W-:Y:S02]  /*c5d0*/  LOP3.LUT R38, R35, 0xff, RZ, 0xc0, !PT ;  /* 0x000000ff23267812 */ /* 0x000fe400078ec0ff */
[----:B------:R-:W-:Y:S02]  /*c5e0*/  PRMT R48, R127, 0x5410, R126 ;  /* 0x000054107f307816 */ /* 0x000fe4000000007e */
[----:B------:R-:W-:Y:S02]  /*c5f0*/  @!P6 PRMT R127, R27, 0x5410, RZ ;  /* 0x000054101b7fe816 */ /* 0x000fe400000000ff */
[----:B------:R-:W-:Y:S02]  /*c600*/  ISETP.GE.U32.AND P6, PT, R217, R38, PT ;  /* 0x00000026d900720c */ /* 0x000fe40003fc6070 */
[----:B------:R-:W-:-:S02]  /*c610*/  PRMT R128, R129, 0x7632, R128 ;  /* 0x0000763281807816 */ /* 0x000fc40000000080 */
[----:B------:R-:W-:Y:S02]  /*c620*/  @!P3 PRMT R126, R26, 0x5410, RZ ;  /* 0x000054101a7eb816 */ /* 0x000fe400000000ff */
[--C-:B------:R-:W-:Y:S01]  /*c630*/  SHF.R.U32.HI R26, RZ, 0x10, R35.reuse ;  /* 0x00000010ff1a7819 */ /* 0x100fe20000011623 */
[----:B------:R-:W-:Y:S01]  /*c640*/  @!P5 HADD2 R25, -R129.H0_H0, -RZ.H0_H0 ;  /* 0xa00000ff8119d230 */ /* 0x000fe20000000900 */
[----:B------:R-:W-:Y:S01]  /*c650*/  SHF.R.U32.HI R38, RZ, 0x18, R35 ;  /* 0x00000018ff267819 */ /* 0x000fe20000011623 */
[----:B------:R-:W-:Y:S01]  /*c660*/  @!P1 HADD2 R24, -R128.H0_H0, -RZ.H0_H0 ;  /* 0xa00000ff80189230 */ /* 0x000fe20000000900 */
[----:B------:R-:W-:Y:S02]  /*c670*/  LOP3.LUT R26, R26, 0xff, RZ, 0xc0, !PT ;  /* 0x000000ff1a1a7812 */ /* 0x000fe400078ec0ff */
[----:B------:R-:W-:Y:S02]  /*c680*/  ISETP.GE.U32.AND P3, PT, R217, R38, PT ;  /* 0x00000026d900720c */ /* 0x000fe40003f66070 */
[----:B------:R-:W-:-:S02]  /*c690*/  PRMT R38, R129, 0x5410, R128 ;  /* 0x0000541081267816 */ /* 0x000fc40000000080 */
[----:B------:R-:W-:Y:S02]  /*c6a0*/  @!P5 PRMT R129, R25, 0x5410, RZ ;  /* 0x000054101981d816 */ /* 0x000fe400000000ff */
[----:B------:R-:W-:Y:S02]  /*c6b0*/  @!P1 PRMT R128, R24, 0x5410, RZ ;  /* 0x0000541018809816 */ /* 0x000fe400000000ff */
[----:B------:R-:W-:Y:S02]  /*c6c0*/  ISETP.GE.U32.AND P5, PT, R217, R26, PT ;  /* 0x0000001ad900720c */ /* 0x000fe40003fa6070 */
[----:B------:R-:W-:Y:S01]  /*c6d0*/  SHF.R.U32.HI R24, RZ, 0x8, R33 ;  /* 0x00000008ff187819 */ /* 0x000fe20000011621 */
[----:B------:R-:W-:Y:S01]  /*c6e0*/  @!P6 HADD2 R23, -R123.H0_H0, -RZ.H0_H0 ;  /* 0xa00000ff7b17e230 */ /* 0x000fe20000000900 */
[----:B------:R-:W-:Y:S02]  /*c6f0*/  F2FP.PACK_AB R121, R121, R122 ;  /* 0x0000007a7979723e */ /* 0x000fe400000000ff */
[----:B------:R-:W-:Y:S01]  /*c700*/  PRMT R122, R123, 0x7632, R122 ;  /* 0x000076327b7a7816 */ /* 0x000fe2000000007a */
[----:B------:R-:W-:Y:S01]  /*c710*/  IMAD.MOV.U32 R27, RZ, RZ, R88 ;  /* 0x000000ffff1b7224 */ /* 0x000fe200078e0058 */
[----:B------:R-:W-:-:S02]  /*c720*/  LOP3.LUT R24, R24, 0xffff, RZ, 0xc0, !PT ;  /* 0x0000ffff18187812 */ /* 0x000fc400078ec0ff */
[----:B------:R-:W-:Y:S02]  /*c730*/  F2FP.PACK_AB R119, R124, R119 ;  /* 0x000000777c77723e */ /* 0x000fe400000000ff */
[----:B------:R-:W-:Y:S02]  /*c740*/  PRMT R88, R123, 0x5410, R122 ;  /* 0x000054107b587816 */ /* 0x000fe4000000007a */
[----:B------:R-:W-:Y:S02]  /*c750*/  @!P6 PRMT R123, R23, 0x5410, RZ ;  /* 0x00005410177be816 */ /* 0x000fe400000000ff */
[----:B------:R-:W-:Y:S02]  /*c760*/  PRMT R124, R125, 0x7632, R124 ;  /* 0x000076327d7c7816 */ /* 0x000fe4000000007c */
[----:B------:R-:W-:Y:S01]  /*c770*/  ISETP.GE.U32.AND P6, PT, R217, R24, PT ;  /* 0x00000018d900720c */ /* 0x000fe20003fc6070 */
[----:B------:R-:W-:Y:S02]  /*c780*/  @!P5 HADD2 R21, -R125.H0_H0, -RZ.H0_H0 ;  /* 0xa00000ff7d15d230 */ /* 0x000fe40000000900 */
[----:B------:R-:W-:Y:S01]  /*c790*/  @!P3 HADD2 R20, -R124.H0_H0, -RZ.H0_H0 ;  /* 0xa00000ff7c14b230 */ /* 0x000fe20000000900 */
[----:B------:R-:W-:Y:S01]  /*c7a0*/  IMAD.MOV.U32 R37, RZ, RZ, R89 ;  /* 0x000000ffff257224 */ /* 0x000fe200078e0059 */
[----:B------:R-:W-:Y:S01]  /*c7b0*/  PRMT R89, R125, 0x5410, R124 ;  /* 0x000054107d597816 */ /* 0x000fe2000000007c */
[----:B------:R-:W-:Y:S01]  /*c7c0*/  @!P2 HADD2 R19, -R119.H0_H0, -RZ.H0_H0 ;  /* 0xa00000ff7713a230 */ /* 0x000fe20000000900 */
[----:B------:R-:W-:-:S02]  /*c7d0*/  PRMT R118, R119, 0x7632, R118 ;  /* 0x0000763277767816 */ /* 0x000fc40000000076 */
[----:B------:R-:W-:Y:S02]  /*c7e0*/  @!P3 PRMT R124, R20, 0x5410, RZ ;  /* 0x00005410147cb816 */ /* 0x000fe400000000ff */
[----:B------:R-:W-:Y:S02]  /*c7f0*/  @!P5 PRMT R125, R21, 0x5410, RZ ;  /* 0x00005410157dd816 */ /* 0x000fe400000000ff */
[----:B------:R-:W-:Y:S02]  /*c800*/  LOP3.LUT R20, R31, 0xff, RZ, 0xc0, !PT ;  /* 0x000000ff1f147812 */ /* 0x000fe400078ec0ff */
[----:B------:R-:W-:Y:S01]  /*c810*/  ISETP.GE.U32.AND P5, PT, R217, R34, PT ;  /* 0x00000022d900720c */ /* 0x000fe20003fa6070 */
[----:B------:R-:W-:Y:S01]  /*c820*/  @!P6 HADD2 R18, -R118.H0_H0, -RZ.H0_H0 ;  /* 0xa00000ff7612e230 */ /* 0x000fe20000000900 */
[----:B------:R-:W-:Y:S02]  /*c830*/  PRMT R42, R119, 0x5410, R118 ;  /* 0x00005410772a7816 */ /* 0x000fe40000000076 */
[----:B------:R-:W-:-:S02]  /*c840*/  @!P2 PRMT R119, R19, 0x5410, RZ ;  /* 0x000054101377a816 */ /* 0x000fc400000000ff */
[----:B------:R-:W-:Y:S02]  /*c850*/  ISETP.GE.U32.AND P2, PT, R217, R20, PT ;  /* 0x00000014d900720c */ /* 0x000fe40003f46070 */
[----:B------:R-:W-:Y:S02]  /*c860*/  LOP3.LUT R20, R30, 0xff, RZ, 0xc0, !PT ;  /* 0x000000ff1e147812 */ /* 0x000fe400078ec0ff */
[----:B------:R-:W-:Y:S02]  /*c870*/  @!P6 PRMT R118, R18, 0x5410, RZ ;  /* 0x000054101276e816 */ /* 0x000fe400000000ff */
[----:B------:R-:W-:Y:S02]  /*c880*/  LOP3.LUT R32, R32, 0xff, RZ, 0xc0, !PT ;  /* 0x000000ff20207812 */ /* 0x000fe400078ec0ff */
[----:B------:R-:W-:Y:S02]  /*c890*/  PRMT R120, R121, 0x7632, R120 ;  /* 0x0000763279787816 */ /* 0x000fe40000000078 */
[----:B------:R-:W-:-:S02]  /*c8a0*/  ISETP.GE.U32.AND P6, PT, R217, R20, PT ;  /* 0x00000014d900720c */ /* 0x000fc40003fc6070 */
[----:B------:R-:W-:Y:S01]  /*c8b0*/  ISETP.GE.U32.AND P3, PT, R217, R32, PT ;  /* 0x00000020d900720c */ /* 0x000fe20003f66070 */
[----:B------:R-:W-:Y:S01]  /*c8c0*/  @!P5 HADD2 R16, -R120.H0_H0, -RZ.H0_H0 ;  /* 0xa00000ff7810d230 */ /* 0x000fe20000000900 */
[----:B------:R-:W-:Y:S02]  /*c8d0*/  LOP3.LUT R35, R35, 0xffff, RZ, 0xc0, !PT ;  /* 0x0000ffff23237812 */ /* 0x000fe400078ec0ff */
[----:B------:R-:W-:Y:S02]  /*c8e0*/  F2FP.PACK_AB R115, R116, R115 ;  /* 0x000000737473723e */ /* 0x000fe400000000ff */
[----:B------:R-:W-:Y:S02]  /*c8f0*/  PRMT R44, R121, 0x5410, R120 ;  /* 0x00005410792c7816 */ /* 0x000fe40000000078 */
[----:B------:R-:W-:Y:S02]  /*c900*/  SHF.R.U32.HI R35, RZ, 0x8, R35 ;  /* 0x00000008ff237819 */ /* 0x000fe40000011623 */
[----:B------:R-:W-:-:S02]  /*c910*/  @!P5 PRMT R120, R16, 0x5410, RZ ;  /* 0x000054101078d816 */ /* 0x000fc400000000ff */
[----:B------:R-:W-:Y:S02]  /*c920*/  LOP3.LUT R18, R30, 0xffff, RZ, 0xc0, !PT ;  /* 0x0000ffff1e127812 */ /* 0x000fe400078ec0ff */
[----:B------:R-:W-:Y:S01]  /*c930*/  SHF.R.U32.HI R16, RZ, 0x10, R30 ;  /* 0x00000010ff107819 */ /* 0x000fe2000001161e */
[----:B------:R-:W-:Y:S01]  /*c940*/  @!P6 HADD2 R15, -R115.H0_H0, -RZ.H0_H0 ;  /* 0xa00000ff730fe230 */ /* 0x000fe20000000900 */
[----:B------:R-:W-:Y:S02]  /*c950*/  PRMT R114, R115, 0x7632, R114 ;  /* 0x0000763273727816 */ /* 0x000fe40000000072 */
[----:B------:R-:W-:Y:S01]  /*c960*/  LOP3.LUT R26, R35, 0xffff, RZ, 0xc0, !PT ;  /* 0x0000ffff231a7812 */ /* 0x000fe200078ec0ff */
[----:B------:R-:W-:Y:S01]  /*c970*/  IMAD.MOV.U32 R25, RZ, RZ, R148 ;  /* 0x000000ffff197224 */ /* 0x000fe200078e0094 */
[----:B------:R-:W-:Y:S02]  /*c980*/  SHF.R.U32.HI R18, RZ, 0x8, R18 ;  /* 0x00000008ff127819 */ /* 0x000fe40000011612 */
[----:B------:R-:W-:Y:S01]  /*c990*/  LOP3.LUT R16, R16, 0xff, RZ, 0xc0, !PT ;  /* 0x000000ff10107812 */ /* 0x000fe200078ec0ff */
[----:B------:R-:W-:Y:S01]  /*c9a0*/  @!P3 HADD2 R17, -R121.H0_H0, -RZ.H0_H0 ;  /* 0xa00000ff7911b230 */ /* 0x000fe20000000900 */
[----:B------:R-:W-:-:S02]  /*c9b0*/  PRMT R148, R115, 0x5410, R114 ;  /* 0x0000541073947816 */ /* 0x000fc40000000072 */
[----:B------:R-:W-:Y:S02]  /*c9c0*/  ISETP.GE.U32.AND P1, PT, R217, R26, PT ;  /* 0x0000001ad900720c */ /* 0x000fe40003f26070 */
[----:B------:R-:W-:Y:S02]  /*c9d0*/  @!P6 PRMT R115, R15, 0x5410, RZ ;  /* 0x000054100f73e816 */ /* 0x000fe400000000ff */
[----:B------:R-:W-:Y:S02]  /*c9e0*/  LOP3.LUT R18, R18, 0xffff, RZ, 0xc0, !PT ;  /* 0x0000ffff12127812 */ /* 0x000fe400078ec0ff */
[----:B------:R-:W-:Y:S02]  /*c9f0*/  ISETP.GE.U32.AND P6, PT, R217, R16, PT ;  /* 0x00000010d900720c */ /* 0x000fe40003fc6070 */
[----:B------:R-:W-:Y:S02]  /*ca00*/  @!P3 PRMT R121, R17, 0x5410, RZ ;  /* 0x000054101179b816 */ /* 0x000fe400000000ff */
[----:B------:R-:W-:Y:S01]  /*ca10*/  ISETP.GE.U32.AND P3, PT, R217, R18, PT ;  /* 0x00000012d900720c */ /* 0x000fe20003f66070 */
[----:B------:R-:W-:Y:S01]  /*ca20*/  MUFU.EX2 R104, R104 ;  /* 0x0000006800687308 */ /* 0x000fe20000000800 */
[----:B------:R-:W-:Y:S01]  /*ca30*/  SHF.R.U32.HI R18, RZ, 0x18, R30 ;  /* 0x00000018ff127819 */ /* 0x000fe2000001161e */
[----:B------:R-:W-:-:S03]  /*ca40*/  @!P1 HADD2 R22, -R122.H0_H0, -RZ.H0_H0 ;  /* 0xa00000ff7a169230 */ /* 0x000fc60000000900 */
[----:B------:R-:W-:-:S03]  /*ca50*/  ISETP.GE.U32.AND P5, PT, R217, R18, PT ;  /* 0x00000012d900720c */ /* 0x000fc60003fa6070 */
[----:B------:R-:W4:Y:S01]  /*ca60*/  MUFU.EX2 R107, R107 ;  /* 0x0000006b006b7308 */ /* 0x000f220000000800 */
[----:B------:R-:W-:Y:S01]  /*ca70*/  @!P6 HADD2 R13, -R117.H0_H0, -RZ.H0_H0 ;  /* 0xa00000ff750de230 */ /* 0x000fe20000000900 */
[----:B------:R-:W-:Y:S01]  /*ca80*/  PRMT R116, R117, 0x7632, R116 ;  /* 0x0000763275747816 */ /* 0x000fe20000000074 */
[----:B------:R-:W-:Y:S01]  /*ca90*/  USHF.R.S32.HI UR31, URZ, 0x7, UR20 ;  /* 0x000000073f1f7899 */ /* 0x000fe20008011414 */
[----:B------:R-:W-:Y:S01]  /*caa0*/  IMAD.MOV.U32 R35, RZ, RZ, R149 ;  /* 0x000000ffff237224 */ /* 0x000fe200078e0095 */
[----:B------:R-:W-:-:S03]  /*cab0*/  @!P1 PRMT R122, R22, 0x5410, RZ ;  /* 0x00005410167a9816 */ /* 0x000fc600000000ff */
[----:B------:R-:W1:Y:S01]  /*cac0*/  MUFU.EX2 R106, R106 ;  /* 0x0000006a006a7308 */ /* 0x000e620000000800 */
[----:B------:R-:W-:Y:S01]  /*cad0*/  PRMT R149, R117, 0x5410, R116 ;  /* 0x0000541075957816 */ /* 0x000fe20000000074 */
[----:B------:R-:W-:Y:S01]  /*cae0*/  ULEA UR31, UR31, UR15, 0x7 ;  /* 0x0000000f1f1f7291 */ /* 0x000fe2000f8e383f */
[----:B------:R-:W-:Y:S02]  /*caf0*/  ISETP.GE.U32.AND P1, PT, R217, R36, PT ;  /* 0x00000024d900720c */ /* 0x000fe40003f26070 */
[----:B------:R-:W-:-:S03]  /*cb00*/  @!P6 PRMT R117, R13, 0x5410, RZ ;  /* 0x000054100d75e816 */ /* 0x000fc600000000ff */
[----:B------:R-:W3:Y:S01]  /*cb10*/  MUFU.EX2 R109, R109 ;  /* 0x0000006d006d7308 */ /* 0x000ee20000000800 */
[----:B------:R-:W-:Y:S01]  /*cb20*/  IMAD.SHL.U32 R13, R41, 0x2, RZ ;  /* 0x00000002290d7824 */ /* 0x000fe200078e00ff */
[----:B------:R-:W-:Y:S01]  /*cb30*/  @!P5 HADD2 R12, -R116.H0_H0, -RZ.H0_H0 ;  /* 0xa00000ff740cd230 */ /* 0x000fe20000000900 */
[----:B------:R-:W-:Y:S01]  /*cb40*/  UIADD3 UR31, UR31, -0x80, URZ ;  /* 0xffffff801f1f7890 */ /* 0x000fe2000fffe03f */
[----:B----4-:R-:W-:-:S03]  /*cb50*/  F2FP.PACK_AB R113, R107, R104 ;  /* 0x000000686b71723e */ /* 0x010fc600000000ff */
[----:B------:R-:W-:Y:S01]  /*cb60*/  USHF.R.S32.HI UR15, URZ, 0x1f, UR31 ;  /* 0x0000001f3f0f7899 */ /* 0x000fe2000801141f */
[----:B------:R-:W-:Y:S02]  /*cb70*/  PRMT R112, R113, 0x7632, R112 ;  /* 0x0000763271707816 */ /* 0x000fe40000000070 */
[----:B------:R-:W-:Y:S01]  /*cb80*/  @!P5 PRMT R116, R12, 0x5410, RZ ;  /* 0x000054100c74d816 */ /* 0x000fe200000000ff */
[----:B-1----:R-:W-:Y:S02]  /*cb90*/  FADD.FTZ R108, R106, R108 ;  /* 0x0000006c6a6c7221 */ /* 0x002fe40000010000 */
[----:B------:R-:W-:Y:S01]  /*cba0*/  @!P1 HADD2 R8, -R112.H0_H0, -RZ.H0_H0 ;  /* 0xa00000ff70089230 */ /* 0x000fe20000000900 */
[----:B---3--:R-:W-:Y:S01]  /*cbb0*/  F2FP.PACK_AB R111, R109, R106 ;  /* 0x0000006a6d6f723e */ /* 0x008fe200000000ff */
[----:B------:R-:W-:Y:S01]  /*cbc0*/  FADD.FTZ R106, R104, R28 ;  /* 0x0000001c686a7221 */ /* 0x000fe20000010000 */
[----:B------:R-:W-:Y:S01]  /*cbd0*/  @!P2 HADD2 R9, -R113.H0_H0, -RZ.H0_H0 ;  /* 0xa00000ff7109a230 */ /* 0x000fe20000000900 */
[----:B------:R-:W-:-:S02]  /*cbe0*/  PRMT R18, R113, 0x5410, R112 ;  /* 0x0000541071127816 */ /* 0x000fc40000000070 */
[----:B------:R-:W-:Y:S01]  /*cbf0*/  @!P1 PRMT R112, R8, 0x5410, RZ ;  /* 0x0000541008709816 */ /* 0x000fe200000000ff */
[----:B------:R-:W-:Y:S01]  /*cc00*/  IMAD.MOV.U32 R8, RZ, RZ, c[0x0][0x228] ;  /* 0x00008a00ff087624 */ /* 0x000fe200078e00ff */
[----:B------:R-:W-:Y:S01]  /*cc10*/  @!P2 PRMT R113, R9, 0x5410, RZ ;  /* 0x000054100971a816 */ /* 0x000fe200000000ff */
[----:B------:R-:W-:Y:S02]  /*cc20*/  IMAD.MOV.U32 R26, RZ, RZ, R47 ;  /* 0x000000ffff1a7224 */ /* 0x000fe400078e002f */
[----:B------:R-:W-:Y:S02]  /*cc30*/  IMAD.SHL.U32 R9, R8, 0x8, RZ ;  /* 0x0000000808097824 */ /* 0x000fe400078e00ff */
[----:B------:R-:W-:Y:S02]  /*cc40*/  IMAD.MOV.U32 R47, RZ, RZ, R215 ;  /* 0x000000ffff2f7224 */ /* 0x000fe400078e00d7 */
[----:B------:R-:W-:Y:S01]  /*cc50*/  IMAD.MOV.U32 R23, RZ, RZ, R212 ;  /* 0x000000ffff177224 */ /* 0x000fe200078e00d4 */
[----:B------:R-:W-:Y:S01]  /*cc60*/  SHF.R.U32.HI R29, RZ, 0x8, R29 ;  /* 0x00000008ff1d7819 */ /* 0x000fe2000001161d */
[----:B------:R-:W-:Y:S01]  /*cc70*/  IMAD.MOV.U32 R33, RZ, RZ, R171 ;  /* 0x000000ffff217224 */ /* 0x000fe200078e00ab */
[----:B------:R-:W-:-:S02]  /*cc80*/  @!P3 HADD2 R14, -R114.H0_H0, -RZ.H0_H0 ;  /* 0xa00000ff720eb230 */ /* 0x000fc40000000900 */
[----:B------:R-:W-:-:S03]  /*cc90*/  LOP3.LUT R16, R29, 0xffff, RZ, 0xc0, !PT ;  /* 0x0000ffff1d107812 */ /* 0x000fc600078ec0ff */
[----:B------:R-:W-:Y:S02]  /*cca0*/  @!P3 PRMT R114, R14, 0x5410, RZ ;  /* 0x000054100e72b816 */ /* 0x000fe400000000ff */
[----:B------:R-:W-:Y:S02]  /*ccb0*/  ISETP.GE.U32.AND P3, PT, R217, R16, PT ;  /* 0x00000010d900720c */ /* 0x000fe40003f66070 */
[----:B------:R-:W-:Y:S01]  /*ccc0*/  PRMT R110, R111, 0x7632, R110 ;  /* 0x000076326f6e7816 */ /* 0x000fe2000000006e */
[----:B------:R-:W-:-:S03]  /*ccd0*/  @!P4 HADD2 R11, -R111.H0_H0, -RZ.H0_H0 ;  /* 0xa00000ff6f0bc230 */ /* 0x000fc60000000900 */
[----:B------:R-:W-:-:S07]  /*cce0*/  PRMT R22, R111, 0x5410, R110 ;  /* 0x000054106f167816 */ /* 0x000fce000000006e */
[----:B------:R-:W-:-:S05]  /*ccf0*/  @!P3 HADD2 R10, -R110.H0_H0, -RZ.H0_H0 ;  /* 0xa00000ff6e0ab230 */ /* 0x000fca0000000900 */
[----:B------:R-:W-:Y:S02]  /*cd00*/  @!P3 PRMT R110, R10, 0x5410, RZ ;  /* 0x000054100a6eb816 */ /* 0x000fe400000000ff */
[----:B------:R-:W-:Y:S01]  /*cd10*/  @!P4 PRMT R111, R11, 0x5410, RZ ;  /* 0x000054100b6fc816 */ /* 0x000fe200000000ff */
[----:B--2---:R-:W-:-:S05]  /*cd20*/  IMAD R13, R40, c[0x0][0x228], R13 ;  /* 0x00008a00280d7a24 */ /* 0x004fca00078e020d */
[----:B------:R-:W-:-:S04]  /*cd30*/  IADD3 R12, P5, R13, UR31, RZ ;  /* 0x0000001f0d0c7c10 */ /* 0x000fc8000ffbe0ff */
[----:B------:R-:W-:Y:S02]  /*cd40*/  LEA.HI.X.SX32 R13, R13, UR15, 0x1, P5 ;  /* 0x0000000f0d0d7c11 */ /* 0x000fe4000a8f0eff */
[----:B------:R-:W-:Y:S01]  /*cd50*/  LEA R104, P5, R12, c[0x0][0x1f8], 0x1 ;  /* 0x00007e000c687a11 */ /* 0x000fe200078a08ff */
[----:B------:R-:W-:-:S03]  /*cd60*/  IMAD.MOV.U32 R40, RZ, RZ, R105 ;  /* 0x000000ffff287224 */ /* 0x000fc600078e0069 */
[----:B------:R-:W-:-:S05]  /*cd70*/  LEA.HI.X R105, R12, c[0x0][0x1fc], R13, 0x1, P5 ;  /* 0x00007f000c697a11 */ /* 0x000fca00028f0c0d */
[----:B------:R1:W-:Y:S04]  /*cd80*/  STG.E.U16 [R104.64], R35 ;  /* 0x0000002368007986 */ /* 0x0003e8000c101510 */
[----:B------:R2:W-:Y:S01]  /*cd90*/  STG.E.U16 [R104.64+0x2], R25 ;  /* 0x0000021968007986 */ /* 0x0005e2000c101510 */
[----:B-1----:R-:W-:Y:S02]  /*cda0*/  IMAD.MOV.U32 R35, RZ, RZ, R46 ;  /* 0x000000ffff237224 */ /* 0x002fe400078e002e */
[----:B------:R-:W-:Y:S02]  /*cdb0*/  IMAD.MOV.U32 R46, RZ, RZ, R214 ;  /* 0x000000ffff2e7224 */ /* 0x000fe400078e00d6 */
[----:B------:R-:W-:-:S04]  /*cdc0*/  IMAD.WIDE R214, R9, 0x2, R104 ;  /* 0x0000000209d67825 */ /* 0x000fc800078e0268 */
[C---:B------:R-:W-:Y:S02]  /*cdd0*/  IMAD.SHL.U32 R9, R8.reuse, 0x40, RZ ;  /* 0x0000004008097824 */ /* 0x040fe400078e00ff */
[----:B--2---:R-:W-:Y:S02]  /*cde0*/  IMAD.MOV.U32 R25, RZ, RZ, R27 ;  /* 0x000000ffff197224 */ /* 0x004fe400078e001b */
[----:B------:R-:W-:Y:S02]  /*cdf0*/  IMAD.MOV.U32 R27, RZ, RZ, R213 ;  /* 0x000000ffff1b7224 */ /* 0x000fe400078e00d5 */
[----:B------:R-:W-:Y:S01]  /*ce00*/  IMAD.WIDE R212, R9, 0x2, R104 ;  /* 0x0000000209d47825 */ /* 0x000fe200078e0268 */
[----:B------:R-:W-:Y:S03]  /*ce10*/  STG.E.U16 [R214.64], R159 ;  /* 0x0000009fd6007986 */ /* 0x000fe6000c101510 */
[----:B------:R-:W-:Y:S01]  /*ce20*/  IMAD R9, R8, 0x48, RZ ;  /* 0x0000004808097824 */ /* 0x000fe200078e02ff */
[----:B------:R-:W-:Y:S04]  /*ce30*/  STG.E.U16 [R214.64+0x2], R158 ;  /* 0x0000029ed6007986 */ /* 0x000fe8000c101510 */
[----:B------:R-:W-:Y:S04]  /*ce40*/  STG.E.U16 [R212.64], R77 ;  /* 0x0000004dd4007986 */ /* 0x000fe8000c101510 */
[----:B------:R1:W-:Y:S01]  /*ce50*/  STG.E.U16 [R212.64+0x2], R170 ;  /* 0x000002aad4007986 */ /* 0x0003e2000c101510 */
[----:B------:R-:W-:Y:S01]  /*ce60*/  LOP3.LUT R8, R221, UR25, R156, 0x96, !PT ;  /* 0x00000019dd087c12 */ /* 0x000fe2000f8e969c */
[----:B-1----:R-:W-:-:S05]  /*ce70*/  IMAD.WIDE R170, R9, 0x2, R104 ;  /* 0x0000000209aa7825 */ /* 0x002fca00078e0268 */
[----:B------:R1:W-:Y:S01]  /*ce80*/  STG.E.U16 [R170.64], R40 ;  /* 0x00000028aa007986 */ /* 0x0003e2000c101510 */
[----:B------:R-:W-:Y:S01]  /*ce90*/  IMAD.WIDE.U32 R16, R8, -0x326172a9, RZ ;  /* 0xcd9e8d5708107825 */ /* 0x000fe200078e00ff */
[----:B-1----:R-:W-:-:S05]  /*cea0*/  LOP3.LUT R40, R157, UR27, R134, 0x96, !PT ;  /* 0x0000001b9d287c12 */ /* 0x002fca000f8e9686 */
[----:B------:R-:W-:-:S05]  /*ceb0*/  IMAD.WIDE.U32 R40, R40, -0x326172a9, RZ ;  /* 0xcd9e8d5728287825 */ /* 0x000fca00078e00ff */
[----:B------:R-:W-:-:S05]  /*cec0*/  LOP3.LUT R9, R41, UR26, R98, 0x96, !PT ;  /* 0x0000001a29097c12 */ /* 0x000fca000f8e9662 */
[----:B------:R-:W-:-:S05]  /*ced0*/  IMAD.WIDE.U32 R12, R9, -0x2daee0ad, RZ ;  /* 0xd2511f53090c7825 */ /* 0x000fca00078e00ff */
[----:B------:R-:W-:-:S05]  /*cee0*/  LOP3.LUT R10, R13, UR23, R220, 0x96, !PT ;  /* 0x000000170d0a7c12 */ /* 0x000fca000f8e96dc */
        /* <DEDUP_REMOVED lines=9> */
[----:B------:R-:W-:-:S03]  /*cf80*/  LOP3.LUT R12, R15, UR13, R10, 0x96, !PT ;  /* 0x0000000d0f0c7c12 */ /* 0x000fc6000f8e960a */
[----:B------:R-:W-:Y:S01]  /*cf90*/  IMAD.MOV.U32 R36, RZ, RZ, R33 ;  /* 0x000000ffff247224 */ /* 0x000fe200078e0021 */
[----:B------:R-:W-:Y:S01]  /*cfa0*/  SHF.R.U32.HI R33, RZ, 0x10, R8 ;  /* 0x00000010ff217819 */ /* 0x000fe20000011608 */
[----:B------:R-:W-:Y:S01]  /*cfb0*/  IMAD.MOV.U32 R24, RZ, RZ, R26 ;  /* 0x000000ffff187224 */ /* 0x000fe200078e001a */
[----:B------:R-:W-:Y:S01]  /*cfc0*/  LOP3.LUT R10, R9, UR30, R14, 0x96, !PT ;  /* 0x0000001e090a7c12 */ /* 0x000fe2000f8e960e */
[----:B------:R-:W-:Y:S01]  /*cfd0*/  IMAD.MOV.U32 R26, RZ, RZ, R35 ;  /* 0x000000ffff1a7224 */ /* 0x000fe200078e0023 */
[C---:B------:R-:W-:Y:S02]  /*cfe0*/  LOP3.LUT R14, R8.reuse, 0xffff, RZ, 0xc0, !PT ;  /* 0x0000ffff080e7812 */ /* 0x040fe400078ec0ff */
[----:B------:R-:W-:Y:S02]  /*cff0*/  LOP3.LUT R35, R8, 0xff, RZ, 0xc0, !PT ;  /* 0x000000ff08237812 */ /* 0x000fe400078ec0ff */
[----:B------:R-:W-:Y:S02]  /*d000*/  SHF.R.U32.HI R8, RZ, 0x18, R8 ;  /* 0x00000018ff087819 */ /* 0x000fe40000011608 */
[----:B------:R-:W-:-:S04]  /*d010*/  LOP3.LUT R33, R33, 0xff, RZ, 0xc0, !PT ;  /* 0x000000ff21217812 */ /* 0x000fc800078ec0ff */
[----:B------:R-:W-:Y:S02]  /*d020*/  PRMT R33, R33, 0x5410, R8 ;  /* 0x0000541021217816 */ /* 0x000fe40000000008 */
[C---:B------:R-:W-:Y:S01]  /*d030*/  LOP3.LUT R8, R10.reuse, 0xffff, RZ, 0xc0, !PT ;  /* 0x0000ffff0a087812 */ /* 0x040fe200078ec0ff */
[----:B------:R-:W-:Y:S01]  /*d040*/  IMAD.MOV.U32 R21, RZ, RZ, R37 ;  /* 0x000000ffff157224 */ /* 0x000fe200078e0025 */
[----:B------:R-:W-:Y:S01]  /*d050*/  LOP3.LUT R37, R10, 0xff, RZ, 0xc0, !PT ;  /* 0x000000ff0a257812 */ /* 0x000fe200078ec0ff */
[----:B------:R-:W-:Y:S01]  /*d060*/  IMAD.WIDE.U32 R12, R12, -0x2daee0ad, RZ ;  /* 0xd2511f530c0c7825 */ /* 0x000fe200078e00ff */
[----:B------:R-:W-:Y:S02]  /*d070*/  SHF.R.U32.HI R8, RZ, 0x8, R8 ;  /* 0x00000008ff087819 */ /* 0x000fe40000011608 */
[----:B------:R-:W-:Y:S02]  /*d080*/  SHF.R.U32.HI R31, RZ, 0x10, R10 ;  /* 0x00000010ff1f7819 */ /* 0x000fe4000001160a */
[----:B------:R-:W-:-:S02]  /*d090*/  PRMT R37, R37, 0x5410, R8 ;  /* 0x0000541025257816 */ /* 0x000fc40000000008 */
[----:B------:R-:W-:Y:S02]  /*d0a0*/  LOP3.LUT R8, R13, UR29, R16, 0x96, !PT ;  /* 0x0000001d0d087c12 */ /* 0x000fe4000f8e9610 */
[----:B------:R-:W-:Y:S02]  /*d0b0*/  SHF.R.U32.HI R10, RZ, 0x18, R10 ;  /* 0x00000018ff0a7819 */ /* 0x000fe4000001160a */
[----:B------:R-:W-:Y:S02]  /*d0c0*/  LOP3.LUT R31, R31, 0xff, RZ, 0xc0, !PT ;  /* 0x000000ff1f1f7812 */ /* 0x000fe400078ec0ff */
[----:B------:R-:W-:Y:S02]  /*d0d0*/  SHF.R.U32.HI R17, RZ, 0x10, R8 ;  /* 0x00000010ff117819 */ /* 0x000fe40000011608 */
[----:B------:R-:W-:Y:S02]  /*d0e0*/  PRMT R31, R31, 0x5410, R10 ;  /* 0x000054101f1f7816 */ /* 0x000fe4000000000a */
[----:B------:R-:W-:-:S02]  /*d0f0*/  LOP3.LUT R10, R8, 0xffff, RZ, 0xc0, !PT ;  /* 0x0000ffff080a7812 */ /* 0x000fc400078ec0ff */
[----:B------:R-:W-:Y:S02]  /*d100*/  LOP3.LUT R29, R8, 0xff, RZ, 0xc0, !PT ;  /* 0x000000ff081d7812 */ /* 0x000fe400078ec0ff */
[----:B------:R-:W-:Y:S02]  /*d110*/  SHF.R.U32.HI R8, RZ, 0x18, R8 ;  /* 0x00000018ff087819 */ /* 0x000fe40000011608 */
[----:B------:R-:W-:Y:S01]  /*d120*/  LOP3.LUT R17, R17, 0xff, RZ, 0xc0, !PT ;  /* 0x000000ff11117812 */ /* 0x000fe200078ec0ff */
[----:B------:R-:W-:-:S03]  /*d130*/  IMAD.MOV.U32 R30, RZ, RZ, R42 ;  /* 0x000000ffff1e7224 */ /* 0x000fc600078e002a */
[----:B------:R-:W-:Y:S02]  /*d140*/  PRMT R17, R17, 0x5410, R8 ;  /* 0x0000541011117816 */ /* 0x000fe40000000008 */
[C---:B------:R-:W-:Y:S01]  /*d150*/  LOP3.LUT R8, R12.reuse, 0xffff, RZ, 0xc0, !PT ;  /* 0x0000ffff0c087812 */ /* 0x040fe200078ec0ff */
[----:B------:R-:W-:Y:S01]  /*d160*/  IMAD.MOV.U32 R42, RZ, RZ, R46 ;  /* 0x000000ffff2a7224 */ /* 0x000fe200078e002e */
[----:B------:R-:W-:Y:S02]  /*d170*/  LOP3.LUT R13, R12, 0xff, RZ, 0xc0, !PT ;  /* 0x000000ff0c0d7812 */ /* 0x000fe400078ec0ff */
[----:B------:R-:W-:Y:S02]  /*d180*/  SHF.R.U32.HI R8, RZ, 0x8, R8 ;  /* 0x00000008ff087819 */ /* 0x000fe40000011608 */
[----:B------:R-:W-:Y:S02]  /*d190*/  LOP3.LUT R46, R135, UR10, RZ, 0x3c, !PT ;  /* 0x0000000a872e7c12 */ /* 0x000fe4000f8e3cff */
[----:B------:R-:W-:Y:S01]  /*d1a0*/  SHF.R.U32.HI R9, RZ, 0x10, R12 ;  /* 0x00000010ff097819 */ /* 0x000fe2000001160c */
[----:B------:R1:W-:Y:S01]  /*d1b0*/  STG.E.U16 [R170.64+0x2], R176 ;  /* 0x000002b0aa007986 */ /* 0x0003e2000c101510 */
[----:B------:R-:W-:Y:S01]  /*d1c0*/  IMAD.MOV.U32 R28, RZ, RZ, R44 ;  /* 0x000000ffff1c7224 */ /* 0x000fe200078e002c */
[----:B------:R-:W-:Y:S01]  /*d1d0*/  PRMT R13, R13, 0x5410, R8 ;  /* 0x000054100d0d7816 */ /* 0x000fe20000000008 */
[----:B------:R-:W-:Y:S01]  /*d1e0*/  IMAD.MOV.U32 R44, RZ, RZ, R47 ;  /* 0x000000ffff2c7224 */ /* 0x000fe200078e002f */
[----:B------:R-:W-:Y:S01]  /*d1f0*/  STG.E.U16 [R104.64+0x10], R150 ;  /* 0x0000109668007986 */ /* 0x000fe2000c101510 */
[----:B------:R-:W-:Y:S01]  /*d200*/  SHF.R.U32.HI R8, RZ, 0x18, R12 ;  /* 0x00000018ff087819 */ /* 0x000fe2000001160c */
[----:B------:R-:W-:Y:S01]  /*d210*/  IMAD.WIDE.U32 R46, R46, -0x326172a9, RZ ;  /* 0xcd9e8d572e2e7825 */ /* 0x000fe200078e00ff */
[----:B------:R-:W-:Y:S01]  /*d220*/  LOP3.LUT R9, R9, 0xff, RZ, 0xc0, !PT ;  /* 0x000000ff09097812 */ /* 0x000fe200078ec0ff */
[----:B------:R-:W-:Y:S04]  /*d230*/  STG.E.U16 [R104.64+0x12], R153 ;  /* 0x0000129968007986 */ /* 0x000fe8000c101510 */
[----:B------:R-:W-:Y:S01]  /*d240*/  STG.E.U16 [R214.64+0x10], R155 ;  /* 0x0000109bd6007986 */ /* 0x000fe2000c101510 */
[----:B------:R-:W-:-:S03]  /*d250*/  PRMT R9, R9, 0x5410, R8 ;  /* 0x0000541009097816 */ /* 0x000fc60000000008 */
[----:B------:R-:W-:Y:S01]  /*d260*/  STG.E.U16 [R214.64+0x12], R152 ;  /* 0x00001298d6007986 */ /* 0x000fe2000c101510 */
[----:B------:R-:W-:-:S03]  /*d270*/  LOP3.LUT R8, R47, UR28, R154, 0x96, !PT ;  /* 0x0000001c2f087c12 */ /* 0x000fc6000f8e969a */
        /* <DEDUP_REMOVED lines=8> */
[----:B------:R2:W-:Y:S01]  /*d300*/  STG.E.U16 [R212.64+0x20], R21 ;  /* 0x00002015d4007986 */ /* 0x0005e2000c101510 */
[----:B------:R-:W-:-:S02]  /*d310*/  SHF.R.U32.HI R10, RZ, 0x8, R10 ;  /* 0x00000008ff0a7819 */ /* 0x000fc4000001160a */
[----:B------:R-:W-:Y:S01]  /*d320*/  SHF.R.U32.HI R14, RZ, 0x8, R14 ;  /* 0x00000008ff0e7819 */ /* 0x000fe2000001160e */
[----:B------:R-:W-:Y:S01]  /*d330*/  IMAD.MOV.U32 R159, RZ, RZ, R18 ;  /* 0x000000ffff9f7224 */ /* 0x000fe200078e0012 */
[----:B------:R-:W-:Y:S01]  /*d340*/  PRMT R29, R29, 0x5410, R10 ;  /* 0x000054101d1d7816 */ /* 0x000fe2000000000a */
[----:B------:R-:W-:Y:S01]  /*d350*/  IMAD.MOV.U32 R158, RZ, RZ, R39 ;  /* 0x000000ffff9e7224 */ /* 0x000fe200078e0027 */
[----:B------:R-:W-:Y:S01]  /*d360*/  PRMT R35, R35, 0x5410, R14 ;  /* 0x0000541023237816 */ /* 0x000fe2000000000e */
[----:B------:R-:W-:Y:S01]  /*d370*/  IMAD.MOV.U32 R32, RZ, RZ, R27 ;  /* 0x000000ffff207224 */ /* 0x000fe200078e001b */
[----:B------:R-:W-:Y:S01]  /*d380*/  LOP3.LUT R10, R41, UR26, R46, 0x96, !PT ;  /* 0x0000001a290a7c12 */ /* 0x000fe2000f8e962e */
[----:B------:R-:W-:Y:S01]  /*d390*/  IMAD.MOV.U32 R34, RZ, RZ, R23 ;  /* 0x000000ffff227224 */ /* 0x000fe200078e0017 */
[----:B-1----:R1:W5:Y:S01]  /*d3a0*/  LDL.LU R176, [R1+0x228] ;  /* 0x0002280001b07983 */ /* 0x0023620000300800 */
[----:B--2---:R-:W-:-:S04]  /*d3b0*/  IMAD.WIDE.U32 R20, R8, -0x2daee0ad, RZ ;  /* 0xd2511f5308147825 */ /* 0x004fc800078e00ff */
[----:B------:R-:W-:Y:S01]  /*d3c0*/  IMAD.MOV.U32 R74, RZ, RZ, R159 ;  /* 0x000000ffff4a7224 */ /* 0x000fe200078e009f */
[----:B------:R-:W-:Y:S01]  /*d3d0*/  LOP3.LUT R8, R21, UR25, R156, 0x96, !PT ;  /* 0x0000001915087c12 */ /* 0x000fe2000f8e969c */
[----:B------:R-:W-:-:S04]  /*d3e0*/  IMAD.WIDE.U32 R18, R10, -0x2daee0ad, RZ ;  /* 0xd2511f530a127825 */ /* 0x000fc800078e00ff */
[----:B------:R-:W-:Y:S02]  /*d3f0*/  IMAD R132, R217, 0x10000, R217 ;  /* 0x00010000d9847824 */ /* 0x000fe400078e02d9 */
[----:B------:R-:W-:Y:S01]  /*d400*/  IMAD.MOV.U32 R150, RZ, RZ, R28 ;  /* 0x000000ffff967224 */ /* 0x000fe200078e001c */
[----:B------:R2:W-:Y:S01]  /*d410*/  STG.E.U16 [R212.64+0x22], R158 ;  /* 0x0000229ed4007986 */ /* 0x0005e2000c101510 */
[----:B------:R-:W-:Y:S01]  /*d420*/  IMAD.WIDE.U32 R14, R8, -0x326172a9, RZ ;  /* 0xcd9e8d57080e7825 */ /* 0x000fe200078e00ff */
[----:B------:R-:W-:Y:S02]  /*d430*/  LOP3.LUT R10, R19, UR23, R20, 0x96, !PT ;  /* 0x00000017130a7c12 */ /* 0x000fe4000f8e9614 */
[----:B------:R1:W5:Y:S02]  /*d440*/  LDL.LU.64 R220, [R1+0x220] ;  /* 0x0002200001dc7983 */ /* 0x0003640000300a00 */
        /* <DEDUP_REMOVED lines=11> */
[----:B------:R-:W-:Y:S02]  /*d500*/  LOP3.LUT R39, R18, 0xff, RZ, 0xc0, !PT ;  /* 0x000000ff12277812 */ /* 0x000fe400078ec0ff */
[----:B------:R-:W-:Y:S02]  /*d510*/  SHF.R.U32.HI R12, RZ, 0x8, R12 ;  /* 0x00000008ff0c7819 */ /* 0x000fe4000001160c */
[----:B------:R-:W-:Y:S02]  /*d520*/  SHF.R.U32.HI R27, RZ, 0x10, R18 ;  /* 0x00000010ff1b7819 */ /* 0x000fe40000011612 */
[----:B------:R-:W-:Y:S02]  /*d530*/  PRMT R39, R39, 0x5410, R12 ;  /* 0x0000541027277816 */ /* 0x000fe4000000000c */
[----:B------:R-:W-:-:S02]  /*d540*/  LOP3.LUT R10, R19, UR30, R20, 0x96, !PT ;  /* 0x0000001e130a7c12 */ /* 0x000fc4000f8e9614 */
[----:B------:R-:W-:Y:S01]  /*d550*/  SHF.R.U32.HI R12, RZ, 0x18, R18 ;  /* 0x00000018ff0c7819 */ /* 0x000fe20000011612 */
[----:B------:R-:W-:Y:S01]  /*d560*/  IMAD.WIDE.U32 R18, R8, -0x2daee0ad, RZ ;  /* 0xd2511f5308127825 */ /* 0x000fe200078e00ff */
[----:B------:R-:W-:-:S04]  /*d570*/  LOP3.LUT R27, R27, 0xff, RZ, 0xc0, !PT ;  /* 0x000000ff1b1b7812 */ /* 0x000fc800078ec0ff */
[----:B------:R-:W-:Y:S02]  /*d580*/  PRMT R27, R27, 0x5410, R12 ;  /* 0x000054101b1b7816 */ /* 0x000fe4000000000c */
[C---:B------:R-:W-:Y:S02]  /*d590*/  LOP3.LUT R12, R18.reuse, 0xffff, RZ, 0xc0, !PT ;  /* 0x0000ffff120c7812 */ /* 0x040fe400078ec0ff */
[----:B------:R-:W-:Y:S02]  /*d5a0*/  LOP3.LUT R11, R18, 0xff, RZ, 0xc0, !PT ;  /* 0x000000ff120b7812 */ /* 0x000fe400078ec0ff */
[----:B------:R-:W-:Y:S02]  /*d5b0*/  SHF.R.U32.HI R12, RZ, 0x8, R12 ;  /* 0x00000008ff0c7819 */ /* 0x000fe4000001160c */
[----:B------:R-:W-:Y:S02]  /*d5c0*/  SHF.R.U32.HI R23, RZ, 0x10, R18 ;  /* 0x00000010ff177819 */ /* 0x000fe40000011612 */
[----:B------:R-:W-:-:S02]  /*d5d0*/  PRMT R11, R11, 0x5410, R12 ;  /* 0x000054100b0b7816 */ /* 0x000fc4000000000c */
[----:B------:R-:W-:Y:S02]  /*d5e0*/  SHF.R.U32.HI R12, RZ, 0x18, R18 ;  /* 0x00000018ff0c7819 */ /* 0x000fe40000011612 */
[----:B------:R-:W-:-:S04]  /*d5f0*/  LOP3.LUT R23, R23, 0xff, RZ, 0xc0, !PT ;  /* 0x000000ff17177812 */ /* 0x000fc800078ec0ff */
[----:B------:R-:W-:Y:S02]  /*d600*/  PRMT R23, R23, 0x5410, R12 ;  /* 0x0000541017177816 */ /* 0x000fe4000000000c */
[C---:B------:R-:W-:Y:S01]  /*d610*/  LOP3.LUT R12, R10.reuse, 0xffff, RZ, 0xc0, !PT ;  /* 0x0000ffff0a0c7812 */ /* 0x040fe200078ec0ff */
[----:B------:R-:W-:Y:S01]  /*d620*/  IMAD.MOV.U32 R159, RZ, RZ, R25 ;  /* 0x000000ffff9f7224 */ /* 0x000fe200078e0019 */
[----:B------:R-:W-:Y:S02]  /*d630*/  LOP3.LUT R25, R10, 0xff, RZ, 0xc0, !PT ;  /* 0x000000ff0a197812 */ /* 0x000fe400078ec0ff */
[----:B------:R-:W-:Y:S02]  /*d640*/  SHF.R.U32.HI R12, RZ, 0x8, R12 ;  /* 0x00000008ff0c7819 */ /* 0x000fe4000001160c */
[----:B------:R-:W-:Y:S02]  /*d650*/  LOP3.LUT R8, R19, UR29, R14, 0x96, !PT ;  /* 0x0000001d13087c12 */ /* 0x000fe4000f8e960e */
[----:B------:R-:W-:-:S02]  /*d660*/  PRMT R25, R25, 0x5410, R12 ;  /* 0x0000541019197816 */ /* 0x000fc4000000000c */
[--C-:B------:R-:W-:Y:S02]  /*d670*/  SHF.R.U32.HI R12, RZ, 0x10, R10.reuse ;  /* 0x00000010ff0c7819 */ /* 0x100fe4000001160a */
[----:B------:R-:W-:Y:S02]  /*d680*/  SHF.R.U32.HI R21, RZ, 0x18, R10 ;  /* 0x00000018ff157819 */ /* 0x000fe4000001160a */
[C---:B------:R-:W-:Y:S02]  /*d690*/  LOP3.LUT R10, R8.reuse, 0xffff, RZ, 0xc0, !PT ;  /* 0x0000ffff080a7812 */ /* 0x040fe400078ec0ff */
[----:B------:R-:W-:Y:S02]  /*d6a0*/  LOP3.LUT R19, R8, 0xff, RZ, 0xc0, !PT ;  /* 0x000000ff08137812 */ /* 0x000fe400078ec0ff */
[----:B------:R-:W-:-:S04]  /*d6b0*/  SHF.R.U32.HI R10, RZ, 0x8, R10 ;  /* 0x00000008ff0a7819 */ /* 0x000fc8000001160a */
[----:B------:R-:W-:Y:S02]  /*d6c0*/  PRMT R19, R19, 0x5410, R10 ;  /* 0x0000541013137816 */ /* 0x000fe4000000000a */
[--C-:B------:R-:W-:Y:S01]  /*d6d0*/  SHF.R.U32.HI R10, RZ, 0x10, R8.reuse ;  /* 0x00000010ff0a7819 */ /* 0x100fe20000011608 */
[--C-:B------:R-:W-:Y:S01]  /*d6e0*/  HSET2.LE.AND R29, R29, R132.reuse, PT ;  /* 0x000000841d1d7233 */ /* 0x100fe20003803000 */
[----:B------:R-:W-:Y:S02]  /*d6f0*/  SHF.R.U32.HI R15, RZ, 0x18, R8 ;  /* 0x00000018ff0f7819 */ /* 0x000fe40000011608 */
[----:B------:R-:W-:Y:S01]  /*d700*/  LOP3.LUT R10, R10, 0xff, RZ, 0xc0, !PT ;  /* 0x000000ff0a0a7812 */ /* 0x000fe200078ec0ff */
[--C-:B------:R-:W-:Y:S01]  /*d710*/  HSET2.LE.AND R35, R35, R132.reuse, PT ;  /* 0x0000008423237233 */ /* 0x100fe20003803000 */
[----:B------:R-:W-:Y:S01]  /*d720*/  LOP3.LUT R28, R29, R140, RZ, 0xc0, !PT ;  /* 0x0000008c1d1c7212 */ /* 0x000fe200078ec0ff */
[--C-:B------:R-:W-:Y:S01]  /*d730*/  HSET2.LE.AND R8, R33, R132.reuse, PT ;  /* 0x0000008421087233 */ /* 0x100fe20003803000 */
[----:B------:R-:W-:Y:S01]  /*d740*/  PRMT R15, R10, 0x5410, R15 ;  /* 0x000054100a0f7816 */ /* 0x000fe2000000000f */
[----:B------:R-:W-:Y:S01]  /*d750*/  HSET2.LE.AND R10, R31, R132, PT ;  /* 0x000000841f0a7233 */ /* 0x000fe20003803000 */
[----:B------:R-:W-:Y:S01]  /*d760*/  LOP3.LUT R140, R135, UR7, RZ, 0x3c, !PT ;  /* 0x00000007878c7c12 */ /* 0x000fe2000f8e3cff */
[----:B--2---:R-:W-:Y:S01]  /*d770*/  IMAD.MOV.U32 R158, RZ, RZ, R34 ;  /* 0x000000ffff9e7224 */ /* 0x004fe200078e0022 */
[----:B------:R-:W-:-:S02]  /*d780*/  LOP3.LUT R34, R35, R144, RZ, 0xc0, !PT ;  /* 0x0000009023227212 */ /* 0x000fc400078ec0ff */
[----:B------:R-:W-:Y:S01]  /*d790*/  LOP3.LUT R35, R8, R143, RZ, 0xc0, !PT ;  /* 0x0000008f08237212 */ /* 0x000fe200078ec0ff */
[--C-:B------:R-:W-:Y:S01]  /*d7a0*/  HSET2.LE.AND R8, R17, R132.reuse, PT ;  /* 0x0000008411087233 */ /* 0x100fe20003803000 */
[----:B------:R-:W-:Y:S01]  /*d7b0*/  LOP3.LUT R33, R10, R141, RZ, 0xc0, !PT ;  /* 0x0000008d0a217212 */ /* 0x000fe200078ec0ff */
[----:B------:R-:W-:Y:S01]  /*d7c0*/  IMAD.WIDE.U32 R140, R140, -0x326172a9, RZ ;  /* 0xcd9e8d578c8c7825 */ /* 0x000fe200078e00ff */
[----:B------:R-:W-:Y:S02]  /*d7d0*/  HSET2.LE.AND R37, R37, R132, PT ;  /* 0x0000008425257233 */ /* 0x000fe40003803000 */
[----:B------:R-:W-:Y:S02]  /*d7e0*/  LOP3.LUT R29, R8, R139, RZ, 0xc0, !PT ;  /* 0x0000008b081d7212 */ /* 0x000fe400078ec0ff */
[----:B------:R-:W-:Y:S01]  /*d7f0*/  LOP3.LUT R8, R141, UR28, R154, 0x96, !PT ;  /* 0x0000001c8d087c12 */ /* 0x000fe2000f8e969a */
[----:B------:R-:W-:Y:S01]  /*d800*/  IMAD.MOV.U32 R152, RZ, RZ, R32 ;  /* 0x000000ffff987224 */ /* 0x000fe200078e0020 */
[----:B------:R-:W-:Y:S01]  /*d810*/  LOP3.LUT R32, R37, R142, RZ, 0xc0, !PT ;  /* 0x0000008e25207212 */ /* 0x000fe200078ec0ff */
[----:B------:R-:W-:-:S02]  /*d820*/  IMAD.MOV.U32 R147, RZ, RZ, R36 ;  /* 0x000000ffff937224 */ /* 0x000fc400078e0024 */
[----:B------:R-:W-:Y:S01]  /*d830*/  IMAD.WIDE.U32 R36, R8, -0x2daee0ad, RZ ;  /* 0xd2511f5308247825 */ /* 0x000fe200078e00ff */
[----:B------:R-:W-:-:S04]  /*d840*/  LOP3.LUT R10, R41, UR26, R140, 0x96, !PT ;  /* 0x0000001a290a7c12 */ /* 0x000fc8000f8e968c */
[----:B------:R-:W-:Y:S01]  /*d850*/  LOP3.LUT R8, R37, UR25, R156, 0x96, !PT ;  /* 0x0000001925087c12 */ /* 0x000fe2000f8e969c */
[----:B------:R-:W-:-:S04]  /*d860*/  IMAD.MOV.U32 R153, RZ, RZ, R30 ;  /* 0x000000ffff997224 */ /* 0x000fc800078e001e */
        /* <DEDUP_REMOVED lines=11> */
[----:B------:R-:W-:-:S04]  /*d920*/  LOP3.LUT R12, R12, 0xff, RZ, 0xc0, !PT ;  /* 0x000000ff0c0c7812 */ /* 0x000fc800078ec0ff */
[----:B------:R-:W-:Y:S01]  /*d930*/  LOP3.LUT R8, R37, UR13, R30, 0x96, !PT ;  /* 0x0000000d25087c12 */ /* 0x000fe2000f8e961e */
[----:B------:R-:W-:Y:S01]  /*d940*/  IMAD.WIDE.U32 R30, R10, -0x326172a9, RZ ;  /* 0xcd9e8d570a1e7825 */ /* 0x000fe200078e00ff */
[----:B------:R-:W-:-:S04]  /*d950*/  PRMT R21, R12, 0x5410, R21 ;  /* 0x000054100c157816 */ /* 0x000fc80000000015 */
[C---:B------:R-:W-:Y:S01]  /*d960*/  LOP3.LUT R12, R30.reuse, 0xffff, RZ, 0xc0, !PT ;  /* 0x0000ffff1e0c7812 */ /* 0x040fe200078ec0ff */
[----:B------:R-:W-:Y:S01]  /*d970*/  IMAD.MOV.U32 R142, RZ, RZ, R54 ;  /* 0x000000ffff8e7224 */ /* 0x000fe200078e0036 */
[----:B------:R-:W-:Y:S01]  /*d980*/  LOP3.LUT R69, R30, 0xff, RZ, 0xc0, !PT ;  /* 0x000000ff1e457812 */ /* 0x000fe200078ec0ff */
[----:B------:R-:W-:Y:S01]  /*d990*/  IMAD.MOV.U32 R54, RZ, RZ, R55 ;  /* 0x000000ffff367224 */ /* 0x000fe200078e0037 */
        /* <DEDUP_REMOVED lines=8> */
[C---:B------:R-:W-:Y:S01]  /*da20*/  LOP3.LUT R12, R30.reuse, 0xffff, RZ, 0xc0, !PT ;  /* 0x0000ffff1e0c7812 */ /* 0x040fe200078ec0ff */
[----:B------:R-:W-:Y:S01]  /*da30*/  IMAD.MOV.U32 R143, RZ, RZ, R49 ;  /* 0x000000ffff8f7224 */ /* 0x000fe200078e0031 */
        /* <DEDUP_REMOVED lines=10> */
[----:B------:R-:W-:Y:S01]  /*dae0*/  SHF.R.U32.HI R12, RZ, 0x8, R12 ;  /* 0x00000008ff0c7819 */ /* 0x000fe2000001160c */
[----:B------:R-:W-:Y:S01]  /*daf0*/  STG.E.U16 [R170.64+0x20], R73 ;  /* 0x00002049aa007986 */ /* 0x000fe2000c101510 */
[----:B------:R-:W-:Y:S02]  /*db00*/  LOP3.LUT R8, R31, UR29, R16, 0x96, !PT ;  /* 0x0000001d1f087c12 */ /* 0x000fe4000f8e9610 */
[----:B------:R-:W-:Y:S01]  /*db10*/  PRMT R53, R53, 0x5410, R12 ;  /* 0x0000541035357816 */ /* 0x000fe2000000000c */
[----:B------:R-:W-:Y:S01]  /*db20*/  STG.E.U16 [R170.64+0x22], R68 ;  /* 0x00002244aa007986 */ /* 0x000fe2000c101510 */
[--C-:B------:R-:W-:Y:S01]  /*db30*/  SHF.R.U32.HI R12, RZ, 0x10, R10.reuse ;  /* 0x00000010ff0c7819 */ /* 0x100fe2000001160a */
[--C-:B------:R-:W-:Y:S01]  /*db40*/  HSET2.LE.AND R13, R13, R132.reuse, PT ;  /* 0x000000840d0d7233 */ /* 0x100fe20003803000 */
[----:B------:R-:W-:Y:S01]  /*db50*/  SHF.R.U32.HI R17, RZ, 0x18, R10 ;  /* 0x00000018ff117819 */ /* 0x000fe2000001160a */
[----:B------:R2:W-:Y:S01]  /*db60*/  STG.E.U16 [R104.64+0x30], R145 ;  /* 0x0000309168007986 */ /* 0x0005e2000c101510 */
[----:B------:R-:W-:-:S02]  /*db70*/  HSET2.LE.AND R10, R9, R132, PT ;  /* 0x00000084090a7233 */ /* 0x000fc40003803000 */
[----:B------:R-:W-:Y:S01]  /*db80*/  HSET2.LE.AND R39, R39, R132, PT ;  /* 0x0000008427277233 */ /* 0x000fe20003803000 */
[----:B------:R-:W-:Y:S01]  /*db90*/  SHF.R.U32.HI R9, RZ, 0x10, R8 ;  /* 0x00000010ff097819 */ /* 0x000fe20000011608 */
[----:B------:R-:W-:Y:S01]  /*dba0*/  IMAD.MOV.U32 R146, RZ, RZ, R26 ;  /* 0x000000ffff927224 */ /* 0x000fe200078e001a */
[----:B------:R-:W-:Y:S02]  /*dbb0*/  LOP3.LUT R30, R13, R138, RZ, 0xc0, !PT ;  /* 0x0000008a0d1e7212 */ /* 0x000fe400078ec0ff */
[----:B------:R-:W-:Y:S02]  /*dbc0*/  LOP3.LUT R31, R10, R137, RZ, 0xc0, !PT ;  /* 0x000000890a1f7212 */ /* 0x000fe400078ec0ff */
[C---:B------:R-:W-:Y:S02]  /*dbd0*/  LOP3.LUT R10, R8.reuse, 0xffff, RZ, 0xc0, !PT ;  /* 0x0000ffff080a7812 */ /* 0x040fe400078ec0ff */
[----:B------:R-:W-:Y:S02]  /*dbe0*/  LOP3.LUT R13, R8, 0xff, RZ, 0xc0, !PT ;  /* 0x000000ff080d7812 */ /* 0x000fe400078ec0ff */
[----:B------:R-:W-:-:S02]  /*dbf0*/  LOP3.LUT R26, R39, R136, RZ, 0xc0, !PT ;  /* 0x00000088271a7212 */ /* 0x000fc400078ec0ff */
[----:B------:R-:W-:Y:S02]  /*dc00*/  SHF.R.U32.HI R8, RZ, 0x18, R8 ;  /* 0x00000018ff087819 */ /* 0x000fe40000011608 */
[----:B------:R-:W-:Y:S01]  /*dc10*/  LOP3.LUT R9, R9, 0xff, RZ, 0xc0, !PT ;  /* 0x000000ff09097812 */ /* 0x000fe200078ec0ff */
[----:B--2---:R-:W-:Y:S01]  /*dc20*/  IMAD.MOV.U32 R145, RZ, RZ, R38 ;  /* 0x000000ffff917224 */ /* 0x004fe200078e0026 */
[----:B------:R-:W-:-:S05]  /*dc30*/  LOP3.LUT R38, R135, UR6, RZ, 0x3c, !PT ;  /* 0x0000000687267c12 */ /* 0x000fca000f8e3cff */
[----:B------:R-:W-:Y:S01]  /*dc40*/  IMAD.WIDE.U32 R38, R38, -0x326172a9, RZ ;  /* 0xcd9e8d5726267825 */ /* 0x000fe200078e00ff */
[----:B------:R-:W-:Y:S01]  /*dc50*/  PRMT R9, R9, 0x5410, R8 ;  /* 0x0000541009097816 */ /* 0x000fe20000000008 */
[----:B------:R-:W-:-:S03]  /*dc60*/  HSET2.LE.AND R8, R27, R132, PT ;  /* 0x000000841b087233 */ /* 0x000fc60003803000 */
[----:B------:R-:W-:Y:S02]  /*dc70*/  LOP3.LUT R154, R39, UR28, R154, 0x96, !PT ;  /* 0x0000001c279a7c12 */ /* 0x000fe4000f8e969a */
[----:B------:R-:W-:Y:S02]  /*dc80*/  LOP3.LUT R27, R8, R133, RZ, 0xc0, !PT ;  /* 0x00000085081b7212 */ /* 0x000fe400078ec0ff */
[----:B------:R-:W-:Y:S01]  /*dc90*/  LOP3.LUT R8, R41, UR26, R38, 0x96, !PT ;  /* 0x0000001a29087c12 */ /* 0x000fe2000f8e9626 */
[----:B------:R-:W-:Y:S01]  /*dca0*/  IMAD.WIDE.U32 R154, R154, -0x2daee0ad, RZ ;  /* 0xd2511f539a9a7825 */ /* 0x000fe200078e00ff */
[----:B------:R-:W-:-:S03]  /*dcb0*/  SHF.R.U32.HI R10, RZ, 0x8, R10 ;  /* 0x00000008ff0a7819 */ /* 0x000fc6000001160a */
[----:B------:R-:W-:Y:S01]  /*dcc0*/  IMAD.WIDE.U32 R136, R8, -0x2daee0ad, RZ ;  /* 0xd2511f5308887825 */ /* 0x000fe200078e00ff */
[----:B------:R-:W-:Y:S02]  /*dcd0*/  LOP3.LUT R156, R155, UR25, R156, 0x96, !PT ;  /* 0x000000199b9c7c12 */ /* 0x000fe4000f8e969c */
[----:B------:R-:W-:Y:S02]  /*dce0*/  PRMT R13, R13, 0x5410, R10 ;  /* 0x000054100d0d7816 */ /* 0x000fe4000000000a */
[----:B------:R-:W-:Y:S01]  /*dcf0*/  LOP3.LUT R10, R137, UR23, R154, 0x96, !PT ;  /* 0x00000017890a7c12 */ /* 0x000fe2000f8e969a */
[----:B------:R-:W-:-:S04]  /*dd00*/  IMAD.WIDE.U32 R156, R156, -0x326172a9, RZ ;  /* 0xcd9e8d579c9c7825 */ /* 0x000fc800078e00ff */
[----:B------:R-:W-:Y:S01]  /*dd10*/  IMAD.WIDE.U32 R138, R10, -0x326172a9, RZ ;  /* 0xcd9e8d570a8a7825 */ /* 0x000fe200078e00ff */
[----:B------:R-:W-:-:S05]  /*dd20*/  LOP3.LUT R40, R157, UR24, R40, 0x96, !PT ;  /* 0x000000189d287c12 */ /* 0x000fca000f8e9628 */
[----:B------:R-:W-:Y:S01]  /*dd30*/  IMAD.WIDE.U32 R72, R40, -0x2daee0ad, RZ ;  /* 0xd2511f5328487825 */ /* 0x000fe200078e00ff */
[----:B------:R-:W-:-:S05]  /*dd40*/  LOP3.LUT R40, R139, UR21, R156, 0x96, !PT ;  /* 0x000000158b287c12 */ /* 0x000fca000f8e969c */
[----:B------:R-:W-:Y:S01]  /*dd50*/  IMAD.WIDE.U32 R40, R40, -0x2daee0ad, RZ ;  /* 0xd2511f5328287825 */ /* 0x000fe200078e00ff */
[----:B------:R-:W-:-:S04]  /*dd60*/  LOP3.LUT R8, R73, UR14, R136, 0x96, !PT ;  /* 0x0000000e49087c12 */ /* 0x000fc8000f8e9688 */
[----:B------:R-:W-:Y:S01]  /*dd70*/  LOP3.LUT R72, R41, UR5, R72, 0x96, !PT ;  /* 0x0000000529487c12 */ /* 0x000fe2000f8e9648 */
[----:B------:R-:W-:-:S04]  /*dd80*/  IMAD.WIDE.U32 R136, R8, -0x326172a9, RZ ;  /* 0xcd9e8d5708887825 */ /* 0x000fc800078e00ff */
[----:B------:R-:W-:Y:S01]  /*dd90*/  IMAD.WIDE.U32 R72, R72, -0x326172a9, RZ ;  /* 0xcd9e8d5748487825 */ /* 0x000fe200078e00ff */
[----:B------:R-:W-:-:S04]  /*dda0*/  LOP3.LUT R12, R12, 0xff, RZ, 0xc0, !PT ;  /* 0x000000ff0c0c7812 */ /* 0x000fc800078ec0ff */
[----:B------:R-:W-:Y:S01]  /*ddb0*/  LOP3.LUT R10, R73, UR30, R136, 0x96, !PT ;  /* 0x0000001e490a7c12 */ /* 0x000fe2000f8e9688 */
[----:B------:R-:W-:Y:S01]  /*ddc0*/  IMAD.MOV.U32 R155, RZ, RZ, R22 ;  /* 0x000000ffff9b7224 */ /* 0x000fe200078e0016 */
[----:B------:R-:W-:Y:S02]  /*ddd0*/  HSET2.LE.AND R22, R11, R132, PT ;  /* 0x000000840b167233 */ /* 0x000fe40003803000 */
[----:B------:R-:W-:Y:S02]  /*dde0*/  SHF.R.U32.HI R11, RZ, 0x10, R10 ;  /* 0x00000010ff0b7819 */ /* 0x000fe4000001160a */
[----:B------:R-:W-:Y:S02]  /*ddf0*/  PRMT R17, R12, 0x5410, R17 ;  /* 0x000054100c117816 */ /* 0x000fe40000000011 */
[----:B------:R-:W-:Y:S02]  /*de00*/  LOP3.LUT R8, R137, UR13, R138, 0x96, !PT ;  /* 0x0000000d89087c12 */ /* 0x000fe4000f8e968a */
[----:B------:R-:W-:-:S02]  /*de10*/  LOP3.LUT R12, R10, 0xffff, RZ, 0xc0, !PT ;  /* 0x0000ffff0a0c7812 */ /* 0x000fc400078ec0ff */
[----:B------:R-:W-:Y:S02]  /*de20*/  LOP3.LUT R137, R10, 0xff, RZ, 0xc0, !PT ;  /* 0x000000ff0a897812 */ /* 0x000fe400078ec0ff */
[----:B------:R-:W-:Y:S02]  /*de30*/  SHF.R.U32.HI R135, RZ, 0x18, R10 ;  /* 0x00000018ff877819 */ /* 0x000fe4000001160a */
[----:B------:R-:W-:-:S04]  /*de40*/  LOP3.LUT R10, R11, 0xff, RZ, 0xc0, !PT ;  /* 0x000000ff0b0a7812 */ /* 0x000fc800078ec0ff */
[----:B------:R-:W-:Y:S02]  /*de50*/  PRMT R135, R10, 0x5410, R135 ;  /* 0x000054100a877816 */ /* 0x000fe40000000087 */
[C---:B------:R-:W-:Y:S02]  /*de60*/  LOP3.LUT R10, R72.reuse, 0xffff, RZ, 0xc0, !PT ;  /* 0x0000ffff480a7812 */ /* 0x040fe400078ec0ff */
[----:B------:R-:W-:Y:S02]  /*de70*/  LOP3.LUT R41, R72, 0xff, RZ, 0xc0, !PT ;  /* 0x000000ff48297812 */ /* 0x000fe400078ec0ff */
[----:B------:R-:W-:Y:S02]  /*de80*/  SHF.R.U32.HI R10, RZ, 0x8, R10 ;  /* 0x00000008ff0a7819 */ /* 0x000fe4000001160a */
[----:B------:R-:W-:Y:S02]  /*de90*/  SHF.R.U32.HI R11, RZ, 0x10, R72 ;  /* 0x00000010ff0b7819 */ /* 0x000fe40000011648 */
[----:B------:R-:W-:-:S02]  /*dea0*/  PRMT R41, R41, 0x5410, R10 ;  /* 0x0000541029297816 */ /* 0x000fc4000000000a */
[----:B------:R-:W-:Y:S01]  /*deb0*/  SHF.R.U32.HI R10, RZ, 0x18, R72 ;  /* 0x00000018ff0a7819 */ /* 0x000fe20000011648 */
[----:B------:R-:W-:Y:S01]  /*dec0*/  IMAD.WIDE.U32 R72, R8, -0x2daee0ad, RZ ;  /* 0xd2511f5308487825 */ /* 0x000fe200078e00ff */
[----:B------:R-:W-:-:S04]  /*ded0*/  LOP3.LUT R11, R11, 0xff, RZ, 0xc0, !PT ;  /* 0x000000ff0b0b7812 */ /* 0x000fc800078ec0ff */
[----:B------:R-:W-:Y:S02]  /*dee0*/  LOP3.LUT R8, R73, UR29, R40, 0x96, !PT ;  /* 0x0000001d49087c12 */ /* 0x000fe4000f8e9628 */
[----:B------:R-:W-:Y:S02]  /*def0*/  PRMT R11, R11, 0x5410, R10 ;  /* 0x000054100b0b7816 */ /* 0x000fe4000000000a */
[C---:B------:R-:W-:Y:S01]  /*df00*/  LOP3.LUT R10, R8.reuse, 0xffff, RZ, 0xc0, !PT ;  /* 0x0000ffff080a7812 */ /* 0x040fe200078ec0ff */
[----:B------:R-:W-:Y:S01]  /*df10*/  IMAD.MOV.U32 R217, RZ, RZ, R48 ;  /* 0x000000ffffd97224 */ /* 0x000fe200078e0030 */
[--C-:B------:R-:W-:Y:S01]  /*df20*/  HSET2.LE.AND R14, R49, R132.reuse, PT ;  /* 0x00000084310e7233 */ /* 0x100fe20003803000 */
[----:B------:R-:W-:Y:S01]  /*df30*/  IMAD.WIDE.U32 R48, R101, -0x326172a9, RZ ;  /* 0xcd9e8d5765307825 */ /* 0x000fe200078e00ff */
[----:B------:R-:W-:Y:S01]  /*df40*/  SHF.R.U32.HI R10, RZ, 0x8, R10 ;  /* 0x00000008ff0a7819 */ /* 0x000fe2000001160a */
[--C-:B------:R-:W-:Y:S01]  /*df50*/  HSET2.LE.AND R21, R21, R132.reuse, PT ;  /* 0x0000008415157233 */ /* 0x100fe20003803000 */
[----:B------:R-:W-:Y:S01]  /*df60*/  LOP3.LUT R133, R8, 0xff, RZ, 0xc0, !PT ;  /* 0x000000ff08857812 */ /* 0x000fe200078ec0ff */
[--C-:B------:R-:W-:Y:S01]  /*df70*/  HSET2.LE.AND R15, R15, R132.reuse, PT ;  /* 0x000000840f0f7233 */ /* 0x100fe20003803000 */
[----:B------:R-:W-:Y:S01]  /*df80*/  IMAD.MOV.U32 R151, RZ, RZ, R24 ;  /* 0x000000ffff977224 */ /* 0x000fe200078e0018 */
[----:B------:R-:W-:Y:S01]  /*df90*/  LOP3.LUT R36, R49, R100, RZ, 0x3c, !PT ;  /* 0x0000006431247212 */ /* 0x000fe200078e3cff */
[----:B------:R-:W-:Y:S01]  /*dfa0*/  HSET2.LE.AND R24, R25, R132, PT ;  /* 0x0000008419187233 */ /* 0x000fe20003803000 */
[----:B------:R-:W-:-:S02]  /*dfb0*/  PRMT R133, R133, 0x5410, R10 ;  /* 0x0000541085857816 */ /* 0x000fc4000000000a */
[--C-:B------:R-:W-:Y:S02]  /*dfc0*/  SHF.R.U32.HI R10, RZ, 0x10, R8.reuse ;  /* 0x00000010ff0a7819 */ /* 0x100fe40000011608 */
[----:B------:R-:W-:Y:S01]  /*dfd0*/  SHF.R.U32.HI R77, RZ, 0x18, R8 ;  /* 0x00000018ff4d7819 */ /* 0x000fe20000011608 */
[--C-:B------:R-:W-:Y:S01]  /*dfe0*/  HSET2.LE.AND R20, R19, R132.reuse, PT ;  /* 0x0000008413147233 */ /* 0x100fe20003803000 */
[----:B------:R-:W-:Y:S02]  /*dff0*/  LOP3.LUT R8, R72, 0xffff, RZ, 0xc0, !PT ;  /* 0x0000ffff48087812 */ /* 0x000fe400078ec0ff */
[----:B------:R-:W-:Y:S01]  /*e000*/  LOP3.LUT R25, R21, R94, RZ, 0xc0, !PT ;  /* 0x0000005e15197212 */ /* 0x000fe200078ec0ff */
[--C-:B------:R-:W-:Y:S01]  /*e010*/  HSET2.LE.AND R19, R55, R132.reuse, PT ;  /* 0x0000008437137233 */ /* 0x100fe20003803000 */
[----:B------:R-:W-:Y:S01]  /*e020*/  LOP3.LUT R21, R15, R92, RZ, 0xc0, !PT ;  /* 0x0000005c0f157212 */ /* 0x000fe200078ec0ff */
[----:B------:R-:W-:Y:S01]  /*e030*/  HSET2.LE.AND R15, R37, R132, PT ;  /* 0x00000084250f7233 */ /* 0x000fe20003803000 */
[----:B------:R-:W-:Y:S01]  /*e040*/  IMAD.WIDE.U32 R36, R36, -0x2daee0ad, RZ ;  /* 0xd2511f5324247825 */ /* 0x000fe200078e00ff */
[----:B------:R-:W-:-:S02]  /*e050*/  SHF.R.U32.HI R8, RZ, 0x8, R8 ;  /* 0x00000008ff087819 */ /* 0x000fc40000011608 */
[----:B------:R-:W-:Y:S02]  /*e060*/  LOP3.LUT R73, R72, 0xff, RZ, 0xc0, !PT ;  /* 0x000000ff48497812 */ /* 0x000fe400078ec0ff */
[----:B------:R-:W-:Y:S01]  /*e070*/  SHF.R.U32.HI R71, RZ, 0x10, R72 ;  /* 0x00000010ff477819 */ /* 0x000fe20000011648 */
[----:B------:R-:W-:Y:S01]  /*e080*/  HSET2.LE.AND R18, R69, R132, PT ;  /* 0x0000008445127233 */ /* 0x000fe20003803000 */
[----:B------:R-:W-:Y:S02]  /*e090*/  LOP3.LUT R19, R19, R90, RZ, 0xc0, !PT ;  /* 0x0000005a13137212 */ /* 0x000fe400078ec0ff */
[----:B------:R-:W-:Y:S02]  /*e0a0*/  PRMT R73, R73, 0x5410, R8 ;  /* 0x0000541049497816 */ /* 0x000fe40000000008 */
[----:B------:R-:W-:Y:S02]  /*e0b0*/  LOP3.LUT R90, R37, UR27, R134, 0x96, !PT ;  /* 0x0000001b255a7c12 */ /* 0x000fe4000f8e9686 */
[----:B------:R-:W-:-:S02]  /*e0c0*/  SHF.R.U32.HI R8, RZ, 0x18, R72 ;  /* 0x00000018ff087819 */ /* 0x000fc40000011648 */
[----:B------:R-:W-:Y:S02]  /*e0d0*/  LOP3.LUT R71, R71, 0xff, RZ, 0xc0, !PT ;  /* 0x000000ff47477812 */ /* 0x000fe400078ec0ff */
[----:B------:R-:W-:Y:S01]  /*e0e0*/  LOP3.LUT R18, R18, R91, RZ, 0xc0, !PT ;  /* 0x0000005b12127212 */ /* 0x000fe200078ec0ff */
[----:B------:R-:W-:Y:S01]  /*e0f0*/  IMAD.WIDE.U32 R90, R90, -0x326172a9, RZ ;  /* 0xcd9e8d575a5a7825 */ /* 0x000fe200078e00ff */
[----:B------:R-:W-:Y:S02]  /*e100*/  PRMT R71, R71, 0x5410, R8 ;  /* 0x0000541047477816 */ /* 0x000fe40000000008 */
[----:B------:R-:W-:Y:S02]  /*e110*/  LOP3.LUT R8, R99, UR28, R48, 0x96, !PT ;  /* 0x0000001c63087c12 */ /* 0x000fe4000f8e9630 */
[----:B------:R-:W-:-:S03]  /*e120*/  LOP3.LUT R98, R91, UR26, R98, 0x96, !PT ;  /* 0x0000001a5b627c12 */ /* 0x000fc6000f8e9662 */
[----:B------:R-:W-:Y:S01]  /*e130*/  IMAD.WIDE.U32 R68, R8, -0x2daee0ad, RZ ;  /* 0xd2511f5308447825 */ /* 0x000fe200078e00ff */
[----:B------:R-:W-:-:S03]  /*e140*/  LOP3.LUT R10, R10, 0xff, RZ, 0xc0, !PT ;  /* 0x000000ff0a0a7812 */ /* 0x000fc600078ec0ff */
[----:B------:R-:W-:Y:S01]  /*e150*/  IMAD.WIDE.U32 R98, R98, -0x2daee0ad, RZ ;  /* 0xd2511f5362627825 */ /* 0x000fe200078e00ff */
[----:B------:R-:W-:Y:S02]  /*e160*/  LOP3.LUT R8, R69, UR25, R36, 0x96, !PT ;  /* 0x0000001945087c12 */ /* 0x000fe4000f8e9624 */
[----:B------:R-:W-:Y:S01]  /*e170*/  PRMT R77, R10, 0x5410, R77 ;  /* 0x000054100a4d7816 */ /* 0x000fe2000000004d */
[----:B------:R-:W-:Y:S01]  /*e180*/  IMAD.MOV.U32 R16, RZ, RZ, R54 ;  /* 0x000000ffff107224 */ /* 0x000fe200078e0036 */
[----:B------:R-:W-:Y:S01]  /*e190*/  LOP3.LUT R10, R99, UR23, R68, 0x96, !PT ;  /* 0x00000017630a7c12 */ /* 0x000fe2000f8e9644 */
[----:B------:R-:W-:-:S04]  /*e1a0*/  IMAD.WIDE.U32 R54, R8, -0x326172a9, RZ ;  /* 0xcd9e8d5708367825 */ /* 0x000fc800078e00ff */
[----:B------:R-:W-:Y:S01]  /*e1b0*/  IMAD.WIDE.U32 R68, R10, -0x326172a9, RZ ;  /* 0xcd9e8d570a447825 */ /* 0x000fe200078e00ff */
[----:B------:R-:W-:Y:S02]  /*e1c0*/  LOP3.LUT R8, R55, UR24, R90, 0x96, !PT ;  /* 0x0000001837087c12 */ /* 0x000fe4000f8e965a */
[----:B------:R-:W-:Y:S02]  /*e1d0*/  LOP3.LUT R14, R14, R87, RZ, 0xc0, !PT ;  /* 0x000000570e0e7212 */ /* 0x000fe400078ec0ff */
[----:B------:R-:W-:Y:S01]  /*e1e0*/  LOP3.LUT R15, R15, R86, RZ, 0xc0, !PT ;  /* 0x000000560f0f7212 */ /* 0x000fe200078ec0ff */
[----:B------:R-:W-:Y:S01]  /*e1f0*/  IMAD.WIDE.U32 R86, R8, -0x2daee0ad, RZ ;  /* 0xd2511f5308567825 */ /* 0x000fe200078e00ff */
[----:B------:R-:W-:-:S04]  /*e200*/  LOP3.LUT R10, R69, UR21, R54, 0x96, !PT ;  /* 0x00000015450a7c12 */ /* 0x000fc8000f8e9636 */
[----:B------:R-:W-:Y:S01]  /*e210*/  LOP3.LUT R8, R87, UR14, R98, 0x96, !PT ;  /* 0x0000000e57087c12 */ /* 0x000fe2000f8e9662 */
[----:B------:R-:W-:-:S05]  /*e220*/  IMAD.WIDE.U32 R54, R10, -0x2daee0ad, RZ ;  /* 0xd2511f530a367825 */ /* 0x000fca00078e00ff */
[----:B------:R-:W-:Y:S01]  /*e230*/  LOP3.LUT R10, R55, UR5, R86, 0x96, !PT ;  /* 0x00000005370a7c12 */ /* 0x000fe2000f8e9656 */
[----:B------:R-:W-:Y:S01]  /*e240*/  IMAD.WIDE.U32 R86, R8, -0x326172a9, RZ ;  /* 0xcd9e8d5708567825 */ /* 0x000fe200078e00ff */
[----:B------:R-:W-:-:S04]  /*e250*/  SHF.R.U32.HI R12, RZ, 0x8, R12 ;  /* 0x00000008ff0c7819 */ /* 0x000fc8000001160c */
[----:B------:R-:W-:Y:S01]  /*e260*/  LOP3.LUT R8, R87, UR13, R68, 0x96, !PT ;  /* 0x0000000d57087c12 */ /* 0x000fe2000f8e9644 */
[----:B------:R-:W-:Y:S01]  /*e270*/  IMAD.WIDE.U32 R68, R10, -0x326172a9, RZ ;  /* 0xcd9e8d570a447825 */ /* 0x000fe200078e00ff */
[----:B------:R-:W-:-:S04]  /*e280*/  PRMT R137, R137, 0x5410, R12 ;  /* 0x0000541089897816 */ /* 0x000fc8000000000c */
[C---:B------:R-:W-:Y:S02]  /*e290*/  LOP3.LUT R12, R68.reuse, 0xffff, RZ, 0xc0, !PT ;  /* 0x0000ffff440c7812 */ /* 0x040fe400078ec0ff */
[----:B------:R-:W-:Y:S02]  /*e2a0*/  LOP3.LUT R10, R69, UR30, R86, 0x96, !PT ;  /* 0x0000001e450a7c12 */ /* 0x000fe4000f8e9656 */
[----:B------:R-:W-:Y:S02]  /*e2b0*/  SHF.R.U32.HI R12, RZ, 0x8, R12 ;  /* 0x00000008ff0c7819 */ /* 0x000fe4000001160c */
[----:B------:R-:W-:Y:S02]  /*e2c0*/  LOP3.LUT R99, R68, 0xff, RZ, 0xc0, !PT ;  /* 0x000000ff44637812 */ /* 0x000fe400078ec0ff */
[----:B------:R-:W-:Y:S01]  /*e2d0*/  SHF.R.U32.HI R69, RZ, 0x10, R68 ;  /* 0x00000010ff457819 */ /* 0x000fe20000011644 */
[----:B------:R-:W-:Y:S01]  /*e2e0*/  IMAD.WIDE.U32 R86, R8, -0x2daee0ad, RZ ;  /* 0xd2511f5308567825 */ /* 0x000fe200078e00ff */
[----:B------:R-:W-:-:S02]  /*e2f0*/  PRMT R99, R99, 0x5410, R12 ;  /* 0x0000541063637816 */ /* 0x000fc4000000000c */
[----:B------:R-:W-:Y:S02]  /*e300*/  SHF.R.U32.HI R12, RZ, 0x18, R68 ;  /* 0x00000018ff0c7819 */ /* 0x000fe40000011644 */
[----:B------:R-:W-:-:S04]  /*e310*/  LOP3.LUT R69, R69, 0xff, RZ, 0xc0, !PT ;  /* 0x000000ff45457812 */ /* 0x000fc800078ec0ff */
[----:B------:R-:W-:Y:S02]  /*e320*/  PRMT R69, R69, 0x5410, R12 ;  /* 0x0000541045457816 */ /* 0x000fe4000000000c */
[----:B------:R-:W-:Y:S02]  /*e330*/  LOP3.LUT R12, R86, 0xffff, RZ, 0xc0, !PT ;  /* 0x0000ffff560c7812 */ /* 0x000fe400078ec0ff */
[----:B------:R-:W-:Y:S02]  /*e340*/  LOP3.LUT R22, R22, R97, RZ, 0xc0, !PT ;  /* 0x0000006116167212 */ /* 0x000fe400078ec0ff */
[----:B------:R-:W-:Y:S02]  /*e350*/  SHF.R.U32.HI R12, RZ, 0x8, R12 ;  /* 0x00000008ff0c7819 */ /* 0x000fe4000001160c */
[----:B------:R-:W-:Y:S02]  /*e360*/  LOP3.LUT R97, R86, 0xff, RZ, 0xc0, !PT ;  /* 0x000000ff56617812 */ /* 0x000fe400078ec0ff */
[----:B------:R-:W-:-:S02]  /*e370*/  SHF.R.U32.HI R55, RZ, 0x10, R86 ;  /* 0x00000010ff377819 */ /* 0x000fc40000011656 */
[----:B------:R-:W-:Y:S02]  /*e380*/  PRMT R97, R97, 0x5410, R12 ;  /* 0x0000541061617816 */ /* 0x000fe4000000000c */
[----:B------:R-:W-:Y:S02]  /*e390*/  SHF.R.U32.HI R12, RZ, 0x18, R86 ;  /* 0x00000018ff0c7819 */ /* 0x000fe40000011656 */
[----:B------:R-:W-:-:S04]  /*e3a0*/  LOP3.LUT R55, R55, 0xff, RZ, 0xc0, !PT ;  /* 0x000000ff37377812 */ /* 0x000fc800078ec0ff */
[----:B------:R-:W-:Y:S02]  /*e3b0*/  PRMT R55, R55, 0x5410, R12 ;  /* 0x0000541037377816 */ /* 0x000fe4000000000c */
[----:B------:R-:W-:Y:S02]  /*e3c0*/  LOP3.LUT R12, R10, 0xffff, RZ, 0xc0, !PT ;  /* 0x0000ffff0a0c7812 */ /* 0x000fe400078ec0ff */
[----:B------:R-:W-:Y:S02]  /*e3d0*/  LOP3.LUT R24, R24, R95, RZ, 0xc0, !PT ;  /* 0x0000005f18187212 */ /* 0x000fe400078ec0ff */
[----:B------:R-:W-:Y:S02]  /*e3e0*/  SHF.R.U32.HI R12, RZ, 0x8, R12 ;  /* 0x00000008ff0c7819 */ /* 0x000fe4000001160c */
[----:B------:R-:W-:Y:S02]  /*e3f0*/  LOP3.LUT R95, R10, 0xff, RZ, 0xc0, !PT ;  /* 0x000000ff0a5f7812 */ /* 0x000fe400078ec0ff */
[----:B------:R-:W-:-:S02]  /*e400*/  LOP3.LUT R8, R87, UR29, R54, 0x96, !PT ;  /* 0x0000001d57087c12 */ /* 0x000fc4000f8e9636 */
[----:B------:R-:W-:Y:S02]  /*e410*/  PRMT R95, R95, 0x5410, R12 ;  /* 0x000054105f5f7816 */ /* 0x000fe4000000000c */
[--C-:B------:R-:W-:Y:S02]  /*e420*/  SHF.R.U32.HI R12, RZ, 0x10, R10.reuse ;  /* 0x00000010ff0c7819 */ /* 0x100fe4000001160a */
[----:B------:R-:W-:Y:S02]  /*e430*/  SHF.R.U32.HI R37, RZ, 0x18, R10 ;  /* 0x00000018ff257819 */ /* 0x000fe4000001160a */
[----:B------:R-:W-:Y:S02]  /*e440*/  LOP3.LUT R10, R8, 0xffff, RZ, 0xc0, !PT ;  /* 0x0000ffff080a7812 */ /* 0x000fe400078ec0ff */
[----:B------:R-:W-:Y:S02]  /*e450*/  LOP3.LUT R20, R20, R93, RZ, 0xc0, !PT ;  /* 0x0000005d14147212 */ /* 0x000fe400078ec0ff */
[----:B------:R-:W-:-:S02]  /*e460*/  SHF.R.U32.HI R10, RZ, 0x8, R10 ;  /* 0x00000008ff0a7819 */ /* 0x000fc4000001160a */
[----:B------:R-:W-:Y:S01]  /*e470*/  LOP3.LUT R93, R8, 0xff, RZ, 0xc0, !PT ;  /* 0x000000ff085d7812 */ /* 0x000fe200078ec0ff */
[----:B------:R-:W-:-:S03]  /*e480*/  IMAD.MOV.U32 R68, RZ, RZ, R155 ;  /* 0x000000ffff447224 */ /* 0x000fc600078e009b */
[----:B------:R-:W-:Y:S02]  /*e490*/  PRMT R93, R93, 0x5410, R10 ;  /* 0x000054105d5d7816 */ /* 0x000fe4000000000a */
[----:B------:R-:W-:Y:S01]  /*e4a0*/  SHF.R.U32.HI R10, RZ, 0x10, R8 ;  /* 0x00000010ff0a7819 */ /* 0x000fe20000011608 */
[----:B------:R-:W-:Y:S01]  /*e4b0*/  IMAD.MOV.U32 R155, RZ, RZ, R16 ;  /* 0x000000ffff9b7224 */ /* 0x000fe200078e0010 */
[----:B------:R-:W-:Y:S01]  /*e4c0*/  LOP3.LUT R12, R12, 0xff, RZ, 0xc0, !PT ;  /* 0x000000ff0c0c7812 */ /* 0x000fe200078ec0ff */
[--C-:B------:R-:W-:Y:S01]  /*e4d0*/  HSET2.LE.AND R16, R53, R132.reuse, PT ;  /* 0x0000008435107233 */ /* 0x100fe20003803000 */
[----:B------:R-:W-:Y:S02]  /*e4e0*/  SHF.R.U32.HI R53, RZ, 0x18, R8 ;  /* 0x00000018ff357819 */ /* 0x000fe40000011608 */
[----:B------:R-:W-:Y:S02]  /*e4f0*/  LOP3.LUT R10, R10, 0xff, RZ, 0xc0, !PT ;  /* 0x000000ff0a0a7812 */ /* 0x000fe400078ec0ff */
[----:B------:R-:W-:Y:S01]  /*e500*/  PRMT R37, R12, 0x5410, R37 ;  /* 0x000054100c257816 */ /* 0x000fe20000000025 */
[--C-:B------:R-:W-:Y:S01]  /*e510*/  HSET2.LE.AND R12, R13, R132.reuse, PT ;  /* 0x000000840d0c7233 */ /* 0x100fe20003803000 */
[----:B------:R-:W-:Y:S01]  /*e520*/  PRMT R53, R10, 0x5410, R53 ;  /* 0x000054100a357816 */ /* 0x000fe20000000035 */
[----:B------:R-:W-:Y:S01]  /*e530*/  HSET2.LE.AND R13, R9, R132, PT ;  /* 0x00000084090d7233 */ /* 0x000fe20003803000 */
[----:B------:R-:W-:-:S02]  /*e540*/  LOP3.LUT R10, R47, UR28, R48, 0x96, !PT ;  /* 0x0000001c2f0a7c12 */ /* 0x000fc4000f8e9630 */
[----:B------:R-:W-:Y:S02]  /*e550*/  LOP3.LUT R12, R12, R83, RZ, 0xc0, !PT ;  /* 0x000000530c0c7212 */ /* 0x000fe400078ec0ff */
[----:B------:R-:W-:Y:S01]  /*e560*/  LOP3.LUT R13, R13, R82, RZ, 0xc0, !PT ;  /* 0x000000520d0d7212 */ /* 0x000fe200078ec0ff */
[----:B------:R-:W-:Y:S01]  /*e570*/  IMAD.WIDE.U32 R82, R10, -0x2daee0ad, RZ ;  /* 0xd2511f530a527825 */ /* 0x000fe200078e00ff */
[--C-:B------:R-:W-:Y:S01]  /*e580*/  HSET2.LE.AND R8, R137, R132.reuse, PT ;  /* 0x0000008489087233 */ /* 0x100fe20003803000 */
[----:B------:R-:W-:Y:S01]  /*e590*/  LOP3.LUT R46, R91, UR26, R46, 0x96, !PT ;  /* 0x0000001a5b2e7c12 */ /* 0x000fe2000f8e962e */
[----:B------:R-:W-:Y:S02]  /*e5a0*/  HSET2.LE.AND R9, R135, R132, PT ;  /* 0x0000008487097233 */ /* 0x000fe40003803000 */
[----:B------:R-:W-:Y:S02]  /*e5b0*/  LOP3.LUT R10, R83, UR25, R36, 0x96, !PT ;  /* 0x00000019530a7c12 */ /* 0x000fe4000f8e9624 */
[----:B------:R-:W-:-:S02]  /*e5c0*/  LOP3.LUT R8, R8, R81, RZ, 0xc0, !PT ;  /* 0x0000005108087212 */ /* 0x000fc400078ec0ff */
[----:B------:R-:W-:Y:S01]  /*e5d0*/  LOP3.LUT R9, R9, R80, RZ, 0xc0, !PT ;  /* 0x0000005009097212 */ /* 0x000fe200078ec0ff */
[----:B------:R-:W-:-:S04]  /*e5e0*/  IMAD.WIDE.U32 R80, R46, -0x2daee0ad, RZ ;  /* 0xd2511f532e507825 */ /* 0x000fc800078e00ff */
[----:B------:R-:W-:Y:S01]  /*e5f0*/  IMAD.WIDE.U32 R46, R10, -0x326172a9, RZ ;  /* 0xcd9e8d570a2e7825 */ /* 0x000fe200078e00ff */
[----:B------:R-:W-:-:S04]  /*e600*/  LOP3.LUT R40, R81, UR23, R82, 0x96, !PT ;  /* 0x0000001751287c12 */ /* 0x000fc8000f8e9652 */
        /* <DEDUP_REMOVED lines=10> */
[----:B------:R-:W-:-:S03]  /*e6b0*/  HSET2.LE.AND R23, R23, R132, PT ;  /* 0x0000008417177233 */ /* 0x000fc60003803000 */
[----:B------:R-:W-:Y:S01]  /*e6c0*/  IMAD.MOV.U32 R154, RZ, RZ, R142 ;  /* 0x000000ffff9a7224 */ /* 0x000fe200078e008e */
[C---:B------:R-:W-:Y:S01]  /*e6d0*/  LOP3.LUT R40, R80.reuse, 0xffff, RZ, 0xc0, !PT ;  /* 0x0000ffff50287812 */ /* 0x040fe200078ec0ff */
[----:B------:R-:W-:Y:S02]  /*e6e0*/  IMAD.MOV.U32 R142, RZ, RZ, R146 ;  /* 0x000000ffff8e7224 */ /* 0x000fe400078e0092 */
[----:B------:R-:W-:Y:S01]  /*e6f0*/  IMAD.MOV.U32 R146, RZ, RZ, R147 ;  /* 0x000000ffff927224 */ /* 0x000fe200078e0093 */
[----:B------:R-:W-:Y:S02]  /*e700*/  SHF.R.U32.HI R40, RZ, 0x8, R40 ;  /* 0x00000008ff287819 */ /* 0x000fe40000011628 */
[----:B------:R-:W-:Y:S01]  /*e710*/  LOP3.LUT R147, R80, 0xff, RZ, 0xc0, !PT ;  /* 0x000000ff50937812 */ /* 0x000fe200078ec0ff */
[----:B------:R-:W-:Y:S01]  /*e720*/  IMAD.MOV.U32 R157, RZ, RZ, R42 ;  /* 0x000000ffff9d7224 */ /* 0x000fe200078e002a */
[----:B------:R-:W-:Y:S01]  /*e730*/  LOP3.LUT R23, R23, R96, RZ, 0xc0, !PT ;  /* 0x0000006017177212 */ /* 0x000fe200078ec0ff */
[----:B------:R-:W-:Y:S01]  /*e740*/  IMAD.MOV.U32 R96, RZ, RZ, R145 ;  /* 0x000000ffff607224 */ /* 0x000fe200078e0091 */
[----:B------:R-:W-:-:S02]  /*e750*/  PRMT R147, R147, 0x5410, R40 ;  /* 0x0000541093937816 */ /* 0x000fc40000000028 */
[----:B------:R-:W-:Y:S02]  /*e760*/  LOP3.LUT R42, R81, UR30, R82, 0x96, !PT ;  /* 0x0000001e512a7c12 */ /* 0x000fe4000f8e9652 */
[--C-:B------:R-:W-:Y:S02]  /*e770*/  SHF.R.U32.HI R145, RZ, 0x10, R80.reuse ;  /* 0x00000010ff917819 */ /* 0x100fe40000011650 */
[----:B------:R-:W-:Y:S01]  /*e780*/  SHF.R.U32.HI R40, RZ, 0x18, R80 ;  /* 0x00000018ff287819 */ /* 0x000fe20000011650 */
[----:B------:R-:W-:-:S05]  /*e790*/  IMAD.WIDE.U32 R80, R10, -0x2daee0ad, RZ ;  /* 0xd2511f530a507825 */ /* 0x000fca00078e00ff */
[C---:B------:R-:W-:Y:S02]  /*e7a0*/  LOP3.LUT R10, R80.reuse, 0xffff, RZ, 0xc0, !PT ;  /* 0x0000ffff500a7812 */ /* 0x040fe400078ec0ff */
[----:B------:R-:W-:Y:S02]  /*e7b0*/  LOP3.LUT R47, R80, 0xff, RZ, 0xc0, !PT ;  /* 0x000000ff502f7812 */ /* 0x000fe400078ec0ff */
[----:B------:R-:W-:-:S04]  /*e7c0*/  SHF.R.U32.HI R10, RZ, 0x8, R10 ;  /* 0x00000008ff0a7819 */ /* 0x000fc8000001160a */
[----:B------:R-:W-:Y:S02]  /*e7d0*/  PRMT R47, R47, 0x5410, R10 ;  /* 0x000054102f2f7816 */ /* 0x000fe4000000000a */
[----:B------:R-:W-:Y:S01]  /*e7e0*/  SHF.R.U32.HI R10, RZ, 0x10, R80 ;  /* 0x00000010ff0a7819 */ /* 0x000fe20000011650 */
[----:B------:R-:W-:Y:S01]  /*e7f0*/  IMAD.MOV.U32 R156, RZ, RZ, R44 ;  /* 0x000000ffff9c7224 */ /* 0x000fe200078e002c */
[----:B------:R-:W-:Y:S01]  /*e800*/  SHF.R.U32.HI R49, RZ, 0x18, R80 ;  /* 0x00000018ff317819 */ /* 0x000fe20000011650 */
[----:B------:R-:W-:Y:S01]  /*e810*/  HSET2.LE.AND R44, R41, R132, PT ;  /* 0x00000084292c7233 */ /* 0x000fe20003803000 */
[----:B------:R-:W-:-:S04]  /*e820*/  LOP3.LUT R10, R10, 0xff, RZ, 0xc0, !PT ;  /* 0x000000ff0a0a7812 */ /* 0x000fc800078ec0ff */
[----:B------:R-:W-:Y:S02]  /*e830*/  PRMT R41, R10, 0x5410, R49 ;  /* 0x000054100a297816 */ /* 0x000fe40000000031 */
[----:B------:R-:W-:Y:S02]  /*e840*/  LOP3.LUT R10, R44, R79, RZ, 0xc0, !PT ;  /* 0x0000004f2c0a7212 */ /* 0x000fe400078ec0ff */
[C---:B------:R-:W-:Y:S02]  /*e850*/  LOP3.LUT R44, R42.reuse, 0xffff, RZ, 0xc0, !PT ;  /* 0x0000ffff2a2c7812 */ /* 0x040fe400078ec0ff */
[----:B------:R-:W-:Y:S01]  /*e860*/  LOP3.LUT R145, R145, 0xff, RZ, 0xc0, !PT ;  /* 0x000000ff91917812 */ /* 0x000fe200078ec0ff */
[----:B------:R-:W-:Y:S01]  /*e870*/  IMAD.MOV.U32 R138, RZ, RZ, R143 ;  /* 0x000000ffff8a7224 */ /* 0x000fe200078e008f */
[----:B------:R-:W-:Y:S02]  /*e880*/  SHF.R.U32.HI R44, RZ, 0x8, R44 ;  /* 0x00000008ff2c7819 */ /* 0x000fe4000001162c */
[----:B------:R-:W-:-:S02]  /*e890*/  LOP3.LUT R143, R42, 0xff, RZ, 0xc0, !PT ;  /* 0x000000ff2a8f7812 */ /* 0x000fc400078ec0ff */
[----:B------:R-:W-:Y:S02]  /*e8a0*/  PRMT R145, R145, 0x5410, R40 ;  /* 0x0000541091917816 */ /* 0x000fe40000000028 */
[----:B------:R-:W-:Y:S02]  /*e8b0*/  LOP3.LUT R40, R81, UR29, R46, 0x96, !PT ;  /* 0x0000001d51287c12 */ /* 0x000fe4000f8e962e */
[----:B------:R-:W-:Y:S02]  /*e8c0*/  PRMT R143, R143, 0x5410, R44 ;  /* 0x000054108f8f7816 */ /* 0x000fe4000000002c */
[--C-:B------:R-:W-:Y:S02]  /*e8d0*/  SHF.R.U32.HI R44, RZ, 0x10, R42.reuse ;  /* 0x00000010ff2c7819 */ /* 0x100fe4000001162a */
[----:B------:R-:W-:Y:S02]  /*e8e0*/  SHF.R.U32.HI R49, RZ, 0x18, R42 ;  /* 0x00000018ff317819 */ /* 0x000fe4000001162a */
[----:B------:R-:W-:-:S02]  /*e8f0*/  LOP3.LUT R42, R40, 0xffff, RZ, 0xc0, !PT ;  /* 0x0000ffff282a7812 */ /* 0x000fc400078ec0ff */
[----:B------:R-:W-:Y:S02]  /*e900*/  LOP3.LUT R87, R40, 0xff, RZ, 0xc0, !PT ;  /* 0x000000ff28577812 */ /* 0x000fe400078ec0ff */
[----:B------:R-:W-:Y:S01]  /*e910*/  SHF.R.U32.HI R42, RZ, 0x8, R42 ;  /* 0x00000008ff2a7819 */ /* 0x000fe2000001162a */
[----:B------:R-:W-:Y:S01]  /*e920*/  HSET2.LE.AND R73, R73, R132, PT ;  /* 0x0000008449497233 */ /* 0x000fe20003803000 */
[----:B------:R-:W-:Y:S02]  /*e930*/  LOP3.LUT R16, R16, R85, RZ, 0xc0, !PT ;  /* 0x0000005510107212 */ /* 0x000fe400078ec0ff */
[----:B------:R-:W-:Y:S02]  /*e940*/  PRMT R87, R87, 0x5410, R42 ;  /* 0x0000541057577816 */ /* 0x000fe4000000002a */
[--C-:B------:R-:W-:Y:S02]  /*e950*/  SHF.R.U32.HI R42, RZ, 0x10, R40.reuse ;  /* 0x00000010ff2a7819 */ /* 0x100fe40000011628 */
[----:B------:R-:W-:-:S02]  /*e960*/  SHF.R.U32.HI R85, RZ, 0x18, R40 ;  /* 0x00000018ff557819 */ /* 0x000fc40000011628 */
[--C-:B------:R-:W-:Y:S02]  /*e970*/  LOP3.LUT R40, R141, UR28, R48.reuse, 0x96, !PT ;  /* 0x0000001c8d287c12 */ /* 0x100fe4000f8e9630 */
[----:B------:R-:W-:Y:S01]  /*e980*/  LOP3.LUT R48, R39, UR28, R48, 0x96, !PT ;  /* 0x0000001c27307c12 */ /* 0x000fe2000f8e9630 */
[----:B------:R-:W-:Y:S01]  /*e990*/  IMAD.MOV.U32 R136, RZ, RZ, R144 ;  /* 0x000000ffff887224 */ /* 0x000fe200078e0090 */
[----:B------:R-:W-:Y:S01]  /*e9a0*/  LOP3.LUT R162, R73, R162, RZ, 0xc0, !PT ;  /* 0x000000a249a27212 */ /* 0x000fe200078ec0ff */
[----:B------:R-:W-:Y:S02]  /*e9b0*/  IMAD.MOV.U32 R144, RZ, RZ, R151 ;  /* 0x000000ffff907224 */ /* 0x000fe400078e0097 */
[----:B------:R-:W-:Y:S02]  /*e9c0*/  IMAD.MOV.U32 R98, RZ, RZ, R150 ;  /* 0x000000ffff627224 */ /* 0x000fe400078e0096 */
[----:B------:R-:W-:Y:S01]  /*e9d0*/  IMAD.WIDE.U32 R72, R40, -0x2daee0ad, RZ ;  /* 0xd2511f5328487825 */ /* 0x000fe200078e00ff */
[----:B------:R-:W-:-:S03]  /*e9e0*/  HSET2.LE.AND R11, R11, R132, PT ;  /* 0x000000840b0b7233 */ /* 0x000fc60003803000 */
[----:B------:R-:W-:Y:S01]  /*e9f0*/  IMAD.WIDE.U32 R150, R48, -0x2daee0ad, RZ ;  /* 0xd2511f5330967825 */ /* 0x000fe200078e00ff */
[----:B------:R-:W-:Y:S02]  /*ea00*/  LOP3.LUT R42, R42, 0xff, RZ, 0xc0, !PT ;  /* 0x000000ff2a2a7812 */ /* 0x000fe400078ec0ff */
[--C-:B------:R-:W-:Y:S02]  /*ea10*/  LOP3.LUT R40, R73, UR25, R36.reuse, 0x96, !PT ;  /* 0x0000001949287c12 */ /* 0x100fe4000f8e9624 */
[----:B------:R-:W-:Y:S02]  /*ea20*/  LOP3.LUT R36, R151, UR25, R36, 0x96, !PT ;  /* 0x0000001997247c12 */ /* 0x000fe4000f8e9624 */
[----:B------:R-:W-:Y:S01]  /*ea30*/  PRMT R85, R42, 0x5410, R85 ;  /* 0x000054102a557816 */ /* 0x000fe20000000055 */
[----:B------:R-:W-:Y:S01]  /*ea40*/  HSET2.LE.AND R42, R71, R132, PT ;  /* 0x00000084472a7233 */ /* 0x000fe20003803000 */
[----:B------:R-:W-:Y:S01]  /*ea50*/  LOP3.LUT R11, R11, R78, RZ, 0xc0, !PT ;  /* 0x0000004e0b0b7212 */ /* 0x000fe200078ec0ff */
[----:B------:R-:W-:Y:S01]  /*ea60*/  IMAD.MOV.U32 R94, RZ, RZ, R152 ;  /* 0x000000ffff5e7224 */ /* 0x000fe200078e0098 */
[C---:B------:R-:W-:Y:S01]  /*ea70*/  LOP3.LUT R38, R91.reuse, UR26, R38, 0x96, !PT ;  /* 0x0000001a5b267c12 */ /* 0x040fe2000f8e9626 */
[----:B------:R-:W-:Y:S01]  /*ea80*/  IMAD.MOV.U32 R92, RZ, RZ, R153 ;  /* 0x000000ffff5c7224 */ /* 0x000fe200078e0099 */
[----:B------:R-:W-:Y:S01]  /*ea90*/  LOP3.LUT R140, R91, UR26, R140, 0x96, !PT ;  /* 0x0000001a5b8c7c12 */ /* 0x000fe2000f8e968c */
[----:B------:R-:W-:Y:S01]  /*eaa0*/  IMAD.WIDE.U32 R78, R40, -0x326172a9, RZ ;  /* 0xcd9e8d57284e7825 */ /* 0x000fe200078e00ff */
[----:B------:R-:W-:-:S03]  /*eab0*/  LOP3.LUT R163, R42, R163, RZ, 0xc0, !PT ;  /* 0x000000a32aa37212 */ /* 0x000fc600078ec0ff */
        /* <DEDUP_REMOVED lines=8> */
[----:B------:R-:W-:Y:S01]  /*eb40*/  IMAD.MOV.U32 R90, RZ, RZ, R214 ;  /* 0x000000ffff5a7224 */ /* 0x000fe200078e00d6 */
[----:B------:R-:W-:Y:S01]  /*eb50*/  LOP3.LUT R36, R151, UR14, R134, 0x96, !PT ;  /* 0x0000000e97247c12 */ /* 0x000fe2000f8e9686 */
[----:B------:R-:W-:-:S04]  /*eb60*/  IMAD.WIDE.U32 R72, R40, -0x326172a9, RZ ;  /* 0xcd9e8d5728487825 */ /* 0x000fc800078e00ff */
[----:B------:R-:W-:Y:S01]  /*eb70*/  IMAD.WIDE.U32 R134, R38, -0x326172a9, RZ ;  /* 0xcd9e8d5726867825 */ /* 0x000fe200078e00ff */
[----:B------:R-:W-:-:S03]  /*eb80*/  LOP3.LUT R78, R73, UR21, R78, 0x96, !PT ;  /* 0x00000015494e7c12 */ /* 0x000fc6000f8e964e */
[----:B------:R-:W-:Y:S02]  /*eb90*/  IMAD.MOV.U32 R91, RZ, RZ, R215 ;  /* 0x000000ffff5b7224 */ /* 0x000fe400078e00d7 */
[----:B------:R-:W-:Y:S01]  /*eba0*/  IMAD.MOV.U32 R38, RZ, RZ, R90 ;  /* 0x000000ffff267224 */ /* 0x000fe200078e005a */
[----:B------:R-:W-:Y:S01]  /*ebb0*/  LOP3.LUT R90, R135, UR21, R152, 0x96, !PT ;  /* 0x00000015875a7c12 */ /* 0x000fe2000f8e9698 */
[----:B------:R-:W-:Y:S01]  /*ebc0*/  IMAD.MOV.U32 R39, RZ, RZ, R91 ;  /* 0x000000ffff277224 */ /* 0x000fe200078e005b */
[----:B------:R-:W-:Y:S01]  /*ebd0*/  LOP3.LUT R44, R44, 0xff, RZ, 0xc0, !PT ;  /* 0x000000ff2c2c7812 */ /* 0x000fe200078ec0ff */
[----:B------:R-:W-:Y:S01]  /*ebe0*/  IMAD.WIDE.U32 R80, R42, -0x2daee0ad, RZ ;  /* 0xd2511f532a507825 */ /* 0x000fe200078e00ff */
[----:B------:R-:W-:Y:S01]  /*ebf0*/  HSET2.LE.AND R133, R133, R132, PT ;  /* 0x0000008485857233 */ /* 0x000fe20003803000 */
[----:B------:R1:W5:Y:S02]  /*ec00*/  LDL.LU.64 R214, [R1+0x218] ;  /* 0x0002180001d67983 */ /* 0x0003640000300a00 */
[----:B------:R-:W-:-:S04]  /*ec10*/  IMAD.WIDE.U32 R78, R78, -0x2daee0ad, RZ ;  /* 0xd2511f534e4e7825 */ /* 0x000fc800078e00ff */
[----:B------:R-:W-:Y:S01]  /*ec20*/  IMAD.WIDE.U32 R90, R90, -0x2daee0ad, RZ ;  /* 0xd2511f535a5a7825 */ /* 0x000fe200078e00ff */
[----:B------:R-:W-:-:S03]  /*ec30*/  LOP3.LUT R40, R79, UR5, R80, 0x96, !PT ;  /* 0x000000054f287c12 */ /* 0x000fc6000f8e9650 */
[----:B------:R-:W-:Y:S02]  /*ec40*/  IMAD.MOV.U32 R152, RZ, RZ, R38 ;  /* 0x000000ffff987224 */ /* 0x000fe400078e0026 */
[----:B------:R-:W-:Y:S01]  /*ec50*/  IMAD.MOV.U32 R153, RZ, RZ, R39 ;  /* 0x000000ffff997224 */ /* 0x000fe200078e0027 */
[----:B------:R-:W-:Y:S01]  /*ec60*/  LOP3.LUT R38, R91, UR5, R150, 0x96, !PT ;  /* 0x000000055b267c12 */ /* 0x000fe2000f8e9696 */
[----:B------:R-:W-:Y:S02]  /*ec70*/  IMAD.MOV.U32 R150, RZ, RZ, R152 ;  /* 0x000000ffff967224 */ /* 0x000fe400078e0098 */
[----:B------:R-:W-:Y:S01]  /*ec80*/  IMAD.MOV.U32 R151, RZ, RZ, R153 ;  /* 0x000000ffff977224 */ /* 0x000fe200078e0099 */
[----:B------:R-:W-:Y:S01]  /*ec90*/  LOP3.LUT R42, R81, UR14, R140, 0x96, !PT ;  /* 0x0000000e512a7c12 */ /* 0x000fe2000f8e968c */
[----:B------:R-:W-:-:S04]  /*eca0*/  IMAD.WIDE.U32 R152, R36, -0x326172a9, RZ ;  /* 0xcd9e8d5724987825 */ /* 0x000fc800078e00ff */
[----:B------:R-:W-:Y:S01]  /*ecb0*/  IMAD.WIDE.U32 R80, R40, -0x326172a9, RZ ;  /* 0xcd9e8d5728507825 */ /* 0x000fe200078e00ff */
[----:B------:R-:W-:-:S03]  /*ecc0*/  LOP3.LUT R36, R153, UR13, R134, 0x96, !PT ;  /* 0x0000000d99247c12 */ /* 0x000fc6000f8e9686 */
[----:B------:R-:W-:Y:S01]  /*ecd0*/  IMAD.WIDE.U32 R82, R42, -0x326172a9, RZ ;  /* 0xcd9e8d572a527825 */ /* 0x000fe200078e00ff */
[----:B------:R-:W-:-:S03]  /*ece0*/  LOP3.LUT R42, R80, 0xffff, RZ, 0xc0, !PT ;  /* 0x0000ffff502a7812 */ /* 0x000fc600078ec0ff */
[----:B------:R-:W-:Y:S02]  /*ecf0*/  IMAD.MOV.U32 R134, RZ, RZ, R150 ;  /* 0x000000ffff867224 */ /* 0x000fe400078e0096 */
[----:B------:R-:W-:Y:S02]  /*ed00*/  IMAD.MOV.U32 R135, RZ, RZ, R151 ;  /* 0x000000ffff877224 */ /* 0x000fe400078e0097 */
[----:B------:R-:W-:Y:S01]  /*ed10*/  IMAD.WIDE.U32 R150, R38, -0x326172a9, RZ ;  /* 0xcd9e8d5726967825 */ /* 0x000fe200078e00ff */
[----:B------:R-:W-:Y:S02]  /*ed20*/  SHF.R.U32.HI R42, RZ, 0x8, R42 ;  /* 0x00000008ff2a7819 */ /* 0x000fe4000001162a */
[----:B------:R-:W-:Y:S01]  /*ed30*/  LOP3.LUT R141, R80, 0xff, RZ, 0xc0, !PT ;  /* 0x000000ff508d7812 */ /* 0x000fe200078ec0ff */
[----:B------:R-:W-:Y:S01]  /*ed40*/  IMAD.MOV.U32 R38, RZ, RZ, R134 ;  /* 0x000000ffff267224 */ /* 0x000fe200078e0086 */
[----:B------:R-:W-:Y:S02]  /*ed50*/  SHF.R.U32.HI R79, RZ, 0x10, R80 ;  /* 0x00000010ff4f7819 */ /* 0x000fe40000011650 */
[----:B------:R-:W-:Y:S01]  /*ed60*/  LOP3.LUT R134, R151, UR30, R152, 0x96, !PT ;  /* 0x0000001e97867c12 */ /* 0x000fe2000f8e9698 */
[----:B------:R-:W-:Y:S01]  /*ed70*/  IMAD.MOV.U32 R152, RZ, RZ, R38 ;  /* 0x000000ffff987224 */ /* 0x000fe200078e0026 */
[----:B------:R-:W-:-:S02]  /*ed80*/  LOP3.LUT R40, R81, UR30, R82, 0x96, !PT ;  /* 0x0000001e51287c12 */ /* 0x000fc4000f8e9652 */
[----:B------:R-:W-:Y:S02]  /*ed90*/  PRMT R141, R141, 0x5410, R42 ;  /* 0x000054108d8d7816 */ /* 0x000fe4000000002a */
[----:B------:R-:W-:Y:S02]  /*eda0*/  LOP3.LUT R38, R150, 0xffff, RZ, 0xc0, !PT ;  /* 0x0000ffff96267812 */ /* 0x000fe400078ec0ff */
[----:B------:R-:W-:Y:S02]  /*edb0*/  SHF.R.U32.HI R42, RZ, 0x18, R80 ;  /* 0x00000018ff2a7819 */ /* 0x000fe40000011650 */
[----:B------:R-:W-:Y:S01]  /*edc0*/  LOP3.LUT R79, R79, 0xff, RZ, 0xc0, !PT ;  /* 0x000000ff4f4f7812 */ /* 0x000fe200078ec0ff */
[----:B------:R-:W-:Y:S01]  /*edd0*/  IMAD.MOV.U32 R39, RZ, RZ, R135 ;  /* 0x000000ffff277224 */ /* 0x000fe200078e0087 */
[----:B------:R-:W-:Y:S02]  /*ede0*/  LOP3.LUT R72, R83, UR13, R72, 0x96, !PT ;  /* 0x0000000d53487c12 */ /* 0x000fe4000f8e9648 */
[----:B------:R-:W-:-:S02]  /*edf0*/  SHF.R.U32.HI R81, RZ, 0x10, R40 ;  /* 0x00000010ff517819 */ /* 0x000fc40000011628 */
[----:B------:R-:W-:Y:S02]  /*ee00*/  SHF.R.U32.HI R38, RZ, 0x8, R38 ;  /* 0x00000008ff267819 */ /* 0x000fe40000011626 */
[----:B------:R-:W-:Y:S02]  /*ee10*/  LOP3.LUT R135, R150, 0xff, RZ, 0xc0, !PT ;  /* 0x000000ff96877812 */ /* 0x000fe400078ec0ff */
[----:B------:R-:W-:Y:S02]  /*ee20*/  PRMT R79, R79, 0x5410, R42 ;  /* 0x000054104f4f7816 */ /* 0x000fe4000000002a */
[----:B------:R-:W-:Y:S01]  /*ee30*/  SHF.R.U32.HI R91, RZ, 0x10, R150 ;  /* 0x00000010ff5b7819 */ /* 0x000fe20000011696 */
[----:B------:R-:W-:Y:S01]  /*ee40*/  IMAD.WIDE.U32 R72, R72, -0x2daee0ad, RZ ;  /* 0xd2511f5348487825 */ /* 0x000fe200078e00ff */
[C---:B------:R-:W-:Y:S02]  /*ee50*/  LOP3.LUT R42, R40.reuse, 0xffff, RZ, 0xc0, !PT ;  /* 0x0000ffff282a7812 */ /* 0x040fe400078ec0ff */
[----:B------:R-:W-:-:S02]  /*ee60*/  LOP3.LUT R83, R40, 0xff, RZ, 0xc0, !PT ;  /* 0x000000ff28537812 */ /* 0x000fc400078ec0ff */
[----:B------:R-:W-:Y:S02]  /*ee70*/  SHF.R.U32.HI R40, RZ, 0x18, R40 ;  /* 0x00000018ff287819 */ /* 0x000fe40000011628 */
[----:B------:R-:W-:Y:S02]  /*ee80*/  LOP3.LUT R81, R81, 0xff, RZ, 0xc0, !PT ;  /* 0x000000ff51517812 */ /* 0x000fe400078ec0ff */
[----:B------:R-:W-:Y:S02]  /*ee90*/  PRMT R135, R135, 0x5410, R38 ;  /* 0x0000541087877816 */ /* 0x000fe40000000026 */
[----:B------:R-:W-:Y:S02]  /*eea0*/  SHF.R.U32.HI R38, RZ, 0x18, R150 ;  /* 0x00000018ff267819 */ /* 0x000fe40000011696 */
[----:B------:R-:W-:Y:S02]  /*eeb0*/  LOP3.LUT R91, R91, 0xff, RZ, 0xc0, !PT ;  /* 0x000000ff5b5b7812 */ /* 0x000fe400078ec0ff */
[----:B------:R-:W-:Y:S01]  /*eec0*/  PRMT R81, R81, 0x5410, R40 ;  /* 0x0000541051517816 */ /* 0x000fe20000000028 */
[----:B------:R-:W-:Y:S01]  /*eed0*/  IMAD.MOV.U32 R153, RZ, RZ, R39 ;  /* 0x000000ffff997224 */ /* 0x000fe200078e0027 */
[----:B------:R-:W-:-:S02]  /*eee0*/  LOP3.LUT R40, R73, UR29, R78, 0x96, !PT ;  /* 0x0000001d49287c12 */ /* 0x000fc4000f8e964e */
[----:B------:R-:W-:Y:S01]  /*eef0*/  PRMT R91, R91, 0x5410, R38 ;  /* 0x000054105b5b7816 */ /* 0x000fe20000000026 */
[----:B------:R-:W-:Y:S01]  /*ef00*/  IMAD.WIDE.U32 R38, R36, -0x2daee0ad, RZ ;  /* 0xd2511f5324267825 */ /* 0x000fe200078e00ff */
[----:B------:R-:W-:Y:S02]  /*ef10*/  SHF.R.U32.HI R42, RZ, 0x8, R42 ;  /* 0x00000008ff2a7819 */ /* 0x000fe4000001162a */
[----:B------:R-:W-:Y:S02]  /*ef20*/  SHF.R.U32.HI R139, RZ, 0x10, R40 ;  /* 0x00000010ff8b7819 */ /* 0x000fe40000011628 */
[----:B------:R-:W-:Y:S01]  /*ef30*/  PRMT R49, R44, 0x5410, R49 ;  /* 0x000054102c317816 */ /* 0x000fe20000000031 */
[----:B------:R-:W-:Y:S01]  /*ef40*/  HSET2.LE.AND R44, R77, R132, PT ;  /* 0x000000844d2c7233 */ /* 0x000fe20003803000 */
[----:B------:R-:W-:Y:S02]  /*ef50*/  PRMT R83, R83, 0x5410, R42 ;  /* 0x0000541053537816 */ /* 0x000fe4000000002a */
[----:B------:R-:W-:-:S02]  /*ef60*/  LOP3.LUT R42, R40, 0xffff, RZ, 0xc0, !PT ;  /* 0x0000ffff282a7812 */ /* 0x000fc400078ec0ff */
[----:B------:R-:W-:Y:S02]  /*ef70*/  LOP3.LUT R77, R40, 0xff, RZ, 0xc0, !PT ;  /* 0x000000ff284d7812 */ /* 0x000fe400078ec0ff */
[C---:B------:R-:W-:Y:S02]  /*ef80*/  LOP3.LUT R36, R38.reuse, 0xffff, RZ, 0xc0, !PT ;  /* 0x0000ffff26247812 */ /* 0x040fe400078ec0ff */
[----:B------:R-:W-:Y:S02]  /*ef90*/  SHF.R.U32.HI R40, RZ, 0x18, R40 ;  /* 0x00000018ff287819 */ /* 0x000fe40000011628 */
[----:B------:R-:W-:Y:S01]  /*efa0*/  LOP3.LUT R139, R139, 0xff, RZ, 0xc0, !PT ;  /* 0x000000ff8b8b7812 */ /* 0x000fe200078ec0ff */
[----:B------:R-:W-:Y:S01]  /*efb0*/  HSET2.LE.AND R99, R99, R132, PT ;  /* 0x0000008463637233 */ /* 0x000fe20003803000 */
[----:B------:R-:W-:Y:S02]  /*efc0*/  SHF.R.U32.HI R36, RZ, 0x8, R36 ;  /* 0x00000008ff247819 */ /* 0x000fe40000011624 */
[----:B------:R-:W-:-:S02]  /*efd0*/  LOP3.LUT R71, R38, 0xff, RZ, 0xc0, !PT ;  /* 0x000000ff26477812 */ /* 0x000fc400078ec0ff */
[----:B------:R-:W-:Y:S02]  /*efe0*/  PRMT R139, R139, 0x5410, R40 ;  /* 0x000054108b8b7816 */ /* 0x000fe40000000028 */
[----:B------:R-:W-:Y:S02]  /*eff0*/  LOP3.LUT R40, R72, 0xffff, RZ, 0xc0, !PT ;  /* 0x0000ffff48287812 */ /* 0x000fe400078ec0ff */
[----:B------:R-:W-:Y:S02]  /*f000*/  LOP3.LUT R160, R133, R160, RZ, 0xc0, !PT ;  /* 0x000000a085a07212 */ /* 0x000fe400078ec0ff */
[----:B------:R-:W-:Y:S02]  /*f010*/  LOP3.LUT R133, R39, UR29, R90, 0x96, !PT ;  /* 0x0000001d27857c12 */ /* 0x000fe4000f8e965a */
[----:B------:R-:W-:Y:S02]  /*f020*/  PRMT R71, R71, 0x5410, R36 ;  /* 0x0000541047477816 */ /* 0x000fe40000000024 */
[----:B------:R-:W-:-:S02]  /*f030*/  SHF.R.U32.HI R36, RZ, 0x10, R38 ;  /* 0x00000010ff247819 */ /* 0x000fc40000011626 */
[----:B------:R-:W-:Y:S01]  /*f040*/  SHF.R.U32.HI R39, RZ, 0x18, R38 ;  /* 0x00000018ff277819 */ /* 0x000fe20000011626 */
[----:B------:R-:W-:Y:S01]  /*f050*/  HSET2.LE.AND R97, R97, R132, PT ;  /* 0x0000008461617233 */ /* 0x000fe20003803000 */
[----:B------:R-:W-:Y:S02]  /*f060*/  SHF.R.U32.HI R40, RZ, 0x8, R40 ;  /* 0x00000008ff287819 */ /* 0x000fe40000011628 */
[----:B------:R-:W-:Y:S02]  /*f070*/  LOP3.LUT R137, R72, 0xff, RZ, 0xc0, !PT ;  /* 0x000000ff48897812 */ /* 0x000fe400078ec0ff */
[----:B------:R-:W-:Y:S01]  /*f080*/  LOP3.LUT R38, R99, R70, RZ, 0xc0, !PT ;  /* 0x0000004663267212 */ /* 0x000fe200078ec0ff */
[----:B------:R-:W-:Y:S02]  /*f090*/  IMAD.MOV.U32 R70, RZ, RZ, R218 ;  /* 0x000000ffff467224 */ /* 0x000fe400078e00da */
[----:B------:R-:W-:Y:S01]  /*f0a0*/  IMAD.SHL.U32 R218, R4, 0x2, RZ ;  /* 0x0000000204da7824 */ /* 0x000fe200078e00ff */
[----:B------:R-:W-:Y:S01]  /*f0b0*/  PRMT R137, R137, 0x5410, R40 ;  /* 0x0000541089897816 */ /* 0x000fe20000000028 */
[----:B------:R-:W-:Y:S01]  /*f0c0*/  IMAD.MOV.U32 R140, RZ, RZ, R98 ;  /* 0x000000ffff8c7224 */ /* 0x000fe200078e0062 */
[----:B------:R-:W-:-:S02]  /*f0d0*/  SHF.R.U32.HI R73, RZ, 0x10, R72 ;  /* 0x00000010ff497819 */ /* 0x000fc40000011648 */
[----:B------:R-:W-:Y:S01]  /*f0e0*/  SHF.R.U32.HI R40, RZ, 0x18, R72 ;  /* 0x00000018ff287819 */ /* 0x000fe20000011648 */
[----:B------:R-:W-:Y:S01]  /*f0f0*/  IMAD.MOV.U32 R72, RZ, RZ, R96 ;  /* 0x000000ffff487224 */ /* 0x000fe200078e0060 */
[----:B------:R-:W-:Y:S02]  /*f100*/  LOP3.LUT R54, R97, R66, RZ, 0xc0, !PT ;  /* 0x0000004261367212 */ /* 0x000fe400078ec0ff */
[----:B------:R-:W2:Y:S01]  /*f110*/  LDSM.16.MT88.4 R96, [R218+0x4000] ;  /* 0x00400000da60783b */ /* 0x000ea20000004200 */
[--C-:B------:R-:W-:Y:S01]  /*f120*/  HSET2.LE.AND R4, R37, R132.reuse, PT ;  /* 0x0000008425047233 */ /* 0x100fe20003803000 */
[----:B------:R-:W-:Y:S01]  /*f130*/  LOP3.LUT R73, R73, 0xff, RZ, 0xc0, !PT ;  /* 0x000000ff49497812 */ /* 0x000fe200078ec0ff */
[--C-:B------:R-:W-:Y:S01]  /*f140*/  HSET2.LE.AND R55, R55, R132.reuse, PT ;  /* 0x0000008437377233 */ /* 0x100fe20003803000 */
[----:B------:R-:W-:Y:S01]  /*f150*/  LOP3.LUT R36, R36, 0xff, RZ, 0xc0, !PT ;  /* 0x000000ff24247812 */ /* 0x000fe200078ec0ff */
[--C-:B------:R-:W-:Y:S01]  /*f160*/  HSET2.LE.AND R95, R95, R132.reuse, PT ;  /* 0x000000845f5f7233 */ /* 0x100fe20003803000 */
[----:B------:R-:W-:Y:S01]  /*f170*/  LOP3.LUT R37, R4, R57, RZ, 0xc0, !PT ;  /* 0x0000003904257212 */ /* 0x000fe200078ec0ff */
[--C-:B------:R-:W-:Y:S01]  /*f180*/  HSET2.LE.AND R4, R53, R132.reuse, PT ;  /* 0x0000008435047233 */ /* 0x100fe20003803000 */
[----:B------:R-:W-:Y:S01]  /*f190*/  PRMT R73, R73, 0x5410, R40 ;  /* 0x0000541049497816 */ /* 0x000fe20000000028 */
[--C-:B------:R-:W-:Y:S01]  /*f1a0*/  HSET2.LE.AND R40, R69, R132.reuse, PT ;  /* 0x0000008445287233 */ /* 0x100fe20003803000 */
[----:B------:R-:W-:Y:S01]  /*f1b0*/  PRMT R69, R36, 0x5410, R39 ;  /* 0x0000541024457816 */ /* 0x000fe20000000027 */
[----:B------:R-:W-:Y:S01]  /*f1c0*/  IMAD.MOV.U32 R80, RZ, RZ, R94 ;  /* 0x000000ffff507224 */ /* 0x000fe200078e005e */
[----:B------:R-:W-:Y:S01]  /*f1d0*/  LOP3.LUT R55, R55, R62, RZ, 0xc0, !PT ;  /* 0x0000003e37377212 */ /* 0x000fe200078ec0ff */
[----:B------:R-:W-:Y:S01]  /*f1e0*/  IMAD.MOV.U32 R62, RZ, RZ, R50 ;  /* 0x000000ffff3e7224 */ /* 0x000fe200078e0032 */
[----:B------:R-:W-:Y:S01]  /*f1f0*/  LOP3.LUT R36, R95, R58, RZ, 0xc0, !PT ;  /* 0x0000003a5f247212 */ /* 0x000fe200078ec0ff */
[--C-:B------:R-:W-:Y:S01]  /*f200*/  HSET2.LE.AND R93, R93, R132.reuse, PT ;  /* 0x000000845d5d7233 */ /* 0x100fe20003803000 */
[----:B------:R-:W-:Y:S01]  /*f210*/  IMAD.MOV.U32 R94, RZ, RZ, R170 ;  /* 0x000000ffff5e7224 */ /* 0x000fe200078e00aa */
[--C-:B------:R-:W-:Y:S01]  /*f220*/  HSET2.LE.AND R50, R147, R132.reuse, PT ;  /* 0x0000008493327233 */ /* 0x100fe20003803000 */
[----:B------:R-:W-:Y:S01]  /*f230*/  IMAD.MOV.U32 R95, RZ, RZ, R171 ;  /* 0x000000ffff5f7224 */ /* 0x000fe200078e00ab */
[----:B------:R-:W-:Y:S01]  /*f240*/  LOP3.LUT R53, R4, R63, RZ, 0xc0, !PT ;  /* 0x0000003f04357212 */ /* 0x000fe200078ec0ff */
[--C-:B------:R-:W-:Y:S01]  /*f250*/  HSET2.LE.AND R4, R41, R132.reuse, PT ;  /* 0x0000008429047233 */ /* 0x100fe20003803000 */
[----:B------:R-:W-:Y:S01]  /*f260*/  IMAD.MOV.U32 R90, RZ, RZ, R217 ;  /* 0x000000ffff5a7224 */ /* 0x000fe200078e00d9 */
[--C-:B------:R-:W-:Y:S01]  /*f270*/  HSET2.LE.AND R49, R49, R132.reuse, PT ;  /* 0x0000008431317233 */ /* 0x100fe20003803000 */
[----:B------:R-:W-:Y:S01]  /*f280*/  IMAD.MOV.U32 R66, RZ, RZ, R52 ;  /* 0x000000ffff427224 */ /* 0x000fe200078e0034 */
[--C-:B------:R-:W-:Y:S01]  /*f290*/  HSET2.LE.AND R17, R17, R132.reuse, PT ;  /* 0x0000008411117233 */ /* 0x100fe20003803000 */
[----:B------:R-:W-:Y:S01]  /*f2a0*/  IMAD R217, R5, 0x2, R218 ;  /* 0x0000000205d97824 */ /* 0x000fe200078e02da */
[----:B------:R-:W-:Y:S01]  /*f2b0*/  LOP3.LUT R39, R40, R65, RZ, 0xc0, !PT ;  /* 0x0000004128277212 */ /* 0x000fe200078ec0ff */
[----:B------:R-:W-:Y:S01]  /*f2c0*/  IMAD.MOV.U32 R82, RZ, RZ, R92 ;  /* 0x000000ffff527224 */ /* 0x000fe200078e005c */
[----:B------:R-:W-:Y:S01]  /*f2d0*/  LOP3.LUT R52, R93, R64, RZ, 0xc0, !PT ;  /* 0x000000405d347212 */ /* 0x000fe200078ec0ff */
[----:B------:R-:W-:Y:S01]  /*f2e0*/  IMAD.MOV.U32 R64, RZ, RZ, R94 ;  /* 0x000000ffff407224 */ /* 0x000fe200078e005e */
[----:B------:R-:W-:Y:S01]  /*f2f0*/  LOP3.LUT R50, R50, R59, RZ, 0xc0, !PT ;  /* 0x0000003b32327212 */ /* 0x000fe200078ec0ff */
[----:B------:R-:W-:Y:S01]  /*f300*/  IMAD.MOV.U32 R65, RZ, RZ, R95 ;  /* 0x000000ffff417224 */ /* 0x000fe200078e005f */
[----:B------:R-:W-:Y:S01]  /*f310*/  LOP3.LUT R59, R4, R43, RZ, 0xc0, !PT ;  /* 0x0000002b043b7212 */ /* 0x000fe200078ec0ff */
[----:B------:R-:W3:Y:S01]  /*f320*/  LDSM.16.MT88.4 R92, [R218+0x4400] ;  /* 0x00440000da5c783b */ /* 0x000ee20000004200 */
[----:B------:R-:W-:Y:S01]  /*f330*/  LOP3.LUT R49, R49, R56, RZ, 0xc0, !PT ;  /* 0x0000003831317212 */ /* 0x000fe200078ec0ff */
[--C-:B------:R-:W-:Y:S01]  /*f340*/  HSET2.LE.AND R56, R87, R132.reuse, PT ;  /* 0x0000008457387233 */ /* 0x100fe20003803000 */
[----:B------:R-:W-:Y:S01]  /*f350*/  LOP3.LUT R17, R17, R84, RZ, 0xc0, !PT ;  /* 0x0000005411117212 */ /* 0x000fe200078ec0ff */
[----:B------:R-:W-:-:S02]  /*f360*/  HSET2.LE.AND R4, R85, R132, PT ;  /* 0x0000008455047233 */ /* 0x000fc40003803000 */
[----:B------:R-:W4:Y:S01]  /*f370*/  LDSM.16.MT88.4 R84, [R217+0x4000] ;  /* 0x00400000d954783b */ /* 0x000f220000004200 */
[--C-:B------:R-:W-:Y:S01]  /*f380*/  HSET2.LE.AND R40, R145, R132.reuse, PT ;  /* 0x0000008491287233 */ /* 0x100fe20003803000 */
[----:B------:R-:W-:Y:S01]  /*f390*/  SHF.R.U32.HI R42, RZ, 0x8, R42 ;  /* 0x00000008ff2a7819 */ /* 0x000fe2000001162a */
[--C-:B------:R-:W-:Y:S02]  /*f3a0*/  HSET2.LE.AND R58, R47, R132.reuse, PT ;  /* 0x000000842f3a7233 */ /* 0x100fe40003803000 */
[----:B------:R-:W-:Y:S01]  /*f3b0*/  HSET2.LE.AND R79, R79, R132, PT ;  /* 0x000000844f4f7233 */ /* 0x000fe20003803000 */
[----:B------:R-:W-:Y:S02]  /*f3c0*/  LOP3.LUT R161, R44, R161, RZ, 0xc0, !PT ;  /* 0x000000a12ca17212 */ /* 0x000fe400078ec0ff */
[----:B------:R-:W-:Y:S02]  /*f3d0*/  PRMT R77, R77, 0x5410, R42 ;  /* 0x000054104d4d7816 */ /* 0x000fe4000000002a */
[----:B------:R-:W-:-:S02]  /*f3e0*/  LOP3.LUT R51, R40, R51, RZ, 0xc0, !PT ;  /* 0x0000003328337212 */ /* 0x000fc400078ec0ff */
[----:B------:R-:W-:Y:S01]  /*f3f0*/  LOP3.LUT R58, R58, R45, RZ, 0xc0, !PT ;  /* 0x0000002d3a3a7212 */ /* 0x000fe200078ec0ff */
[----:B--2---:R-:W-:Y:S01]  /*f400*/  HMMA.16816.F32 R40, R36, R96, RZ ;  /* 0x000000602428723c */ /* 0x004fe200000018ff */
[----:B------:R-:W-:Y:S01]  /*f410*/  LOP3.LUT R79, R79, R66, RZ, 0xc0, !PT ;  /* 0x000000424f4f7212 */ /* 0x000fe200078ec0ff */
[----:B------:R-:W-:Y:S01]  /*f420*/  HSET2.LE.AND R78, R141, R132, PT ;  /* 0x000000848d4e7233 */ /* 0x000fe20003803000 */
[----:B------:R-:W-:Y:S02]  /*f430*/  IMAD.MOV.U32 R66, RZ, RZ, R70 ;  /* 0x000000ffff427224 */ /* 0x000fe400078e0046 */
[----:B------:R-:W-:-:S03]  /*f440*/  IMAD.MOV.U32 R70, RZ, RZ, R90 ;  /* 0x000000ffff467224 */ /* 0x000fc600078e005a */
[----:B------:R-:W-:Y:S01]  /*f450*/  HMMA.16816.F32 R44, R32, R96, RZ ;  /* 0x00000060202c723c */ /* 0x000fe200000018ff */
[----:B------:R-:W-:Y:S01]  /*f460*/  IMAD.MOV.U32 R90, RZ, RZ, R72 ;  /* 0x000000ffff5a7224 */ /* 0x000fe200078e0048 */
[--C-:B------:R-:W-:Y:S01]  /*f470*/  HSET2.LE.AND R83, R83, R132.reuse, PT ;  /* 0x0000008453537233 */ /* 0x100fe20003803000 */
[----:B------:R-:W-:Y:S01]  /*f480*/  IMAD.MOV.U32 R150, RZ, RZ, R212 ;  /* 0x000000ffff967224 */ /* 0x000fe200078e00d4 */
[--C-:B------:R-:W-:Y:S01]  /*f490*/  HSET2.LE.AND R72, R77, R132.reuse, PT ;  /* 0x000000844d487233 */ /* 0x100fe20003803000 */
[----:B------:R-:W-:Y:S01]  /*f4a0*/  LOP3.LUT R57, R4, R67, RZ, 0xc0, !PT ;  /* 0x0000004304397212 */ /* 0x000fe200078ec0ff */
[--C-:B------:R-:W-:Y:S01]  /*f4b0*/  HSET2.LE.AND R4, R81, R132.reuse, PT ;  /* 0x0000008451047233 */ /* 0x100fe20003803000 */
[----:B------:R-:W-:Y:S01]  /*f4c0*/  LOP3.LUT R78, R78, R62, RZ, 0xc0, !PT ;  /* 0x0000003e4e4e7212 */ /* 0x000fe200078ec0ff */
[----:B------:R-:W-:Y:S01]  /*f4d0*/  IMAD.MOV.U32 R62, RZ, RZ, R64 ;  /* 0x000000ffff3e7224 */ /* 0x000fe200078e0040 */
[----:B------:R-:W-:Y:S01]  /*f4e0*/  LOP3.LUT R76, R83, R76, RZ, 0xc0, !PT ;  /* 0x0000004c534c7212 */ /* 0x000fe200078ec0ff */
[----:B------:R-:W-:Y:S01]  /*f4f0*/  IMAD.MOV.U32 R64, RZ, RZ, R150 ;  /* 0x000000ffff407224 */ /* 0x000fe200078e0096 */
[----:B------:R-:W-:Y:S01]  /*f500*/  LOP3.LUT R72, R72, R80, RZ, 0xc0, !PT ;  /* 0x0000005048487212 */ /* 0x000fe200078ec0ff */
[----:B------:R-:W-:Y:S01]  /*f510*/  IMAD.MOV.U32 R150, RZ, RZ, R82 ;  /* 0x000000ffff967224 */ /* 0x000fe200078e0052 */
[----:B------:R-:W-:Y:S01]  /*f520*/  LOP3.LUT R77, R4, R75, RZ, 0xc0, !PT ;  /* 0x0000004b044d7212 */ /* 0x000fe200078ec0ff */
[----:B------:R-:W2:Y:S01]  /*f530*/  LDSM.16.MT88.4 R80, [R217+0x4400] ;  /* 0x00440000d950783b */ /* 0x000ea20000004200 */
[----:B------:R-:W-:Y:S01]  /*f540*/  IMAD.MOV.U32 R151, RZ, RZ, R213 ;  /* 0x000000ffff977224 */ /* 0x000fe200078e00d5 */
[--C-:B------:R-:W-:Y:S01]  /*f550*/  HSET2.LE.AND R75, R73, R132.reuse, PT ;  /* 0x00000084494b7233 */ /* 0x100fe20003803000 */
[----:B------:R-:W-:Y:S01]  /*f560*/  IMAD.MOV.U32 R63, RZ, RZ, R65 ;  /* 0x000000ffff3f7224 */ /* 0x000fe200078e0041 */
[--C-:B------:R-:W-:Y:S01]  /*f570*/  HSET2.LE.AND R91, R91, R132.reuse, PT ;  /* 0x000000845b5b7233 */ /* 0x100fe20003803000 */
[----:B------:R-:W-:Y:S01]  /*f580*/  IMAD.MOV.U32 R65, RZ, RZ, R151 ;  /* 0x000000ffff417224 */ /* 0x000fe200078e0097 */
[--C-:B------:R-:W-:Y:S01]  /*f590*/  HSET2.LE.AND R143, R143, R132.reuse, PT ;  /* 0x000000848f8f7233 */ /* 0x100fe20003803000 */
[----:B------:R-:W-:Y:S01]  /*f5a0*/  IMAD.MOV.U32 R151, RZ, RZ, R140 ;  /* 0x000000ffff977224 */ /* 0x000fe200078e008c */
[----:B------:R-:W-:Y:S01]  /*f5b0*/  LOP3.LUT R75, R75, R90, RZ, 0xc0, !PT ;  /* 0x0000005a4b4b7212 */ /* 0x000fe200078ec0ff */
[----:B------:R-:W-:Y:S01]  /*f5c0*/  IMAD.MOV.U32 R140, RZ, RZ, R68 ;  /* 0x000000ffff8c7224 */ /* 0x000fe200078e0044 */
[--C-:B------:R-:W-:Y:S01]  /*f5d0*/  HSET2.LE.AND R90, R135, R132.reuse, PT ;  /* 0x00000084875a7233 */ /* 0x100fe20003803000 */
[----:B------:R-:W-:Y:S01]  /*f5e0*/  IMAD.MOV.U32 R68, RZ, RZ, R74 ;  /* 0x000000ffff447224 */ /* 0x000fe200078e004a */
[----:B------:R-:W-:-:S02]  /*f5f0*/  HSET2.LE.AND R74, R137, R132, PT ;  /* 0x00000084894a7233 */ /* 0x000fc40003803000 */
[--C-:B------:R-:W-:Y:S02]  /*f600*/  HSET2.LE.AND R71, R71, R132.reuse, PT ;  /* 0x0000008447477233 */ /* 0x100fe40003803000 */
[----:B------:R-:W-:Y:S01]  /*f610*/  HSET2.LE.AND R69, R69, R132, PT ;  /* 0x0000008445457233 */ /* 0x000fe20003803000 */
[----:B---3--:R-:W-:Y:S01]  /*f620*/  HMMA.16816.F32 R44, R28, R92, R44 ;  /* 0x0000005c1c2c723c */ /* 0x008fe2000000182c */
[----:B------:R-:W-:Y:S02]  /*f630*/  LOP3.LUT R90, R90, R150, RZ, 0xc0, !PT ;  /* 0x000000965a5a7212 */ /* 0x000fe400078ec0ff */
[----:B------:R-:W-:-:S05]  /*f640*/  LOP3.LUT R56, R56, R61, RZ, 0xc0, !PT ;  /* 0x0000003d38387212 */ /* 0x000fca00078ec0ff */
[----:B------:R-:W-:Y:S01]  /*f650*/  HMMA.16816.F32 R40, R52, R92, R40 ;  /* 0x0000005c3428723c */ /* 0x000fe20000001828 */
[----:B------:R-:W-:Y:S01]  /*f660*/  LOP3.LUT R91, R91, R151, RZ, 0xc0, !PT ;  /* 0x000000975b5b7212 */ /* 0x000fe200078ec0ff */
[----:B------:R-:W-:Y:S01]  /*f670*/  HSET2.LE.AND R139, R139, R132, PT ;  /* 0x000000848b8b7233 */ /* 0x000fe20003803000 */
[----:B------:R-:W-:Y:S01]  /*f680*/  LOP3.LUT R48, R143, R60, RZ, 0xc0, !PT ;  /* 0x0000003c8f307212 */ /* 0x000fe200078ec0ff */
[----:B------:R-:W-:Y:S01]  /*f690*/  IMAD.MOV.U32 R96, RZ, RZ, R64 ;  /* 0x000000ffff607224 */ /* 0x000fe200078e0040 */
[----:B------:R-:W-:Y:S01]  /*f6a0*/  LOP3.LUT R74, R74, R70, RZ, 0xc0, !PT ;  /* 0x000000464a4a7212 */ /* 0x000fe200078ec0ff */
[----:B------:R1:W5:Y:S01]  /*f6b0*/  LDL.LU.64 R212, [R1+0x210] ;  /* 0x0002100001d47983 */ /* 0x0003620000300a00 */
[----:B------:R-:W-:Y:S01]  /*f6c0*/  IMAD.MOV.U32 R92, RZ, RZ, R62 ;  /* 0x000000ffff5c7224 */ /* 0x000fe200078e003e */
[----:B------:R-:W-:Y:S01]  /*f6d0*/  LOP3.LUT R150, R71, R140, RZ, 0xc0, !PT ;  /* 0x0000008c47967212 */ /* 0x000fe200078ec0ff */
[----:B------:R-:W-:Y:S01]  /*f6e0*/  IMAD.MOV.U32 R93, RZ, RZ, R63 ;  /* 0x000000ffff5d7224 */ /* 0x000fe200078e003f */
[----:B------:R-:W-:Y:S01]  /*f6f0*/  LOP3.LUT R151, R69, R68, RZ, 0xc0, !PT ;  /* 0x0000004445977212 */ /* 0x000fe200078ec0ff */
[C---:B----4-:R-:W-:Y:S01]  /*f700*/  HMMA.16816.F32 R60, R36.reuse, R84, RZ ;  /* 0x00000054243c723c */ /* 0x050fe200000018ff */
[----:B------:R-:W-:Y:S01]  /*f710*/  LOP3.LUT R73, R139, R66, RZ, 0xc0, !PT ;  /* 0x000000428b497212 */ /* 0x000fe200078ec0ff */
[----:B------:R-:W-:Y:S01]  /*f720*/  IMAD.MOV.U32 R97, RZ, RZ, R65 ;  /* 0x000000ffff617224 */ /* 0x000fe200078e0041 */
[----:B------:R-:W-:Y:S01]  /*f730*/  LOP3.LUT R5, R134, 0xffff, RZ, 0xc0, !PT ;  /* 0x0000ffff86057812 */ /* 0x000fe200078ec0ff */
[----:B------:R1:W5:Y:S04]  /*f740*/  LDL.LU.64 R170, [R1+0x208] ;  /* 0x0002080001aa7983 */ /* 0x0003680000300a00 */
[C---:B------:R-:W-:Y:S08]  /*f750*/  HMMA.16816.F32 R68, R36.reuse, R98, RZ ;  /* 0x000000622444723c */ /* 0x040ff000000018ff */
[----:B------:R-:W-:Y:S08]  /*f760*/  HMMA.16816.F32 R36, R36, R86, RZ ;  /* 0x000000562424723c */ /* 0x000ff000000018ff */
[C---:B--2---:R-:W-:Y:S08]  /*f770*/  HMMA.16816.F32 R60, R52.reuse, R80, R60 ;  /* 0x00000050343c723c */ /* 0x044ff0000000183c */
[C---:B------:R-:W-:Y:S08]  /*f780*/  HMMA.16816.F32 R68, R52.reuse, R94, R68 ;  /* 0x0000005e3444723c */ /* 0x040ff00000001844 */
[----:B------:R-:W-:Y:S08]  /*f790*/  HMMA.16816.F32 R36, R52, R82, R36 ;  /* 0x000000523424723c */ /* 0x000ff00000001824 */
[C---:B------:R-:W-:Y:S08]  /*f7a0*/  HMMA.16816.F32 R64, R32.reuse, R84, RZ ;  /* 0x000000542040723c */ /* 0x040ff000000018ff */
[C---:B------:R-:W-:Y:S08]  /*f7b0*/  HMMA.16816.F32 R52, R32.reuse, R98, RZ ;  /* 0x000000622034723c */ /* 0x040ff000000018ff */
[----:B------:R-:W-:Y:S08]  /*f7c0*/  HMMA.16816.F32 R84, R32, R86, RZ ;  /* 0x000000562054723c */ /* 0x000ff000000018ff */
[C---:B------:R-:W-:Y:S08]  /*f7d0*/  HMMA.16816.F32 R64, R28.reuse, R80, R64 ;  /* 0x000000501c40723c */ /* 0x040ff00000001840 */
[C---:B------:R-:W-:Y:S01]  /*f7e0*/  HMMA.16816.F32 R32, R28.reuse, R94, R52 ;  /* 0x0000005e1c20723c */ /* 0x040fe20000001834 */
[----:B------:R-:W2:Y:S07]  /*f7f0*/  LDSM.16.MT88.4 R52, [R217+0x4800] ;  /* 0x00480000d934783b */ /* 0x000eae0000004200 */
[----:B------:R-:W-:Y:S01]  /*f800*/  HMMA.16816.F32 R28, R28, R82, R84 ;  /* 0x000000521c1c723c */ /* 0x000fe20000001854 */
[----:B------:R-:W3:Y:S04]  /*f810*/  LDSM.16.MT88.4 R80, [R218+0x4800] ;  /* 0x00480000da50783b */ /* 0x000ee80000004200 */
[----:B------:R-:W4:Y:S03]  /*f820*/  LDSM.16.MT88.4 R84, [R218+0x4c00] ;  /* 0x004c0000da54783b */ /* 0x000f260000004200 */
[C---:B--2---:R-:W-:Y:S08]  /*f830*/  HMMA.16816.F32 R60, R48.reuse, R52, R60 ;  /* 0x00000034303c723c */ /* 0x044ff0000000183c */
[C---:B---3--:R-:W-:Y:S08]  /*f840*/  HMMA.16816.F32 R40, R48.reuse, R80, R40 ;  /* 0x000000503028723c */ /* 0x048ff00000001828 */
[C---:B------:R-:W-:Y:S08]  /*f850*/  HMMA.16816.F32 R68, R48.reuse, R82, R68 ;  /* 0x000000523044723c */ /* 0x040ff00000001844 */
[----:B------:R-:W-:Y:S01]  /*f860*/  HMMA.16816.F32 R36, R48, R54, R36 ;  /* 0x000000363024723c */ /* 0x000fe20000001824 */
[----:B------:R-:W2:Y:S07]  /*f870*/  LDSM.16.MT88.4 R48, [R217+0x4c00] ;  /* 0x004c0000d930783b */ /* 0x000eae0000004200 */
[C---:B------:R-:W-:Y:S08]  /*f880*/  HMMA.16816.F32 R44, R24.reuse, R80, R44 ;  /* 0x00000050182c723c */ /* 0x040ff0000000182c */
[C---:B------:R-:W-:Y:S08]  /*f890*/  HMMA.16816.F32 R64, R24.reuse, R52, R64 ;  /* 0x000000341840723c */ /* 0x040ff00000001840 */
[C---:B------:R-:W-:Y:S08]  /*f8a0*/  HMMA.16816.F32 R32, R24.reuse, R82, R32 ;  /* 0x000000521820723c */ /* 0x040ff00000001820 */
[----:B------:R-:W-:Y:S01]  /*f8b0*/  HMMA.16816.F32 R28, R24, R54, R28 ;  /* 0x00000036181c723c */ /* 0x000fe2000000181c */
[----:B------:R-:W3:Y:S04]  /*f8c0*/  LDSM.16.MT88.4 R24, [R218+0x5000] ;  /* 0x00500000da18783b */ /* 0x000ee80000004200 */
[----:B------:R-:W1:Y:S01]  /*f8d0*/  LDSM.16.MT88.4 R52, [R217+0x5000] ;  /* 0x00500000d934783b */ /* 0x000e620000004200 */
[----:B------:R-:W-:-:S02]  /*f8e0*/  IMAD.MOV.U32 R80, RZ, RZ, R152 ;  /* 0x000000ffff507224 */ /* 0x000fc400078e0098 */
[----:B----4-:R-:W-:Y:S01]  /*f8f0*/  HMMA.16816.F32 R40, R56, R84, R40 ;  /* 0x000000543828723c */ /* 0x010fe20000001828 */
[----:B------:R-:W-:Y:S02]  /*f900*/  IMAD.MOV.U32 R81, RZ, RZ, R153 ;  /* 0x000000ffff517224 */ /* 0x000fe400078e0099 */
[----:B------:R-:W-:-:S05]  /*f910*/  IMAD.MOV.U32 R94, RZ, RZ, R96 ;  /* 0x000000ffff5e7224 */ /* 0x000fca00078e0060 */
[----:B------:R-:W-:Y:S01]  /*f920*/  HMMA.16816.F32 R44, R20, R84, R44 ;  /* 0x00000054142c723c */ /* 0x000fe2000000182c */
[----:B------:R-:W-:-:S06]  /*f930*/  IMAD.MOV.U32 R95, RZ, RZ, R97 ;  /* 0x000000ffff5f7224 */ /* 0x000fcc00078e0061 */
[----:B------:R-:W-:Y:S01]  /*f940*/  IMAD.MOV.U32 R85, RZ, RZ, R159 ;  /* 0x000000ffff557224 */ /* 0x000fe200078e009f */
[----:B------:R-:W-:Y:S01]  /*f950*/  HMMA.16816.F32 R68, R56, R86, R68 ;  /* 0x000000563844723c */ /* 0x000fe20000001844 */
[----:B------:R-:W-:Y:S02]  /*f960*/  IMAD.MOV.U32 R98, RZ, RZ, R92 ;  /* 0x000000ffff627224 */ /* 0x000fe400078e005c */
[----:B------:R-:W-:-:S05]  /*f970*/  IMAD.MOV.U32 R99, RZ, RZ, R93 ;  /* 0x000000ffff637224 */ /* 0x000fca00078e005d */
[C---:B--2---:R-:W-:Y:S01]  /*f980*/  HMMA.16816.F32 R60, R56.reuse, R48, R60 ;  /* 0x00000030383c723c */ /* 0x044fe2000000183c */
[----:B------:R-:W-:Y:S07]  /*f990*/  STG.E.U16 [R104.64+0x32], R85 ;  /* 0x0000325568007986 */ /* 0x000fee000c101510 */
[----:B------:R-:W-:Y:S07]  /*f9a0*/  HMMA.16816.F32 R36, R56, R50, R36 ;  /* 0x000000323824723c */ /* 0x000fee0000001824 */
[----:B------:R-:W-:-:S02]  /*f9b0*/  IMAD.MOV.U32 R56, RZ, RZ, R158 ;  /* 0x000000ffff387224 */ /* 0x000fc400078e009e */
[----:B------:R-:W-:Y:S01]  /*f9c0*/  IMAD.MOV.U32 R57, RZ, RZ, R146 ;  /* 0x000000ffff397224 */ /* 0x000fe200078e0092 */
[C---:B------:R-:W-:Y:S01]  /*f9d0*/  HMMA.16816.F32 R64, R20.reuse, R48, R64 ;  /* 0x000000301440723c */ /* 0x040fe20000001840 */
[----:B------:R-:W-:Y:S01]  /*f9e0*/  IMAD.MOV.U32 R59, RZ, RZ, R142 ;  /* 0x000000ffff3b7224 */ /* 0x000fe200078e008e */
[----:B------:R-:W-:Y:S01]  /*f9f0*/  STG.E.U16 [R80.64+0x30], R56 ;  /* 0x0000303850007986 */ /* 0x000fe2000c101510 */
[----:B------:R-:W-:Y:S02]  /*fa00*/  IMAD.MOV.U32 R58, RZ, RZ, R144 ;  /* 0x000000ffff3a7224 */ /* 0x000fe400078e0090 */
[----:B------:R-:W-:Y:S01]  /*fa10*/  IMAD.MOV.U32 R82, RZ, RZ, R155 ;  /* 0x000000ffff527224 */ /* 0x000fe200078e009b */
[----:B------:R-:W-:Y:S02]  /*fa20*/  STG.E.U16 [R80.64+0x32], R57 ;  /* 0x0000323950007986 */ /* 0x000fe4000c101510 */
[C---:B------:R-:W-:Y:S01]  /*fa30*/  HMMA.16816.F32 R48, R20.reuse, R50, R28 ;  /* 0x000000321430723c */ /* 0x040fe2000000181c */
[----:B------:R-:W-:Y:S01]  /*fa40*/  IMAD.MOV.U32 R83, RZ, RZ, R154 ;  /* 0x000000ffff537224 */ /* 0x000fe200078e009a */
[----:B------:R-:W2:Y:S04]  /*fa50*/  LDSM.16.MT88.4 R28, [R218+0x5400] ;  /* 0x00540000da1c783b */ /* 0x000ea80000004200 */
[----:B------:R-:W-:Y:S02]  /*fa60*/  STG.E.U16 [R94.64+0x30], R196 ;  /* 0x000030c45e007986 */ /* 0x000fe4000c101510 */
[----:B------:R-:W-:Y:S02]  /*fa70*/  HMMA.16816.F32 R32, R20, R86, R32 ;  /* 0x000000561420723c */ /* 0x000fe40000001820 */
        /* <DEDUP_REMOVED lines=14> */
[-C--:B---3--:R-:W-:Y:S03]  /*fb60*/  HMMA.16816.F32 R40, R76, R24.reuse, R40 ;  /* 0x000000184c28723c */ /* 0x088fe60000001828 */
[----:B------:R-:W-:Y:S04]  /*fb70*/  STG.E.U16 [R80.64+0x52], R251 ;  /* 0x000052fb50007986 */ /* 0x000fe8000c101510 */
[----:B------:R-:W3:Y:S01]  /*fb80*/  LDSM.16.MT88.4 R20, [R217+0x5400] ;  /* 0x00540000d914783b */ /* 0x000ee20000004200 */
[C---:B------:R-:W-:Y:S03]  /*fb90*/  HMMA.16816.F32 R44, R16.reuse, R24, R44 ;  /* 0x00000018102c723c */ /* 0x040fe6000000182c */
        /* <DEDUP_REMOVED lines=12> */
[C---:B-1----:R-:W-:Y:S03]  /*fc60*/  HMMA.16816.F32 R64, R16.reuse, R52, R64 ;  /* 0x000000341040723c */ /* 0x042fe60000001840 */
[----:B------:R-:W-:Y:S04]  /*fc70*/  STG.E.U16 [R98.64+0x62], R183 ;  /* 0x000062b762007986 */ /* 0x000fe8000c101510 */
[----:B------:R-:W-:Y:S01]  /*fc80*/  STG.E.U16 [R104.64+0x70], R242 ;  /* 0x000070f268007986 */ /* 0x000fe2000c101510 */
[----:B------:R-:W-:Y:S03]  /*fc90*/  HMMA.16816.F32 R48, R16, R54, R48 ;  /* 0x000000361030723c */ /* 0x000fe60000001830 */
[----:B------:R-:W-:Y:S04]  /*fca0*/  STG.E.U16 [R104.64+0x72], R241 ;  /* 0x000072f168007986 */ /* 0x000fe8000c101510 */
[----:B------:R-:W1:Y:S04]  /*fcb0*/  LDSM.16.MT88.4 R16, [R218+0x5800] ;  /* 0x00580000da10783b */ /* 0x000e680000004200 */
        /* <DEDUP_REMOVED lines=14> */
[----:B------:R-:W-:Y:S01]  /*fda0*/  STG.E.U16 [R94.64+0x82], R173 ;  /* 0x000082ad5e007986 */ /* 0x000fe2000c101510 */
[-C--:B--2---:R-:W-:Y:S03]  /*fdb0*/  HMMA.16816.F32 R40, R72, R28.reuse, R40 ;  /* 0x0000001c4828723c */ /* 0x084fe60000001828 */
[----:B------:R-:W-:Y:S04]  /*fdc0*/  STG.E.U16 [R98.64+0x80], R178 ;  /* 0x000080b262007986 */ /* 0x000fe8000c101510 */
[----:B------:R-:W2:Y:S01]  /*fdd0*/  LDSM.16.MT88.4 R24, [R217+0x5800] ;  /* 0x00580000d918783b */ /* 0x000ea20000004200 */
[----:B------:R-:W-:Y:S03]  /*fde0*/  HMMA.16816.F32 R44, R12, R28, R44 ;  /* 0x0000001c0c2c723c */ /* 0x000fe6000000182c */
[----:B------:R-:W-:Y:S04]  /*fdf0*/  STG.E.U16 [R98.64+0x82], R175 ;  /* 0x000082af62007986 */ /* 0x000fe8000c101510 */
[----:B------:R-:W-:Y:S01]  /*fe00*/  STG.E.U16 [R104.64+0x90], R234 ;  /* 0x000090ea68007986 */ /* 0x000fe2000c101510 */
[----:B------:R-:W-:-:S03]  /*fe10*/  SHF.R.U32.HI R28, RZ, 0x10, R134 ;  /* 0x00000010ff1c7819 */ /* 0x000fc60000011686 */
[----:B------:R-:W-:Y:S04]  /*fe20*/  STG.E.U16 [R104.64+0x92], R233 ;  /* 0x000092e968007986 */ /* 0x000fe8000c101510 */
[----:B------:R-:W-:Y:S04]  /*fe30*/  STG.E.U16 [R80.64+0x90], R236 ;  /* 0x000090ec50007986 */ /* 0x000fe8000c101510 */
[----:B------:R-:W-:Y:S01]  /*fe40*/  STG.E.U16 [R80.64+0x92], R235 ;  /* 0x000092eb50007986 */ /* 0x000fe2000c101510 */
[----:B------:R-:W-:-:S03]  /*fe50*/  LOP3.LUT R4, R134, 0xff, RZ, 0xc0, !PT ;  /* 0x000000ff86047812 */ /* 0x000fc600078ec0ff */
[----:B------:R-:W-:Y:S01]  /*fe60*/  STG.E.U16 [R94.64+0x90], R168 ;  /* 0x000090a85e007986 */ /* 0x000fe2000c101510 */
[----:B------:R-:W-:-:S03]  /*fe70*/  SHF.R.U32.HI R5, RZ, 0x8, R5 ;  /* 0x00000008ff057819 */ /* 0x000fc60000011605 */
[----:B------:R-:W-:Y:S01]  /*fe80*/  STG.E.U16 [R94.64+0x92], R167 ;  /* 0x000092a75e007986 */ /* 0x000fe2000c101510 */
[----:B------:R-:W-:Y:S02]  /*fe90*/  SHF.R.U32.HI R29, RZ, 0x18, R134 ;  /* 0x00000018ff1d7819 */ /* 0x000fe40000011686 */
[----:B------:R-:W-:Y:S01]  /*fea0*/  LOP3.LUT R28, R28, 0xff, RZ, 0xc0, !PT ;  /* 0x000000ff1c1c7812 */ /* 0x000fe200078ec0ff */
[----:B------:R-:W-:Y:S04]  /*feb0*/  STG.E.U16 [R98.64+0x90], R172 ;  /* 0x000090ac62007986 */ /* 0x000fe8000c101510 */
[----:B------:R-:W-:Y:S01]  /*fec0*/  STG.E.U16 [R98.64+0x92], R169 ;  /* 0x000092a962007986 */ /* 0x000fe2000c101510 */
[----:B------:R-:W-:-:S03]  /*fed0*/  PRMT R5, R4, 0x5410, R5 ;  /* 0x0000541004057816 */ /* 0x000fc60000000005 */
[----:B------:R-:W-:Y:S01]  /*fee0*/  STG.E.U16 [R104.64+0xa0], R230 ;  /* 0x0000a0e668007986 */ /* 0x000fe2000c101510 */
[----:B------:R-:W-:-:S03]  /*fef0*/  PRMT R29, R28, 0x5410, R29 ;  /* 0x000054101c1d7816 */ /* 0x000fc6000000001d */
[----:B------:R-:W-:Y:S04]  /*ff00*/  STG.E.U16 [R104.64+0xa2], R229 ;  /* 0x0000a2e568007986 */ /* 0x000fe8000c101510 */
[----:B------:R-:W-:Y:S04]  /*ff10*/  STG.E.U16 [R80.64+0xa0], R232 ;  /* 0x0000a0e850007986 */ /* 0x000fe8000c101510 */
[----:B------:R-:W-:Y:S04]  /*ff20*/  STG.E.U16 [R80.64+0xa2], R231 ;  /* 0x0000a2e750007986 */ /* 0x000fe8000c101510 */
[----:B------:R-:W-:Y:S04]  /*ff30*/  STG.E.U16 [R94.64+0xa0], R131 ;  /* 0x0000a0835e007986 */ /* 0x000fe8000c101510 */
[----:B------:R-:W-:Y:S01]  /*ff40*/  STG.E.U16 [R94.64+0xa2], R130 ;  /* 0x0000a2825e007986 */ /* 0x000fe2000c101510 */
[----:B------:R-:W-:Y:S03]  /*ff50*/  HMMA.16816.F32 R68, R72, R30, R68 ;  /* 0x0000001e4844723c */ /* 0x000fe60000001844 */
[----:B------:R-:W-:Y:S01]  /*ff60*/  STG.E.U16 [R98.64+0xa0], R166 ;  /* 0x0000a0a662007986 */ /* 0x000fe2000c101510 */
[----:B------:R-:W-:-:S03]  /*ff70*/  HSET2.LE.AND R5, R5, R132, PT ;  /* 0x0000008405057233 */ /* 0x000fc60003803000 */
[----:B------:R-:W-:Y:S01]  /*ff80*/  STG.E.U16 [R98.64+0xa2], R165 ;  /* 0x0000a2a562007986 */ /* 0x000fe2000c101510 */
[C---:B------:R-:W-:Y:S01]  /*ff90*/  HMMA.16816.F32 R32, R12.reuse, R30, R32 ;  /* 0x0000001e0c20723c */ /* 0x040fe20000001820 */
[----:B------:R-:W-:Y:S02]  /*ffa0*/  HSET2.LE.AND R4, R29, R132, PT ;  /* 0x000000841d047233 */ /* 0x000fe40003803000 */
[----:B------:R-:W-:Y:S04]  /*ffb0*/  STG.E.U16 [R104.64+0xb0], R226 ;  /* 0x0000b0e268007986 */ /* 0x000fe8000c101510 */
[----:B------:R-:W-:Y:S01]  /*ffc0*/  STG.E.U16 [R104.64+0xb2], R225 ;  /* 0x0000b2e168007986 */ /* 0x000fe2000c101510 */
[C---:B---3--:R-:W-:Y:S03]  /*ffd0*/  HMMA.16816.F32 R64, R12.reuse, R20, R64 ;  /* 0x000000140c40723c */ /* 0x048fe60000001840 */
[----:B------:R-:W-:Y:S04]  /*ffe0*/  STG.E.U16 [R80.64+0xb0], R228 ;  /* 0x0000b0e450007986 */ /* 0x000fe8000c101510 */
[----:B------:R-:W-:Y:S01]  /*fff0*/  STG.E.U16 [R80.64+0xb2], R227 ;  /* 0x0000b2e350007986 */ /* 0x000fe2000c101510 */
[----:B------:R-:W-:Y:S03]  /*10000*/  HMMA.16816.F32 R48, R12, R22, R48 ;  /* 0x000000160c30723c */ /* 0x000fe60000001830 */
[----:B------:R-:W-:Y:S01]  /*10010*/  STG.E.U16 [R94.64+0xb0], R127 ;  /* 0x0000b07f5e007986 */ /* 0x000fe2000c101510 */
[----:B------:R-:W-:-:S03]  /*10020*/  LOP3.LUT R88, R5, R88, RZ, 0xc0, !PT ;  /* 0x0000005805587212 */ /* 0x000fc600078ec0ff */
[----:B------:R-:W3:Y:S01]  /*10030*/  LDSM.16.MT88.4 R152, [R218+0x5c00] ;  /* 0x005c0000da98783b */ /* 0x000ee20000004200 */
[C---:B------:R-:W-:Y:S01]  /*10040*/  HMMA.16816.F32 R60, R72.reuse, R20, R60 ;  /* 0x00000014483c723c */ /* 0x040fe2000000183c */
[----:B------:R-:W-:Y:S02]  /*10050*/  LOP3.LUT R89, R4, R89, RZ, 0xc0, !PT ;  /* 0x0000005904597212 */ /* 0x000fe400078ec0ff */
[----:B------:R-:W-:Y:S05]  /*10060*/  STG.E.U16 [R94.64+0xb2], R126 ;  /* 0x0000b27e5e007986 */ /* 0x000fea000c101510 */
[----:B------:R-:W-:Y:S01]  /*10070*/  HMMA.16816.F32 R36, R72, R22, R36 ;  /* 0x000000164824723c */ /* 0x000fe20000001824 */
[----:B------:R-:W-:Y:S04]  /*10080*/  STG.E.U16 [R98.64+0xb0], R129 ;  /* 0x0000b08162007986 */ /* 0x000fe8000c101510 */
[----:B------:R-:W-:Y:S04]  /*10090*/  STG.E.U16 [R98.64+0xb2], R128 ;  /* 0x0000b28062007986 */ /* 0x000fe8000c101510 */
[----:B------:R-:W-:Y:S04]  /*100a0*/  STG.E.U16 [R104.64+0xc0], R210 ;  /* 0x0000c0d268007986 */ /* 0x000fe8000c101510 */
[----:B------:R-:W-:Y:S04]  /*100b0*/  STG.E.U16 [R104.64+0xc2], R211 ;  /* 0x0000c2d368007986 */ /* 0x000fe8000c101510 */
[----:B------:R-:W-:Y:S04]  /*100c0*/  STG.E.U16 [R80.64+0xc0], R224 ;  /* 0x0000c0e050007986 */ /* 0x000fe8000c101510 */
[----:B------:R-:W-:Y:S01]  /*100d0*/  STG.E.U16 [R80.64+0xc2], R223 ;  /* 0x0000c2df50007986 */ /* 0x000fe2000c101510 */
[-C--:B-1----:R-:W-:Y:S03]  /*100e0*/  HMMA.16816.F32 R40, R88, R16.reuse, R40 ;  /* 0x000000105828723c */ /* 0x082fe60000001828 */
[----:B------:R-:W1:Y:S04]  /*100f0*/  LDSM.16.MT88.4 R12, [R217+0x5c00] ;  /* 0x005c0000d90c783b */ /* 0x000e680000004200 */
[----:B------:R4:W-:Y:S01]  /*10100*/  STG.E.U16 [R94.64+0xc0], R123 ;  /* 0x0000c07b5e007986 */ /* 0x0009e2000c101510 */
[----:B------:R-:W-:Y:S03]  /*10110*/  HMMA.16816.F32 R44, R8, R16, R44 ;  /* 0x00000010082c723c */ /* 0x000fe6000000182c */
[----:B------:R4:W-:Y:S01]  /*10120*/  STG.E.U16 [R94.64+0xc2], R122 ;  /* 0x0000c27a5e007986 */ /* 0x0009e2000c101510 */
[----:B------:R-:W-:-:S03]  /*10130*/  SHF.R.U32.HI R5, RZ, 0x10, R133 ;  /* 0x00000010ff057819 */ /* 0x000fc60000011685 */
[----:B------:R4:W-:Y:S01]  /*10140*/  STG.E.U16 [R98.64+0xc0], R125 ;  /* 0x0000c07d62007986 */ /* 0x0009e2000c101510 */
[----:B------:R-:W-:-:S03]  /*10150*/  LOP3.LUT R17, R133, 0xffff, RZ, 0xc0, !PT ;  /* 0x0000ffff85117812 */ /* 0x000fc600078ec0ff */
[----:B------:R4:W-:Y:S04]  /*10160*/  STG.E.U16 [R98.64+0xc2], R124 ;  /* 0x0000c27c62007986 */ /* 0x0009e8000c101510 */
[----:B------:R4:W-:Y:S04]  /*10170*/  STG.E.U16 [R104.64+0xd0], R206 ;  /* 0x0000d0ce68007986 */ /* 0x0009e8000c101510 */
[----:B------:R4:W-:Y:S01]  /*10180*/  STG.E.U16 [R104.64+0xd2], R207 ;  /* 0x0000d2cf68007986 */ /* 0x0009e2000c101510 */
[----:B------:R-:W-:-:S03]  /*10190*/  LOP3.LUT R4, R133, 0xff, RZ, 0xc0, !PT ;  /* 0x000000ff85047812 */ /* 0x000fc600078ec0ff */
[----:B------:R4:W-:Y:S01]  /*101a0*/  STG.E.U16 [R80.64+0xd0], R209 ;  /* 0x0000d0d150007986 */ /* 0x0009e2000c101510 */
[----:B------:R-:W-:-:S03]  /*101b0*/  SHF.R.U32.HI R17, RZ, 0x8, R17 ;  /* 0x00000008ff117819 */ /* 0x000fc60000011611 */
[----:B------:R4:W-:Y:S01]  /*101c0*/  STG.E.U16 [R80.64+0xd2], R208 ;  /* 0x0000d2d050007986 */ /* 0x0009e2000c101510 */
[----:B------:R-:W-:-:S03]  /*101d0*/  SHF.R.U32.HI R16, RZ, 0x18, R133 ;  /* 0x00000018ff107819 */ /* 0x000fc60000011685 */
[----:B------:R4:W-:Y:S01]  /*101e0*/  STG.E.U16 [R94.64+0xd0], R119 ;  /* 0x0000d0775e007986 */ /* 0x0009e2000c101510 */
[----:B------:R-:W-:Y:S01]  /*101f0*/  LOP3.LUT R5, R5, 0xff, RZ, 0xc0, !PT ;  /* 0x000000ff05057812 */ /* 0x000fe200078ec0ff */
[----:B------:R-:W-:Y:S02]  /*10200*/  IMAD.MOV.U32 R92, RZ, RZ, R136 ;  /* 0x000000ffff5c7224 */ /* 0x000fe400078e0088 */
[----:B------:R4:W-:Y:S01]  /*10210*/  STG.E.U16 [R94.64+0xd2], R118 ;  /* 0x0000d2765e007986 */ /* 0x0009e2000c101510 */
[----:B------:R-:W-:-:S03]  /*10220*/  IMAD.MOV.U32 R93, RZ, RZ, R138 ;  /* 0x000000ffff5d7224 */ /* 0x000fc600078e008a */
[----:B------:R4:W-:Y:S01]  /*10230*/  STG.E.U16 [R98.64+0xd0], R121 ;  /* 0x0000d07962007986 */ /* 0x0009e2000c101510 */
[----:B------:R-:W-:Y:S01]  /*10240*/  IMAD.MOV.U32 R96, RZ, RZ, R156 ;  /* 0x000000ffff607224 */ /* 0x000fe200078e009c */
[----:B------:R-:W-:Y:S02]  /*10250*/  PRMT R17, R4, 0x5410, R17 ;  /* 0x0000541004117816 */ /* 0x000fe40000000011 */
[----:B------:R4:W-:Y:S01]  /*10260*/  STG.E.U16 [R98.64+0xd2], R120 ;  /* 0x0000d27862007986 */ /* 0x0009e2000c101510 */
[----:B------:R-:W-:Y:S01]  /*10270*/  IMAD.MOV.U32 R97, RZ, RZ, R157 ;  /* 0x000000ffff617224 */ /* 0x000fe200078e009d */
[----:B------:R-:W-:Y:S02]  /*10280*/  PRMT R5, R5, 0x5410, R16 ;  /* 0x0000541005057816 */ /* 0x000fe40000000010 */
[----:B------:R4:W-:Y:S01]  /*10290*/  STG.E.U16 [R104.64+0xe0], R202 ;  /* 0x0000e0ca68007986 */ /* 0x0009e2000c101510 */
[----:B------:R-:W-:-:S03]  /*102a0*/  FADD.FTZ R4, R93, R92 ;  /* 0x0000005c5d047221 */ /* 0x000fc60000010000 */
[----:B------:R4:W-:Y:S01]  /*102b0*/  STG.E.U16 [R104.64+0xe2], R203 ;  /* 0x0000e2cb68007986 */ /* 0x0009e2000c101510 */
[-C--:B------:R-:W-:Y:S03]  /*102c0*/  HMMA.16816.F32 R68, R88, R18.reuse, R68 ;  /* 0x000000125844723c */ /* 0x080fe60000001844 */
[----:B------:R4:W-:Y:S04]  /*102d0*/  STG.E.U16 [R80.64+0xe0], R205 ;  /* 0x0000e0cd50007986 */ /* 0x0009e8000c101510 */
[----:B------:R4:W-:Y:S01]  /*102e0*/  STG.E.U16 [R80.64+0xe2], R204 ;  /* 0x0000e2cc50007986 */ /* 0x0009e2000c101510 */
[----:B------:R-:W-:Y:S03]  /*102f0*/  HMMA.16816.F32 R32, R8, R18, R32 ;  /* 0x000000120820723c */ /* 0x000fe60000001820 */
[----:B------:R4:W-:Y:S01]  /*10300*/  STG.E.U16 [R94.64+0xe0], R115 ;  /* 0x0000e0735e007986 */ /* 0x0009e2000c101510 */
[----:B------:R-:W-:-:S03]  /*10310*/  HSET2.LE.AND R17, R17, R132, PT ;  /* 0x0000008411117233 */ /* 0x000fc60003803000 */
[----:B------:R4:W-:Y:S01]  /*10320*/  STG.E.U16 [R94.64+0xe2], R114 ;  /* 0x0000e2725e007986 */ /* 0x0009e2000c101510 */
[----:B--2---:R-:W-:Y:S01]  /*10330*/  HMMA.16816.F32 R64, R8, R24, R64 ;  /* 0x000000180840723c */ /* 0x004fe20000001840 */
[----:B------:R-:W-:Y:S02]  /*10340*/  HSET2.LE.AND R132, R5, R132, PT ;  /* 0x0000008405847233 */ /* 0x000fe40003803000 */
[----:B------:R4:W-:Y:S01]  /*10350*/  STG.E.U16 [R98.64+0xe0], R117 ;  /* 0x0000e07562007986 */ /* 0x0009e2000c101510 */
[----:B------:R-:W-:-:S04]  /*10360*/  FADD.FTZ R4, R103, R4 ;  /* 0x0000000467047221 */ /* 0x000fc80000010000 */
[----:B------:R-:W-:Y:S01]  /*10370*/  HMMA.16816.F32 R48, R8, R26, R48 ;  /* 0x0000001a0830723c */ /* 0x000fe20000001830 */
[----:B------:R4:W-:Y:S01]  /*10380*/  STG.E.U16 [R98.64+0xe2], R116 ;  /* 0x0000e27462007986 */ /* 0x0009e2000c101510 */
[----:B------:R-:W-:-:S03]  /*10390*/  FADD.FTZ R5, R107, R106 ;  /* 0x0000006a6b057221 */ /* 0x000fc60000010000 */
[----:B------:R4:W-:Y:S02]  /*103a0*/  STG.E.U16 [R104.64+0xf0], R199 ;  /* 0x0000f0c768007986 */ /* 0x0009e4000c101510 */
[----:B------:R-:W-:Y:S01]  /*103b0*/  FADD.FTZ R9, R97, R96 ;  /* 0x0000006061097221 */ /* 0x000fe20000010000 */
[C---:B------:R-:W-:Y:S01]  /*103c0*/  HMMA.16816.F32 R60, R88.reuse, R24, R60 ;  /* 0x00000018583c723c */ /* 0x040fe2000000183c */
[----:B------:R-:W-:Y:S01]  /*103d0*/  FADD.FTZ R8, R109, R108 ;  /* 0x0000006c6d087221 */ /* 0x000fe20000010000 */
[----:B------:R4:W-:Y:S04]  /*103e0*/  STG.E.U16 [R104.64+0xf2], R197 ;  /* 0x0000f2c568007986 */ /* 0x0009e8000c101510 */
[----:B------:R4:W-:Y:S02]  /*103f0*/  STG.E.U16 [R80.64+0xf0], R201 ;  /* 0x0000f0c950007986 */ /* 0x0009e4000c101510 */
[----:B------:R-:W-:Y:S02]  /*10400*/  HMMA.16816.F32 R36, R88, R26, R36 ;  /* 0x0000001a5824723c */ /* 0x000fe40000001824 */
[----:B------:R4:W-:Y:S04]  /*10410*/  STG.E.U16 [R80.64+0xf2], R200 ;  /* 0x0000f2c850007986 */ /* 0x0009e8000c101510 */
[----:B------:R4:W-:Y:S04]  /*10420*/  STG.E.U16 [R94.64+0xf0], R111 ;  /* 0x0000f06f5e007986 */ /* 0x0009e8000c101510 */
[----:B------:R4:W-:Y:S04]  /*10430*/  STL [R1+0x1f8], R9 ;  /* 0x0001f80901007387 */ /* 0x0009e80000100800 */
[----:B------:R4:W-:Y:S04]  /*10440*/  STG.E.U16 [R94.64+0xf2], R110 ;  /* 0x0000f26e5e007986 */ /* 0x0009e8000c101510 */
[----:B------:R4:W-:Y:S04]  /*10450*/  STL [R1+0x1f4], R8 ;  /* 0x0001f40801007387 */ /* 0x0009e80000100800 */
[----:B------:R4:W-:Y:S04]  /*10460*/  STG.E.U16 [R98.64+0xf0], R113 ;  /* 0x0000f07162007986 */ /* 0x0009e8000c101510 */
[----:B------:R4:W-:Y:S04]  /*10470*/  STL [R1+0x1f0], R4 ;  /* 0x0001f00401007387 */ /* 0x0009e80000100800 */
[----:B------:R4:W-:Y:S04]  /*10480*/  STG.E.U16 [R98.64+0xf2], R112 ;  /* 0x0000f27062007986 */ /* 0x0009e8000c101510 */
[----:B------:R4:W-:Y:S01]  /*10490*/  STL [R1+0x1fc], R5 ;  /* 0x0001fc0501007387 */ /* 0x0009e20000100800 */
[----:B------:R-:W-:-:S02]  /*104a0*/  LOP3.LUT R148, R17, R148, RZ, 0xc0, !PT ;  /* 0x0000009411947212 */ /* 0x000fc400078ec0ff */
[----:B------:R-:W-:Y:S01]  /*104b0*/  LOP3.LUT R149, R132, R149, RZ, 0xc0, !PT ;  /* 0x0000009584957212 */ /* 0x000fe200078ec0ff */
[-C--:B---3--:R-:W-:Y:S08]  /*104c0*/  HMMA.16816.F32 R144, R160, R152.reuse, R44 ;  /* 0x00000098a090723c */ /* 0x088ff0000000182c */
[C---:B------:R-:W-:Y:S08]  /*104d0*/  HMMA.16816.F32 R132, R148.reuse, R152, R40 ;  /* 0x000000989484723c */ /* 0x040ff00000001828 */
[C---:B------:R-:W-:Y:S08]  /*104e0*/  HMMA.16816.F32 R136, R148.reuse, R154, R68 ;  /* 0x0000009a9488723c */ /* 0x040ff00000001844 */
[----:B-1----:R-:W-:Y:S08]  /*104f0*/  HMMA.16816.F32 R140, R148, R12, R60 ;  /* 0x0000000c948c723c */ /* 0x002ff0000000183c */
[C---:B------:R-:W-:Y:S08]  /*10500*/  HMMA.16816.F32 R152, R160.reuse, R154, R32 ;  /* 0x0000009aa098723c */ /* 0x040ff00000001820 */
[----:B------:R-:W-:Y:S08]  /*10510*/  HMMA.16816.F32 R156, R160, R12, R64 ;  /* 0x0000000ca09c723c */ /* 0x000ff00000001840 */
[-C--:B------:R-:W-:Y:S08]  /*10520*/  HMMA.16816.F32 R148, R148, R14.reuse, R36 ;  /* 0x0000000e9494723c */ /* 0x080ff00000001824 */
[----:B------:R-:W-:Y:S01]  /*10530*/  HMMA.16816.F32 R160, R160, R14, R48 ;  /* 0x0000000ea0a0723c */ /* 0x000fe20000001830 */
[----:B------:R-:W-:Y:S07]  /*10540*/  @!P0 BRA `(.L_x_655) ;  /* 0x0000c72000008947 */ /* 0x000fee0003800000 */
[----:B----4-:R-:W-:Y:S01]  /*10550*/  LOP3.LUT R5, R7, 0x3, RZ, 0xc0, !PT ;  /* 0x0000000307057812 */ /* 0x010fe200078ec0ff */
[----:B------:R-:W-:Y:S01]  /*10560*/  IMAD.U32 R4, RZ, RZ, UR11 ;  /* 0x0000000bff047e24 */ /* 0x000fe2000f8e00ff */
[----:B------:R-:W-:Y:S01]  /*10570*/  IADD3 R168, P0, R104, -0x100, RZ ;  /* 0xffffff0068a87810 */ /* 0x000fe20007f1e0ff */
[----:B------:R-:W-:Y:S01]  /*10580*/  IMAD.MOV.U32 R167, RZ, RZ, R0 ;  /* 0x000000ffffa77224 */ /* 0x000fe200078e0000 */
[----:B-----5:R-:W-:Y:S01]  /*10590*/  MOV R165, R2 ;  /* 0x0000000200a57202 */ /* 0x020fe20000000f00 */
[----:B------:R-:W-:Y:S01]  /*105a0*/  IMAD R5, R5, -0x2, R176 ;  /* 0xfffffffe05057824 */ /* 0x000fe200078e02b0 */
[----:B------:R-:W-:Y:S01]  /*105b0*/  IADD3.X R0, R105, -0x1, RZ, P0, !PT ;  /* 0xffffffff69007810 */ /* 0x000fe200007fe4ff */
[----:B------:R-:W-:Y:S01]  /*105c0*/  IMAD.WIDE.U32 R10, R102, -0x326172a9, RZ ;  /* 0xcd9e8d57660a7825 */ /* 0x000fe200078e00ff */
[----:B------:R-:W-:Y:S01]  /*105d0*/  MOV R169, R164 ;  /* 0x000000a400a97202 */ /* 0x000fe20000000f00 */
[----:B------:R-:W-:Y:S01]  /*105e0*/  ULEA.HI.SX32 UR20, UR20, 0xfffffffe, 0x19 ;  /* 0xfffffffe14147891 */ /* 0x000fe2000f8fca3f */
[----:B------:R-:W-:Y:S01]  /*105f0*/  IADD3 R4, R4, -UR12, R5 ;  /* 0x8000000c04047c10 */ /* 0x000fe2000fffe005 */
[----:B------:R-:W-:Y:S01]  /*10600*/  IMAD.WIDE.U32 R8, R101, -0x326172a9, RZ ;  /* 0xcd9e8d5765087825 */ /* 0x000fe200078e00ff */
[----:B------:R-:W-:-:S02]  /*10610*/  ULDC.64 UR28, c[0x0][0x118] ;  /* 0x00004600001c7ab9 */ /* 0x000fc40000000a00 */
[----:B------:R-:W-:Y:S01]  /*10620*/  ULDC.U8 UR15, c[0x0][0x2d8] ;  /* 0x0000b600000f7ab9 */ /* 0x000fe20000000000 */
[----:B------:R1:W-:Y:S01]  /*10630*/  STL [R1+0x1b4], R4 ;  /* 0x0001b40401007387 */ /* 0x0003e20000100800 */
[----:B------:R-:W-:Y:S01]  /*10640*/  IMAD.WIDE.U32 R6, R6, -0x2daee0ad, RZ ;  /* 0xd2511f5306067825 */ /* 0x000fe200078e00ff */
[----:B------:R-:W-:Y:S02]  /*10650*/  ULDC.64 UR10, c[0x0][0x1a0] ;  /* 0x00006800000a7ab9 */ /* 0x000fe40000000a00 */
[----:B------:R2:W-:Y:S01]  /*10660*/  STL [R1+0x200], R0 ;  /* 0x0002000001007387 */ /* 0x0005e20000100800 */
[----:B------:R-:W-:-:S03]  /*10670*/  IMAD.MOV.U32 R166, RZ, RZ, R3 ;  /* 0x000000ffffa67224 */ /* 0x000fc600078e0003 */
[----:B------:R-:W3:Y:S01]  /*10680*/  LDL.64 R96, [R1+0x1b8] ;  /* 0x0001b80001607983 */ /* 0x000ee20000100a00 */
[----:B------:R-:W4:Y:S01]  /*10690*/  LDC.U8 R2, c[0x0][0x2d8] ;  /* 0x0000b600ff027b82 */ /* 0x000f220000000000 */
[-C--:B------:R-:W-:Y:S02]  /*106a0*/  LOP3.LUT R3, R11, R100.reuse, RZ, 0x3c, !PT ;  /* 0x000000640b037212 */ /* 0x080fe400078e3cff */
[----:B------:R-:W-:Y:S01]  /*106b0*/  STL.64 [R1+0x1e0], R10 ;  /* 0x0001e00a01007387 */ /* 0x000fe20000100a00 */
[----:B------:R-:W-:-:S03]  /*106c0*/  LOP3.LUT R100, R9, R100, RZ, 0x3c, !PT ;  /* 0x0000006409647212 */ /* 0x000fc600078e3cff */
[----:B------:R-:W-:Y:S04]  /*106d0*/  STL.64 [R1+0x1d0], R8 ;  /* 0x0001d00801007387 */ /* 0x000fe80000100a00 */
[----:B------:R4:W-:Y:S01]  /*106e0*/  STL.64 [R1+0x1e8], R6 ;  /* 0x0001e80601007387 */ /* 0x0009e20000100a00 */
[----:B-1----:R-:W-:Y:S01]  /*106f0*/  MOV R4, c[0x0][0x228] ;  /* 0x00008a0000047a02 */ /* 0x002fe20000000f00 */
[----:B--2---:R-:W-:-:S03]  /*10700*/  IMAD.MOV.U32 R0, RZ, RZ, c[0x0][0x1a4] ;  /* 0x00006900ff007624 */ /* 0x004fc600078e00ff */
[----:B------:R-:W-:Y:S02]  /*10710*/  SHF.L.U32 R5, R4, 0x3, RZ ;  /* 0x0000000304057819 */ /* 0x000fe400000006ff */
[----:B----4-:R-:W-:Y:S02]  /*10720*/  PRMT R6, R2, 0x7054, R2 ;  /* 0x0000705402067816 */ /* 0x010fe40000000002 */
[----:B---3--:R-:W-:-:S13]  /*10730*/  ISETP.GE.AND P1, PT, R96, c[0x0][0x220], PT ;  /* 0x0000880060007a0c */ /* 0x008fda0003f26270 */
[----:B------:R-:W-:-:S05]  /*10740*/  @!P1 IMAD R0, R0, 0x60, RZ ;  /* 0x0000006000009824 */ /* 0x000fca00078e02ff */
[----:B------:R1:W-:Y:S02]  /*10750*/  @!P1 STL [R1+0x1b0], R0 ;  /* 0x0001b00001009387 */ /* 0x0003e40000100800 */
[----:B-1----:R-:W-:Y:S02]  /*10760*/  IMAD R0, R4, 0x38, R5 ;  /* 0x0000003804007824 */ /* 0x002fe400078e0205 */
[----:B------:R-:W-:-:S03]  /*10770*/  IMAD.WIDE.U32 R4, R3, -0x2daee0ad, RZ ;  /* 0xd2511f5303047825 */ /* 0x000fc600078e00ff */
[----:B------:R-:W-:Y:S01]  /*10780*/  IADD3 R0, R0, 0x1, RZ ;  /* 0x0000000100007810 */ /* 0x000fe20007ffe0ff */
[----:B------:R-:W-:Y:S01]  /*10790*/  IMAD.WIDE.U32 R2, R100, -0x2daee0ad, RZ ;  /* 0xd2511f5364027825 */ /* 0x000fe200078e00ff */
[----:B------:R1:W-:Y:S04]  /*107a0*/  STL.64 [R1+0x1d8], R4 ;  /* 0x0001d80401007387 */ /* 0x0003e80000100a00 */
[----:B------:R1:W-:Y:S01]  /*107b0*/  STL.64 [R1+0x1c8], R2 ;  /* 0x0001c80201007387 */ /* 0x0003e20000100a00 */
[----:B------:R-:W-:Y:S05]  /*107c0*/  BRA `(.L_x_656) ;  /* 0x000003a000007947 */ /* 0x000fea0003800000 */
.L_x_658:
        /* <DEDUP_REMOVED lines=13> */
[----:B------:R-:W-:Y:S02]  /*108a0*/  IMAD.U32 R3, RZ, RZ, UR31 ;  /* 0x0000001fff037e24 */ /* 0x000fe4000f8e00ff */
[----:B------:R-:W-:Y:S03]  /*108b0*/  @!P1 IMAD.MOV.U32 R3, RZ, RZ, c[0x0][0x198] ;  /* 0x00006600ff039624 */ /* 0x000fe600078e00ff */
[----:B------:R-:W-:Y:S01]  /*108c0*/  IMAD.U32 R0, RZ, RZ, UR16 ;  /* 0x00000010ff007e24 */ /* 0x000fe2000f8e00ff */
[C---:B--2---:R-:W-:Y:S04]  /*108d0*/  LEA R172, P0, R2.reuse, R176, 0x7 ;  /* 0x000000b002ac7211 */ /* 0x044fe800078038ff */
[----:B---3--:R-:W-:Y:S01]  /*108e0*/  LEA.HI.X R173, R2, R205, R0, 0x7, P0 ;  /* 0x000000cd02ad7211 */ /* 0x008fe200000f3c00 */
[----:B------:R-:W-:Y:S01]  /*108f0*/  @!P1 IMAD.MOV.U32 R0, RZ, RZ, c[0x0][0x19c] ;  /* 0x00006700ff009624 */ /* 0x000fe200078e00ff */
[C---:B------:R-:W-:Y:S04]  /*10900*/  @!P1 LEA R174, P0, R172.reuse, c[0x0][0x168], 0x1 ;  /* 0x00005a00acae9a11 */ /* 0x040fe800078008ff */
[----:B------:R-:W-:Y:S02]  /*10910*/  @!P1 LEA.HI.X R175, R172, c[0x0][0x16c], R173, 0x1, P0 ;  /* 0x00005b00acaf9a11 */ /* 0x000fe400000f0cad */
[CC--:B------:R-:W-:Y:S03]  /*10920*/  @!P1 LEA R2, P0, R3.reuse, R172.reuse, 0x5 ;  /* 0x000000ac03029211 */ /* 0x0c0fe600078028ff */
[----:B------:R-:W-:Y:S01]  /*10930*/  @!PT LDS RZ, [RZ] ;  /* 0x00000000fffff984 */ /* 0x000fe20000000800 */
[----:B------:R-:W-:Y:S01]  /*10940*/  @!PT LDS RZ, [RZ] ;  /* 0x00000000fffff984 */ /* 0x000fe20000000800 */
[----:B------:R-:W-:Y:S01]  /*10950*/  @!PT LDS RZ, [RZ] ;  /* 0x00000000fffff984 */ /* 0x000fe20000000800 */
[----:B------:R2:W-:Y:S01]  /*10960*/  @!P1 LDGSTS.E.BYPASS.LTC128B.128 [R164+0x2000], [R174.64] ;  /* 0x02000000aea49fae */ /* 0x0005e2000b901d5c */
[-CC-:B------:R-:W-:Y:S02]  /*10970*/  @!P1 LEA.HI.X R3, R3, R173.reuse, R0.reuse, 0x5, P0 ;  /* 0x000000ad03039211 */ /* 0x180fe400000f2c00 */
[C---:B------:R-:W-:Y:S01]  /*10980*/  @!P1 LEA R176, P0, R2.reuse, c[0x0][0x168], 0x1 ;  /* 0x00005a0002b09a11 */ /* 0x040fe200078008ff */
[----:B------:R1:W-:Y:S03]  /*10990*/  @P1 STS.128 [R164+0x2800], RZ ;  /* 0x002800ffa4001388 */ /* 0x0003e60000000c00 */
[----:B------:R-:W-:Y:S01]  /*109a0*/  @!P1 LEA.HI.X R177, R2, c[0x0][0x16c], R3, 0x1, P0 ;  /* 0x00005b0002b19a11 */ /* 0x000fe200000f0c03 */
[----:B------:R-:W-:Y:S04]  /*109b0*/  @!P1 IMAD.MOV.U32 R3, RZ, RZ, c[0x0][0x198] ;  /* 0x00006600ff039624 */ /* 0x000fe800078e00ff */
[----:B------:R-:W-:Y:S01]  /*109c0*/  @!PT LDS RZ, [RZ] ;  /* 0x00000000fffff984 */ /* 0x000fe20000000800 */
[----:B------:R-:W-:Y:S01]  /*109d0*/  @!PT LDS RZ, [RZ] ;  /* 0x00000000fffff984 */ /* 0x000fe20000000800 */
[----:B------:R-:W-:Y:S01]  /*109e0*/  @!PT LDS RZ, [RZ] ;  /* 0x00000000fffff984 */ /* 0x000fe20000000800 */
[----:B------:R3:W-:Y:S01]  /*109f0*/  @!P1 LDGSTS.E.BYPASS.LTC128B.128 [R164+0x2800], [R176.64] ;  /* 0x02800000b0a49fae */ /* 0x0007e2000b901d5c */
[C---:B------:R-:W-:Y:S03]  /*10a00*/  @!P1 LEA R2, P0, R3.reuse, R172, 0x6 ;  /* 0x000000ac03029211 */ /* 0x040fe600078030ff */
[----:B------:R1:W-:Y:S01]  /*10a10*/  @P1 STS.128 [R164+0x3000], RZ ;  /* 0x003000ffa4001388 */ /* 0x0003e20000000c00 */
[----:B------:R-:W-:Y:S01]  /*10a20*/  @!P1 LEA.HI.X R3, R3, R173, R0, 0x6, P0 ;  /* 0x000000ad03039211 */ /* 0x000fe200000f3400 */
[----:B------:R-:W-:Y:S04]  /*10a30*/  @!P1 IMAD.MOV.U32 R0, RZ, RZ, c[0x0][0x198] ;  /* 0x00006600ff009624 */ /* 0x000fe800078e00ff */
[----:B------:R-:W-:Y:S04]  /*10a40*/  @!P1 IMAD.WIDE.U32 R172, R0, 0x60, R172 ;  /* 0x0000006000ac9825 */ /* 0x000fe800078e00ac */
[----:B------:R-:W-:Y:S01]  /*10a50*/  @!P1 IMAD.MOV.U32 R0, RZ, RZ, c[0x0][0x19c] ;  /* 0x00006700ff009624 */ /* 0x000fe200078e00ff */
[----:B--2---:R-:W-:Y:S03]  /*10a60*/  @!P1 LEA R174, P0, R2, c[0x0][0x168], 0x1 ;  /* 0x00005a0002ae9a11 */ /* 0x004fe600078008ff */
[----:B------:R-:W-:Y:S01]  /*10a70*/  @!P1 IMAD R0, R0, 0x60, RZ ;  /* 0x0000006000009824 */ /* 0x000fe200078e02ff */
[----:B------:R-:W-:Y:S03]  /*10a80*/  @!P1 LEA.HI.X R175, R2, c[0x0][0x16c], R3, 0x1, P0 ;  /* 0x00005b0002af9a11 */ /* 0x000fe600000f0c03 */
[----:B------:R-:W-:Y:S02]  /*10a90*/  @!P1 IMAD.IADD R3, R0, 0x1, R173 ;  /* 0x0000000100039824 */ /* 0x000fe400078e02ad */
[----:B------:R-:W-:Y:S01]  /*10aa0*/  @!PT LDS RZ, [RZ] ;  /* 0x00000000fffff984 */ /* 0x000fe20000000800 */
[----:B------:R-:W-:Y:S01]  /*10ab0*/  @!PT LDS RZ, [RZ] ;  /* 0x00000000fffff984 */ /* 0x000fe20000000800 */
[----:B------:R-:W-:Y:S01]  /*10ac0*/  @!PT LDS RZ, [RZ] ;  /* 0x00000000fffff984 */ /* 0x000fe20000000800 */
[----:B------:R1:W-:Y:S01]  /*10ad0*/  @!P1 LDGSTS.E.BYPASS.LTC128B.128 [R164+0x3000], [R174.64] ;  /* 0x03000000aea49fae */ /* 0x0003e2000b901d5c */
[C---:B---3--:R-:W-:Y:S03]  /*10ae0*/  @!P1 LEA R176, P0, R172.reuse, c[0x0][0x168], 0x1 ;  /* 0x00005a00acb09a11 */ /* 0x048fe600078008ff */
[----:B------:R1:W-:Y:S01]  /*10af0*/  @P1 STS.128 [R164+0x3800], RZ ;  /* 0x003800ffa4001388 */ /* 0x0003e20000000c00 */
[----:B------:R-:W-:Y:S05]  /*10b00*/  @!P1 LEA.HI.X R177, R172, c[0x0][0x16c], R3, 0x1, P0 ;  /* 0x00005b00acb19a11 */ /* 0x000fea00000f0c03 */
[----:B------:R-:W-:Y:S01]  /*10b10*/  @!PT LDS RZ, [RZ] ;  /* 0x00000000fffff984 */ /* 0x000fe20000000800 */
[----:B------:R-:W-:Y:S01]  /*10b20*/  @!PT LDS RZ, [RZ] ;  /* 0x00000000fffff984 */ /* 0x000fe20000000800 */
[----:B------:R-:W-:Y:S01]  /*10b30*/  @!PT LDS RZ, [RZ] ;  /* 0x00000000fffff984 */ /* 0x000fe20000000800 */
[----:B------:R1:W-:Y:S04]  /*10b40*/  @!P1 LDGSTS.E.BYPASS.LTC128B.128 [R164+0x3800], [R176.64] ;  /* 0x03800000b0a49fae */ /* 0x0003e8000b901d5c */
[----:B------:R-:W0:Y:S01]  /*10b50*/  LDGDEPBAR ;  /* 0x00000000000079af */ /* 0x000e220000000000 */
[----:B------:R-:W-:-:S05]  /*10b60*/  BRA `(.L_x_657) ;  /* 0x0000095000007947 */ /* 0x000fca0003800000 */
.L_x_656:
[----:B------:R-:W2:Y:S01]  /*10b70*/  LDL.64 R10, [R1+0x198] ;  /* 0x00019800010a7983 */ /* 0x000ea20000100a00 */
[----:B------:R-:W-:Y:S01]  /*10b80*/  USHF.R.S32.HI UR6, URZ, 0x1f, UR20 ;  /* 0x0000001f3f067899 */ /* 0x000fe20008011414 */
[----:B------:R-:W-:Y:S01]  /*10b90*/  IMAD.MOV.U32 R9, RZ, RZ, c[0x0][0x1a0] ;  /* 0x00006800ff097624 */ /* 0x000fe200078e00ff */
[----:B------:R-:W-:Y:S01]  /*10ba0*/  UIMAD.WIDE.U32 UR16, UR20, UR10, URZ ;  /* 0x0000000a141072a5 */ /* 0x000fe2000f8e003f */
[----:B-1----:R-:W-:Y:S01]  /*10bb0*/  IMAD.MOV.U32 R5, RZ, RZ, c[0x0][0x1a0] ;  /* 0x00006800ff057624 */ /* 0x002fe200078e00ff */
[----:B------:R-:W-:Y:S01]  /*10bc0*/  UIMAD UR6, UR6, UR10, URZ ;  /* 0x0000000a060672a4 */ /* 0x000fe2000f8e023f */
[----:B------:R-:W3:Y:S01]  /*10bd0*/  LDL R8, [R1+0x188] ;  /* 0x0001880001087983 */ /* 0x000ee20000100800 */
[----:B------:R-:W-:Y:S04]  /*10be0*/  DEPBAR.LE SB0, 0x0 ;  /* 0x000080000000791a */ /* 0x000fe80000000000 */
[----:B------:R-:W-:Y:S01]  /*10bf0*/  UIMAD UR6, UR20, UR11, UR6 ;  /* 0x0000000b140672a4 */ /* 0x000fe2000f8e0206 */
[----:B------:R-:W-:Y:S01]  /*10c00*/  IMAD.U32 R2, RZ, RZ, UR16 ;  /* 0x00000010ff027e24 */ /* 0x000fe2000f8e00ff */
[----:B------:R-:W4:Y:S01]  /*10c10*/  LDL R4, [R1+0x1b0] ;  /* 0x0001b00001047983 */ /* 0x000f220000100800 */
[----:B------:R-:W-:Y:S01]  /*10c20*/  IMAD.U32 R3, RZ, RZ, UR17 ;  /* 0x00000011ff037e24 */ /* 0x000fe2000f8e00ff */
[----:B------:R-:W-:Y:S02]  /*10c30*/  UIADD3 UR6, UR17, UR6, URZ ;  /* 0x0000000611067290 */ /* 0x000fe4000fffe03f */
[----:B------:R-:W-:Y:S02]  /*10c40*/  UISETP.GE.AND UP0, UPT, UR20, 0x1, UPT ;  /* 0x000000011400788c */ /* 0x000fe4000bf06270 */
[----:B------:R-:W-:Y:S02]  /*10c50*/  BAR.SYNC.DEFER_BLOCKING 0x0 ;  /* 0x0000000000007b1d */ /* 0x000fe40000010000 */
[----:B------:R-:W-:Y:S01]  /*10c60*/  IMAD.U32 R0, RZ, RZ, UR6 ;  /* 0x00000006ff007e24 */ /* 0x000fe2000f8e00ff */
[C---:B--2---:R-:W-:Y:S01]  /*10c70*/  LEA R6, P2, R2.reuse, R10, 0x7 ;  /* 0x0000000a02067211 */ /* 0x044fe200078438ff */
[----:B------:R-:W-:Y:S03]  /*10c80*/  IMAD.MOV.U32 R10, RZ, RZ, c[0x0][0x1a4] ;  /* 0x00006900ff0a7624 */ /* 0x000fe600078e00ff */
[----:B------:R-:W-:Y:S02]  /*10c90*/  @!P1 LEA R3, P0, R9, R6, 0x5 ;  /* 0x0000000609039211 */ /* 0x000fe400078028ff */
[----:B---3--:R-:W-:Y:S01]  /*10ca0*/  LEA.HI.X R7, R2, R8, R0, 0x7, P2 ;  /* 0x0000000802077211 */ /* 0x008fe200010f3c00 */
[----:B------:R-:W-:Y:S01]  /*10cb0*/  IMAD.MOV.U32 R8, RZ, RZ, c[0x0][0x1a4] ;  /* 0x00006900ff087624 */ /* 0x000fe200078e00ff */
[----:B------:R-:W-:Y:S02]  /*10cc0*/  @!P1 LEA R164, P2, R5, R6, 0x6 ;  /* 0x0000000605a49211 */ /* 0x000fe400078430ff */
[-C--:B------:R-:W-:Y:S02]  /*10cd0*/  @!P1 LEA.HI.X R0, R9, R7.reuse, R10, 0x5, P0 ;  /* 0x0000000709009211 */ /* 0x080fe400000f2c0a */
[----:B------:R-:W-:Y:S02]  /*10ce0*/  @!P1 LEA R10, P0, R164, c[0x0][0x170], 0x1 ;  /* 0x00005c00a40a9a11 */ /* 0x000fe400078008ff */
[C---:B------:R-:W-:Y:S02]  /*10cf0*/  @!P1 LEA.HI.X R2, R5.reuse, R7, R8, 0x6, P2 ;  /* 0x0000000705029211 */ /* 0x040fe400010f3408 */
[----:B------:R-:W-:Y:S02]  /*10d00*/  @!P1 LEA R18, P4, R6, c[0x0][0x170], 0x1 ;  /* 0x00005c0006129a11 */ /* 0x000fe400078808ff */
[----:B------:R-:W-:Y:S02]  /*10d10*/  @!P1 LEA.HI.X R11, R164, c[0x0][0x174], R2, 0x1, P0 ;  /* 0x00005d00a40b9a11 */ /* 0x000fe400000f0c02 */
[----:B------:R-:W2:Y:S01]  /*10d20*/  LDL R164, [R1+0x18c] ;  /* 0x00018c0001a47983 */ /* 0x000ea20000100800 */
[--C-:B------:R-:W-:Y:S01]  /*10d30*/  @!P1 LEA.HI.X R19, R6, c[0x0][0x174], R7.reuse, 0x1, P4 ;  /* 0x00005d0006139a11 */ /* 0x100fe200020f0c07 */
[----:B------:R-:W-:Y:S01]  /*10d40*/  @!P1 IMAD.WIDE.U32 R6, R5, 0x60, R6 ;  /* 0x0000006005069825 */ /* 0x000fe200078e0006 */
[C---:B------:R-:W-:Y:S04]  /*10d50*/  @!P1 LEA R14, P3, R3.reuse, c[0x0][0x170], 0x1 ;  /* 0x00005c00030e9a11 */ /* 0x040fe800078608ff */
[----:B------:R-:W-:Y:S01]  /*10d60*/  @!P1 LEA.HI.X R15, R3, c[0x0][0x174], R0, 0x1, P3 ;  /* 0x00005d00030f9a11 */ /* 0x000fe200018f0c00 */
[----:B----4-:R-:W-:Y:S01]  /*10d70*/  @!P1 IMAD.IADD R0, R4, 0x1, R7 ;  /* 0x0000000104009824 */ /* 0x010fe200078e0207 */
[C---:B------:R-:W-:Y:S04]  /*10d80*/  @!P1 LEA R2, P0, R6.reuse, c[0x0][0x170], 0x1 ;  /* 0x00005c0006029a11 */ /* 0x040fe800078008ff */
[----:B------:R-:W-:Y:S02]  /*10d90*/  @!P1 LEA.HI.X R3, R6, c[0x0][0x174], R0, 0x1, P0 ;  /* 0x00005d0006039a11 */ /* 0x000fe400000f0c00 */
[----:B------:R-:W3:Y:S01]  /*10da0*/  LDL.LU R0, [R1+0x200] ;  /* 0x0002000001007983 */ /* 0x000ee20000300800 */
[----:B------:R-:W-:Y:S05]  /*10db0*/  PLOP3.LUT P0, PT, PT, PT, UP0, 0x80, 0x0 ;  /* 0x000000000000781c */ /* 0x000fea0003f0f008 */
[----:B--2---:R-:W-:Y:S06]  /*10dc0*/  @P1 STS [R164+0x4000], RZ ;  /* 0x004000ffa4001388 */ /* 0x004fec0000000800 */
[----:B------:R-:W-:Y:S06]  /*10dd0*/  @P1 STS [R164+0x4004], RZ ;  /* 0x004004ffa4001388 */ /* 0x000fec0000000800 */
[----:B------:R-:W-:Y:S06]  /*10de0*/  @P1 STS.64 [R164+0x4008], RZ ;  /* 0x004008ffa4001388 */ /* 0x000fec0000000a00 */
        /* <DEDUP_REMOVED lines=20> */
[----:B------:R-:W5:Y:S06]  /*10f30*/  LDSM.16.M88.4 R176, [R221+0x2000] ;  /* 0x00200000ddb0783b */ /* 0x000f6c0000000200 */
[----:B------:R-:W4:Y:S06]  /*10f40*/  LDSM.16.M88.4 R180, [R222+0x1000] ;  /* 0x00100000deb4783b */ /* 0x000f2c0000000200 */
[----:B------:R-:W1:Y:S06]  /*10f50*/  LDSM.16.M88.4 R184, [R221+0x2400] ;  /* 0x00240000ddb8783b */ /* 0x000e6c0000000200 */
[----:B------:R-:W0:Y:S06]  /*10f60*/  LDGDEPBAR ;  /* 0x00000000000079af */ /* 0x000e2c0000000000 */
[----:B------:R-:W1:Y:S06]  /*10f70*/  LDSM.16.M88.4 R188, [R221+0x2800] ;  /* 0x00280000ddbc783b */ /* 0x000e6c0000000200 */
[----:B------:R-:W3:Y:S06]  /*10f80*/  LDSM.16.M88.4 R192, [R221+0x2c00] ;  /* 0x002c0000ddc0783b */ /* 0x000eec0000000200 */
[----:B------:R-:W3:Y:S01]  /*10f90*/  LDSM.16.M88.4 R196, [R221+0x3000] ;  /* 0x00300000ddc4783b */ /* 0x000ee20000000200 */
[-C--:B-----5:R-:W-:Y:S05]  /*10fa0*/  HMMA.16816.F32 R4, R172, R176.reuse, RZ ;  /* 0x000000b0ac04723c */ /* 0x0a0fea00000018ff */
[----:B------:R-:W-:Y:S03]  /*10fb0*/  LDSM.16.M88.4 R200, [R221+0x3800] ;  /* 0x00380000ddc8783b */ /* 0x000fe60000000200 */
[C---:B----4-:R-:W-:Y:S03]  /*10fc0*/  HMMA.16816.F32 R8, R180.reuse, R176, RZ ;  /* 0x000000b0b408723c */ /* 0x050fe600000018ff */
[----:B------:R-:W-:Y:S06]  /*10fd0*/  LDSM.16.M88.4 R204, [R221+0x3c00] ;  /* 0x003c0000ddcc783b */ /* 0x000fec0000000200 */
[----:B------:R-:W-:Y:S01]  /*10fe0*/  LDSM.16.M88.4 R208, [R213] ;  /* 0x00000000d5d0783b */ /* 0x000fe20000000200 */
[-C--:B--2---:R-:W-:Y:S08]  /*10ff0*/  HMMA.16816.F32 R12, R180, R178.reuse, RZ ;  /* 0x000000b2b40c723c */ /* 0x084ff000000018ff */
[C---:B-1----:R-:W-:Y:S01]  /*11000*/  HMMA.16816.F32 R16, R172.reuse, R178, RZ ;  /* 0x000000b2ac10723c */ /* 0x042fe200000018ff */
[----:B------:R-:W1:Y:S07]  /*11010*/  LDSM.16.M88.4 R176, [R221+0x3400] ;  /* 0x00340000ddb0783b */ /* 0x000e6e0000000200 */
[-C--:B------:R-:W-:Y:S08]  /*11020*/  HMMA.16816.F32 R20, R172, R184.reuse, RZ ;  /* 0x000000b8ac14723c */ /* 0x080ff000000018ff */
[C---:B------:R-:W-:Y:S08]  /*11030*/  HMMA.16816.F32 R24, R180.reuse, R184, RZ ;  /* 0x000000b8b418723c */ /* 0x040ff000000018ff */
[-C--:B------:R-:W-:Y:S08]  /*11040*/  HMMA.16816.F32 R28, R180, R186.reuse, RZ ;  /* 0x000000bab41c723c */ /* 0x080ff000000018ff */
[C---:B------:R-:W-:Y:S01]  /*11050*/  HMMA.16816.F32 R32, R172.reuse, R186, RZ ;  /* 0x000000baac20723c */ /* 0x040fe200000018ff */
[----:B------:R-:W-:Y:S07]  /*11060*/  LDSM.16.M88.4 R184, [R220] ;  /* 0x00000000dcb8783b */ /* 0x000fee0000000200 */
[-C--:B------:R-:W-:Y:S08]  /*11070*/  HMMA.16816.F32 R36, R172, R188.reuse, RZ ;  /* 0x000000bcac24723c */ /* 0x080ff000000018ff */
[C---:B------:R-:W-:Y:S08]  /*11080*/  HMMA.16816.F32 R40, R180.reuse, R188, RZ ;  /* 0x000000bcb428723c */ /* 0x040ff000000018ff */
[-C--:B------:R-:W-:Y:S08]  /*11090*/  HMMA.16816.F32 R44, R180, R190.reuse, RZ ;  /* 0x000000beb42c723c */ /* 0x080ff000000018ff */
[C---:B------:R-:W-:Y:S01]  /*110a0*/  HMMA.16816.F32 R48, R172.reuse, R190, RZ ;  /* 0x000000beac30723c */ /* 0x040fe200000018ff */
[----:B------:R-:W2:Y:S07]  /*110b0*/  LDSM.16.M88.4 R188, [R219] ;  /* 0x00000000dbbc783b */ /* 0x000eae0000000200 */
[-C--:B---3--:R-:W-:Y:S08]  /*110c0*/  HMMA.16816.F32 R52, R172, R192.reuse, RZ ;  /* 0x000000c0ac34723c */ /* 0x088ff000000018ff */
[C---:B------:R-:W-:Y:S08]  /*110d0*/  HMMA.16816.F32 R56, R180.reuse, R192, RZ ;  /* 0x000000c0b438723c */ /* 0x040ff000000018ff */
[-C--:B------:R-:W-:Y:S08]  /*110e0*/  HMMA.16816.F32 R60, R180, R194.reuse, RZ ;  /* 0x000000c2b43c723c */ /* 0x080ff000000018ff */
[C---:B------:R-:W-:Y:S01]  /*110f0*/  HMMA.16816.F32 R64, R172.reuse, R194, RZ ;  /* 0x000000c2ac40723c */ /* 0x040fe200000018ff */
[----:B------:R-:W3:Y:S07]  /*11100*/  LDSM.16.M88.4 R192, [R220+0x1000] ;  /* 0x00100000dcc0783b */ /* 0x000eee0000000200 */
[-C--:B------:R-:W-:Y:S08]  /*11110*/  HMMA.16816.F32 R68, R172, R196.reuse, RZ ;  /* 0x000000c4ac44723c */ /* 0x080ff000000018ff */
[C---:B------:R-:W-:Y:S08]  /*11120*/  HMMA.16816.F32 R72, R180.reuse, R196, RZ ;  /* 0x000000c4b448723c */ /* 0x040ff000000018ff */
[-C--:B------:R-:W-:Y:S08]  /*11130*/  HMMA.16816.F32 R76, R180, R198.reuse, RZ ;  /* 0x000000c6b44c723c */ /* 0x080ff000000018ff */
[C---:B------:R-:W-:Y:S01]  /*11140*/  HMMA.16816.F32 R80, R172.reuse, R198, RZ ;  /* 0x000000c6ac50723c */ /* 0x040fe200000018ff */
[----:B------:R-:W-:Y:S07]  /*11150*/  LDSM.16.M88.4 R196, [R215] ;  /* 0x00000000d7c4783b */ /* 0x000fee0000000200 */
[-C--:B-1----:R-:W-:Y:S08]  /*11160*/  HMMA.16816.F32 R84, R172, R176.reuse, RZ ;  /* 0x000000b0ac54723c */ /* 0x082ff000000018ff */
[C---:B------:R-:W-:Y:S08]  /*11170*/  HMMA.16816.F32 R88, R180.reuse, R176, RZ ;  /* 0x000000b0b458723c */ /* 0x040ff000000018ff */
[-C--:B------:R-:W-:Y:S08]  /*11180*/  HMMA.16816.F32 R92, R180, R178.reuse, RZ ;  /* 0x000000b2b45c723c */ /* 0x080ff000000018ff */
[C---:B------:R-:W-:Y:S01]  /*11190*/  HMMA.16816.F32 R96, R172.reuse, R178, RZ ;  /* 0x000000b2ac60723c */ /* 0x040fe200000018ff */
[----:B------:R-:W1:Y:S07]  /*111a0*/  LDSM.16.M88.4 R176, [R216] ;  /* 0x00000000d8b0783b */ /* 0x000e6e0000000200 */
[-C--:B------:R-:W-:Y:S08]  /*111b0*/  HMMA.16816.F32 R100, R172, R200.reuse, RZ ;  /* 0x000000c8ac64723c */ /* 0x080ff000000018ff */
[C---:B------:R-:W-:Y:S08]  /*111c0*/  HMMA.16816.F32 R104, R180.reuse, R200, RZ ;  /* 0x000000c8b468723c */ /* 0x040ff000000018ff */
[-C--:B------:R-:W-:Y:S08]  /*111d0*/  HMMA.16816.F32 R108, R180, R202.reuse, RZ ;  /* 0x000000cab46c723c */ /* 0x080ff000000018ff */
[C---:B------:R-:W-:Y:S01]  /*111e0*/  HMMA.16816.F32 R112, R172.reuse, R202, RZ ;  /* 0x000000caac70723c */ /* 0x040fe200000018ff */
[----:B------:R-:W4:Y:S07]  /*111f0*/  LDSM.16.M88.4 R200, [R214] ;  /* 0x00000000d6c8783b */ /* 0x000f2e0000000200 */
[-C--:B------:R-:W-:Y:S08]  /*11200*/  HMMA.16816.F32 R116, R172, R204.reuse, RZ ;  /* 0x000000ccac74723c */ /* 0x080ff000000018ff */
[C---:B------:R-:W-:Y:S08]  /*11210*/  HMMA.16816.F32 R120, R180.reuse, R204, RZ ;  /* 0x000000ccb478723c */ /* 0x040ff000000018ff */
[-C--:B------:R-:W-:Y:S01]  /*11220*/  HMMA.16816.F32 R124, R180, R206.reuse, RZ ;  /* 0x000000ceb47c723c */ /* 0x080fe200000018ff */
[----:B------:R-:W-:Y:S07]  /*11230*/  LDSM.16.M88.4 R180, [R171] ;  /* 0x00000000abb4783b */ /* 0x000fee0000000200 */
[----:B------:R-:W-:Y:S01]  /*11240*/  HMMA.16816.F32 R128, R172, R206, RZ ;  /* 0x000000ceac80723c */ /* 0x000fe200000018ff */
[----:B------:R-:W5:Y:S06]  /*11250*/  LDSM.16.M88.4 R172, [R212] ;  /* 0x00000000d4ac783b */ /* 0x000f6c0000000200 */
[----:B------:R-:W-:Y:S01]  /*11260*/  IMAD.MOV.U32 R206, RZ, RZ, R168 ;  /* 0x000000ffffce7224 */ /* 0x000fe200078e00a8 */
[-C--:B--2---:R-:W-:Y:S05]  /*11270*/  HMMA.16816.F32 R4, R184, R188.reuse, R4 ;  /* 0x000000bcb804723c */ /* 0x084fea0000001804 */
[----:B------:R-:W-:Y:S03]  /*11280*/  IMAD.MOV.U32 R207, RZ, RZ, R0 ;  /* 0x000000ffffcf7224 */ /* 0x000fe600078e0000 */
[C---:B---3--:R-:W-:Y:S08]  /*11290*/  HMMA.16816.F32 R8, R192.reuse, R188, R8 ;  /* 0x000000bcc008723c */ /* 0x048ff00000001808 */
[-C--:B------:R-:W-:Y:S08]  /*112a0*/  HMMA.16816.F32 R12, R192, R190.reuse, R12 ;  /* 0x000000bec00c723c */ /* 0x080ff0000000180c */
[C---:B------:R-:W-:Y:S01]  /*112b0*/  HMMA.16816.F32 R16, R184.reuse, R190, R16 ;  /* 0x000000beb810723c */ /* 0x040fe20000001810 */
[----:B------:R-:W2:Y:S01]  /*112c0*/  LDSM.16.M88.4 R188, [R170] ;  /* 0x00000000aabc783b */ /* 0x000ea20000000200 */
[----:B------:R-:W-:Y:S05]  /*112d0*/  DEPBAR.LE SB0, 0x0 ;  /* 0x000080000000791a */ /* 0x000fea0000000000 */
[----:B------:R-:W-:Y:S01]  /*112e0*/  BAR.SYNC.DEFER_BLOCKING 0x0 ;  /* 0x0000000000007b1d */ /* 0x000fe20000010000 */
        /* <DEDUP_REMOVED lines=8> */
[-C--:B----4-:R-:W-:Y:S08]  /*11370*/  HMMA.16816.F32 R52, R184, R200.reuse, R52 ;  /* 0x000000c8b834723c */ /* 0x090ff00000001834 */
[C---:B------:R-:W-:Y:S08]  /*11380*/  HMMA.16816.F32 R56, R192.reuse, R200, R56 ;  /* 0x000000c8c038723c */ /* 0x040ff00000001838 */
[-C--:B------:R-:W-:Y:S08]  /*11390*/  HMMA.16816.F32 R60, R192, R202.reuse, R60 ;  /* 0x000000cac03c723c */ /* 0x080ff0000000183c */
[C---:B------:R-:W-:Y:S08]  /*113a0*/  HMMA.16816.F32 R64, R184.reuse, R202, R64 ;  /* 0x000000cab840723c */ /* 0x040ff00000001840 */
[-C--:B------:R-:W-:Y:S08]  /*113b0*/  HMMA.16816.F32 R68, R184, R208.reuse, R68 ;  /* 0x000000d0b844723c */ /* 0x080ff00000001844 */
[C---:B------:R-:W-:Y:S08]  /*113c0*/  HMMA.16816.F32 R72, R192.reuse, R208, R72 ;  /* 0x000000d0c048723c */ /* 0x040ff00000001848 */
[-C--:B------:R-:W-:Y:S08]  /*113d0*/  HMMA.16816.F32 R76, R192, R210.reuse, R76 ;  /* 0x000000d2c04c723c */ /* 0x080ff0000000184c */
[C---:B------:R-:W-:Y:S08]  /*113e0*/  HMMA.16816.F32 R80, R184.reuse, R210, R80 ;  /* 0x000000d2b850723c */ /* 0x040ff00000001850 */
[-C--:B-----5:R-:W-:Y:S08]  /*113f0*/  HMMA.16816.F32 R84, R184, R172.reuse, R84 ;  /* 0x000000acb854723c */ /* 0x0a0ff00000001854 */
        /* <DEDUP_REMOVED lines=12> */
.L_x_657:
[----:B------:R-:W2:Y:S01]  /*114c0*/  LDL R0, [R1+0x1b4] ;  /* 0x0001b40001007983 */ /* 0x000ea20000100800 */
[----:B-1----:R-:W-:Y:S01]  /*114d0*/  IMAD.U32 R164, RZ, RZ, UR20 ;  /* 0x00000014ffa47e24 */ /* 0x002fe2000f8e00ff */
[----:B------:R-:W-:Y:S02]  /*114e0*/  USHF.L.U32 UR27, UR20, 0x2, URZ ;  /* 0x00000002141b7899 */ /* 0x000fe4000800063f */
[----:B------:R-:W-:Y:S01]  /*114f0*/  STL.64 [R1+0x220], R220 ;  /* 0x000220dc01007387 */ /* 0x000fe20000100a00 */
[----:B------:R-:W-:Y:S02]  /*11500*/  UIADD3 UR17, UR19, -0x4498517b, URZ ;  /* 0xbb67ae8513117890 */ /* 0x000fe4000fffe03f */
[----:B------:R-:W-:Y:S02]  /*11510*/  UIADD3 UR7, UR18, -0x61c88647, URZ ;  /* 0x9e3779b912077890 */ /* 0x000fe4000fffe03f */
[----:B------:R-:W-:Y:S01]  /*11520*/  UIADD3 UR16, UR18, -0x4ab325aa, URZ ;  /* 0xb54cda5612107890 */ /* 0x000fe2000fffe03f */
[----:B------:R1:W-:Y:S01]  /*11530*/  STL [R1+0x218], R214 ;  /* 0x000218d601007387 */ /* 0x0003e20000100800 */
[----:B------:R-:W-:Y:S03]  /*11540*/  UIADD3 UR6, UR19, 0x646e171e, URZ ;  /* 0x646e171e13067890 */ /* 0x000fe6000fffe03f */
[----:B-1----:R-:W3:Y:S04]  /*11550*/  LDL.LU R214, [R1+0x1c0] ;  /* 0x0001c00001d67983 */ /* 0x002ee80000300800 */
[----:B------:R1:W-:Y:S06]  /*11560*/  STL.64 [R1+0x210], R212 ;  /* 0x000210d401007387 */ /* 0x0003ec0000100a00 */
[----:B------:R4:W-:Y:S06]  /*11570*/  STL.64 [R1+0x208], R170 ;  /* 0x000208aa01007387 */ /* 0x0009ec0000100a00 */
[----:B-1----:R-:W2:Y:S06]  /*11580*/  LDL.64 R212, [R1+0x1e0] ;  /* 0x0001e00001d47983 */ /* 0x002eac0000100a00 */
[----:B----4-:R-:W4:Y:S01]  /*11590*/  LDL.64 R170, [R1+0x1d8] ;  /* 0x0001d80001aa7983 */ /* 0x010f220000100a00 */
[----:B---3--:R-:W-:Y:S01]  /*115a0*/  LOP3.LUT R214, R214, 0xfffffff7, RZ, 0xc0, !PT ;  /* 0xfffffff7d6d67812 */ /* 0x008fe200078ec0ff */
[----:B--2---:R-:W-:Y:S03]  /*115b0*/  IMAD R164, R164, -0x80, R0 ;  /* 0xffffff80a4a47824 */ /* 0x004fe600078e0200 */
[----:B------:R-:W-:Y:S02]  /*115c0*/  @P1 LOP3.LUT R214, R214, 0x8, RZ, 0xfc, !PT ;  /* 0x00000008d6d61812 */ /* 0x000fe400078efcff */
[C---:B------:R-:W-:Y:S02]  /*115d0*/  IADD3 R3, R164.reuse, -0x40, RZ ;  /* 0xffffffc0a4037810 */ /* 0x040fe40007ffe0ff */
[----:B------:R-:W-:Y:S02]  /*115e0*/  IADD3 R168, R164, -0x41, RZ ;  /* 0xffffffbfa4a87810 */ /* 0x000fe40007ffe0ff */
[----:B------:R-:W-:Y:S02]  /*115f0*/  ISETP.GE.AND P2, PT, R3, RZ, PT ;  /* 0x000000ff0300720c */ /* 0x000fe40003f46270 */
[----:B------:R-:W-:Y:S02]  /*11600*/  ISETP.GE.AND P0, PT, R168, RZ, PT ;  /* 0x000000ffa800720c */ /* 0x000fe40003f06270 */
[C---:B------:R-:W-:Y:S02]  /*11610*/  IADD3 R0, R164.reuse, -0x49, RZ ;  /* 0xffffffb7a4007810 */ /* 0x040fe40007ffe0ff */
[C---:B------:R-:W-:Y:S02]  /*11620*/  IADD3 R175, R164.reuse, -0x48, RZ ;  /* 0xffffffb8a4af7810 */ /* 0x040fe40007ffe0ff */
[C---:B------:R-:W-:Y:S02]  /*11630*/  IADD3 R173, R164.reuse, -0x50, RZ ;  /* 0xffffffb0a4ad7810 */ /* 0x040fe40007ffe0ff */
[C---:B------:R-:W-:Y:S02]  /*11640*/  IADD3 R2, R164.reuse, -0x51, RZ ;  /* 0xffffffafa4027810 */ /* 0x040fe40007ffe0ff */
[C---:B------:R-:W-:Y:S02]  /*11650*/  IADD3 R172, R164.reuse, 0x40, RZ ;  /* 0x00000040a4ac7810 */ /* 0x040fe40007ffe0ff */
[C---:B------:R-:W-:Y:S02]  /*11660*/  @!P2 IADD3 R3, -R164.reuse, 0x40, RZ ;  /* 0x00000040a403a810 */ /* 0x040fe40007ffe1ff */
[----:B------:R-:W-:Y:S02]  /*11670*/  @!P0 IADD3 R168, -R164, 0x41, RZ ;  /* 0x00000041a4a88810 */ /* 0x000fe40007ffe1ff */
[----:B------:R-:W-:Y:S02]  /*11680*/  ISETP.GE.AND P0, PT, R0, RZ, PT ;  /* 0x000000ff0000720c */ /* 0x000fe40003f06270 */
[----:B------:R-:W-:Y:S01]  /*11690*/  ISETP.GE.AND P2, PT, R175, RZ, PT ;  /* 0x000000ffaf00720c */ /* 0x000fe20003f46270 */
[----:B------:R-:W1:Y:S01]  /*116a0*/  I2F R3, R3 ;  /* 0x0000000300037306 */ /* 0x000e620000201400 */
[----:B------:R-:W-:Y:S02]  /*116b0*/  IADD3 R174, R164, -0x39, RZ ;  /* 0xffffffc7a4ae7810 */ /* 0x000fe40007ffe0ff */
[----:B------:R-:W-:Y:S07]  /*116c0*/  LOP3.LUT R214, R214, 0xfffff7ff, RZ, 0xc0, !PT ;  /* 0xfffff7ffd6d67812 */ /* 0x000fee00078ec0ff */
[C---:B------:R-:W-:Y:S01]  /*116d0*/  @!P0 IADD3 R0, -R164.reuse, 0x49, RZ ;  /* 0x00000049a4008810 */ /* 0x040fe20007ffe1ff */
[----:B------:R-:W2:Y:S01]  /*116e0*/  I2F R168, R168 ;  /* 0x000000a800a87306 */ /* 0x000ea20000201400 */
[----:B------:R-:W-:Y:S02]  /*116f0*/  ISETP.GE.AND P0, PT, R173, RZ, PT ;  /* 0x000000ffad00720c */ /* 0x000fe40003f06270 */
[----:B------:R-:W-:Y:S02]  /*11700*/  @!P2 IADD3 R175, -R164, 0x48, RZ ;  /* 0x00000048a4afa810 */ /* 0x000fe40007ffe1ff */
[----:B------:R-:W-:Y:S05]  /*11710*/  ISETP.GE.AND P2, PT, R2, RZ, PT ;  /* 0x000000ff0200720c */ /* 0x000fea0003f46270 */
[----:B------:R-:W3:Y:S01]  /*11720*/  I2F R0, R0 ;  /* 0x0000000000007306 */ /* 0x000ee20000201400 */
[C---:B-1----:R-:W-:Y:S03]  /*11730*/  FFMA.FTZ R68, R3.reuse, -UR4, R68 ;  /* 0x8000000403447c23 */ /* 0x042fe60008010044 */
[C---:B------:R-:W-:Y:S01]  /*11740*/  @!P0 IADD3 R173, -R164.reuse, 0x50, RZ ;  /* 0x00000050a4ad8810 */ /* 0x040fe20007ffe1ff */
[----:B------:R-:W-:Y:S01]  /*11750*/  FFMA.FTZ R82, R3, -UR4, R82 ;  /* 0x8000000403527c23 */ /* 0x000fe20008010052 */
[C---:B------:R-:W-:Y:S02]  /*11760*/  IADD3 R3, R164.reuse, -0x78, RZ ;  /* 0xffffff88a4037810 */ /* 0x040fe40007ffe0ff */
[----:B------:R-:W-:Y:S02]  /*11770*/  @!P2 IADD3 R2, -R164, 0x51, RZ ;  /* 0x00000051a402a810 */ /* 0x000fe40007ffe1ff */
[----:B------:R-:W-:Y:S01]  /*11780*/  ISETP.GE.AND P0, PT, R3, RZ, PT ;  /* 0x000000ff0300720c */ /* 0x000fe20003f06270 */
[----:B------:R-:W1:Y:S01]  /*11790*/  I2F R175, R175 ;  /* 0x000000af00af7306 */ /* 0x000e620000201400 */
[C---:B--2---:R-:W-:Y:S02]  /*117a0*/  FFMA.FTZ R83, R168.reuse, -UR4, R83 ;  /* 0x80000004a8537c23 */ /* 0x044fe40008010053 */
[----:B------:R-:W-:Y:S01]  /*117b0*/  FFMA.FTZ R69, R168, -UR4, R69 ;  /* 0x80000004a8457c23 */ /* 0x000fe20008010045 */
[C---:B------:R-:W-:Y:S06]  /*117c0*/  IADD3 R168, R164.reuse, -0x59, RZ ;  /* 0xffffffa7a4a87810 */ /* 0x040fec0007ffe0ff */
[----:B------:R-:W2:Y:S02]  /*117d0*/  I2F R173, R173 ;  /* 0x000000ad00ad7306 */ /* 0x000ea40000201400 */
[----:B------:R-:W-:Y:S01]  /*117e0*/  @!P0 IADD3 R3, -R164, 0x78, RZ ;  /* 0x00000078a4038810 */ /* 0x000fe20007ffe1ff */
[C---:B---3--:R-:W-:Y:S02]  /*117f0*/  FFMA.FTZ R81, R0.reuse, -UR4, R81 ;  /* 0x8000000400517c23 */ /* 0x048fe40008010051 */
[----:B------:R-:W-:Y:S01]  /*11800*/  FFMA.FTZ R87, R0, -UR4, R87 ;  /* 0x8000000400577c23 */ /* 0x000fe20008010057 */
[----:B------:R-:W-:Y:S04]  /*11810*/  IADD3 R0, R164, -0x79, RZ ;  /* 0xffffff87a4007810 */ /* 0x000fe80007ffe0ff */
[----:B------:R-:W-:Y:S01]  /*11820*/  ISETP.GE.AND P0, PT, R0, RZ, PT ;  /* 0x000000ff0000720c */ /* 0x000fe20003f06270 */
[----:B------:R-:W3:Y:S01]  /*11830*/  I2F R3, R3 ;  /* 0x0000000300037306 */ /* 0x000ee20000201400 */
[C---:B-1----:R-:W-:Y:S02]  /*11840*/  FFMA.FTZ R80, R175.reuse, -UR4, R80 ;  /* 0x80000004af507c23 */ /* 0x042fe40008010050 */
[----:B------:R-:W-:Y:S01]  /*11850*/  FFMA.FTZ R86, R175, -UR4, R86 ;  /* 0x80000004af567c23 */ /* 0x000fe20008010056 */
[C---:B------:R-:W-:Y:S04]  /*11860*/  IADD3 R175, R164.reuse, -0x58, RZ ;  /* 0xffffffa8a4af7810 */ /* 0x040fe80007ffe0ff */
[----:B------:R-:W-:Y:S02]  /*11870*/  ISETP.GE.AND P2, PT, R175, RZ, PT ;  /* 0x000000ffaf00720c */ /* 0x000fe40003f46270 */
[----:B------:R-:W1:Y:S02]  /*11880*/  I2F R2, R2 ;  /* 0x0000000200027306 */ /* 0x000e640000201400 */
[----:B------:R-:W-:Y:S01]  /*11890*/  @!P0 IADD3 R0, -R164, 0x79, RZ ;  /* 0x00000079a4008810 */ /* 0x000fe20007ffe1ff */
[C---:B--2---:R-:W-:Y:S01]  /*118a0*/  FFMA.FTZ R98, R173.reuse, -UR4, R98 ;  /* 0x80000004ad627c23 */ /* 0x044fe20008010062 */
[----:B------:R-:W-:Y:S01]  /*118b0*/  ISETP.GE.AND P0, PT, R168, RZ, PT ;  /* 0x000000ffa800720c */ /* 0x000fe20003f06270 */
[----:B------:R-:W-:Y:S01]  /*118c0*/  FFMA.FTZ R84, R173, -UR4, R84 ;  /* 0x80000004ad547c23 */ /* 0x000fe20008010054 */
[----:B------:R-:W-:Y:S04]  /*118d0*/  IABS R173, R164 ;  /* 0x000000a400ad7213 */ /* 0x000fe80000000000 */
[----:B------:R-:W2:Y:S01]  /*118e0*/  I2F R0, R0 ;  /* 0x0000000000007306 */ /* 0x000ea20000201400 */
[C---:B------:R-:W-:Y:S01]  /*118f0*/  @!P2 IADD3 R175, -R164.reuse, 0x58, RZ ;  /* 0x00000058a4afa810 */ /* 0x040fe20007ffe1ff */
[----:B---3--:R-:W-:Y:S01]  /*11900*/  FFMA.FTZ R128, R3, -UR4, R128 ;  /* 0x8000000403807c23 */ /* 0x008fe20008010080 */
[C---:B------:R-:W-:Y:S04]  /*11910*/  IADD3 R3, R164.reuse, -0x60, RZ ;  /* 0xffffffa0a4037810 */ /* 0x040fe80007ffe0ff */
[----:B------:R-:W-:Y:S02]  /*11920*/  @!P0 IADD3 R168, -R164, 0x59, RZ ;  /* 0x00000059a4a88810 */ /* 0x000fe40007ffe1ff */
[----:B------:R-:W-:Y:S01]  /*11930*/  ISETP.GE.AND P2, PT, R3, RZ, PT ;  /* 0x000000ff0300720c */ /* 0x000fe20003f46270 */
[----:B------:R-:W3:Y:S01]  /*11940*/  I2F R173, R173 ;  /* 0x000000ad00ad7306 */ /* 0x000ee20000201400 */
[C---:B-1----:R-:W-:Y:S02]  /*11950*/  FFMA.FTZ R85, R2.reuse, -UR4, R85 ;  /* 0x8000000402557c23 */ /* 0x042fe40008010055 */
[----:B------:R-:W-:Y:S01]  /*11960*/  FFMA.FTZ R99, R2, -UR4, R99 ;  /* 0x8000000402637c23 */ /* 0x000fe20008010063 */
[----:B------:R-:W-:Y:S06]  /*11970*/  IADD3 R2, R164, 0x47, RZ ;  /* 0x00000047a4027810 */ /* 0x000fec0007ffe0ff */
[----:B------:R-:W1:Y:S01]  /*11980*/  I2F R168, R168 ;  /* 0x000000a800a87306 */ /* 0x000e620000201400 */
[----:B------:R-:W-:Y:S02]  /*11990*/  ISETP.GE.AND P0, PT, R2, RZ, PT ;  /* 0x000000ff0200720c */ /* 0x000fe40003f06270 */
[----:B------:R-:W-:Y:S01]  /*119a0*/  @!P2 IADD3 R3, -R164, 0x60, RZ ;  /* 0x00000060a403a810 */ /* 0x000fe20007ffe1ff */
[----:B--2---:R-:W-:Y:S01]  /*119b0*/  FFMA.FTZ R129, R0, -UR4, R129 ;  /* 0x8000000400817c23 */ /* 0x004fe20008010081 */
[----:B------:R-:W-:Y:S04]  /*119c0*/  IADD3 R0, R164, -0x61, RZ ;  /* 0xffffff9fa4007810 */ /* 0x000fe80007ffe0ff */
[----:B------:R-:W-:Y:S01]  /*119d0*/  ISETP.GE.AND P2, PT, R0, RZ, PT ;  /* 0x000000ff0000720c */ /* 0x000fe20003f46270 */
[----:B------:R-:W2:Y:S04]  /*119e0*/  I2F R3, R3 ;  /* 0x0000000300037306 */ /* 0x000ea80000201400 */
[----:B------:R-:W-:Y:S01]  /*119f0*/  @!P0 IADD3 R2, -R164, -0x47, RZ ;  /* 0xffffffb9a4028810 */ /* 0x000fe20007ffe1ff */
[C---:B---3--:R-:W-:Y:S01]  /*11a00*/  FFMA.FTZ R18, R173.reuse, -UR4, R18 ;  /* 0x80000004ad127c23 */ /* 0x048fe20008010012 */
[----:B------:R-:W-:Y:S01]  /*11a10*/  ISETP.GE.AND P0, PT, R172, RZ, PT ;  /* 0x000000ffac00720c */ /* 0x000fe20003f06270 */
[C---:B------:R-:W-:Y:S02]  /*11a20*/  FFMA.FTZ R72, R173.reuse, -UR4, R72 ;  /* 0x80000004ad487c23 */ /* 0x040fe40008010048 */
[C---:B------:R-:W-:Y:S01]  /*11a30*/  FFMA.FTZ R4, R173.reuse, -UR4, R4 ;  /* 0x80000004ad047c23 */ /* 0x040fe20008010004 */
[----:B------:R-:W3:Y:S01]  /*11a40*/  I2F R2, R2 ;  /* 0x0000000200027306 */ /* 0x000ee20000201400 */
[----:B------:R-:W-:Y:S01]  /*11a50*/  FFMA.FTZ R78, R173, -UR4, R78 ;  /* 0x80000004ad4e7c23 */ /* 0x000fe2000801004e */
[C---:B------:R-:W-:Y:S02]  /*11a60*/  IADD3 R173, R164.reuse, -0x68, RZ ;  /* 0xffffff98a4ad7810 */ /* 0x040fe40007ffe0ff */
[----:B------:R-:W-:Y:S01]  /*11a70*/  @!P2 IADD3 R0, -R164, 0x61, RZ ;  /* 0x00000061a400a810 */ /* 0x000fe20007ffe1ff */
[C---:B-1----:R-:W-:Y:S01]  /*11a80*/  FFMA.FTZ R97, R168.reuse, -UR4, R97 ;  /* 0x80000004a8617c23 */ /* 0x042fe20008010061 */
[----:B------:R-:W-:Y:S01]  /*11a90*/  ISETP.GE.AND P2, PT, R173, RZ, PT ;  /* 0x000000ffad00720c */ /* 0x000fe20003f46270 */
[----:B------:R-:W-:Y:S01]  /*11aa0*/  FFMA.FTZ R103, R168, -UR4, R103 ;  /* 0x80000004a8677c23 */ /* 0x000fe20008010067 */
[C---:B------:R-:W-:Y:S02]  /*11ab0*/  IADD3 R168, R164.reuse, 0x3f, RZ ;  /* 0x0000003fa4a87810 */ /* 0x040fe40007ffe0ff */
[----:B------:R-:W-:Y:S01]  /*11ac0*/  @!P0 IADD3 R172, -R164, -0x40, RZ ;  /* 0xffffffc0a4ac8810 */ /* 0x000fe20007ffe1ff */
[----:B------:R-:W1:Y:S01]  /*11ad0*/  I2F R175, R175 ;  /* 0x000000af00af7306 */ /* 0x000e620000201400 */
[----:B------:R-:W-:Y:S01]  /*11ae0*/  ISETP.GE.AND P0, PT, R168, RZ, PT ;  /* 0x000000ffa800720c */ /* 0x000fe20003f06270 */
[C---:B--2---:R-:W-:Y:S02]  /*11af0*/  FFMA.FTZ R100, R3.reuse, -UR4, R100 ;  /* 0x8000000403647c23 */ /* 0x044fe40008010064 */
[----:B------:R-:W-:Y:S04]  /*11b00*/  FFMA.FTZ R114, R3, -UR4, R114 ;  /* 0x8000000403727c23 */ /* 0x000fe80008010072 */
[----:B------:R-:W-:Y:S02]  /*11b10*/  @!P2 IADD3 R173, -R164, 0x68, RZ ;  /* 0x00000068a4ada810 */ /* 0x000fe40007ffe1ff */
[----:B------:R-:W2:Y:S01]  /*11b20*/  I2F R3, R172 ;  /* 0x000000ac00037306 */ /* 0x000ea20000201400 */
[----:B---3--:R-:W-:Y:S01]  /*11b30*/  FFMA.FTZ R11, R2, -UR4, R11 ;  /* 0x80000004020b7c23 */ /* 0x008fe2000801000b */
[C---:B------:R-:W-:Y:S02]  /*11b40*/  IADD3 R2, R164.reuse, -0x69, RZ ;  /* 0xffffff97a4027810 */ /* 0x040fe40007ffe0ff */
[----:B------:R-:W-:Y:S02]  /*11b50*/  @!P0 IADD3 R168, -R164, -0x3f, RZ ;  /* 0xffffffc1a4a88810 */ /* 0x000fe40007ffe1ff */
[----:B------:R-:W-:Y:S04]  /*11b60*/  ISETP.GE.AND P2, PT, R2, RZ, PT ;  /* 0x000000ff0200720c */ /* 0x000fe80003f46270 */
[----:B------:R-:W3:Y:S01]  /*11b70*/  I2F R0, R0 ;  /* 0x0000000000007306 */ /* 0x000ee20000201400 */
[C---:B-1----:R-:W-:Y:S02]  /*11b80*/  FFMA.FTZ R96, R175.reuse, -UR4, R96 ;  /* 0x80000004af607c23 */ /* 0x042fe40008010060 */
[----:B------:R-:W-:Y:S01]  /*11b90*/  FFMA.FTZ R102, R175, -UR4, R102 ;  /* 0x80000004af667c23 */ /* 0x000fe20008010066 */
[C---:B------:R-:W-:Y:S06]  /*11ba0*/  IADD3 R175, R164.reuse, 0x38, RZ ;  /* 0x00000038a4af7810 */ /* 0x040fec0007ffe0ff */
[----:B------:R-:W1:Y:S01]  /*11bb0*/  I2F R168, R168 ;  /* 0x000000a800a87306 */ /* 0x000e620000201400 */
[----:B------:R-:W-:Y:S02]  /*11bc0*/  ISETP.GE.AND P0, PT, R175, RZ, PT ;  /* 0x000000ffaf00720c */ /* 0x000fe40003f06270 */
[C---:B------:R-:W-:Y:S01]  /*11bd0*/  @!P2 IADD3 R2, -R164.reuse, 0x69, RZ ;  /* 0x00000069a402a810 */ /* 0x040fe20007ffe1ff */
[C---:B--2---:R-:W-:Y:S01]  /*11be0*/  FFMA.FTZ R14, R3.reuse, -UR4, R14 ;  /* 0x80000004030e7c23 */ /* 0x044fe2000801000e */
[C---:B------:R-:W-:Y:S01]  /*11bf0*/  IADD3 R172, R164.reuse, -0x1, RZ ;  /* 0xffffffffa4ac7810 */ /* 0x040fe20007ffe0ff */
[----:B------:R-:W-:Y:S01]  /*11c00*/  FFMA.FTZ R8, R3, -UR4, R8 ;  /* 0x8000000403087c23 */ /* 0x000fe20008010008 */
[C---:B------:R-:W-:Y:S03]  /*11c10*/  IADD3 R3, R164.reuse, -0x70, RZ ;  /* 0xffffff90a4037810 */ /* 0x040fe60007ffe0ff */
[----:B------:R-:W2:Y:S01]  /*11c20*/  I2F R173, R173 ;  /* 0x000000ad00ad7306 */ /* 0x000ea20000201400 */
[----:B------:R-:W-:Y:S03]  /*11c30*/  ISETP.GE.AND P2, PT, R3, RZ, PT ;  /* 0x000000ff0300720c */ /* 0x000fe60003f46270 */
[----:B------:R-:W-:Y:S01]  /*11c40*/  @!P0 IADD3 R175, -R164, -0x38, RZ ;  /* 0xffffffc8a4af8810 */ /* 0x000fe20007ffe1ff */
[C---:B---3--:R-:W-:Y:S02]  /*11c50*/  FFMA.FTZ R115, R0.reuse, -UR4, R115 ;  /* 0x8000000400737c23 */ /* 0x048fe40008010073 */
[----:B------:R-:W-:Y:S01]  /*11c60*/  FFMA.FTZ R101, R0, -UR4, R101 ;  /* 0x8000000400657c23 */ /* 0x000fe20008010065 */
[----:B------:R-:W-:Y:S02]  /*11c70*/  IADD3 R0, R164, 0x37, RZ ;  /* 0x00000037a4007810 */ /* 0x000fe40007ffe0ff */
[----:B------:R-:W3:Y:S02]  /*11c80*/  I2F R2, R2 ;  /* 0x0000000200027306 */ /* 0x000ee40000201400 */
[----:B------:R-:W-:Y:S02]  /*11c90*/  ISETP.GE.AND P0, PT, R0, RZ, PT ;  /* 0x000000ff0000720c */ /* 0x000fe40003f06270 */
[----:B------:R-:W-:Y:S01]  /*11ca0*/  @!P2 IADD3 R3, -R164, 0x70, RZ ;  /* 0x00000070a403a810 */ /* 0x000fe20007ffe1ff */
[C---:B-1----:R-:W-:Y:S02]  /*11cb0*/  FFMA.FTZ R9, R168.reuse, -UR4, R9 ;  /* 0x80000004a8097c23 */ /* 0x042fe40008010009 */
[----:B------:R-:W-:Y:S01]  /*11cc0*/  FFMA.FTZ R15, R168, -UR4, R15 ;  /* 0x80000004a80f7c23 */ /* 0x000fe2000801000f */
[----:B------:R-:W-:Y:S02]  /*11cd0*/  IADD3 R168, R164, -0x71, RZ ;  /* 0xffffff8fa4a87810 */ /* 0x000fe40007ffe0ff */
[----:B------:R-:W1:Y:S02]  /*11ce0*/  I2F R3, R3 ;  /* 0x0000000300037306 */ /* 0x000e640000201400 */
[----:B------:R-:W-:Y:S01]  /*11cf0*/  ISETP.GE.AND P2, PT, R168, RZ, PT ;  /* 0x000000ffa800720c */ /* 0x000fe20003f46270 */
[C---:B--2---:R-:W-:Y:S02]  /*11d00*/  FFMA.FTZ R112, R173.reuse, -UR4, R112 ;  /* 0x80000004ad707c23 */ /* 0x044fe40008010070 */
[C---:B------:R-:W-:Y:S01]  /*11d10*/  @!P0 IADD3 R0, -R164.reuse, -0x37, RZ ;  /* 0xffffffc9a4008810 */ /* 0x040fe20007ffe1ff */
[----:B------:R-:W-:Y:S01]  /*11d20*/  FFMA.FTZ R118, R173, -UR4, R118 ;  /* 0x80000004ad767c23 */ /* 0x000fe20008010076 */
[----:B------:R-:W-:Y:S03]  /*11d30*/  IADD3 R173, R164, 0x30, RZ ;  /* 0x00000030a4ad7810 */ /* 0x000fe60007ffe0ff */
[----:B------:R-:W2:Y:S01]  /*11d40*/  I2F R175, R175 ;  /* 0x000000af00af7306 */ /* 0x000ea20000201400 */
[----:B------:R-:W-:Y:S01]  /*11d50*/  ISETP.GE.AND P0, PT, R173, RZ, PT ;  /* 0x000000ffad00720c */ /* 0x000fe20003f06270 */
[----:B---3--:R-:W-:Y:S03]  /*11d60*/  FFMA.FTZ R113, R2, -UR4, R113 ;  /* 0x8000000402717c23 */ /* 0x008fe60008010071 */
[----:B------:R-:W-:Y:S01]  /*11d70*/  @!P2 IADD3 R168, -R164, 0x71, RZ ;  /* 0x00000071a4a8a810 */ /* 0x000fe20007ffe1ff */
[----:B------:R-:W-:Y:S01]  /*11d80*/  FFMA.FTZ R119, R2, -UR4, R119 ;  /* 0x8000000402777c23 */ /* 0x000fe20008010077 */
[----:B------:R-:W-:Y:S03]  /*11d90*/  IADD3 R2, R164, 0x2f, RZ ;  /* 0x0000002fa4027810 */ /* 0x000fe60007ffe0ff */
[----:B------:R-:W3:Y:S01]  /*11da0*/  I2F R0, R0 ;  /* 0x0000000000007306 */ /* 0x000ee20000201400 */
[----:B------:R-:W-:Y:S03]  /*11db0*/  ISETP.GE.AND P2, PT, R2, RZ, PT ;  /* 0x000000ff0200720c */ /* 0x000fe60003f46270 */
[C---:B------:R-:W-:Y:S01]  /*11dc0*/  @!P0 IADD3 R173, -R164.reuse, -0x30, RZ ;  /* 0xffffffd0a4ad8810 */ /* 0x040fe20007ffe1ff */
[C---:B-1----:R-:W-:Y:S02]  /*11dd0*/  FFMA.FTZ R116, R3.reuse, -UR4, R116 ;  /* 0x8000000403747c23 */ /* 0x042fe40008010074 */
[----:B------:R-:W-:Y:S01]  /*11de0*/  FFMA.FTZ R130, R3, -UR4, R130 ;  /* 0x8000000403827c23 */ /* 0x000fe20008010082 */
[C---:B------:R-:W-:Y:S02]  /*11df0*/  IADD3 R3, R164.reuse, 0x28, RZ ;  /* 0x00000028a4037810 */ /* 0x040fe40007ffe0ff */
[----:B------:R-:W1:Y:S02]  /*11e00*/  I2F R173, R173 ;  /* 0x000000ad00ad7306 */ /* 0x000e640000201400 */
[----:B------:R-:W-:Y:S02]  /*11e10*/  ISETP.GE.AND P0, PT, R3, RZ, PT ;  /* 0x000000ff0300720c */ /* 0x000fe40003f06270 */
[C---:B------:R-:W-:Y:S01]  /*11e20*/  @!P2 IADD3 R2, -R164.reuse, -0x2f, RZ ;  /* 0xffffffd1a402a810 */ /* 0x040fe20007ffe1ff */
[C---:B--2---:R-:W-:Y:S02]  /*11e30*/  FFMA.FTZ R12, R175.reuse, -UR4, R12 ;  /* 0x80000004af0c7c23 */ /* 0x044fe4000801000c */
[----:B------:R-:W-:Y:S01]  /*11e40*/  FFMA.FTZ R26, R175, -UR4, R26 ;  /* 0x80000004af1a7c23 */ /* 0x000fe2000801001a */
[----:B------:R-:W-:Y:S02]  /*11e50*/  IADD3 R175, R164, 0x20, RZ ;  /* 0x00000020a4af7810 */ /* 0x000fe40007ffe0ff */
[----:B------:R-:W2:Y:S01]  /*11e60*/  I2F R2, R2 ;  /* 0x0000000200027306 */ /* 0x000ea20000201400 */
[----:B---3--:R-:W-:Y:S04]  /*11e70*/  FFMA.FTZ R13, R0, -UR4, R13 ;  /* 0x80000004000d7c23 */ /* 0x008fe8000801000d */
[----:B------:R-:W-:Y:S01]  /*11e80*/  @!P0 IADD3 R3, -R164, -0x28, RZ ;  /* 0xffffffd8a4038810 */ /* 0x000fe20007ffe1ff */
[----:B------:R-:W-:Y:S01]  /*11e90*/  FFMA.FTZ R27, R0, -UR4, R27 ;  /* 0x80000004001b7c23 */ /* 0x000fe2000801001b */
[----:B------:R-:W-:Y:S02]  /*11ea0*/  IADD3 R0, R164, 0x27, RZ ;  /* 0x00000027a4007810 */ /* 0x000fe40007ffe0ff */
[----:B------:R-:W-:Y:S01]  /*11eb0*/  ISETP.GE.AND P0, PT, R175, RZ, PT ;  /* 0x000000ffaf00720c */ /* 0x000fe20003f06270 */
[----:B------:R-:W3:Y:S01]  /*11ec0*/  I2F R168, R168 ;  /* 0x000000a800a87306 */ /* 0x000ee20000201400 */
[----:B------:R-:W-:Y:S01]  /*11ed0*/  ISETP.GE.AND P2, PT, R0, RZ, PT ;  /* 0x000000ff0000720c */ /* 0x000fe20003f46270 */
[C---:B-1----:R-:W-:Y:S02]  /*11ee0*/  FFMA.FTZ R30, R173.reuse, -UR4, R30 ;  /* 0x80000004ad1e7c23 */ /* 0x042fe4000801001e */
[----:B------:R-:W-:Y:S01]  /*11ef0*/  FFMA.FTZ R24, R173, -UR4, R24 ;  /* 0x80000004ad187c23 */ /* 0x000fe20008010018 */
[C---:B------:R-:W-:Y:S05]  /*11f00*/  IADD3 R173, R164.reuse, -0x38, RZ ;  /* 0xffffffc8a4ad7810 */ /* 0x040fea0007ffe0ff */
[----:B------:R-:W1:Y:S02]  /*11f10*/  I2F R3, R3 ;  /* 0x0000000300037306 */ /* 0x000e640000201400 */
[C---:B------:R-:W-:Y:S02]  /*11f20*/  @!P0 IADD3 R175, -R164.reuse, -0x20, RZ ;  /* 0xffffffe0a4af8810 */ /* 0x040fe40007ffe1ff */
[----:B------:R-:W-:Y:S01]  /*11f30*/  @!P2 IADD3 R0, -R164, -0x27, RZ ;  /* 0xffffffd9a400a810 */ /* 0x000fe20007ffe1ff */
[C---:B--2---:R-:W-:Y:S01]  /*11f40*/  FFMA.FTZ R31, R2.reuse, -UR4, R31 ;  /* 0x80000004021f7c23 */ /* 0x044fe2000801001f */
[----:B------:R-:W-:Y:S01]  /*11f50*/  ISETP.GE.AND P2, PT, R173, RZ, PT ;  /* 0x000000ffad00720c */ /* 0x000fe20003f46270 */
[----:B------:R-:W-:Y:S01]  /*11f60*/  FFMA.FTZ R25, R2, -UR4, R25 ;  /* 0x8000000402197c23 */ /* 0x000fe20008010019 */
[----:B------:R-:W-:Y:S02]  /*11f70*/  IADD3 R2, R164, 0x1f, RZ ;  /* 0x0000001fa4027810 */ /* 0x000fe40007ffe0ff */
[----:B------:R-:W2:Y:S02]  /*11f80*/  I2F R0, R0 ;  /* 0x0000000000007306 */ /* 0x000ea40000201400 */
[----:B------:R-:W-:Y:S01]  /*11f90*/  ISETP.GE.AND P0, PT, R2, RZ, PT ;  /* 0x000000ff0200720c */ /* 0x000fe20003f06270 */
[C---:B---3--:R-:W-:Y:S02]  /*11fa0*/  FFMA.FTZ R131, R168.reuse, -UR4, R131 ;  /* 0x80000004a8837c23 */ /* 0x048fe40008010083 */
[----:B------:R-:W-:Y:S01]  /*11fb0*/  FFMA.FTZ R117, R168, -UR4, R117 ;  /* 0x80000004a8757c23 */ /* 0x000fe20008010075 */
[C---:B------:R-:W-:Y:S03]  /*11fc0*/  IADD3 R168, R164.reuse, 0x7, RZ ;  /* 0x00000007a4a87810 */ /* 0x040fe60007ffe0ff */
[----:B------:R-:W-:Y:S01]  /*11fd0*/  @!P2 IADD3 R173, -R164, 0x38, RZ ;  /* 0x00000038a4ada810 */ /* 0x000fe20007ffe1ff */
[----:B------:R-:W3:Y:S01]  /*11fe0*/  I2F R175, R175 ;  /* 0x000000af00af7306 */ /* 0x000ee20000201400 */
[----:B------:R-:W-:Y:S01]  /*11ff0*/  ISETP.GE.AND P2, PT, R174, RZ, PT ;  /* 0x000000ffae00720c */ /* 0x000fe20003f46270 */
[C---:B-1----:R-:W-:Y:S03]  /*12000*/  FFMA.FTZ R28, R3.reuse, -UR4, R28 ;  /* 0x80000004031c7c23 */ /* 0x042fe6000801001c */
[C---:B------:R-:W-:Y:S01]  /*12010*/  @!P0 IADD3 R2, -R164.reuse, -0x1f, RZ ;  /* 0xffffffe1a4028810 */ /* 0x040fe20007ffe1ff */
[----:B------:R-:W-:Y:S01]  /*12020*/  FFMA.FTZ R42, R3, -UR4, R42 ;  /* 0x80000004032a7c23 */ /* 0x000fe2000801002a */
[----:B------:R-:W-:Y:S02]  /*12030*/  IADD3 R3, R164, 0x8, RZ ;  /* 0x00000008a4037810 */ /* 0x000fe40007ffe0ff */
[----:B------:R-:W-:Y:S01]  /*12040*/  ISETP.GE.AND P0, PT, R168, RZ, PT ;  /* 0x000000ffa800720c */ /* 0x000fe20003f06270 */
[----:B------:R-:W1:Y:S04]  /*12050*/  I2F R173, R173 ;  /* 0x000000ad00ad7306 */ /* 0x000e680000201400 */
[----:B------:R-:W-:Y:S01]  /*12060*/  @!P2 IADD3 R174, -R164, 0x39, RZ ;  /* 0x00000039a4aea810 */ /* 0x000fe20007ffe1ff */
[C---:B--2---:R-:W-:Y:S01]  /*12070*/  FFMA.FTZ R29, R0.reuse, -UR4, R29 ;  /* 0x80000004001d7c23 */ /* 0x044fe2000801001d */
[----:B------:R-:W-:Y:S01]  /*12080*/  ISETP.GE.AND P2, PT, R3, RZ, PT ;  /* 0x000000ff0300720c */ /* 0x000fe20003f46270 */
[----:B------:R-:W-:Y:S03]  /*12090*/  FFMA.FTZ R43, R0, -UR4, R43 ;  /* 0x80000004002b7c23 */ /* 0x000fe6000801002b */
[----:B------:R-:W2:Y:S02]  /*120a0*/  I2F R2, R2 ;  /* 0x0000000200027306 */ /* 0x000ea40000201400 */
[C---:B------:R-:W-:Y:S01]  /*120b0*/  @!P0 IADD3 R168, -R164.reuse, -0x7, RZ ;  /* 0xfffffff9a4a88810 */ /* 0x040fe20007ffe1ff */
[C---:B---3--:R-:W-:Y:S02]  /*120c0*/  FFMA.FTZ R40, R175.reuse, -UR4, R40 ;  /* 0x80000004af287c23 */ /* 0x048fe40008010028 */
[----:B------:R-:W-:Y:S04]  /*120d0*/  FFMA.FTZ R46, R175, -UR4, R46 ;  /* 0x80000004af2e7c23 */ /* 0x000fe8000801002e */
[----:B------:R-:W-:Y:S01]  /*120e0*/  @!P2 IADD3 R3, -R164, -0x8, RZ ;  /* 0xfffffff8a403a810 */ /* 0x000fe20007ffe1ff */
[----:B------:R3:W3:Y:S01]  /*120f0*/  I2F R0, R174 ;  /* 0x000000ae00007306 */ /* 0x0006e20000201400 */
[----:B------:R-:W-:Y:S01]  /*12100*/  ISETP.GE.AND P2, PT, R172, RZ, PT ;  /* 0x000000ffac00720c */ /* 0x000fe20003f46270 */
[C---:B-1----:R-:W-:Y:S02]  /*12110*/  FFMA.FTZ R64, R173.reuse, -UR4, R64 ;  /* 0x80000004ad407c23 */ /* 0x042fe40008010040 */
[C---:B------:R-:W-:Y:S02]  /*12120*/  FFMA.FTZ R70, R173.reuse, -UR4, R70 ;  /* 0x80000004ad467c23 */ /* 0x040fe40008010046 */
[----:B------:R-:W-:Y:S01]  /*12130*/  FFMA.FTZ R124, R173, -UR4, R124 ;  /* 0x80000004ad7c7c23 */ /* 0x000fe2000801007c */
[----:B------:R-:W-:Y:S03]  /*12140*/  IADD3 R173, R164, 0x18, RZ ;  /* 0x00000018a4ad7810 */ /* 0x000fe60007ffe0ff */
[----:B------:R-:W1:Y:S01]  /*12150*/  I2F R3, R3 ;  /* 0x0000000300037306 */ /* 0x000e620000201400 */
[----:B------:R-:W-:Y:S01]  /*12160*/  ISETP.GE.AND P0, PT, R173, RZ, PT ;  /* 0x000000ffad00720c */ /* 0x000fe20003f06270 */
[----:B--2---:R-:W-:Y:S02]  /*12170*/  FFMA.FTZ R41, R2, -UR4, R41 ;  /* 0x8000000402297c23 */ /* 0x004fe40008010029 */
[----:B------:R-:W-:Y:S01]  /*12180*/  @!P2 IADD3 R172, -R164, 0x1, RZ ;  /* 0x00000001a4aca810 */ /* 0x000fe20007ffe1ff */
[----:B------:R-:W-:Y:S05]  /*12190*/  FFMA.FTZ R47, R2, -UR4, R47 ;  /* 0x80000004022f7c23 */ /* 0x000fea000801002f */
[----:B------:R2:W2:Y:S01]  /*121a0*/  I2F R2, R168 ;  /* 0x000000a800027306 */ /* 0x0004a20000201400 */
[----:B---3--:R-:W-:Y:S01]  /*121b0*/  IADD3 R174, R164, -0x8, RZ ;  /* 0xfffffff8a4ae7810 */ /* 0x008fe20007ffe0ff */
[----:B------:R-:W-:Y:S02]  /*121c0*/  FFMA.FTZ R65, R0, -UR4, R65 ;  /* 0x8000000400417c23 */ /* 0x000fe40008010041 */
[----:B------:R-:W-:Y:S01]  /*121d0*/  @!P0 IADD3 R173, -R164, -0x18, RZ ;  /* 0xffffffe8a4ad8810 */ /* 0x000fe20007ffe1ff */
[----:B------:R-:W-:Y:S01]  /*121e0*/  FFMA.FTZ R125, R0, -UR4, R125 ;  /* 0x80000004007d7c23 */ /* 0x000fe2000801007d */
[----:B------:R-:W-:Y:S01]  /*121f0*/  ISETP.GE.AND P2, PT, R174, RZ, PT ;  /* 0x000000ffae00720c */ /* 0x000fe20003f46270 */
[----:B------:R-:W-:Y:S03]  /*12200*/  FFMA.FTZ R71, R0, -UR4, R71 ;  /* 0x8000000400477c23 */ /* 0x000fe60008010047 */
[----:B------:R-:W3:Y:S01]  /*12210*/  I2F R0, R172 ;  /* 0x000000ac00007306 */ /* 0x000ee20000201400 */
[C---:B-1----:R-:W-:Y:S02]  /*12220*/  FFMA.FTZ R6, R3.reuse, -UR4, R6 ;  /* 0x8000000403067c23 */ /* 0x042fe40008010006 */
[C---:B------:R-:W-:Y:S02]  /*12230*/  FFMA.FTZ R60, R3.reuse, -UR4, R60 ;  /* 0x80000004033c7c23 */ /* 0x040fe4000801003c */
[----:B------:R-:W-:Y:S04]  /*12240*/  FFMA.FTZ R74, R3, -UR4, R74 ;  /* 0x80000004034a7c23 */ /* 0x000fe8000801004a */
[C---:B------:R-:W-:Y:S01]  /*12250*/  @!P2 IADD3 R174, -R164.reuse, 0x8, RZ ;  /* 0x00000008a4aea810 */ /* 0x040fe20007ffe1ff */
[----:B------:R-:W1:Y:S01]  /*12260*/  I2F R173, R173 ;  /* 0x000000ad00ad7306 */ /* 0x000e620000201400 */
[----:B--2---:R-:W-:Y:S01]  /*12270*/  IADD3 R168, R164, -0x9, RZ ;  /* 0xfffffff7a4a87810 */ /* 0x004fe20007ffe0ff */
[C---:B------:R-:W-:Y:S02]  /*12280*/  FFMA.FTZ R7, R2.reuse, -UR4, R7 ;  /* 0x8000000402077c23 */ /* 0x040fe40008010007 */
[----:B------:R-:W-:Y:S01]  /*12290*/  FFMA.FTZ R61, R2, -UR4, R61 ;  /* 0x80000004023d7c23 */ /* 0x000fe2000801003d */
[----:B------:R-:W-:Y:S01]  /*122a0*/  ISETP.GE.AND P2, PT, R168, RZ, PT ;  /* 0x000000ffa800720c */ /* 0x000fe20003f46270 */
[----:B------:R-:W-:Y:S01]  /*122b0*/  FFMA.FTZ R75, R2, -UR4, R75 ;  /* 0x80000004024b7c23 */ /* 0x000fe2000801004b */
[----:B------:R-:W-:Y:S03]  /*122c0*/  IADD3 R2, R164, -0x11, RZ ;  /* 0xffffffefa4027810 */ /* 0x000fe60007ffe0ff */
[----:B------:R-:W2:Y:S01]  /*122d0*/  I2F R3, R174 ;  /* 0x000000ae00037306 */ /* 0x000ea20000201400 */
[----:B------:R-:W-:Y:S01]  /*122e0*/  ISETP.GE.AND P3, PT, R2, RZ, PT ;  /* 0x000000ff0200720c */ /* 0x000fe20003f66270 */
[----:B---3--:R-:W-:Y:S01]  /*122f0*/  FFMA.FTZ R19, R0, -UR4, R19 ;  /* 0x8000000400137c23 */ /* 0x008fe20008010013 */
[----:B------:R-:W-:Y:S01]  /*12300*/  IADD3 R172, R164, -0x10, RZ ;  /* 0xfffffff0a4ac7810 */ /* 0x000fe20007ffe0ff */
[C---:B------:R-:W-:Y:S02]  /*12310*/  FFMA.FTZ R79, R0.reuse, -UR4, R79 ;  /* 0x80000004004f7c23 */ /* 0x040fe4000801004f */
[----:B------:R-:W-:Y:S01]  /*12320*/  FFMA.FTZ R5, R0, -UR4, R5 ;  /* 0x8000000400057c23 */ /* 0x000fe20008010005 */
[----:B------:R-:W-:Y:S01]  /*12330*/  ISETP.GE.AND P0, PT, R172, RZ, PT ;  /* 0x000000ffac00720c */ /* 0x000fe20003f06270 */
[----:B------:R-:W-:Y:S01]  /*12340*/  FFMA.FTZ R73, R0, -UR4, R73 ;  /* 0x8000000400497c23 */ /* 0x000fe20008010049 */
[C---:B------:R-:W-:Y:S02]  /*12350*/  IADD3 R0, R164.reuse, 0x17, RZ ;  /* 0x00000017a4007810 */ /* 0x040fe40007ffe0ff */
[C---:B------:R-:W-:Y:S01]  /*12360*/  @!P2 IADD3 R168, -R164.reuse, 0x9, RZ ;  /* 0x00000009a4a8a810 */ /* 0x040fe20007ffe1ff */
[C---:B-1----:R-:W-:Y:S02]  /*12370*/  FFMA.FTZ R44, R173.reuse, -UR4, R44 ;  /* 0x80000004ad2c7c23 */ /* 0x042fe4000801002c */
[C---:B------:R-:W-:Y:S01]  /*12380*/  @!P3 IADD3 R2, -R164.reuse, 0x11, RZ ;  /* 0x00000011a402b810 */ /* 0x040fe20007ffe1ff */
[----:B------:R-:W-:Y:S02]  /*12390*/  FFMA.FTZ R58, R173, -UR4, R58 ;  /* 0x80000004ad3a7c23 */ /* 0x000fe4000801003a */
[----:B------:R-:W1:Y:S03]  /*123a0*/  I2F R168, R168 ;  /* 0x000000a800a87306 */ /* 0x000e660000201400 */
[----:B------:R-:W-:Y:S02]  /*123b0*/  @!P0 IADD3 R172, -R164, 0x10, RZ ;  /* 0x00000010a4ac8810 */ /* 0x000fe40007ffe1ff */
[----:B------:R-:W-:Y:S01]  /*123c0*/  ISETP.GE.AND P0, PT, R0, RZ, PT ;  /* 0x000000ff0000720c */ /* 0x000fe20003f06270 */
[C---:B--2---:R-:W-:Y:S01]  /*123d0*/  FFMA.FTZ R16, R3.reuse, -UR4, R16 ;  /* 0x8000000403107c23 */ /* 0x044fe20008010010 */
[----:B------:R-:W-:Y:S01]  /*123e0*/  FMNMX.FTZ R174, R4, R169, !PT ;  /* 0x000000a904ae7209 */ /* 0x000fe20007810000 */
[C---:B------:R-:W-:Y:S02]  /*123f0*/  FFMA.FTZ R90, R3.reuse, -UR4, R90 ;  /* 0x80000004035a7c23 */ /* 0x040fe4000801005a */
[C---:B------:R-:W-:Y:S01]  /*12400*/  FFMA.FTZ R76, R3.reuse, -UR4, R76 ;  /* 0x80000004034c7c23 */ /* 0x040fe2000801004c */
[----:B------:R2:W3:Y:S01]  /*12410*/  I2F R173, R172 ;  /* 0x000000ac00ad7306 */ /* 0x0004e20000201400 */
[----:B------:R-:W-:Y:S01]  /*12420*/  FFMA.FTZ R22, R3, -UR4, R22 ;  /* 0x8000000403167c23 */ /* 0x000fe20008010016 */
[C---:B------:R-:W-:Y:S04]  /*12430*/  IADD3 R3, R164.reuse, -0x18, RZ ;  /* 0xffffffe8a4037810 */ /* 0x040fe80007ffe0ff */
[----:B------:R-:W-:Y:S02]  /*12440*/  ISETP.GE.AND P2, PT, R3, RZ, PT ;  /* 0x000000ff0300720c */ /* 0x000fe40003f46270 */
[----:B------:R-:W-:Y:S02]  /*12450*/  @!P0 IADD3 R0, -R164, -0x17, RZ ;  /* 0xffffffe9a4008810 */ /* 0x000fe40007ffe1ff */
[----:B------:R-:W4:Y:S01]  /*12460*/  I2F R2, R2 ;  /* 0x0000000200027306 */ /* 0x000f220000201400 */
[C---:B-1----:R-:W-:Y:S02]  /*12470*/  FFMA.FTZ R23, R168.reuse, -UR4, R23 ;  /* 0x80000004a8177c23 */ /* 0x042fe40008010017 */
[C---:B------:R-:W-:Y:S02]  /*12480*/  FFMA.FTZ R17, R168.reuse, -UR4, R17 ;  /* 0x80000004a8117c23 */ /* 0x040fe40008010011 */
[----:B------:R-:W-:Y:S04]  /*12490*/  FFMA.FTZ R91, R168, -UR4, R91 ;  /* 0x80000004a85b7c23 */ /* 0x000fe8000801005b */
[----:B------:R-:W-:Y:S01]  /*124a0*/  @!P2 IADD3 R3, -R164, 0x18, RZ ;  /* 0x00000018a403a810 */ /* 0x000fe20007ffe1ff */
[----:B------:R-:W1:Y:S01]  /*124b0*/  I2F R0, R0 ;  /* 0x0000000000007306 */ /* 0x000e620000201400 */
[----:B------:R-:W-:Y:S01]  /*124c0*/  FFMA.FTZ R77, R168, -UR4, R77 ;  /* 0x80000004a84d7c23 */ /* 0x000fe2000801004d */
[C---:B------:R-:W-:Y:S02]  /*124d0*/  IADD3 R168, R164.reuse, -0x19, RZ ;  /* 0xffffffe7a4a87810 */ /* 0x040fe40007ffe0ff */
[----:B--2---:R-:W-:Y:S01]  /*124e0*/  IADD3 R172, R164, -0x20, RZ ;  /* 0xffffffe0a4ac7810 */ /* 0x004fe20007ffe0ff */
[C---:B---3--:R-:W-:Y:S01]  /*124f0*/  FFMA.FTZ R20, R173.reuse, -UR4, R20 ;  /* 0x80000004ad147c23 */ /* 0x048fe20008010014 */
[----:B------:R-:W-:Y:S01]  /*12500*/  ISETP.GE.AND P0, PT, R168, RZ, PT ;  /* 0x000000ffa800720c */ /* 0x000fe20003f06270 */
[C---:B------:R-:W-:Y:S01]  /*12510*/  FFMA.FTZ R34, R173.reuse, -UR4, R34 ;  /* 0x80000004ad227c23 */ /* 0x040fe20008010022 */
[----:B------:R-:W-:Y:S01]  /*12520*/  ISETP.GE.AND P2, PT, R172, RZ, PT ;  /* 0x000000ffac00720c */ /* 0x000fe20003f46270 */
[C---:B------:R-:W-:Y:S01]  /*12530*/  FFMA.FTZ R88, R173.reuse, -UR4, R88 ;  /* 0x80000004ad587c23 */ /* 0x040fe20008010058 */
[----:B------:R-:W2:Y:S01]  /*12540*/  I2F R3, R3 ;  /* 0x0000000300037306 */ /* 0x000ea20000201400 */
[----:B------:R-:W-:Y:S01]  /*12550*/  FFMA.FTZ R94, R173, -UR4, R94 ;  /* 0x80000004ad5e7c23 */ /* 0x000fe2000801005e */
[----:B------:R-:W-:Y:S01]  /*12560*/  IADD3 R173, R164, -0x28, RZ ;  /* 0xffffffd8a4ad7810 */ /* 0x000fe20007ffe0ff */
[C---:B----4-:R-:W-:Y:S02]  /*12570*/  FFMA.FTZ R21, R2.reuse, -UR4, R21 ;  /* 0x8000000402157c23 */ /* 0x050fe40008010015 */
[C---:B------:R-:W-:Y:S02]  /*12580*/  FFMA.FTZ R35, R2.reuse, -UR4, R35 ;  /* 0x8000000402237c23 */ /* 0x040fe40008010023 */
[----:B------:R-:W-:Y:S02]  /*12590*/  FFMA.FTZ R89, R2, -UR4, R89 ;  /* 0x8000000402597c23 */ /* 0x000fe40008010059 */
[----:B------:R-:W-:Y:S01]  /*125a0*/  @!P0 IADD3 R168, -R164, 0x19, RZ ;  /* 0x00000019a4a88810 */ /* 0x000fe20007ffe1ff */
[----:B------:R-:W-:Y:S01]  /*125b0*/  FFMA.FTZ R95, R2, -UR4, R95 ;  /* 0x80000004025f7c23 */ /* 0x000fe2000801005f */
[C---:B------:R-:W-:Y:S02]  /*125c0*/  IADD3 R2, R164.reuse, -0x21, RZ ;  /* 0xffffffdfa4027810 */ /* 0x040fe40007ffe0ff */
[----:B------:R-:W-:Y:S01]  /*125d0*/  @!P2 IADD3 R172, -R164, 0x20, RZ ;  /* 0x00000020a4aca810 */ /* 0x000fe20007ffe1ff */
[----:B-1----:R-:W-:Y:S01]  /*125e0*/  FFMA.FTZ R45, R0, -UR4, R45 ;  /* 0x80000004002d7c23 */ /* 0x002fe2000801002d */
[----:B------:R-:W-:Y:S01]  /*125f0*/  ISETP.GE.AND P3, PT, R2, RZ, PT ;  /* 0x000000ff0200720c */ /* 0x000fe20003f66270 */
[----:B------:R-:W-:Y:S01]  /*12600*/  FFMA.FTZ R59, R0, -UR4, R59 ;  /* 0x80000004003b7c23 */ /* 0x000fe2000801003b */
[----:B------:R-:W-:Y:S01]  /*12610*/  IADD3 R0, R164, 0x10, RZ ;  /* 0x00000010a4007810 */ /* 0x000fe20007ffe0ff */
[----:B------:R-:W1:Y:S01]  /*12620*/  I2F R168, R168 ;  /* 0x000000a800a87306 */ /* 0x000e620000201400 */
[----:B------:R-:W-:Y:S02]  /*12630*/  ISETP.GE.AND P2, PT, R173, RZ, PT ;  /* 0x000000ffad00720c */ /* 0x000fe40003f46270 */
[----:B------:R-:W-:Y:S01]  /*12640*/  ISETP.GE.AND P0, PT, R0, RZ, PT ;  /* 0x000000ff0000720c */ /* 0x000fe20003f06270 */
[C---:B--2---:R-:W-:Y:S02]  /*12650*/  FFMA.FTZ R32, R3.reuse, -UR4, R32 ;  /* 0x8000000403207c23 */ /* 0x044fe40008010020 */
[C---:B------:R-:W-:Y:S04]  /*12660*/  FFMA.FTZ R92, R3.reuse, -UR4, R92 ;  /* 0x80000004035c7c23 */ /* 0x040fe8000801005c */
[C---:B------:R-:W-:Y:S01]  /*12670*/  @!P3 IADD3 R2, -R164.reuse, 0x21, RZ ;  /* 0x00000021a402b810 */ /* 0x040fe20007ffe1ff */
[C---:B------:R-:W-:Y:S01]  /*12680*/  FFMA.FTZ R106, R3.reuse, -UR4, R106 ;  /* 0x80000004036a7c23 */ /* 0x040fe2000801006a */
[----:B------:R-:W2:Y:S01]  /*12690*/  I2F R175, R172 ;  /* 0x000000ac00af7306 */ /* 0x000ea20000201400 */
[----:B------:R-:W-:Y:S01]  /*126a0*/  FFMA.FTZ R38, R3, -UR4, R38 ;  /* 0x8000000403267c23 */ /* 0x000fe20008010026 */
[C---:B------:R-:W-:Y:S02]  /*126b0*/  @!P2 IADD3 R173, -R164.reuse, 0x28, RZ ;  /* 0x00000028a4ada810 */ /* 0x040fe40007ffe1ff */
[----:B------:R-:W-:Y:S06]  /*126c0*/  @!P0 IADD3 R0, -R164, -0x10, RZ ;  /* 0xfffffff0a4008810 */ /* 0x000fec0007ffe1ff */
[----:B------:R3:W4:Y:S01]  /*126d0*/  I2F R3, R0 ;  /* 0x0000000000037306 */ /* 0x0007220000201400 */
[C---:B-1----:R-:W-:Y:S02]  /*126e0*/  FFMA.FTZ R33, R168.reuse, -UR4, R33 ;  /* 0x80000004a8217c23 */ /* 0x042fe40008010021 */
[C---:B------:R-:W-:Y:S02]  /*126f0*/  FFMA.FTZ R93, R168.reuse, -UR4, R93 ;  /* 0x80000004a85d7c23 */ /* 0x040fe4000801005d */
[C---:B------:R-:W-:Y:S02]  /*12700*/  FFMA.FTZ R107, R168.reuse, -UR4, R107 ;  /* 0x80000004a86b7c23 */ /* 0x040fe4000801006b */
[----:B------:R-:W-:Y:S01]  /*12710*/  FFMA.FTZ R39, R168, -UR4, R39 ;  /* 0x80000004a8277c23 */ /* 0x000fe20008010027 */
[----:B------:R-:W-:Y:S02]  /*12720*/  IADD3 R168, R164, -0x29, RZ ;  /* 0xffffffd7a4a87810 */ /* 0x000fe40007ffe0ff */
[----:B------:R-:W1:Y:S02]  /*12730*/  I2F R2, R2 ;  /* 0x0000000200027306 */ /* 0x000e640000201400 */
[----:B------:R-:W-:Y:S01]  /*12740*/  ISETP.GE.AND P2, PT, R168, RZ, PT ;  /* 0x000000ffa800720c */ /* 0x000fe20003f46270 */
[C---:B--2---:R-:W-:Y:S01]  /*12750*/  FFMA.FTZ R104, R175.reuse, -UR4, R104 ;  /* 0x80000004af687c23 */ /* 0x044fe20008010068 */
[C---:B------:R-:W-:Y:S01]  /*12760*/  IADD3 R172, R164.reuse, 0xf, RZ ;  /* 0x0000000fa4ac7810 */ /* 0x040fe20007ffe0ff */
[C---:B------:R-:W-:Y:S02]  /*12770*/  FFMA.FTZ R36, R175.reuse, -UR4, R36 ;  /* 0x80000004af247c23 */ /* 0x040fe40008010024 */
[C---:B------:R-:W-:Y:S03]  /*12780*/  FFMA.FTZ R50, R175.reuse, -UR4, R50 ;  /* 0x80000004af327c23 */ /* 0x040fe60008010032 */
[----:B------:R-:W2:Y:S01]  /*12790*/  I2F R173, R173 ;  /* 0x000000ad00ad7306 */ /* 0x000ea20000201400 */
[----:B------:R-:W-:Y:S01]  /*127a0*/  FFMA.FTZ R110, R175, -UR4, R110 ;  /* 0x80000004af6e7c23 */ /* 0x000fe2000801006e */
[C---:B---3--:R-:W-:Y:S01]  /*127b0*/  IADD3 R0, R164.reuse, -0x30, RZ ;  /* 0xffffffd0a4007810 */ /* 0x048fe20007ffe0ff */
[C---:B----4-:R-:W-:Y:S02]  /*127c0*/  FFMA.FTZ R62, R3.reuse, -UR4, R62 ;  /* 0x80000004033e7c23 */ /* 0x050fe4000801003e */
[----:B------:R-:W-:Y:S01]  /*127d0*/  @!P2 IADD3 R168, -R164, 0x29, RZ ;  /* 0x00000029a4a8a810 */ /* 0x000fe20007ffe1ff */
[----:B------:R-:W-:Y:S01]  /*127e0*/  FFMA.FTZ R56, R3, -UR4, R56 ;  /* 0x8000000403387c23 */ /* 0x000fe20008010038 */
[----:B------:R-:W-:Y:S04]  /*127f0*/  ISETP.GE.AND P0, PT, R0, RZ, PT ;  /* 0x000000ff0000720c */ /* 0x000fe80003f06270 */
[----:B------:R-:W3:Y:S01]  /*12800*/  I2F R168, R168 ;  /* 0x000000a800a87306 */ /* 0x000ee20000201400 */
[C---:B-1----:R-:W-:Y:S02]  /*12810*/  FFMA.FTZ R105, R2.reuse, -UR4, R105 ;  /* 0x8000000402697c23 */ /* 0x042fe40008010069 */
[C---:B------:R-:W-:Y:S02]  /*12820*/  FFMA.FTZ R111, R2.reuse, -UR4, R111 ;  /* 0x80000004026f7c23 */ /* 0x040fe4000801006f */
[C---:B------:R-:W-:Y:S02]  /*12830*/  FFMA.FTZ R37, R2.reuse, -UR4, R37 ;  /* 0x8000000402257c23 */ /* 0x040fe40008010025 */
[----:B------:R-:W-:Y:S02]  /*12840*/  FFMA.FTZ R51, R2, -UR4, R51 ;  /* 0x8000000402337c23 */ /* 0x000fe40008010033 */
[----:B------:R-:W-:Y:S02]  /*12850*/  @!P0 IADD3 R0, -R164, 0x30, RZ ;  /* 0x00000030a4008810 */ /* 0x000fe40007ffe1ff */
[----:B------:R-:W-:Y:S01]  /*12860*/  ISETP.GE.AND P0, PT, R172, RZ, PT ;  /* 0x000000ffac00720c */ /* 0x000fe20003f06270 */
[C---:B--2---:R-:W-:Y:S01]  /*12870*/  FFMA.FTZ R108, R173.reuse, -UR4, R108 ;  /* 0x80000004ad6c7c23 */ /* 0x044fe2000801006c */
[----:B------:R-:W-:Y:S01]  /*12880*/  IADD3 R2, R164, -0x31, RZ ;  /* 0xffffffcfa4027810 */ /* 0x000fe20007ffe0ff */
[----:B------:R-:W1:Y:S01]  /*12890*/  I2F R3, R0 ;  /* 0x0000000000037306 */ /* 0x000e620000201400 */
[C---:B------:R-:W-:Y:S02]  /*128a0*/  FFMA.FTZ R48, R173.reuse, -UR4, R48 ;  /* 0x80000004ad307c23 */ /* 0x040fe40008010030 */
[----:B------:R-:W-:Y:S01]  /*128b0*/  ISETP.GE.AND P2, PT, R2, RZ, PT ;  /* 0x000000ff0200720c */ /* 0x000fe20003f46270 */
[C---:B------:R-:W-:Y:S02]  /*128c0*/  FFMA.FTZ R54, R173.reuse, -UR4, R54 ;  /* 0x80000004ad367c23 */ /* 0x040fe40008010036 */
[----:B------:R-:W-:Y:S01]  /*128d0*/  FFMA.FTZ R122, R173, -UR4, R122 ;  /* 0x80000004ad7a7c23 */ /* 0x000fe2000801007a */
[----:B------:R-:W-:Y:S03]  /*128e0*/  FMNMX.FTZ R173, R5, R174, !PT ;  /* 0x000000ae05ad7209 */ /* 0x000fe60007810000 */
[----:B------:R-:W-:Y:S01]  /*128f0*/  @!P0 IADD3 R172, -R164, -0xf, RZ ;  /* 0xfffffff1a4ac8810 */ /* 0x000fe20007ffe1ff */
[----:B---3--:R-:W-:Y:S01]  /*12900*/  FFMA.FTZ R49, R168, -UR4, R49 ;  /* 0x80000004a8317c23 */ /* 0x008fe20008010031 */
[----:B------:R-:W-:Y:S01]  /*12910*/  FMNMX.FTZ R174, R16, R173, !PT ;  /* 0x000000ad10ae7209 */ /* 0x000fe20007810000 */
[C---:B------:R-:W-:Y:S01]  /*12920*/  FFMA.FTZ R109, R168.reuse, -UR4, R109 ;  /* 0x80000004a86d7c23 */ /* 0x040fe2000801006d */
[----:B------:R-:W2:Y:S01]  /*12930*/  I2F R0, R172 ;  /* 0x000000ac00007306 */ /* 0x000ea20000201400 */
[C---:B------:R-:W-:Y:S01]  /*12940*/  FFMA.FTZ R55, R168.reuse, -UR4, R55 ;  /* 0x80000004a8377c23 */ /* 0x040fe20008010037 */
[----:B------:R-:W-:Y:S01]  /*12950*/  FMNMX.FTZ R173, R17, R174, !PT ;  /* 0x000000ae11ad7209 */ /* 0x000fe20007810000 */
[----:B------:R-:W-:Y:S01]  /*12960*/  FFMA.FTZ R123, R168, -UR4, R123 ;  /* 0x80000004a87b7c23 */ /* 0x000fe2000801007b */
[----:B------:R-:W-:Y:S02]  /*12970*/  @!P2 IADD3 R2, -R164, 0x31, RZ ;  /* 0x00000031a402a810 */ /* 0x000fe40007ffe1ff */
[----:B------:R-:W-:Y:S02]  /*12980*/  FMNMX.FTZ R174, R20, R173, !PT ;  /* 0x000000ad14ae7209 */ /* 0x000fe40007810000 */
[----:B------:R-:W-:Y:S02]  /*12990*/  FMNMX.FTZ R168, R6, R166, !PT ;  /* 0x000000a606a87209 */ /* 0x000fe40007810000 */
[----:B------:R-:W-:Y:S01]  /*129a0*/  FMNMX.FTZ R173, R21, R174, !PT ;  /* 0x000000ae15ad7209 */ /* 0x000fe20007810000 */
[----:B------:R-:W3:Y:S01]  /*129b0*/  I2F R2, R2 ;  /* 0x0000000200027306 */ /* 0x000ee20000201400 */
[C---:B-1----:R-:W-:Y:S02]  /*129c0*/  FFMA.FTZ R120, R3.reuse, -UR4, R120 ;  /* 0x8000000403787c23 */ /* 0x042fe40008010078 */
[----:B------:R-:W-:Y:S01]  /*129d0*/  FMNMX.FTZ R174, R32, R173, !PT ;  /* 0x000000ad20ae7209 */ /* 0x000fe20007810000 */
[----:B------:R-:W-:Y:S01]  /*129e0*/  FFMA.FTZ R52, R3, -UR4, R52 ;  /* 0x8000000403347c23 */ /* 0x000fe20008010034 */
[----:B------:R-:W-:Y:S01]  /*129f0*/  FMNMX.FTZ R173, R7, R168, !PT ;  /* 0x000000a807ad7209 */ /* 0x000fe20007810000 */
[----:B------:R-:W-:Y:S01]  /*12a00*/  FFMA.FTZ R66, R3, -UR4, R66 ;  /* 0x8000000403427c23 */ /* 0x000fe20008010042 */
[----:B------:R-:W-:Y:S01]  /*12a10*/  FMNMX.FTZ R175, R33, R174, !PT ;  /* 0x000000ae21af7209 */ /* 0x000fe20007810000 */
[----:B------:R-:W-:Y:S01]  /*12a20*/  FFMA.FTZ R126, R3, -UR4, R126 ;  /* 0x80000004037e7c23 */ /* 0x000fe2000801007e */
[----:B------:R-:W-:Y:S02]  /*12a30*/  FMNMX.FTZ R168, R18, R173, !PT ;  /* 0x000000ad12a87209 */ /* 0x000fe40007810000 */
[----:B------:R-:W-:Y:S02]  /*12a40*/  FMNMX.FTZ R174, R36, R175, !PT ;  /* 0x000000af24ae7209 */ /* 0x000fe40007810000 */
[----:B------:R-:W-:Y:S01]  /*12a50*/  FMNMX.FTZ R173, R19, R168, !PT ;  /* 0x000000a813ad7209 */ /* 0x000fe20007810000 */
[C---:B--2---:R-:W-:Y:S01]  /*12a60*/  FFMA.FTZ R63, R0.reuse, -UR4, R63 ;  /* 0x80000004003f7c23 */ /* 0x044fe2000801003f */
[----:B------:R-:W-:Y:S01]  /*12a70*/  FMNMX.FTZ R175, R37, R174, !PT ;  /* 0x000000ae25af7209 */ /* 0x000fe20007810000 */
[----:B------:R-:W-:Y:S01]  /*12a80*/  FFMA.FTZ R57, R0, -UR4, R57 ;  /* 0x8000000400397c23 */ /* 0x000fe20008010039 */
[----:B------:R-:W-:Y:S02]  /*12a90*/  FMNMX.FTZ R168, R22, R173, !PT ;  /* 0x000000ad16a87209 */ /* 0x000fe40007810000 */
[----:B------:R-:W-:Y:S02]  /*12aa0*/  FMNMX.FTZ R172, R48, R175, !PT ;  /* 0x000000af30ac7209 */ /* 0x000fe40007810000 */
[----:B------:R-:W-:Y:S02]  /*12ab0*/  FMNMX.FTZ R173, R23, R168, !PT ;  /* 0x000000a817ad7209 */ /* 0x000fe40007810000 */
[----:B------:R-:W-:Y:S01]  /*12ac0*/  FMNMX.FTZ R175, R49, R172, !PT ;  /* 0x000000ac31af7209 */ /* 0x000fe20007810000 */
[----:B---3--:R-:W-:Y:S01]  /*12ad0*/  FFMA.FTZ R53, R2, -UR4, R53 ;  /* 0x8000000402357c23 */ /* 0x008fe20008010035 */
        /* <DEDUP_REMOVED lines=20> */
[----:B------:R-:W-:Y:S02]  /*12c20*/  IADD3 R0, R164, 0x48, RZ ;  /* 0x00000048a4007810 */ /* 0x000fe40007ffe0ff */
[----:B------:R-:W-:Y:S02]  /*12c30*/  FMNMX.FTZ R172, R54, R173, !PT ;  /* 0x000000ad36ac7209 */ /* 0x000fe40007810000 */
[----:B------:R-:W-:Y:S02]  /*12c40*/  ISETP.GE.AND P0, PT, R0, RZ, PT ;  /* 0x000000ff0000720c */ /* 0x000fe40003f06270 */
        /* <DEDUP_REMOVED lines=8> */
[----:B------:R-:W-:Y:S02]  /*12cd0*/  @!P0 IADD3 R0, -R164, -0x48, RZ ;  /* 0xffffffb8a4008810 */ /* 0x000fe40007ffe1ff */
[----:B------:R-:W-:Y:S02]  /*12ce0*/  FMNMX.FTZ R164, R70, R173, !PT ;  /* 0x000000ad46a47209 */ /* 0x000fe40007810000 */
[----:B------:R-:W-:Y:S01]  /*12cf0*/  FMNMX.FTZ R168, R84, R175, !PT ;  /* 0x000000af54a87209 */ /* 0x000fe20007810000 */
[----:B------:R-:W1:Y:S01]  /*12d00*/  I2F R173, R0 ;  /* 0x0000000000ad7306 */ /* 0x000e620000201400 */
        /* <DEDUP_REMOVED lines=67> */
[----:B------:R-:W-:Y:S04]  /*13140*/  FMNMX.FTZ R0, R58, R3, !PT ;  /* 0x000000033a007209 */ /* 0x000fe80007810000 */
[----:B------:R-:W-:Y:S04]  /*13150*/  FMNMX.FTZ R3, R59, R0, !PT ;  /* 0x000000003b037209 */ /* 0x000fe80007810000 */
[----:B------:R-:W-:Y:S02]  /*13160*/  FMNMX.FTZ R0, R62, R3, !PT ;  /* 0x000000033e007209 */ /* 0x000fe40007810000 */
[----:B-1----:R-:W-:Y:S02]  /*13170*/  FMNMX.FTZ R168, R175, R168, !PT ;  /* 0x000000a8afa87209 */ /* 0x002fe40007810000 */
[----:B------:R-:W-:Y:S01]  /*13180*/  FMNMX.FTZ R3, R63, R0, !PT ;  /* 0x000000003f037209 */ /* 0x000fe20007810000 */
[----:B------:R-:W1:Y:S03]  /*13190*/  SHFL.BFLY PT, R175, R2, 0x2, 0x1f ;  /* 0x0c401f0002af7f89 */ /* 0x000e6600000e0000 */
[----:B------:R-:W-:Y:S04]  /*131a0*/  FMNMX.FTZ R0, R74, R3, !PT ;  /* 0x000000034a007209 */ /* 0x000fe80007810000 */
[----:B------:R-:W-:Y:S02]  /*131b0*/  FMNMX.FTZ R3, R75, R0, !PT ;  /* 0x000000004b037209 */ /* 0x000fe40007810000 */
[----:B--2---:R-:W-:Y:S02]  /*131c0*/  FMNMX.FTZ R164, R173, R164, !PT ;  /* 0x000000a4ada47209 */ /* 0x004fe40007810000 */
[----:B------:R-:W-:Y:S02]  /*131d0*/  FMNMX.FTZ R0, R78, R3, !PT ;  /* 0x000000034e007209 */ /* 0x000fe40007810000 */
[C---:B------:R-:W-:Y:S01]  /*131e0*/  FSETP.NEU.FTZ.AND P0, PT, R164.reuse, -INF , PT ;  /* 0xff800000a400780b */ /* 0x040fe20003f1d000 */
[----:B------:R-:W-:Y:S01]  /*131f0*/  FMUL.FTZ R172, R164, c[0x0][0x23c] ;  /* 0x00008f00a4ac7a20 */ /* 0x000fe20000410000 */
[----:B------:R-:W-:Y:S04]  /*13200*/  FMNMX.FTZ R3, R79, R0, !PT ;  /* 0x000000004f037209 */ /* 0x000fe80007810000 */
[----:B------:R-:W-:Y:S02]  /*13210*/  FMNMX.FTZ R0, R90, R3, !PT ;  /* 0x000000035a007209 */ /* 0x000fe40007810000 */
[----:B------:R-:W-:Y:S02]  /*13220*/  FSEL R172, R172, RZ, P0 ;  /* 0x000000ffacac7208 */ /* 0x000fe40000000000 */
[----:B------:R-:W-:Y:S02]  /*13230*/  FMNMX.FTZ R3, R91, R0, !PT ;  /* 0x000000005b037209 */ /* 0x000fe40007810000 */
[----:B-1----:R-:W-:Y:S01]  /*13240*/  FMNMX.FTZ R175, R2, R175, !PT ;  /* 0x000000af02af7209 */ /* 0x002fe20007810000 */
[--C-:B------:R-:W-:Y:S01]  /*13250*/  FFMA.FTZ R195, R112, c[0x0][0x23c], -R172.reuse ;  /* 0x00008f0070c37a23 */ /* 0x100fe200000108ac */
[----:B------:R-:W-:Y:S01]  /*13260*/  FMNMX.FTZ R0, R94, R3, !PT ;  /* 0x000000035e007209 */ /* 0x000fe20007810000 */
[--C-:B------:R-:W-:Y:S02]  /*13270*/  FFMA.FTZ R187, R16, c[0x0][0x23c], -R172.reuse ;  /* 0x00008f0010bb7a23 */ /* 0x100fe400000108ac */
[--C-:B------:R-:W-:Y:S01]  /*13280*/  FFMA.FTZ R204, R81, c[0x0][0x23c], -R172.reuse ;  /* 0x00008f0051cc7a23 */ /* 0x100fe200000108ac */
[----:B------:R-:W-:Y:S01]  /*13290*/  FMNMX.FTZ R3, R95, R0, !PT ;  /* 0x000000005f037209 */ /* 0x000fe20007810000 */
[--C-:B------:R-:W-:Y:S01]  /*132a0*/  FFMA.FTZ R201, R84, c[0x0][0x23c], -R172.reuse ;  /* 0x00008f0054c97a23 */ /* 0x100fe200000108ac */
[----:B------:R-:W1:Y:S01]  /*132b0*/  SHFL.BFLY PT, R2, R175, 0x1, 0x1f ;  /* 0x0c201f00af027f89 */ /* 0x000e6200000e0000 */
[--C-:B------:R-:W-:Y:S01]  /*132c0*/  FFMA.FTZ R198, R96, c[0x0][0x23c], -R172.reuse ;  /* 0x00008f0060c67a23 */ /* 0x100fe200000108ac */
[----:B------:R-:W-:Y:S01]  /*132d0*/  FMNMX.FTZ R0, R106, R3, !PT ;  /* 0x000000036a007209 */ /* 0x000fe20007810000 */
[----:B------:R-:W-:Y:S01]  /*132e0*/  MUFU.EX2 R204, R204 ;  /* 0x000000cc00cc7308 */ /* 0x000fe20000000800 */
[--C-:B------:R-:W-:Y:S02]  /*132f0*/  FFMA.FTZ R197, R97, c[0x0][0x23c], -R172.reuse ;  /* 0x00008f0061c57a23 */ /* 0x100fe400000108ac */
[----:B------:R-:W-:Y:S01]  /*13300*/  FMNMX.FTZ R177, R107, R0, !PT ;  /* 0x000000006bb17209 */ /* 0x000fe20007810000 */
[--C-:B------:R-:W-:Y:S01]  /*13310*/  FFMA.FTZ R193, R116, c[0x0][0x23c], -R172.reuse ;  /* 0x00008f0074c17a23 */ /* 0x100fe200000108ac */
[----:B------:R-:W2:Y:S01]  /*13320*/  SHFL.BFLY PT, R3, R168, 0x1, 0x1f ;  /* 0x0c201f00a8037f89 */ /* 0x000ea200000e0000 */
        /* <DEDUP_REMOVED lines=8> */
[--C-:B------:R-:W-:Y:S02]  /*133b0*/  FFMA.FTZ R183, R5, c[0x0][0x23c], -R172.reuse ;  /* 0x00008f0005b77a23 */ /* 0x100fe400000108ac */
[--C-:B------:R-:W-:Y:S01]  /*133c0*/  FFMA.FTZ R182, R52, c[0x0][0x23c], -R172.reuse ;  /* 0x00008f0034b67a23 */ /* 0x100fe200000108ac */
[----:B------:R-:W-:Y:S01]  /*133d0*/  FMNMX.FTZ R177, R123, R0, !PT ;  /* 0x000000007bb17209 */ /* 0x000fe20007810000 */
[----:B------:R-:W-:Y:S01]  /*133e0*/  MUFU.EX2 R198, R198 ;  /* 0x000000c600c67308 */ /* 0x000fe20000000800 */
[----:B-1----:R-:W-:Y:S01]  /*133f0*/  FMNMX.FTZ R2, R175, R2, !PT ;  /* 0x00000002af027209 */ /* 0x002fe20007810000 */
[--C-:B------:R-:W-:Y:S01]  /*13400*/  FFMA.FTZ R52, R53, c[0x0][0x23c], -R172.reuse ;  /* 0x00008f0035347a23 */ /* 0x100fe200000108ac */
[----:B------:R-:W-:Y:S01]  /*13410*/  FMNMX.FTZ R0, R126, R177, !PT ;  /* 0x000000b17e007209 */ /* 0x000fe20007810000 */
[--C-:B------:R-:W-:Y:S01]  /*13420*/  FFMA.FTZ R194, R113, c[0x0][0x23c], -R172.reuse ;  /* 0x00008f0071c27a23 */ /* 0x100fe200000108ac */
[----:B------:R-:W-:Y:S01]  /*13430*/  FSETP.NEU.FTZ.AND P2, PT, R2, -INF , PT ;  /* 0xff8000000200780b */ /* 0x000fe20003f5d000 */
[--C-:B------:R-:W-:Y:S01]  /*13440*/  FFMA.FTZ R192, R117, c[0x0][0x23c], -R172.reuse ;  /* 0x00008f0075c07a23 */ /* 0x100fe200000108ac */
[----:B------:R-:W-:Y:S01]  /*13450*/  FMNMX.FTZ R173, R127, R0, !PT ;  /* 0x000000007fad7209 */ /* 0x000fe20007810000 */
[--C-:B------:R-:W-:Y:S01]  /*13460*/  FFMA.FTZ R205, R80, c[0x0][0x23c], -R172.reuse ;  /* 0x00008f0050cd7a23 */ /* 0x100fe200000108ac */
[----:B--2---:R-:W-:Y:S01]  /*13470*/  FMNMX.FTZ R3, R168, R3, !PT ;  /* 0x00000003a8037209 */ /* 0x004fe20007810000 */
[--C-:B------:R-:W-:Y:S01]  /*13480*/  FFMA.FTZ R185, R4, c[0x0][0x23c], -R172.reuse ;  /* 0x00008f0004b97a23 */ /* 0x100fe200000108ac */
[----:B------:R-:W-:Y:S01]  /*13490*/  MUFU.EX2 R197, R197 ;  /* 0x000000c500c57308 */ /* 0x000fe20000000800 */
[----:B------:R-:W1:Y:S01]  /*134a0*/  SHFL.BFLY PT, R0, R173, 0x2, 0x1f ;  /* 0x0c401f00ad007f89 */ /* 0x000e6200000e0000 */
[C---:B------:R-:W-:Y:S01]  /*134b0*/  FSETP.NEU.FTZ.AND P0, PT, R3.reuse, -INF , PT ;  /* 0xff8000000300780b */ /* 0x040fe20003f1d000 */
[----:B------:R-:W-:Y:S02]  /*134c0*/  FMUL.FTZ R4, R3, c[0x0][0x23c] ;  /* 0x00008f0003047a20 */ /* 0x000fe40000410000 */
[--C-:B------:R-:W-:Y:S02]  /*134d0*/  FFMA.FTZ R186, R17, c[0x0][0x23c], -R172.reuse ;  /* 0x00008f0011ba7a23 */ /* 0x100fe400000108ac */
[--C-:B------:R-:W-:Y:S01]  /*134e0*/  FFMA.FTZ R175, R68, c[0x0][0x23c], -R172.reuse ;  /* 0x00008f0044af7a23 */ /* 0x100fe200000108ac */
[----:B------:R-:W-:Y:S01]  /*134f0*/  FSEL R4, R4, RZ, P0 ;  /* 0x000000ff04047208 */ /* 0x000fe20000000000 */
[--C-:B------:R-:W-:Y:S01]  /*13500*/  FFMA.FTZ R181, R48, c[0x0][0x23c], -R172.reuse ;  /* 0x00008f0030b57a23 */ /* 0x100fe200000108ac */
[----:B------:R-:W-:Y:S01]  /*13510*/  MUFU.EX2 R187, R187 ;  /* 0x000000bb00bb7308 */ /* 0x000fe20000000800 */
[----:B------:R-:W-:Y:S02]  /*13520*/  FFMA.FTZ R188, R37, c[0x0][0x23c], -R172 ;  /* 0x00008f0025bc7a23 */ /* 0x000fe400000108ac */
[--C-:B------:R-:W-:Y:S02]  /*13530*/  FFMA.FTZ R16, R18, c[0x0][0x23c], -R4.reuse ;  /* 0x00008f0012107a23 */ /* 0x100fe40000010804 */
[----:B------:R-:W2:Y:S01]  /*13540*/  LDL.LU R18, [R1+0x1f0] ;  /* 0x0001f00001127983 */ /* 0x000ea20000300800 */
[--C-:B------:R-:W-:Y:S02]  /*13550*/  FFMA.FTZ R221, R23, c[0x0][0x23c], -R4.reuse ;  /* 0x00008f0017dd7a23 */ /* 0x100fe40000010804 */
[--C-:B------:R-:W-:Y:S02]  /*13560*/  FFMA.FTZ R203, R83, c[0x0][0x23c], -R4.reuse ;  /* 0x00008f0053cb7a23 */ /* 0x100fe40000010804 */
[--C-:B------:R-:W-:Y:S01]  /*13570*/  FFMA.FTZ R6, R6, c[0x0][0x23c], -R4.reuse ;  /* 0x00008f0006067a23 */ /* 0x100fe20000010804 */
[----:B------:R-:W-:Y:S01]  /*13580*/  MUFU.EX2 R186, R186 ;  /* 0x000000ba00ba7308 */ /* 0x000fe20000000800 */
[--C-:B------:R-:W-:Y:S02]  /*13590*/  FFMA.FTZ R19, R19, c[0x0][0x23c], -R4.reuse ;  /* 0x00008f0013137a23 */ /* 0x100fe40000010804 */
[--C-:B------:R-:W-:Y:S01]  /*135a0*/  FFMA.FTZ R199, R98, c[0x0][0x23c], -R4.reuse ;  /* 0x00008f0062c77a23 */ /* 0x100fe20000010804 */
[----:B-1----:R-:W-:Y:S01]  /*135b0*/  FMNMX.FTZ R176, R173, R0, !PT ;  /* 0x00000000adb07209 */ /* 0x002fe20007810000 */
[----:B------:R-:W-:Y:S02]  /*135c0*/  FADD.FTZ R0, -R164, R169 ;  /* 0x000000a9a4007221 */ /* 0x000fe40000010100 */
[----:B------:R-:W-:Y:S02]  /*135d0*/  FFMA.FTZ R184, R7, c[0x0][0x23c], -R4 ;  /* 0x00008f0007b87a23 */ /* 0x000fe40000010804 */
[----:B------:R-:W1:Y:S01]  /*135e0*/  SHFL.BFLY PT, R177, R176, 0x1, 0x1f ;  /* 0x0c201f00b0b17f89 */ /* 0x000e6200000e0000 */
[----:B------:R-:W-:Y:S01]  /*135f0*/  FMUL.FTZ R168, R0, c[0x0][0x23c] ;  /* 0x00008f0000a87a20 */ /* 0x000fe20000410000 */
[----:B------:R-:W-:Y:S01]  /*13600*/  MUFU.EX2 R185, R185 ;  /* 0x000000b900b97308 */ /* 0x000fe20000000800 */
[----:B------:R-:W-:Y:S02]  /*13610*/  FADD.FTZ R0, -R3, R166 ;  /* 0x000000a603007221 */ /* 0x000fe40000010100 */
[----:B------:R-:W-:Y:S02]  /*13620*/  FMUL.FTZ R7, R2, c[0x0][0x23c] ;  /* 0x00008f0002077a20 */ /* 0x000fe40000410000 */
[----:B------:R-:W-:Y:S02]  /*13630*/  FMUL.FTZ R48, R0, c[0x0][0x23c] ;  /* 0x00008f0000307a20 */ /* 0x000fe40000410000 */
[----:B------:R-:W-:Y:S01]  /*13640*/  FFMA.FTZ R84, R130, c[0x0][0x23c], -R4 ;  /* 0x00008f0082547a23 */ /* 0x000fe20000010804 */
[----:B------:R-:W-:Y:S01]  /*13650*/  FSEL R7, R7, RZ, P2 ;  /* 0x000000ff07077208 */ /* 0x000fe20001000000 */
[----:B------:R-:W-:Y:S01]  /*13660*/  FFMA.FTZ R169, R65, c[0x0][0x23c], -R172 ;  /* 0x00008f0041a97a23 */ /* 0x000fe200000108ac */
[----:B------:R-:W3:Y:S01]  /*13670*/  MUFU.EX2 R168, R168 ;  /* 0x000000a800a87308 */ /* 0x000ee20000000800 */
[--C-:B------:R-:W-:Y:S02]  /*13680*/  FFMA.FTZ R65, R35, c[0x0][0x23c], -R4.reuse ;  /* 0x00008f0023417a23 */ /* 0x100fe40000010804 */
[--C-:B------:R-:W-:Y:S02]  /*13690*/  FFMA.FTZ R220, R28, c[0x0][0x23c], -R7.reuse ;  /* 0x00008f001cdc7a23 */ /* 0x100fe40000010807 */
[--C-:B------:R-:W-:Y:S02]  /*136a0*/  FFMA.FTZ R83, R40, c[0x0][0x23c], -R7.reuse ;  /* 0x00008f0028537a23 */ /* 0x100fe40000010807 */
[--C-:B------:R-:W-:Y:S02]  /*136b0*/  FFMA.FTZ R80, R44, c[0x0][0x23c], -R7.reuse ;  /* 0x00008f002c507a23 */ /* 0x100fe40000010807 */
[--C-:B------:R-:W-:Y:S01]  /*136c0*/  FFMA.FTZ R202, R76, c[0x0][0x23c], -R7.reuse ;  /* 0x00008f004cca7a23 */ /* 0x100fe20000010807 */
[----:B------:R-:W-:Y:S01]  /*136d0*/  MUFU.EX2 R199, R199 ;  /* 0x000000c700c77308 */ /* 0x000fe20000000800 */
[----:B------:R-:W-:Y:S01]  /*136e0*/  FFMA.FTZ R200, R88, c[0x0][0x23c], -R7 ;  /* 0x00008f0058c87a23 */ /* 0x000fe20000010807 */
[----:B-1----:R-:W-:Y:S01]  /*136f0*/  FMNMX.FTZ R0, R176, R177, !PT ;  /* 0x000000b1b0007209 */ /* 0x002fe20007810000 */
[--C-:B------:R-:W-:Y:S02]  /*13700*/  FFMA.FTZ R81, R38, c[0x0][0x23c], -R4.reuse ;  /* 0x00008f0026517a23 */ /* 0x100fe40000010804 */
[--C-:B------:R-:W-:Y:S01]  /*13710*/  FFMA.FTZ R113, R67, c[0x0][0x23c], -R4.reuse ;  /* 0x00008f0043717a23 */ /* 0x100fe20000010804 */
[C---:B------:R-:W-:Y:S01]  /*13720*/  FSETP.NEU.FTZ.AND P0, PT, R0.reuse, -INF , PT ;  /* 0xff8000000000780b */ /* 0x040fe20003f1d000 */
[----:B------:R-:W-:Y:S02]  /*13730*/  FMUL.FTZ R5, R0, c[0x0][0x23c] ;  /* 0x00008f0000057a20 */ /* 0x000fe40000410000 */
        /* <DEDUP_REMOVED lines=9> */
[--C-:B------:R-:W-:Y:S02]  /*137d0*/  FFMA.FTZ R211, R64, c[0x0][0x23c], -R172.reuse ;  /* 0x00008f0040d37a23 */ /* 0x100fe400000108ac */
[----:B------:R-:W-:Y:S02]  /*137e0*/  FFMA.FTZ R64, R85, c[0x0][0x23c], -R172 ;  /* 0x00008f0055407a23 */ /* 0x000fe400000108ac */
[----:B------:R-:W-:Y:S02]  /*137f0*/  FFMA.FTZ R85, R55, c[0x0][0x23c], -R4 ;  /* 0x00008f0037557a23 */ /* 0x000fe40000010804 */
[----:B------:R-:W-:Y:S01]  /*13800*/  FFMA.FTZ R174, R69, c[0x0][0x23c], -R172 ;  /* 0x00008f0045ae7a23 */ /* 0x000fe200000108ac */
[----:B------:R-:W-:Y:S01]  /*13810*/  MUFU.EX2 R190, R190 ;  /* 0x000000be00be7308 */ /* 0x000fe20000000800 */
[----:B------:R-:W-:Y:S02]  /*13820*/  FFMA.FTZ R69, R34, c[0x0][0x23c], -R4 ;  /* 0x00008f0022457a23 */ /* 0x000fe40000010804 */
[----:B------:R-:W-:Y:S02]  /*13830*/  FFMA.FTZ R179, R100, c[0x0][0x23c], -R172 ;  /* 0x00008f0064b37a23 */ /* 0x000fe400000108ac */
[--C-:B------:R-:W-:Y:S02]  /*13840*/  FFMA.FTZ R100, R86, c[0x0][0x23c], -R4.reuse ;  /* 0x00008f0056647a23 */ /* 0x100fe40000010804 */
[----:B------:R-:W-:Y:S02]  /*13850*/  FADD.FTZ R37, -R2, R165 ;  /* 0x000000a502257221 */ /* 0x000fe40000010100 */
        /* <DEDUP_REMOVED lines=13> */
[----:B------:R-:W-:Y:S01]  /*13930*/  MUFU.EX2 R50, R50 ;  /* 0x0000003200327308 */ /* 0x000fe20000000800 */
[----:B------:R-:W-:Y:S02]  /*13940*/  FADD.FTZ R4, -R0, R167 ;  /* 0x000000a700047221 */ /* 0x000fe40000010100 */
[----:B------:R-:W-:Y:S02]  /*13950*/  FFMA.FTZ R189, R36, c[0x0][0x23c], -R172 ;  /* 0x00008f0024bd7a23 */ /* 0x000fe400000108ac */
[----:B------:R-:W-:Y:S01]  /*13960*/  FMUL.FTZ R36, R4, c[0x0][0x23c] ;  /* 0x00008f0004247a20 */ /* 0x000fe20000410000 */
[----:B------:R-:W-:Y:S01]  /*13970*/  FSEL R4, R5, RZ, P0 ;  /* 0x000000ff05047208 */ /* 0x000fe20000000000 */
[--C-:B------:R-:W-:Y:S02]  /*13980*/  FFMA.FTZ R118, R93, c[0x0][0x23c], -R7.reuse ;  /* 0x00008f005d767a23 */ /* 0x100fe40000010807 */
[--C-:B------:R-:W-:Y:S01]  /*13990*/  FFMA.FTZ R93, R104, c[0x0][0x23c], -R7.reuse ;  /* 0x00008f00685d7a23 */ /* 0x100fe20000010807 */
[----:B------:R-:W-:Y:S01]  /*139a0*/  MUFU.EX2 R51, R51 ;  /* 0x0000003300337308 */ /* 0x000fe20000000800 */
[--C-:B------:R-:W-:Y:S02]  /*139b0*/  FFMA.FTZ R40, R11, c[0x0][0x23c], -R4.reuse ;  /* 0x00008f000b287a23 */ /* 0x100fe40000010804 */
[----:B------:R-:W4:Y:S01]  /*139c0*/  LDL.LU R11, [R1+0x1f8] ;  /* 0x0001f800010b7983 */ /* 0x000f220000300800 */
[--C-:B------:R-:W-:Y:S02]  /*139d0*/  FFMA.FTZ R104, R62, c[0x0][0x23c], -R4.reuse ;  /* 0x00008f003e687a23 */ /* 0x100fe40000010804 */
[----:B------:R-:W-:Y:S02]  /*139e0*/  FFMA.FTZ R38, R12, c[0x0][0x23c], -R7 ;  /* 0x00008f000c267a23 */ /* 0x000fe40000010807 */
[----:B------:R-:W-:Y:S02]  /*139f0*/  IMAD.MOV.U32 R12, RZ, RZ, R21 ;  /* 0x000000ffff0c7224 */ /* 0x000fe400078e0015 */
[C---:B---3--:R-:W-:Y:S01]  /*13a00*/  FMUL.FTZ R21, R168.reuse, R157 ;  /* 0x0000009da8157220 */ /* 0x048fe20000410000 */
[----:B------:R-:W-:Y:S01]  /*13a10*/  MUFU.EX2 R36, R36 ;  /* 0x0000002400247308 */ /* 0x000fe20000000800 */
[----:B------:R-:W-:Y:S02]  /*13a20*/  FFMA.FTZ R62, R111, c[0x0][0x23c], -R4 ;  /* 0x00008f006f3e7a23 */ /* 0x000fe40000010804 */
[----:B------:R-:W-:Y:S02]  /*13a30*/  IMAD.MOV.U32 R111, RZ, RZ, R185 ;  /* 0x000000ffff6f7224 */ /* 0x000fe400078e00b9 */
[----:B------:R-:W-:Y:S02]  /*13a40*/  IMAD.MOV.U32 R185, RZ, RZ, R20 ;  /* 0x000000ffffb97224 */ /* 0x000fe400078e0014 */
[----:B------:R-:W-:Y:S02]  /*13a50*/  FMUL.FTZ R20, R168, R156 ;  /* 0x0000009ca8147220 */ /* 0x000fe40000410000 */
[----:B------:R-:W3:Y:S01]  /*13a60*/  LDL.64 R156, [R1+0x1e8] ;  /* 0x0001e800019c7983 */ /* 0x000ee20000100a00 */
[--C-:B------:R-:W-:Y:S01]  /*13a70*/  FFMA.FTZ R86, R120, c[0x0][0x23c], -R7.reuse ;  /* 0x00008f0078567a23 */ /* 0x100fe20000010807 */
[----:B------:R-:W-:Y:S01]  /*13a80*/  MUFU.EX2 R40, R40 ;  /* 0x0000002800287308 */ /* 0x000fe20000000800 */
[--C-:B------:R-:W-:Y:S02]  /*13a90*/  FFMA.FTZ R120, R14, c[0x0][0x23c], -R4.reuse ;  /* 0x00008f000e787a23 */ /* 0x100fe40000010804 */
[----:B------:R-:W-:Y:S01]  /*13aa0*/  FFMA.FTZ R98, R63, c[0x0][0x23c], -R4 ;  /* 0x00008f003f627a23 */ /* 0x000fe20000010804 */
[----:B------:R-:W4:Y:S01]  /*13ab0*/  LDL.LU R14, [R1+0x1f4] ;  /* 0x0001f400010e7983 */ /* 0x000f220000300800 */
[----:B------:R-:W-:Y:S02]  /*13ac0*/  FMUL.FTZ R37, R37, c[0x0][0x23c] ;  /* 0x00008f0025257a20 */ /* 0x000fe40000410000 */
[--C-:B------:R-:W-:Y:S01]  /*13ad0*/  FFMA.FTZ R55, R41, c[0x0][0x23c], -R7.reuse ;  /* 0x00008f0029377a23 */ /* 0x100fe20000010807 */
[----:B------:R-:W4:Y:S01]  /*13ae0*/  LDL.LU R63, [R1+0x1fc] ;  /* 0x0001fc00013f7983 */ /* 0x000f220000300800 */
[----:B------:R-:W-:Y:S01]  /*13af0*/  FFMA.FTZ R71, R13, c[0x0][0x23c], -R7 ;  /* 0x00008f000d477a23 */ /* 0x000fe20000010807 */
[----:B------:R1:W-:Y:S01]  /*13b00*/  MUFU.EX2 R41, R183 ;  /* 0x000000b700297308 */ /* 0x0003e20000000800 */
[----:B------:R-:W-:Y:S02]  /*13b10*/  IMAD.MOV.U32 R13, RZ, RZ, R16 ;  /* 0x000000ffff0d7224 */ /* 0x000fe400078e0010 */
[----:B------:R-:W-:Y:S02]  /*13b20*/  FFMA.FTZ R178, R101, c[0x0][0x23c], -R172 ;  /* 0x00008f0065b27a23 */ /* 0x000fe400000108ac */
[--C-:B------:R-:W-:Y:S02]  /*13b30*/  FFMA.FTZ R101, R74, c[0x0][0x23c], -R4.reuse ;  /* 0x00008f004a657a23 */ /* 0x100fe40000010804 */
[--C-:B------:R-:W-:Y:S02]  /*13b40*/  FFMA.FTZ R74, R79, c[0x0][0x23c], -R4.reuse ;  /* 0x00008f004f4a7a23 */ /* 0x100fe40000010804 */
[----:B------:R-:W-:Y:S01]  /*13b50*/  IMAD.MOV.U32 R79, RZ, RZ, R13 ;  /* 0x000000ffff4f7224 */ /* 0x000fe200078e000d */
        /* <DEDUP_REMOVED lines=8> */
[----:B------:R-:W-:Y:S02]  /*13be0*/  FFMA.FTZ R172, R129, c[0x0][0x23c], -R172 ;  /* 0x00008f0081ac7a23 */ /* 0x000fe400000108ac */
[--C-:B-1----:R-:W-:Y:S02]  /*13bf0*/  FFMA.FTZ R183, R47, c[0x0][0x23c], -R4.reuse ;  /* 0x00008f002fb77a23 */ /* 0x102fe40000010804 */
[--C-:B------:R-:W-:Y:S02]  /*13c00*/  FFMA.FTZ R129, R89, c[0x0][0x23c], -R7.reuse ;  /* 0x00008f0059817a23 */ /* 0x100fe40000010807 */
[----:B------:R-:W-:Y:S01]  /*13c10*/  FFMA.FTZ R89, R106, c[0x0][0x23c], -R4 ;  /* 0x00008f006a597a23 */ /* 0x000fe20000010804 */
[----:B------:R1:W4:Y:S01]  /*13c20*/  MUFU.EX2 R47, R6 ;  /* 0x00000006002f7308 */ /* 0x0003220000000800 */
[----:B------:R-:W-:Y:S02]  /*13c30*/  IMAD.MOV.U32 R106, RZ, RZ, R12 ;  /* 0x000000ffff6a7224 */ /* 0x000fe400078e000c */
[--C-:B------:R-:W-:Y:S02]  /*13c40*/  FFMA.FTZ R82, R25, c[0x0][0x23c], -R7.reuse ;  /* 0x00008f0019527a23 */ /* 0x100fe40000010807 */
[C---:B------:R-:W-:Y:S02]  /*13c50*/  FMUL.FTZ R13, R37.reuse, R137 ;  /* 0x00000089250d7220 */ /* 0x040fe40000410000 */
[----:B------:R1:W4:Y:S01]  /*13c60*/  LDL.S16 R137, [R1+0x184] ;  /* 0x0001840001897983 */ /* 0x0003220000100600 */
[----:B------:R-:W-:Y:S02]  /*13c70*/  FMUL.FTZ R12, R37, R136 ;  /* 0x00000088250c7220 */ /* 0x000fe40000410000 */
[----:B------:R-:W1:Y:S01]  /*13c80*/  MUFU.EX2 R43, R184 ;  /* 0x000000b8002b7308 */ /* 0x000e620000000800 */
[----:B------:R1:W4:Y:S01]  /*13c90*/  LDL.S16 R136, [R1+0x180] ;  /* 0x0001800001887983 */ /* 0x0003220000100600 */
        /* <DEDUP_REMOVED lines=9> */
[----:B------:R-:W-:Y:S01]  /*13d30*/  F2FP.PACK_AB R45, R41, R111 ;  /* 0x0000006f292d723e */ /* 0x000fe200000000ff */
        /* <DEDUP_REMOVED lines=13> */
[----:B------:R-:W-:Y:S01]  /*13e10*/  IMAD.U32 R7, RZ, RZ, UR19 ;  /* 0x00000013ff077e24 */ /* 0x000fe2000f8e00ff */
[----:B------:R-:W-:Y:S01]  /*13e20*/  MUFU.EX2 R202, R202 ;  /* 0x000000ca00ca7308 */ /* 0x000fe20000000800 */
[C---:B------:R-:W-:Y:S02]  /*13e30*/  FMUL.FTZ R32, R168.reuse, R160 ;  /* 0x000000a0a8207220 */ /* 0x040fe40000410000 */
[----:B------:R-:W-:Y:S02]  /*13e40*/  FMUL.FTZ R33, R168, R161 ;  /* 0x000000a1a8217220 */ /* 0x000fe40000410000 */
[----:B-1----:R-:W-:Y:S02]  /*13e50*/  FMUL.FTZ R6, R48, R146 ;  /* 0x0000009230067220 */ /* 0x002fe40000410000 */
[--C-:B------:R-:W-:Y:S02]  /*13e60*/  FFMA.FTZ R61, R30, c[0x0][0x23c], -R4.reuse ;  /* 0x00008f001e3d7a23 */ /* 0x100fe40000010804 */
[C---:B------:R-:W-:Y:S01]  /*13e70*/  FMUL.FTZ R30, R36.reuse, R150 ;  /* 0x00000096241e7220 */ /* 0x040fe20000410000 */
[----:B------:R-:W-:Y:S01]  /*13e80*/  MUFU.EX2 R200, R200 ;  /* 0x000000c800c87308 */ /* 0x000fe20000000800 */
[--C-:B------:R-:W-:Y:S02]  /*13e90*/  FFMA.FTZ R57, R31, c[0x0][0x23c], -R4.reuse ;  /* 0x00008f001f397a23 */ /* 0x100fe40000010804 */
[----:B------:R-:W-:Y:S02]  /*13ea0*/  FMUL.FTZ R31, R36, R151 ;  /* 0x00000097241f7220 */ /* 0x000fe40000410000 */
[--C-:B------:R-:W-:Y:S02]  /*13eb0*/  FFMA.FTZ R68, R46, c[0x0][0x23c], -R4.reuse ;  /* 0x00008f002e447a23 */ /* 0x100fe40000010804 */
[--C-:B------:R-:W-:Y:S02]  /*13ec0*/  FFMA.FTZ R125, R90, c[0x0][0x23c], -R4.reuse ;  /* 0x00008f005a7d7a23 */ /* 0x100fe40000010804 */
[----:B------:R-:W-:Y:S01]  /*13ed0*/  IMAD.MOV.U32 R25, RZ, RZ, R19 ;  /* 0x000000ffff197224 */ /* 0x000fe200078e0013 */
[----:B------:R-:W-:Y:S01]  /*13ee0*/  MUFU.EX2 R92, R92 ;  /* 0x0000005c005c7308 */ /* 0x000fe20000000800 */
[----:B------:R-:W-:Y:S02]  /*13ef0*/  FMUL.FTZ R19, R48, R155 ;  /* 0x0000009b30137220 */ /* 0x000fe40000410000 */
[----:B------:R-:W-:Y:S02]  /*13f00*/  FMUL.FTZ R17, R168, R153 ;  /* 0x00000099a8117220 */ /* 0x000fe40000410000 */
[----:B------:R-:W-:Y:S02]  /*13f10*/  IMAD.MOV.U32 R153, RZ, RZ, c[0x0][0x228] ;  /* 0x00008a00ff997624 */ /* 0x000fe400078e00ff */
[C---:B------:R-:W-:Y:S02]  /*13f20*/  FMUL.FTZ R34, R48.reuse, R162 ;  /* 0x000000a230227220 */ /* 0x040fe40000410000 */
[----:B------:R-:W-:Y:S01]  /*13f30*/  FMUL.FTZ R35, R48, R163 ;  /* 0x000000a330237220 */ /* 0x000fe20000410000 */
[----:B------:R-:W-:Y:S01]  /*13f40*/  MUFU.EX2 R49, R49 ;  /* 0x0000003100317308 */ /* 0x000fe20000000800 */
[----:B------:R-:W-:Y:S02]  /*13f50*/  FMUL.FTZ R28, R37, R148 ;  /* 0x00000094251c7220 */ /* 0x000fe40000410000 */
[--C-:B------:R-:W-:Y:S02]  /*13f60*/  FFMA.FTZ R88, R107, c[0x0][0x23c], -R4.reuse ;  /* 0x00008f006b587a23 */ /* 0x100fe40000010804 */
[----:B------:R-:W-:Y:S02]  /*13f70*/  IMAD.MOV.U32 R107, RZ, RZ, R185 ;  /* 0x000000ffff6b7224 */ /* 0x000fe400078e00b9 */
[--C-:B------:R-:W-:Y:S02]  /*13f80*/  FFMA.FTZ R121, R15, c[0x0][0x23c], -R4.reuse ;  /* 0x00008f000f797a23 */ /* 0x100fe40000010804 */
[----:B------:R-:W-:Y:S01]  /*13f90*/  FMUL.FTZ R15, R36, R139 ;  /* 0x0000008b240f7220 */ /* 0x000fe20000410000 */
[----:B------:R-:W-:Y:S01]  /*13fa0*/  MUFU.EX2 R183, R183 ;  /* 0x000000b700b77308 */ /* 0x000fe20000000800 */
[--C-:B------:R-:W-:Y:S02]  /*13fb0*/  FFMA.FTZ R73, R26, c[0x0][0x23c], -R4.reuse ;  /* 0x00008f001a497a23 */ /* 0x100fe40000010804 */
[C---:B------:R-:W-:Y:S02]  /*13fc0*/  FMUL.FTZ R26, R36.reuse, R142 ;  /* 0x0000008e241a7220 */ /* 0x040fe40000410000 */
[--C-:B------:R-:W-:Y:S02]  /*13fd0*/  FFMA.FTZ R77, R27, c[0x0][0x23c], -R4.reuse ;  /* 0x00008f001b4d7a23 */ /* 0x100fe40000010804 */
[----:B------:R-:W-:Y:S02]  /*13fe0*/  FMUL.FTZ R27, R36, R143 ;  /* 0x0000008f241b7220 */ /* 0x000fe40000410000 */
[----:B------:R-:W-:Y:S01]  /*13ff0*/  IMAD.SHL.U32 R143, R153, 0x8, RZ ;  /* 0x00000008998f7824 */ /* 0x000fe200078e00ff */
        /* <DEDUP_REMOVED lines=8> */
[----:B------:R-:W-:Y:S02]  /*14080*/  IMAD.MOV.U32 R24, RZ, RZ, R22 ;  /* 0x000000ffff187224 */ /* 0x000fe400078e0016 */
[--C-:B------:R-:W-:Y:S02]  /*14090*/  FFMA.FTZ R56, R122, c[0x0][0x23c], -R4.reuse ;  /* 0x00008f007a387a23 */ /* 0x100fe40000010804 */
[--C-:B------:R-:W-:Y:S02]  /*140a0*/  FFMA.FTZ R126, R126, c[0x0][0x23c], -R4.reuse ;  /* 0x00008f007e7e7a23 */ /* 0x100fe40000010804 */
[--C-:B------:R-:W-:Y:S01]  /*140b0*/  FFMA.FTZ R127, R127, c[0x0][0x23c], -R4.reuse ;  /* 0x00008f007f7f7a23 */ /* 0x100fe20000010804 */
[----:B------:R-:W-:Y:S01]  /*140c0*/  MUFU.EX2 R176, R176 ;  /* 0x000000b000b07308 */ /* 0x000fe20000000800 */
[C---:B------:R-:W-:Y:S02]  /*140d0*/  FMUL.FTZ R5, R168.reuse, R145 ;  /* 0x00000091a8057220 */ /* 0x040fe40000410000 */
[----:B------:R-:W-:Y:S02]  /*140e0*/  FMUL.FTZ R16, R168, R152 ;  /* 0x00000098a8107220 */ /* 0x000fe40000410000 */
[----:B------:R-:W-:Y:S02]  /*140f0*/  IMAD.MOV.U32 R152, RZ, RZ, R107 ;  /* 0x000000ffff987224 */ /* 0x000fe400078e006b */
[C---:B------:R-:W-:Y:S02]  /*14100*/  FMUL.FTZ R22, R48.reuse, R158 ;  /* 0x0000009e30167220 */ /* 0x040fe40000410000 */
[----:B------:R-:W-:Y:S01]  /*14110*/  FMUL.FTZ R23, R48, R159 ;  /* 0x0000009f30177220 */ /* 0x000fe20000410000 */
[----:B------:R1:W-:Y:S01]  /*14120*/  MUFU.EX2 R142, R152 ;  /* 0x00000098008e7308 */ /* 0x0003e20000000800 */
[----:B------:R-:W-:Y:S02]  /*14130*/  IMAD.MOV.U32 R94, RZ, RZ, R25 ;  /* 0x000000ffff5e7224 */ /* 0x000fe400078e0019 */
[C---:B------:R-:W-:Y:S02]  /*14140*/  FMUL.FTZ R25, R37.reuse, R141 ;  /* 0x0000008d25197220 */ /* 0x040fe40000410000 */
[----:B------:R-:W-:Y:S02]  /*14150*/  IMAD.MOV.U32 R95, RZ, RZ, R29 ;  /* 0x000000ffff5f7224 */ /* 0x000fe400078e001d */
[C---:B------:R-:W-:Y:S02]  /*14160*/  FMUL.FTZ R29, R37.reuse, R149 ;  /* 0x00000095251d7220 */ /* 0x040fe40000410000 */
[----:B------:R-:W-:Y:S01]  /*14170*/  FFMA.FTZ R78, R110, c[0x0][0x23c], -R4 ;  /* 0x00008f006e4e7a23 */ /* 0x000fe20000010804 */
[----:B------:R-:W-:Y:S01]  /*14180*/  MUFU.EX2 R205, R205 ;  /* 0x000000cd00cd7308 */ /* 0x000fe20000000800 */
[----:B------:R-:W-:Y:S02]  /*14190*/  IMAD.MOV.U32 R110, RZ, RZ, R24 ;  /* 0x000000ffff6e7224 */ /* 0x000fe400078e0018 */
[----:B------:R-:W-:Y:S02]  /*141a0*/  FMUL.FTZ R24, R37, R140 ;  /* 0x0000008c25187220 */ /* 0x000fe40000410000 */
[----:B------:R-:W-:Y:S02]  /*141b0*/  FFMA.FTZ R58, R123, c[0x0][0x23c], -R4 ;  /* 0x00008f007b3a7a23 */ /* 0x000fe40000010804 */
[C---:B------:R-:W-:Y:S02]  /*141c0*/  FMUL.FTZ R4, R168.reuse, R144 ;  /* 0x00000090a8047220 */ /* 0x040fe40000410000 */
[----:B--2---:R-:W-:Y:S01]  /*141d0*/  FFMA.FTZ R168, R168, R18, R111 ;  /* 0x00000012a8a87223 */ /* 0x004fe2000001006f */
[----:B------:R-:W-:Y:S01]  /*141e0*/  MUFU.EX2 R130, R130 ;  /* 0x0000008200827308 */ /* 0x000fe20000000800 */
[C---:B------:R-:W-:Y:S02]  /*141f0*/  FMUL.FTZ R18, R48.reuse, R154 ;  /* 0x0000009a30127220 */ /* 0x040fe40000410000 */
[----:B------:R-:W-:Y:S02]  /*14200*/  FADD.FTZ R168, R41, R168 ;  /* 0x000000a829a87221 */ /* 0x000fe40000010000 */
[----:B-1----:R-:W-:Y:S02]  /*14210*/  IMAD.MOV.U32 R152, RZ, RZ, c[0x0][0x228] ;  /* 0x00008a00ff987624 */ /* 0x002fe400078e00ff */
[----:B------:R-:W-:Y:S02]  /*14220*/  IMAD.MOV.U32 R144, RZ, RZ, R95 ;  /* 0x000000ffff907224 */ /* 0x000fe400078e005f */
[----:B------:R-:W-:Y:S01]  /*14230*/  IMAD.MOV.U32 R111, RZ, RZ, R110 ;  /* 0x000000ffff6f7224 */ /* 0x000fe200078e006e */
[----:B------:R-:W-:Y:S01]  /*14240*/  MUFU.EX2 R129, R129 ;  /* 0x0000008100817308 */ /* 0x000fe20000000800 */
[----:B------:R-:W-:Y:S02]  /*14250*/  IMAD.MOV.U32 R145, RZ, RZ, R144 ;  /* 0x000000ffff917224 */ /* 0x000fe400078e0090 */
[----:B------:R-:W-:Y:S02]  /*14260*/  IMAD.MOV.U32 R144, RZ, RZ, R111 ;  /* 0x000000ffff907224 */ /* 0x000fe400078e006f */
[----:B------:R-:W-:Y:S02]  /*14270*/  IMAD.MOV.U32 R111, RZ, RZ, R106 ;  /* 0x000000ffff6f7224 */ /* 0x000fe400078e006a */
[----:B------:R-:W-:Y:S02]  /*14280*/  IMAD.MOV.U32 R110, RZ, RZ, R94 ;  /* 0x000000ffff6e7224 */ /* 0x000fe400078e005e */
[----:B------:R-:W-:Y:S01]  /*14290*/  IMAD.U32 R162, RZ, RZ, UR19 ;  /* 0x00000013ffa27e24 */ /* 0x000fe2000f8e00ff */
        /* <DEDUP_REMOVED lines=9> */
[----:B---3--:R-:W-:Y:S01]  /*14330*/  LOP3.LUT R9, R157, UR27, R7, 0x96, !PT ;  /* 0x0000001b9d097c12 */ /* 0x008fe2000f8e9607 */
[C---:B------:R-:W-:Y:S01]  /*14340*/  FMUL.FTZ R7, R48.reuse, R147 ;  /* 0x0000009330077220 */ /* 0x040fe20000410000 */
[----:B------:R-:W-:Y:S01]  /*14350*/  LOP3.LUT R185, R171, UR17, R156, 0x96, !PT ;  /* 0x00000011abb97c12 */ /* 0x000fe2000f8e969c */
[----:B----4-:R-:W-:Y:S01]  /*14360*/  FFMA.FTZ R48, R48, R11, R47 ;  /* 0x0000000b30307223 */ /* 0x010fe2000001002f */
[----:B------:R-:W-:Y:S01]  /*14370*/  F2FP.PACK_AB R47, R43, R47 ;  /* 0x0000002f2b2f723e */ /* 0x000fe200000000ff */
[----:B------:R-:W-:Y:S01]  /*14380*/  IMAD.WIDE.U32 R10, R9, -0x326172a9, RZ ;  /* 0xcd9e8d57090a7825 */ /* 0x000fe200078e00ff */
[----:B------:R-:W-:Y:S03]  /*14390*/  LOP3.LUT R162, R157, UR27, R162, 0x96, !PT ;  /* 0x0000001b9da27c12 */ /* 0x000fe6000f8e96a2 */
[----:B------:R-:W-:Y:S01]  /*143a0*/  MUFU.EX2 R192, R192 ;  /* 0x000000c000c07308 */ /* 0x000fe20000000800 */
[----:B------:R-:W-:Y:S01]  /*143b0*/  IMAD.WIDE.U32 R184, R185, -0x326172a9, RZ ;  /* 0xcd9e8d57b9b87825 */ /* 0x000fe200078e00ff */
[----:B------:R-:W-:Y:S03]  /*143c0*/  LOP3.LUT R90, R11, UR7, R212, 0x96, !PT ;  /* 0x000000070b5a7c12 */ /* 0x000fe6000f8e96d4 */
[C---:B------:R-:W-:Y:S01]  /*143d0*/  FMUL.FTZ R11, R36.reuse, R135 ;  /* 0x00000087240b7220 */ /* 0x040fe20000410000 */
[----:B------:R-:W-:Y:S01]  /*143e0*/  LOP3.LUT R75, R185, UR26, R10, 0x96, !PT ;  /* 0x0000001ab94b7c12 */ /* 0x000fe2000f8e960a */
[----:B------:R1:W2:Y:S01]  /*143f0*/  LDL.S16 R135, [R1+0x17c] ;  /* 0x00017c0001877983 */ /* 0x0002a20000100600 */
[----:B------:R-:W-:Y:S02]  /*14400*/  FMUL.FTZ R10, R36, R134 ;  /* 0x00000086240a7220 */ /* 0x000fe40000410000 */
[----:B------:R-:W3:Y:S01]  /*14410*/  MUFU.EX2 R46, R8 ;  /* 0x00000008002e7308 */ /* 0x000ee20000000800 */
[----:B------:R-:W-:Y:S01]  /*14420*/  IMAD.WIDE.U32 R90, R90, -0x2daee0ad, RZ ;  /* 0xd2511f535a5a7825 */ /* 0x000fe200078e00ff */
[----:B------:R1:W4:Y:S03]  /*14430*/  LDL.S16 R134, [R1+0x178] ;  /* 0x0001780001867983 */ /* 0x0003260000100600 */
[----:B------:R-:W-:Y:S01]  /*14440*/  FMUL.FTZ R9, R37, R133 ;  /* 0x0000008525097220 */ /* 0x000fe20000410000 */
[----:B------:R-:W-:Y:S01]  /*14450*/  LOP3.LUT R41, R91, UR25, R170, 0x96, !PT ;  /* 0x000000195b297c12 */ /* 0x000fe2000f8e96aa */
[----:B------:R-:W-:Y:S03]  /*14460*/  IMAD.WIDE.U32 R94, R75, -0x2daee0ad, RZ ;  /* 0xd2511f534b5e7825 */ /* 0x000fe600078e00ff */
[----:B------:R-:W1:Y:S01]  /*14470*/  MUFU.EX2 R110, R110 ;  /* 0x0000006e006e7308 */ /* 0x000e620000000800 */
[----:B------:R-:W-:Y:S02]  /*14480*/  FFMA.FTZ R63, R36, R63, R59 ;  /* 0x0000003f243f7223 */ /* 0x000fe4000001003b */
[----:B------:R-:W-:Y:S02]  /*14490*/  FADD.FTZ R48, R43, R48 ;  /* 0x000000302b307221 */ /* 0x000fe40000010000 */
[----:B------:R-:W-:Y:S05]  /*144a0*/  IMAD.WIDE.U32 R162, R162, -0x326172a9, RZ ;  /* 0xcd9e8d57a2a27825 */ /* 0x000fea00078e00ff */
[----:B------:R-:W-:Y:S01]  /*144b0*/  MUFU.EX2 R120, R120 ;  /* 0x0000007800787308 */ /* 0x000fe20000000800 */
[----:B---3--:R-:W-:Y:S01]  /*144c0*/  F2FP.PACK_AB R43, R39, R46 ;  /* 0x0000002e272b723e */ /* 0x008fe200000000ff */
[C---:B------:R-:W-:Y:S02]  /*144d0*/  FMUL.FTZ R8, R37.reuse, R132 ;  /* 0x0000008425087220 */ /* 0x040fe40000410000 */
[----:B------:R-:W-:Y:S01]  /*144e0*/  FFMA.FTZ R37, R37, R14, R46 ;  /* 0x0000000e25257223 */ /* 0x000fe2000001002e */
[----:B------:R-:W-:Y:S01]  /*144f0*/  F2FP.PACK_AB R46, R186, R187 ;  /* 0x000000bbba2e723e */ /* 0x000fe200000000ff */
[----:B------:R-:W-:Y:S01]  /*14500*/  FMUL.FTZ R14, R36, R138 ;  /* 0x0000008a240e7220 */ /* 0x000fe20000410000 */
[----:B------:R-:W-:Y:S01]  /*14510*/  LOP3.LUT R36, R95, UR23, R90, 0x96, !PT ;  /* 0x000000175f247c12 */ /* 0x000fe2000f8e965a */
[----:B------:R-:W-:Y:S02]  /*14520*/  IMAD.WIDE.U32 R90, R41, -0x326172a9, RZ ;  /* 0xcd9e8d57295a7825 */ /* 0x000fe400078e00ff */
[----:B------:R-:W-:Y:S02]  /*14530*/  MUFU.EX2 R138, R145 ;  /* 0x00000091008a7308 */ /* 0x000fe40000000800 */
[----:B------:R-:W-:Y:S01]  /*14540*/  FADD.FTZ R41, R39, R37 ;  /* 0x0000002527297221 */ /* 0x000fe20000010000 */
[----:B------:R-:W-:Y:S01]  /*14550*/  LOP3.LUT R75, R91, UR24, R184, 0x96, !PT ;  /* 0x000000185b4b7c12 */ /* 0x000fe2000f8e96b8 */
[----:B------:R-:W-:Y:S01]  /*14560*/  IMAD.WIDE.U32 R122, R36, -0x326172a9, RZ ;  /* 0xcd9e8d57247a7825 */ /* 0x000fe200078e00ff */
[C---:B------:R-:W-:Y:S03]  /*14570*/  F2FP.PACK_AB R39, R40.reuse, R59 ;  /* 0x0000003b2827723e */ /* 0x040fe600000000ff */
[----:B------:R-:W-:Y:S02]  /*14580*/  IMAD.WIDE.U32 R132, R75, -0x2daee0ad, RZ ;  /* 0xd2511f534b847825 */ /* 0x000fe400078e00ff */
[----:B------:R-:W-:Y:S02]  /*14590*/  MUFU.EX2 R70, R70 ;  /* 0x0000004600467308 */ /* 0x000fe40000000800 */
[----:B------:R-:W-:Y:S01]  /*145a0*/  FADD.FTZ R75, R187, R168 ;  /* 0x000000a8bb4b7221 */ /* 0x000fe20000010000 */
[----:B------:R-:W-:Y:S01]  /*145b0*/  LOP3.LUT R37, R133, UR14, R94, 0x96, !PT ;  /* 0x0000000e85257c12 */ /* 0x000fe2000f8e965e */
[----:B------:R-:W-:Y:S01]  /*145c0*/  FADD.FTZ R59, R40, R63 ;  /* 0x0000003f283b7221 */ /* 0x000fe20000010000 */
[----:B------:R-:W-:Y:S01]  /*145d0*/  LOP3.LUT R94, R123, UR21, R90, 0x96, !PT ;  /* 0x000000157b5e7c12 */ /* 0x000fe2000f8e965a */
[----:B------:R-:W-:Y:S01]  /*145e0*/  FADD.FTZ R63, R79, R48 ;  /* 0x000000304f3f7221 */ /* 0x000fe20000010000 */
[----:B-1----:R-:W-:Y:S01]  /*145f0*/  F2FP.PACK_AB R79, R110, R79 ;  /* 0x0000004f6e4f723e */ /* 0x002fe200000000ff */
[----:B------:R-:W-:Y:S01]  /*14600*/  IMAD.WIDE.U32 R36, R37, -0x326172a9, RZ ;  /* 0xcd9e8d5725247825 */ /* 0x000fe200078e00ff */
[----:B------:R-:W-:Y:S01]  /*14610*/  PRMT R40, R47, 0x7632, R40 ;  /* 0x000076322f287816 */ /* 0x000fe20000000028 */
[----:B------:R-:W-:Y:S02]  /*14620*/  MUFU.EX2 R76, R76 ;  /* 0x0000004c004c7308 */ /* 0x000fe40000000800 */
[----:B------:R-:W-:Y:S01]  /*14630*/  IMAD.WIDE.U32 R94, R94, -0x2daee0ad, RZ ;  /* 0xd2511f535e5e7825 */ /* 0x000fe200078e00ff */
[----:B------:R-:W-:Y:S03]  /*14640*/  LOP3.LUT R122, R37, UR13, R122, 0x96, !PT ;  /* 0x0000000d257a7c12 */ /* 0x000fe6000f8e967a */
[----:B------:R-:W-:Y:S01]  /*14650*/  FADD.FTZ R75, R186, R75 ;  /* 0x0000004bba4b7221 */ /* 0x000fe20000010000 */
[----:B------:R-:W-:Y:S01]  /*14660*/  LOP3.LUT R132, R95, UR5, R132, 0x96, !PT ;  /* 0x000000055f847c12 */ /* 0x000fe2000f8e9684 */
[----:B------:R-:W-:Y:S01]  /*14670*/  IMAD.WIDE.U32 R122, R122, -0x2daee0ad, RZ ;  /* 0xd2511f537a7a7825 */ /* 0x000fe200078e00ff */
[----:B------:R-:W-:Y:S01]  /*14680*/  LEA R186, P4, R143, R206, 0x1 ;  /* 0x000000ce8fba7211 */ /* 0x000fe200078808ff */
[----:B------:R-:W1:Y:S02]  /*14690*/  MUFU.EX2 R90, R38 ;  /* 0x00000026005a7308 */ /* 0x000e640000000800 */
[----:B------:R-:W-:Y:S01]  /*146a0*/  IMAD.WIDE.U32 R132, R132, -0x326172a9, RZ ;  /* 0xcd9e8d5784847825 */ /* 0x000fe200078e00ff */
[----:B------:R-:W-:Y:S02]  /*146b0*/  LOP3.LUT R94, R123, UR6, R94, 0x96, !PT ;  /* 0x000000067b5e7c12 */ /* 0x000fe4000f8e965e */
[----:B------:R-:W-:Y:S01]  /*146c0*/  LOP3.LUT R106, R122, 0xff, RZ, 0xc0, !PT ;  /* 0x000000ff7a6a7812 */ /* 0x000fe200078ec0ff */
[----:B------:R-:W-:Y:S01]  /*146d0*/  FADD.FTZ R110, R110, R63 ;  /* 0x0000003f6e6e7221 */ /* 0x000fe20000010000 */
[----:B------:R-:W-:Y:S02]  /*146e0*/  LOP3.LUT R36, R133, UR16, R36, 0x96, !PT ;  /* 0x0000001085247c12 */ /* 0x000fe4000f8e9624 */
[----:B------:R-:W-:Y:S01]  /*146f0*/  SHF.R.U32.HI R91, RZ, 0x18, R122 ;  /* 0x00000018ff5b7819 */ /* 0x000fe2000001167a */
[----:B------:R-:W-:Y:S01]  /*14700*/  MUFU.EX2 R127, R127 ;  /* 0x0000007f007f7308 */ /* 0x000fe20000000800 */
[----:B------:R-:W-:Y:S02]  /*14710*/  LOP3.LUT R37, R36, 0xff, RZ, 0xc0, !PT ;  /* 0x000000ff24257812 */ /* 0x000fe400078ec0ff */
[----:B------:R-:W-:Y:S01]  /*14720*/  LEA.HI.X.SX32 R187, R143, R207, 0x1, P4 ;  /* 0x000000cf8fbb7211 */ /* 0x000fe200020f0eff */
[----:B------:R-:W-:Y:S01]  /*14730*/  IMAD R143, R152, 0x38, R143 ;  /* 0x00000038988f7824 */ /* 0x000fe200078e028f */
[----:B------:R-:W-:Y:S02]  /*14740*/  ISETP.LE.U32.AND P1, PT, R37, UR15, PT ;  /* 0x0000000f25007c0c */ /* 0x000fe4000bf23070 */
[----:B------:R-:W-:Y:S02]  /*14750*/  LOP3.LUT R37, R36, 0xffff, RZ, 0xc0, !PT ;  /* 0x0000ffff24257812 */ /* 0x000fe400078ec0ff */
[----:B------:R-:W-:Y:S01]  /*14760*/  LOP3.LUT R107, R132, 0xff, RZ, 0xc0, !PT ;  /* 0x000000ff846b7812 */ /* 0x000fe200078ec0ff */
[----:B------:R3:W3:Y:S01]  /*14770*/  MUFU.EX2 R139, R144 ;  /* 0x00000090008b7308 */ /* 0x0006e20000000800 */
[----:B------:R-:W-:Y:S02]  /*14780*/  SHF.R.U32.HI R37, RZ, 0x8, R37 ;  /* 0x00000008ff257819 */ /* 0x000fe40000011625 */
[----:B------:R-:W-:Y:S01]  /*14790*/  SHF.R.U32.HI R95, RZ, 0x10, R132 ;  /* 0x00000010ff5f7819 */ /* 0x000fe20000011684 */
[----:B-1----:R-:W-:Y:S01]  /*147a0*/  FADD.FTZ R48, R90, R41 ;  /* 0x000000295a307221 */ /* 0x002fe20000010000 */
[----:B------:R-:W-:Y:S02]  /*147b0*/  LOP3.LUT R37, R37, 0xffff, RZ, 0xc0, !PT ;  /* 0x0000ffff25257812 */ /* 0x000fe400078ec0ff */
[----:B------:R-:W-:Y:S01]  /*147c0*/  PRMT R38, R45, 0x7632, R38 ;  /* 0x000076322d267816 */ /* 0x000fe20000000026 */
[----:B------:R-:W-:Y:S01]  /*147d0*/  @!P1 HADD2 R137, -R45.H0_H0, -RZ.H0_H0 ;  /* 0xa00000ff2d899230 */ /* 0x000fe20000000900 */
[----:B------:R-:W-:Y:S01]  /*147e0*/  ISETP.LE.U32.AND P2, PT, R37, UR15, PT ;  /* 0x0000000f25007c0c */ /* 0x000fe2000bf43070 */
[C---:B------:R-:W-:Y:S01]  /*147f0*/  FADD.FTZ R63, R71.reuse, R48 ;  /* 0x00000030473f7221 */ /* 0x040fe20000010000 */
[--C-:B------:R-:W-:Y:S01]  /*14800*/  SHF.R.U32.HI R37, RZ, 0x18, R36.reuse ;  /* 0x00000018ff257819 */ /* 0x100fe20000011624 */
[----:B------:R-:W-:Y:S01]  /*14810*/  MUFU.EX2 R140, R69 ;  /* 0x00000045008c7308 */ /* 0x000fe20000000800 */
[----:B------:R-:W-:Y:S01]  /*14820*/  SHF.R.U32.HI R36, RZ, 0x10, R36 ;  /* 0x00000010ff247819 */ /* 0x000fe20000011624 */
[----:B------:R1:W-:Y:S01]  /*14830*/  @!P1 STL.S16 [R1+0x184], R137 ;  /* 0x0001848901009387 */ /* 0x0003e20000100600 */
[----:B------:R-:W-:Y:S02]  /*14840*/  F2FP.PACK_AB R41, R71, R90 ;  /* 0x0000005a4729723e */ /* 0x000fe400000000ff */
[----:B------:R-:W-:Y:S02]  /*14850*/  LOP3.LUT R36, R36, 0xff, RZ, 0xc0, !PT ;  /* 0x000000ff24247812 */ /* 0x000fe400078ec0ff */
[----:B------:R-:W-:Y:S02]  /*14860*/  LOP3.LUT R48, R122, 0xffff, RZ, 0xc0, !PT ;  /* 0x0000ffff7a307812 */ /* 0x000fe400078ec0ff */
[----:B------:R-:W-:Y:S01]  /*14870*/  ISETP.LE.U32.AND P3, PT, R36, UR15, PT ;  /* 0x0000000f24007c0c */ /* 0x000fe2000bf63070 */
[----:B------:R-:W-:Y:S01]  /*14880*/  @!P2 HADD2 R136, -R38.H0_H0, -RZ.H0_H0 ;  /* 0xa00000ff2688a230 */ /* 0x000fe20000000900 */
[----:B------:R-:W-:Y:S01]  /*14890*/  LOP3.LUT R36, R132, 0xffff, RZ, 0xc0, !PT ;  /* 0x0000ffff84247812 */ /* 0x000fe200078ec0ff */
[----:B---3--:R-:W-:Y:S01]  /*148a0*/  FADD.FTZ R144, R142, R75 ;  /* 0x0000004b8e907221 */ /* 0x008fe20000010000 */
[----:B------:R-:W-:Y:S01]  /*148b0*/  SHF.R.U32.HI R90, RZ, 0x10, R122 ;  /* 0x00000010ff5a7819 */ /* 0x000fe2000001167a */
[----:B------:R-:W3:Y:S01]  /*148c0*/  MUFU.EX2 R133, R111 ;  /* 0x0000006f00857308 */ /* 0x000ee20000000800 */
[----:B------:R-:W-:Y:S01]  /*148d0*/  SHF.R.U32.HI R36, RZ, 0x8, R36 ;  /* 0x00000008ff247819 */ /* 0x000fe20000011624 */
[----:B------:R1:W-:Y:S01]  /*148e0*/  @!P2 STL.S16 [R1+0x180], R136 ;  /* 0x000180880100a387 */ /* 0x0003e20000100600 */
[----:B------:R-:W-:Y:S01]  /*148f0*/  PRMT R122, R136, 0x7610, R122 ;  /* 0x00007610887a7816 */ /* 0x000fe2000000007a */
[----:B------:R-:W-:Y:S01]  /*14900*/  FADD.FTZ R110, R139, R110 ;  /* 0x0000006e8b6e7221 */ /* 0x000fe20000010000 */
[----:B------:R-:W-:Y:S02]  /*14910*/  LOP3.LUT R36, R36, 0xffff, RZ, 0xc0, !PT ;  /* 0x0000ffff24247812 */ /* 0x000fe400078ec0ff */
[----:B------:R-:W-:Y:S02]  /*14920*/  ISETP.LE.U32.AND P0, PT, R37, UR15, PT ;  /* 0x0000000f25007c0c */ /* 0x000fe4000bf03070 */
[----:B------:R-:W-:Y:S01]  /*14930*/  ISETP.LE.U32.AND P5, PT, R36, UR15, PT ;  /* 0x0000000f24007c0c */ /* 0x000fe2000bfa3070 */
[----:B------:R-:W-:Y:S01]  /*14940*/  MUFU.EX2 R111, R181 ;  /* 0x000000b5006f7308 */ /* 0x000fe20000000800 */
[----:B------:R-:W-:Y:S02]  /*14950*/  LOP3.LUT R36, R94, 0xff, RZ, 0xc0, !PT ;  /* 0x000000ff5e247812 */ /* 0x000fe400078ec0ff */
[----:B------:R-:W-:Y:S02]  /*14960*/  SHF.R.U32.HI R37, RZ, 0x18, R132 ;  /* 0x00000018ff257819 */ /* 0x000fe40000011684 */
[----:B------:R-:W-:Y:S02]  /*14970*/  ISETP.LE.U32.AND P4, PT, R36, UR15, PT ;  /* 0x0000000f24007c0c */ /* 0x000fe4000bf83070 */
[----:B------:R-:W-:Y:S02]  /*14980*/  PRMT R36, R45, 0x5410, R38 ;  /* 0x000054102d247816 */ /* 0x000fe40000000026 */
[----:B------:R-:W-:Y:S01]  /*14990*/  @!P2 PRMT R38, R122, 0x5410, RZ ;  /* 0x000054107a26a816 */ /* 0x000fe200000000ff */
[----:B------:R-:W-:Y:S01]  /*149a0*/  FADD.FTZ R122, R120, R59 ;  /* 0x0000003b787a7221 */ /* 0x000fe20000010000 */
[----:B------:R-:W-:Y:S01]  /*149b0*/  PRMT R132, R137, 0x7610, R132 ;  /* 0x0000761089847816 */ /* 0x000fe20000000084 */
[----:B------:R-:W-:Y:S01]  /*149c0*/  MUFU.EX2 R73, R73 ;  /* 0x0000004900497308 */ /* 0x000fe20000000800 */
[C---:B------:R-:W-:Y:S01]  /*149d0*/  F2FP.PACK_AB R71, R121.reuse, R120 ;  /* 0x000000787947723e */ /* 0x040fe200000000ff */
[----:B------:R-:W-:Y:S01]  /*149e0*/  FADD.FTZ R122, R121, R122 ;  /* 0x0000007a797a7221 */ /* 0x000fe20000010000 */
[----:B------:R-:W-:Y:S01]  /*149f0*/  ISETP.LE.U32.AND P6, PT, R37, UR15, PT ;  /* 0x0000000f25007c0c */ /* 0x000fe2000bfc3070 */
[----:B------:R-:W-:Y:S01]  /*14a00*/  STG.E.U16 [R206.64+0x2], R38 ;  /* 0x00000226ce007986 */ /* 0x000fe2000c10151c */
[----:B------:R-:W-:Y:S02]  /*14a10*/  LOP3.LUT R37, R94, 0xffff, RZ, 0xc0, !PT ;  /* 0x0000ffff5e257812 */ /* 0x000fe400078ec0ff */
[----:B------:R-:W-:Y:S02]  /*14a20*/  @!P1 PRMT R45, R132, 0x5410, RZ ;  /* 0x00005410842d9816 */ /* 0x000fe400000000ff */
[----:B------:R-:W-:Y:S01]  /*14a30*/  SHF.R.U32.HI R37, RZ, 0x8, R37 ;  /* 0x00000008ff257819 */ /* 0x000fe20000011625 */
[----:B-1----:R-:W-:Y:S01]  /*14a40*/  MUFU.EX2 R137, R221 ;  /* 0x000000dd00897308 */ /* 0x002fe20000000800 */
[----:B---3--:R-:W-:Y:S01]  /*14a50*/  F2FP.PACK_AB R75, R133, R142 ;  /* 0x0000008e854b723e */ /* 0x008fe200000000ff */
[----:B------:R1:W-:Y:S01]  /*14a60*/  STG.E.U16 [R206.64], R45 ;  /* 0x0000002dce007986 */ /* 0x0003e2000c10151c */
[----:B------:R-:W-:Y:S01]  /*14a70*/  LOP3.LUT R37, R37, 0xffff, RZ, 0xc0, !PT ;  /* 0x0000ffff25257812 */ /* 0x000fe200078ec0ff */
[----:B------:R-:W-:Y:S01]  /*14a80*/  FADD.FTZ R142, R133, R144 ;  /* 0x00000090858e7221 */ /* 0x000fe20000010000 */
[----:B------:R-:W-:Y:S02]  /*14a90*/  IADD3 R143, R143, 0x1, RZ ;  /* 0x000000018f8f7810 */ /* 0x000fe40007ffe0ff */
[----:B------:R-:W-:Y:S02]  /*14aa0*/  ISETP.LE.U32.AND P2, PT, R37, UR15, PT ;  /* 0x0000000f25007c0c */ /* 0x000fe4000bf43070 */
[----:B------:R-:W-:Y:S01]  /*14ab0*/  PRMT R37, R47, 0x5410, R40 ;  /* 0x000054102f257816 */ /* 0x000fe20000000028 */
[----:B------:R-:W-:Y:S01]  /*14ac0*/  MUFU.EX2 R121, R220 ;  /* 0x000000dc00797308 */ /* 0x000fe20000000800 */
[----:B------:R-:W-:Y:S02]  /*14ad0*/  @P6 LOP3.LUT R214, R214, 0x800, RZ, 0xfc, !PT ;  /* 0x00000800d6d66812 */ /* 0x000fe400078efcff */
[----:B------:R-:W-:Y:S02]  /*14ae0*/  ISETP.LE.U32.AND P6, PT, R106, UR15, PT ;  /* 0x0000000f6a007c0c */ /* 0x000fe4000bfc3070 */
[----:B------:R-:W-:Y:S02]  /*14af0*/  LOP3.LUT R214, R214, 0xffffefff, RZ, 0xc0, !PT ;  /* 0xffffefffd6d67812 */ /* 0x000fe400078ec0ff */
[----:B------:R-:W-:Y:S03]  /*14b00*/  LOP3.LUT R95, R95, 0xff, RZ, 0xc0, !PT ;  /* 0x000000ff5f5f7812 */ /* 0x000fe600078ec0ff */
[----:B------:R3:W3:Y:S01]  /*14b10*/  MUFU.EX2 R136, R67 ;  /* 0x0000004300887308 */ /* 0x0006e20000000800 */
[----:B------:R-:W-:Y:S09]  /*14b20*/  ISETP.LE.U32.AND P1, PT, R95, UR15, PT ;  /* 0x0000000f5f007c0c */ /* 0x000ff2000bf23070 */
[----:B-1----:R1:W-:Y:S10]  /*14b30*/  MUFU.EX2 R45, R61 ;  /* 0x0000003d002d7308 */ /* 0x0023f40000000800 */
[----:B------:R-:W-:Y:S01]  /*14b40*/  MUFU.EX2 R132, R180 ;  /* 0x000000b400847308 */ /* 0x000fe20000000800 */
[----:B---3--:R-:W-:Y:S01]  /*14b50*/  F2FP.PACK_AB R67, R190, R191 ;  /* 0x000000bfbe43723e */ /* 0x008fe200000000ff */
[----:B------:R-:W-:Y:S02]  /*14b60*/  FADD.FTZ R38, R136, R63 ;  /* 0x0000003f88267221 */ /* 0x000fe40000010000 */
[----:B------:R-:W-:Y:S06]  /*14b70*/  FADD.FTZ R63, R73, R122 ;  /* 0x0000007a493f7221 */ /* 0x000fec0000010000 */
[----:B------:R-:W-:Y:S01]  /*14b80*/  MUFU.EX2 R59, R189 ;  /* 0x000000bd003b7308 */ /* 0x000fe20000000800 */
[----:B-1----:R-:W-:Y:S09]  /*14b90*/  FADD.FTZ R61, R191, R142 ;  /* 0x0000008ebf3d7221 */ /* 0x002ff20000010000 */
        /* <DEDUP_REMOVED lines=10> */
[----:B--2---:R-:W-:Y:S09]  /*14c40*/  @!P3 HADD2 R135, -R47.H0_H0, -RZ.H0_H0 ;  /* 0xa00000ff2f87b230 */ /* 0x004ff20000000900 */
[----:B------:R-:W-:Y:S01]  /*14c50*/  MUFU.EX2 R99, R99 ;  /* 0x0000006300637308 */ /* 0x000fe20000000800 */
[----:B----4-:R-:W-:Y:S01]  /*14c60*/  @!P0 HADD2 R134, -R40.H0_H0, -RZ.H0_H0 ;  /* 0xa00000ff28868230 */ /* 0x010fe20000000900 */
[----:B------:R-:W-:Y:S01]  /*14c70*/  PRMT R123, R135, 0x7610, R123 ;  /* 0x00007610877b7816 */ /* 0x000fe2000000007b */
[----:B------:R1:W-:Y:S03]  /*14c80*/  @!P3 STL.S16 [R1+0x17c], R135 ;  /* 0x00017c870100b387 */ /* 0x0003e60000100600 */
[----:B------:R-:W-:Y:S01]  /*14c90*/  PRMT R141, R134, 0x7610, R141 ;  /* 0x00007610868d7816 */ /* 0x000fe2000000008d */
[----:B------:R2:W-:Y:S01]  /*14ca0*/  @!P0 STL.S16 [R1+0x178], R134 ;  /* 0x0001788601008387 */ /* 0x0005e20000100600 */
[----:B------:R-:W-:Y:S02]  /*14cb0*/  @!P3 PRMT R47, R123, 0x5410, RZ ;  /* 0x000054107b2fb816 */ /* 0x000fe400000000ff */
[----:B------:R-:W-:Y:S01]  /*14cc0*/  @!P0 PRMT R40, R141, 0x5410, RZ ;  /* 0x000054108d288816 */ /* 0x000fe200000000ff */
[----:B------:R-:W3:Y:S01]  /*14cd0*/  LDL.64 R160, [R1+0x1c8] ;  /* 0x0001c80001a07983 */ /* 0x000ee20000100a00 */
[----:B------:R-:W-:Y:S05]  /*14ce0*/  MUFU.EX2 R123, R65 ;  /* 0x00000041007b7308 */ /* 0x000fea0000000800 */
[----:B------:R-:W4:Y:S05]  /*14cf0*/  LDL.64 R220, [R1+0x1d0] ;  /* 0x0001d00001dc7983 */ /* 0x000f2a0000100a00 */
[----:B------:R-:W-:Y:S01]  /*14d00*/  MUFU.EX2 R175, R175 ;  /* 0x000000af00af7308 */ /* 0x000fe20000000800 */
[----:B------:R3:W4:Y:S04]  /*14d10*/  LDL.S16 R141, [R1+0x174] ;  /* 0x00017400018d7983 */ /* 0x0007280000100600 */
[----:B------:R3:W4:Y:S04]  /*14d20*/  LDL.S16 R151, [R1+0x168] ;  /* 0x0001680001977983 */ /* 0x0007280000100600 */
[----:B------:R3:W4:Y:S01]  /*14d30*/  LDL.S16 R150, [R1+0x164] ;  /* 0x0001640001967983 */ /* 0x0007220000100600 */
[----:B-1----:R-:W1:Y:S03]  /*14d40*/  MUFU.EX2 R135, R82 ;  /* 0x0000005200877308 */ /* 0x002e660000000800 */
[----:B------:R3:W4:Y:S04]  /*14d50*/  LDL.S16 R147, [R1+0x160] ;  /* 0x0001600001937983 */ /* 0x0007280000100600 */
[----:B------:R3:W4:Y:S03]  /*14d60*/  LDL.S16 R146, [R1+0x15c] ;  /* 0x00015c0001927983 */ /* 0x0007260000100600 */
[----:B--2---:R2:W2:Y:S01]  /*14d70*/  MUFU.EX2 R134, R77 ;  /* 0x0000004d00867308 */ /* 0x0044a20000000800 */
[----:B------:R2:W-:Y:S04]  /*14d80*/  STG.E.U16 [R186.64+0x2], R40 ;  /* 0x00000228ba007986 */ /* 0x0005e8000c10151c */
[----:B------:R3:W-:Y:S05]  /*14d90*/  STG.E.U16 [R186.64], R47 ;  /* 0x0000002fba007986 */ /* 0x0007ea000c10151c */
[----:B------:R-:W-:Y:S01]  /*14da0*/  MUFU.EX2 R174, R174 ;  /* 0x000000ae00ae7308 */ /* 0x000fe20000000800 */
[C---:B-1----:R-:W-:Y:S01]  /*14db0*/  F2FP.PACK_AB R69, R135.reuse, R136 ;  /* 0x000000888745723e */ /* 0x042fe200000000ff */
[----:B------:R-:W-:Y:S01]  /*14dc0*/  FADD.FTZ R136, R190, R61 ;  /* 0x0000003dbe887221 */ /* 0x000fe20000010000 */
[----:B------:R-:W-:Y:S01]  /*14dd0*/  F2FP.PACK_AB R61, R138, R121 ;  /* 0x000000798a3d723e */ /* 0x000fe200000000ff */
[----:B------:R-:W-:Y:S06]  /*14de0*/  FADD.FTZ R38, R135, R38 ;  /* 0x0000002687267221 */ /* 0x000fec0000010000 */
[----:B------:R-:W-:Y:S01]  /*14df0*/  MUFU.EX2 R98, R98 ;  /* 0x0000006200627308 */ /* 0x000fe20000000800 */
[C---:B--2---:R-:W-:Y:S01]  /*14e00*/  F2FP.PACK_AB R77, R137.reuse, R139 ;  /* 0x0000008b894d723e */ /* 0x044fe200000000ff */
[----:B------:R-:W-:Y:S04]  /*14e10*/  FADD.FTZ R137, R137, R110 ;  /* 0x0000006e89897221 */ /* 0x000fe80000010000 */
[----:B------:R-:W-:Y:S04]  /*14e20*/  FADD.FTZ R110, R140, R137 ;  /* 0x000000898c6e7221 */ /* 0x000fe80000010000 */
[----:B------:R1:W2:Y:S10]  /*14e30*/  MUFU.EX2 R40, R57 ;  /* 0x0000003900287308 */ /* 0x0002b40000000800 */
        /* <DEDUP_REMOVED lines=17> */
[----:B------:R-:W-:Y:S04]  /*14f50*/  UIADD3 UR17, UR27, 0x1, URZ ;  /* 0x000000011b117890 */ /* 0x000fe8000fffe03f */
[----:B------:R-:W-:Y:S01]  /*14f60*/  IMAD.WIDE.U32 R148, R148, -0x326172a9, RZ ;  /* 0xcd9e8d5794947825 */ /* 0x000fe200078e00ff */
[----:B----4-:R-:W-:Y:S04]  /*14f70*/  LOP3.LUT R65, R163, UR7, R220, 0x96, !PT ;  /* 0x00000007a3417c12 */ /* 0x010fe8000f8e96dc */
[----:B------:R-:W-:Y:S01]  /*14f80*/  LOP3.LUT R47, R149, UR26, R162, 0x96, !PT ;  /* 0x0000001a952f7c12 */ /* 0x000fe2000f8e96a2 */
[----:B------:R-:W-:Y:S01]  /*14f90*/  IMAD.WIDE.U32 R144, R65, -0x2daee0ad, RZ ;  /* 0xd2511f5341907825 */ /* 0x000fe200078e00ff */
[C---:B------:R-:W-:Y:S03]  /*14fa0*/  F2FP.PACK_AB R65, R134.reuse, R73 ;  /* 0x000000498641723e */ /* 0x040fe600000000ff */
[----:B------:R-:W-:Y:S01]  /*14fb0*/  IMAD.WIDE.U32 R190, R47, -0x2daee0ad, RZ ;  /* 0xd2511f532fbe7825 */ /* 0x000fe200078e00ff */
[----:B------:R-:W-:Y:S03]  /*14fc0*/  LOP3.LUT R47, R145, UR25, R160, 0x96, !PT ;  /* 0x00000019912f7c12 */ /* 0x000fe6000f8e96a0 */
[----:B------:R-:W-:Y:S01]  /*14fd0*/  FADD.FTZ R134, R134, R63 ;  /* 0x0000003f86867221 */ /* 0x000fe20000010000 */
[----:B------:R-:W-:Y:S01]  /*14fe0*/  LOP3.LUT R73, R191, UR23, R144, 0x96, !PT ;  /* 0x00000017bf497c12 */ /* 0x000fe2000f8e9690 */
[----:B------:R-:W-:Y:S01]  /*14ff0*/  IMAD.WIDE.U32 R180, R47, -0x326172a9, RZ ;  /* 0xcd9e8d572fb47825 */ /* 0x000fe200078e00ff */
[----:B------:R-:W-:Y:S01]  /*15000*/  F2FP.PACK_AB R63, R123, R140 ;  /* 0x0000008c7b3f723e */ /* 0x000fe200000000ff */
[----:B------:R-:W-:Y:S02]  /*15010*/  @!P4 HADD2 R147, -R75.H0_H0, -RZ.H0_H0 ;  /* 0xa00000ff4b93c230 */ /* 0x000fe40000000900 */
[----:B------:R-:W-:Y:S01]  /*15020*/  FADD.FTZ R81, R45, R134 ;  /* 0x000000862d517221 */ /* 0x000fe20000010000 */
[----:B-1----:R-:W-:Y:S01]  /*15030*/  LOP3.LUT R57, R181, UR24, R148, 0x96, !PT ;  /* 0x00000018b5397c12 */ /* 0x002fe2000f8e9694 */
[----:B------:R-:W-:Y:S02]  /*15040*/  FADD.FTZ R47, R123, R110 ;  /* 0x0000006e7b2f7221 */ /* 0x000fe40000010000 */
[----:B------:R-:W-:Y:S02]  /*15050*/  FADD.FTZ R123, R121, R38 ;  /* 0x00000026797b7221 */ /* 0x000fe40000010000 */
[----:B------:R-:W-:Y:S02]  /*15060*/  IMAD.WIDE.U32 R188, R57, -0x2daee0ad, RZ ;  /* 0xd2511f5339bc7825 */ /* 0x000fe400078e00ff */
[----:B------:R2:W1:Y:S02]  /*15070*/  MUFU.EX2 R57, R83 ;  /* 0x0000005300397308 */ /* 0x0004640000000800 */
[----:B------:R-:W-:Y:S01]  /*15080*/  FADD.FTZ R38, R138, R123 ;  /* 0x0000007b8a267221 */ /* 0x000fe20000010000 */
[----:B------:R-:W-:Y:S01]  /*15090*/  LOP3.LUT R190, R189, UR14, R190, 0x96, !PT ;  /* 0x0000000ebdbe7c12 */ /* 0x000fe2000f8e96be */
[----:B------:R-:W-:Y:S04]  /*150a0*/  IMAD.WIDE.U32 R138, R73, -0x326172a9, RZ ;  /* 0xcd9e8d57498a7825 */ /* 0x000fe800078e00ff */
[----:B------:R-:W-:Y:S01]  /*150b0*/  FADD.FTZ R73, R59, R136 ;  /* 0x000000883b497221 */ /* 0x000fe20000010000 */
[----:B------:R-:W-:Y:S01]  /*150c0*/  LOP3.LUT R180, R139, UR21, R180, 0x96, !PT ;  /* 0x000000158bb47c12 */ /* 0x000fe2000f8e96b4 */
[----:B------:R-:W-:Y:S01]  /*150d0*/  IMAD.WIDE.U32 R190, R190, -0x326172a9, RZ ;  /* 0xcd9e8d57bebe7825 */ /* 0x000fe200078e00ff */
[----:B------:R-:W-:Y:S02]  /*150e0*/  F2FP.PACK_AB R59, R120, R59 ;  /* 0x0000003b783b723e */ /* 0x000fe400000000ff */
[----:B------:R-:W-:Y:S01]  /*150f0*/  PRMT R139, R147, 0x7610, R139 ;  /* 0x00007610938b7816 */ /* 0x000fe2000000008b */
[----:B------:R-:W-:Y:S01]  /*15100*/  IMAD.WIDE.U32 R180, R180, -0x2daee0ad, RZ ;  /* 0xd2511f53b4b47825 */ /* 0x000fe200078e00ff */
[----:B------:R-:W-:Y:S03]  /*15110*/  LOP3.LUT R110, R191, UR13, R138, 0x96, !PT ;  /* 0x0000000dbf6e7c12 */ /* 0x000fe6000f8e968a */
[----:B------:R-:W-:Y:S01]  /*15120*/  FADD.FTZ R120, R120, R73 ;  /* 0x0000004978787221 */ /* 0x000fe20000010000 */
[----:B------:R-:W-:Y:S01]  /*15130*/  LOP3.LUT R188, R181, UR5, R188, 0x96, !PT ;  /* 0x00000005b5bc7c12 */ /* 0x000fe2000f8e96bc */
[--C-:B------:R-:W-:Y:S01]  /*15140*/  FADD.FTZ R42, R122, R47.reuse ;  /* 0x0000002f7a2a7221 */ /* 0x100fe20000010000 */
[----:B------:R-:W-:Y:S01]  /*15150*/  PRMT R47, R46, 0x7632, R47 ;  /* 0x000076322e2f7816 */ /* 0x000fe2000000002f */
[----:B------:R-:W-:Y:S01]  /*15160*/  FADD.FTZ R121, R111, R120 ;  /* 0x000000786f797221 */ /* 0x000fe20000010000 */
[----:B--2---:R-:W-:Y:S01]  /*15170*/  F2FP.PACK_AB R83, R40, R45 ;  /* 0x0000002d2853723e */ /* 0x004fe200000000ff */
[----:B------:R-:W-:Y:S02]  /*15180*/  IMAD.WIDE.U32 R188, R188, -0x326172a9, RZ ;  /* 0xcd9e8d57bcbc7825 */ /* 0x000fe400078e00ff */
[----:B------:R-:W-:Y:S02]  /*15190*/  @!P5 HADD2 R150, -R47.H0_H0, -RZ.H0_H0 ;  /* 0xa00000ff2f96d230 */ /* 0x000fe40000000900 */
[----:B------:R-:W-:Y:S01]  /*151a0*/  FADD.FTZ R45, R40, R81 ;  /* 0x00000051282d7221 */ /* 0x000fe20000010000 */
[----:B------:R-:W-:Y:S02]  /*151b0*/  LOP3.LUT R40, R189, UR16, R190, 0x96, !PT ;  /* 0x00000010bd287c12 */ /* 0x000fe4000f8e96be */
[----:B------:R-:W-:Y:S01]  /*151c0*/  F2FP.PACK_AB R81, R53, R122 ;  /* 0x0000007a3551723e */ /* 0x000fe200000000ff */
[----:B-1----:R-:W-:Y:S01]  /*151d0*/  FADD.FTZ R122, R57, R38 ;  /* 0x00000026397a7221 */ /* 0x002fe20000010000 */
[----:B------:R-:W-:Y:S01]  /*151e0*/  LOP3.LUT R73, R40, 0xff, RZ, 0xc0, !PT ;  /* 0x000000ff28497812 */ /* 0x000fe200078ec0ff */
[--C-:B------:R-:W-:Y:S01]  /*151f0*/  FADD.FTZ R53, R53, R42.reuse ;  /* 0x0000002a35357221 */ /* 0x100fe20000010000 */
[----:B------:R-:W-:Y:S01]  /*15200*/  PRMT R42, R43, 0x7632, R42 ;  /* 0x000076322b2a7816 */ /* 0x000fe2000000002a */
[----:B------:R-:W-:Y:S01]  /*15210*/  FADD.FTZ R38, R44, R45 ;  /* 0x0000002d2c267221 */ /* 0x000fe20000010000 */
[----:B------:R-:W-:Y:S01]  /*15220*/  ISETP.LE.U32.AND P0, PT, R73, UR15, PT ;  /* 0x0000000f49007c0c */ /* 0x000fe2000bf03070 */
[----:B------:R-:W-:Y:S01]  /*15230*/  FADD.FTZ R45, R55, R122 ;  /* 0x0000007a372d7221 */ /* 0x000fe20000010000 */
[C---:B------:R-:W-:Y:S01]  /*15240*/  F2FP.PACK_AB R73, R133.reuse, R44 ;  /* 0x0000002c8549723e */ /* 0x040fe200000000ff */
[----:B------:R-:W-:Y:S01]  /*15250*/  FADD.FTZ R133, R133, R38 ;  /* 0x0000002685857221 */ /* 0x000fe20000010000 */
[----:B------:R-:W-:Y:S01]  /*15260*/  F2FP.PACK_AB R57, R55, R57 ;  /* 0x000000393739723e */ /* 0x000fe200000000ff */
[----:B------:R-:W-:Y:S01]  /*15270*/  FADD.FTZ R38, R50, R53 ;  /* 0x0000003532267221 */ /* 0x000fe20000010000 */
[C---:B------:R-:W-:Y:S01]  /*15280*/  F2FP.PACK_AB R55, R132.reuse, R111 ;  /* 0x0000006f8437723e */ /* 0x040fe200000000ff */
[----:B------:R-:W-:Y:S01]  /*15290*/  FADD.FTZ R132, R132, R121 ;  /* 0x0000007984847221 */ /* 0x000fe20000010000 */
[----:B------:R-:W-:Y:S01]  /*152a0*/  PRMT R44, R43, 0x5410, R42 ;  /* 0x000054102b2c7816 */ /* 0x000fe2000000002a */
[C---:B------:R-:W-:Y:S01]  /*152b0*/  FADD.FTZ R111, R51.reuse, R38 ;  /* 0x00000026336f7221 */ /* 0x040fe20000010000 */
[----:B------:R-:W-:Y:S02]  /*152c0*/  SHF.R.U32.HI R38, RZ, 0x18, R40 ;  /* 0x00000018ff267819 */ /* 0x000fe40000011628 */
[----:B------:R-:W-:Y:S01]  /*152d0*/  F2FP.PACK_AB R53, R51, R50 ;  /* 0x000000323335723e */ /* 0x000fe200000000ff */
[----:B------:R-:W-:Y:S01]  /*152e0*/  @!P0 HADD2 R141, -R43.H0_H0, -RZ.H0_H0 ;  /* 0xa00000ff2b8d8230 */ /* 0x000fe20000000900 */
[----:B------:R-:W-:Y:S02]  /*152f0*/  PRMT R50, R75, 0x7632, R50 ;  /* 0x000076324b327816 */ /* 0x000fe40000000032 */
[----:B------:R-:W-:Y:S02]  /*15300*/  F2FP.PACK_AB R51, R49, R106 ;  /* 0x0000006a3133723e */ /* 0x000fe400000000ff */
[----:B------:R-:W-:Y:S01]  /*15310*/  PRMT R123, R141, 0x7610, R123 ;  /* 0x000076108d7b7816 */ /* 0x000fe2000000007b */
[----:B------:R1:W-:Y:S01]  /*15320*/  @!P0 STL.S16 [R1+0x174], R141 ;  /* 0x0001748d01008387 */ /* 0x0003e20000100600 */
[----:B------:R-:W-:Y:S02]  /*15330*/  @!P2 HADD2 R146, -R50.H0_H0, -RZ.H0_H0 ;  /* 0xa00000ff3292a230 */ /* 0x000fe40000000900 */
[----:B------:R-:W-:Y:S02]  /*15340*/  @!P0 PRMT R43, R123, 0x5410, RZ ;  /* 0x000054107b2b8816 */ /* 0x000fe400000000ff */
[CC--:B------:R-:W-:Y:S02]  /*15350*/  LEA R122, P0, R143.reuse, R206.reuse, 0x1 ;  /* 0x000000ce8f7a7211 */ /* 0x0c0fe400078008ff */
[----:B------:R-:W-:Y:S02]  /*15360*/  PRMT R136, R146, 0x7610, R136 ;  /* 0x0000761092887816 */ /* 0x000fe40000000088 */
[-C--:B------:R-:W-:Y:S02]  /*15370*/  LEA.HI.X.SX32 R123, R143, R207.reuse, 0x1, P0 ;  /* 0x000000cf8f7b7211 */ /* 0x080fe400000f0eff */
[----:B------:R-:W-:Y:S01]  /*15380*/  ISETP.LE.U32.AND P0, PT, R38, UR15, PT ;  /* 0x0000000f26007c0c */ /* 0x000fe2000bf03070 */
[----:B------:R2:W3:Y:S01]  /*15390*/  LDL.S16 R143, [R1+0x158] ;  /* 0x00015800018f7983 */ /* 0x0004e20000100600 */
[----:B------:R-:W-:Y:S02]  /*153a0*/  SHF.R.U32.HI R38, RZ, 0x10, R40 ;  /* 0x00000010ff267819 */ /* 0x000fe40000011628 */
[----:B------:R-:W-:Y:S02]  /*153b0*/  LOP3.LUT R40, R40, 0xffff, RZ, 0xc0, !PT ;  /* 0x0000ffff28287812 */ /* 0x000fe400078ec0ff */
[----:B------:R-:W-:Y:S02]  /*153c0*/  LOP3.LUT R38, R38, 0xff, RZ, 0xc0, !PT ;  /* 0x000000ff26267812 */ /* 0x000fe400078ec0ff */
[----:B------:R-:W-:Y:S04]  /*153d0*/  SHF.R.U32.HI R40, RZ, 0x8, R40 ;  /* 0x00000008ff287819 */ /* 0x000fe80000011628 */
[----:B------:R-:W-:Y:S02]  /*153e0*/  LOP3.LUT R40, R40, 0xffff, RZ, 0xc0, !PT ;  /* 0x0000ffff28287812 */ /* 0x000fe400078ec0ff */
[----:B------:R-:W-:Y:S01]  /*153f0*/  @P0 LOP3.LUT R214, R214, 0x1000, RZ, 0xfc, !PT ;  /* 0x00001000d6d60812 */ /* 0x000fe200078efcff */
[----:B-1----:R-:W-:Y:S01]  /*15400*/  IMAD.MOV.U32 R141, RZ, RZ, c[0x0][0x228] ;  /* 0x00008a00ff8d7624 */ /* 0x002fe200078e00ff */
[----:B------:R-:W-:Y:S02]  /*15410*/  ISETP.LE.U32.AND P0, PT, R107, UR15, PT ;  /* 0x0000000f6b007c0c */ /* 0x000fe4000bf03070 */
[----:B------:R-:W-:Y:S01]  /*15420*/  PRMT R107, R150, 0x7610, R107 ;  /* 0x00007610966b7816 */ /* 0x000fe2000000006b */
[C---:B------:R-:W-:Y:S04]  /*15430*/  IMAD.WIDE R134, R141.reuse, 0x70, R186 ;  /* 0x000000708d867825 */ /* 0x040fe800078e02ba */
[----:B------:R-:W-:Y:S01]  /*15440*/  IMAD R141, R141, 0x48, RZ ;  /* 0x000000488d8d7824 */ /* 0x000fe200078e02ff */
[----:B------:R1:W-:Y:S04]  /*15450*/  STG.E.U16 [R134.64], R43 ;  /* 0x0000002b86007986 */ /* 0x0003e8000c10151c */
[C---:B------:R-:W-:Y:S01]  /*15460*/  LEA R120, P3, R141.reuse, R206, 0x1 ;  /* 0x000000ce8d787211 */ /* 0x040fe200078608ff */
[----:B------:R-:W-:Y:S03]  /*15470*/  @!P0 HADD2 R151, -R46.H0_H0, -RZ.H0_H0 ;  /* 0xa00000ff2e978230 */ /* 0x000fe60000000900 */
[----:B------:R-:W-:Y:S02]  /*15480*/  LEA.HI.X.SX32 R121, R141, R207, 0x1, P3 ;  /* 0x000000cf8d797211 */ /* 0x000fe400018f0eff */
[----:B------:R-:W-:Y:S01]  /*15490*/  ISETP.LE.U32.AND P3, PT, R38, UR15, PT ;  /* 0x0000000f26007c0c */ /* 0x000fe2000bf63070 */
[----:B------:R-:W-:Y:S01]  /*154a0*/  @!P0 STL.S16 [R1+0x168], R151 ;  /* 0x0001689701008387 */ /* 0x000fe20000100600 */
[----:B------:R-:W-:Y:S02]  /*154b0*/  PRMT R38, R46, 0x5410, R47 ;  /* 0x000054102e267816 */ /* 0x000fe4000000002f */
[----:B------:R-:W-:Y:S01]  /*154c0*/  @!P5 PRMT R47, R107, 0x5410, RZ ;  /* 0x000054106b2fd816 */ /* 0x000fe200000000ff */
[----:B------:R-:W-:Y:S01]  /*154d0*/  @!P5 STL.S16 [R1+0x164], R150 ;  /* 0x000164960100d387 */ /* 0x000fe20000100600 */
[----:B------:R-:W-:Y:S02]  /*154e0*/  PRMT R107, R75, 0x5410, R50 ;  /* 0x000054104b6b7816 */ /* 0x000fe40000000032 */
[----:B------:R-:W-:Y:S01]  /*154f0*/  @!P2 PRMT R50, R136, 0x5410, RZ ;  /* 0x000054108832a816 */ /* 0x000fe200000000ff */
[----:B------:R-:W-:Y:S01]  /*15500*/  @!P4 STL.S16 [R1+0x160], R147 ;  /* 0x000160930100c387 */ /* 0x000fe20000100600 */
[----:B------:R-:W-:Y:S01]  /*15510*/  ISETP.LE.U32.AND P5, PT, R40, UR15, PT ;  /* 0x0000000f28007c0c */ /* 0x000fe2000bfa3070 */
[--C-:B------:R-:W-:Y:S01]  /*15520*/  FADD.FTZ R40, R106, R45.reuse ;  /* 0x0000002d6a287221 */ /* 0x100fe20000010000 */
[----:B------:R-:W-:Y:S01]  /*15530*/  @!P4 PRMT R75, R139, 0x5410, RZ ;  /* 0x000054108b4bc816 */ /* 0x000fe200000000ff */
[----:B------:R-:W-:Y:S02]  /*15540*/  @!P2 STL.S16 [R1+0x15c], R146 ;  /* 0x00015c920100a387 */ /* 0x000fe40000100600 */
[----:B------:R-:W-:Y:S01]  /*15550*/  FADD.FTZ R95, R49, R40 ;  /* 0x00000028315f7221 */ /* 0x000fe20000010000 */
[----:B------:R-:W-:Y:S01]  /*15560*/  SHF.R.U32.HI R40, RZ, 0x18, R94 ;  /* 0x00000018ff287819 */ /* 0x000fe2000001165e */
[----:B------:R2:W4:Y:S01]  /*15570*/  LDL.S16 R141, [R1+0x154] ;  /* 0x00015400018d7983 */ /* 0x0005220000100600 */
[----:B-1----:R-:W-:Y:S02]  /*15580*/  PRMT R134, R151, 0x7610, R134 ;  /* 0x0000761097867816 */ /* 0x002fe40000000086 */
[----:B------:R-:W-:Y:S01]  /*15590*/  ISETP.LE.U32.AND P2, PT, R40, UR15, PT ;  /* 0x0000000f28007c0c */ /* 0x000fe2000bf43070 */
[----:B------:R2:W2:Y:S01]  /*155a0*/  LDL.S16 R136, [R1+0x144] ;  /* 0x0001440001887983 */ /* 0x0004a20000100600 */
[----:B------:R-:W-:Y:S02]  /*155b0*/  @!P0 PRMT R46, R134, 0x5410, RZ ;  /* 0x00005410862e8816 */ /* 0x000fe400000000ff */
[----:B------:R-:W-:Y:S01]  /*155c0*/  LOP3.LUT P0, RZ, R214, 0x1000, RZ, 0xc0, !PT ;  /* 0x00001000d6ff7812 */ /* 0x000fe2000780c0ff */
[----:B------:R1:W2:Y:S01]  /*155d0*/  LDL.S16 R134, [R1+0x14c] ;  /* 0x00014c0001867983 */ /* 0x0002a20000100600 */
[C---:B------:R-:W-:Y:S02]  /*155e0*/  PRMT R40, R67.reuse, 0x7632, R40 ;  /* 0x0000763243287816 */ /* 0x040fe40000000028 */
[----:B------:R-:W-:Y:S01]  /*155f0*/  SHF.R.U32.HI R94, RZ, 0x10, R94 ;  /* 0x00000010ff5e7819 */ /* 0x000fe2000001165e */
[----:B------:R1:W2:Y:S01]  /*15600*/  LDL.S16 R139, [R1+0x140] ;  /* 0x00014000018b7983 */ /* 0x0002a20000100600 */
[----:B------:R-:W-:Y:S02]  /*15610*/  PRMT R106, R67, 0x5410, R40 ;  /* 0x00005410436a7816 */ /* 0x000fe40000000028 */
[----:B------:R-:W-:Y:S04]  /*15620*/  LOP3.LUT R94, R94, 0xff, RZ, 0xc0, !PT ;  /* 0x000000ff5e5e7812 */ /* 0x000fe800078ec0ff */
[----:B------:R-:W-:Y:S02]  /*15630*/  ISETP.LE.U32.AND P4, PT, R94, UR15, PT ;  /* 0x0000000f5e007c0c */ /* 0x000fe4000bf83070 */
[----:B------:R1:W-:Y:S02]  /*15640*/  MUFU.EX2 R94, R52 ;  /* 0x00000034005e7308 */ /* 0x0003e40000000800 */
[----:B-1----:R-:W-:Y:S01]  /*15650*/  PRMT R52, R79, 0x7632, R52 ;  /* 0x000076324f347816 */ /* 0x002fe20000000034 */
[----:B---3--:R-:W-:Y:S05]  /*15660*/  @!P6 HADD2 R143, -R67.H0_H0, -RZ.H0_H0 ;  /* 0xa00000ff438fe230 */ /* 0x008fea0000000900 */
[----:B------:R-:W-:Y:S01]  /*15670*/  PRMT R45, R143, 0x7610, R45 ;  /* 0x000076108f2d7816 */ /* 0x000fe2000000002d */
[----:B------:R1:W-:Y:S03]  /*15680*/  @!P6 STL.S16 [R1+0x158], R143 ;  /* 0x0001588f0100e387 */ /* 0x0003e60000100600 */
[----:B------:R-:W-:Y:S02]  /*15690*/  @!P6 PRMT R67, R45, 0x5410, RZ ;  /* 0x000054102d43e816 */ /* 0x000fe400000000ff */
[C---:B------:R-:W-:Y:S02]  /*156a0*/  LOP3.LUT P6, RZ, R214.reuse, 0x800, RZ, 0xc0, !PT ;  /* 0x00000800d6ff7812 */ /* 0x040fe400078cc0ff */
[----:B------:R-:W-:Y:S01]  /*156b0*/  LOP3.LUT R214, R214, 0xfffffbff, RZ, 0xc0, !PT ;  /* 0xfffffbffd6d67812 */ /* 0x000fe200078ec0ff */
[----:B----4-:R-:W-:Y:S05]  /*156c0*/  @!P5 HADD2 R141, -R42.H0_H0, -RZ.H0_H0 ;  /* 0xa00000ff2a8dd230 */ /* 0x010fea0000000900 */
[----:B------:R-:W-:Y:S01]  /*156d0*/  PRMT R43, R141, 0x7610, R43 ;  /* 0x000076108d2b7816 */ /* 0x000fe2000000002b */
[----:B------:R3:W-:Y:S01]  /*156e0*/  @!P5 STL.S16 [R1+0x154], R141 ;  /* 0x0001548d0100d387 */ /* 0x0007e20000100600 */
[----:B--2---:R-:W-:Y:S02]  /*156f0*/  @!P3 HADD2 R134, -R39.H0_H0, -RZ.H0_H0 ;  /* 0xa00000ff2786b230 */ /* 0x004fe40000000900 */
[----:B------:R-:W-:Y:S02]  /*15700*/  @!P5 PRMT R42, R43, 0x5410, RZ ;  /* 0x000054102b2ad816 */ /* 0x000fe400000000ff */
[--C-:B------:R-:W-:Y:S01]  /*15710*/  SHF.R.U32.HI R43, RZ, 0x8, R48.reuse ;  /* 0x00000008ff2b7819 */ /* 0x100fe20000011630 */
[----:B------:R-:W-:Y:S01]  /*15720*/  @!P1 HADD2 R139, -R79.H0_H0, -RZ.H0_H0 ;  /* 0xa00000ff4f8b9230 */ /* 0x000fe20000000900 */
[----:B------:R-:W-:Y:S01]  /*15730*/  PRMT R48, R39, 0x7632, R48 ;  /* 0x0000763227307816 */ /* 0x000fe20000000030 */
[----:B------:R-:W-:Y:S01]  /*15740*/  @!P3 STL.S16 [R1+0x14c], R134 ;  /* 0x00014c860100b387 */ /* 0x000fe20000100600 */
[----:B------:R-:W-:Y:S02]  /*15750*/  LOP3.LUT R43, R43, 0xffff, RZ, 0xc0, !PT ;  /* 0x0000ffff2b2b7812 */ /* 0x000fe400078ec0ff */
[----:B------:R-:W-:Y:S01]  /*15760*/  PRMT R45, R39, 0x5410, R48 ;  /* 0x00005410272d7816 */ /* 0x000fe20000000030 */
[----:B-1----:R1:W2:Y:S01]  /*15770*/  LDL.S16 R143, [R1+0x138] ;  /* 0x00013800018f7983 */ /* 0x0022a20000100600 */
[----:B------:R-:W-:Y:S01]  /*15780*/  ISETP.LE.U32.AND P5, PT, R43, UR15, PT ;  /* 0x0000000f2b007c0c */ /* 0x000fe2000bfa3070 */
[----:B------:R-:W-:Y:S01]  /*15790*/  @!P0 HADD2 R136, -R48.H0_H0, -RZ.H0_H0 ;  /* 0xa00000ff30888230 */ /* 0x000fe20000000900 */
[----:B------:R-:W-:Y:S01]  /*157a0*/  MUFU.EX2 R43, R182 ;  /* 0x000000b6002b7308 */ /* 0x000fe20000000800 */
[----:B------:R4:W-:Y:S04]  /*157b0*/  STG.E.U16 [R122.64], R42 ;  /* 0x0000002a7a007986 */ /* 0x0009e8000c10151c */
[----:B---3--:R1:W3:Y:S04]  /*157c0*/  LDL.S16 R141, [R1+0x134] ;  /* 0x00013400018d7983 */ /* 0x0082e80000100600 */
[----:B------:R-:W-:Y:S01]  /*157d0*/  @!P0 STL.S16 [R1+0x144], R136 ;  /* 0x0001448801008387 */ /* 0x000fe20000100600 */
[----:B----4-:R-:W-:Y:S02]  /*157e0*/  PRMT R42, R134, 0x7610, R42 ;  /* 0x00007610862a7816 */ /* 0x010fe4000000002a */
[----:B------:R-:W4:Y:S02]  /*157f0*/  MUFU.EX2 R134, R68 ;  /* 0x0000004400867308 */ /* 0x000f240000000800 */
[----:B------:R-:W-:Y:S02]  /*15800*/  @!P3 PRMT R39, R42, 0x5410, RZ ;  /* 0x000054102a27b816 */ /* 0x000fe400000000ff */
[----:B------:R-:W-:Y:S03]  /*15810*/  LOP3.LUT R42, R188, 0xff, RZ, 0xc0, !PT ;  /* 0x000000ffbc2a7812 */ /* 0x000fe600078ec0ff */
[----:B------:R1:W-:Y:S01]  /*15820*/  STG.E.U16 [R120.64], R39 ;  /* 0x0000002778007986 */ /* 0x0003e2000c10151c */
[----:B----4-:R-:W-:Y:S02]  /*15830*/  F2FP.PACK_AB R49, R183, R134 ;  /* 0x00000086b731723e */ /* 0x010fe400000000ff */
[----:B-1----:R-:W-:Y:S01]  /*15840*/  PRMT R39, R136, 0x7610, R39 ;  /* 0x0000761088277816 */ /* 0x002fe20000000027 */
[----:B------:R-:W-:Y:S02]  /*15850*/  FADD.FTZ R136, R134, R133 ;  /* 0x0000008586887221 */ /* 0x000fe40000010000 */
[----:B------:R1:W4:Y:S01]  /*15860*/  LDL.S16 R134, [R1+0x128] ;  /* 0x0001280001867983 */ /* 0x0003220000100600 */
[----:B------:R-:W-:Y:S01]  /*15870*/  @!P0 PRMT R48, R39, 0x5410, RZ ;  /* 0x0000541027308816 */ /* 0x000fe200000000ff */
[--C-:B------:R-:W-:Y:S01]  /*15880*/  FADD.FTZ R133, R183, R136.reuse ;  /* 0x00000088b7857221 */ /* 0x100fe20000010000 */
[----:B------:R-:W-:Y:S01]  /*15890*/  ISETP.LE.U32.AND P0, PT, R42, UR15, PT ;  /* 0x0000000f2a007c0c */ /* 0x000fe2000bf03070 */
[----:B------:R1:W-:Y:S01]  /*158a0*/  @!P1 STL.S16 [R1+0x140], R139 ;  /* 0x0001408b01009387 */ /* 0x0003e20000100600 */
[----:B------:R-:W-:Y:S01]  /*158b0*/  PRMT R136, R139, 0x7610, R136 ;  /* 0x000076108b887816 */ /* 0x000fe20000000088 */
[----:B------:R-:W-:Y:S01]  /*158c0*/  FADD.FTZ R39, R43, R132 ;  /* 0x000000842b277221 */ /* 0x000fe20000010000 */
[----:B------:R-:W-:Y:S01]  /*158d0*/  F2FP.PACK_AB R43, R94, R43 ;  /* 0x0000002b5e2b723e */ /* 0x000fe200000000ff */
[----:B------:R1:W-:Y:S01]  /*158e0*/  STG.E.U16 [R120.64+0x2], R48 ;  /* 0x0000023078007986 */ /* 0x0003e2000c10151c */
[----:B------:R-:W-:Y:S01]  /*158f0*/  LOP3.LUT R42, R188, 0xffff, RZ, 0xc0, !PT ;  /* 0x0000ffffbc2a7812 */ /* 0x000fe200078ec0ff */
[----:B------:R-:W-:Y:S01]  /*15900*/  FADD.FTZ R94, R94, R39 ;  /* 0x000000275e5e7221 */ /* 0x000fe20000010000 */
[----:B------:R-:W-:Y:S01]  /*15910*/  PRMT R39, R79, 0x5410, R52 ;  /* 0x000054104f277816 */ /* 0x000fe20000000034 */
[----:B------:R1:W-:Y:S01]  /*15920*/  STG.E.U16 [R206.64+0x10], R46 ;  /* 0x0000102ece007986 */ /* 0x0003e2000c10151c */
[----:B------:R-:W-:Y:S01]  /*15930*/  @!P1 PRMT R79, R136, 0x5410, RZ ;  /* 0x00005410884f9816 */ /* 0x000fe200000000ff */
[----:B------:R-:W-:Y:S01]  /*15940*/  IMAD.WIDE.U32 R182, R110, -0x2daee0ad, RZ ;  /* 0xd2511f536eb67825 */ /* 0x000fe200078e00ff */
[----:B------:R-:W-:Y:S01]  /*15950*/  SHF.R.U32.HI R42, RZ, 0x8, R42 ;  /* 0x00000008ff2a7819 */ /* 0x000fe2000001162a */
[----:B------:R1:W4:Y:S01]  /*15960*/  LDL.S16 R136, [R1+0x12c] ;  /* 0x00012c0001887983 */ /* 0x0003220000100600 */
[----:B------:R-:W-:Y:S02]  /*15970*/  SHF.R.U32.HI R132, RZ, 0x10, R188 ;  /* 0x00000010ff847819 */ /* 0x000fe400000116bc */
[----:B------:R-:W-:Y:S01]  /*15980*/  LOP3.LUT R42, R42, 0xffff, RZ, 0xc0, !PT ;  /* 0x0000ffff2a2a7812 */ /* 0x000fe200078ec0ff */
[----:B------:R1:W-:Y:S01]  /*15990*/  STG.E.U16 [R206.64+0x12], R47 ;  /* 0x0000122fce007986 */ /* 0x0003e2000c10151c */
[----:B------:R-:W-:Y:S02]  /*159a0*/  LOP3.LUT R132, R132, 0xff, RZ, 0xc0, !PT ;  /* 0x000000ff84847812 */ /* 0x000fe400078ec0ff */
[----:B------:R-:W-:Y:S01]  /*159b0*/  ISETP.LE.U32.AND P1, PT, R42, UR15, PT ;  /* 0x0000000f2a007c0c */ /* 0x000fe2000bf23070 */
[----:B------:R-:W-:Y:S01]  /*159c0*/  STG.E.U16 [R186.64+0x10], R79 ;  /* 0x0000104fba007986 */ /* 0x000fe2000c10151c */
[----:B------:R-:W-:Y:S02]  /*159d0*/  PRMT R42, R41, 0x7632, R42 ;  /* 0x00007632292a7816 */ /* 0x000fe4000000002a */
[----:B------:R-:W-:Y:S02]  /*159e0*/  ISETP.LE.U32.AND P3, PT, R132, UR15, PT ;  /* 0x0000000f84007c0c */ /* 0x000fe4000bf63070 */
[----:B------:R-:W-:Y:S01]  /*159f0*/  SHF.R.U32.HI R132, RZ, 0x18, R188 ;  /* 0x00000018ff847819 */ /* 0x000fe200000116bc */
[----:B-1----:R1:W4:Y:S01]  /*15a00*/  LDL.S16 R139, [R1+0x130] ;  /* 0x00013000018b7983 */ /* 0x0023220000100600 */
[----:B------:R-:W-:Y:S02]  /*15a10*/  LOP3.LUT R110, R183, UR6, R180, 0x96, !PT ;  /* 0x00000006b76e7c12 */ /* 0x000fe4000f8e96b4 */
[----:B------:R-:W-:Y:S02]  /*15a20*/  PRMT R48, R71, 0x7632, R48 ;  /* 0x0000763247307816 */ /* 0x000fe40000000030 */
[----:B------:R-:W-:Y:S02]  /*15a30*/  PRMT R46, R41, 0x5410, R42 ;  /* 0x00005410292e7816 */ /* 0x000fe4000000002a */
[----:B------:R-:W-:Y:S04]  /*15a40*/  LOP3.LUT R47, R110, 0xffff, RZ, 0xc0, !PT ;  /* 0x0000ffff6e2f7812 */ /* 0x000fe800078ec0ff */
[----:B------:R-:W-:Y:S01]  /*15a50*/  SHF.R.U32.HI R47, RZ, 0x8, R47 ;  /* 0x00000008ff2f7819 */ /* 0x000fe2000001162f */
[----:B--2---:R-:W-:Y:S05]  /*15a60*/  @!P6 HADD2 R143, -R52.H0_H0, -RZ.H0_H0 ;  /* 0xa00000ff348fe230 */ /* 0x004fea0000000900 */
[----:B------:R-:W-:Y:S01]  /*15a70*/  PRMT R138, R143, 0x7610, R138 ;  /* 0x000076108f8a7816 */ /* 0x000fe2000000008a */
[----:B------:R-:W-:Y:S03]  /*15a80*/  @!P6 STL.S16 [R1+0x138], R143 ;  /* 0x0001388f0100e387 */ /* 0x000fe60000100600 */
[----:B------:R-:W-:Y:S01]  /*15a90*/  @!P6 PRMT R52, R138, 0x5410, RZ ;  /* 0x000054108a34e816 */ /* 0x000fe200000000ff */
[----:B---3--:R-:W-:Y:S04]  /*15aa0*/  @!P0 HADD2 R141, -R41.H0_H0, -RZ.H0_H0 ;  /* 0xa00000ff298d8230 */ /* 0x008fe80000000900 */
[----:B------:R2:W-:Y:S01]  /*15ab0*/  STG.E.U16 [R186.64+0x12], R52 ;  /* 0x00001234ba007986 */ /* 0x0005e2000c10151c */
[----:B------:R-:W-:Y:S03]  /*15ac0*/  PRMT R135, R141, 0x7610, R135 ;  /* 0x000076108d877816 */ /* 0x000fe60000000087 */
[----:B------:R-:W-:Y:S01]  /*15ad0*/  @!P0 STL.S16 [R1+0x134], R141 ;  /* 0x0001348d01008387 */ /* 0x000fe20000100600 */
[----:B------:R-:W-:Y:S03]  /*15ae0*/  @!P0 PRMT R41, R135, 0x5410, RZ ;  /* 0x0000541087298816 */ /* 0x000fe600000000ff */
[----:B------:R1:W3:Y:S01]  /*15af0*/  LDL.S16 R138, [R1+0x124] ;  /* 0x00012400018a7983 */ /* 0x0002e20000100600 */
[----:B------:R-:W-:Y:S01]  /*15b00*/  ISETP.LE.U32.AND P0, PT, R132, UR15, PT ;  /* 0x0000000f84007c0c */ /* 0x000fe2000bf03070 */
[----:B------:R-:W1:Y:S01]  /*15b10*/  MUFU.EX2 R135, R85 ;  /* 0x0000005500877308 */ /* 0x000e620000000800 */
[----:B------:R-:W-:Y:S01]  /*15b20*/  LOP3.LUT R132, R110, 0xff, RZ, 0xc0, !PT ;  /* 0x000000ff6e847812 */ /* 0x000fe200078ec0ff */
[----:B------:R-:W-:Y:S03]  /*15b30*/  STG.E.U16 [R122.64+0xe], R41 ;  /* 0x00000e297a007986 */ /* 0x000fe6000c10151c */
[----:B------:R-:W-:Y:S02]  /*15b40*/  ISETP.LE.U32.AND P6, PT, R132, UR15, PT ;  /* 0x0000000f84007c0c */ /* 0x000fe4000bfc3070 */
[----:B--2---:R-:W-:Y:S02]  /*15b50*/  LOP3.LUT R52, R47, 0xffff, RZ, 0xc0, !PT ;  /* 0x0000ffff2f347812 */ /* 0x004fe400078ec0ff */
[----:B------:R-:W-:Y:S02]  /*15b60*/  PRMT R47, R71, 0x5410, R48 ;  /* 0x00005410472f7816 */ /* 0x000fe40000000030 */
[----:B-1----:R-:W-:Y:S01]  /*15b70*/  F2FP.PACK_AB R85, R135, R166 ;  /* 0x000000a68755723e */ /* 0x002fe200000000ff */
[----:B----4-:R-:W-:Y:S05]  /*15b80*/  @!P1 HADD2 R134, -R42.H0_H0, -RZ.H0_H0 ;  /* 0xa00000ff2a869230 */ /* 0x010fea0000000900 */
[----:B------:R-:W-:Y:S01]  /*15b90*/  PRMT R140, R134, 0x7610, R140 ;  /* 0x00007610868c7816 */ /* 0x000fe2000000008c */
[----:B------:R1:W-:Y:S03]  /*15ba0*/  @!P1 STL.S16 [R1+0x128], R134 ;  /* 0x0001288601009387 */ /* 0x0003e60000100600 */
[----:B------:R-:W-:Y:S05]  /*15bb0*/  @!P1 PRMT R42, R140, 0x5410, RZ ;  /* 0x000054108c2a9816 */ /* 0x000fea00000000ff */
[----:B------:R2:W-:Y:S01]  /*15bc0*/  STG.E.U16 [R122.64+0x10], R42 ;  /* 0x0000102a7a007986 */ /* 0x0005e2000c10151c */
[----:B------:R-:W-:Y:S05]  /*15bd0*/  @!P0 HADD2 R136, -R48.H0_H0, -RZ.H0_H0 ;  /* 0xa00000ff30888230 */ /* 0x000fea0000000900 */
[----:B------:R-:W-:Y:S04]  /*15be0*/  PRMT R79, R136, 0x7610, R79 ;  /* 0x00007610884f7816 */ /* 0x000fe8000000004f */
[----:B------:R-:W-:Y:S01]  /*15bf0*/  @!P0 PRMT R48, R79, 0x5410, RZ ;  /* 0x000054104f308816 */ /* 0x000fe200000000ff */
[----:B------:R-:W-:Y:S01]  /*15c00*/  IMAD.U32 R79, RZ, RZ, UR19 ;  /* 0x00000013ff4f7e24 */ /* 0x000fe2000f8e00ff */
[----:B------:R-:W-:Y:S04]  /*15c10*/  @!P3 HADD2 R139, -R71.H0_H0, -RZ.H0_H0 ;  /* 0xa00000ff478bb230 */ /* 0x000fe80000000900 */
[----:B------:R-:W-:Y:S01]  /*15c20*/  LOP3.LUT R79, R157, UR17, R79, 0x96, !PT ;  /* 0x000000119d4f7c12 */ /* 0x000fe2000f8e964f */
[----:B------:R-:W-:Y:S01]  /*15c30*/  STG.E.U16 [R120.64+0x12], R48 ;  /* 0x0000123078007986 */ /* 0x000fe2000c10151c */
[----:B-1----:R-:W1:Y:S01]  /*15c40*/  MUFU.EX2 R134, R167 ;  /* 0x000000a700867308 */ /* 0x002e620000000800 */
[----:B------:R-:W-:Y:S01]  /*15c50*/  UIADD3 UR17, UR27, 0x2, URZ ;  /* 0x000000021b117890 */ /* 0x000fe2000fffe03f */
[----:B------:R-:W-:Y:S01]  /*15c60*/  PRMT R132, R139, 0x7610, R132 ;  /* 0x000076108b847816 */ /* 0x000fe20000000084 */
[----:B------:R-:W-:Y:S01]  /*15c70*/  @!P3 STL.S16 [R1+0x130], R139 ;  /* 0x0001308b0100b387 */ /* 0x000fe20000100600 */
[----:B------:R-:W-:Y:S02]  /*15c80*/  UIADD3 UR27, UR27, 0x3, URZ ;  /* 0x000000031b1b7890 */ /* 0x000fe4000fffe03f */
[----:B------:R-:W-:Y:S01]  /*15c90*/  @!P3 PRMT R71, R132, 0x5410, RZ ;  /* 0x000054108447b816 */ /* 0x000fe200000000ff */
[----:B------:R4:W-:Y:S01]  /*15ca0*/  @!P0 STL.S16 [R1+0x12c], R136 ;  /* 0x00012c8801008387 */ /* 0x0009e20000100600 */
[----:B------:R-:W-:Y:S01]  /*15cb0*/  ISETP.LE.U32.AND P3, PT, R52, UR15, PT ;  /* 0x0000000f34007c0c */ /* 0x000fe2000bf63070 */
[----:B------:R-:W-:Y:S01]  /*15cc0*/  FADD.FTZ R132, R166, R111 ;  /* 0x0000006fa6847221 */ /* 0x000fe20000010000 */
[--C-:B------:R-:W-:Y:S01]  /*15cd0*/  SHF.R.U32.HI R52, RZ, 0x18, R110.reuse ;  /* 0x00000018ff347819 */ /* 0x100fe2000001166e */
[----:B------:R-:W-:Y:S01]  /*15ce0*/  STG.E.U16 [R120.64+0x10], R71 ;  /* 0x0000104778007986 */ /* 0x000fe2000c10151c */
[----:B------:R-:W-:Y:S01]  /*15cf0*/  SHF.R.U32.HI R110, RZ, 0x10, R110 ;  /* 0x00000010ff6e7819 */ /* 0x000fe2000001166e */
[----:B------:R-:W-:Y:S01]  /*15d00*/  FADD.FTZ R132, R135, R132 ;  /* 0x0000008487847221 */ /* 0x000fe20000010000 */
[----:B------:R-:W-:Y:S01]  /*15d10*/  ISETP.LE.U32.AND P0, PT, R52, UR15, PT ;  /* 0x0000000f34007c0c */ /* 0x000fe2000bf03070 */
[----:B------:R-:W-:Y:S01]  /*15d20*/  STG.E.U16 [R206.64+0x20], R75 ;  /* 0x0000204bce007986 */ /* 0x000fe2000c10151c */
[----:B------:R-:W-:Y:S01]  /*15d30*/  PRMT R52, R77, 0x7632, R52 ;  /* 0x000076324d347816 */ /* 0x000fe20000000034 */
[----:B------:R-:W-:Y:S01]  /*15d40*/  FADD.FTZ R132, R117, R132 ;  /* 0x0000008475847221 */ /* 0x000fe20000010000 */
[----:B------:R-:W-:Y:S01]  /*15d50*/  LOP3.LUT R110, R110, 0xff, RZ, 0xc0, !PT ;  /* 0x000000ff6e6e7812 */ /* 0x000fe200078ec0ff */
[----:B------:R4:W-:Y:S01]  /*15d60*/  STG.E.U16 [R206.64+0x22], R50 ;  /* 0x00002232ce007986 */ /* 0x0009e2000c10151c */
[----:B--2---:R-:W-:Y:S01]  /*15d70*/  MUFU.EX2 R42, R169 ;  /* 0x000000a9002a7308 */ /* 0x004fe20000000800 */
[----:B-1----:R-:W-:Y:S09]  /*15d80*/  F2FP.PACK_AB R41, R119, R134 ;  /* 0x000000867729723e */ /* 0x002ff200000000ff */
[----:B----4-:R1:W2:Y:S01]  /*15d90*/  MUFU.EX2 R136, R105 ;  /* 0x0000006900887308 */ /* 0x0102a20000000800 */
[----:B------:R-:W-:Y:S02]  /*15da0*/  PRMT R50, R65, 0x7632, R50 ;  /* 0x0000763241327816 */ /* 0x000fe40000000032 */
[----:B-1----:R-:W-:Y:S01]  /*15db0*/  PRMT R105, R77, 0x5410, R52 ;  /* 0x000054104d697816 */ /* 0x002fe20000000034 */
[----:B---3--:R-:W-:Y:S05]  /*15dc0*/  @!P4 HADD2 R138, -R77.H0_H0, -RZ.H0_H0 ;  /* 0xa00000ff4d8ac230 */ /* 0x008fea0000000900 */
[----:B------:R-:W-:Y:S01]  /*15dd0*/  PRMT R135, R138, 0x7610, R135 ;  /* 0x000076108a877816 */ /* 0x000fe20000000087 */
[----:B------:R1:W-:Y:S03]  /*15de0*/  @!P4 STL.S16 [R1+0x124], R138 ;  /* 0x0001248a0100c387 */ /* 0x0003e60000100600 */
[----:B------:R-:W-:Y:S01]  /*15df0*/  @!P4 PRMT R77, R135, 0x5410, RZ ;  /* 0x00005410874dc816 */ /* 0x000fe200000000ff */
[----:B------:R3:W4:Y:S01]  /*15e00*/  LDL.S16 R155, [R1+0x148] ;  /* 0x00014800019b7983 */ /* 0x0007220000100600 */
[----:B------:R-:W-:Y:S01]  /*15e10*/  ISETP.LE.U32.AND P4, PT, R110, UR15, PT ;  /* 0x0000000f6e007c0c */ /* 0x000fe2000bf83070 */
[----:B--2---:R-:W-:Y:S02]  /*15e20*/  FADD.FTZ R110, R136, R133 ;  /* 0x00000085886e7221 */ /* 0x004fe40000010000 */
[----:B------:R3:W2:Y:S02]  /*15e30*/  LDL.S16 R153, [R1+0x13c] ;  /* 0x00013c0001997983 */ /* 0x0006a40000100600 */
[----:B------:R-:W-:Y:S02]  /*15e40*/  FADD.FTZ R110, R103, R110 ;  /* 0x0000006e676e7221 */ /* 0x000fe40000010000 */
[----:B------:R3:W3:Y:S04]  /*15e50*/  LDL.S16 R152, [R1+0x120] ;  /* 0x0001200001987983 */ /* 0x0006e80000100600 */
[----:B------:R2:W3:Y:S04]  /*15e60*/  LDL.S16 R151, [R1+0x11c] ;  /* 0x00011c0001977983 */ /* 0x0004e80000100600 */
[----:B------:R2:W3:Y:S04]  /*15e70*/  LDL.S16 R150, [R1+0x118] ;  /* 0x0001180001967983 */ /* 0x0004e80000100600 */
[----:B------:R2:W3:Y:S01]  /*15e80*/  LDL.S16 R145, [R1+0x114] ;  /* 0x0001140001917983 */ /* 0x0004e20000100600 */
[----:B-1----:R-:W-:Y:S02]  /*15e90*/  FADD.FTZ R138, R134, R95 ;  /* 0x0000005f868a7221 */ /* 0x002fe40000010000 */
[----:B------:R-:W-:Y:S01]  /*15ea0*/  IMAD.WIDE.U32 R134, R79, -0x326172a9, RZ ;  /* 0xcd9e8d574f867825 */ /* 0x000fe200078e00ff */
[----:B------:R1:W3:Y:S03]  /*15eb0*/  LDL.S16 R143, [R1+0x110] ;  /* 0x00011000018f7983 */ /* 0x0002e60000100600 */
[----:B------:R-:W-:Y:S01]  /*15ec0*/  FADD.FTZ R111, R119, R138 ;  /* 0x0000008a776f7221 */ /* 0x000fe20000010000 */
[----:B------:R-:W-:Y:S01]  /*15ed0*/  LOP3.LUT R79, R135, UR7, R212, 0x96, !PT ;  /* 0x00000007874f7c12 */ /* 0x000fe2000f8e96d4 */
[----:B------:R1:W-:Y:S01]  /*15ee0*/  STG.E.U16 [R186.64+0x20], R77 ;  /* 0x0000204dba007986 */ /* 0x0003e2000c10151c */
[--C-:B------:R-:W-:Y:S01]  /*15ef0*/  LOP3.LUT R95, R185, UR26, R134.reuse, 0x96, !PT ;  /* 0x0000001ab95f7c12 */ /* 0x100fe2000f8e9686 */
[----:B------:R-:W1:Y:S01]  /*15f00*/  MUFU.EX2 R119, R211 ;  /* 0x000000d300777308 */ /* 0x000e620000000800 */
[----:B------:R-:W-:Y:S01]  /*15f10*/  LOP3.LUT R134, R149, UR26, R134, 0x96, !PT ;  /* 0x0000001a95867c12 */ /* 0x000fe2000f8e9686 */
[----:B------:R-:W-:Y:S04]  /*15f20*/  IMAD.WIDE.U32 R140, R79, -0x2daee0ad, RZ ;  /* 0xd2511f534f8c7825 */ /* 0x000fe800078e00ff */
[----:B------:R-:W-:Y:S01]  /*15f30*/  IMAD.WIDE.U32 R138, R95, -0x2daee0ad, RZ ;  /* 0xd2511f535f8a7825 */ /* 0x000fe200078e00ff */
[----:B------:R-:W-:Y:S04]  /*15f40*/  LOP3.LUT R79, R141, UR25, R170, 0x96, !PT ;  /* 0x000000198d4f7c12 */ /* 0x000fe8000f8e96aa */
[----:B------:R-:W-:Y:S01]  /*15f50*/  LOP3.LUT R95, R139, UR23, R140, 0x96, !PT ;  /* 0x000000178b5f7c12 */ /* 0x000fe2000f8e968c */
[----:B------:R-:W-:Y:S01]  /*15f60*/  IMAD.WIDE.U32 R146, R79, -0x326172a9, RZ ;  /* 0xcd9e8d574f927825 */ /* 0x000fe200078e00ff */
[----:B------:R-:W-:Y:S03]  /*15f70*/  F2FP.PACK_AB R79, R103, R136 ;  /* 0x00000088674f723e */ /* 0x000fe600000000ff */
[----:B------:R-:W-:Y:S01]  /*15f80*/  IMAD.WIDE.U32 R158, R95, -0x326172a9, RZ ;  /* 0xcd9e8d575f9e7825 */ /* 0x000fe200078e00ff */
[----:B------:R-:W-:Y:S03]  /*15f90*/  LOP3.LUT R48, R147, UR24, R184, 0x96, !PT ;  /* 0x0000001893307c12 */ /* 0x000fe6000f8e96b8 */
[----:B------:R-:W-:Y:S01]  /*15fa0*/  FADD.FTZ R95, R113, R132 ;  /* 0x00000084715f7221 */ /* 0x000fe20000010000 */
[----:B------:R-:W-:Y:S01]  /*15fb0*/  LOP3.LUT R146, R159, UR21, R146, 0x96, !PT ;  /* 0x000000159f927c12 */ /* 0x000fe2000f8e9692 */
[----:B------:R-:W-:Y:S01]  /*15fc0*/  IMAD.WIDE.U32 R166, R48, -0x2daee0ad, RZ ;  /* 0xd2511f5330a67825 */ /* 0x000fe200078e00ff */
[----:B------:R-:W-:Y:S02]  /*15fd0*/  PRMT R48, R69, 0x7632, R48 ;  /* 0x0000763245307816 */ /* 0x000fe40000000030 */
[----:B-1----:R-:W-:Y:S01]  /*15fe0*/  F2FP.PACK_AB R77, R113, R117 ;  /* 0x00000075714d723e */ /* 0x002fe200000000ff */
[----:B------:R-:W-:Y:S01]  /*15ff0*/  IMAD.WIDE.U32 R146, R146, -0x2daee0ad, RZ ;  /* 0xd2511f5392927825 */ /* 0x000fe200078e00ff */
[----:B------:R-:W-:Y:S02]  /*16000*/  LOP3.LUT R168, R167, UR14, R138, 0x96, !PT ;  /* 0x0000000ea7a87c12 */ /* 0x000fe4000f8e968a */
[----:B------:R-:W-:Y:S01]  /*16010*/  F2FP.PACK_AB R117, R99, R102 ;  /* 0x000000666375723e */ /* 0x000fe200000000ff */
[----:B------:R-:W-:Y:S01]  /*16020*/  FADD.FTZ R75, R119, R94 ;  /* 0x0000005e774b7221 */ /* 0x000fe20000010000 */
[----:B------:R-:W-:Y:S01]  /*16030*/  LOP3.LUT R166, R147, UR5, R166, 0x96, !PT ;  /* 0x0000000593a67c12 */ /* 0x000fe2000f8e96a6 */
[----:B------:R-:W-:Y:S01]  /*16040*/  IMAD.WIDE.U32 R168, R168, -0x326172a9, RZ ;  /* 0xcd9e8d57a8a87825 */ /* 0x000fe200078e00ff */
[----:B------:R-:W-:Y:S03]  /*16050*/  F2FP.PACK_AB R119, R42, R119 ;  /* 0x000000772a77723e */ /* 0x000fe600000000ff */
[----:B------:R-:W-:Y:S01]  /*16060*/  IMAD.WIDE.U32 R166, R166, -0x326172a9, RZ ;  /* 0xcd9e8d57a6a67825 */ /* 0x000fe200078e00ff */
[----:B------:R-:W-:Y:S03]  /*16070*/  LOP3.LUT R158, R169, UR13, R158, 0x96, !PT ;  /* 0x0000000da99e7c12 */ /* 0x000fe6000f8e969e */
[----:B------:R-:W-:Y:S01]  /*16080*/  FADD.FTZ R75, R42, R75 ;  /* 0x0000004b2a4b7221 */ /* 0x000fe20000010000 */
[----:B------:R-:W-:Y:S01]  /*16090*/  LOP3.LUT R71, R167, UR16, R168, 0x96, !PT ;  /* 0x00000010a7477c12 */ /* 0x000fe2000f8e96a8 */
[----:B------:R-:W-:Y:S03]  /*160a0*/  IMAD.WIDE.U32 R158, R158, -0x2daee0ad, RZ ;  /* 0xd2511f539e9e7825 */ /* 0x000fe600078e00ff */
[----:B------:R-:W-:Y:S01]  /*160b0*/  LOP3.LUT R42, R71, 0xff, RZ, 0xc0, !PT ;  /* 0x000000ff472a7812 */ /* 0x000fe200078ec0ff */
[----:B------:R-:W-:Y:S03]  /*160c0*/  IMAD.MOV.U32 R169, RZ, RZ, R164 ;  /* 0x000000ffffa97224 */ /* 0x000fe600078e00a4 */
[----:B------:R-:W-:Y:S02]  /*160d0*/  ISETP.LE.U32.AND P1, PT, R42, UR15, PT ;  /* 0x0000000f2a007c0c */ /* 0x000fe4000bf23070 */
[----:B------:R-:W-:Y:S01]  /*160e0*/  PRMT R42, R59, 0x7632, R42 ;  /* 0x000076323b2a7816 */ /* 0x000fe2000000002a */
[----:B----4-:R-:W-:Y:S10]  /*160f0*/  @!P5 HADD2 R155, -R40.H0_H0, -RZ.H0_H0 ;  /* 0xa00000ff289bd230 */ /* 0x010ff40000000900 */
[----:B--2---:R-:W-:Y:S01]  /*16100*/  @!P1 HADD2 R153, -R59.H0_H0, -RZ.H0_H0 ;  /* 0xa00000ff3b999230 */ /* 0x004fe20000000900 */
[----:B------:R-:W-:Y:S01]  /*16110*/  PRMT R94, R155, 0x7610, R94 ;  /* 0x000076109b5e7816 */ /* 0x000fe2000000005e */
[----:B------:R-:W-:Y:S01]  /*16120*/  @!P5 STL.S16 [R1+0x148], R155 ;  /* 0x0001489b0100d387 */ /* 0x000fe20000100600 */
[----:B---3--:R-:W-:Y:S02]  /*16130*/  @!P2 HADD2 R152, -R52.H0_H0, -RZ.H0_H0 ;  /* 0xa00000ff3498a230 */ /* 0x008fe40000000900 */
[----:B------:R-:W-:Y:S01]  /*16140*/  @!P5 PRMT R40, R94, 0x5410, RZ ;  /* 0x000054105e28d816 */ /* 0x000fe200000000ff */
[----:B------:R1:W2:Y:S01]  /*16150*/  LDL.S16 R133, [R1+0x100] ;  /* 0x0001000001857983 */ /* 0x0002a20000100600 */
[----:B------:R-:W-:Y:S01]  /*16160*/  ISETP.LE.U32.AND P5, PT, R91, UR15, PT ;  /* 0x0000000f5b007c0c */ /* 0x000fe2000bfa3070 */
[----:B------:R-:W-:Y:S01]  /*16170*/  @!P6 HADD2 R151, -R69.H0_H0, -RZ.H0_H0 ;  /* 0xa00000ff4597e230 */ /* 0x000fe20000000900 */
[----:B------:R-:W-:Y:S01]  /*16180*/  LOP3.LUT R91, R90, 0xff, RZ, 0xc0, !PT ;  /* 0x000000ff5a5b7812 */ /* 0x000fe200078ec0ff */
[----:B------:R-:W-:Y:S01]  /*16190*/  @!P1 STL.S16 [R1+0x13c], R153 ;  /* 0x00013c9901009387 */ /* 0x000fe20000100600 */
[----:B------:R-:W-:Y:S01]  /*161a0*/  LOP3.LUT R90, R71, 0xffff, RZ, 0xc0, !PT ;  /* 0x0000ffff475a7812 */ /* 0x000fe200078ec0ff */
[----:B------:R-:W-:Y:S01]  /*161b0*/  @!P3 HADD2 R150, -R48.H0_H0, -RZ.H0_H0 ;  /* 0xa00000ff3096b230 */ /* 0x000fe20000000900 */
[----:B------:R-:W-:Y:S01]  /*161c0*/  PRMT R136, R153, 0x7610, R136 ;  /* 0x0000761099887816 */ /* 0x000fe20000000088 */
[----:B------:R-:W-:Y:S01]  /*161d0*/  @!P2 STL.S16 [R1+0x120], R152 ;  /* 0x000120980100a387 */ /* 0x000fe20000100600 */
[----:B------:R-:W-:Y:S01]  /*161e0*/  SHF.R.U32.HI R90, RZ, 0x8, R90 ;  /* 0x00000008ff5a7819 */ /* 0x000fe2000001165a */
[----:B------:R-:W-:Y:S01]  /*161f0*/  @!P4 HADD2 R145, -R65.H0_H0, -RZ.H0_H0 ;  /* 0xa00000ff4191c230 */ /* 0x000fe20000000900 */
[----:B------:R-:W-:Y:S01]  /*16200*/  PRMT R103, R152, 0x7610, R103 ;  /* 0x0000761098677816 */ /* 0x000fe20000000067 */
[----:B------:R-:W-:Y:S01]  /*16210*/  @!P6 STL.S16 [R1+0x11c], R151 ;  /* 0x00011c970100e387 */ /* 0x000fe20000100600 */
[----:B------:R-:W-:Y:S01]  /*16220*/  LOP3.LUT R90, R90, 0xffff, RZ, 0xc0, !PT ;  /* 0x0000ffff5a5a7812 */ /* 0x000fe200078ec0ff */
[----:B------:R-:W-:Y:S01]  /*16230*/  @!P0 HADD2 R143, -R50.H0_H0, -RZ.H0_H0 ;  /* 0xa00000ff328f8230 */ /* 0x000fe20000000900 */
[----:B------:R-:W-:Y:S01]  /*16240*/  @!P2 PRMT R52, R103, 0x5410, RZ ;  /* 0x000054106734a816 */ /* 0x000fe200000000ff */
[----:B------:R-:W-:Y:S01]  /*16250*/  @!P3 STL.S16 [R1+0x118], R150 ;  /* 0x000118960100b387 */ /* 0x000fe20000100600 */
[----:B------:R-:W-:Y:S01]  /*16260*/  PRMT R132, R151, 0x7610, R132 ;  /* 0x0000761097847816 */ /* 0x000fe20000000084 */
[--C-:B------:R-:W-:Y:S01]  /*16270*/  FADD.FTZ R94, R102, R111.reuse ;  /* 0x0000006f665e7221 */ /* 0x100fe20000010000 */
[----:B------:R-:W-:Y:S01]  /*16280*/  PRMT R111, R143, 0x7610, R111 ;  /* 0x000076108f6f7816 */ /* 0x000fe2000000006f */
[----:B------:R-:W-:Y:S01]  /*16290*/  @!P4 STL.S16 [R1+0x114], R145 ;  /* 0x000114910100c387 */ /* 0x000fe20000100600 */
[----:B------:R-:W-:Y:S01]  /*162a0*/  PRMT R102, R150, 0x7610, R102 ;  /* 0x0000761096667816 */ /* 0x000fe20000000066 */
[----:B------:R-:W-:Y:S01]  /*162b0*/  FADD.FTZ R94, R99, R94 ;  /* 0x0000005e635e7221 */ /* 0x000fe20000010000 */
[----:B------:R-:W-:Y:S01]  /*162c0*/  PRMT R99, R59, 0x5410, R42 ;  /* 0x000054103b637816 */ /* 0x000fe2000000002a */
[----:B------:R-:W-:Y:S01]  /*162d0*/  @!P0 STL.S16 [R1+0x110], R143 ;  /* 0x0001108f01008387 */ /* 0x000fe20000100600 */
[----:B------:R-:W-:Y:S02]  /*162e0*/  @!P1 PRMT R59, R136, 0x5410, RZ ;  /* 0x00005410883b9816 */ /* 0x000fe400000000ff */
[----:B------:R-:W-:Y:S01]  /*162f0*/  ISETP.LE.U32.AND P1, PT, R90, UR15, PT ;  /* 0x0000000f5a007c0c */ /* 0x000fe2000bf23070 */
[----:B------:R3:W-:Y:S01]  /*16300*/  STG.E.U16 [R186.64+0x22], R52 ;  /* 0x00002234ba007986 */ /* 0x0007e2000c10151c */
[----:B------:R-:W-:Y:S02]  /*16310*/  PRMT R113, R145, 0x7610, R113 ;  /* 0x0000761091717816 */ /* 0x000fe40000000071 */
[----:B------:R-:W-:Y:S02]  /*16320*/  PRMT R103, R69, 0x5410, R48 ;  /* 0x0000541045677816 */ /* 0x000fe40000000030 */
[----:B------:R-:W-:Y:S02]  /*16330*/  @!P6 PRMT R69, R132, 0x5410, RZ ;  /* 0x000054108445e816 */ /* 0x000fe400000000ff */
[----:B------:R-:W-:Y:S02]  /*16340*/  @!P3 PRMT R48, R102, 0x5410, RZ ;  /* 0x000054106630b816 */ /* 0x000fe400000000ff */
[----:B------:R-:W-:Y:S01]  /*16350*/  PRMT R102, R65, 0x5410, R50 ;  /* 0x0000541041667816 */ /* 0x000fe20000000032 */
[----:B------:R4:W-:Y:S01]  /*16360*/  STG.E.U16 [R122.64+0x1e], R69 ;  /* 0x00001e457a007986 */ /* 0x0009e2000c10151c */
[----:B------:R-:W-:Y:S02]  /*16370*/  @!P4 PRMT R65, R113, 0x5410, RZ ;  /* 0x000054107141c816 */ /* 0x000fe400000000ff */
[----:B------:R-:W-:Y:S01]  /*16380*/  @!P0 PRMT R50, R111, 0x5410, RZ ;  /* 0x000054106f328816 */ /* 0x000fe200000000ff */
[----:B------:R-:W4:Y:S01]  /*16390*/  MUFU.EX2 R113, R104 ;  /* 0x0000006800717308 */ /* 0x000f220000000800 */
[----:B------:R-:W-:Y:S04]  /*163a0*/  STG.E.U16 [R122.64+0x20], R48 ;  /* 0x000020307a007986 */ /* 0x000fe8000c10151c */
[----:B------:R1:W-:Y:S04]  /*163b0*/  STG.E.U16 [R120.64+0x22], R50 ;  /* 0x0000223278007986 */ /* 0x0003e8000c10151c */
[----:B------:R-:W-:Y:S01]  /*163c0*/  STG.E.U16 [R120.64+0x20], R65 ;  /* 0x0000204178007986 */ /* 0x000fe2000c10151c */
[--C-:B---3--:R-:W-:Y:S03]  /*163d0*/  SHF.R.U32.HI R52, RZ, 0x10, R71.reuse ;  /* 0x00000010ff347819 */ /* 0x108fe60000011647 */
[----:B------:R3:W-:Y:S01]  /*163e0*/  STG.E.U16 [R206.64+0x32], R40 ;  /* 0x00003228ce007986 */ /* 0x0007e2000c10151c */
[----:B------:R-:W-:Y:S02]  /*163f0*/  SHF.R.U32.HI R71, RZ, 0x18, R71 ;  /* 0x00000018ff477819 */ /* 0x000fe40000011647 */
[----:B------:R-:W-:Y:S01]  /*16400*/  LOP3.LUT R52, R52, 0xff, RZ, 0xc0, !PT ;  /* 0x000000ff34347812 */ /* 0x000fe200078ec0ff */
[----:B------:R-:W-:Y:S03]  /*16410*/  STG.E.U16 [R206.64+0x30], R67 ;  /* 0x00003043ce007986 */ /* 0x000fe6000c10151c */
[----:B------:R-:W-:Y:S02]  /*16420*/  ISETP.LE.U32.AND P6, PT, R52, UR15, PT ;  /* 0x0000000f34007c0c */ /* 0x000fe4000bfc3070 */
[----:B------:R-:W-:Y:S01]  /*16430*/  LOP3.LUT R52, R135, UR7, R220, 0x96, !PT ;  /* 0x0000000787347c12 */ /* 0x000fe2000f8e96dc */
[----:B----4-:R-:W-:Y:S01]  /*16440*/  FADD.FTZ R69, R113, R110 ;  /* 0x0000006e71457221 */ /* 0x010fe20000010000 */
[----:B------:R-:W-:Y:S01]  /*16450*/  F2FP.PACK_AB R113, R98, R113 ;  /* 0x000000716271723e */ /* 0x000fe200000000ff */
[----:B------:R-:W-:Y:S04]  /*16460*/  IMAD.WIDE.U32 R134, R134, -0x2daee0ad, RZ ;  /* 0xd2511f5386867825 */ /* 0x000fe800078e00ff */
[----:B------:R-:W-:Y:S01]  /*16470*/  IMAD.WIDE.U32 R110, R52, -0x2daee0ad, RZ ;  /* 0xd2511f53346e7825 */ /* 0x000fe200078e00ff */
[----:B-1----:R-:W-:Y:S03]  /*16480*/  LOP3.LUT R50, R166, 0xff, RZ, 0xc0, !PT ;  /* 0x000000ffa6327812 */ /* 0x002fe600078ec0ff */
[----:B------:R-:W-:Y:S01]  /*16490*/  FADD.FTZ R69, R98, R69 ;  /* 0x0000004562457221 */ /* 0x000fe20000010000 */
[----:B------:R-:W-:Y:S02]  /*164a0*/  LOP3.LUT R52, R111, UR25, R160, 0x96, !PT ;  /* 0x000000196f347c12 */ /* 0x000fe4000f8e96a0 */
[----:B------:R-:W-:Y:S01]  /*164b0*/  ISETP.LE.U32.AND P4, PT, R50, UR15, PT ;  /* 0x0000000f32007c0c */ /* 0x000fe2000bf83070 */
[----:B------:R-:W1:Y:S01]  /*164c0*/  MUFU.EX2 R111, R177 ;  /* 0x000000b1006f7308 */ /* 0x000e620000000800 */
[----:B------:R-:W-:Y:S01]  /*164d0*/  PRMT R50, R63, 0x7632, R50 ;  /* 0x000076323f327816 */ /* 0x000fe20000000032 */
[----:B------:R-:W-:Y:S01]  /*164e0*/  IMAD.WIDE.U32 R152, R52, -0x326172a9, RZ ;  /* 0xcd9e8d5734987825 */ /* 0x000fe200078e00ff */
[----:B------:R-:W-:Y:S02]  /*164f0*/  LOP3.LUT R48, R135, UR23, R110, 0x96, !PT ;  /* 0x0000001787307c12 */ /* 0x000fe4000f8e966e */
[----:B---3--:R-:W-:Y:S02]  /*16500*/  PRMT R40, R61, 0x7632, R40 ;  /* 0x000076323d287816 */ /* 0x008fe40000000028 */
[----:B------:R-:W-:Y:S01]  /*16510*/  LOP3.LUT R52, R153, UR24, R148, 0x96, !PT ;  /* 0x0000001899347c12 */ /* 0x000fe2000f8e9694 */
[----:B-1----:R-:W-:Y:S01]  /*16520*/  FADD.FTZ R95, R111, R95 ;  /* 0x0000005f6f5f7221 */ /* 0x002fe20000010000 */
[----:B------:R-:W-:Y:S01]  /*16530*/  F2FP.PACK_AB R111, R176, R111 ;  /* 0x0000006fb06f723e */ /* 0x000fe200000000ff */
[----:B--2---:R-:W-:Y:S05]  /*16540*/  @!P1 HADD2 R133, -R42.H0_H0, -RZ.H0_H0 ;  /* 0xa00000ff2a859230 */ /* 0x004fea0000000900 */
[----:B------:R-:W-:Y:S01]  /*16550*/  PRMT R90, R133, 0x7610, R90 ;  /* 0x00007610855a7816 */ /* 0x000fe2000000005a */
[----:B------:R1:W-:Y:S03]  /*16560*/  @!P1 STL.S16 [R1+0x100], R133 ;  /* 0x0001008501009387 */ /* 0x0003e60000100600 */
[----:B------:R-:W-:Y:S01]  /*16570*/  @!P1 PRMT R42, R90, 0x5410, RZ ;  /* 0x000054105a2a9816 */ /* 0x000fe200000000ff */
[----:B------:R2:W3:Y:S01]  /*16580*/  LDL.S16 R143, [R1+0x104] ;  /* 0x00010400018f7983 */ /* 0x0004e20000100600 */
[----:B------:R-:W-:Y:S03]  /*16590*/  LOP3.LUT R90, R182, 0xff, RZ, 0xc0, !PT ;  /* 0x000000ffb65a7812 */ /* 0x000fe600078ec0ff */
[----:B------:R2:W4:Y:S01]  /*165a0*/  LDL.S16 R138, [R1+0x10c] ;  /* 0x00010c00018a7983 */ /* 0x0005220000100600 */
[----:B------:R-:W-:Y:S02]  /*165b0*/  ISETP.LE.U32.AND P2, PT, R90, UR15, PT ;  /* 0x0000000f5a007c0c */ /* 0x000fe4000bf43070 */
[--C-:B------:R-:W-:Y:S01]  /*165c0*/  SHF.R.U32.HI R90, RZ, 0x10, R182.reuse ;  /* 0x00000010ff5a7819 */ /* 0x100fe200000116b6 */
[----:B------:R2:W2:Y:S03]  /*165d0*/  LDL.S16 R136, [R1+0x108] ;  /* 0x0001080001887983 */ /* 0x0004a60000100600 */
[----:B------:R-:W-:Y:S01]  /*165e0*/  LOP3.LUT R90, R90, 0xff, RZ, 0xc0, !PT ;  /* 0x000000ff5a5a7812 */ /* 0x000fe200078ec0ff */
[----:B------:R2:W2:Y:S03]  /*165f0*/  LDL.S16 R104, [R1+0xfc] ;  /* 0x0000fc0001687983 */ /* 0x0004a60000100600 */
[----:B------:R-:W-:Y:S02]  /*16600*/  ISETP.LE.U32.AND P1, PT, R90, UR15, PT ;  /* 0x0000000f5a007c0c */ /* 0x000fe4000bf23070 */
[----:B------:R-:W-:Y:S02]  /*16610*/  SHF.R.U32.HI R90, RZ, 0x18, R182 ;  /* 0x00000018ff5a7819 */ /* 0x000fe400000116b6 */
[----:B------:R-:W-:Y:S02]  /*16620*/  @P2 LOP3.LUT R214, R214, 0x400, RZ, 0xfc, !PT ;  /* 0x00000400d6d62812 */ /* 0x000fe400078efcff */
[----:B------:R-:W-:Y:S01]  /*16630*/  ISETP.LE.U32.AND P2, PT, R91, UR15, PT ;  /* 0x0000000f5b007c0c */ /* 0x000fe2000bf43070 */
[----:B-1----:R-:W-:Y:S01]  /*16640*/  FADD.FTZ R133, R175, R75 ;  /* 0x0000004baf857221 */ /* 0x002fe20000010000 */
[----:B------:R-:W-:Y:S02]  /*16650*/  ISETP.LE.U32.AND P3, PT, R90, UR15, PT ;  /* 0x0000000f5a007c0c */ /* 0x000fe4000bf63070 */
[C---:B------:R-:W-:Y:S01]  /*16660*/  F2FP.PACK_AB R75, R174.reuse, R175 ;  /* 0x000000afae4b723e */ /* 0x040fe200000000ff */
[----:B------:R-:W-:Y:S02]  /*16670*/  FADD.FTZ R90, R174, R133 ;  /* 0x00000085ae5a7221 */ /* 0x000fe40000010000 */
[----:B------:R-:W-:Y:S04]  /*16680*/  IMAD.WIDE.U32 R132, R52, -0x2daee0ad, RZ ;  /* 0xd2511f5334847825 */ /* 0x000fe800078e00ff */
[----:B------:R-:W-:Y:S01]  /*16690*/  FADD.FTZ R52, R176, R95 ;  /* 0x0000005fb0347221 */ /* 0x000fe20000010000 */
[----:B------:R-:W-:Y:S01]  /*166a0*/  LOP3.LUT R174, R133, UR14, R134, 0x96, !PT ;  /* 0x0000000e85ae7c12 */ /* 0x000fe2000f8e9686 */
[----:B------:R-:W-:Y:S01]  /*166b0*/  IMAD.WIDE.U32 R134, R48, -0x326172a9, RZ ;  /* 0xcd9e8d5730867825 */ /* 0x000fe200078e00ff */
[----:B------:R-:W-:Y:S03]  /*166c0*/  LOP3.LUT R48, R182, 0xffff, RZ, 0xc0, !PT ;  /* 0x0000ffffb6307812 */ /* 0x000fe600078ec0ff */
[----:B------:R-:W-:Y:S01]  /*166d0*/  IMAD.WIDE.U32 R174, R174, -0x326172a9, RZ ;  /* 0xcd9e8d57aeae7825 */ /* 0x000fe200078e00ff */
[--C-:B------:R-:W-:Y:S02]  /*166e0*/  SHF.R.U32.HI R65, RZ, 0x8, R48.reuse ;  /* 0x00000008ff417819 */ /* 0x100fe40000011630 */
[----:B------:R-:W-:Y:S02]  /*166f0*/  PRMT R48, R55, 0x7632, R48 ;  /* 0x0000763237307816 */ /* 0x000fe40000000030 */
[----:B------:R-:W-:Y:S02]  /*16700*/  LOP3.LUT R65, R65, 0xffff, RZ, 0xc0, !PT ;  /* 0x0000ffff41417812 */ /* 0x000fe400078ec0ff */
[----:B------:R-:W-:Y:S02]  /*16710*/  PRMT R98, R55, 0x5410, R48 ;  /* 0x0000541037627816 */ /* 0x000fe40000000030 */
[----:B------:R-:W-:Y:S02]  /*16720*/  ISETP.LE.U32.AND P0, PT, R65, UR15, PT ;  /* 0x0000000f41007c0c */ /* 0x000fe4000bf03070 */
[----:B------:R-:W-:Y:S02]  /*16730*/  LOP3.LUT R65, R166, 0xffff, RZ, 0xc0, !PT ;  /* 0x0000ffffa6417812 */ /* 0x000fe400078ec0ff */
[----:B------:R-:W-:Y:S02]  /*16740*/  LOP3.LUT R110, R175, UR13, R134, 0x96, !PT ;  /* 0x0000000daf6e7c12 */ /* 0x000fe4000f8e9686 */
[----:B------:R-:W-:Y:S02]  /*16750*/  SHF.R.U32.HI R65, RZ, 0x8, R65 ;  /* 0x00000008ff417819 */ /* 0x000fe40000011641 */
[----:B------:R-:W-:Y:S02]  /*16760*/  LOP3.LUT R152, R135, UR21, R152, 0x96, !PT ;  /* 0x0000001587987c12 */ /* 0x000fe4000f8e9698 */
[----:B------:R-:W-:Y:S03]  /*16770*/  LOP3.LUT R65, R65, 0xffff, RZ, 0xc0, !PT ;  /* 0x0000ffff41417812 */ /* 0x000fe600078ec0ff */
[----:B------:R-:W-:Y:S05]  /*16780*/  IMAD.WIDE.U32 R152, R152, -0x2daee0ad, RZ ;  /* 0xd2511f5398987825 */ /* 0x000fea00078e00ff */
[----:B------:R-:W-:Y:S05]  /*16790*/  LOP3.LUT R132, R153, UR5, R132, 0x96, !PT ;  /* 0x0000000599847c12 */ /* 0x000fea000f8e9684 */
[----:B------:R-:W-:Y:S01]  /*167a0*/  IMAD.WIDE.U32 R176, R132, -0x326172a9, RZ ;  /* 0xcd9e8d5784b07825 */ /* 0x000fe200078e00ff */
[----:B---3--:R-:W-:Y:S02]  /*167b0*/  @!P4 HADD2 R143, -R55.H0_H0, -RZ.H0_H0 ;  /* 0xa00000ff378fc230 */ /* 0x008fe40000000900 */
[----:B----4-:R-:W-:Y:S03]  /*167c0*/  @!P2 HADD2 R138, -R63.H0_H0, -RZ.H0_H0 ;  /* 0xa00000ff3f8aa230 */ /* 0x010fe60000000900 */
[----:B------:R-:W-:Y:S01]  /*167d0*/  PRMT R91, R143, 0x7610, R91 ;  /* 0x000076108f5b7816 */ /* 0x000fe2000000005b */
[----:B------:R-:W-:Y:S01]  /*167e0*/  @!P4 STL.S16 [R1+0x104], R143 ;  /* 0x0001048f0100c387 */ /* 0x000fe20000100600 */
[----:B--2---:R-:W-:Y:S02]  /*167f0*/  @!P5 HADD2 R136, -R50.H0_H0, -RZ.H0_H0 ;  /* 0xa00000ff3288d230 */ /* 0x004fe40000000900 */
[----:B------:R-:W-:Y:S01]  /*16800*/  @!P4 PRMT R55, R91, 0x5410, RZ ;  /* 0x000054105b37c816 */ /* 0x000fe200000000ff */
[----:B------:R1:W-:Y:S01]  /*16810*/  @!P2 STL.S16 [R1+0x10c], R138 ;  /* 0x00010c8a0100a387 */ /* 0x0003e20000100600 */
[----:B------:R-:W-:Y:S02]  /*16820*/  ISETP.LE.U32.AND P4, PT, R65, UR15, PT ;  /* 0x0000000f41007c0c */ /* 0x000fe4000bf83070 */
[----:B------:R-:W-:Y:S01]  /*16830*/  PRMT R134, R138, 0x7610, R134 ;  /* 0x000076108a867816 */ /* 0x000fe20000000086 */
[----:B------:R2:W-:Y:S01]  /*16840*/  @!P5 STL.S16 [R1+0x108], R136 ;  /* 0x000108880100d387 */ /* 0x0005e20000100600 */
[----:B------:R-:W-:Y:S03]  /*16850*/  PRMT R67, R136, 0x7610, R67 ;  /* 0x0000761088437816 */ /* 0x000fe60000000043 */
[----:B------:R3:W4:Y:S04]  /*16860*/  LDL.S16 R95, [R1+0xf4] ;  /* 0x0000f400015f7983 */ /* 0x0007280000100600 */
[----:B------:R3:W3:Y:S02]  /*16870*/  LDL.S16 R91, [R1+0xf0] ;  /* 0x0000f000015b7983 */ /* 0x0006e40000100600 */
[----:B------:R-:W-:Y:S05]  /*16880*/  @!P4 HADD2 R104, -R48.H0_H0, -RZ.H0_H0 ;  /* 0xa00000ff3068c230 */ /* 0x000fea0000000900 */
[----:B------:R-:W-:Y:S01]  /*16890*/  PRMT R65, R104, 0x7610, R65 ;  /* 0x0000761068417816 */ /* 0x000fe20000000041 */
[----:B------:R2:W-:Y:S03]  /*168a0*/  @!P4 STL.S16 [R1+0xfc], R104 ;  /* 0x0000fc680100c387 */ /* 0x0005e60000100600 */
[----:B------:R-:W-:Y:S02]  /*168b0*/  @!P4 PRMT R48, R65, 0x5410, RZ ;  /* 0x000054104130c816 */ /* 0x000fe400000000ff */
[----:B------:R-:W-:Y:S01]  /*168c0*/  ISETP.LE.U32.AND P4, PT, R71, UR15, PT ;  /* 0x0000000f47007c0c */ /* 0x000fe2000bf83070 */
[----:B-1----:R1:W3:Y:S01]  /*168d0*/  LDL.S16 R138, [R1+0xf8] ;  /* 0x0000f800018a7983 */ /* 0x0022e20000100600 */
[----:B------:R-:W-:Y:S01]  /*168e0*/  FADD.FTZ R71, R101, R69 ;  /* 0x0000004565477221 */ /* 0x000fe20000010000 */
[C---:B------:R-:W-:Y:S02]  /*168f0*/  F2FP.PACK_AB R69, R60.reuse, R101 ;  /* 0x000000653c45723e */ /* 0x040fe400000000ff */
[----:B------:R-:W-:Y:S01]  /*16900*/  PRMT R101, R61, 0x5410, R40 ;  /* 0x000054103d657816 */ /* 0x000fe20000000028 */
[--C-:B------:R-:W-:Y:S01]  /*16910*/  FADD.FTZ R132, R60, R71.reuse ;  /* 0x000000473c847221 */ /* 0x100fe20000010000 */
[----:B--2---:R-:W-:Y:S02]  /*16920*/  LOP3.LUT R136, R159, UR6, R146, 0x96, !PT ;  /* 0x000000069f887c12 */ /* 0x004fe4000f8e9692 */
[----:B------:R-:W-:Y:S02]  /*16930*/  PRMT R60, R43, 0x7632, R60 ;  /* 0x000076322b3c7816 */ /* 0x000fe4000000003c */
[----:B------:R-:W-:Y:S02]  /*16940*/  PRMT R104, R63, 0x5410, R50 ;  /* 0x000054103f687816 */ /* 0x000fe40000000032 */
[----:B------:R-:W-:Y:S02]  /*16950*/  @!P2 PRMT R63, R134, 0x5410, RZ ;  /* 0x00005410863fa816 */ /* 0x000fe400000000ff */
[C---:B------:R-:W-:Y:S01]  /*16960*/  LOP3.LUT P2, RZ, R214.reuse, 0x400, RZ, 0xc0, !PT ;  /* 0x00000400d6ff7812 */ /* 0x040fe2000784c0ff */
[----:B------:R-:W-:Y:S01]  /*16970*/  MUFU.EX2 R134, R203 ;  /* 0x000000cb00867308 */ /* 0x000fe20000000800 */
[----:B------:R-:W-:Y:S01]  /*16980*/  @!P5 PRMT R50, R67, 0x5410, RZ ;  /* 0x000054104332d816 */ /* 0x000fe200000000ff */
[----:B------:R2:W-:Y:S01]  /*16990*/  STG.E.U16 [R186.64+0x30], R63 ;  /* 0x0000303fba007986 */ /* 0x0005e2000c10151c */
[----:B------:R-:W-:Y:S03]  /*169a0*/  LOP3.LUT R214, R214, 0xfffffdff, RZ, 0xc0, !PT ;  /* 0xfffffdffd6d67812 */ /* 0x000fe600078ec0ff */
[----:B------:R1:W-:Y:S04]  /*169b0*/  STG.E.U16 [R186.64+0x32], R50 ;  /* 0x00003232ba007986 */ /* 0x0003e8000c10151c */
[----:B------:R-:W1:Y:S01]  /*169c0*/  MUFU.EX2 R67, R210 ;  /* 0x000000d200437308 */ /* 0x000e620000000800 */
[----:B--2---:R-:W-:Y:S02]  /*169d0*/  F2FP.PACK_AB R63, R204, R205 ;  /* 0x000000cdcc3f723e */ /* 0x004fe400000000ff */
[----:B-1----:R-:W-:Y:S01]  /*169e0*/  LOP3.LUT R50, R136, 0xff, RZ, 0xc0, !PT ;  /* 0x000000ff88327812 */ /* 0x002fe200078ec0ff */
[----:B------:R-:W-:Y:S01]  /*169f0*/  FADD.FTZ R94, R67, R94 ;  /* 0x0000005e435e7221 */ /* 0x000fe20000010000 */
[C---:B------:R-:W-:Y:S03]  /*16a00*/  F2FP.PACK_AB R67, R209.reuse, R67 ;  /* 0x00000043d143723e */ /* 0x040fe600000000ff */
[----:B------:R-:W-:Y:S01]  /*16a10*/  FADD.FTZ R65, R209, R94 ;  /* 0x0000005ed1417221 */ /* 0x000fe20000010000 */
[----:B------:R-:W-:Y:S01]  /*16a20*/  LOP3.LUT R94, R177, UR16, R174, 0x96, !PT ;  /* 0x00000010b15e7c12 */ /* 0x000fe2000f8e96ae */
[----:B----4-:R-:W-:Y:S02]  /*16a30*/  @!P2 HADD2 R95, -R61.H0_H0, -RZ.H0_H0 ;  /* 0xa00000ff3d5fa230 */ /* 0x010fe40000000900 */
[----:B---3--:R-:W-:Y:S03]  /*16a40*/  @!P0 HADD2 R91, -R40.H0_H0, -RZ.H0_H0 ;  /* 0xa00000ff285b8230 */ /* 0x008fe60000000900 */
[----:B------:R-:W-:Y:S01]  /*16a50*/  PRMT R71, R95, 0x7610, R71 ;  /* 0x000076105f477816 */ /* 0x000fe20000000047 */
[----:B------:R1:W-:Y:S01]  /*16a60*/  @!P2 STL.S16 [R1+0xf4], R95 ;  /* 0x0000f45f0100a387 */ /* 0x0003e20000100600 */
[----:B------:R-:W-:Y:S03]  /*16a70*/  PRMT R135, R91, 0x7610, R135 ;  /* 0x000076105b877816 */ /* 0x000fe60000000087 */
[----:B------:R2:W-:Y:S01]  /*16a80*/  @!P0 STL.S16 [R1+0xf0], R91 ;  /* 0x0000f05b01008387 */ /* 0x0005e20000100600 */
[----:B------:R-:W-:Y:S02]  /*16a90*/  @!P2 PRMT R61, R71, 0x5410, RZ ;  /* 0x00005410473da816 */ /* 0x000fe400000000ff */
[----:B------:R-:W-:Y:S01]  /*16aa0*/  @!P0 PRMT R40, R135, 0x5410, RZ ;  /* 0x0000541087288816 */ /* 0x000fe200000000ff */
[----:B------:R3:W4:Y:S01]  /*16ab0*/  LDL.S16 R143, [R1+0xec] ;  /* 0x0000ec00018f7983 */ /* 0x0007220000100600 */
[----:B------:R-:W-:Y:S01]  /*16ac0*/  ISETP.LE.U32.AND P0, PT, R50, UR15, PT ;  /* 0x0000000f32007c0c */ /* 0x000fe2000bf03070 */
[----:B------:R-:W3:Y:S01]  /*16ad0*/  MUFU.EX2 R71, R208 ;  /* 0x000000d000477308 */ /* 0x000ee20000000800 */
[----:B------:R-:W-:Y:S01]  /*16ae0*/  LOP3.LUT R50, R136, 0xffff, RZ, 0xc0, !PT ;  /* 0x0000ffff88327812 */ /* 0x000fe200078ec0ff */
[----:B------:R3:W4:Y:S03]  /*16af0*/  LDL.S16 R135, [R1+0xe8] ;  /* 0x0000e80001877983 */ /* 0x0007260000100600 */
[----:B------:R-:W-:Y:S01]  /*16b00*/  SHF.R.U32.HI R50, RZ, 0x8, R50 ;  /* 0x00000008ff327819 */ /* 0x000fe20000011632 */
[----:B------:R3:W-:Y:S03]  /*16b10*/  STG.E.U16 [R122.64+0x30], R40 ;  /* 0x000030287a007986 */ /* 0x0007e6000c10151c */
[----:B------:R-:W-:Y:S01]  /*16b20*/  LOP3.LUT R50, R50, 0xffff, RZ, 0xc0, !PT ;  /* 0x0000ffff32327812 */ /* 0x000fe200078ec0ff */
[----:B------:R3:W-:Y:S02]  /*16b30*/  STG.E.U16 [R122.64+0x2e], R61 ;  /* 0x00002e3d7a007986 */ /* 0x0007e4000c10151c */
[----:B------:R-:W-:Y:S01]  /*16b40*/  @!P0 HADD2 R138, -R43.H0_H0, -RZ.H0_H0 ;  /* 0xa00000ff2b8a8230 */ /* 0x000fe20000000900 */
[----:B-1----:R-:W-:Y:S04]  /*16b50*/  LOP3.LUT R95, R94, 0xff, RZ, 0xc0, !PT ;  /* 0x000000ff5e5f7812 */ /* 0x002fe800078ec0ff */
[----:B------:R1:W-:Y:S01]  /*16b60*/  @!P0 STL.S16 [R1+0xf8], R138 ;  /* 0x0000f88a01008387 */ /* 0x0003e20000100600 */
[----:B------:R-:W-:Y:S01]  /*16b70*/  ISETP.LE.U32.AND P5, PT, R95, UR15, PT ;  /* 0x0000000f5f007c0c */ /* 0x000fe2000bfa3070 */
[----:B--2---:R-:W-:Y:S04]  /*16b80*/  FADD.FTZ R91, R205, R90 ;  /* 0x0000005acd5b7221 */ /* 0x004fe80000010000 */
[----:B------:R-:W-:Y:S02]  /*16b90*/  FADD.FTZ R90, R204, R91 ;  /* 0x0000005bcc5a7221 */ /* 0x000fe40000010000 */
[----:B---3--:R-:W-:Y:S01]  /*16ba0*/  FADD.FTZ R91, R71, R52 ;  /* 0x00000034475b7221 */ /* 0x008fe20000010000 */
[C---:B------:R-:W-:Y:S03]  /*16bb0*/  F2FP.PACK_AB R71, R134.reuse, R71 ;  /* 0x000000478647723e */ /* 0x040fe600000000ff */
[----:B------:R-:W-:Y:S01]  /*16bc0*/  FADD.FTZ R52, R134, R91 ;  /* 0x0000005b86347221 */ /* 0x000fe20000010000 */
[----:B------:R-:W-:Y:S02]  /*16bd0*/  PRMT R91, R43, 0x5410, R60 ;  /* 0x000054102b5b7816 */ /* 0x000fe4000000003c */
[----:B------:R-:W-:Y:S04]  /*16be0*/  PRMT R40, R138, 0x7610, R40 ;  /* 0x000076108a287816 */ /* 0x000fe80000000028 */
[----:B------:R-:W-:Y:S01]  /*16bf0*/  @!P0 PRMT R43, R40, 0x5410, RZ ;  /* 0x00005410282b8816 */ /* 0x000fe200000000ff */
[----:B------:R2:W3:Y:S01]  /*16c00*/  MUFU.EX2 R61, R128 ;  /* 0x00000080003d7308 */ /* 0x0004e20000000800 */
[----:B------:R-:W-:Y:S02]  /*16c10*/  ISETP.LE.U32.AND P0, PT, R50, UR15, PT ;  /* 0x0000000f32007c0c */ /* 0x000fe4000bf03070 */
[----:B------:R-:W-:Y:S02]  /*16c20*/  LOP3.LUT R40, R158, 0xff, RZ, 0xc0, !PT ;  /* 0x000000ff9e287812 */ /* 0x000fe400078ec0ff */
[----:B------:R-:W-:Y:S02]  /*16c30*/  PRMT R50, R83, 0x7632, R50 ;  /* 0x0000763253327816 */ /* 0x000fe40000000032 */
[----:B------:R-:W-:Y:S02]  /*16c40*/  ISETP.LE.U32.AND P2, PT, R40, UR15, PT ;  /* 0x0000000f28007c0c */ /* 0x000fe4000bf43070 */
[----:B------:R-:W-:Y:S01]  /*16c50*/  LOP3.LUT R40, R94, 0xffff, RZ, 0xc0, !PT ;  /* 0x0000ffff5e287812 */ /* 0x000fe200078ec0ff */
[----:B-1----:R3:W1:Y:S01]  /*16c60*/  MUFU.EX2 R138, R64 ;  /* 0x00000040008a7308 */ /* 0x0026620000000800 */
[----:B--2---:R-:W-:Y:S02]  /*16c70*/  F2FP.PACK_AB R128, R97, R100 ;  /* 0x000000646180723e */ /* 0x004fe400000000ff */
[----:B---3--:R-:W-:Y:S01]  /*16c80*/  F2FP.PACK_AB R64, R74, R61 ;  /* 0x0000003d4a40723e */ /* 0x008fe200000000ff */
[----:B----4-:R-:W-:Y:S06]  /*16c90*/  @!P0 HADD2 R143, -R60.H0_H0, -RZ.H0_H0 ;  /* 0xa00000ff3c8f8230 */ /* 0x010fec0000000900 */
[----:B------:R-:W-:Y:S01]  /*16ca0*/  @!P2 HADD2 R135, -R119.H0_H0, -RZ.H0_H0 ;  /* 0xa00000ff7787a230 */ /* 0x000fe20000000900 */
[----:B------:R-:W-:Y:S01]  /*16cb0*/  PRMT R133, R143, 0x7610, R133 ;  /* 0x000076108f857816 */ /* 0x000fe20000000085 */
[----:B------:R2:W-:Y:S03]  /*16cc0*/  @!P0 STL.S16 [R1+0xec], R143 ;  /* 0x0000ec8f01008387 */ /* 0x0005e60000100600 */
[----:B------:R-:W-:Y:S01]  /*16cd0*/  PRMT R144, R135, 0x7610, R144 ;  /* 0x0000761087907816 */ /* 0x000fe20000000090 */
[----:B------:R3:W4:Y:S01]  /*16ce0*/  LDL.S16 R204, [R1+0xd4] ;  /* 0x0000d40001cc7983 */ /* 0x0007220000100600 */
[----:B------:R-:W-:Y:S01]  /*16cf0*/  @!P0 PRMT R60, R133, 0x5410, RZ ;  /* 0x00005410853c8816 */ /* 0x000fe200000000ff */
[----:B------:R-:W-:Y:S01]  /*16d00*/  FADD.FTZ R133, R202, R65 ;  /* 0x00000041ca857221 */ /* 0x000fe20000010000 */
[C---:B------:R-:W-:Y:S01]  /*16d10*/  F2FP.PACK_AB R65, R130.reuse, R202 ;  /* 0x000000ca8241723e */ /* 0x040fe200000000ff */
[----:B------:R3:W3:Y:S02]  /*16d20*/  LDL.S16 R203, [R1+0xd0] ;  /* 0x0000d00001cb7983 */ /* 0x0006e40000100600 */
[----:B------:R-:W-:Y:S02]  /*16d30*/  FADD.FTZ R130, R130, R133 ;  /* 0x0000008582827221 */ /* 0x000fe40000010000 */
[----:B------:R3:W3:Y:S01]  /*16d40*/  LDL.S16 R155, [R1+0xe0] ;  /* 0x0000e000019b7983 */ /* 0x0006e20000100600 */
[----:B------:R-:W-:Y:S01]  /*16d50*/  FADD.FTZ R133, R201, R90 ;  /* 0x0000005ac9857221 */ /* 0x000fe20000010000 */
[--C-:B------:R-:W-:Y:S02]  /*16d60*/  SHF.R.U32.HI R90, RZ, 0x10, R94.reuse ;  /* 0x00000010ff5a7819 */ /* 0x100fe4000001165e */
[----:B------:R-:W-:Y:S01]  /*16d70*/  SHF.R.U32.HI R94, RZ, 0x18, R94 ;  /* 0x00000018ff5e7819 */ /* 0x000fe2000001165e */
[----:B------:R3:W3:Y:S01]  /*16d80*/  LDL.S16 R151, [R1+0xdc] ;  /* 0x0000dc0001977983 */ /* 0x0006e20000100600 */
[----:B------:R-:W-:Y:S01]  /*16d90*/  LOP3.LUT R90, R90, 0xff, RZ, 0xc0, !PT ;  /* 0x000000ff5a5a7812 */ /* 0x000fe200078ec0ff */
[C---:B-1----:R-:W-:Y:S02]  /*16da0*/  FADD.FTZ R133, R138.reuse, R133 ;  /* 0x000000858a857221 */ /* 0x042fe40000010000 */
[----:B--2---:R1:W2:Y:S04]  /*16db0*/  LDL.S16 R143, [R1+0xbc] ;  /* 0x0000bc00018f7983 */ /* 0x0042a80000100600 */
[----:B------:R1:W-:Y:S04]  /*16dc0*/  @!P2 STL.S16 [R1+0xe8], R135 ;  /* 0x0000e8870100a387 */ /* 0x0003e80000100600 */
[----:B------:R2:W2:Y:S04]  /*16dd0*/  LDL.S16 R150, [R1+0xcc] ;  /* 0x0000cc0001967983 */ /* 0x0004a80000100600 */
[----:B------:R2:W2:Y:S01]  /*16de0*/  LDL.S16 R145, [R1+0xc8] ;  /* 0x0000c80001917983 */ /* 0x0004a20000100600 */
[----:B-1----:R-:W-:Y:S01]  /*16df0*/  FADD.FTZ R135, R61, R132 ;  /* 0x000000843d877221 */ /* 0x002fe20000010000 */
[----:B------:R-:W-:Y:S01]  /*16e00*/  F2FP.PACK_AB R61, R138, R201 ;  /* 0x000000c98a3d723e */ /* 0x000fe200000000ff */
[--C-:B------:R-:W-:Y:S01]  /*16e10*/  FADD.FTZ R132, R100, R52.reuse ;  /* 0x0000003464847221 */ /* 0x100fe20000010000 */
[----:B------:R-:W-:Y:S01]  /*16e20*/  PRMT R52, R81, 0x7632, R52 ;  /* 0x0000763251347816 */ /* 0x000fe20000000034 */
[----:B------:R-:W-:Y:S01]  /*16e30*/  FADD.FTZ R134, R74, R135 ;  /* 0x000000874a867221 */ /* 0x000fe20000010000 */
[----:B------:R-:W-:Y:S01]  /*16e40*/  SHF.R.U32.HI R74, RZ, 0x8, R40 ;  /* 0x00000008ff4a7819 */ /* 0x000fe20000011628 */
[----:B------:R-:W-:Y:S01]  /*16e50*/  FADD.FTZ R132, R97, R132 ;  /* 0x0000008461847221 */ /* 0x000fe20000010000 */
[----:B------:R-:W-:Y:S02]  /*16e60*/  LOP3.LUT R97, R158, 0xffff, RZ, 0xc0, !PT ;  /* 0x0000ffff9e617812 */ /* 0x000fe400078ec0ff */
[----:B------:R-:W-:Y:S02]  /*16e70*/  LOP3.LUT R74, R74, 0xffff, RZ, 0xc0, !PT ;  /* 0x0000ffff4a4a7812 */ /* 0x000fe400078ec0ff */
[----:B------:R-:W-:Y:S02]  /*16e80*/  SHF.R.U32.HI R97, RZ, 0x8, R97 ;  /* 0x00000008ff617819 */ /* 0x000fe40000011661 */
[----:B------:R-:W-:Y:S02]  /*16e90*/  ISETP.LE.U32.AND P0, PT, R74, UR15, PT ;  /* 0x0000000f4a007c0c */ /* 0x000fe4000bf03070 */
[----:B------:R-:W-:Y:S02]  /*16ea0*/  PRMT R74, R119, 0x7632, R74 ;  /* 0x00007632774a7816 */ /* 0x000fe4000000004a */
[----:B------:R-:W-:Y:S02]  /*16eb0*/  LOP3.LUT R97, R97, 0xffff, RZ, 0xc0, !PT ;  /* 0x0000ffff61617812 */ /* 0x000fe400078ec0ff */
[----:B------:R-:W-:Y:S02]  /*16ec0*/  PRMT R40, R57, 0x7632, R40 ;  /* 0x0000763239287816 */ /* 0x000fe40000000028 */
[----:B------:R-:W-:Y:S05]  /*16ed0*/  PRMT R100, R83, 0x5410, R50 ;  /* 0x0000541053647816 */ /* 0x000fea0000000032 */
[----:B------:R-:W-:Y:S01]  /*16ee0*/  @P0 LOP3.LUT R214, R214, 0x200, RZ, 0xfc, !PT ;  /* 0x00000200d6d60812 */ /* 0x000fe200078efcff */
[----:B----4-:R-:W-:Y:S02]  /*16ef0*/  @!P1 HADD2 R204, -R83.H0_H0, -RZ.H0_H0 ;  /* 0xa00000ff53cc9230 */ /* 0x010fe40000000900 */
[----:B---3--:R-:W-:Y:S03]  /*16f00*/  @!P3 HADD2 R203, -R50.H0_H0, -RZ.H0_H0 ;  /* 0xa00000ff32cbb230 */ /* 0x008fe60000000900 */
[----:B------:R-:W-:Y:S01]  /*16f10*/  PRMT R142, R204, 0x7610, R142 ;  /* 0x00007610cc8e7816 */ /* 0x000fe2000000008e */
[----:B------:R-:W-:Y:S01]  /*16f20*/  @!P1 STL.S16 [R1+0xd4], R204 ;  /* 0x0000d4cc01009387 */ /* 0x000fe20000100600 */
[----:B------:R-:W-:Y:S01]  /*16f30*/  @!P6 HADD2 R155, -R81.H0_H0, -RZ.H0_H0 ;  /* 0xa00000ff519be230 */ /* 0x000fe20000000900 */
[----:B------:R-:W-:Y:S02]  /*16f40*/  PRMT R135, R203, 0x7610, R135 ;  /* 0x00007610cb877816 */ /* 0x000fe40000000087 */
[----:B------:R-:W-:Y:S01]  /*16f50*/  @!P3 STL.S16 [R1+0xd0], R203 ;  /* 0x0000d0cb0100b387 */ /* 0x000fe20000100600 */
[----:B------:R-:W-:Y:S02]  /*16f60*/  @!P1 PRMT R83, R142, 0x5410, RZ ;  /* 0x000054108e539816 */ /* 0x000fe400000000ff */
[----:B------:R-:W-:Y:S01]  /*16f70*/  @!P3 PRMT R50, R135, 0x5410, RZ ;  /* 0x000054108732b816 */ /* 0x000fe200000000ff */
[----:B------:R-:W-:Y:S01]  /*16f80*/  @!P4 HADD2 R151, -R52.H0_H0, -RZ.H0_H0 ;  /* 0xa00000ff3497c230 */ /* 0x000fe20000000900 */
[----:B------:R-:W-:Y:S01]  /*16f90*/  PRMT R141, R155, 0x7610, R141 ;  /* 0x000076109b8d7816 */ /* 0x000fe2000000008d */
[----:B------:R-:W-:Y:S03]  /*16fa0*/  @!P6 STL.S16 [R1+0xe0], R155 ;  /* 0x0000e09b0100e387 */ /* 0x000fe60000100600 */
[----:B------:R-:W-:Y:S01]  /*16fb0*/  PRMT R140, R151, 0x7610, R140 ;  /* 0x00007610978c7816 */ /* 0x000fe2000000008c */
[----:B------:R-:W-:Y:S04]  /*16fc0*/  @!P4 STL.S16 [R1+0xdc], R151 ;  /* 0x0000dc970100c387 */ /* 0x000fe80000100600 */
[----:B------:R1:W-:Y:S04]  /*16fd0*/  STG.E.U16 [R120.64+0x32], R50 ;  /* 0x0000323278007986 */ /* 0x0003e8000c10151c */
[----:B------:R3:W-:Y:S01]  /*16fe0*/  STG.E.U16 [R120.64+0x30], R83 ;  /* 0x0000305378007986 */ /* 0x0007e2000c10151c */
[----:B--2---:R-:W-:Y:S03]  /*16ff0*/  @!P5 HADD2 R150, -R57.H0_H0, -RZ.H0_H0 ;  /* 0xa00000ff3996d230 */ /* 0x004fe60000000900 */
[----:B------:R-:W-:Y:S01]  /*17000*/  STG.E.U16 [R206.64+0x40], R59 ;  /* 0x0000403bce007986 */ /* 0x000fe2000c10151c */
[----:B------:R-:W-:Y:S01]  /*17010*/  @!P0 HADD2 R145, -R40.H0_H0, -RZ.H0_H0 ;  /* 0xa00000ff28918230 */ /* 0x000fe20000000900 */
[----:B------:R-:W-:Y:S02]  /*17020*/  PRMT R138, R150, 0x7610, R138 ;  /* 0x00007610968a7816 */ /* 0x000fe4000000008a */
[----:B------:R-:W-:Y:S01]  /*17030*/  @!P5 STL.S16 [R1+0xcc], R150 ;  /* 0x0000cc960100d387 */ /* 0x000fe20000100600 */
[----:B------:R-:W-:Y:S02]  /*17040*/  ISETP.LE.U32.AND P5, PT, R90, UR15, PT ;  /* 0x0000000f5a007c0c */ /* 0x000fe4000bfa3070 */
[----:B------:R-:W-:Y:S01]  /*17050*/  PRMT R90, R119, 0x5410, R74 ;  /* 0x00005410775a7816 */ /* 0x000fe2000000004a */
[----:B------:R-:W-:Y:S01]  /*17060*/  @!P0 STL.S16 [R1+0xc8], R145 ;  /* 0x0000c89101008387 */ /* 0x000fe20000100600 */
[----:B------:R-:W-:Y:S02]  /*17070*/  @!P2 PRMT R119, R144, 0x5410, RZ ;  /* 0x000054109077a816 */ /* 0x000fe400000000ff */
[----:B------:R-:W-:Y:S01]  /*17080*/  ISETP.LE.U32.AND P2, PT, R97, UR15, PT ;  /* 0x0000000f61007c0c */ /* 0x000fe2000bf43070 */
[----:B------:R2:W-:Y:S01]  /*17090*/  STG.E.U16 [R206.64+0x42], R42 ;  /* 0x0000422ace007986 */ /* 0x0005e2000c10151c */
[----:B------:R-:W-:Y:S02]  /*170a0*/  ISETP.LE.U32.AND P0, PT, R95, UR15, PT ;  /* 0x0000000f5f007c0c */ /* 0x000fe4000bf03070 */
[----:B------:R-:W-:Y:S02]  /*170b0*/  PRMT R95, R57, 0x5410, R40 ;  /* 0x00005410395f7816 */ /* 0x000fe40000000028 */
[----:B------:R-:W-:Y:S01]  /*170c0*/  PRMT R137, R145, 0x7610, R137 ;  /* 0x0000761091897816 */ /* 0x000fe20000000089 */
[----:B-1----:R-:W-:Y:S01]  /*170d0*/  FADD.FTZ R50, R200, R130 ;  /* 0x00000082c8327221 */ /* 0x002fe20000010000 */
[----:B------:R-:W-:Y:S02]  /*170e0*/  F2FP.PACK_AB R130, R129, R200 ;  /* 0x000000c88182723e */ /* 0x000fe400000000ff */
[----:B---3--:R-:W-:Y:S03]  /*170f0*/  LOP3.LUT R83, R176, 0xffff, RZ, 0xc0, !PT ;  /* 0x0000ffffb0537812 */ /* 0x008fe600078ec0ff */
[----:B------:R-:W-:Y:S02]  /*17100*/  @!P2 HADD2 R143, -R74.H0_H0, -RZ.H0_H0 ;  /* 0xa00000ff4a8fa230 */ /* 0x000fe40000000900 */
[----:B------:R-:W-:Y:S02]  /*17110*/  @!P0 PRMT R57, R138, 0x5410, RZ ;  /* 0x000054108a398816 */ /* 0x000fe400000000ff */
[----:B------:R-:W-:Y:S01]  /*17120*/  LOP3.LUT P0, RZ, R214, 0x200, RZ, 0xc0, !PT ;  /* 0x00000200d6ff7812 */ /* 0x000fe2000780c0ff */
[----:B------:R-:W-:Y:S01]  /*17130*/  @!P2 STL.S16 [R1+0xbc], R143 ;  /* 0x0000bc8f0100a387 */ /* 0x000fe20000100600 */
[----:B------:R-:W-:Y:S02]  /*17140*/  PRMT R97, R143, 0x7610, R97 ;  /* 0x000076108f617816 */ /* 0x000fe40000000061 */
[----:B------:R-:W-:Y:S01]  /*17150*/  SHF.R.U32.HI R83, RZ, 0x8, R83 ;  /* 0x00000008ff537819 */ /* 0x000fe20000011653 */
[----:B------:R1:W3:Y:S01]  /*17160*/  LDL.S16 R135, [R1+0xa4] ;  /* 0x0000a40001877983 */ /* 0x0002e20000100600 */
[----:B------:R-:W-:Y:S02]  /*17170*/  @!P2 PRMT R74, R97, 0x5410, RZ ;  /* 0x00005410614aa816 */ /* 0x000fe400000000ff */
[----:B------:R-:W-:Y:S02]  /*17180*/  ISETP.LE.U32.AND P2, PT, R94, UR15, PT ;  /* 0x0000000f5e007c0c */ /* 0x000fe4000bf43070 */
[----:B------:R-:W-:Y:S01]  /*17190*/  SHF.R.U32.HI R94, RZ, 0x10, R166 ;  /* 0x00000010ff5e7819 */ /* 0x000fe200000116a6 */
[----:B--2---:R-:W-:Y:S01]  /*171a0*/  FADD.FTZ R42, R198, R133 ;  /* 0x00000085c62a7221 */ /* 0x004fe20000010000 */
[----:B------:R-:W-:Y:S01]  /*171b0*/  PRMT R97, R81, 0x5410, R52 ;  /* 0x0000541051617816 */ /* 0x000fe20000000034 */
[----:B------:R-:W-:Y:S01]  /*171c0*/  MUFU.EX2 R133, R118 ;  /* 0x0000007600857308 */ /* 0x000fe20000000800 */
[----:B------:R-:W-:Y:S01]  /*171d0*/  @!P4 PRMT R52, R140, 0x5410, RZ ;  /* 0x000054108c34c816 */ /* 0x000fe200000000ff */
[----:B------:R-:W-:Y:S01]  /*171e0*/  FADD.FTZ R42, R197, R42 ;  /* 0x0000002ac52a7221 */ /* 0x000fe20000010000 */
[----:B------:R-:W-:Y:S02]  /*171f0*/  LOP3.LUT R94, R94, 0xff, RZ, 0xc0, !PT ;  /* 0x000000ff5e5e7812 */ /* 0x000fe400078ec0ff */
[----:B------:R-:W-:Y:S01]  /*17200*/  @!P6 PRMT R81, R141, 0x5410, RZ ;  /* 0x000054108d51e816 */ /* 0x000fe200000000ff */
[----:B------:R-:W-:Y:S01]  /*17210*/  STG.E.U16 [R186.64+0x42], R52 ;  /* 0x00004234ba007986 */ /* 0x000fe2000c10151c */
[----:B------:R-:W-:Y:S02]  /*17220*/  ISETP.LE.U32.AND P1, PT, R94, UR15, PT ;  /* 0x0000000f5e007c0c */ /* 0x000fe4000bf23070 */
[----:B------:R-:W-:Y:S01]  /*17230*/  SHF.R.U32.HI R94, RZ, 0x18, R166 ;  /* 0x00000018ff5e7819 */ /* 0x000fe200000116a6 */
[----:B------:R-:W-:Y:S01]  /*17240*/  STG.E.U16 [R186.64+0x40], R81 ;  /* 0x00004051ba007986 */ /* 0x000fe2000c10151c */
[----:B------:R-:W-:Y:S01]  /*17250*/  LOP3.LUT R83, R83, 0xffff, RZ, 0xc0, !PT ;  /* 0x0000ffff53537812 */ /* 0x000fe200078ec0ff */
[----:B------:R-:W2:Y:S01]  /*17260*/  MUFU.EX2 R140, R131 ;  /* 0x00000083008c7308 */ /* 0x000ea20000000800 */
[----:B------:R-:W-:Y:S01]  /*17270*/  ISETP.LE.U32.AND P3, PT, R94, UR15, PT ;  /* 0x0000000f5e007c0c */ /* 0x000fe2000bf63070 */
[----:B------:R-:W-:Y:S01]  /*17280*/  STG.E.U16 [R122.64+0x3e], R57 ;  /* 0x00003e397a007986 */ /* 0x000fe2000c10151c */
[----:B------:R-:W-:Y:S02]  /*17290*/  LOP3.LUT R94, R176, 0xff, RZ, 0xc0, !PT ;  /* 0x000000ffb05e7812 */ /* 0x000fe400078ec0ff */
[----:B------:R-:W-:Y:S01]  /*172a0*/  ISETP.LE.U32.AND P4, PT, R83, UR15, PT ;  /* 0x0000000f53007c0c */ /* 0x000fe2000bf83070 */
[--C-:B------:R-:W-:Y:S01]  /*172b0*/  FADD.FTZ R83, R129, R50.reuse ;  /* 0x0000003281537221 */ /* 0x100fe20000010000 */
[----:B------:R-:W-:Y:S02]  /*172c0*/  ISETP.LE.U32.AND P6, PT, R94, UR15, PT ;  /* 0x0000000f5e007c0c */ /* 0x000fe4000bfc3070 */
[----:B------:R-:W-:Y:S02]  /*172d0*/  PRMT R50, R73, 0x7632, R50 ;  /* 0x0000763249327816 */ /* 0x000fe40000000032 */
[----:B------:R-:W-:Y:S02]  /*172e0*/  SHF.R.U32.HI R94, RZ, 0x18, R176 ;  /* 0x00000018ff5e7819 */ /* 0x000fe400000116b0 */
[----:B------:R-:W-:Y:S02]  /*172f0*/  @!P0 PRMT R40, R137, 0x5410, RZ ;  /* 0x0000541089288816 */ /* 0x000fe400000000ff */
[----:B------:R-:W-:Y:S02]  /*17300*/  ISETP.LE.U32.AND P0, PT, R94, UR15, PT ;  /* 0x0000000f5e007c0c */ /* 0x000fe4000bf03070 */
[----:B------:R-:W-:Y:S01]  /*17310*/  PRMT R94, R73, 0x5410, R50 ;  /* 0x00005410495e7816 */ /* 0x000fe20000000032 */
[----:B------:R-:W-:Y:S01]  /*17320*/  STG.E.U16 [R122.64+0x40], R40 ;  /* 0x000040287a007986 */ /* 0x000fe2000c10151c */
[----:B------:R-:W-:Y:S02]  /*17330*/  F2FP.PACK_AB R129, R124, R125 ;  /* 0x0000007d7c81723e */ /* 0x000fe400000000ff */
[----:B------:R-:W-:Y:S02]  /*17340*/  LOP3.LUT R214, R214, 0xffffff7f, RZ, 0xc0, !PT ;  /* 0xffffff7fd6d67812 */ /* 0x000fe400078ec0ff */
[----:B--2---:R-:W-:Y:S01]  /*17350*/  F2FP.PACK_AB R118, R133, R140 ;  /* 0x0000008c8576723e */ /* 0x004fe200000000ff */
[----:B------:R-:W-:Y:S01]  /*17360*/  FADD.FTZ R131, R199, R132 ;  /* 0x00000084c7837221 */ /* 0x000fe20000010000 */
[----:B---3--:R-:W-:Y:S05]  /*17370*/  @!P5 HADD2 R135, -R73.H0_H0, -RZ.H0_H0 ;  /* 0xa00000ff4987d230 */ /* 0x008fea0000000900 */
[----:B------:R-:W-:Y:S01]  /*17380*/  PRMT R59, R135, 0x7610, R59 ;  /* 0x00007610873b7816 */ /* 0x000fe2000000003b */
[----:B------:R2:W-:Y:S03]  /*17390*/  @!P5 STL.S16 [R1+0xa4], R135 ;  /* 0x0000a4870100d387 */ /* 0x0005e60000100600 */
[----:B------:R-:W-:Y:S01]  /*173a0*/  @!P5 PRMT R73, R59, 0x5410, RZ ;  /* 0x000054103b49d816 */ /* 0x000fe200000000ff */
[----:B------:R1:W3:Y:S01]  /*173b0*/  LDL.S16 R204, [R1+0xc4] ;  /* 0x0000c40001cc7983 */ /* 0x0002e20000100600 */
[----:B------:R-:W-:Y:S03]  /*173c0*/  FADD.FTZ R59, R125, R134 ;  /* 0x000000867d3b7221 */ /* 0x000fe60000010000 */
[----:B------:R1:W4:Y:S01]  /*173d0*/  LDL.S16 R203, [R1+0xd8] ;  /* 0x0000d80001cb7983 */ /* 0x0003220000100600 */
[----:B------:R-:W-:Y:S01]  /*173e0*/  FADD.FTZ R138, R124, R59 ;  /* 0x0000003b7c8a7221 */ /* 0x000fe20000010000 */
[----:B------:R-:W-:Y:S02]  /*173f0*/  F2FP.PACK_AB R59, R197, R198 ;  /* 0x000000c6c53b723e */ /* 0x000fe400000000ff */
[----:B------:R1:W4:Y:S04]  /*17400*/  LDL.S16 R202, [R1+0xb0] ;  /* 0x0000b00001ca7983 */ /* 0x0003280000100600 */
[----:B------:R1:W4:Y:S04]  /*17410*/  LDL.S16 R201, [R1+0xac] ;  /* 0x0000ac0001c97983 */ /* 0x0003280000100600 */
[----:B------:R1:W4:Y:S04]  /*17420*/  LDL.S16 R200, [R1+0xb8] ;  /* 0x0000b80001c87983 */ /* 0x0003280000100600 */
[----:B------:R1:W4:Y:S01]  /*17430*/  LDL.S16 R155, [R1+0xb4] ;  /* 0x0000b400019b7983 */ /* 0x0003220000100600 */
[----:B--2---:R-:W-:Y:S03]  /*17440*/  IMAD.U32 R135, RZ, RZ, UR19 ;  /* 0x00000013ff877e24 */ /* 0x004fe6000f8e00ff */
[----:B------:R2:W-:Y:S02]  /*17450*/  STG.E.U16 [R120.64+0x40], R73 ;  /* 0x0000404978007986 */ /* 0x0005e4000c10151c */
[----:B------:R-:W-:Y:S05]  /*17460*/  LOP3.LUT R135, R157, UR17, R135, 0x96, !PT ;  /* 0x000000119d877c12 */ /* 0x000fea000f8e9687 */
[----:B------:R-:W-:Y:S05]  /*17470*/  IMAD.WIDE.U32 R134, R135, -0x326172a9, RZ ;  /* 0xcd9e8d5787867825 */ /* 0x000fea00078e00ff */
[----:B------:R-:W-:Y:S02]  /*17480*/  LOP3.LUT R124, R135, UR7, R212, 0x96, !PT ;  /* 0x00000007877c7c12 */ /* 0x000fe4000f8e96d4 */
[--C-:B------:R-:W-:Y:S02]  /*17490*/  LOP3.LUT R125, R185, UR26, R134.reuse, 0x96, !PT ;  /* 0x0000001ab97d7c12 */ /* 0x100fe4000f8e9686 */
[----:B------:R-:W-:Y:S01]  /*174a0*/  LOP3.LUT R134, R149, UR26, R134, 0x96, !PT ;  /* 0x0000001a95867c12 */ /* 0x000fe2000f8e9686 */
[----:B------:R-:W-:Y:S04]  /*174b0*/  IMAD.WIDE.U32 R142, R124, -0x2daee0ad, RZ ;  /* 0xd2511f537c8e7825 */ /* 0x000fe800078e00ff */
[----:B------:R-:W-:Y:S01]  /*174c0*/  IMAD.WIDE.U32 R144, R125, -0x2daee0ad, RZ ;  /* 0xd2511f537d907825 */ /* 0x000fe200078e00ff */
[----:B------:R-:W-:Y:S02]  /*174d0*/  LOP3.LUT R52, R143, UR25, R170, 0x96, !PT ;  /* 0x000000198f347c12 */ /* 0x000fe4000f8e96aa */
[C---:B------:R-:W-:Y:S01]  /*174e0*/  F2FP.PACK_AB R125, R116.reuse, R199 ;  /* 0x000000c7747d723e */ /* 0x040fe200000000ff */
[----:B------:R-:W-:Y:S01]  /*174f0*/  FADD.FTZ R124, R116, R131 ;  /* 0x00000083747c7221 */ /* 0x000fe20000010000 */
[----:B------:R-:W-:Y:S01]  /*17500*/  LOP3.LUT R81, R145, UR23, R142, 0x96, !PT ;  /* 0x0000001791517c12 */ /* 0x000fe2000f8e968e */
[----:B------:R-:W-:Y:S01]  /*17510*/  IMAD.WIDE.U32 R142, R52, -0x326172a9, RZ ;  /* 0xcd9e8d57348e7825 */ /* 0x000fe200078e00ff */
[----:B------:R-:W1:Y:S03]  /*17520*/  MUFU.EX2 R131, R179 ;  /* 0x000000b300837308 */ /* 0x000e660000000800 */
[----:B------:R-:W-:Y:S01]  /*17530*/  FADD.FTZ R52, R140, R83 ;  /* 0x000000538c347221 */ /* 0x000fe20000010000 */
[----:B------:R-:W-:Y:S03]  /*17540*/  LOP3.LUT R116, R143, UR24, R184, 0x96, !PT ;  /* 0x000000188f747c12 */ /* 0x000fe6000f8e96b8 */
[----:B------:R-:W-:Y:S02]  /*17550*/  FADD.FTZ R52, R133, R52 ;  /* 0x0000003485347221 */ /* 0x000fe40000010000 */
[----:B------:R-:W-:Y:S01]  /*17560*/  IMAD.WIDE.U32 R150, R116, -0x2daee0ad, RZ ;  /* 0xd2511f5374967825 */ /* 0x000fe200078e00ff */
[----:B------:R-:W-:Y:S04]  /*17570*/  F2FP.PACK_AB R116, R114, R115 ;  /* 0x000000737274723e */ /* 0x000fe800000000ff */
[----:B------:R-:W-:Y:S01]  /*17580*/  LOP3.LUT R140, R151, UR14, R144, 0x96, !PT ;  /* 0x0000000e978c7c12 */ /* 0x000fe2000f8e9690 */
[----:B------:R-:W-:Y:S04]  /*17590*/  IMAD.WIDE.U32 R144, R81, -0x326172a9, RZ ;  /* 0xcd9e8d5751907825 */ /* 0x000fe800078e00ff */
[----:B------:R-:W-:Y:S01]  /*175a0*/  IMAD.WIDE.U32 R140, R140, -0x326172a9, RZ ;  /* 0xcd9e8d578c8c7825 */ /* 0x000fe200078e00ff */
[----:B------:R-:W-:Y:S03]  /*175b0*/  LOP3.LUT R132, R145, UR21, R142, 0x96, !PT ;  /* 0x0000001591847c12 */ /* 0x000fe6000f8e968e */
[----:B------:R-:W-:Y:S01]  /*175c0*/  FADD.FTZ R81, R115, R138 ;  /* 0x0000008a73517221 */ /* 0x000fe20000010000 */
[----:B------:R-:W-:Y:S01]  /*175d0*/  SHF.R.U32.HI R138, RZ, 0x18, R136 ;  /* 0x00000018ff8a7819 */ /* 0x000fe20000011688 */
[----:B------:R-:W-:Y:S01]  /*175e0*/  IMAD.WIDE.U32 R132, R132, -0x2daee0ad, RZ ;  /* 0xd2511f5384847825 */ /* 0x000fe200078e00ff */
[----:B------:R-:W-:Y:S03]  /*175f0*/  LOP3.LUT R137, R141, UR13, R144, 0x96, !PT ;  /* 0x0000000d8d897c12 */ /* 0x000fe6000f8e9690 */
[----:B------:R-:W-:Y:S01]  /*17600*/  FADD.FTZ R81, R114, R81 ;  /* 0x0000005172517221 */ /* 0x000fe20000010000 */
[----:B------:R-:W-:Y:S02]  /*17610*/  LOP3.LUT R142, R133, UR5, R150, 0x96, !PT ;  /* 0x00000005858e7c12 */ /* 0x000fe4000f8e9696 */
[----:B------:R-:W-:Y:S03]  /*17620*/  F2FP.PACK_AB R114, R92, R93 ;  /* 0x0000005d5c72723e */ /* 0x000fe600000000ff */
[----:B------:R-:W-:Y:S05]  /*17630*/  IMAD.WIDE.U32 R142, R142, -0x326172a9, RZ ;  /* 0xcd9e8d578e8e7825 */ /* 0x000fea00078e00ff */
[----:B------:R-:W-:Y:S04]  /*17640*/  LOP3.LUT R133, R143, UR16, R140, 0x96, !PT ;  /* 0x000000108f857c12 */ /* 0x000fe8000f8e968c */
[----:B------:R-:W-:Y:S04]  /*17650*/  LOP3.LUT R40, R133, 0xff, RZ, 0xc0, !PT ;  /* 0x000000ff85287812 */ /* 0x000fe800078ec0ff */
[----:B------:R-:W-:Y:S02]  /*17660*/  ISETP.LE.U32.AND P5, PT, R40, UR15, PT ;  /* 0x0000000f28007c0c */ /* 0x000fe4000bfa3070 */
[----:B------:R-:W-:Y:S01]  /*17670*/  PRMT R40, R51, 0x7632, R40 ;  /* 0x0000763233287816 */ /* 0x000fe20000000028 */
[----:B---3--:R-:W-:Y:S10]  /*17680*/  @!P2 HADD2 R204, -R50.H0_H0, -RZ.H0_H0 ;  /* 0xa00000ff32cca230 */ /* 0x008ff40000000900 */
[----:B----4-:R-:W-:Y:S01]  /*17690*/  @!P5 HADD2 R203, -R75.H0_H0, -RZ.H0_H0 ;  /* 0xa00000ff4bcbd230 */ /* 0x010fe20000000900 */
[----:B------:R-:W-:Y:S01]  /*176a0*/  PRMT R57, R204, 0x7610, R57 ;  /* 0x00007610cc397816 */ /* 0x000fe20000000039 */
[----:B------:R-:W-:Y:S01]  /*176b0*/  @!P2 STL.S16 [R1+0xc4], R204 ;  /* 0x0000c4cc0100a387 */ /* 0x000fe20000100600 */
[----:B------:R-:W-:Y:S02]  /*176c0*/  @!P1 HADD2 R202, -R53.H0_H0, -RZ.H0_H0 ;  /* 0xa00000ff35ca9230 */ /* 0x000fe40000000900 */
[----:B------:R-:W-:Y:S01]  /*176d0*/  @!P2 PRMT R50, R57, 0x5410, RZ ;  /* 0x000054103932a816 */ /* 0x000fe200000000ff */
[--C-:B-1----:R-:W-:Y:S01]  /*176e0*/  FADD.FTZ R57, R131, R42.reuse ;  /* 0x0000002a83397221 */ /* 0x102fe20000010000 */
[----:B------:R-:W-:Y:S01]  /*176f0*/  PRMT R42, R53, 0x7632, R42 ;  /* 0x00007632352a7816 */ /* 0x000fe2000000002a */
[----:B------:R-:W-:Y:S01]  /*17700*/  @!P5 STL.S16 [R1+0xd8], R203 ;  /* 0x0000d8cb0100d387 */ /* 0x000fe20000100600 */
[----:B------:R-:W-:Y:S01]  /*17710*/  PRMT R115, R203, 0x7610, R115 ;  /* 0x00007610cb737816 */ /* 0x000fe20000000073 */
[C---:B--2---:R-:W-:Y:S01]  /*17720*/  FADD.FTZ R73, R178.reuse, R57 ;  /* 0x00000039b2497221 */ /* 0x044fe20000010000 */
[----:B------:R-:W-:Y:S01]  /*17730*/  SHF.R.U32.HI R57, RZ, 0x10, R176 ;  /* 0x00000010ff397819 */ /* 0x000fe200000116b0 */
[----:B------:R1:W-:Y:S01]  /*17740*/  STG.E.U16 [R120.64+0x42], R50 ;  /* 0x0000423278007986 */ /* 0x0003e2000c10151c */
[----:B------:R-:W-:Y:S01]  /*17750*/  F2FP.PACK_AB R131, R178, R131 ;  /* 0x00000083b283723e */ /* 0x000fe200000000ff */
[----:B------:R-:W-:Y:S01]  /*17760*/  @!P3 HADD2 R201, -R42.H0_H0, -RZ.H0_H0 ;  /* 0xa00000ff2ac9b230 */ /* 0x000fe20000000900 */
[----:B------:R-:W-:Y:S01]  /*17770*/  LOP3.LUT R57, R57, 0xff, RZ, 0xc0, !PT ;  /* 0x000000ff39397812 */ /* 0x000fe200078ec0ff */
[----:B------:R-:W-:Y:S01]  /*17780*/  @!P1 STL.S16 [R1+0xb0], R202 ;  /* 0x0000b0ca01009387 */ /* 0x000fe20000100600 */
[----:B------:R-:W-:Y:S01]  /*17790*/  PRMT R154, R202, 0x7610, R154 ;  /* 0x00007610ca9a7816 */ /* 0x000fe2000000009a */
[----:B------:R-:W-:Y:S01]  /*177a0*/  @!P6 HADD2 R200, -R51.H0_H0, -RZ.H0_H0 ;  /* 0xa00000ff33c8e230 */ /* 0x000fe20000000900 */
[----:B------:R-:W-:Y:S01]  /*177b0*/  ISETP.LE.U32.AND P2, PT, R57, UR15, PT ;  /* 0x0000000f39007c0c */ /* 0x000fe2000bf43070 */
[----:B------:R-:W-:Y:S01]  /*177c0*/  @!P3 STL.S16 [R1+0xac], R201 ;  /* 0x0000acc90100b387 */ /* 0x000fe20000100600 */
[----:B------:R-:W-:Y:S01]  /*177d0*/  PRMT R151, R201, 0x7610, R151 ;  /* 0x00007610c9977816 */ /* 0x000fe20000000097 */
[----:B------:R-:W-:Y:S01]  /*177e0*/  @!P4 HADD2 R155, -R40.H0_H0, -RZ.H0_H0 ;  /* 0xa00000ff289bc230 */ /* 0x000fe20000000900 */
[----:B------:R-:W-:Y:S01]  /*177f0*/  PRMT R150, R200, 0x7610, R150 ;  /* 0x00007610c8967816 */ /* 0x000fe20000000096 */
[----:B------:R-:W-:Y:S01]  /*17800*/  @!P6 STL.S16 [R1+0xb8], R200 ;  /* 0x0000b8c80100e387 */ /* 0x000fe20000100600 */
[----:B------:R-:W-:Y:S01]  /*17810*/  FADD.FTZ R57, R93, R52 ;  /* 0x000000345d397221 */ /* 0x000fe20000010000 */
[----:B------:R-:W-:Y:S01]  /*17820*/  PRMT R93, R51, 0x5410, R40 ;  /* 0x00005410335d7816 */ /* 0x000fe20000000028 */
[----:B------:R-:W-:Y:S01]  /*17830*/  IMAD.WIDE.U32 R178, R110, -0x2daee0ad, RZ ;  /* 0xd2511f536eb27825 */ /* 0x000fe200078e00ff */
[----:B------:R-:W-:Y:S01]  /*17840*/  PRMT R139, R155, 0x7610, R139 ;  /* 0x000076109b8b7816 */ /* 0x000fe2000000008b */
[----:B------:R-:W-:Y:S01]  /*17850*/  @!P4 STL.S16 [R1+0xb4], R155 ;  /* 0x0000b49b0100c387 */ /* 0x000fe20000100600 */
[----:B------:R-:W-:Y:S01]  /*17860*/  @!P6 PRMT R51, R150, 0x5410, RZ ;  /* 0x000054109633e816 */ /* 0x000fe200000000ff */
[----:B------:R-:W-:Y:S01]  /*17870*/  FADD.FTZ R57, R92, R57 ;  /* 0x000000395c397221 */ /* 0x000fe20000010000 */
[----:B------:R-:W-:Y:S01]  /*17880*/  @!P4 PRMT R40, R139, 0x5410, RZ ;  /* 0x000054108b28c816 */ /* 0x000fe200000000ff */
[----:B------:R2:W3:Y:S01]  /*17890*/  LDL.S16 R197, [R1+0xc0] ;  /* 0x0000c00001c57983 */ /* 0x0004e20000100600 */
[----:B------:R-:W-:Y:S03]  /*178a0*/  LOP3.LUT R52, R179, UR6, R152, 0x96, !PT ;  /* 0x00000006b3347c12 */ /* 0x000fe6000f8e9698 */
[----:B------:R2:W4:Y:S01]  /*178b0*/  LDL.S16 R139, [R1+0xa8] ;  /* 0x0000a800018b7983 */ /* 0x0005220000100600 */
[C---:B-1----:R-:W-:Y:S03]  /*178c0*/  PRMT R50, R75.reuse, 0x7632, R50 ;  /* 0x000076324b327816 */ /* 0x042fe60000000032 */
[----:B------:R1:W-:Y:S01]  /*178d0*/  STG.E.U16 [R206.64+0x50], R55 ;  /* 0x00005037ce007986 */ /* 0x0003e2000c10151c */
[----:B------:R-:W-:Y:S02]  /*178e0*/  PRMT R83, R75, 0x5410, R50 ;  /* 0x000054104b537816 */ /* 0x000fe40000000032 */
[----:B------:R-:W-:Y:S01]  /*178f0*/  @!P5 PRMT R75, R115, 0x5410, RZ ;  /* 0x00005410734bd816 */ /* 0x000fe200000000ff */
[----:B------:R2:W2:Y:S01]  /*17900*/  LDL.S16 R92, [R1+0xa0] ;  /* 0x0000a000015c7983 */ /* 0x0004a20000100600 */
[----:B------:R1:W1:Y:S03]  /*17910*/  MUFU.EX2 R115, R112 ;  /* 0x0000007000737308 */ /* 0x0002660000000800 */
[----:B------:R1:W-:Y:S02]  /*17920*/  STG.E.U16 [R206.64+0x52], R48 ;  /* 0x00005230ce007986 */ /* 0x0003e4000c10151c */
[----:B-1----:R-:W-:Y:S01]  /*17930*/  F2FP.PACK_AB R112, R88, R89 ;  /* 0x000000595870723e */ /* 0x002fe200000000ff */
[----:B------:R-:W-:Y:S01]  /*17940*/  FADD.FTZ R55, R115, R124 ;  /* 0x0000007c73377221 */ /* 0x000fe20000010000 */
[C---:B------:R-:W-:Y:S03]  /*17950*/  F2FP.PACK_AB R115, R96.reuse, R115 ;  /* 0x000000736073723e */ /* 0x040fe600000000ff */
[----:B------:R-:W1:Y:S01]  /*17960*/  MUFU.EX2 R124, R195 ;  /* 0x000000c3007c7308 */ /* 0x000e620000000800 */
[----:B------:R-:W-:Y:S01]  /*17970*/  FADD.FTZ R110, R96, R55 ;  /* 0x00000037606e7221 */ /* 0x000fe20000010000 */
[----:B------:R-:W-:Y:S01]  /*17980*/  LOP3.LUT R48, R52, 0xff, RZ, 0xc0, !PT ;  /* 0x000000ff34307812 */ /* 0x000fe200078ec0ff */
[----:B------:R-:W-:Y:S01]  /*17990*/  FADD.FTZ R55, R89, R81 ;  /* 0x0000005159377221 */ /* 0x000fe20000010000 */
[----:B------:R-:W-:Y:S01]  /*179a0*/  PRMT R96, R53, 0x5410, R42 ;  /* 0x0000541035607816 */ /* 0x000fe2000000002a */
[----:B------:R2:W4:Y:S01]  /*179b0*/  LDL.S16 R81, [R1+0x9c] ;  /* 0x00009c0001517983 */ /* 0x0005220000100600 */
[----:B------:R-:W-:Y:S01]  /*179c0*/  @!P1 PRMT R53, R154, 0x5410, RZ ;  /* 0x000054109a359816 */ /* 0x000fe200000000ff */
[----:B------:R-:W-:Y:S01]  /*179d0*/  FADD.FTZ R55, R88, R55 ;  /* 0x0000003758377221 */ /* 0x000fe20000010000 */
[----:B------:R-:W-:Y:S01]  /*179e0*/  @!P3 PRMT R42, R151, 0x5410, RZ ;  /* 0x00005410972ab816 */ /* 0x000fe200000000ff */
[----:B------:R-:W-:Y:S01]  /*179f0*/  IMAD.WIDE.U32 R150, R134, -0x2daee0ad, RZ ;  /* 0xd2511f5386967825 */ /* 0x000fe200078e00ff */
[----:B------:R-:W-:Y:S01]  /*17a00*/  ISETP.LE.U32.AND P5, PT, R48, UR15, PT ;  /* 0x0000000f30007c0c */ /* 0x000fe2000bfa3070 */
[----:B------:R1:W-:Y:S01]  /*17a10*/  STG.E.U16 [R186.64+0x50], R53 ;  /* 0x00005035ba007986 */ /* 0x0003e2000c10151c */
[----:B------:R-:W-:Y:S01]  /*17a20*/  SHF.R.U32.HI R48, RZ, 0x18, R52 ;  /* 0x00000018ff307819 */ /* 0x000fe20000011634 */
[----:B------:R-:W-:Y:S02]  /*17a30*/  FADD.FTZ R55, R78, R55 ;  /* 0x000000374e377221 */ /* 0x000fe40000010000 */
[----:B------:R-:W-:Y:S01]  /*17a40*/  STG.E.U16 [R186.64+0x52], R42 ;  /* 0x0000522aba007986 */ /* 0x000fe2000c10151c */
[----:B------:R-:W-:Y:S02]  /*17a50*/  ISETP.LE.U32.AND P3, PT, R48, UR15, PT ;  /* 0x0000000f30007c0c */ /* 0x000fe4000bf63070 */
[----:B------:R-:W-:Y:S01]  /*17a60*/  LOP3.LUT R48, R133, 0xffff, RZ, 0xc0, !PT ;  /* 0x0000ffff85307812 */ /* 0x000fe200078ec0ff */
[----:B------:R-:W-:Y:S03]  /*17a70*/  STG.E.U16 [R122.64+0x4e], R51 ;  /* 0x00004e337a007986 */ /* 0x000fe6000c10151c */
[----:B------:R-:W-:Y:S01]  /*17a80*/  SHF.R.U32.HI R48, RZ, 0x8, R48 ;  /* 0x00000008ff307819 */ /* 0x000fe20000011630 */
[----:B------:R1:W-:Y:S01]  /*17a90*/  STG.E.U16 [R122.64+0x50], R40 ;  /* 0x000050287a007986 */ /* 0x0003e2000c10151c */
[----:B------:R-:W-:Y:S01]  /*17aa0*/  @P5 LOP3.LUT R214, R214, 0x80, RZ, 0xfc, !PT ;  /* 0x00000080d6d65812 */ /* 0x000fe200078efcff */
[----:B-1----:R-:W-:Y:S01]  /*17ab0*/  FADD.FTZ R73, R124, R73 ;  /* 0x000000497c497221 */ /* 0x002fe20000010000 */
[----:B------:R-:W-:Y:S02]  /*17ac0*/  LOP3.LUT R48, R48, 0xffff, RZ, 0xc0, !PT ;  /* 0x0000ffff30307812 */ /* 0x000fe400078ec0ff */
[----:B------:R-:W-:Y:S02]  /*17ad0*/  LOP3.LUT R214, R214, 0xfffffeff, RZ, 0xc0, !PT ;  /* 0xfffffeffd6d67812 */ /* 0x000fe400078ec0ff */
[----:B------:R-:W-:Y:S02]  /*17ae0*/  ISETP.LE.U32.AND P4, PT, R48, UR15, PT ;  /* 0x0000000f30007c0c */ /* 0x000fe4000bf83070 */
[----:B------:R-:W-:Y:S02]  /*17af0*/  LOP3.LUT R48, R135, UR7, R220, 0x96, !PT ;  /* 0x0000000787307c12 */ /* 0x000fe4000f8e96dc */
[----:B------:R-:W-:Y:S02]  /*17b00*/  @P3 LOP3.LUT R214, R214, 0x100, RZ, 0xfc, !PT ;  /* 0x00000100d6d63812 */ /* 0x000fe400078efcff */
[----:B------:R-:W-:Y:S01]  /*17b10*/  ISETP.LE.U32.AND P5, PT, R138, UR15, PT ;  /* 0x0000000f8a007c0c */ /* 0x000fe2000bfa3070 */
[----:B------:R-:W-:Y:S01]  /*17b20*/  IMAD.WIDE.U32 R88, R48, -0x2daee0ad, RZ ;  /* 0xd2511f5330587825 */ /* 0x000fe200078e00ff */
[C---:B------:R-:W-:Y:S03]  /*17b30*/  F2FP.PACK_AB R124, R194.reuse, R124 ;  /* 0x0000007cc27c723e */ /* 0x040fe600000000ff */
[----:B------:R-:W-:Y:S01]  /*17b40*/  FADD.FTZ R53, R194, R73 ;  /* 0x00000049c2357221 */ /* 0x000fe20000010000 */
[----:B------:R-:W-:Y:S02]  /*17b50*/  LOP3.LUT R73, R89, UR25, R160, 0x96, !PT ;  /* 0x0000001959497c12 */ /* 0x000fe4000f8e96a0 */
[----:B------:R-:W-:Y:S03]  /*17b60*/  LOP3.LUT R48, R151, UR23, R88, 0x96, !PT ;  /* 0x0000001797307c12 */ /* 0x000fe6000f8e9658 */
[----:B------:R-:W-:Y:S01]  /*17b70*/  IMAD.WIDE.U32 R134, R73, -0x326172a9, RZ ;  /* 0xcd9e8d5749867825 */ /* 0x000fe200078e00ff */
[----:B------:R-:W-:Y:S03]  /*17b80*/  LOP3.LUT R40, R142, 0xff, RZ, 0xc0, !PT ;  /* 0x000000ff8e287812 */ /* 0x000fe600078ec0ff */
[----:B------:R-:W-:Y:S01]  /*17b90*/  IMAD.WIDE.U32 R154, R48, -0x326172a9, RZ ;  /* 0xcd9e8d57309a7825 */ /* 0x000fe200078e00ff */
[----:B------:R-:W-:Y:S02]  /*17ba0*/  LOP3.LUT R73, R135, UR24, R148, 0x96, !PT ;  /* 0x0000001887497c12 */ /* 0x000fe4000f8e9694 */
[----:B------:R-:W-:Y:S02]  /*17bb0*/  PRMT R48, R63, 0x7632, R48 ;  /* 0x000076323f307816 */ /* 0x000fe40000000030 */
[----:B------:R-:W-:Y:S01]  /*17bc0*/  LOP3.LUT R134, R155, UR21, R134, 0x96, !PT ;  /* 0x000000159b867c12 */ /* 0x000fe2000f8e9686 */
[----:B------:R-:W-:Y:S04]  /*17bd0*/  IMAD.WIDE.U32 R88, R73, -0x2daee0ad, RZ ;  /* 0xd2511f5349587825 */ /* 0x000fe800078e00ff */
[----:B------:R-:W-:Y:S01]  /*17be0*/  IMAD.WIDE.U32 R134, R134, -0x2daee0ad, RZ ;  /* 0xd2511f5386867825 */ /* 0x000fe200078e00ff */
[----:B------:R-:W-:Y:S04]  /*17bf0*/  LOP3.LUT R150, R89, UR14, R150, 0x96, !PT ;  /* 0x0000000e59967c12 */ /* 0x000fe8000f8e9696 */
[----:B------:R-:W-:Y:S01]  /*17c00*/  LOP3.LUT R135, R135, UR5, R88, 0x96, !PT ;  /* 0x0000000587877c12 */ /* 0x000fe2000f8e9658 */
[----:B------:R-:W-:Y:S01]  /*17c10*/  IMAD.WIDE.U32 R150, R150, -0x326172a9, RZ ;  /* 0xcd9e8d5796967825 */ /* 0x000fe200078e00ff */
[----:B------:R-:W-:Y:S04]  /*17c20*/  SHF.R.U32.HI R88, RZ, 0x10, R136 ;  /* 0x00000010ff587819 */ /* 0x000fe80000011688 */
[----:B------:R-:W-:Y:S02]  /*17c30*/  LOP3.LUT R88, R88, 0xff, RZ, 0xc0, !PT ;  /* 0x000000ff58587812 */ /* 0x000fe400078ec0ff */
[----:B------:R-:W-:Y:S02]  /*17c40*/  LOP3.LUT R154, R151, UR13, R154, 0x96, !PT ;  /* 0x0000000d979a7c12 */ /* 0x000fe4000f8e969a */
[----:B------:R-:W-:Y:S01]  /*17c50*/  ISETP.LE.U32.AND P3, PT, R88, UR15, PT ;  /* 0x0000000f58007c0c */ /* 0x000fe2000bf63070 */
[----:B---3--:R-:W-:Y:S05]  /*17c60*/  @!P4 HADD2 R197, -R50.H0_H0, -RZ.H0_H0 ;  /* 0xa00000ff32c5c230 */ /* 0x008fea0000000900 */
[----:B------:R-:W-:Y:S01]  /*17c70*/  PRMT R51, R197, 0x7610, R51 ;  /* 0x00007610c5337816 */ /* 0x000fe20000000033 */
[----:B------:R-:W-:Y:S03]  /*17c80*/  @!P4 STL.S16 [R1+0xc0], R197 ;  /* 0x0000c0c50100c387 */ /* 0x000fe60000100600 */
[----:B------:R-:W-:Y:S01]  /*17c90*/  @!P4 PRMT R50, R51, 0x5410, RZ ;  /* 0x000054103332c816 */ /* 0x000fe200000000ff */
[----:B------:R1:W3:Y:S01]  /*17ca0*/  LDL.S16 R198, [R1+0x94] ;  /* 0x0000940001c67983 */ /* 0x0002e20000100600 */
[----:B------:R-:W-:Y:S01]  /*17cb0*/  ISETP.LE.U32.AND P4, PT, R40, UR15, PT ;  /* 0x0000000f28007c0c */ /* 0x000fe2000bf83070 */
[----:B------:R-:W-:Y:S01]  /*17cc0*/  FADD.FTZ R40, R196, R110 ;  /* 0x0000006ec4287221 */ /* 0x000fe20000010000 */
[C---:B------:R-:W-:Y:S01]  /*17cd0*/  F2FP.PACK_AB R110, R165.reuse, R196 ;  /* 0x000000c4a56e723e */ /* 0x040fe200000000ff */
[----:B--2---:R-:W-:Y:S02]  /*17ce0*/  @!P2 HADD2 R92, -R49.H0_H0, -RZ.H0_H0 ;  /* 0xa00000ff315ca230 */ /* 0x004fe40000000900 */
[--C-:B------:R-:W-:Y:S01]  /*17cf0*/  FADD.FTZ R51, R165, R40.reuse ;  /* 0x00000028a5337221 */ /* 0x100fe20000010000 */
[----:B------:R-:W-:Y:S02]  /*17d00*/  PRMT R40, R49, 0x7632, R40 ;  /* 0x0000763231287816 */ /* 0x000fe40000000028 */
[----:B------:R-:W-:Y:S05]  /*17d10*/  PRMT R89, R92, 0x7610, R89 ;  /* 0x000076105c597816 */ /* 0x000fea0000000059 */
[----:B----4-:R-:W-:Y:S05]  /*17d20*/  @!P4 HADD2 R139, -R63.H0_H0, -RZ.H0_H0 ;  /* 0xa00000ff3f8bc230 */ /* 0x010fea0000000900 */
[----:B------:R-:W-:Y:S01]  /*17d30*/  PRMT R42, R139, 0x7610, R42 ;  /* 0x000076108b2a7816 */ /* 0x000fe2000000002a */
[----:B------:R-:W-:Y:S04]  /*17d40*/  @!P4 STL.S16 [R1+0xa8], R139 ;  /* 0x0000a88b0100c387 */ /* 0x000fe80000100600 */
[----:B------:R2:W-:Y:S01]  /*17d50*/  @!P2 STL.S16 [R1+0xa0], R92 ;  /* 0x0000a05c0100a387 */ /* 0x0005e20000100600 */
[----:B------:R-:W-:Y:S05]  /*17d60*/  @!P0 HADD2 R81, -R40.H0_H0, -RZ.H0_H0 ;  /* 0xa00000ff28518230 */ /* 0x000fea0000000900 */
[----:B------:R-:W-:Y:S01]  /*17d70*/  PRMT R136, R81, 0x7610, R136 ;  /* 0x0000761051887816 */ /* 0x000fe20000000088 */
[----:B------:R4:W-:Y:S04]  /*17d80*/  @!P0 STL.S16 [R1+0x9c], R81 ;  /* 0x00009c5101008387 */ /* 0x0009e80000100600 */
[----:B------:R1:W3:Y:S01]  /*17d90*/  LDL.S16 R73, [R1+0x98] ;  /* 0x0000980001497983 */ /* 0x0002e20000100600 */
[----:B--2---:R-:W2:Y:S03]  /*17da0*/  MUFU.EX2 R92, R87 ;  /* 0x00000057005c7308 */ /* 0x004ea60000000800 */
[----:B------:R1:W3:Y:S04]  /*17db0*/  LDL.S16 R195, [R1+0x90] ;  /* 0x0000900001c37983 */ /* 0x0002e80000100600 */
[----:B------:R1:W3:Y:S01]  /*17dc0*/  LDL.S16 R197, [R1+0x8c] ;  /* 0x00008c0001c57983 */ /* 0x0002e20000100600 */
[----:B----4-:R-:W-:Y:S02]  /*17dd0*/  PRMT R81, R63, 0x5410, R48 ;  /* 0x000054103f517816 */ /* 0x010fe40000000030 */
[----:B------:R-:W-:Y:S01]  /*17de0*/  @!P4 PRMT R63, R42, 0x5410, RZ ;  /* 0x000054102a3fc816 */ /* 0x000fe200000000ff */
[----:B--2---:R-:W-:Y:S01]  /*17df0*/  FADD.FTZ R42, R92, R57 ;  /* 0x000000395c2a7221 */ /* 0x004fe20000010000 */
[----:B------:R-:W-:Y:S02]  /*17e00*/  F2FP.PACK_AB R57, R109, R92 ;  /* 0x0000005c6d39723e */ /* 0x000fe400000000ff */
[----:B------:R-:W-:Y:S01]  /*17e10*/  PRMT R92, R49, 0x5410, R40 ;  /* 0x00005410315c7816 */ /* 0x000fe20000000028 */
[----:B------:R-:W-:Y:S01]  /*17e20*/  FADD.FTZ R139, R109, R42 ;  /* 0x0000002a6d8b7221 */ /* 0x000fe20000010000 */
[----:B------:R-:W-:Y:S02]  /*17e30*/  SHF.R.U32.HI R42, RZ, 0x10, R52 ;  /* 0x00000010ff2a7819 */ /* 0x000fe40000011634 */
[----:B------:R-:W-:Y:S01]  /*17e40*/  @!P0 PRMT R40, R136, 0x5410, RZ ;  /* 0x0000541088288816 */ /* 0x000fe200000000ff */
[----:B------:R-:W-:Y:S01]  /*17e50*/  IMAD.WIDE.U32 R136, R137, -0x2daee0ad, RZ ;  /* 0xd2511f5389887825 */ /* 0x000fe200078e00ff */
[----:B------:R-:W-:Y:S02]  /*17e60*/  LOP3.LUT R42, R42, 0xff, RZ, 0xc0, !PT ;  /* 0x000000ff2a2a7812 */ /* 0x000fe400078ec0ff */
[----:B------:R-:W-:Y:S01]  /*17e70*/  F2FP.PACK_AB R109, R62, R78 ;  /* 0x0000004e3e6d723e */ /* 0x000fe200000000ff */
[----:B------:R-:W-:Y:S01]  /*17e80*/  STG.E.U16 [R120.64+0x52], R40 ;  /* 0x0000522878007986 */ /* 0x000fe2000c10151c */
[----:B------:R-:W-:Y:S01]  /*17e90*/  ISETP.LE.U32.AND P1, PT, R42, UR15, PT ;  /* 0x0000000f2a007c0c */ /* 0x000fe2000bf23070 */
[----:B------:R-:W-:Y:S01]  /*17ea0*/  FADD.FTZ R139, R86, R139 ;  /* 0x0000008b568b7221 */ /* 0x000fe20000010000 */
[----:B------:R-:W-:Y:S02]  /*17eb0*/  LOP3.LUT R42, R142, 0xffff, RZ, 0xc0, !PT ;  /* 0x0000ffff8e2a7812 */ /* 0x000fe400078ec0ff */
[----:B------:R-:W-:Y:S02]  /*17ec0*/  LOP3.LUT R78, R137, UR6, R132, 0x96, !PT ;  /* 0x00000006894e7c12 */ /* 0x000fe4000f8e9684 */
[----:B------:R-:W-:Y:S02]  /*17ed0*/  SHF.R.U32.HI R42, RZ, 0x8, R42 ;  /* 0x00000008ff2a7819 */ /* 0x000fe4000001162a */
[----:B------:R-:W-:Y:S01]  /*17ee0*/  @!P2 PRMT R49, R89, 0x5410, RZ ;  /* 0x000054105931a816 */ /* 0x000fe200000000ff */
[----:B------:R-:W-:Y:S01]  /*17ef0*/  FADD.FTZ R89, R62, R55 ;  /* 0x000000373e597221 */ /* 0x000fe20000010000 */
[----:B------:R-:W-:Y:S01]  /*17f00*/  LOP3.LUT R42, R42, 0xffff, RZ, 0xc0, !PT ;  /* 0x0000ffff2a2a7812 */ /* 0x000fe200078ec0ff */
[----:B------:R-:W2:Y:S01]  /*17f10*/  MUFU.EX2 R55, R193 ;  /* 0x000000c100377308 */ /* 0x000ea20000000800 */
[----:B------:R-:W-:Y:S01]  /*17f20*/  LOP3.LUT R52, R52, 0xffff, RZ, 0xc0, !PT ;  /* 0x0000ffff34347812 */ /* 0x000fe200078ec0ff */
[----:B------:R-:W-:Y:S01]  /*17f30*/  STG.E.U16 [R120.64+0x50], R49 ;  /* 0x0000503178007986 */ /* 0x000fe2000c10151c */
[----:B------:R-:W-:Y:S02]  /*17f40*/  ISETP.LE.U32.AND P0, PT, R42, UR15, PT ;  /* 0x0000000f2a007c0c */ /* 0x000fe4000bf03070 */
[----:B------:R-:W-:Y:S01]  /*17f50*/  LOP3.LUT R42, R78, 0xff, RZ, 0xc0, !PT ;  /* 0x000000ff4e2a7812 */ /* 0x000fe200078ec0ff */
[----:B------:R-:W-:Y:S04]  /*17f60*/  STG.E.U16 [R206.64+0x60], R43 ;  /* 0x0000602bce007986 */ /* 0x000fe8000c10151c */
[----:B------:R4:W-:Y:S01]  /*17f70*/  STG.E.U16 [R206.64+0x62], R60 ;  /* 0x0000623cce007986 */ /* 0x0009e2000c10151c */
[----:B--2---:R-:W-:Y:S01]  /*17f80*/  FADD.FTZ R53, R55, R53 ;  /* 0x0000003537357221 */ /* 0x004fe20000010000 */
[----:B------:R-:W-:Y:S02]  /*17f90*/  F2FP.PACK_AB R55, R192, R55 ;  /* 0x00000037c037723e */ /* 0x000fe400000000ff */
[----:B----4-:R-:W-:Y:S04]  /*17fa0*/  SHF.R.U32.HI R60, RZ, 0x10, R178 ;  /* 0x00000010ff3c7819 */ /* 0x010fe800000116b2 */
[----:B------:R-:W-:Y:S01]  /*17fb0*/  LOP3.LUT R60, R60, 0xff, RZ, 0xc0, !PT ;  /* 0x000000ff3c3c7812 */ /* 0x000fe200078ec0ff */
[----:B---3--:R-:W-:Y:S05]  /*17fc0*/  @!P0 HADD2 R198, -R48.H0_H0, -RZ.H0_H0 ;  /* 0xa00000ff30c68230 */ /* 0x008fea0000000900 */
[----:B------:R-:W-:Y:S01]  /*17fd0*/  PRMT R87, R198, 0x7610, R87 ;  /* 0x00007610c6577816 */ /* 0x000fe20000000057 */
[----:B------:R-:W-:Y:S03]  /*17fe0*/  @!P0 STL.S16 [R1+0x94], R198 ;  /* 0x000094c601008387 */ /* 0x000fe60000100600 */
[----:B------:R-:W-:Y:S01]  /*17ff0*/  @!P0 PRMT R48, R87, 0x5410, RZ ;  /* 0x0000541057308816 */ /* 0x000fe200000000ff */
[----:B------:R-:W-:Y:S01]  /*18000*/  FADD.FTZ R87, R192, R53 ;  /* 0x00000035c0577221 */ /* 0x000fe20000010000 */
[----:B------:R-:W-:Y:S01]  /*18010*/  ISETP.LE.U32.AND P0, PT, R42, UR15, PT ;  /* 0x0000000f2a007c0c */ /* 0x000fe2000bf03070 */
[----:B------:R-:W2:Y:S01]  /*18020*/  MUFU.EX2 R53, R66 ;  /* 0x0000004200357308 */ /* 0x000ea20000000800 */
[----:B------:R-:W-:Y:S04]  /*18030*/  LOP3.LUT R42, R78, 0xffff, RZ, 0xc0, !PT ;  /* 0x0000ffff4e2a7812 */ /* 0x000fe800078ec0ff */
[--C-:B------:R-:W-:Y:S02]  /*18040*/  SHF.R.U32.HI R49, RZ, 0x8, R42.reuse ;  /* 0x00000008ff317819 */ /* 0x100fe4000001162a */
[----:B------:R-:W-:Y:S02]  /*18050*/  PRMT R42, R61, 0x7632, R42 ;  /* 0x000076323d2a7816 */ /* 0x000fe4000000002a */
[----:B------:R-:W-:Y:S02]  /*18060*/  LOP3.LUT R40, R49, 0xffff, RZ, 0xc0, !PT ;  /* 0x0000ffff31287812 */ /* 0x000fe400078ec0ff */
[----:B------:R3:W4:Y:S01]  /*18070*/  MUFU.EX2 R49, R56 ;  /* 0x0000003800317308 */ /* 0x0007220000000800 */
[----:B--2---:R-:W-:Y:S01]  /*18080*/  FADD.FTZ R51, R53, R51 ;  /* 0x0000003335337221 */ /* 0x004fe20000010000 */
[C---:B------:R-:W-:Y:S03]  /*18090*/  F2FP.PACK_AB R53, R54.reuse, R53 ;  /* 0x000000353635723e */ /* 0x040fe600000000ff */
[----:B------:R-:W-:Y:S01]  /*180a0*/  FADD.FTZ R66, R54, R51 ;  /* 0x0000003336427221 */ /* 0x000fe20000010000 */
[----:B------:R-:W-:Y:S02]  /*180b0*/  PRMT R54, R79, 0x7632, R54 ;  /* 0x000076324f367816 */ /* 0x000fe40000000036 */
[----:B---3--:R-:W-:Y:S01]  /*180c0*/  PRMT R56, R85, 0x7632, R56 ;  /* 0x0000763255387816 */ /* 0x008fe20000000038 */
[----:B------:R-:W-:Y:S01]  /*180d0*/  @!P0 HADD2 R73, -R61.H0_H0, -RZ.H0_H0 ;  /* 0xa00000ff3d498230 */ /* 0x000fe20000000900 */
[----:B----4-:R-:W-:Y:S01]  /*180e0*/  FADD.FTZ R89, R49, R89 ;  /* 0x0000005931597221 */ /* 0x010fe20000010000 */
[----:B------:R-:W-:Y:S03]  /*180f0*/  F2FP.PACK_AB R49, R58, R49 ;  /* 0x000000313a31723e */ /* 0x000fe600000000ff */
[----:B------:R-:W-:Y:S01]  /*18100*/  PRMT R62, R73, 0x7610, R62 ;  /* 0x00007610493e7816 */ /* 0x000fe2000000003e */
[----:B------:R2:W-:Y:S02]  /*18110*/  @!P0 STL.S16 [R1+0x98], R73 ;  /* 0x0000984901008387 */ /* 0x0005e40000100600 */
[----:B--2---:R-:W-:Y:S02]  /*18120*/  PRMT R73, R61, 0x5410, R42 ;  /* 0x000054103d497816 */ /* 0x004fe4000000002a */
[----:B------:R-:W-:Y:S02]  /*18130*/  @!P0 PRMT R61, R62, 0x5410, RZ ;  /* 0x000054103e3d8816 */ /* 0x000fe400000000ff */
[----:B------:R-:W-:Y:S01]  /*18140*/  ISETP.LE.U32.AND P0, PT, R40, UR15, PT ;  /* 0x0000000f28007c0c */ /* 0x000fe2000bf03070 */
[----:B------:R-:W2:Y:S01]  /*18150*/  MUFU.EX2 R62, R72 ;  /* 0x00000048003e7308 */ /* 0x000ea20000000800 */
[----:B------:R-:W-:Y:S04]  /*18160*/  LOP3.LUT R40, R136, 0xff, RZ, 0xc0, !PT ;  /* 0x000000ff88287812 */ /* 0x000fe800078ec0ff */
[----:B------:R-:W-:Y:S02]  /*18170*/  ISETP.LE.U32.AND P6, PT, R40, UR15, PT ;  /* 0x0000000f28007c0c */ /* 0x000fe4000bfc3070 */
[--C-:B------:R-:W-:Y:S02]  /*18180*/  SHF.R.U32.HI R40, RZ, 0x8, R52.reuse ;  /* 0x00000008ff287819 */ /* 0x100fe40000011634 */
[----:B------:R-:W-:Y:S01]  /*18190*/  PRMT R52, R77, 0x7632, R52 ;  /* 0x000076324d347816 */ /* 0x000fe20000000034 */
[----:B------:R-:W3:Y:S01]  /*181a0*/  MUFU.EX2 R72, R173 ;  /* 0x000000ad00487308 */ /* 0x000ee20000000800 */
[----:B------:R-:W-:Y:S01]  /*181b0*/  LOP3.LUT R40, R40, 0xffff, RZ, 0xc0, !PT ;  /* 0x0000ffff28287812 */ /* 0x000fe200078ec0ff */
[----:B------:R-:W-:Y:S03]  /*181c0*/  @!P0 HADD2 R195, -R42.H0_H0, -RZ.H0_H0 ;  /* 0xa00000ff2ac38230 */ /* 0x000fe60000000900 */
[----:B------:R-:W-:Y:S02]  /*181d0*/  ISETP.LE.U32.AND P4, PT, R40, UR15, PT ;  /* 0x0000000f28007c0c */ /* 0x000fe4000bf83070 */
[----:B------:R-:W-:Y:S01]  /*181e0*/  PRMT R43, R195, 0x7610, R43 ;  /* 0x00007610c32b7816 */ /* 0x000fe2000000002b */
[----:B------:R4:W-:Y:S01]  /*181f0*/  @!P0 STL.S16 [R1+0x90], R195 ;  /* 0x000090c301008387 */ /* 0x0009e20000100600 */
[--C-:B------:R-:W-:Y:S01]  /*18200*/  SHF.R.U32.HI R40, RZ, 0x18, R158.reuse ;  /* 0x00000018ff287819 */ /* 0x100fe2000001169e */
[----:B------:R-:W-:Y:S01]  /*18210*/  @!P6 HADD2 R197, -R59.H0_H0, -RZ.H0_H0 ;  /* 0xa00000ff3bc5e230 */ /* 0x000fe20000000900 */
[----:B------:R-:W-:Y:S02]  /*18220*/  @!P0 PRMT R42, R43, 0x5410, RZ ;  /* 0x000054102b2a8816 */ /* 0x000fe400000000ff */
[----:B------:R-:W-:Y:S02]  /*18230*/  SHF.R.U32.HI R43, RZ, 0x10, R158 ;  /* 0x00000010ff2b7819 */ /* 0x000fe4000001169e */
[----:B------:R-:W-:Y:S02]  /*18240*/  PRMT R196, R197, 0x7610, R196 ;  /* 0x00007610c5c47816 */ /* 0x000fe400000000c4 */
[C---:B--2---:R-:W-:Y:S01]  /*18250*/  F2FP.PACK_AB R51, R62.reuse, R86 ;  /* 0x000000563e33723e */ /* 0x044fe200000000ff */
[----:B------:R-:W-:Y:S01]  /*18260*/  FADD.FTZ R62, R62, R139 ;  /* 0x0000008b3e3e7221 */ /* 0x000fe20000010000 */
[----:B------:R-:W-:Y:S01]  /*18270*/  LOP3.LUT R43, R43, 0xff, RZ, 0xc0, !PT ;  /* 0x000000ff2b2b7812 */ /* 0x000fe200078ec0ff */
[----:B------:R-:W-:Y:S01]  /*18280*/  FADD.FTZ R139, R58, R89 ;  /* 0x000000593a8b7221 */ /* 0x000fe20000010000 */
[----:B------:R-:W-:Y:S01]  /*18290*/  PRMT R58, R41, 0x7632, R58 ;  /* 0x00007632293a7816 */ /* 0x000fe2000000003a */
[----:B------:R-:W2:Y:S01]  /*182a0*/  MUFU.EX2 R89, R172 ;  /* 0x000000ac00597308 */ /* 0x000ea20000000800 */
[----:B------:R-:W-:Y:S01]  /*182b0*/  ISETP.LE.U32.AND P2, PT, R43, UR15, PT ;  /* 0x0000000f2b007c0c */ /* 0x000fe2000bf43070 */
[----:B---3--:R-:W-:Y:S01]  /*182c0*/  FADD.FTZ R86, R72, R87 ;  /* 0x0000005748567221 */ /* 0x008fe20000010000 */
[----:B------:R-:W-:Y:S02]  /*182d0*/  ISETP.LE.U32.AND P0, PT, R40, UR15, PT ;  /* 0x0000000f28007c0c */ /* 0x000fe4000bf03070 */
[----:B------:R-:W-:Y:S02]  /*182e0*/  PRMT R40, R59, 0x7632, R40 ;  /* 0x000076323b287816 */ /* 0x000fe40000000028 */
[----:B------:R-:W-:Y:S01]  /*182f0*/  PRMT R87, R41, 0x5410, R58 ;  /* 0x0000541029577816 */ /* 0x000fe2000000003a */
[----:B----4-:R1:W3:Y:S04]  /*18300*/  LDL.S16 R195, [R1+0x68] ;  /* 0x0000680001c37983 */ /* 0x0102e80000100600 */
[----:B------:R4:W-:Y:S04]  /*18310*/  @!P6 STL.S16 [R1+0x8c], R197 ;  /* 0x00008cc50100e387 */ /* 0x0009e80000100600 */
[----:B------:R1:W3:Y:S04]  /*18320*/  LDL.S16 R204, [R1+0x88] ;  /* 0x0000880001cc7983 */ /* 0x0002e80000100600 */
[----:B------:R1:W3:Y:S01]  /*18330*/  LDL.S16 R203, [R1+0x84] ;  /* 0x0000840001cb7983 */ /* 0x0002e20000100600 */
[C---:B--2---:R-:W-:Y:S01]  /*18340*/  F2FP.PACK_AB R43, R89.reuse, R72 ;  /* 0x00000048592b723e */ /* 0x044fe200000000ff */
[----:B------:R-:W-:Y:S01]  /*18350*/  FADD.FTZ R86, R89, R86 ;  /* 0x0000005659567221 */ /* 0x000fe20000010000 */
[----:B------:R-:W-:Y:S01]  /*18360*/  PRMT R72, R59, 0x5410, R40 ;  /* 0x000054103b487816 */ /* 0x000fe20000000028 */
[----:B------:R1:W2:Y:S01]  /*18370*/  LDL.S16 R202, [R1+0x78] ;  /* 0x0000780001ca7983 */ /* 0x0002a20000100600 */
[----:B------:R-:W-:Y:S02]  /*18380*/  @!P6 PRMT R59, R196, 0x5410, RZ ;  /* 0x00005410c43be816 */ /* 0x000fe400000000ff */
[----:B------:R-:W-:Y:S01]  /*18390*/  PRMT R89, R85, 0x5410, R56 ;  /* 0x0000541055597816 */ /* 0x000fe20000000038 */
[----:B------:R1:W2:Y:S04]  /*183a0*/  LDL.S16 R201, [R1+0x74] ;  /* 0x0000740001c97983 */ /* 0x0002a80000100600 */
[----:B------:R1:W2:Y:S04]  /*183b0*/  LDL.S16 R200, [R1+0x70] ;  /* 0x0000700001c87983 */ /* 0x0002a80000100600 */
[----:B------:R1:W2:Y:S04]  /*183c0*/  LDL.S16 R199, [R1+0x6c] ;  /* 0x00006c0001c77983 */ /* 0x0002a80000100600 */
[----:B------:R1:W2:Y:S04]  /*183d0*/  LDL.S16 R198, [R1+0x80] ;  /* 0x0000800001c67983 */ /* 0x0002a80000100600 */
[----:B----4-:R1:W4:Y:S01]  /*183e0*/  LDL.S16 R197, [R1+0x7c] ;  /* 0x00007c0001c57983 */ /* 0x0103220000100600 */
[----:B---3--:R-:W-:Y:S02]  /*183f0*/  @!P3 HADD2 R204, -R85.H0_H0, -RZ.H0_H0 ;  /* 0xa00000ff55ccb230 */ /* 0x008fe40000000900 */
[----:B------:R-:W-:Y:S03]  /*18400*/  @!P5 HADD2 R203, -R56.H0_H0, -RZ.H0_H0 ;  /* 0xa00000ff38cbd230 */ /* 0x000fe60000000900 */
[----:B------:R-:W-:Y:S01]  /*18410*/  PRMT R194, R204, 0x7610, R194 ;  /* 0x00007610ccc27816 */ /* 0x000fe200000000c2 */
[----:B------:R-:W-:Y:S01]  /*18420*/  @!P3 STL.S16 [R1+0x88], R204 ;  /* 0x000088cc0100b387 */ /* 0x000fe20000100600 */
[C---:B------:R-:W-:Y:S02]  /*18430*/  LOP3.LUT P3, RZ, R214.reuse, 0x100, RZ, 0xc0, !PT ;  /* 0x00000100d6ff7812 */ /* 0x040fe4000786c0ff */
[----:B------:R-:W-:Y:S01]  /*18440*/  PRMT R193, R203, 0x7610, R193 ;  /* 0x00007610cbc17816 */ /* 0x000fe200000000c1 */
[----:B------:R-:W-:Y:S01]  /*18450*/  @!P5 STL.S16 [R1+0x84], R203 ;  /* 0x000084cb0100d387 */ /* 0x000fe20000100600 */
[C---:B------:R-:W-:Y:S01]  /*18460*/  LOP3.LUT P5, RZ, R214.reuse, 0x80, RZ, 0xc0, !PT ;  /* 0x00000080d6ff7812 */ /* 0x040fe200078ac0ff */
[----:B--2---:R-:W-:Y:S01]  /*18470*/  @!P4 HADD2 R201, -R58.H0_H0, -RZ.H0_H0 ;  /* 0xa00000ff3ac9c230 */ /* 0x004fe20000000900 */
[----:B------:R-:W-:Y:S01]  /*18480*/  LOP3.LUT R214, R214, 0xffffffbf, RZ, 0xc0, !PT ;  /* 0xffffffbfd6d67812 */ /* 0x000fe200078ec0ff */
[----:B------:R-:W-:Y:S03]  /*18490*/  @!P1 HADD2 R200, -R79.H0_H0, -RZ.H0_H0 ;  /* 0xa00000ff4fc89230 */ /* 0x000fe60000000900 */
[----:B------:R-:W-:Y:S03]  /*184a0*/  PRMT R173, R201, 0x7610, R173 ;  /* 0x00007610c9ad7816 */ /* 0x000fe600000000ad */
[----:B------:R-:W-:Y:S01]  /*184b0*/  @!P3 HADD2 R199, -R54.H0_H0, -RZ.H0_H0 ;  /* 0xa00000ff36c7b230 */ /* 0x000fe20000000900 */
[----:B------:R-:W-:Y:S02]  /*184c0*/  PRMT R172, R200, 0x7610, R172 ;  /* 0x00007610c8ac7816 */ /* 0x000fe400000000ac */
[----:B------:R-:W-:Y:S01]  /*184d0*/  @!P4 PRMT R58, R173, 0x5410, RZ ;  /* 0x00005410ad3ac816 */ /* 0x000fe200000000ff */
[----:B------:R-:W-:Y:S01]  /*184e0*/  @!P5 HADD2 R202, -R41.H0_H0, -RZ.H0_H0 ;  /* 0xa00000ff29cad230 */ /* 0x000fe20000000900 */
[----:B------:R-:W-:Y:S01]  /*184f0*/  @P5 LOP3.LUT R214, R214, 0x40, RZ, 0xfc, !PT ;  /* 0x00000040d6d65812 */ /* 0x000fe200078efcff */
[----:B------:R-:W-:Y:S01]  /*18500*/  @!P2 HADD2 R198, -R77.H0_H0, -RZ.H0_H0 ;  /* 0xa00000ff4dc6a230 */ /* 0x000fe20000000900 */
[----:B------:R-:W-:Y:S01]  /*18510*/  PRMT R165, R199, 0x7610, R165 ;  /* 0x00007610c7a57816 */ /* 0x000fe200000000a5 */
[----:B----4-:R-:W-:Y:S01]  /*18520*/  @!P0 HADD2 R197, -R52.H0_H0, -RZ.H0_H0 ;  /* 0xa00000ff34c58230 */ /* 0x010fe20000000900 */
[----:B------:R-:W-:Y:S01]  /*18530*/  PRMT R192, R202, 0x7610, R192 ;  /* 0x00007610cac07816 */ /* 0x000fe200000000c0 */
[----:B------:R-:W-:Y:S01]  /*18540*/  @!P5 STL.S16 [R1+0x78], R202 ;  /* 0x000078ca0100d387 */ /* 0x000fe20000100600 */
[----:B------:R-:W-:Y:S02]  /*18550*/  ISETP.LE.U32.AND P5, PT, R88, UR15, PT ;  /* 0x0000000f58007c0c */ /* 0x000fe4000bfa3070 */
[----:B------:R-:W-:Y:S01]  /*18560*/  PRMT R155, R198, 0x7610, R155 ;  /* 0x00007610c69b7816 */ /* 0x000fe2000000009b */
[----:B------:R-:W-:Y:S01]  /*18570*/  @!P4 STL.S16 [R1+0x74], R201 ;  /* 0x000074c90100c387 */ /* 0x000fe20000100600 */
[----:B------:R-:W-:Y:S02]  /*18580*/  PRMT R88, R77, 0x5410, R52 ;  /* 0x000054104d587816 */ /* 0x000fe40000000034 */
[----:B------:R-:W-:Y:S01]  /*18590*/  @!P2 PRMT R77, R155, 0x5410, RZ ;  /* 0x000054109b4da816 */ /* 0x000fe200000000ff */
[----:B------:R-:W-:Y:S01]  /*185a0*/  @!P1 STL.S16 [R1+0x70], R200 ;  /* 0x000070c801009387 */ /* 0x000fe20000100600 */
[----:B------:R-:W-:Y:S03]  /*185b0*/  PRMT R141, R197, 0x7610, R141 ;  /* 0x00007610c58d7816 */ /* 0x000fe6000000008d */
[----:B------:R-:W-:Y:S01]  /*185c0*/  @!P3 STL.S16 [R1+0x6c], R199 ;  /* 0x00006cc70100b387 */ /* 0x000fe20000100600 */
[----:B------:R-:W-:Y:S02]  /*185d0*/  @!P0 PRMT R52, R141, 0x5410, RZ ;  /* 0x000054108d348816 */ /* 0x000fe400000000ff */
[----:B------:R-:W-:Y:S01]  /*185e0*/  @!P5 PRMT R85, R194, 0x5410, RZ ;  /* 0x00005410c255d816 */ /* 0x000fe200000000ff */
[----:B------:R-:W-:Y:S01]  /*185f0*/  @!P2 STL.S16 [R1+0x80], R198 ;  /* 0x000080c60100a387 */ /* 0x000fe20000100600 */
[C---:B------:R-:W-:Y:S02]  /*18600*/  LOP3.LUT P5, RZ, R214.reuse, 0x40, RZ, 0xc0, !PT ;  /* 0x00000040d6ff7812 */ /* 0x040fe400078ac0ff */
[----:B------:R-:W-:Y:S01]  /*18610*/  LOP3.LUT R214, R214, 0xffffffdf, RZ, 0xc0, !PT ;  /* 0xffffffdfd6d67812 */ /* 0x000fe200078ec0ff */
[----:B------:R-:W-:Y:S04]  /*18620*/  @!P0 STL.S16 [R1+0x7c], R197 ;  /* 0x00007cc501008387 */ /* 0x000fe80000100600 */
[----:B------:R2:W-:Y:S04]  /*18630*/  STL [R1+0x1f0], R86 ;  /* 0x0001f05601007387 */ /* 0x0005e80000100800 */
[----:B------:R3:W-:Y:S02]  /*18640*/  STG.E.U16 [R186.64+0x60], R85 ;  /* 0x00006055ba007986 */ /* 0x0007e4000c10151c */
[----:B------:R-:W-:Y:S02]  /*18650*/  @!P5 PRMT R41, R192, 0x5410, RZ ;  /* 0x00005410c029d816 */ /* 0x000fe400000000ff */
[----:B------:R-:W-:Y:S02]  /*18660*/  ISETP.LE.U32.AND P5, PT, R60, UR15, PT ;  /* 0x0000000f3c007c0c */ /* 0x000fe4000bfa3070 */
[----:B------:R-:W-:Y:S04]  /*18670*/  SHF.R.U32.HI R60, RZ, 0x18, R178 ;  /* 0x00000018ff3c7819 */ /* 0x000fe800000116b2 */
[----:B------:R-:W-:Y:S02]  /*18680*/  ISETP.LE.U32.AND P4, PT, R60, UR15, PT ;  /* 0x0000000f3c007c0c */ /* 0x000fe4000bf83070 */
[--C-:B------:R-:W-:Y:S02]  /*18690*/  SHF.R.U32.HI R60, RZ, 0x10, R133.reuse ;  /* 0x00000010ff3c7819 */ /* 0x100fe40000011685 */
[----:B------:R-:W-:Y:S02]  /*186a0*/  SHF.R.U32.HI R133, RZ, 0x18, R133 ;  /* 0x00000018ff857819 */ /* 0x000fe40000011685 */
[----:B------:R-:W-:Y:S02]  /*186b0*/  LOP3.LUT R60, R60, 0xff, RZ, 0xc0, !PT ;  /* 0x000000ff3c3c7812 */ /* 0x000fe400078ec0ff */
[----:B--2---:R-:W-:Y:S04]  /*186c0*/  LOP3.LUT R86, R136, 0xffff, RZ, 0xc0, !PT ;  /* 0x0000ffff88567812 */ /* 0x004fe800078ec0ff */
[----:B------:R-:W-:Y:S01]  /*186d0*/  SHF.R.U32.HI R86, RZ, 0x8, R86 ;  /* 0x00000008ff567819 */ /* 0x000fe20000011656 */
[----:B---3--:R-:W2:Y:S03]  /*186e0*/  MUFU.EX2 R85, R108 ;  /* 0x0000006c00557308 */ /* 0x008ea60000000800 */
[----:B------:R-:W-:Y:S04]  /*186f0*/  LOP3.LUT R86, R86, 0xffff, RZ, 0xc0, !PT ;  /* 0x0000ffff56567812 */ /* 0x000fe800078ec0ff */
[----:B------:R-:W-:Y:S11]  /*18700*/  ISETP.LE.U32.AND P6, PT, R86, UR15, PT ;  /* 0x0000000f56007c0c */ /* 0x000ff6000bfc3070 */
[----:B------:R-:W-:Y:S02]  /*18710*/  @!UPT UIADD3 URZ, URZ, URZ, URZ ;  /* 0x0000003f3f3ff290 */ /* 0x000fe4000fffe03f */
[----:B------:R-:W-:Y:S05]  /*18720*/  @!P6 HADD2 R195, -R40.H0_H0, -RZ.H0_H0 ;  /* 0xa00000ff28c3e230 */ /* 0x000fea0000000900 */
[----:B------:R-:W-:Y:S01]  /*18730*/  PRMT R86, R195, 0x7610, R86 ;  /* 0x00007610c3567816 */ /* 0x000fe20000000056 */
[----:B------:R3:W-:Y:S01]  /*18740*/  @!P6 STL.S16 [R1+0x68], R195 ;  /* 0x000068c30100e387 */ /* 0x0007e20000100600 */
[----:B--2---:R-:W-:Y:S02]  /*18750*/  F2FP.PACK_AB R108, R76, R85 ;  /* 0x000000554c6c723e */ /* 0x004fe400000000ff */
[----:B------:R-:W-:Y:S01]  /*18760*/  @!P6 PRMT R40, R86, 0x5410, RZ ;  /* 0x000054105628e816 */ /* 0x000fe200000000ff */
[----:B------:R1:W2:Y:S01]  /*18770*/  LDL.S16 R194, [R1+0x1c] ;  /* 0x00001c0001c27983 */ /* 0x0002a20000100600 */
[----:B------:R-:W-:Y:S02]  /*18780*/  ISETP.LE.U32.AND P6, PT, R138, UR15, PT ;  /* 0x0000000f8a007c0c */ /* 0x000fe4000bfc3070 */
[C---:B------:R-:W-:Y:S01]  /*18790*/  LOP3.LUT R86, R178.reuse, 0xffff, RZ, 0xc0, !PT ;  /* 0x0000ffffb2567812 */ /* 0x040fe200078ec0ff */
[----:B------:R1:W4:Y:S01]  /*187a0*/  LDL.S16 R192, [R1+0x44] ;  /* 0x0000440001c07983 */ /* 0x0003220000100600 */
[----:B------:R-:W-:Y:S02]  /*187b0*/  LOP3.LUT R138, R178, 0xff, RZ, 0xc0, !PT ;  /* 0x000000ffb28a7812 */ /* 0x000fe400078ec0ff */
[----:B------:R-:W-:Y:S01]  /*187c0*/  SHF.R.U32.HI R86, RZ, 0x8, R86 ;  /* 0x00000008ff567819 */ /* 0x000fe20000011656 */
[----:B------:R1:W4:Y:S03]  /*187d0*/  LDL.S16 R155, [R1+0x50] ;  /* 0x00005000019b7983 */ /* 0x0003260000100600 */
[----:B------:R-:W-:Y:S03]  /*187e0*/  LOP3.LUT R86, R86, 0xffff, RZ, 0xc0, !PT ;  /* 0x0000ffff56567812 */ /* 0x000fe600078ec0ff */
[----:B------:R-:W-:Y:S02]  /*187f0*/  @!P6 PRMT R56, R193, 0x5410, RZ ;  /* 0x00005410c138e816 */ /* 0x000fe400000000ff */
[----:B------:R-:W-:Y:S01]  /*18800*/  ISETP.LE.U32.AND P6, PT, R86, UR15, PT ;  /* 0x0000000f56007c0c */ /* 0x000fe2000bfc3070 */
[----:B------:R1:W4:Y:S01]  /*18810*/  LDL.S16 R193, [R1+0x18] ;  /* 0x0000180001c17983 */ /* 0x0003220000100600 */
[----:B------:R-:W-:Y:S02]  /*18820*/  PRMT R86, R79, 0x5410, R54 ;  /* 0x000054104f567816 */ /* 0x000fe40000000036 */
[----:B------:R-:W-:Y:S01]  /*18830*/  @!P3 PRMT R54, R165, 0x5410, RZ ;  /* 0x00005410a536b816 */ /* 0x000fe200000000ff */
[----:B---3--:R1:W3:Y:S01]  /*18840*/  LDL.S16 R195, [R1+0x20] ;  /* 0x0000200001c37983 */ /* 0x0082e20000100600 */
[----:B------:R-:W-:Y:S01]  /*18850*/  @!P1 PRMT R79, R172, 0x5410, RZ ;  /* 0x00005410ac4f9816 */ /* 0x000fe200000000ff */
[----:B------:R-:W-:Y:S01]  /*18860*/  IMAD.WIDE.U32 R172, R135, -0x326172a9, RZ ;  /* 0xcd9e8d5787ac7825 */ /* 0x000fe200078e00ff */
[----:B------:R-:W-:Y:S01]  /*18870*/  ISETP.LE.U32.AND P1, PT, R133, UR15, PT ;  /* 0x0000000f85007c0c */ /* 0x000fe2000bf23070 */
[----:B------:R1:W3:Y:S01]  /*18880*/  LDL.S16 R165, [R1+0x54] ;  /* 0x0000540001a57983 */ /* 0x0002e20000100600 */
[----:B------:R-:W-:Y:S01]  /*18890*/  ISETP.LE.U32.AND P3, PT, R138, UR15, PT ;  /* 0x0000000f8a007c0c */ /* 0x000fe2000bf63070 */
[----:B------:R-:W1:Y:S02]  /*188a0*/  MUFU.EX2 R133, R84 ;  /* 0x0000005400857308 */ /* 0x000e640000000800 */
[----:B------:R1:W-:Y:S04]  /*188b0*/  STG.E.U16 [R186.64+0x62], R56 ;  /* 0x00006238ba007986 */ /* 0x0003e8000c10151c */
[----:B------:R1:W-:Y:S04]  /*188c0*/  STG.E.U16 [R122.64+0x60], R58 ;  /* 0x0000603a7a007986 */ /* 0x0003e8000c10151c */
[----:B------:R-:W-:Y:S01]  /*188d0*/  @P1 LOP3.LUT R214, R214, 0x20, RZ, 0xfc, !PT ;  /* 0x00000020d6d61812 */ /* 0x000fe200078efcff */
[----:B------:R1:W-:Y:S04]  /*188e0*/  STG.E.U16 [R122.64+0x5e], R41 ;  /* 0x00005e297a007986 */ /* 0x0003e8000c10151c */
[----:B------:R-:W-:Y:S04]  /*188f0*/  STG.E.U16 [R120.64+0x60], R79 ;  /* 0x0000604f78007986 */ /* 0x000fe8000c10151c */
[----:B------:R1:W-:Y:S04]  /*18900*/  STG.E.U16 [R120.64+0x62], R54 ;  /* 0x0000623678007986 */ /* 0x0003e8000c10151c */
[----:B------:R1:W-:Y:S02]  /*18910*/  STG.E.U16 [R206.64+0x70], R119 ;  /* 0x00007077ce007986 */ /* 0x0003e4000c10151c */
[--C-:B-1----:R-:W-:Y:S01]  /*18920*/  FADD.FTZ R141, R133, R66.reuse ;  /* 0x00000042858d7221 */ /* 0x102fe20000010000 */
[----:B------:R-:W-:Y:S01]  /*18930*/  PRMT R66, R117, 0x7632, R66 ;  /* 0x0000763275427816 */ /* 0x000fe20000000042 */
[----:B------:R-:W-:Y:S01]  /*18940*/  STG.E.U16 [R206.64+0x72], R74 ;  /* 0x0000724ace007986 */ /* 0x000fe2000c10151c */
[----:B------:R-:W1:Y:S03]  /*18950*/  MUFU.EX2 R56, R126 ;  /* 0x0000007e00387308 */ /* 0x000e660000000800 */
[----:B------:R1:W-:Y:S01]  /*18960*/  STG.E.U16 [R186.64+0x72], R52 ;  /* 0x00007234ba007986 */ /* 0x0003e2000c10151c */
[C---:B------:R-:W-:Y:S03]  /*18970*/  FADD.FTZ R58, R70.reuse, R141 ;  /* 0x0000008d463a7221 */ /* 0x040fe60000010000 */
[----:B------:R1:W-:Y:S01]  /*18980*/  STG.E.U16 [R186.64+0x70], R77 ;  /* 0x0000704dba007986 */ /* 0x0003e2000c10151c */
[----:B------:R-:W-:Y:S03]  /*18990*/  F2FP.PACK_AB R41, R70, R133 ;  /* 0x000000854629723e */ /* 0x000fe600000000ff */
[----:B------:R1:W-:Y:S01]  /*189a0*/  STL [R1+0x1f8], R58 ;  /* 0x0001f83a01007387 */ /* 0x0003e20000100800 */
[----:B------:R-:W-:Y:S01]  /*189b0*/  PRMT R70, R113, 0x7632, R70 ;  /* 0x0000763271467816 */ /* 0x000fe20000000046 */
[--C-:B------:R-:W-:Y:S01]  /*189c0*/  FADD.FTZ R133, R85, R62.reuse ;  /* 0x0000003e55857221 */ /* 0x100fe20000010000 */
[----:B------:R-:W-:Y:S02]  /*189d0*/  PRMT R62, R111, 0x7632, R62 ;  /* 0x000076326f3e7816 */ /* 0x000fe4000000003e */
[----:B------:R-:W-:Y:S01]  /*189e0*/  PRMT R85, R117, 0x5410, R66 ;  /* 0x0000541075557816 */ /* 0x000fe20000000042 */
[----:B------:R-:W-:Y:S01]  /*189f0*/  FADD.FTZ R76, R76, R133 ;  /* 0x000000854c4c7221 */ /* 0x000fe20000010000 */
[C---:B------:R-:W-:Y:S02]  /*18a00*/  PRMT R54, R67.reuse, 0x7632, R54 ;  /* 0x0000763243367816 */ /* 0x040fe40000000036 */
[C---:B------:R-:W-:Y:S02]  /*18a10*/  LOP3.LUT R119, R172.reuse, 0xff, RZ, 0xc0, !PT ;  /* 0x000000ffac777812 */ /* 0x040fe400078ec0ff */
[----:B------:R-:W-:Y:S01]  /*18a20*/  STL [R1+0x1f4], R76 ;  /* 0x0001f44c01007387 */ /* 0x000fe20000100800 */
[----:B-1----:R-:W-:Y:S04]  /*18a30*/  LOP3.LUT R52, R172, 0xffff, RZ, 0xc0, !PT ;  /* 0x0000ffffac347812 */ /* 0x002fe800078ec0ff */
[----:B------:R-:W-:Y:S02]  /*18a40*/  SHF.R.U32.HI R52, RZ, 0x8, R52 ;  /* 0x00000008ff347819 */ /* 0x000fe40000011634 */
[----:B------:R-:W-:Y:S01]  /*18a50*/  PRMT R77, R67, 0x5410, R54 ;  /* 0x00005410434d7816 */ /* 0x000fe20000000036 */
[----:B------:R-:W-:Y:S01]  /*18a60*/  FADD.FTZ R58, R56, R139 ;  /* 0x0000008b383a7221 */ /* 0x000fe20000010000 */
[----:B------:R-:W-:Y:S02]  /*18a70*/  LOP3.LUT R74, R52, 0xffff, RZ, 0xc0, !PT ;  /* 0x0000ffff344a7812 */ /* 0x000fe400078ec0ff */
[----:B------:R-:W-:Y:S01]  /*18a80*/  SHF.R.U32.HI R52, RZ, 0x10, R172 ;  /* 0x00000010ff347819 */ /* 0x000fe200000116ac */
[C---:B------:R-:W-:Y:S01]  /*18a90*/  FADD.FTZ R58, R127.reuse, R58 ;  /* 0x0000003a7f3a7221 */ /* 0x040fe20000010000 */
[----:B------:R-:W-:Y:S02]  /*18aa0*/  F2FP.PACK_AB R56, R127, R56 ;  /* 0x000000387f38723e */ /* 0x000fe400000000ff */
[----:B------:R-:W-:Y:S02]  /*18ab0*/  LOP3.LUT R52, R52, 0xff, RZ, 0xc0, !PT ;  /* 0x000000ff34347812 */ /* 0x000fe400078ec0ff */
[----:B------:R1:W-:Y:S02]  /*18ac0*/  STL [R1+0x1fc], R58 ;  /* 0x0001fc3a01007387 */ /* 0x0003e40000100800 */
[----:B-1----:R-:W-:Y:S04]  /*18ad0*/  LOP3.LUT R58, R173, UR16, R150, 0x96, !PT ;  /* 0x00000010ad3a7c12 */ /* 0x002fe8000f8e9696 */
[----:B------:R-:W-:Y:S01]  /*18ae0*/  LOP3.LUT R76, R58, 0xff, RZ, 0xc0, !PT ;  /* 0x000000ff3a4c7812 */ /* 0x000fe200078ec0ff */
[----:B--2---:R-:W-:Y:S02]  /*18af0*/  @!P6 HADD2 R194, -R66.H0_H0, -RZ.H0_H0 ;  /* 0xa00000ff42c2e230 */ /* 0x004fe40000000900 */
[----:B----4-:R-:W-:Y:S03]  /*18b00*/  @!P4 HADD2 R192, -R70.H0_H0, -RZ.H0_H0 ;  /* 0xa00000ff46c0c230 */ /* 0x010fe60000000900 */
[----:B------:R-:W-:Y:S01]  /*18b10*/  PRMT R84, R194, 0x7610, R84 ;  /* 0x00007610c2547816 */ /* 0x000fe20000000054 */
[----:B------:R-:W-:Y:S03]  /*18b20*/  @!P1 HADD2 R155, -R62.H0_H0, -RZ.H0_H0 ;  /* 0xa00000ff3e9b9230 */ /* 0x000fe60000000900 */
[----:B------:R-:W-:Y:S02]  /*18b30*/  @!P6 PRMT R66, R84, 0x5410, RZ ;  /* 0x000054105442e816 */ /* 0x000fe400000000ff */
[----:B------:R-:W-:Y:S02]  /*18b40*/  PRMT R84, R113, 0x5410, R70 ;  /* 0x0000541071547816 */ /* 0x000fe40000000046 */
[----:B------:R-:W-:Y:S01]  /*18b50*/  PRMT R79, R192, 0x7610, R79 ;  /* 0x00007610c04f7816 */ /* 0x000fe2000000004f */
[----:B------:R-:W-:Y:S01]  /*18b60*/  STG.E.U16 [R122.64+0x70], R66 ;  /* 0x000070427a007986 */ /* 0x000fe2000c10151c */
[----:B------:R-:W-:Y:S02]  /*18b70*/  PRMT R127, R155, 0x7610, R127 ;  /* 0x000076109b7f7816 */ /* 0x000fe4000000007f */
[----:B------:R-:W-:Y:S01]  /*18b80*/  @!P4 PRMT R70, R79, 0x5410, RZ ;  /* 0x000054104f46c816 */ /* 0x000fe200000000ff */
[----:B------:R-:W-:Y:S01]  /*18b90*/  @!P5 HADD2 R193, -R113.H0_H0, -RZ.H0_H0 ;  /* 0xa00000ff71c1d230 */ /* 0x000fe20000000900 */
[----:B------:R-:W-:Y:S01]  /*18ba0*/  PRMT R79, R111, 0x5410, R62 ;  /* 0x000054106f4f7816 */ /* 0x000fe2000000003e */
[----:B---3--:R-:W-:Y:S03]  /*18bb0*/  @!P3 HADD2 R195, -R117.H0_H0, -RZ.H0_H0 ;  /* 0xa00000ff75c3b230 */ /* 0x008fe60000000900 */
[----:B------:R-:W-:Y:S02]  /*18bc0*/  PRMT R144, R193, 0x7610, R144 ;  /* 0x00007610c1907816 */ /* 0x000fe40000000090 */
[----:B------:R-:W-:Y:S01]  /*18bd0*/  PRMT R145, R195, 0x7610, R145 ;  /* 0x00007610c3917816 */ /* 0x000fe20000000091 */
[----:B------:R-:W-:Y:S01]  /*18be0*/  @!P3 STL.S16 [R1+0x20], R195 ;  /* 0x000020c30100b387 */ /* 0x000fe20000100600 */
[----:B------:R-:W-:Y:S02]  /*18bf0*/  ISETP.LE.U32.AND P3, PT, R60, UR15, PT ;  /* 0x0000000f3c007c0c */ /* 0x000fe4000bf63070 */
[----:B------:R-:W-:Y:S01]  /*18c00*/  @!P5 PRMT R113, R144, 0x5410, RZ ;  /* 0x000054109071d816 */ /* 0x000fe200000000ff */
[----:B------:R-:W-:Y:S04]  /*18c10*/  @!P6 STL.S16 [R1+0x1c], R194 ;  /* 0x00001cc20100e387 */ /* 0x000fe80000100600 */
[----:B------:R-:W-:Y:S04]  /*18c20*/  @!P5 STL.S16 [R1+0x18], R193 ;  /* 0x000018c10100d387 */ /* 0x000fe80000100600 */
[----:B------:R-:W-:Y:S02]  /*18c30*/  @!P4 STL.S16 [R1+0x44], R192 ;  /* 0x000044c00100c387 */ /* 0x000fe40000100600 */
[----:B------:R-:W-:Y:S05]  /*18c40*/  @!P3 HADD2 R165, -R111.H0_H0, -RZ.H0_H0 ;  /* 0xa00000ff6fa5b230 */ /* 0x000fea0000000900 */
[----:B------:R-:W-:Y:S01]  /*18c50*/  PRMT R139, R165, 0x7610, R139 ;  /* 0x00007610a58b7816 */ /* 0x000fe2000000008b */
[----:B------:R-:W-:Y:S01]  /*18c60*/  @!P3 STL.S16 [R1+0x54], R165 ;  /* 0x000054a50100b387 */ /* 0x000fe20000100600 */
[----:B------:R-:W-:Y:S02]  /*18c70*/  ISETP.LE.U32.AND P3, PT, R76, UR15, PT ;  /* 0x0000000f4c007c0c */ /* 0x000fe4000bf63070 */
[----:B------:R-:W-:Y:S01]  /*18c80*/  LOP3.LUT R76, R58, 0xffff, RZ, 0xc0, !PT ;  /* 0x0000ffff3a4c7812 */ /* 0x000fe200078ec0ff */
[----:B------:R1:W-:Y:S01]  /*18c90*/  @!P1 STL.S16 [R1+0x50], R155 ;  /* 0x0000509b01009387 */ /* 0x0003e20000100600 */
[----:B------:R-:W-:Y:S02]  /*18ca0*/  ISETP.LE.U32.AND P1, PT, R138, UR15, PT ;  /* 0x0000000f8a007c0c */ /* 0x000fe4000bf23070 */
[----:B------:R-:W-:Y:S04]  /*18cb0*/  SHF.R.U32.HI R76, RZ, 0x8, R76 ;  /* 0x00000008ff4c7819 */ /* 0x000fe8000001164c */
[----:B------:R-:W-:Y:S03]  /*18cc0*/  LOP3.LUT R76, R76, 0xffff, RZ, 0xc0, !PT ;  /* 0x0000ffff4c4c7812 */ /* 0x000fe600078ec0ff */
[----:B------:R-:W-:Y:S01]  /*18cd0*/  @!P3 HADD2 R249, -R67.H0_H0, -RZ.H0_H0 ;  /* 0xa00000ff43f9b230 */ /* 0x000fe20000000900 */
[----:B------:R-:W-:Y:S02]  /*18ce0*/  ISETP.LE.U32.AND P2, PT, R76, UR15, PT ;  /* 0x0000000f4c007c0c */ /* 0x000fe4000bf43070 */
[--C-:B------:R-:W-:Y:S02]  /*18cf0*/  SHF.R.U32.HI R76, RZ, 0x10, R58.reuse ;  /* 0x00000010ff4c7819 */ /* 0x100fe4000001163a */
[----:B------:R-:W-:Y:S02]  /*18d00*/  SHF.R.U32.HI R58, RZ, 0x18, R58 ;  /* 0x00000018ff3a7819 */ /* 0x000fe4000001163a */
[----:B------:R-:W-:Y:S02]  /*18d10*/  LOP3.LUT R76, R76, 0xff, RZ, 0xc0, !PT ;  /* 0x000000ff4c4c7812 */ /* 0x000fe400078ec0ff */
[----:B------:R-:W-:Y:S02]  /*18d20*/  ISETP.LE.U32.AND P6, PT, R58, UR15, PT ;  /* 0x0000000f3a007c0c */ /* 0x000fe4000bfc3070 */
[----:B------:R-:W-:Y:S02]  /*18d30*/  ISETP.LE.U32.AND P0, PT, R76, UR15, PT ;  /* 0x0000000f4c007c0c */ /* 0x000fe4000bf03070 */
[--C-:B------:R-:W-:Y:S01]  /*18d40*/  SHF.R.U32.HI R58, RZ, 0x10, R142.reuse ;  /* 0x00000010ff3a7819 */ /* 0x100fe2000001168e */
[----:B------:R2:W3:Y:S01]  /*18d50*/  LDL.S16 R76, [R1] ;  /* 0x00000000014c7983 */ /* 0x0004e20000100600 */
[----:B------:R-:W-:Y:S01]  /*18d60*/  @!P1 PRMT R117, R145, 0x5410, RZ ;  /* 0x0000541091759816 */ /* 0x000fe200000000ff */
[----:B-1----:R-:W-:Y:S01]  /*18d70*/  IMAD.WIDE.U32 R154, R154, -0x2daee0ad, RZ ;  /* 0xd2511f539a9a7825 */ /* 0x002fe200078e00ff */
[----:B------:R-:W-:Y:S01]  /*18d80*/  LOP3.LUT R58, R58, 0xff, RZ, 0xc0, !PT ;  /* 0x000000ff3a3a7812 */ /* 0x000fe200078ec0ff */
[----:B------:R-:W-:Y:S01]  /*18d90*/  @!P2 HADD2 R248, -R54.H0_H0, -RZ.H0_H0 ;  /* 0xa00000ff36f8a230 */ /* 0x000fe20000000900 */
[----:B------:R-:W-:Y:S01]  /*18da0*/  ISETP.LE.U32.AND P1, PT, R60, UR15, PT ;  /* 0x0000000f3c007c0c */ /* 0x000fe2000bf23070 */
[----:B------:R1:W-:Y:S01]  /*18db0*/  STG.E.U16 [R122.64+0x6e], R117 ;  /* 0x00006e757a007986 */ /* 0x0003e2000c10151c */
[----:B------:R-:W-:Y:S02]  /*18dc0*/  ISETP.LE.U32.AND P5, PT, R58, UR15, PT ;  /* 0x0000000f3a007c0c */ /* 0x000fe4000bfa3070 */
[----:B------:R-:W-:Y:S01]  /*18dd0*/  @!P3 PRMT R67, R249, 0x5410, RZ ;  /* 0x00005410f943b816 */ /* 0x000fe200000000ff */
[----:B------:R-:W-:Y:S01]  /*18de0*/  STG.E.U16 [R120.64+0x70], R113 ;  /* 0x0000707178007986 */ /* 0x000fe2000c10151c */
[----:B------:R-:W-:Y:S01]  /*18df0*/  ISETP.LE.U32.AND P3, PT, R52, UR15, PT ;  /* 0x0000000f34007c0c */ /* 0x000fe2000bf63070 */
[----:B------:R-:W-:Y:S01]  /*18e00*/  @!P0 HADD2 R247, -R69.H0_H0, -RZ.H0_H0 ;  /* 0xa00000ff45f78230 */ /* 0x000fe20000000900 */
[----:B------:R-:W-:Y:S01]  /*18e10*/  SHF.R.U32.HI R58, RZ, 0x18, R142 ;  /* 0x00000018ff3a7819 */ /* 0x000fe2000001168e */
[----:B------:R-:W-:Y:S01]  /*18e20*/  STG.E.U16 [R120.64+0x72], R70 ;  /* 0x0000724678007986 */ /* 0x000fe2000c10151c */
[----:B------:R-:W-:Y:S02]  /*18e30*/  SHF.R.U32.HI R52, RZ, 0x18, R172 ;  /* 0x00000018ff347819 */ /* 0x000fe400000116ac */
[----:B------:R-:W-:Y:S01]  /*18e40*/  ISETP.LE.U32.AND P4, PT, R58, UR15, PT ;  /* 0x0000000f3a007c0c */ /* 0x000fe2000bf83070 */
[----:B------:R4:W-:Y:S01]  /*18e50*/  STG.E.U16 [R206.64+0x82], R50 ;  /* 0x00008232ce007986 */ /* 0x0009e2000c10151c */
[----:B------:R-:W-:Y:S02]  /*18e60*/  @!P1 PRMT R111, R139, 0x5410, RZ ;  /* 0x000054108b6f9816 */ /* 0x000fe400000000ff */
[C---:B------:R-:W-:Y:S01]  /*18e70*/  LOP3.LUT P1, RZ, R214.reuse, 0x20, RZ, 0xc0, !PT ;  /* 0x00000020d6ff7812 */ /* 0x040fe2000782c0ff */
[----:B------:R2:W-:Y:S01]  /*18e80*/  STG.E.U16 [R206.64+0x80], R75 ;  /* 0x0000804bce007986 */ /* 0x0005e2000c10151c */
[----:B------:R-:W-:Y:S02]  /*18e90*/  LOP3.LUT R214, R214, 0xffffffef, RZ, 0xc0, !PT ;  /* 0xffffffefd6d67812 */ /* 0x000fe400078ec0ff */
[----:B------:R-:W-:Y:S01]  /*18ea0*/  PRMT R58, R69, 0x7632, R58 ;  /* 0x00007632453a7816 */ /* 0x000fe2000000003a */
[----:B------:R2:W-:Y:S01]  /*18eb0*/  STG.E.U16 [R186.64+0x80], R111 ;  /* 0x0000806fba007986 */ /* 0x0005e2000c10151c */
[----:B------:R-:W-:Y:S02]  /*18ec0*/  @P3 LOP3.LUT R214, R214, 0x10, RZ, 0xfc, !PT ;  /* 0x00000010d6d63812 */ /* 0x000fe400078efcff */
[----:B------:R-:W-:Y:S01]  /*18ed0*/  PRMT R60, R71, 0x7632, R60 ;  /* 0x00007632473c7816 */ /* 0x000fe2000000003c */
[----:B------:R-:W-:Y:S01]  /*18ee0*/  @!P6 HADD2 R246, -R58.H0_H0, -RZ.H0_H0 ;  /* 0xa00000ff3af6e230 */ /* 0x000fe20000000900 */
[----:B------:R-:W-:Y:S02]  /*18ef0*/  @!P2 PRMT R54, R248, 0x5410, RZ ;  /* 0x00005410f836a816 */ /* 0x000fe400000000ff */
[----:B-1----:R-:W-:Y:S01]  /*18f00*/  LOP3.LUT R117, R155, UR6, R134, 0x96, !PT ;  /* 0x000000069b757c12 */ /* 0x002fe2000f8e9686 */
[----:B------:R-:W-:Y:S01]  /*18f10*/  @!P4 HADD2 R252, -R60.H0_H0, -RZ.H0_H0 ;  /* 0xa00000ff3cfcc230 */ /* 0x000fe20000000900 */
[----:B------:R-:W-:Y:S02]  /*18f20*/  ISETP.LE.U32.AND P2, PT, R52, UR15, PT ;  /* 0x0000000f34007c0c */ /* 0x000fe4000bf43070 */
[----:B------:R-:W-:Y:S02]  /*18f30*/  LOP3.LUT R66, R117, 0xffff, RZ, 0xc0, !PT ;  /* 0x0000ffff75427812 */ /* 0x000fe400078ec0ff */
[----:B------:R-:W-:Y:S02]  /*18f40*/  SHF.R.U32.HI R52, RZ, 0x10, R78 ;  /* 0x00000010ff347819 */ /* 0x000fe4000001164e */
[----:B------:R-:W-:Y:S02]  /*18f50*/  SHF.R.U32.HI R66, RZ, 0x8, R66 ;  /* 0x00000008ff427819 */ /* 0x000fe40000011642 */
[----:B------:R-:W-:Y:S02]  /*18f60*/  LOP3.LUT R52, R52, 0xff, RZ, 0xc0, !PT ;  /* 0x000000ff34347812 */ /* 0x000fe400078ec0ff */
[----:B------:R-:W-:Y:S01]  /*18f70*/  SHF.R.U32.HI R78, RZ, 0x18, R78 ;  /* 0x00000018ff4e7819 */ /* 0x000fe2000001164e */
[----:B----4-:R-:W-:Y:S01]  /*18f80*/  IMAD.U32 R50, RZ, RZ, UR19 ;  /* 0x00000013ff327e24 */ /* 0x010fe2000f8e00ff */
[----:B------:R-:W-:Y:S02]  /*18f90*/  LOP3.LUT R66, R66, 0xffff, RZ, 0xc0, !PT ;  /* 0x0000ffff42427812 */ /* 0x000fe400078ec0ff */
[----:B------:R-:W-:Y:S02]  /*18fa0*/  @!P1 PRMT R62, R127, 0x5410, RZ ;  /* 0x000054107f3e9816 */ /* 0x000fe400000000ff */
[----:B------:R-:W-:Y:S02]  /*18fb0*/  ISETP.LE.U32.AND P1, PT, R52, UR15, PT ;  /* 0x0000000f34007c0c */ /* 0x000fe4000bf23070 */
[----:B------:R-:W-:Y:S01]  /*18fc0*/  PRMT R52, R65, 0x7632, R52 ;  /* 0x0000763241347816 */ /* 0x000fe20000000034 */
[----:B------:R-:W-:Y:S01]  /*18fd0*/  STG.E.U16 [R186.64+0x82], R62 ;  /* 0x0000823eba007986 */ /* 0x000fe2000c10151c */
[----:B------:R-:W-:Y:S02]  /*18fe0*/  LOP3.LUT R50, R157, UR27, R50, 0x96, !PT ;  /* 0x0000001b9d327c12 */ /* 0x000fe4000f8e9632 */
[----:B------:R-:W-:Y:S01]  /*18ff0*/  PRMT R113, R64, 0x7632, R113 ;  /* 0x0000763240717816 */ /* 0x000fe20000000071 */
[----:B------:R1:W-:Y:S01]  /*19000*/  STG.E.U16 [R122.64+0x7e], R67 ;  /* 0x00007e437a007986 */ /* 0x0003e2000c10151c */
[----:B--2---:R-:W-:Y:S01]  /*19010*/  PRMT R75, R65, 0x5410, R52 ;  /* 0x00005410414b7816 */ /* 0x004fe20000000034 */
[----:B------:R-:W-:Y:S01]  /*19020*/  IMAD.WIDE.U32 R156, R50, -0x326172a9, RZ ;  /* 0xcd9e8d57329c7825 */ /* 0x000fe200078e00ff */
[----:B------:R-:W-:Y:S01]  /*19030*/  ISETP.LE.U32.AND P3, PT, R119, UR15, PT ;  /* 0x0000000f77007c0c */ /* 0x000fe2000bf63070 */
[----:B------:R-:W-:Y:S01]  /*19040*/  STG.E.U16 [R122.64+0x80], R54 ;  /* 0x000080367a007986 */ /* 0x000fe2000c10151c */
[----:B------:R-:W-:Y:S02]  /*19050*/  PRMT R111, R131, 0x7632, R111 ;  /* 0x00007632836f7816 */ /* 0x000fe4000000006f */
[----:B------:R-:W-:Y:S09]  /*19060*/  LOP3.LUT R50, R157, UR7, R212, 0x96, !PT ;  /* 0x000000079d327c12 */ /* 0x000ff2000f8e96d4 */
[----:B------:R-:W-:Y:S05]  /*19070*/  @!P3 HADD2 R245, -R65.H0_H0, -RZ.H0_H0 ;  /* 0xa00000ff41f5b230 */ /* 0x000fea0000000900 */
[----:B------:R-:W-:Y:S02]  /*19080*/  @!P3 PRMT R65, R245, 0x5410, RZ ;  /* 0x00005410f541b816 */ /* 0x000fe400000000ff */
[----:B------:R-:W-:Y:S02]  /*19090*/  LOP3.LUT P3, RZ, R214, 0x10, RZ, 0xc0, !PT ;  /* 0x00000010d6ff7812 */ /* 0x000fe4000786c0ff */
[----:B-1----:R-:W-:Y:S11]  /*190a0*/  PRMT R67, R128, 0x7610, R67 ;  /* 0x0000761080437816 */ /* 0x002ff60000000043 */
[----:B------:R-:W-:Y:S02]  /*190b0*/  @!P3 HADD2 R240, -R64.H0_H0, -RZ.H0_H0 ;  /* 0xa00000ff40f0b230 */ /* 0x000fe40000000900 */
[----:B---3--:R-:W-:Y:S05]  /*190c0*/  @!P5 HADD2 R76, -R71.H0_H0, -RZ.H0_H0 ;  /* 0xa00000ff474cd230 */ /* 0x008fea0000000900 */
[----:B------:R-:W-:Y:S01]  /*190d0*/  PRMT R126, R76, 0x7610, R126 ;  /* 0x000076104c7e7816 */ /* 0x000fe2000000007e */
[----:B------:R1:W-:Y:S04]  /*190e0*/  @!P5 STL.S16 [R1], R76 ;  /* 0x0000004c0100d387 */ /* 0x0003e80000100600 */
[----:B------:R-:W-:Y:S04]  /*190f0*/  STL [R1+0x1c0], R214 ;  /* 0x0001c0d601007387 */ /* 0x000fe80000100800 */
[----:B------:R2:W3:Y:S04]  /*19100*/  LDL.S16 R198, [R1+0x60] ;  /* 0x0000600001c67983 */ /* 0x0004e80000100600 */
[----:B------:R2:W4:Y:S04]  /*19110*/  LDL.S16 R197, [R1+0x64] ;  /* 0x0000640001c57983 */ /* 0x0005280000100600 */
[----:B------:R2:W2:Y:S04]  /*19120*/  LDL.S16 R196, [R1+0x4c] ;  /* 0x00004c0001c47983 */ /* 0x0004a80000100600 */
[----:B------:R2:W2:Y:S04]  /*19130*/  LDL.S16 R195, [R1+0x48] ;  /* 0x0000480001c37983 */ /* 0x0004a80000100600 */
[----:B------:R2:W2:Y:S01]  /*19140*/  LDL.S16 R194, [R1+0x40] ;  /* 0x0000400001c27983 */ /* 0x0004a20000100600 */
[----:B-1----:R-:W-:Y:S02]  /*19150*/  PRMT R76, R69, 0x5410, R58 ;  /* 0x00005410454c7816 */ /* 0x002fe4000000003a */
[----:B------:R-:W-:Y:S01]  /*19160*/  @!P6 PRMT R58, R246, 0x5410, RZ ;  /* 0x00005410f63ae816 */ /* 0x000fe200000000ff */
[----:B------:R1:W2:Y:S01]  /*19170*/  LDL.S16 R193, [R1+0x3c] ;  /* 0x00003c0001c17983 */ /* 0x0002a20000100600 */
[----:B------:R-:W-:Y:S02]  /*19180*/  ISETP.LE.U32.AND P6, PT, R74, UR15, PT ;  /* 0x0000000f4a007c0c */ /* 0x000fe4000bfc3070 */
[----:B------:R-:W-:Y:S01]  /*19190*/  @!P0 PRMT R69, R247, 0x5410, RZ ;  /* 0x00005410f7458816 */ /* 0x000fe200000000ff */
[----:B------:R1:W2:Y:S01]  /*191a0*/  LDL.S16 R192, [R1+0x38] ;  /* 0x0000380001c07983 */ /* 0x0002a20000100600 */
[----:B------:R-:W-:Y:S02]  /*191b0*/  ISETP.LE.U32.AND P0, PT, R78, UR15, PT ;  /* 0x0000000f4e007c0c */ /* 0x000fe4000bf03070 */
[----:B------:R-:W-:Y:S01]  /*191c0*/  PRMT R78, R71, 0x5410, R60 ;  /* 0x00005410474e7816 */ /* 0x000fe2000000003c */
[----:B------:R1:W2:Y:S01]  /*191d0*/  LDL.S16 R165, [R1+0x34] ;  /* 0x0000340001a57983 */ /* 0x0002a20000100600 */
[----:B------:R-:W-:Y:S02]  /*191e0*/  @!P4 PRMT R60, R252, 0x5410, RZ ;  /* 0x00005410fc3cc816 */ /* 0x000fe400000000ff */
[----:B------:R-:W-:Y:S01]  /*191f0*/  ISETP.LE.U32.AND P4, PT, R66, UR15, PT ;  /* 0x0000000f42007c0c */ /* 0x000fe2000bf83070 */
[----:B------:R-:W-:Y:S01]  /*19200*/  STG.E.U16 [R120.64+0x80], R69 ;  /* 0x0000804578007986 */ /* 0x000fe2000c10151c */
[----:B------:R-:W-:Y:S01]  /*19210*/  SHF.R.U32.HI R66, RZ, 0x10, R117 ;  /* 0x00000010ff427819 */ /* 0x000fe20000011675 */
[----:B------:R-:W-:Y:S01]  /*19220*/  @!P6 HADD2 R244, -R52.H0_H0, -RZ.H0_H0 ;  /* 0xa00000ff34f4e230 */ /* 0x000fe20000000900 */
[----:B------:R-:W-:Y:S01]  /*19230*/  LOP3.LUT R74, R117, 0xff, RZ, 0xc0, !PT ;  /* 0x000000ff754a7812 */ /* 0x000fe200078ec0ff */
[----:B------:R-:W-:Y:S01]  /*19240*/  STG.E.U16 [R120.64+0x82], R58 ;  /* 0x0000823a78007986 */ /* 0x000fe2000c10151c */
[----:B------:R-:W-:Y:S02]  /*19250*/  LOP3.LUT R66, R66, 0xff, RZ, 0xc0, !PT ;  /* 0x000000ff42427812 */ /* 0x000fe400078ec0ff */
[----:B------:R-:W-:Y:S01]  /*19260*/  @!P6 PRMT R52, R244, 0x5410, RZ ;  /* 0x00005410f434e816 */ /* 0x000fe200000000ff */
[----:B------:R1:W-:Y:S01]  /*19270*/  STG.E.U16 [R206.64+0x90], R63 ;  /* 0x0000903fce007986 */ /* 0x0003e2000c10151c */
[----:B------:R-:W-:Y:S02]  /*19280*/  ISETP.LE.U32.AND P6, PT, R66, UR15, PT ;  /* 0x0000000f42007c0c */ /* 0x000fe4000bfc3070 */
[----:B------:R-:W-:Y:S01]  /*19290*/  LOP3.LUT R66, R185, UR26, R156, 0x96, !PT ;  /* 0x0000001ab9427c12 */ /* 0x000fe2000f8e969c */
[----:B------:R-:W-:Y:S01]  /*192a0*/  STG.E.U16 [R206.64+0x92], R48 ;  /* 0x00009230ce007986 */ /* 0x000fe2000c10151c */
[----:B------:R-:W-:Y:S01]  /*192b0*/  @!P5 PRMT R71, R126, 0x5410, RZ ;  /* 0x000054107e47d816 */ /* 0x000fe200000000ff */
[----:B------:R-:W-:Y:S01]  /*192c0*/  IMAD.WIDE.U32 R126, R50, -0x2daee0ad, RZ ;  /* 0xd2511f53327e7825 */ /* 0x000fe200078e00ff */
[----:B------:R-:W-:Y:S01]  /*192d0*/  ISETP.LE.U32.AND P5, PT, R74, UR15, PT ;  /* 0x0000000f4a007c0c */ /* 0x000fe2000bfa3070 */
[----:B------:R-:W-:Y:S01]  /*192e0*/  STG.E.U16 [R186.64+0x92], R60 ;  /* 0x0000923cba007986 */ /* 0x000fe2000c10151c */
[----:B------:R-:W-:Y:S01]  /*192f0*/  PRMT R74, R64, 0x5410, R113 ;  /* 0x00005410404a7816 */ /* 0x000fe20000000071 */
[----:B------:R-:W-:Y:S01]  /*19300*/  IMAD.WIDE.U32 R144, R66, -0x2daee0ad, RZ ;  /* 0xd2511f5342907825 */ /* 0x000fe200078e00ff */
[----:B------:R-:W-:Y:S01]  /*19310*/  LOP3.LUT R62, R127, UR25, R170, 0x96, !PT ;  /* 0x000000197f3e7c12 */ /* 0x000fe2000f8e96aa */
[----:B------:R1:W-:Y:S01]  /*19320*/  STG.E.U16 [R186.64+0x90], R71 ;  /* 0x00009047ba007986 */ /* 0x0003e2000c10151c */
[----:B------:R-:W-:Y:S02]  /*19330*/  @!P3 PRMT R64, R240, 0x5410, RZ ;  /* 0x00005410f040b816 */ /* 0x000fe400000000ff */
[----:B------:R-:W-:Y:S01]  /*19340*/  LOP3.LUT R50, R145, UR23, R126, 0x96, !PT ;  /* 0x0000001791327c12 */ /* 0x000fe2000f8e967e */
[----:B------:R-:W-:Y:S01]  /*19350*/  IMAD.WIDE.U32 R126, R62, -0x326172a9, RZ ;  /* 0xcd9e8d573e7e7825 */ /* 0x000fe200078e00ff */
[----:B------:R-:W-:Y:S01]  /*19360*/  SHF.R.U32.HI R117, RZ, 0x18, R117 ;  /* 0x00000018ff757819 */ /* 0x000fe20000011675 */
[----:B------:R1:W-:Y:S01]  /*19370*/  STG.E.U16 [R122.64+0x8e], R65 ;  /* 0x00008e417a007986 */ /* 0x0003e2000c10151c */
[----:B------:R-:W-:Y:S02]  /*19380*/  LOP3.LUT R156, R149, UR26, R156, 0x96, !PT ;  /* 0x0000001a959c7c12 */ /* 0x000fe4000f8e969c */
[----:B------:R-:W-:Y:S01]  /*19390*/  LOP3.LUT R54, R127, UR24, R184, 0x96, !PT ;  /* 0x000000187f367c12 */ /* 0x000fe2000f8e96b8 */
[----:B------:R1:W-:Y:S04]  /*193a0*/  STG.E.U16 [R122.64+0x90], R52 ;  /* 0x000090347a007986 */ /* 0x0003e8000c10151c */
[----:B------:R-:W-:Y:S01]  /*193b0*/  IMAD.WIDE.U32 R138, R54, -0x2daee0ad, RZ ;  /* 0xd2511f53368a7825 */ /* 0x000fe200078e00ff */
[----:B------:R-:W-:Y:S01]  /*193c0*/  PRMT R54, R128, 0x7632, R54 ;  /* 0x0000763280367816 */ /* 0x000fe20000000036 */
[----:B------:R1:W-:Y:S02]  /*193d0*/  STG.E.U16 [R120.64+0x90], R64 ;  /* 0x0000904078007986 */ /* 0x0003e4000c10151c */
[----:B-1----:R-:W-:Y:S01]  /*193e0*/  IMAD.WIDE.U32 R62, R50, -0x326172a9, RZ ;  /* 0xcd9e8d57323e7825 */ /* 0x002fe200078e00ff */
[----:B------:R-:W-:Y:S02]  /*193f0*/  LOP3.LUT R144, R139, UR14, R144, 0x96, !PT ;  /* 0x0000000e8b907c12 */ /* 0x000fe4000f8e9690 */
[----:B------:R-:W-:Y:S02]  /*19400*/  PRMT R50, R131, 0x7610, R50 ;  /* 0x0000761083327816 */ /* 0x000fe40000000032 */
[----:B------:R-:W-:Y:S01]  /*19410*/  LOP3.LUT R126, R63, UR21, R126, 0x96, !PT ;  /* 0x000000153f7e7c12 */ /* 0x000fe2000f8e967e */
[----:B------:R-:W-:Y:S01]  /*19420*/  IMAD.WIDE.U32 R144, R144, -0x326172a9, RZ ;  /* 0xcd9e8d5790907825 */ /* 0x000fe200078e00ff */
[----:B------:R-:W-:Y:S02]  /*19430*/  PRMT R63, R130, 0x7610, R63 ;  /* 0x00007610823f7816 */ /* 0x000fe4000000003f */
[----:B------:R-:W-:Y:S01]  /*19440*/  PRMT R71, R67, 0x5410, R54 ;  /* 0x0000541043477816 */ /* 0x000fe20000000036 */
[----:B------:R-:W-:Y:S01]  /*19450*/  IMAD.WIDE.U32 R126, R126, -0x2daee0ad, RZ ;  /* 0xd2511f537e7e7825 */ /* 0x000fe200078e00ff */
[----:B------:R-:W-:Y:S04]  /*19460*/  LOP3.LUT R58, R145, UR13, R62, 0x96, !PT ;  /* 0x0000000d913a7c12 */ /* 0x000fe8000f8e963e */
[----:B------:R-:W-:Y:S02]  /*19470*/  LOP3.LUT R138, R127, UR5, R138, 0x96, !PT ;  /* 0x000000057f8a7c12 */ /* 0x000fe4000f8e968a */
[----:B------:R-:W-:Y:S02]  /*19480*/  PRMT R65, R129, 0x7610, R65 ;  /* 0x0000761081417816 */ /* 0x000fe40000000041 */
[----:B------:R-:W-:Y:S01]  /*19490*/  PRMT R52, R130, 0x7632, R52 ;  /* 0x0000763282347816 */ /* 0x000fe20000000034 */
[----:B------:R-:W-:Y:S05]  /*194a0*/  IMAD.WIDE.U32 R138, R138, -0x326172a9, RZ ;  /* 0xcd9e8d578a8a7825 */ /* 0x000fea00078e00ff */
[----:B------:R-:W-:Y:S02]  /*194b0*/  LOP3.LUT R60, R139, UR16, R144, 0x96, !PT ;  /* 0x000000108b3c7c12 */ /* 0x000fe4000f8e9690 */
[----:B------:R-:W-:Y:S02]  /*194c0*/  PRMT R64, R50, 0x5410, R111 ;  /* 0x0000541032407816 */ /* 0x000fe4000000006f */
[----:B------:R-:W-:Y:S04]  /*194d0*/  LOP3.LUT R48, R60, 0xff, RZ, 0xc0, !PT ;  /* 0x000000ff3c307812 */ /* 0x000fe800078ec0ff */
[----:B------:R-:W-:Y:S02]  /*194e0*/  ISETP.LE.U32.AND P3, PT, R48, UR15, PT ;  /* 0x0000000f30007c0c */ /* 0x000fe4000bf63070 */
[----:B------:R-:W-:Y:S01]  /*194f0*/  PRMT R48, R129, 0x7632, R48 ;  /* 0x0000763281307816 */ /* 0x000fe20000000030 */
[----:B---3--:R-:W-:Y:S10]  /*19500*/  @!P2 HADD2 R198, -R113.H0_H0, -RZ.H0_H0 ;  /* 0xa00000ff71c6a230 */ /* 0x008ff40000000900 */
[----:B----4-:R-:W-:Y:S01]  /*19510*/  @!P3 HADD2 R197, -R50.H0_H0, -RZ.H0_H0 ;  /* 0xa00000ff32c5b230 */ /* 0x010fe20000000900 */
[----:B------:R-:W-:Y:S01]  /*19520*/  PRMT R66, R198, 0x7610, R66 ;  /* 0x00007610c6427816 */ /* 0x000fe20000000042 */
[----:B------:R-:W-:Y:S01]  /*19530*/  @!P2 STL.S16 [R1+0x60], R198 ;  /* 0x000060c60100a387 */ /* 0x000fe20000100600 */
[----:B--2---:R-:W-:Y:S02]  /*19540*/  @!P1 HADD2 R196, -R67.H0_H0, -RZ.H0_H0 ;  /* 0xa00000ff43c49230 */ /* 0x004fe40000000900 */
[----:B------:R-:W-:Y:S02]  /*19550*/  @!P2 PRMT R113, R66, 0x5410, RZ ;  /* 0x000054104271a816 */ /* 0x000fe400000000ff */
[----:B------:R-:W-:Y:S01]  /*19560*/  PRMT R62, R197, 0x7610, R62 ;  /* 0x00007610c53e7816 */ /* 0x000fe2000000003e */
[----:B------:R1:W2:Y:S01]  /*19570*/  LDL.S16 R66, [R1+0x24] ;  /* 0x0000240001427983 */ /* 0x0002a20000100600 */
[----:B------:R-:W-:Y:S01]  /*19580*/  ISETP.LE.U32.AND P2, PT, R117, UR15, PT ;  /* 0x0000000f75007c0c */ /* 0x000fe2000bf43070 */
[----:B------:R-:W-:Y:S01]  /*19590*/  @!P0 HADD2 R195, -R54.H0_H0, -RZ.H0_H0 ;  /* 0xa00000ff36c38230 */ /* 0x000fe20000000900 */
[----:B------:R-:W-:Y:S01]  /*195a0*/  @!P3 PRMT R50, R62, 0x5410, RZ ;  /* 0x000054103e32b816 */ /* 0x000fe200000000ff */
[----:B------:R-:W-:Y:S01]  /*195b0*/  @!P3 STL.S16 [R1+0x64], R197 ;  /* 0x000064c50100b387 */ /* 0x000fe20000100600 */
[----:B------:R-:W-:Y:S01]  /*195c0*/  LOP3.LUT R62, R60, 0xffff, RZ, 0xc0, !PT ;  /* 0x0000ffff3c3e7812 */ /* 0x000fe200078ec0ff */
[----:B------:R-:W-:Y:S01]  /*195d0*/  @!P5 HADD2 R194, -R63.H0_H0, -RZ.H0_H0 ;  /* 0xa00000ff3fc2d230 */ /* 0x000fe20000000900 */
[----:B------:R-:W-:Y:S01]  /*195e0*/  PRMT R80, R196, 0x7610, R80 ;  /* 0x00007610c4507816 */ /* 0x000fe20000000050 */
[----:B------:R-:W-:Y:S01]  /*195f0*/  @!P1 STL.S16 [R1+0x4c], R196 ;  /* 0x00004cc401009387 */ /* 0x000fe20000100600 */
[----:B------:R-:W-:Y:S01]  /*19600*/  SHF.R.U32.HI R62, RZ, 0x8, R62 ;  /* 0x00000008ff3e7819 */ /* 0x000fe2000001163e */
[----:B------:R-:W-:Y:S01]  /*19610*/  @!P4 HADD2 R193, -R52.H0_H0, -RZ.H0_H0 ;  /* 0xa00000ff34c1c230 */ /* 0x000fe20000000900 */
[----:B------:R-:W-:Y:S01]  /*19620*/  @!P1 PRMT R67, R80, 0x5410, RZ ;  /* 0x0000541050439816 */ /* 0x000fe200000000ff */
[----:B------:R-:W-:Y:S01]  /*19630*/  @!P0 STL.S16 [R1+0x48], R195 ;  /* 0x000048c301008387 */ /* 0x000fe20000100600 */
[----:B------:R-:W-:Y:S01]  /*19640*/  LOP3.LUT R62, R62, 0xffff, RZ, 0xc0, !PT ;  /* 0x0000ffff3e3e7812 */ /* 0x000fe200078ec0ff */
[----:B------:R-:W-:Y:S01]  /*19650*/  @!P6 HADD2 R192, -R65.H0_H0, -RZ.H0_H0 ;  /* 0xa00000ff41c0e230 */ /* 0x000fe20000000900 */
[----:B------:R-:W-:Y:S01]  /*19660*/  PRMT R69, R195, 0x7610, R69 ;  /* 0x00007610c3457816 */ /* 0x000fe20000000045 */
[----:B------:R-:W-:Y:S01]  /*19670*/  @!P5 STL.S16 [R1+0x40], R194 ;  /* 0x000040c20100d387 */ /* 0x000fe20000100600 */
[----:B------:R-:W-:Y:S01]  /*19680*/  ISETP.LE.U32.AND P3, PT, R62, UR15, PT ;  /* 0x0000000f3e007c0c */ /* 0x000fe2000bf63070 */
[----:B------:R-:W-:Y:S01]  /*19690*/  @!P2 HADD2 R165, -R48.H0_H0, -RZ.H0_H0 ;  /* 0xa00000ff30a5a230 */ /* 0x000fe20000000900 */
[----:B------:R-:W-:Y:S01]  /*196a0*/  SHF.R.U32.HI R62, RZ, 0x10, R136 ;  /* 0x00000010ff3e7819 */ /* 0x000fe20000011688 */
[----:B------:R-:W-:Y:S01]  /*196b0*/  @!P4 STL.S16 [R1+0x3c], R193 ;  /* 0x00003cc10100c387 */ /* 0x000fe20000100600 */
[----:B------:R-:W-:Y:S02]  /*196c0*/  PRMT R119, R192, 0x7610, R119 ;  /* 0x00007610c0777816 */ /* 0x000fe40000000077 */
[----:B------:R-:W-:Y:S01]  /*196d0*/  @!P0 PRMT R54, R69, 0x5410, RZ ;  /* 0x0000541045368816 */ /* 0x000fe200000000ff */
[----:B------:R3:W-:Y:S01]  /*196e0*/  STG.E.U16 [R120.64+0x92], R113 ;  /* 0x0000927178007986 */ /* 0x0007e2000c10151c */
[----:B------:R-:W-:Y:S02]  /*196f0*/  PRMT R129, R194, 0x7610, R129 ;  /* 0x00007610c2817816 */ /* 0x000fe40000000081 */
[----:B------:R-:W-:Y:S01]  /*19700*/  PRMT R128, R193, 0x7610, R128 ;  /* 0x00007610c1807816 */ /* 0x000fe20000000080 */
[----:B------:R-:W-:Y:S01]  /*19710*/  @!P6 STL.S16 [R1+0x38], R192 ;  /* 0x000038c00100e387 */ /* 0x000fe20000100600 */
[----:B------:R-:W-:Y:S02]  /*19720*/  PRMT R69, R63, 0x5410, R52 ;  /* 0x000054103f457816 */ /* 0x000fe40000000034 */
[----:B------:R-:W-:Y:S01]  /*19730*/  @!P5 PRMT R63, R129, 0x5410, RZ ;  /* 0x00005410813fd816 */ /* 0x000fe200000000ff */
[----:B------:R4:W-:Y:S01]  /*19740*/  @!P2 STL.S16 [R1+0x34], R165 ;  /* 0x000034a50100a387 */ /* 0x0009e20000100600 */
[----:B------:R-:W-:Y:S02]  /*19750*/  @!P4 PRMT R52, R128, 0x5410, RZ ;  /* 0x000054108034c816 */ /* 0x000fe400000000ff */
[----:B------:R-:W-:Y:S01]  /*19760*/  PRMT R70, R165, 0x7610, R70 ;  /* 0x00007610a5467816 */ /* 0x000fe20000000046 */
[----:B------:R-:W-:Y:S04]  /*19770*/  STG.E.U16 [R206.64+0xa0], R61 ;  /* 0x0000a03dce007986 */ /* 0x000fe8000c10151c */
[----:B------:R1:W-:Y:S04]  /*19780*/  STG.E.U16 [R206.64+0xa2], R42 ;  /* 0x0000a22ace007986 */ /* 0x0003e8000c10151c */
[----:B------:R1:W-:Y:S04]  /*19790*/  STG.E.U16 [R186.64+0xa0], R67 ;  /* 0x0000a043ba007986 */ /* 0x0003e8000c10151c */
[----:B------:R1:W-:Y:S01]  /*197a0*/  STG.E.U16 [R186.64+0xa2], R54 ;  /* 0x0000a236ba007986 */ /* 0x0003e2000c10151c */
[----:B---3--:R-:W-:Y:S03]  /*197b0*/  PRMT R113, R112, 0x7610, R113 ;  /* 0x0000761070717816 */ /* 0x008fe60000000071 */
[----:B------:R-:W-:Y:S04]  /*197c0*/  STG.E.U16 [R122.64+0xa0], R52 ;  /* 0x0000a0347a007986 */ /* 0x000fe8000c10151c */
[----:B------:R-:W-:Y:S01]  /*197d0*/  STG.E.U16 [R122.64+0x9e], R63 ;  /* 0x00009e3f7a007986 */ /* 0x000fe2000c10151c */
[----:B----4-:R-:W-:Y:S01]  /*197e0*/  IMAD.MOV.U32 R165, RZ, RZ, R2 ;  /* 0x000000ffffa57224 */ /* 0x010fe200078e0002 */
[----:B-1----:R-:W-:Y:S02]  /*197f0*/  LOP3.LUT R42, R154, 0xffff, RZ, 0xc0, !PT ;  /* 0x0000ffff9a2a7812 */ /* 0x002fe400078ec0ff */
[----:B------:R-:W-:Y:S02]  /*19800*/  PRMT R67, R65, 0x5410, R48 ;  /* 0x0000541041437816 */ /* 0x000fe40000000030 */
[----:B------:R-:W-:Y:S02]  /*19810*/  @!P6 PRMT R65, R119, 0x5410, RZ ;  /* 0x000054107741e816 */ /* 0x000fe400000000ff */
[----:B------:R-:W-:Y:S02]  /*19820*/  SHF.R.U32.HI R42, RZ, 0x8, R42 ;  /* 0x00000008ff2a7819 */ /* 0x000fe4000001162a */
[----:B------:R-:W-:Y:S01]  /*19830*/  SHF.R.U32.HI R54, RZ, 0x18, R60 ;  /* 0x00000018ff367819 */ /* 0x000fe2000001163c */
[----:B------:R-:W-:Y:S01]  /*19840*/  STG.E.U16 [R120.64+0xa0], R65 ;  /* 0x0000a04178007986 */ /* 0x000fe2000c10151c */
[----:B------:R-:W-:Y:S02]  /*19850*/  LOP3.LUT R42, R42, 0xffff, RZ, 0xc0, !PT ;  /* 0x0000ffff2a2a7812 */ /* 0x000fe400078ec0ff */
[----:B------:R-:W-:Y:S02]  /*19860*/  @!P2 PRMT R48, R70, 0x5410, RZ ;  /* 0x000054104630a816 */ /* 0x000fe400000000ff */
[----:B------:R-:W-:Y:S02]  /*19870*/  ISETP.LE.U32.AND P0, PT, R42, UR15, PT ;  /* 0x0000000f2a007c0c */ /* 0x000fe4000bf03070 */
[----:B------:R-:W-:Y:S01]  /*19880*/  SHF.R.U32.HI R42, RZ, 0x10, R154 ;  /* 0x00000010ff2a7819 */ /* 0x000fe2000001169a */
[----:B------:R1:W-:Y:S01]  /*19890*/  STG.E.U16 [R120.64+0xa2], R48 ;  /* 0x0000a23078007986 */ /* 0x0003e2000c10151c */
[----:B------:R-:W-:Y:S02]  /*198a0*/  ISETP.LE.U32.AND P2, PT, R54, UR15, PT ;  /* 0x0000000f36007c0c */ /* 0x000fe4000bf43070 */
[----:B------:R-:W-:Y:S01]  /*198b0*/  LOP3.LUT R42, R42, 0xff, RZ, 0xc0, !PT ;  /* 0x000000ff2a2a7812 */ /* 0x000fe200078ec0ff */
[----:B------:R3:W-:Y:S01]  /*198c0*/  STG.E.U16 [R206.64+0xb0], R59 ;  /* 0x0000b03bce007986 */ /* 0x0007e2000c10151c */
[----:B------:R-:W-:Y:S01]  /*198d0*/  LOP3.LUT R54, R157, UR7, R220, 0x96, !PT ;  /* 0x000000079d367c12 */ /* 0x000fe2000f8e96dc */
[----:B------:R-:W-:Y:S01]  /*198e0*/  UIADD3 UR7, UR18, -0x4ab325aa, URZ ;  /* 0xb54cda5612077890 */ /* 0x000fe2000fffe03f */
[----:B------:R-:W-:Y:S01]  /*198f0*/  ISETP.LE.U32.AND P5, PT, R42, UR15, PT ;  /* 0x0000000f2a007c0c */ /* 0x000fe2000bfa3070 */
[----:B------:R4:W-:Y:S01]  /*19900*/  STG.E.U16 [R206.64+0xb2], R40 ;  /* 0x0000b228ce007986 */ /* 0x0009e2000c10151c */
[----:B------:R-:W-:Y:S01]  /*19910*/  SHF.R.U32.HI R42, RZ, 0x18, R154 ;  /* 0x00000018ff2a7819 */ /* 0x000fe2000001169a */
[----:B------:R-:W-:Y:S01]  /*19920*/  IMAD.WIDE.U32 R156, R156, -0x2daee0ad, RZ ;  /* 0xd2511f539c9c7825 */ /* 0x000fe200078e00ff */
[----:B------:R-:W-:Y:S02]  /*19930*/  SHF.R.U32.HI R60, RZ, 0x10, R60 ;  /* 0x00000010ff3c7819 */ /* 0x000fe4000001163c */
[----:B------:R-:W-:Y:S02]  /*19940*/  ISETP.LE.U32.AND P4, PT, R42, UR15, PT ;  /* 0x0000000f2a007c0c */ /* 0x000fe4000bf83070 */
[----:B------:R-:W-:Y:S02]  /*19950*/  PRMT R42, R125, 0x7632, R42 ;  /* 0x000076327d2a7816 */ /* 0x000fe4000000002a */
[----:B------:R-:W-:Y:S02]  /*19960*/  LOP3.LUT R60, R60, 0xff, RZ, 0xc0, !PT ;  /* 0x000000ff3c3c7812 */ /* 0x000fe400078ec0ff */
[----:B------:R-:W-:Y:S02]  /*19970*/  LOP3.LUT R190, R189, UR7, R190, 0x96, !PT ;  /* 0x00000007bdbe7c12 */ /* 0x000fe4000f8e96be */
[----:B------:R-:W-:Y:S02]  /*19980*/  LOP3.LUT R168, R167, UR7, R168, 0x96, !PT ;  /* 0x00000007a7a87c12 */ /* 0x000fe4000f8e96a8 */
[----:B------:R-:W-:Y:S02]  /*19990*/  LOP3.LUT R174, R177, UR7, R174, 0x96, !PT ;  /* 0x00000007b1ae7c12 */ /* 0x000fe4000f8e96ae */
[----:B------:R-:W-:Y:S02]  /*199a0*/  LOP3.LUT R140, R143, UR7, R140, 0x96, !PT ;  /* 0x000000078f8c7c12 */ /* 0x000fe4000f8e968c */
[----:B-1----:R-:W-:Y:S02]  /*199b0*/  PRMT R48, R118, 0x7632, R48 ;  /* 0x0000763276307816 */ /* 0x002fe40000000030 */
[----:B------:R-:W-:Y:S02]  /*199c0*/  LOP3.LUT R150, R173, UR7, R150, 0x96, !PT ;  /* 0x00000007ad967c12 */ /* 0x000fe4000f8e9696 */
[C---:B---3--:R-:W-:Y:S02]  /*199d0*/  PRMT R59, R116.reuse, 0x7610, R59 ;  /* 0x00007610743b7816 */ /* 0x048fe4000000003b */
[----:B------:R-:W-:Y:S02]  /*199e0*/  LOP3.LUT R144, R139, UR7, R144, 0x96, !PT ;  /* 0x000000078b907c12 */ /* 0x000fe4000f8e9690 */
[----:B----4-:R-:W-:Y:S01]  /*199f0*/  PRMT R40, R116, 0x7632, R40 ;  /* 0x0000763274287816 */ /* 0x010fe20000000028 */
[----:B--2---:R-:W-:Y:S05]  /*19a00*/  @!P3 HADD2 R66, -R111.H0_H0, -RZ.H0_H0 ;  /* 0xa00000ff6f42b230 */ /* 0x004fea0000000900 */
[----:B------:R-:W-:Y:S01]  /*19a10*/  PRMT R61, R66, 0x7610, R61 ;  /* 0x00007610423d7816 */ /* 0x000fe2000000003d */
[----:B------:R1:W-:Y:S03]  /*19a20*/  @!P3 STL.S16 [R1+0x24], R66 ;  /* 0x000024420100b387 */ /* 0x0003e60000100600 */
[----:B------:R-:W-:Y:S01]  /*19a30*/  @!P3 PRMT R111, R61, 0x5410, RZ ;  /* 0x000054103d6fb816 */ /* 0x000fe200000000ff */
[----:B------:R2:W3:Y:S01]  /*19a40*/  LDL.S16 R80, [R1+0x28] ;  /* 0x0000280001507983 */ /* 0x0004e20000100600 */
[----:B------:R-:W-:Y:S02]  /*19a50*/  LOP3.LUT R61, R62, 0xff, RZ, 0xc0, !PT ;  /* 0x000000ff3e3d7812 */ /* 0x000fe400078ec0ff */
[----:B------:R-:W-:Y:S02]  /*19a60*/  SHF.R.U32.HI R62, RZ, 0x18, R136 ;  /* 0x00000018ff3e7819 */ /* 0x000fe40000011688 */
[----:B------:R-:W-:Y:S02]  /*19a70*/  ISETP.LE.U32.AND P6, PT, R61, UR15, PT ;  /* 0x0000000f3d007c0c */ /* 0x000fe4000bfc3070 */
[----:B------:R-:W-:Y:S02]  /*19a80*/  PRMT R61, R125, 0x7610, R61 ;  /* 0x000076107d3d7816 */ /* 0x000fe4000000003d */
[----:B------:R-:W-:Y:S02]  /*19a90*/  ISETP.LE.U32.AND P3, PT, R62, UR15, PT ;  /* 0x0000000f3e007c0c */ /* 0x000fe4000bf63070 */
[----:B------:R-:W-:Y:S02]  /*19aa0*/  LOP3.LUT R62, R154, 0xff, RZ, 0xc0, !PT ;  /* 0x000000ff9a3e7812 */ /* 0x000fe400078ec0ff */
[----:B------:R-:W-:Y:S02]  /*19ab0*/  PRMT R70, R61, 0x5410, R42 ;  /* 0x000054103d467816 */ /* 0x000fe4000000002a */
[----:B------:R-:W-:Y:S01]  /*19ac0*/  ISETP.LE.U32.AND P1, PT, R62, UR15, PT ;  /* 0x0000000f3e007c0c */ /* 0x000fe2000bf23070 */
[----:B-1----:R2:W4:Y:S06]  /*19ad0*/  LDL.S16 R66, [R1+0x2c] ;  /* 0x00002c0001427983 */ /* 0x00252c0000100600 */
[----:B---3--:R-:W-:Y:S05]  /*19ae0*/  @!P3 HADD2 R80, -R42.H0_H0, -RZ.H0_H0 ;  /* 0xa00000ff2a50b230 */ /* 0x008fea0000000900 */
[----:B------:R-:W-:Y:S04]  /*19af0*/  PRMT R52, R80, 0x7610, R52 ;  /* 0x0000761050347816 */ /* 0x000fe80000000034 */
[----:B------:R-:W-:Y:S05]  /*19b00*/  @!P3 PRMT R42, R52, 0x5410, RZ ;  /* 0x00005410342ab816 */ /* 0x000fea00000000ff */
[----:B------:R-:W-:Y:S01]  /*19b10*/  STG.E.U16 [R186.64+0xb2], R42 ;  /* 0x0000b22aba007986 */ /* 0x000fe2000c10151c */
[----:B----4-:R-:W-:Y:S05]  /*19b20*/  @!P6 HADD2 R66, -R61.H0_H0, -RZ.H0_H0 ;  /* 0xa00000ff3d42e230 */ /* 0x010fea0000000900 */
[----:B------:R-:W-:Y:S01]  /*19b30*/  PRMT R62, R66, 0x7610, R62 ;  /* 0x00007610423e7816 */ /* 0x000fe2000000003e */
[----:B------:R1:W-:Y:S03]  /*19b40*/  @!P6 STL.S16 [R1+0x2c], R66 ;  /* 0x00002c420100e387 */ /* 0x0003e60000100600 */
[----:B------:R-:W-:Y:S01]  /*19b50*/  @!P6 PRMT R61, R62, 0x5410, RZ ;  /* 0x000054103e3de816 */ /* 0x000fe200000000ff */
[----:B------:R-:W-:Y:S04]  /*19b60*/  IMAD.WIDE.U32 R62, R54, -0x2daee0ad, RZ ;  /* 0xd2511f53363e7825 */ /* 0x000fe800078e00ff */
[----:B------:R3:W-:Y:S01]  /*19b70*/  STG.E.U16 [R186.64+0xb0], R61 ;  /* 0x0000b03dba007986 */ /* 0x0007e2000c10151c */
[----:B------:R-:W-:Y:S05]  /*19b80*/  LOP3.LUT R52, R63, UR25, R160, 0x96, !PT ;  /* 0x000000193f347c12 */ /* 0x000fea000f8e96a0 */
[----:B------:R-:W-:Y:S01]  /*19b90*/  IMAD.WIDE.U32 R128, R52, -0x326172a9, RZ ;  /* 0xcd9e8d5734807825 */ /* 0x000fe200078e00ff */
[----:B------:R-:W-:Y:S04]  /*19ba0*/  LOP3.LUT R52, R157, UR23, R62, 0x96, !PT ;  /* 0x000000179d347c12 */ /* 0x000fe8000f8e963e */
[----:B------:R-:W-:Y:S01]  /*19bb0*/  LOP3.LUT R148, R129, UR24, R148, 0x96, !PT ;  /* 0x0000001881947c12 */ /* 0x000fe2000f8e9694 */
[----:B------:R-:W-:Y:S04]  /*19bc0*/  IMAD.WIDE.U32 R62, R52, -0x326172a9, RZ ;  /* 0xcd9e8d57343e7825 */ /* 0x000fe800078e00ff */
[----:B------:R-:W-:Y:S01]  /*19bd0*/  IMAD.WIDE.U32 R148, R148, -0x2daee0ad, RZ ;  /* 0xd2511f5394947825 */ /* 0x000fe200078e00ff */
[----:B------:R-:W-:Y:S01]  /*19be0*/  LOP3.LUT R128, R63, UR21, R128, 0x96, !PT ;  /* 0x000000153f807c12 */ /* 0x000fe2000f8e9680 */
[----:B-1----:R2:W4:Y:S01]  /*19bf0*/  LDL.S16 R66, [R1+0x30] ;  /* 0x0000300001427983 */ /* 0x0025220000100600 */
[----:B------:R-:W-:Y:S02]  /*19c00*/  PRMT R63, R118, 0x7610, R63 ;  /* 0x00007610763f7816 */ /* 0x000fe4000000003f */
[----:B------:R-:W-:Y:S01]  /*19c10*/  LOP3.LUT R156, R149, UR14, R156, 0x96, !PT ;  /* 0x0000000e959c7c12 */ /* 0x000fe2000f8e969c */
[----:B------:R1:W-:Y:S01]  /*19c20*/  @!P3 STL.S16 [R1+0x28], R80 ;  /* 0x000028500100b387 */ /* 0x0003e20000100600 */
[----:B------:R-:W-:Y:S01]  /*19c30*/  ISETP.LE.U32.AND P3, PT, R60, UR15, PT ;  /* 0x0000000f3c007c0c */ /* 0x000fe2000bf63070 */
[----:B------:R-:W-:Y:S02]  /*19c40*/  IMAD.WIDE.U32 R128, R128, -0x2daee0ad, RZ ;  /* 0xd2511f5380807825 */ /* 0x000fe400078e00ff */
[----:B------:R2:W5:Y:S01]  /*19c50*/  LDL.LU.64 R220, [R1+0x220] ;  /* 0x0002200001dc7983 */ /* 0x0005620000300a00 */
[----:B---3--:R-:W-:Y:S01]  /*19c60*/  PRMT R61, R124, 0x7610, R61 ;  /* 0x000076107c3d7816 */ /* 0x008fe2000000003d */
[----:B------:R-:W-:Y:S01]  /*19c70*/  IMAD.WIDE.U32 R156, R156, -0x326172a9, RZ ;  /* 0xcd9e8d579c9c7825 */ /* 0x000fe200078e00ff */
[----:B------:R-:W-:Y:S03]  /*19c80*/  LOP3.LUT R130, R129, UR5, R148, 0x96, !PT ;  /* 0x0000000581827c12 */ /* 0x000fe6000f8e9694 */
[----:B------:R2:W3:Y:S01]  /*19c90*/  LDL.S16 R65, [R1+0x58] ;  /* 0x0000580001417983 */ /* 0x0004e20000100600 */
[----:B------:R-:W-:Y:S01]  /*19ca0*/  LOP3.LUT R54, R157, UR13, R62, 0x96, !PT ;  /* 0x0000000d9d367c12 */ /* 0x000fe2000f8e963e */
[----:B------:R-:W-:Y:S02]  /*19cb0*/  IMAD.WIDE.U32 R130, R130, -0x326172a9, RZ ;  /* 0xcd9e8d5782827825 */ /* 0x000fe400078e00ff */
[----:B------:R2:W2:Y:S03]  /*19cc0*/  LDL.S16 R125, [R1+0xc] ;  /* 0x00000c00017d7983 */ /* 0x0004a60000100600 */
[C-C-:B------:R-:W-:Y:S01]  /*19cd0*/  LOP3.LUT R52, R131.reuse, UR16, R156.reuse, 0x96, !PT ;  /* 0x0000001083347c12 */ /* 0x140fe2000f8e969c */
[----:B------:R2:W2:Y:S01]  /*19ce0*/  LDL.S16 R119, [R1+0x8] ;  /* 0x0000080001777983 */ /* 0x0004a20000100600 */
[----:B------:R-:W-:Y:S02]  /*19cf0*/  LOP3.LUT R156, R131, UR7, R156, 0x96, !PT ;  /* 0x00000007839c7c12 */ /* 0x000fe4000f8e969c */
[----:B------:R-:W-:Y:S02]  /*19d00*/  LOP3.LUT R60, R52, 0xff, RZ, 0xc0, !PT ;  /* 0x000000ff343c7812 */ /* 0x000fe400078ec0ff */
[----:B------:R-:W-:Y:S02]  /*19d10*/  SHF.R.U32.HI R116, RZ, 0x10, R52 ;  /* 0x00000010ff747819 */ /* 0x000fe40000011634 */
[----:B------:R-:W-:Y:S01]  /*19d20*/  ISETP.LE.U32.AND P6, PT, R60, UR15, PT ;  /* 0x0000000f3c007c0c */ /* 0x000fe2000bfc3070 */
[----:B-1----:R1:W2:Y:S01]  /*19d30*/  LDL.S16 R80, [R1+0x5c] ;  /* 0x00005c0001507983 */ /* 0x0022a20000100600 */
[----:B------:R-:W-:Y:S02]  /*19d40*/  LOP3.LUT R60, R52, 0xffff, RZ, 0xc0, !PT ;  /* 0x0000ffff343c7812 */ /* 0x000fe400078ec0ff */
[----:B------:R-:W-:Y:S02]  /*19d50*/  LOP3.LUT R116, R116, 0xff, RZ, 0xc0, !PT ;  /* 0x000000ff74747812 */ /* 0x000fe400078ec0ff */
[----:B------:R-:W-:Y:S04]  /*19d60*/  SHF.R.U32.HI R60, RZ, 0x8, R60 ;  /* 0x00000008ff3c7819 */ /* 0x000fe8000001163c */
[----:B------:R-:W-:Y:S01]  /*19d70*/  LOP3.LUT R60, R60, 0xffff, RZ, 0xc0, !PT ;  /* 0x0000ffff3c3c7812 */ /* 0x000fe200078ec0ff */
[----:B----4-:R-:W-:Y:S05]  /*19d80*/  @!P1 HADD2 R66, -R63.H0_H0, -RZ.H0_H0 ;  /* 0xa00000ff3f429230 */ /* 0x010fea0000000900 */
[----:B------:R-:W-:Y:S01]  /*19d90*/  PRMT R117, R66, 0x7610, R117 ;  /* 0x0000761042757816 */ /* 0x000fe20000000075 */
[----:B------:R2:W-:Y:S04]  /*19da0*/  @!P1 STL.S16 [R1+0x30], R66 ;  /* 0x0000304201009387 */ /* 0x0005e80000100600 */
[----:B------:R1:W4:Y:S01]  /*19db0*/  LDL.S16 R118, [R1+0x14] ;  /* 0x0000140001767983 */ /* 0x0003220000100600 */
[----:B---3--:R-:W-:Y:S02]  /*19dc0*/  @!P5 HADD2 R65, -R59.H0_H0, -RZ.H0_H0 ;  /* 0xa00000ff3b41d230 */ /* 0x008fe40000000900 */
[----:B--2---:R-:W-:Y:S05]  /*19dd0*/  @!P4 HADD2 R119, -R40.H0_H0, -RZ.H0_H0 ;  /* 0xa00000ff2877c230 */ /* 0x004fea0000000900 */
[----:B------:R-:W-:Y:S01]  /*19de0*/  PRMT R62, R119, 0x7610, R62 ;  /* 0x00007610773e7816 */ /* 0x000fe2000000003e */
[----:B------:R-:W-:Y:S01]  /*19df0*/  @!P0 HADD2 R80, -R48.H0_H0, -RZ.H0_H0 ;  /* 0xa00000ff30508230 */ /* 0x000fe20000000900 */
[----:B------:R-:W-:Y:S02]  /*19e00*/  PRMT R66, R63, 0x5410, R48 ;  /* 0x000054103f427816 */ /* 0x000fe40000000030 */
[----:B------:R-:W-:Y:S02]  /*19e10*/  @!P1 PRMT R63, R117, 0x5410, RZ ;  /* 0x00005410753f9816 */ /* 0x000fe400000000ff */
[----:B------:R-:W-:Y:S01]  /*19e20*/  PRMT R42, R80, 0x7610, R42 ;  /* 0x00007610502a7816 */ /* 0x000fe2000000002a */
[----:B------:R1:W2:Y:S03]  /*19e30*/  LDL.S16 R117, [R1+0x10] ;  /* 0x0000100001757983 */ /* 0x0002a60000100600 */
[----:B------:R-:W-:Y:S01]  /*19e40*/  @!P0 PRMT R48, R42, 0x5410, RZ ;  /* 0x000054102a308816 */ /* 0x000fe200000000ff */
[----:B------:R3:W-:Y:S01]  /*19e50*/  @!P0 STL.S16 [R1+0x5c], R80 ;  /* 0x00005c5001008387 */ /* 0x0007e20000100600 */
[----:B------:R-:W-:Y:S02]  /*19e60*/  SHF.R.U32.HI R42, RZ, 0x18, R52 ;  /* 0x00000018ff2a7819 */ /* 0x000fe40000011634 */
[----:B------:R-:W-:Y:S01]  /*19e70*/  LOP3.LUT R52, R138, 0xffff, RZ, 0xc0, !PT ;  /* 0x0000ffff8a347812 */ /* 0x000fe200078ec0ff */
[----:B------:R-:W-:Y:S01]  /*19e80*/  @!P5 STL.S16 [R1+0x58], R65 ;  /* 0x000058410100d387 */ /* 0x000fe20000100600 */
[----:B------:R-:W-:Y:S02]  /*19e90*/  ISETP.LE.U32.AND P0, PT, R60, UR15, PT ;  /* 0x0000000f3c007c0c */ /* 0x000fe4000bf03070 */
[----:B------:R-:W-:Y:S01]  /*19ea0*/  SHF.R.U32.HI R52, RZ, 0x8, R52 ;  /* 0x00000008ff347819 */ /* 0x000fe20000011634 */
[----:B------:R1:W-:Y:S03]  /*19eb0*/  STG.E.U16 [R122.64+0xae], R63 ;  /* 0x0000ae3f7a007986 */ /* 0x0003e6000c10151c */
[----:B------:R-:W-:Y:S01]  /*19ec0*/  LOP3.LUT R52, R52, 0xffff, RZ, 0xc0, !PT ;  /* 0x0000ffff34347812 */ /* 0x000fe200078ec0ff */
[----:B------:R1:W-:Y:S04]  /*19ed0*/  STG.E.U16 [R122.64+0xb0], R48 ;  /* 0x0000b0307a007986 */ /* 0x0003e8000c10151c */
[----:B---3--:R3:W3:Y:S01]  /*19ee0*/  LDL.S16 R80, [R1+0x4] ;  /* 0x0000040001507983 */ /* 0x0086e20000100600 */
[----:B-1----:R-:W-:Y:S02]  /*19ef0*/  PRMT R63, R65, 0x7610, R63 ;  /* 0x00007610413f7816 */ /* 0x002fe4000000003f */
[----:B------:R-:W-:Y:S02]  /*19f00*/  PRMT R65, R59, 0x5410, R40 ;  /* 0x000054103b417816 */ /* 0x000fe40000000028 */
[----:B------:R-:W-:Y:S02]  /*19f10*/  @!P5 PRMT R59, R63, 0x5410, RZ ;  /* 0x000054103f3bd816 */ /* 0x000fe400000000ff */
[----:B------:R-:W-:Y:S02]  /*19f20*/  @!P4 PRMT R40, R62, 0x5410, RZ ;  /* 0x000054103e28c816 */ /* 0x000fe400000000ff */
[----:B------:R-:W-:Y:S01]  /*19f30*/  ISETP.LE.U32.AND P5, PT, R42, UR15, PT ;  /* 0x0000000f2a007c0c */ /* 0x000fe2000bfa3070 */
[----:B------:R1:W-:Y:S01]  /*19f40*/  STG.E.U16 [R120.64+0xb0], R59 ;  /* 0x0000b03b78007986 */ /* 0x0003e2000c10151c */
[----:B------:R-:W-:Y:S02]  /*19f50*/  LOP3.LUT R42, R138, 0xff, RZ, 0xc0, !PT ;  /* 0x000000ff8a2a7812 */ /* 0x000fe400078ec0ff */
[----:B------:R-:W-:Y:S01]  /*19f60*/  PRMT R48, R124, 0x7632, R48 ;  /* 0x000076327c307816 */ /* 0x000fe20000000030 */
[----:B------:R1:W-:Y:S01]  /*19f70*/  STG.E.U16 [R120.64+0xb2], R40 ;  /* 0x0000b22878007986 */ /* 0x0003e2000c10151c */
[----:B------:R-:W-:Y:S02]  /*19f80*/  ISETP.LE.U32.AND P1, PT, R42, UR15, PT ;  /* 0x0000000f2a007c0c */ /* 0x000fe4000bf23070 */
[----:B------:R-:W-:Y:S01]  /*19f90*/  PRMT R42, R115, 0x7632, R42 ;  /* 0x00007632732a7816 */ /* 0x000fe2000000002a */
[----:B------:R-:W-:Y:S01]  /*19fa0*/  STG.E.U16 [R206.64+0xc0], R50 ;  /* 0x0000c032ce007986 */ /* 0x000fe2000c10151c */
[----:B------:R-:W-:Y:S02]  /*19fb0*/  PRMT R63, R61, 0x5410, R48 ;  /* 0x000054103d3f7816 */ /* 0x000fe40000000030 */
[----:B------:R-:W-:Y:S01]  /*19fc0*/  PRMT R62, R115, 0x5410, R42 ;  /* 0x00005410733e7816 */ /* 0x000fe2000000002a */
[----:B------:R1:W-:Y:S06]  /*19fd0*/  STG.E.U16 [R206.64+0xc2], R111 ;  /* 0x0000c26fce007986 */ /* 0x0003ec000c10151c */
[----:B------:R-:W-:Y:S05]  /*19fe0*/  @!P1 HADD2 R125, -R61.H0_H0, -RZ.H0_H0 ;  /* 0xa00000ff3d7d9230 */ /* 0x000fea0000000900 */
[----:B------:R-:W-:Y:S01]  /*19ff0*/  PRMT R82, R125, 0x7610, R82 ;  /* 0x000076107d527816 */ /* 0x000fe20000000052 */
[----:B------:R-:W-:Y:S01]  /*1a000*/  @!P1 STL.S16 [R1+0xc], R125 ;  /* 0x00000c7d01009387 */ /* 0x000fe20000100600 */
[----:B-1----:R-:W-:Y:S03]  /*1a010*/  PRMT R59, R114, 0x7610, R59 ;  /* 0x00007610723b7816 */ /* 0x002fe6000000003b */
[----:B------:R1:W-:Y:S01]  /*1a020*/  @!P4 STL.S16 [R1+0x8], R119 ;  /* 0x000008770100c387 */ /* 0x0003e20000100600 */
[----:B------:R-:W-:Y:S02]  /*1a030*/  @!P1 PRMT R61, R82, 0x5410, RZ ;  /* 0x00005410523d9816 */ /* 0x000fe400000000ff */
[----:B------:R-:W-:Y:S02]  /*1a040*/  ISETP.LE.U32.AND P1, PT, R52, UR15, PT ;  /* 0x0000000f34007c0c */ /* 0x000fe4000bf23070 */
[----:B------:R-:W-:Y:S02]  /*1a050*/  SHF.R.U32.HI R52, RZ, 0x10, R138 ;  /* 0x00000010ff347819 */ /* 0x000fe4000001168a */
[----:B------:R-:W-:Y:S02]  /*1a060*/  LOP3.LUT R40, R130, 0xff, RZ, 0xc0, !PT ;  /* 0x000000ff82287812 */ /* 0x000fe400078ec0ff */
[----:B------:R-:W-:Y:S02]  /*1a070*/  LOP3.LUT R52, R52, 0xff, RZ, 0xc0, !PT ;  /* 0x000000ff34347812 */ /* 0x000fe400078ec0ff */
[----:B------:R-:W-:Y:S02]  /*1a080*/  ISETP.LE.U32.AND P4, PT, R40, UR15, PT ;  /* 0x0000000f28007c0c */ /* 0x000fe4000bf83070 */
[----:B------:R-:W-:Y:S02]  /*1a090*/  LOP3.LUT R40, R130, 0xffff, RZ, 0xc0, !PT ;  /* 0x0000ffff82287812 */ /* 0x000fe400078ec0ff */
[----:B------:R-:W-:Y:S01]  /*1a0a0*/  PRMT R111, R110, 0x7610, R111 ;  /* 0x000076106e6f7816 */ /* 0x000fe2000000006f */
[----:B------:R-:W-:Y:S01]  /*1a0b0*/  @!P1 HADD2 R251, -R48.H0_H0, -RZ.H0_H0 ;  /* 0xa00000ff30fb9230 */ /* 0x000fe20000000900 */
[----:B------:R-:W-:Y:S04]  /*1a0c0*/  SHF.R.U32.HI R40, RZ, 0x8, R40 ;  /* 0x00000008ff287819 */ /* 0x000fe80000011628 */
[----:B------:R-:W-:Y:S02]  /*1a0d0*/  @!P1 PRMT R48, R251, 0x5410, RZ ;  /* 0x00005410fb309816 */ /* 0x000fe400000000ff */
[----:B------:R-:W-:Y:S01]  /*1a0e0*/  LOP3.LUT P1, RZ, R214, 0x8, RZ, 0xc0, !PT ;  /* 0x00000008d6ff7812 */ /* 0x000fe2000782c0ff */
[----:B------:R-:W-:Y:S01]  /*1a0f0*/  @!P4 HADD2 R237, -R57.H0_H0, -RZ.H0_H0 ;  /* 0xa00000ff39edc230 */ /* 0x000fe20000000900 */
[----:B-1----:R-:W1:Y:S01]  /*1a100*/  LDC.U8 R119, c[0x0][0x2d8] ;  /* 0x0000b600ff777b82 */ /* 0x002e620000000000 */
[----:B----4-:R-:W-:Y:S05]  /*1a110*/  @!P3 HADD2 R118, -R115.H0_H0, -RZ.H0_H0 ;  /* 0xa00000ff7376b230 */ /* 0x010fea0000000900 */
[----:B------:R-:W-:Y:S01]  /*1a120*/  PRMT R60, R118, 0x7610, R60 ;  /* 0x00007610763c7816 */ /* 0x000fe2000000003c */
[----:B------:R4:W-:Y:S03]  /*1a130*/  @!P3 STL.S16 [R1+0x14], R118 ;  /* 0x000014760100b387 */ /* 0x0009e60000100600 */
[----:B------:R-:W-:Y:S02]  /*1a140*/  @!P3 PRMT R115, R60, 0x5410, RZ ;  /* 0x000054103c73b816 */ /* 0x000fe400000000ff */
[----:B------:R-:W-:Y:S02]  /*1a150*/  ISETP.LE.U32.AND P3, PT, R52, UR15, PT ;  /* 0x0000000f34007c0c */ /* 0x000fe4000bf63070 */
[----:B------:R-:W-:Y:S01]  /*1a160*/  SHF.R.U32.HI R60, RZ, 0x18, R138 ;  /* 0x00000018ff3c7819 */ /* 0x000fe2000001168a */
[----:B------:R1:W-:Y:S01]  /*1a170*/  STG.E.U16 [R186.64+0xc0], R115 ;  /* 0x0000c073ba007986 */ /* 0x0003e2000c10151c */
[----:B------:R-:W-:Y:S05]  /*1a180*/  PRMT R52, R114, 0x7632, R52 ;  /* 0x0000763272347816 */ /* 0x000fea0000000034 */
[----:B------:R-:W-:Y:S04]  /*1a190*/  @!P0 HADD2 R243, -R52.H0_H0, -RZ.H0_H0 ;  /* 0xa00000ff34f38230 */ /* 0x000fe80000000900 */
[----:B------:R-:W-:Y:S02]  /*1a1a0*/  @!P3 HADD2 R242, -R111.H0_H0, -RZ.H0_H0 ;  /* 0xa00000ff6ff2b230 */ /* 0x000fe40000000900 */
[----:B--2---:R-:W-:Y:S05]  /*1a1b0*/  @!P2 HADD2 R117, -R42.H0_H0, -RZ.H0_H0 ;  /* 0xa00000ff2a75a230 */ /* 0x004fea0000000900 */
[----:B------:R-:W-:Y:S01]  /*1a1c0*/  PRMT R68, R117, 0x7610, R68 ;  /* 0x0000761075447816 */ /* 0x000fe20000000044 */
[----:B------:R-:W-:Y:S01]  /*1a1d0*/  @!P2 STL.S16 [R1+0x10], R117 ;  /* 0x000010750100a387 */ /* 0x000fe20000100600 */
[----:B----4-:R-:W2:Y:S02]  /*1a1e0*/  LDC.U8 R118, c[0x0][0x2d8] ;  /* 0x0000b600ff767b82 */ /* 0x010ea40000000000 */
[----:B------:R-:W-:Y:S01]  /*1a1f0*/  @!P2 PRMT R42, R68, 0x5410, RZ ;  /* 0x00005410442aa816 */ /* 0x000fe200000000ff */
[----:B------:R4:W5:Y:S01]  /*1a200*/  LDL.LU R214, [R1+0x218] ;  /* 0x0002180001d67983 */ /* 0x0009620000300800 */
[----:B------:R-:W-:Y:S02]  /*1a210*/  ISETP.LE.U32.AND P2, PT, R60, UR15, PT ;  /* 0x0000000f3c007c0c */ /* 0x000fe4000bf43070 */
[----:B------:R-:W-:Y:S01]  /*1a220*/  PRMT R60, R59, 0x5410, R52 ;  /* 0x000054103b3c7816 */ /* 0x000fe20000000034 */
[----:B------:R4:W-:Y:S01]  /*1a230*/  STG.E.U16 [R186.64+0xc2], R42 ;  /* 0x0000c22aba007986 */ /* 0x0009e2000c10151c */
[----:B------:R-:W-:Y:S01]  /*1a240*/  @!P0 PRMT R52, R243, 0x5410, RZ ;  /* 0x00005410f3348816 */ /* 0x000fe200000000ff */
[----:B-1----:R-:W-:Y:S04]  /*1a250*/  IMAD.WIDE.U32 R114, R58, -0x2daee0ad, RZ ;  /* 0xd2511f533a727825 */ /* 0x002fe800078e00ff */
[----:B------:R-:W-:Y:S01]  /*1a260*/  STG.E.U16 [R122.64+0xc0], R52 ;  /* 0x0000c0347a007986 */ /* 0x000fe2000c10151c */
[----:B---3--:R-:W-:Y:S01]  /*1a270*/  @!P6 HADD2 R80, -R59.H0_H0, -RZ.H0_H0 ;  /* 0xa00000ff3b50e230 */ /* 0x008fe20000000900 */
[----:B--2---:R-:W-:Y:S04]  /*1a280*/  PRMT R118, R118, 0x7054, R119 ;  /* 0x0000705476767816 */ /* 0x004fe80000000077 */
[----:B------:R-:W-:Y:S01]  /*1a290*/  PRMT R50, R80, 0x7610, R50 ;  /* 0x0000761050327816 */ /* 0x000fe20000000032 */
[----:B------:R-:W-:Y:S03]  /*1a2a0*/  @!P6 STL.S16 [R1+0x4], R80 ;  /* 0x000004500100e387 */ /* 0x000fe60000100600 */
[----:B------:R-:W-:Y:S02]  /*1a2b0*/  @!P6 PRMT R59, R50, 0x5410, RZ ;  /* 0x00005410323be816 */ /* 0x000fe400000000ff */
[----:B------:R-:W-:Y:S02]  /*1a2c0*/  ISETP.LE.U32.AND P6, PT, R116, UR15, PT ;  /* 0x0000000f74007c0c */ /* 0x000fe4000bfc3070 */
[----:B------:R-:W-:Y:S01]  /*1a2d0*/  LOP3.LUT R50, R40, 0xffff, RZ, 0xc0, !PT ;  /* 0x0000ffff28327812 */ /* 0x000fe200078ec0ff */
[----:B------:R1:W-:Y:S01]  /*1a2e0*/  STG.E.U16 [R122.64+0xbe], R59 ;  /* 0x0000be3b7a007986 */ /* 0x0003e2000c10151c */
[----:B------:R-:W-:Y:S02]  /*1a2f0*/  PRMT R40, R112, 0x7632, R40 ;  /* 0x0000763270287816 */ /* 0x000fe40000000028 */
[--C-:B----4-:R-:W-:Y:S02]  /*1a300*/  SHF.R.U32.HI R42, RZ, 0x18, R130.reuse ;  /* 0x00000018ff2a7819 */ /* 0x110fe40000011682 */
[----:B------:R-:W-:Y:S01]  /*1a310*/  ISETP.LE.U32.AND P0, PT, R50, UR15, PT ;  /* 0x0000000f32007c0c */ /* 0x000fe2000bf03070 */
[----:B------:R-:W-:Y:S01]  /*1a320*/  @!P5 HADD2 R238, -R40.H0_H0, -RZ.H0_H0 ;  /* 0xa00000ff28eed230 */ /* 0x000fe20000000900 */
[----:B------:R-:W-:Y:S03]  /*1a330*/  SHF.R.U32.HI R50, RZ, 0x10, R130 ;  /* 0x00000010ff327819 */ /* 0x000fe60000011682 */
[----:B------:R-:W-:Y:S01]  /*1a340*/  @!P6 HADD2 R239, -R113.H0_H0, -RZ.H0_H0 ;  /* 0xa00000ff71efe230 */ /* 0x000fe20000000900 */
[----:B------:R-:W-:Y:S02]  /*1a350*/  LOP3.LUT R50, R50, 0xff, RZ, 0xc0, !PT ;  /* 0x000000ff32327812 */ /* 0x000fe400078ec0ff */
[----:B-1----:R-:W-:Y:S02]  /*1a360*/  PRMT R59, R113, 0x5410, R40 ;  /* 0x00005410713b7816 */ /* 0x002fe40000000028 */
[----:B------:R-:W-:Y:S02]  /*1a370*/  @!P6 PRMT R113, R239, 0x5410, RZ ;  /* 0x00005410ef71e816 */ /* 0x000fe400000000ff */
[----:B------:R-:W-:Y:S02]  /*1a380*/  @!P5 PRMT R40, R238, 0x5410, RZ ;  /* 0x00005410ee28d816 */ /* 0x000fe400000000ff */
[----:B------:R-:W-:Y:S01]  /*1a390*/  ISETP.LE.U32.AND P5, PT, R42, UR15, PT ;  /* 0x0000000f2a007c0c */ /* 0x000fe2000bfa3070 */
[----:B------:R-:W-:Y:S01]  /*1a3a0*/  STG.E.U16 [R120.64+0xc0], R113 ;  /* 0x0000c07178007986 */ /* 0x000fe2000c10151c */
[----:B------:R-:W-:Y:S02]  /*1a3b0*/  PRMT R42, R110, 0x7632, R42 ;  /* 0x000076326e2a7816 */ /* 0x000fe4000000002a */
[----:B------:R-:W-:Y:S01]  /*1a3c0*/  ISETP.LE.U32.AND P6, PT, R50, UR15, PT ;  /* 0x0000000f32007c0c */ /* 0x000fe2000bfc3070 */
[----:B------:R1:W-:Y:S01]  /*1a3d0*/  STG.E.U16 [R120.64+0xc2], R40 ;  /* 0x0000c22878007986 */ /* 0x0003e2000c10151c */
[----:B------:R-:W-:Y:S01]  /*1a3e0*/  LOP3.LUT R50, R115, UR6, R126, 0x96, !PT ;  /* 0x0000000673327c12 */ /* 0x000fe2000f8e967e */
[----:B------:R-:W-:Y:S02]  /*1a3f0*/  @!P2 HADD2 R250, -R42.H0_H0, -RZ.H0_H0 ;  /* 0xa00000ff2afaa230 */ /* 0x000fe40000000900 */
[----:B------:R2:W-:Y:S01]  /*1a400*/  STG.E.U16 [R206.64+0xd0], R61 ;  /* 0x0000d03dce007986 */ /* 0x0005e2000c10151c */
[C---:B------:R-:W-:Y:S02]  /*1a410*/  LOP3.LUT R58, R50.reuse, 0xff, RZ, 0xc0, !PT ;  /* 0x000000ff323a7812 */ /* 0x040fe400078ec0ff */
[----:B------:R-:W-:Y:S01]  /*1a420*/  LOP3.LUT R52, R50, 0xffff, RZ, 0xc0, !PT ;  /* 0x0000ffff32347812 */ /* 0x000fe200078ec0ff */
[----:B------:R3:W-:Y:S03]  /*1a430*/  STG.E.U16 [R206.64+0xd2], R48 ;  /* 0x0000d230ce007986 */ /* 0x0007e6000c10151c */
[----:B------:R-:W-:Y:S01]  /*1a440*/  SHF.R.U32.HI R52, RZ, 0x8, R52 ;  /* 0x00000008ff347819 */ /* 0x000fe20000011634 */
[----:B------:R-:W-:Y:S03]  /*1a450*/  @!P6 HADD2 R232, -R109.H0_H0, -RZ.H0_H0 ;  /* 0xa00000ff6de8e230 */ /* 0x000fe60000000900 */
[----:B------:R-:W-:Y:S02]  /*1a460*/  LOP3.LUT R52, R52, 0xffff, RZ, 0xc0, !PT ;  /* 0x0000ffff34347812 */ /* 0x000fe400078ec0ff */
[----:B-1----:R-:W-:Y:S02]  /*1a470*/  PRMT R40, R57, 0x7632, R40 ;  /* 0x0000763239287816 */ /* 0x002fe40000000028 */
[----:B--2---:R-:W-:Y:S03]  /*1a480*/  PRMT R61, R111, 0x5410, R42 ;  /* 0x000054106f3d7816 */ /* 0x004fe6000000002a */
[----:B------:R-:W-:Y:S01]  /*1a490*/  @!P0 HADD2 R236, -R40.H0_H0, -RZ.H0_H0 ;  /* 0xa00000ff28ec8230 */ /* 0x000fe20000000900 */
[----:B------:R-:W-:Y:S02]  /*1a4a0*/  @!P3 PRMT R111, R242, 0x5410, RZ ;  /* 0x00005410f26fb816 */ /* 0x000fe400000000ff */
[----:B------:R-:W-:Y:S02]  /*1a4b0*/  @!P2 PRMT R42, R250, 0x5410, RZ ;  /* 0x00005410fa2aa816 */ /* 0x000fe400000000ff */
[----:B------:R-:W-:Y:S01]  /*1a4c0*/  ISETP.LE.U32.AND P3, PT, R58, UR15, PT ;  /* 0x0000000f3a007c0c */ /* 0x000fe2000bf63070 */
[----:B------:R1:W-:Y:S01]  /*1a4d0*/  STG.E.U16 [R186.64+0xd0], R111 ;  /* 0x0000d06fba007986 */ /* 0x0003e2000c10151c */
[----:B------:R-:W-:Y:S02]  /*1a4e0*/  PRMT R58, R57, 0x5410, R40 ;  /* 0x00005410393a7816 */ /* 0x000fe40000000028 */
[----:B------:R-:W-:Y:S01]  /*1a4f0*/  @!P4 PRMT R57, R237, 0x5410, RZ ;  /* 0x00005410ed39c816 */ /* 0x000fe200000000ff */
[----:B------:R2:W-:Y:S01]  /*1a500*/  STG.E.U16 [R186.64+0xd2], R42 ;  /* 0x0000d22aba007986 */ /* 0x0005e2000c10151c */
[----:B------:R-:W-:Y:S02]  /*1a510*/  @!P0 PRMT R40, R236, 0x5410, RZ ;  /* 0x00005410ec288816 */ /* 0x000fe400000000ff */
[----:B------:R-:W-:Y:S01]  /*1a520*/  ISETP.LE.U32.AND P2, PT, R52, UR15, PT ;  /* 0x0000000f34007c0c */ /* 0x000fe2000bf43070 */
[----:B------:R4:W-:Y:S01]  /*1a530*/  STG.E.U16 [R122.64+0xce], R57 ;  /* 0x0000ce397a007986 */ /* 0x0009e2000c10151c */
[----:B------:R-:W-:Y:S02]  /*1a540*/  SHF.R.U32.HI R52, RZ, 0x18, R50 ;  /* 0x00000018ff347819 */ /* 0x000fe40000011632 */
[----:B---3--:R-:W-:Y:S01]  /*1a550*/  PRMT R48, R109, 0x7632, R48 ;  /* 0x000076326d307816 */ /* 0x008fe20000000030 */
[----:B------:R3:W-:Y:S01]  /*1a560*/  STG.E.U16 [R122.64+0xd0], R40 ;  /* 0x0000d0287a007986 */ /* 0x0007e2000c10151c */
[----:B------:R-:W-:Y:S01]  /*1a570*/  ISETP.LE.U32.AND P4, PT, R52, UR15, PT ;  /* 0x0000000f34007c0c */ /* 0x000fe2000bf83070 */
[----:B------:R-:W-:Y:S01]  /*1a580*/  @!P3 HADD2 R241, -R55.H0_H0, -RZ.H0_H0 ;  /* 0xa00000ff37f1b230 */ /* 0x000fe20000000900 */
[----:B------:R-:W-:Y:S01]  /*1a590*/  SHF.R.U32.HI R50, RZ, 0x10, R50 ;  /* 0x00000010ff327819 */ /* 0x000fe20000011632 */
[----:B------:R-:W-:Y:S03]  /*1a5a0*/  @!P5 HADD2 R235, -R48.H0_H0, -RZ.H0_H0 ;  /* 0xa00000ff30ebd230 */ /* 0x000fe60000000900 */
[----:B------:R-:W-:Y:S04]  /*1a5b0*/  LOP3.LUT R50, R50, 0xff, RZ, 0xc0, !PT ;  /* 0x000000ff32327812 */ /* 0x000fe800078ec0ff */
[----:B------:R-:W-:Y:S02]  /*1a5c0*/  ISETP.LE.U32.AND P0, PT, R50, UR15, PT ;  /* 0x0000000f32007c0c */ /* 0x000fe4000bf03070 */
[----:B------:R-:W-:Y:S01]  /*1a5d0*/  LOP3.LUT R50, R114, 0xff, RZ, 0xc0, !PT ;  /* 0x000000ff72327812 */ /* 0x000fe200078ec0ff */
[----:B-1----:R-:W-:Y:S01]  /*1a5e0*/  IMAD.WIDE.U32 R110, R54, -0x2daee0ad, RZ ;  /* 0xd2511f53366e7825 */ /* 0x002fe200078e00ff */
[----:B------:R-:W-:Y:S04]  /*1a5f0*/  SHF.R.U32.HI R54, RZ, 0x10, R190 ;  /* 0x00000010ff367819 */ /* 0x000fe800000116be */
[----:B------:R-:W-:Y:S01]  /*1a600*/  LOP3.LUT R52, R111, UR6, R128, 0x96, !PT ;  /* 0x000000066f347c12 */ /* 0x000fe2000f8e9680 */
[----:B------:R-:W-:Y:S01]  /*1a610*/  UIADD3 UR6, UR18, -0x61c88647, URZ ;  /* 0x9e3779b912067890 */ /* 0x000fe2000fffe03f */
[----:B------:R-:W-:Y:S02]  /*1a620*/  LOP3.LUT R54, R54, 0xff, RZ, 0xc0, !PT ;  /* 0x000000ff36367812 */ /* 0x000fe400078ec0ff */
[----:B--2---:R-:W-:Y:S01]  /*1a630*/  LOP3.LUT R42, R52, 0xff, RZ, 0xc0, !PT ;  /* 0x000000ff342a7812 */ /* 0x004fe200078ec0ff */
[----:B------:R-:W-:Y:S01]  /*1a640*/  @!P0 HADD2 R233, -R53.H0_H0, -RZ.H0_H0 ;  /* 0xa00000ff35e98230 */ /* 0x000fe20000000900 */
[----:B----4-:R-:W-:Y:S02]  /*1a650*/  PRMT R57, R109, 0x5410, R48 ;  /* 0x000054106d397816 */ /* 0x010fe40000000030 */
[----:B------:R-:W-:Y:S02]  /*1a660*/  @!P6 PRMT R109, R232, 0x5410, RZ ;  /* 0x00005410e86de816 */ /* 0x000fe400000000ff */
[----:B------:R-:W-:Y:S02]  /*1a670*/  ISETP.LE.U32.AND P6, PT, R42, UR15, PT ;  /* 0x0000000f2a007c0c */ /* 0x000fe4000bfc3070 */
[----:B------:R-:W-:Y:S01]  /*1a680*/  PRMT R42, R55, 0x7632, R42 ;  /* 0x00007632372a7816 */ /* 0x000fe2000000002a */
[----:B------:R-:W-:Y:S01]  /*1a690*/  STG.E.U16 [R120.64+0xd0], R109 ;  /* 0x0000d06d78007986 */ /* 0x000fe2000c10151c */
[----:B------:R-:W-:Y:S02]  /*1a6a0*/  @!P5 PRMT R48, R235, 0x5410, RZ ;  /* 0x00005410eb30d816 */ /* 0x000fe400000000ff */
[----:B---3--:R-:W-:Y:S01]  /*1a6b0*/  PRMT R40, R53, 0x7632, R40 ;  /* 0x0000763235287816 */ /* 0x008fe20000000028 */
[----:B------:R-:W-:Y:S01]  /*1a6c0*/  @!P2 HADD2 R234, -R42.H0_H0, -RZ.H0_H0 ;  /* 0xa00000ff2aeaa230 */ /* 0x000fe20000000900 */
[----:B------:R-:W-:Y:S01]  /*1a6d0*/  PRMT R160, R55, 0x5410, R42 ;  /* 0x0000541037a07816 */ /* 0x000fe2000000002a */
[----:B------:R1:W-:Y:S01]  /*1a6e0*/  STG.E.U16 [R120.64+0xd2], R48 ;  /* 0x0000d23078007986 */ /* 0x0003e2000c10151c */
[----:B------:R-:W-:Y:S01]  /*1a6f0*/  @!P3 PRMT R55, R241, 0x5410, RZ ;  /* 0x00005410f137b816 */ /* 0x000fe200000000ff */
[----:B------:R-:W-:Y:S01]  /*1a700*/  @!P4 HADD2 R231, -R40.H0_H0, -RZ.H0_H0 ;  /* 0xa00000ff28e7c230 */ /* 0x000fe20000000900 */
[----:B------:R-:W-:Y:S01]  /*1a710*/  @!P2 PRMT R42, R234, 0x5410, RZ ;  /* 0x00005410ea2aa816 */ /* 0x000fe200000000ff */
[----:B------:R-:W-:Y:S01]  /*1a720*/  @!P6 HADD2 R230, -R51.H0_H0, -RZ.H0_H0 ;  /* 0xa00000ff33e6e230 */ /* 0x000fe20000000900 */
[----:B------:R-:W-:Y:S01]  /*1a730*/  PRMT R161, R53, 0x5410, R40 ;  /* 0x0000541035a17816 */ /* 0x000fe20000000028 */
[----:B------:R-:W-:Y:S01]  /*1a740*/  STG.E.U16 [R206.64+0xe0], R55 ;  /* 0x0000e037ce007986 */ /* 0x000fe2000c10151c */
[----:B------:R-:W-:Y:S02]  /*1a750*/  @!P4 PRMT R40, R231, 0x5410, RZ ;  /* 0x00005410e728c816 */ /* 0x000fe400000000ff */
[----:B------:R-:W-:Y:S01]  /*1a760*/  @!P0 PRMT R53, R233, 0x5410, RZ ;  /* 0x00005410e9358816 */ /* 0x000fe200000000ff */
[----:B------:R-:W-:Y:S01]  /*1a770*/  STG.E.U16 [R206.64+0xe2], R42 ;  /* 0x0000e22ace007986 */ /* 0x000fe2000c10151c */
[----:B------:R-:W-:Y:S02]  /*1a780*/  ISETP.LE.U32.AND P5, PT, R50, UR15, PT ;  /* 0x0000000f32007c0c */ /* 0x000fe4000bfa3070 */
[----:B------:R-:W-:Y:S01]  /*1a790*/  LOP3.LUT R50, R114, 0xffff, RZ, 0xc0, !PT ;  /* 0x0000ffff72327812 */ /* 0x000fe200078ec0ff */
[----:B------:R2:W-:Y:S01]  /*1a7a0*/  STG.E.U16 [R186.64+0xe2], R40 ;  /* 0x0000e228ba007986 */ /* 0x0005e2000c10151c */
[----:B------:R-:W-:Y:S02]  /*1a7b0*/  SHF.R.U32.HI R151, RZ, 0x18, R110 ;  /* 0x00000018ff977819 */ /* 0x000fe4000001166e */
[----:B------:R-:W-:Y:S01]  /*1a7c0*/  SHF.R.U32.HI R50, RZ, 0x8, R50 ;  /* 0x00000008ff327819 */ /* 0x000fe20000011632 */
[----:B------:R3:W-:Y:S03]  /*1a7d0*/  STG.E.U16 [R186.64+0xe0], R53 ;  /* 0x0000e035ba007986 */ /* 0x0007e6000c10151c */
[----:B------:R-:W-:Y:S03]  /*1a7e0*/  LOP3.LUT R50, R50, 0xffff, RZ, 0xc0, !PT ;  /* 0x0000ffff32327812 */ /* 0x000fe600078ec0ff */
[----:B------:R-:W-:Y:S01]  /*1a7f0*/  @!P5 HADD2 R229, -R43.H0_H0, -RZ.H0_H0 ;  /* 0xa00000ff2be5d230 */ /* 0x000fe20000000900 */
[----:B------:R-:W-:Y:S02]  /*1a800*/  ISETP.LE.U32.AND P3, PT, R50, UR15, PT ;  /* 0x0000000f32007c0c */ /* 0x000fe4000bf63070 */
[----:B-1----:R-:W-:Y:S02]  /*1a810*/  SHF.R.U32.HI R48, RZ, 0x10, R52 ;  /* 0x00000010ff307819 */ /* 0x002fe40000011634 */
[C---:B------:R-:W-:Y:S02]  /*1a820*/  PRMT R50, R51.reuse, 0x7632, R50 ;  /* 0x0000763233327816 */ /* 0x040fe40000000032 */
[----:B------:R-:W-:Y:S02]  /*1a830*/  LOP3.LUT R48, R48, 0xff, RZ, 0xc0, !PT ;  /* 0x000000ff30307812 */ /* 0x000fe400078ec0ff */
[----:B------:R-:W-:Y:S02]  /*1a840*/  PRMT R148, R51, 0x5410, R50 ;  /* 0x0000541033947816 */ /* 0x000fe40000000032 */
[----:B------:R-:W-:Y:S02]  /*1a850*/  ISETP.LE.U32.AND P0, PT, R48, UR15, PT ;  /* 0x0000000f30007c0c */ /* 0x000fe4000bf03070 */
[----:B------:R-:W-:Y:S02]  /*1a860*/  LOP3.LUT R48, R52, 0xffff, RZ, 0xc0, !PT ;  /* 0x0000ffff34307812 */ /* 0x000fe400078ec0ff */
[----:B------:R-:W-:Y:S02]  /*1a870*/  SHF.R.U32.HI R52, RZ, 0x18, R52 ;  /* 0x00000018ff347819 */ /* 0x000fe40000011634 */
[--C-:B--2---:R-:W-:Y:S02]  /*1a880*/  SHF.R.U32.HI R40, RZ, 0x8, R48.reuse ;  /* 0x00000008ff287819 */ /* 0x104fe40000011630 */
[----:B------:R-:W-:Y:S02]  /*1a890*/  ISETP.LE.U32.AND P2, PT, R52, UR15, PT ;  /* 0x0000000f34007c0c */ /* 0x000fe4000bf43070 */
[----:B------:R-:W-:Y:S02]  /*1a8a0*/  LOP3.LUT R40, R40, 0xffff, RZ, 0xc0, !PT ;  /* 0x0000ffff28287812 */ /* 0x000fe400078ec0ff */
[----:B------:R-:W-:Y:S01]  /*1a8b0*/  @!P6 PRMT R51, R230, 0x5410, RZ ;  /* 0x00005410e633e816 */ /* 0x000fe200000000ff */
[----:B------:R-:W-:Y:S01]  /*1a8c0*/  @!P0 HADD2 R225, -R49.H0_H0, -RZ.H0_H0 ;  /* 0xa00000ff31e18230 */ /* 0x000fe20000000900 */
[----:B------:R-:W-:Y:S02]  /*1a8d0*/  ISETP.LE.U32.AND P4, PT, R40, UR15, PT ;  /* 0x0000000f28007c0c */ /* 0x000fe4000bf83070 */
[C---:B------:R-:W-:Y:S01]  /*1a8e0*/  PRMT R48, R49.reuse, 0x7632, R48 ;  /* 0x0000763231307816 */ /* 0x040fe20000000030 */
[----:B------:R1:W-:Y:S01]  /*1a8f0*/  STG.E.U16 [R122.64+0xde], R51 ;  /* 0x0000de337a007986 */ /* 0x0003e2000c10151c */
[----:B------:R-:W-:Y:S02]  /*1a900*/  SHF.R.U32.HI R40, RZ, 0x10, R114 ;  /* 0x00000010ff287819 */ /* 0x000fe40000011672 */
[----:B------:R-:W-:Y:S01]  /*1a910*/  PRMT R149, R49, 0x5410, R48 ;  /* 0x0000541031957816 */ /* 0x000fe20000000030 */
[----:B------:R-:W-:Y:S01]  /*1a920*/  @!P2 HADD2 R224, -R48.H0_H0, -RZ.H0_H0 ;  /* 0xa00000ff30e0a230 */ /* 0x000fe20000000900 */
[----:B------:R-:W-:Y:S02]  /*1a930*/  @!P0 PRMT R49, R225, 0x5410, RZ ;  /* 0x00005410e1318816 */ /* 0x000fe400000000ff */
[----:B------:R-:W-:Y:S02]  /*1a940*/  LOP3.LUT R40, R40, 0xff, RZ, 0xc0, !PT ;  /* 0x000000ff28287812 */ /* 0x000fe400078ec0ff */
[----:B------:R-:W-:Y:S01]  /*1a950*/  @!P2 PRMT R48, R224, 0x5410, RZ ;  /* 0x00005410e030a816 */ /* 0x000fe200000000ff */
[----:B------:R-:W-:Y:S01]  /*1a960*/  @!P4 HADD2 R226, -R50.H0_H0, -RZ.H0_H0 ;  /* 0xa00000ff32e2c230 */ /* 0x000fe20000000900 */
[----:B------:R-:W-:Y:S02]  /*1a970*/  PRMT R42, R43, 0x7632, R42 ;  /* 0x000076322b2a7816 */ /* 0x000fe4000000002a */
[----:B------:R-:W-:Y:S02]  /*1a980*/  ISETP.LE.U32.AND P6, PT, R40, UR15, PT ;  /* 0x0000000f28007c0c */ /* 0x000fe4000bfc3070 */
[----:B------:R-:W-:Y:S01]  /*1a990*/  @!P4 PRMT R50, R226, 0x5410, RZ ;  /* 0x00005410e232c816 */ /* 0x000fe200000000ff */
[----:B------:R-:W-:Y:S01]  /*1a9a0*/  @!P3 HADD2 R228, -R42.H0_H0, -RZ.H0_H0 ;  /* 0xa00000ff2ae4b230 */ /* 0x000fe20000000900 */
[----:B------:R-:W-:Y:S01]  /*1a9b0*/  LOP3.LUT R52, R163, UR6, R212, 0x96, !PT ;  /* 0x00000006a3347c12 */ /* 0x000fe2000f8e96d4 */
[----:B------:R-:W-:Y:S01]  /*1a9c0*/  UIADD3 UR6, UR19, 0x646e171e, URZ ;  /* 0x646e171e13067890 */ /* 0x000fe2000fffe03f */
[----:B------:R-:W-:Y:S01]  /*1a9d0*/  SHF.R.U32.HI R40, RZ, 0x18, R114 ;  /* 0x00000018ff287819 */ /* 0x000fe20000011672 */
[----:B------:R2:W5:Y:S02]  /*1a9e0*/  LDL.LU.64 R212, [R1+0x210] ;  /* 0x0002100001d47983 */ /* 0x0005640000300a00 */
[----:B---3--:R-:W-:Y:S01]  /*1a9f0*/  IMAD.WIDE.U32 R52, R52, -0x2daee0ad, RZ ;  /* 0xd2511f5334347825 */ /* 0x008fe200078e00ff */
[----:B------:R-:W-:Y:S02]  /*1aa00*/  ISETP.LE.U32.AND P4, PT, R40, UR15, PT ;  /* 0x0000000f28007c0c */ /* 0x000fe4000bf83070 */
[----:B------:R-:W-:Y:S01]  /*1aa10*/  PRMT R40, R41, 0x7632, R40 ;  /* 0x0000763229287816 */ /* 0x000fe20000000028 */
[----:B------:R3:W-:Y:S01]  /*1aa20*/  STG.E.U16 [R122.64+0xe0], R50 ;  /* 0x0000e0327a007986 */ /* 0x0007e2000c10151c */
[----:B-1----:R-:W-:Y:S01]  /*1aa30*/  LOP3.LUT R51, R185, UR26, R162, 0x96, !PT ;  /* 0x0000001ab9337c12 */ /* 0x002fe2000f8e96a2 */
[----:B------:R-:W-:Y:S01]  /*1aa40*/  @!P6 HADD2 R223, -R41.H0_H0, -RZ.H0_H0 ;  /* 0xa00000ff29dfe230 */ /* 0x000fe20000000900 */
[----:B------:R-:W-:Y:S01]  /*1aa50*/  PRMT R162, R43, 0x5410, R42 ;  /* 0x000054102ba27816 */ /* 0x000fe2000000002a */
[----:B------:R1:W-:Y:S01]  /*1aa60*/  STG.E.U16 [R120.64+0xe0], R49 ;  /* 0x0000e03178007986 */ /* 0x0003e2000c10151c */
[----:B------:R-:W-:Y:S02]  /*1aa70*/  @!P5 PRMT R43, R229, 0x5410, RZ ;  /* 0x00005410e52bd816 */ /* 0x000fe400000000ff */
[----:B------:R-:W-:Y:S01]  /*1aa80*/  @!P3 PRMT R42, R228, 0x5410, RZ ;  /* 0x00005410e42ab816 */ /* 0x000fe200000000ff */
[----:B------:R4:W-:Y:S01]  /*1aa90*/  STG.E.U16 [R120.64+0xe2], R48 ;  /* 0x0000e23078007986 */ /* 0x0009e2000c10151c */
[----:B------:R-:W-:Y:S01]  /*1aaa0*/  PRMT R163, R41, 0x5410, R40 ;  /* 0x0000541029a37816 */ /* 0x000fe20000000028 */
[----:B------:R-:W-:Y:S01]  /*1aab0*/  @!P4 HADD2 R227, -R40.H0_H0, -RZ.H0_H0 ;  /* 0xa00000ff28e3c230 */ /* 0x000fe20000000900 */
[----:B------:R-:W-:Y:S01]  /*1aac0*/  @!P6 PRMT R41, R223, 0x5410, RZ ;  /* 0x00005410df29e816 */ /* 0x000fe200000000ff */
[----:B------:R2:W-:Y:S01]  /*1aad0*/  STG.E.U16 [R206.64+0xf0], R43 ;  /* 0x0000f02bce007986 */ /* 0x0005e2000c10151c */
[----:B------:R-:W-:Y:S02]  /*1aae0*/  LOP3.LUT R180, R183, UR6, R180, 0x96, !PT ;  /* 0x00000006b7b47c12 */ /* 0x000fe4000f8e96b4 */
[----:B------:R-:W-:Y:S01]  /*1aaf0*/  @!P4 PRMT R40, R227, 0x5410, RZ ;  /* 0x00005410e328c816 */ /* 0x000fe200000000ff */
[----:B------:R-:W-:Y:S01]  /*1ab00*/  STG.E.U16 [R206.64+0xf2], R42 ;  /* 0x0000f22ace007986 */ /* 0x000fe2000c10151c */
[----:B------:R-:W-:Y:S02]  /*1ab10*/  LOP3.LUT R146, R159, UR6, R146, 0x96, !PT ;  /* 0x000000069f927c12 */ /* 0x000fe4000f8e9692 */
[----:B------:R-:W-:Y:S01]  /*1ab20*/  LOP3.LUT R152, R179, UR6, R152, 0x96, !PT ;  /* 0x00000006b3987c12 */ /* 0x000fe2000f8e9698 */
[----:B------:R-:W-:Y:S01]  /*1ab30*/  STG.E.U16 [R186.64+0xf0], R41 ;  /* 0x0000f029ba007986 */ /* 0x000fe2000c10151c */
[----:B------:R-:W-:Y:S02]  /*1ab40*/  LOP3.LUT R132, R137, UR6, R132, 0x96, !PT ;  /* 0x0000000689847c12 */ /* 0x000fe4000f8e9684 */
[----:B------:R-:W-:Y:S01]  /*1ab50*/  LOP3.LUT R134, R155, UR6, R134, 0x96, !PT ;  /* 0x000000069b867c12 */ /* 0x000fe2000f8e9686 */
[----:B------:R2:W-:Y:S01]  /*1ab60*/  STG.E.U16 [R186.64+0xf2], R40 ;  /* 0x0000f228ba007986 */ /* 0x0005e2000c10151c */
[----:B------:R-:W-:Y:S02]  /*1ab70*/  LOP3.LUT R126, R115, UR6, R126, 0x96, !PT ;  /* 0x00000006737e7c12 */ /* 0x000fe4000f8e967e */
[----:B------:R-:W-:Y:S01]  /*1ab80*/  LOP3.LUT R128, R111, UR6, R128, 0x96, !PT ;  /* 0x000000066f807c12 */ /* 0x000fe2000f8e9680 */
[----:B---3--:R-:W-:Y:S01]  /*1ab90*/  IMAD.WIDE.U32 R50, R51, -0x2daee0ad, RZ ;  /* 0xd2511f5333327825 */ /* 0x008fe200078e00ff */
[----:B-1----:R-:W-:Y:S02]  /*1aba0*/  LOP3.LUT R49, R53, UR25, R170, 0x96, !PT ;  /* 0x0000001935317c12 */ /* 0x002fe4000f8e96aa */
[----:B------:R-:W-:Y:S01]  /*1abb0*/  LOP3.LUT R53, R188, 0xff, RZ, 0xc0, !PT ;  /* 0x000000ffbc357812 */ /* 0x000fe200078ec0ff */
[----:B------:R1:W5:Y:S01]  /*1abc0*/  LDL.LU.64 R170, [R1+0x208] ;  /* 0x0002080001aa7983 */ /* 0x0003620000300a00 */
[----:B----4-:R-:W-:Y:S01]  /*1abd0*/  LOP3.LUT R48, R51, UR23, R52, 0x96, !PT ;  /* 0x0000001733307c12 */ /* 0x010fe2000f8e9634 */
[----:B------:R-:W-:Y:S01]  /*1abe0*/  IMAD.WIDE.U32 R112, R49, -0x326172a9, RZ ;  /* 0xcd9e8d5731707825 */ /* 0x000fe200078e00ff */
[----:B------:R-:W-:Y:S03]  /*1abf0*/  SHF.R.U32.HI R52, RZ, 0x10, R188 ;  /* 0x00000010ff347819 */ /* 0x000fe600000116bc */
[----:B------:R1:W3:Y:S01]  /*1ac00*/  LDL.S16 R124, [R1+0xe4] ;  /* 0x0000e400017c7983 */ /* 0x0002e20000100600 */
[----:B------:R-:W-:Y:S01]  /*1ac10*/  LOP3.LUT R184, R113, UR24, R184, 0x96, !PT ;  /* 0x0000001871b87c12 */ /* 0x000fe2000f8e96b8 */
[----:B------:R-:W-:Y:S01]  /*1ac20*/  IMAD.WIDE.U32 R48, R48, -0x326172a9, RZ ;  /* 0xcd9e8d5730307825 */ /* 0x000fe200078e00ff */
[----:B------:R-:W-:Y:S01]  /*1ac30*/  LOP3.LUT R52, R52, 0xff, RZ, 0xc0, !PT ;  /* 0x000000ff34347812 */ /* 0x000fe200078ec0ff */
[----:B------:R1:W4:Y:S02]  /*1ac40*/  LDL.S16 R82, [R1+0x150] ;  /* 0x0001500001527983 */ /* 0x0003240000100600 */
[----:B------:R-:W-:Y:S01]  /*1ac50*/  IMAD.WIDE.U32 R184, R184, -0x2daee0ad, RZ ;  /* 0xd2511f53b8b87825 */ /* 0x000fe200078e00ff */
[----:B------:R-:W-:Y:S01]  /*1ac60*/  LOP3.LUT R112, R49, UR21, R112, 0x96, !PT ;  /* 0x0000001531707c12 */ /* 0x000fe2000f8e9670 */
[----:B------:R1:W3:Y:S03]  /*1ac70*/  LDL.S16 R80, [R1+0x16c] ;  /* 0x00016c0001507983 */ /* 0x0002e60000100600 */
[----:B--2---:R-:W-:Y:S01]  /*1ac80*/  LOP3.LUT R43, R185, UR14, R50, 0x96, !PT ;  /* 0x0000000eb92b7c12 */ /* 0x004fe2000f8e9632 */
[----:B------:R1:W2:Y:S01]  /*1ac90*/  LDL.S16 R68, [R1+0x170] ;  /* 0x0001700001447983 */ /* 0x0002a20000100600 */
[----:B------:R-:W-:Y:S01]  /*1aca0*/  LOP3.LUT R40, R190, 0xffff, RZ, 0xc0, !PT ;  /* 0x0000ffffbe287812 */ /* 0x000fe200078ec0ff */
[----:B------:R-:W-:Y:S03]  /*1acb0*/  IMAD.WIDE.U32 R112, R112, -0x2daee0ad, RZ ;  /* 0xd2511f5370707825 */ /* 0x000fe600078e00ff */
[----:B------:R-:W-:Y:S01]  /*1acc0*/  SHF.R.U32.HI R40, RZ, 0x8, R40 ;  /* 0x00000008ff287819 */ /* 0x000fe20000011628 */
[----:B------:R-:W-:Y:S01]  /*1acd0*/  IMAD.WIDE.U32 R50, R43, -0x326172a9, RZ ;  /* 0xcd9e8d572b327825 */ /* 0x000fe200078e00ff */
[----:B------:R-:W-:Y:S04]  /*1ace0*/  LOP3.LUT R42, R113, UR5, R184, 0x96, !PT ;  /* 0x00000005712a7c12 */ /* 0x000fe8000f8e96b8 */
[----:B------:R-:W-:Y:S01]  /*1acf0*/  LOP3.LUT R55, R51, UR13, R48, 0x96, !PT ;  /* 0x0000000d33377c12 */ /* 0x000fe2000f8e9630 */
[----:B------:R-:W-:Y:S05]  /*1ad00*/  IMAD.WIDE.U32 R48, R42, -0x326172a9, RZ ;  /* 0xcd9e8d572a307825 */ /* 0x000fea00078e00ff */
[----:B------:R-:W-:Y:S02]  /*1ad10*/  LOP3.LUT R41, R49, UR7, R50, 0x96, !PT ;  /* 0x0000000731297c12 */ /* 0x000fe4000f8e9632 */
[C---:B------:R-:W-:Y:S02]  /*1ad20*/  LOP3.LUT R42, R48.reuse, 0xffff, RZ, 0xc0, !PT ;  /* 0x0000ffff302a7812 */ /* 0x040fe400078ec0ff */
[----:B------:R-:W-:Y:S02]  /*1ad30*/  LOP3.LUT R51, R48, 0xff, RZ, 0xc0, !PT ;  /* 0x000000ff30337812 */ /* 0x000fe400078ec0ff */
[----:B------:R-:W-:Y:S02]  /*1ad40*/  SHF.R.U32.HI R42, RZ, 0x8, R42 ;  /* 0x00000008ff2a7819 */ /* 0x000fe4000001162a */
[----:B------:R-:W-:Y:S02]  /*1ad50*/  LOP3.LUT R43, R41, 0xffff, RZ, 0xc0, !PT ;  /* 0x0000ffff292b7812 */ /* 0x000fe400078ec0ff */
[----:B------:R-:W-:Y:S02]  /*1ad60*/  PRMT R51, R51, 0x5410, R42 ;  /* 0x0000541033337816 */ /* 0x000fe4000000002a */
[----:B------:R-:W-:Y:S02]  /*1ad70*/  LOP3.LUT R42, R41, 0xff, RZ, 0xc0, !PT ;  /* 0x000000ff292a7812 */ /* 0x000fe400078ec0ff */
[----:B------:R-:W-:Y:S01]  /*1ad80*/  SHF.R.U32.HI R43, RZ, 0x8, R43 ;  /* 0x00000008ff2b7819 */ /* 0x000fe2000001162b */
[--C-:B------:R-:W-:Y:S01]  /*1ad90*/  HSET2.LE.AND R51, R51, R118.reuse, PT ;  /* 0x0000007633337233 */ /* 0x100fe20003803000 */
[----:B------:R-:W-:Y:S02]  /*1ada0*/  LOP3.LUT R50, R188, 0xffff, RZ, 0xc0, !PT ;  /* 0x0000ffffbc327812 */ /* 0x000fe400078ec0ff */
[----:B------:R-:W-:Y:S02]  /*1adb0*/  SHF.R.U32.HI R49, RZ, 0x10, R48 ;  /* 0x00000010ff317819 */ /* 0x000fe40000011630 */
[----:B------:R-:W-:Y:S02]  /*1adc0*/  PRMT R42, R42, 0x5410, R43 ;  /* 0x000054102a2a7816 */ /* 0x000fe4000000002b */
[----:B------:R-:W-:Y:S02]  /*1add0*/  SHF.R.U32.HI R50, RZ, 0x8, R50 ;  /* 0x00000008ff327819 */ /* 0x000fe40000011632 */
[----:B------:R-:W-:Y:S02]  /*1ade0*/  SHF.R.U32.HI R48, RZ, 0x18, R48 ;  /* 0x00000018ff307819 */ /* 0x000fe40000011630 */
[----:B------:R-:W-:Y:S02]  /*1adf0*/  LOP3.LUT R49, R49, 0xff, RZ, 0xc0, !PT ;  /* 0x000000ff31317812 */ /* 0x000fe400078ec0ff */
[----:B------:R-:W-:Y:S02]  /*1ae00*/  PRMT R53, R53, 0x5410, R50 ;  /* 0x0000541035357816 */ /* 0x000fe40000000032 */
[--C-:B------:R-:W-:Y:S02]  /*1ae10*/  SHF.R.U32.HI R109, RZ, 0x10, R41.reuse ;  /* 0x00000010ff6d7819 */ /* 0x100fe40000011629 */
[----:B------:R-:W-:Y:S01]  /*1ae20*/  SHF.R.U32.HI R50, RZ, 0x18, R41 ;  /* 0x00000018ff327819 */ /* 0x000fe20000011629 */
[--C-:B------:R-:W-:Y:S01]  /*1ae30*/  HSET2.LE.AND R41, R42, R118.reuse, PT ;  /* 0x000000762a297233 */ /* 0x100fe20003803000 */
[----:B------:R-:W-:Y:S01]  /*1ae40*/  PRMT R48, R49, 0x5410, R48 ;  /* 0x0000541031307816 */ /* 0x000fe20000000030 */
[--C-:B------:R-:W-:Y:S01]  /*1ae50*/  HSET2.LE.AND R53, R53, R118.reuse, PT ;  /* 0x0000007635357233 */ /* 0x100fe20003803000 */
[----:B------:R-:W-:Y:S02]  /*1ae60*/  LOP3.LUT R49, R190, 0xff, RZ, 0xc0, !PT ;  /* 0x000000ffbe317812 */ /* 0x000fe400078ec0ff */
[----:B------:R-:W-:Y:S01]  /*1ae70*/  SHF.R.U32.HI R43, RZ, 0x18, R190 ;  /* 0x00000018ff2b7819 */ /* 0x000fe200000116be */
[--C-:B------:R-:W-:Y:S01]  /*1ae80*/  HSET2.LE.AND R48, R48, R118.reuse, PT ;  /* 0x0000007630307233 */ /* 0x100fe20003803000 */
[----:B------:R-:W-:Y:S02]  /*1ae90*/  PRMT R49, R49, 0x5410, R40 ;  /* 0x0000541031317816 */ /* 0x000fe40000000028 */
[----:B------:R-:W-:Y:S02]  /*1aea0*/  PRMT R54, R54, 0x5410, R43 ;  /* 0x0000541036367816 */ /* 0x000fe4000000002b */
[----:B------:R-:W-:Y:S01]  /*1aeb0*/  LOP3.LUT R36, R41, R36, RZ, 0xc0, !PT ;  /* 0x0000002429247212 */ /* 0x000fe200078ec0ff */
[--C-:B------:R-:W-:Y:S01]  /*1aec0*/  HSET2.LE.AND R49, R49, R118.reuse, PT ;  /* 0x0000007631317233 */ /* 0x100fe20003803000 */
[----:B------:R-:W-:Y:S01]  /*1aed0*/  LOP3.LUT R109, R109, 0xff, RZ, 0xc0, !PT ;  /* 0x000000ff6d6d7812 */ /* 0x000fe200078ec0ff */
[----:B------:R-:W1:Y:S01]  /*1aee0*/  LDSM.16.MT88.4 R40, [R218+0x4000] ;  /* 0x00400000da28783b */ /* 0x000e620000004200 */
[----:B------:R-:W-:Y:S01]  /*1aef0*/  SHF.R.U32.HI R189, RZ, 0x18, R188 ;  /* 0x00000018ffbd7819 */ /* 0x000fe200000116bc */
[--C-:B------:R-:W-:Y:S01]  /*1af00*/  HSET2.LE.AND R54, R54, R118.reuse, PT ;  /* 0x0000007636367233 */ /* 0x100fe20003803000 */
[----:B------:R-:W-:Y:S02]  /*1af10*/  PRMT R50, R109, 0x5410, R50 ;  /* 0x000054106d327816 */ /* 0x000fe40000000032 */
[----:B------:R-:W-:Y:S02]  /*1af20*/  LOP3.LUT R38, R51, R38, RZ, 0xc0, !PT ;  /* 0x0000002633267212 */ /* 0x000fe400078ec0ff */
[----:B------:R-:W-:Y:S01]  /*1af30*/  LOP3.LUT R39, R48, R39, RZ, 0xc0, !PT ;  /* 0x0000002730277212 */ /* 0x000fe200078ec0ff */
[--C-:B------:R-:W-:Y:S01]  /*1af40*/  HSET2.LE.AND R50, R50, R118.reuse, PT ;  /* 0x0000007632327233 */ /* 0x100fe20003803000 */
[----:B------:R-:W-:Y:S02]  /*1af50*/  LOP3.LUT R44, R49, R44, RZ, 0xc0, !PT ;  /* 0x0000002c312c7212 */ /* 0x000fe400078ec0ff */
[----:B------:R-:W-:Y:S02]  /*1af60*/  PRMT R52, R52, 0x5410, R189 ;  /* 0x0000541034347816 */ /* 0x000fe400000000bd */
[----:B------:R-:W-:Y:S02]  /*1af70*/  LOP3.LUT R37, R50, R37, RZ, 0xc0, !PT ;  /* 0x0000002532257212 */ /* 0x000fe400078ec0ff */
[----:B------:R-:W-:Y:S01]  /*1af80*/  LOP3.LUT R45, R54, R45, RZ, 0xc0, !PT ;  /* 0x0000002d362d7212 */ /* 0x000fe200078ec0ff */
[----:B------:R-:W1:Y:S01]  /*1af90*/  LDSM.16.MT88.4 R48, [R217+0x4000] ;  /* 0x00400000d930783b */ /* 0x000e620000004200 */
[----:B------:R-:W-:Y:S01]  /*1afa0*/  LOP3.LUT R46, R53, R46, RZ, 0xc0, !PT ;  /* 0x0000002e352e7212 */ /* 0x000fe200078ec0ff */
[----:B------:R-:W-:Y:S01]  /*1afb0*/  IMAD.WIDE.U32 R54, R55, -0x2daee0ad, RZ ;  /* 0xd2511f5337367825 */ /* 0x000fe200078e00ff */
[C---:B------:R-:W-:Y:S01]  /*1afc0*/  LOP3.LUT R53, R182.reuse, 0xffff, RZ, 0xc0, !PT ;  /* 0x0000ffffb6357812 */ /* 0x040fe200078ec0ff */
[--C-:B------:R-:W-:Y:S01]  /*1afd0*/  HSET2.LE.AND R52, R52, R118.reuse, PT ;  /* 0x0000007634347233 */ /* 0x100fe20003803000 */
[----:B------:R-:W-:Y:S04]  /*1afe0*/  LOP3.LUT R109, R182, 0xff, RZ, 0xc0, !PT ;  /* 0x000000ffb66d7812 */ /* 0x000fe800078ec0ff */
[----:B------:R-:W-:Y:S02]  /*1aff0*/  LOP3.LUT R47, R52, R47, RZ, 0xc0, !PT ;  /* 0x0000002f342f7212 */ /* 0x000fe400078ec0ff */
[C---:B------:R-:W-:Y:S04]  /*1b000*/  LOP3.LUT R52, R54.reuse, 0xffff, RZ, 0xc0, !PT ;  /* 0x0000ffff36347812 */ /* 0x040fe800078ec0ff */
[----:B------:R-:W-:Y:S01]  /*1b010*/  SHF.R.U32.HI R52, RZ, 0x8, R52 ;  /* 0x00000008ff347819 */ /* 0x000fe20000011634 */
[-C--:B-1----:R-:W-:Y:S08]  /*1b020*/  HMMA.16816.F32 R4, R36, R40.reuse, R4 ;  /* 0x000000282404723c */ /* 0x082ff00000001804 */
[C---:B------:R-:W-:Y:S07]  /*1b030*/  HMMA.16816.F32 R8, R44.reuse, R40, R8 ;  /* 0x000000282c08723c */ /* 0x040fee0000001808 */
[----:B------:R-:W-:Y:S01]  /*1b040*/  LOP3.LUT R41, R54, 0xff, RZ, 0xc0, !PT ;  /* 0x000000ff36297812 */ /* 0x000fe200078ec0ff */
[-C--:B------:R-:W-:Y:S01]  /*1b050*/  HMMA.16816.F32 R12, R44, R42.reuse, R12 ;  /* 0x0000002a2c0c723c */ /* 0x080fe2000000180c */
[----:B------:R-:W-:Y:S03]  /*1b060*/  LOP3.LUT R40, R55, UR6, R112, 0x96, !PT ;  /* 0x0000000637287c12 */ /* 0x000fe6000f8e9670 */
[----:B------:R-:W-:Y:S02]  /*1b070*/  PRMT R41, R41, 0x5410, R52 ;  /* 0x0000541029297816 */ /* 0x000fe40000000034 */
[----:B------:R-:W-:Y:S02]  /*1b080*/  SHF.R.U32.HI R113, RZ, 0x18, R40 ;  /* 0x00000018ff717819 */ /* 0x000fe40000011628 */
[C---:B------:R-:W-:Y:S01]  /*1b090*/  LOP3.LUT R117, R40.reuse, 0xffff, RZ, 0xc0, !PT ;  /* 0x0000ffff28757812 */ /* 0x040fe200078ec0ff */
[C---:B------:R-:W-:Y:S03]  /*1b0a0*/  HMMA.16816.F32 R16, R36.reuse, R42, R16 ;  /* 0x0000002a2410723c */ /* 0x040fe60000001810 */
[----:B------:R-:W-:Y:S01]  /*1b0b0*/  LOP3.LUT R116, R40, 0xff, RZ, 0xc0, !PT ;  /* 0x000000ff28747812 */ /* 0x000fe200078ec0ff */
[--C-:B------:R-:W-:Y:S01]  /*1b0c0*/  HSET2.LE.AND R41, R41, R118.reuse, PT ;  /* 0x0000007629297233 */ /* 0x100fe20003803000 */
[----:B------:R-:W-:Y:S02]  /*1b0d0*/  SHF.R.U32.HI R117, RZ, 0x8, R117 ;  /* 0x00000008ff757819 */ /* 0x000fe40000011675 */
[--C-:B------:R-:W-:Y:S01]  /*1b0e0*/  SHF.R.U32.HI R42, RZ, 0x10, R54.reuse ;  /* 0x00000010ff2a7819 */ /* 0x100fe20000011636 */
[-C--:B------:R-:W-:Y:S01]  /*1b0f0*/  HMMA.16816.F32 R20, R36, R48.reuse, R20 ;  /* 0x000000302414723c */ /* 0x080fe20000001814 */
[----:B------:R-:W-:Y:S03]  /*1b100*/  SHF.R.U32.HI R43, RZ, 0x18, R54 ;  /* 0x00000018ff2b7819 */ /* 0x000fe60000011636 */
[----:B------:R-:W-:Y:S02]  /*1b110*/  SHF.R.U32.HI R54, RZ, 0x8, R53 ;  /* 0x00000008ff367819 */ /* 0x000fe40000011635 */
[----:B------:R-:W-:Y:S02]  /*1b120*/  LOP3.LUT R42, R42, 0xff, RZ, 0xc0, !PT ;  /* 0x000000ff2a2a7812 */ /* 0x000fe400078ec0ff */
[----:B------:R-:W-:Y:S01]  /*1b130*/  PRMT R109, R109, 0x5410, R54 ;  /* 0x000054106d6d7816 */ /* 0x000fe20000000036 */
[C---:B------:R-:W-:Y:S01]  /*1b140*/  HMMA.16816.F32 R24, R44.reuse, R48, R24 ;  /* 0x000000302c18723c */ /* 0x040fe20000001818 */
[----:B------:R-:W1:Y:S02]  /*1b150*/  LDSM.16.MT88.4 R52, [R218+0x4400] ;  /* 0x00440000da34783b */ /* 0x000e640000004200 */
[----:B------:R-:W-:Y:S02]  /*1b160*/  PRMT R43, R42, 0x5410, R43 ;  /* 0x000054102a2b7816 */ /* 0x000fe4000000002b */
[C---:B------:R-:W-:Y:S02]  /*1b170*/  LOP3.LUT R42, R180.reuse, 0xffff, RZ, 0xc0, !PT ;  /* 0x0000ffffb42a7812 */ /* 0x040fe400078ec0ff */
[----:B------:R-:W-:Y:S01]  /*1b180*/  SHF.R.U32.HI R48, RZ, 0x10, R40 ;  /* 0x00000010ff307819 */ /* 0x000fe20000011628 */
[-C--:B------:R-:W-:Y:S01]  /*1b190*/  HMMA.16816.F32 R28, R44, R50.reuse, R28 ;  /* 0x000000322c1c723c */ /* 0x080fe2000000181c */
[----:B------:R-:W-:Y:S01]  /*1b1a0*/  LOP3.LUT R49, R180, 0xff, RZ, 0xc0, !PT ;  /* 0x000000ffb4317812 */ /* 0x000fe200078ec0ff */
[----:B------:R-:W1:Y:S02]  /*1b1b0*/  LDSM.16.MT88.4 R44, [R217+0x4400] ;  /* 0x00440000d92c783b */ /* 0x000e640000004200 */
[----:B------:R-:W-:Y:S01]  /*1b1c0*/  LOP3.LUT R48, R48, 0xff, RZ, 0xc0, !PT ;  /* 0x000000ff30307812 */ /* 0x000fe200078ec0ff */
[--C-:B------:R-:W-:Y:S01]  /*1b1d0*/  HSET2.LE.AND R43, R43, R118.reuse, PT ;  /* 0x000000762b2b7233 */ /* 0x100fe20003803000 */
[----:B------:R-:W-:Y:S02]  /*1b1e0*/  SHF.R.U32.HI R42, RZ, 0x8, R42 ;  /* 0x00000008ff2a7819 */ /* 0x000fe4000001162a */
[----:B------:R-:W-:Y:S01]  /*1b1f0*/  PRMT R48, R48, 0x5410, R113 ;  /* 0x0000541030307816 */ /* 0x000fe20000000071 */
[----:B------:R-:W-:Y:S03]  /*1b200*/  HMMA.16816.F32 R32, R36, R50, R32 ;  /* 0x000000322420723c */ /* 0x000fe60000001820 */
[----:B------:R-:W-:Y:S01]  /*1b210*/  PRMT R49, R49, 0x5410, R42 ;  /* 0x0000541031317816 */ /* 0x000fe2000000002a */
[--C-:B------:R-:W-:Y:S01]  /*1b220*/  HSET2.LE.AND R48, R48, R118.reuse, PT ;  /* 0x0000007630307233 */ /* 0x100fe20003803000 */
[----:B------:R-:W-:Y:S02]  /*1b230*/  SHF.R.U32.HI R42, RZ, 0x10, R180 ;  /* 0x00000010ff2a7819 */ /* 0x000fe400000116b4 */
[----:B------:R-:W-:Y:S01]  /*1b240*/  SHF.R.U32.HI R112, RZ, 0x10, R182 ;  /* 0x00000010ff707819 */ /* 0x000fe200000116b6 */
[--C-:B------:R-:W-:Y:S01]  /*1b250*/  HSET2.LE.AND R36, R49, R118.reuse, PT ;  /* 0x0000007631247233 */ /* 0x100fe20003803000 */
[----:B------:R-:W-:Y:S03]  /*1b260*/  PRMT R40, R116, 0x5410, R117 ;  /* 0x0000541074287816 */ /* 0x000fe60000000075 */
[----:B------:R-:W-:Y:S01]  /*1b270*/  SHF.R.U32.HI R113, RZ, 0x18, R180 ;  /* 0x00000018ff717819 */ /* 0x000fe200000116b4 */
[--C-:B------:R-:W-:Y:S01]  /*1b280*/  HSET2.LE.AND R38, R109, R118.reuse, PT ;  /* 0x000000766d267233 */ /* 0x100fe20003803000 */
[----:B------:R-:W-:Y:S01]  /*1b290*/  LOP3.LUT R42, R42, 0xff, RZ, 0xc0, !PT ;  /* 0x000000ff2a2a7812 */ /* 0x000fe200078ec0ff */
[--C-:B------:R-:W-:Y:S01]  /*1b2a0*/  HSET2.LE.AND R40, R40, R118.reuse, PT ;  /* 0x0000007628287233 */ /* 0x100fe20003803000 */
[----:B------:R-:W-:Y:S02]  /*1b2b0*/  SHF.R.U32.HI R182, RZ, 0x18, R182 ;  /* 0x00000018ffb67819 */ /* 0x000fe400000116b6 */
[----:B------:R-:W-:Y:S02]  /*1b2c0*/  PRMT R113, R42, 0x5410, R113 ;  /* 0x000054102a717816 */ /* 0x000fe40000000071 */
[----:B------:R-:W-:Y:S02]  /*1b2d0*/  LOP3.LUT R42, R41, R106, RZ, 0xc0, !PT ;  /* 0x0000006a292a7212 */ /* 0x000fe400078ec0ff */
[----:B------:R-:W-:Y:S01]  /*1b2e0*/  LOP3.LUT R41, R48, R105, RZ, 0xc0, !PT ;  /* 0x0000006930297212 */ /* 0x000fe200078ec0ff */
[--C-:B------:R-:W-:Y:S01]  /*1b2f0*/  HSET2.LE.AND R37, R113, R118.reuse, PT ;  /* 0x0000007671257233 */ /* 0x100fe20003803000 */
[----:B------:R-:W-:Y:S02]  /*1b300*/  LOP3.LUT R105, R112, 0xff, RZ, 0xc0, !PT ;  /* 0x000000ff70697812 */ /* 0x000fe400078ec0ff */
[----:B------:R-:W-:Y:S02]  /*1b310*/  LOP3.LUT R40, R40, R107, RZ, 0xc0, !PT ;  /* 0x0000006b28287212 */ /* 0x000fe400078ec0ff */
[----:B------:R-:W-:Y:S02]  /*1b320*/  PRMT R39, R105, 0x5410, R182 ;  /* 0x0000541069277816 */ /* 0x000fe400000000b6 */
[----:B------:R-:W-:Y:S02]  /*1b330*/  LOP3.LUT R43, R43, R104, RZ, 0xc0, !PT ;  /* 0x000000682b2b7212 */ /* 0x000fe400078ec0ff */
[----:B------:R-:W-:Y:S01]  /*1b340*/  LOP3.LUT R36, R36, R103, RZ, 0xc0, !PT ;  /* 0x0000006724247212 */ /* 0x000fe200078ec0ff */
[--C-:B------:R-:W-:Y:S01]  /*1b350*/  HSET2.LE.AND R39, R39, R118.reuse, PT ;  /* 0x0000007627277233 */ /* 0x100fe20003803000 */
[----:B------:R-:W-:Y:S02]  /*1b360*/  LOP3.LUT R37, R37, R102, RZ, 0xc0, !PT ;  /* 0x0000006625257212 */ /* 0x000fe400078ec0ff */
[----:B------:R-:W-:Y:S01]  /*1b370*/  LOP3.LUT R38, R38, R101, RZ, 0xc0, !PT ;  /* 0x0000006526267212 */ /* 0x000fe200078ec0ff */
[-C--:B-1----:R-:W-:Y:S01]  /*1b380*/  HMMA.16816.F32 R4, R40, R52.reuse, R4 ;  /* 0x000000342804723c */ /* 0x082fe20000001804 */
[----:B------:R-:W-:Y:S02]  /*1b390*/  LOP3.LUT R39, R39, R100, RZ, 0xc0, !PT ;  /* 0x0000006427277212 */ /* 0x000fe400078ec0ff */
[C---:B------:R-:W-:Y:S01]  /*1b3a0*/  LOP3.LUT R49, R166.reuse, 0xffff, RZ, 0xc0, !PT ;  /* 0x0000ffffa6317812 */ /* 0x040fe200078ec0ff */
[----:B------:R-:W-:Y:S01]  /*1b3b0*/  IMAD.MOV.U32 R167, RZ, RZ, R0 ;  /* 0x000000ffffa77224 */ /* 0x000fe200078e0000 */
[----:B------:R-:W-:Y:S02]  /*1b3c0*/  SHF.R.U32.HI R48, RZ, 0x10, R166 ;  /* 0x00000010ff307819 */ /* 0x000fe400000116a6 */
[----:B------:R-:W-:Y:S01]  /*1b3d0*/  LOP3.LUT R100, R166, 0xff, RZ, 0xc0, !PT ;  /* 0x000000ffa6647812 */ /* 0x000fe200078ec0ff */
[C---:B------:R-:W-:Y:S01]  /*1b3e0*/  HMMA.16816.F32 R8, R36.reuse, R52, R8 ;  /* 0x000000342408723c */ /* 0x040fe20000001808 */
[----:B------:R-:W-:Y:S03]  /*1b3f0*/  SHF.R.U32.HI R49, RZ, 0x8, R49 ;  /* 0x00000008ff317819 */ /* 0x000fe60000011631 */
[----:B------:R-:W-:Y:S02]  /*1b400*/  LOP3.LUT R48, R48, 0xff, RZ, 0xc0, !PT ;  /* 0x000000ff30307812 */ /* 0x000fe400078ec0ff */
[----:B------:R-:W-:Y:S02]  /*1b410*/  PRMT R100, R100, 0x5410, R49 ;  /* 0x0000541064647816 */ /* 0x000fe40000000031 */
[----:B------:R-:W-:Y:S01]  /*1b420*/  LOP3.LUT R104, R168, 0xffff, RZ, 0xc0, !PT ;  /* 0x0000ffffa8687812 */ /* 0x000fe200078ec0ff */
[-C--:B------:R-:W-:Y:S03]  /*1b430*/  HMMA.16816.F32 R12, R36, R54.reuse, R12 ;  /* 0x00000036240c723c */ /* 0x080fe6000000180c */
[----:B------:R-:W-:Y:S02]  /*1b440*/  SHF.R.U32.HI R101, RZ, 0x18, R168 ;  /* 0x00000018ff657819 */ /* 0x000fe400000116a8 */
[----:B------:R-:W-:Y:S02]  /*1b450*/  SHF.R.U32.HI R104, RZ, 0x8, R104 ;  /* 0x00000008ff687819 */ /* 0x000fe40000011668 */
[----:B------:R-:W-:Y:S01]  /*1b460*/  LOP3.LUT R53, R176, 0xffff, RZ, 0xc0, !PT ;  /* 0x0000ffffb0357812 */ /* 0x000fe200078ec0ff */
[C---:B------:R-:W-:Y:S01]  /*1b470*/  HMMA.16816.F32 R16, R40.reuse, R54, R16 ;  /* 0x000000362810723c */ /* 0x040fe20000001810 */
[----:B------:R-:W-:Y:S03]  /*1b480*/  SHF.R.U32.HI R52, RZ, 0x10, R176 ;  /* 0x00000010ff347819 */ /* 0x000fe600000116b0 */
[----:B------:R-:W-:Y:S02]  /*1b490*/  LOP3.LUT R103, R174, 0xffff, RZ, 0xc0, !PT ;  /* 0x0000ffffae677812 */ /* 0x000fe400078ec0ff */
[----:B------:R-:W-:Y:S02]  /*1b4a0*/  SHF.R.U32.HI R53, RZ, 0x8, R53 ;  /* 0x00000008ff357819 */ /* 0x000fe40000011635 */
[----:B------:R-:W-:Y:S01]  /*1b4b0*/  SHF.R.U32.HI R55, RZ, 0x18, R166 ;  /* 0x00000018ff377819 */ /* 0x000fe200000116a6 */
[-C--:B------:R-:W-:Y:S03]  /*1b4c0*/  HMMA.16816.F32 R20, R40, R44.reuse, R20 ;  /* 0x0000002c2814723c */ /* 0x080fe60000001814 */
[----:B------:R-:W-:Y:S01]  /*1b4d0*/  PRMT R55, R48, 0x5410, R55 ;  /* 0x0000541030377816 */ /* 0x000fe20000000037 */
[----:B------:R-:W-:Y:S01]  /*1b4e0*/  IMAD.MOV.U32 R166, RZ, RZ, R3 ;  /* 0x000000ffffa67224 */ /* 0x000fe200078e0003 */
[----:B------:R-:W-:Y:S01]  /*1b4f0*/  LOP3.LUT R54, R176, 0xff, RZ, 0xc0, !PT ;  /* 0x000000ffb0367812 */ /* 0x000fe200078ec0ff */
[----:B------:R-:W1:Y:S01]  /*1b500*/  LDSM.16.MT88.4 R48, [R218+0x4800] ;  /* 0x00480000da30783b */ /* 0x000e620000004200 */
[----:B------:R-:W-:Y:S01]  /*1b510*/  SHF.R.U32.HI R176, RZ, 0x18, R176 ;  /* 0x00000018ffb07819 */ /* 0x000fe200000116b0 */
[C---:B------:R-:W-:Y:S01]  /*1b520*/  HMMA.16816.F32 R24, R36.reuse, R44, R24 ;  /* 0x0000002c2418723c */ /* 0x040fe20000001818 */
[----:B------:R-:W-:Y:S03]  /*1b530*/  LOP3.LUT R102, R174, 0xff, RZ, 0xc0, !PT ;  /* 0x000000ffae667812 */ /* 0x000fe600078ec0ff */
[----:B------:R-:W-:Y:S02]  /*1b540*/  SHF.R.U32.HI R103, RZ, 0x8, R103 ;  /* 0x00000008ff677819 */ /* 0x000fe40000011667 */
[----:B------:R-:W-:Y:S02]  /*1b550*/  PRMT R53, R54, 0x5410, R53 ;  /* 0x0000541036357816 */ /* 0x000fe40000000035 */
[----:B------:R-:W-:Y:S01]  /*1b560*/  SHF.R.U32.HI R44, RZ, 0x10, R168 ;  /* 0x00000010ff2c7819 */ /* 0x000fe200000116a8 */
[-C--:B------:R-:W-:Y:S03]  /*1b570*/  HMMA.16816.F32 R28, R36, R46.reuse, R28 ;  /* 0x0000002e241c723c */ /* 0x080fe6000000181c */
[----:B------:R-:W-:Y:S02]  /*1b580*/  LOP3.LUT R44, R44, 0xff, RZ, 0xc0, !PT ;  /* 0x000000ff2c2c7812 */ /* 0x000fe400078ec0ff */
[----:B------:R-:W-:Y:S02]  /*1b590*/  LOP3.LUT R45, R168, 0xff, RZ, 0xc0, !PT ;  /* 0x000000ffa82d7812 */ /* 0x000fe400078ec0ff */
[----:B------:R-:W-:Y:S01]  /*1b5a0*/  PRMT R44, R44, 0x5410, R101 ;  /* 0x000054102c2c7816 */ /* 0x000fe20000000065 */
[----:B------:R-:W-:Y:S01]  /*1b5b0*/  HMMA.16816.F32 R32, R40, R46, R32 ;  /* 0x0000002e2820723c */ /* 0x000fe20000001820 */
[----:B------:R-:W-:Y:S03]  /*1b5c0*/  PRMT R45, R45, 0x5410, R104 ;  /* 0x000054102d2d7816 */ /* 0x000fe60000000068 */
[--C-:B------:R-:W-:Y:S01]  /*1b5d0*/  SHF.R.U32.HI R101, RZ, 0x10, R174.reuse ;  /* 0x00000010ff657819 */ /* 0x100fe200000116ae */
[--C-:B------:R-:W-:Y:S01]  /*1b5e0*/  HSET2.LE.AND R44, R44, R118.reuse, PT ;  /* 0x000000762c2c7233 */ /* 0x100fe20003803000 */
[----:B------:R-:W-:Y:S01]  /*1b5f0*/  SHF.R.U32.HI R174, RZ, 0x18, R174 ;  /* 0x00000018ffae7819 */ /* 0x000fe200000116ae */
[--C-:B------:R-:W-:Y:S01]  /*1b600*/  HSET2.LE.AND R36, R45, R118.reuse, PT ;  /* 0x000000762d247233 */ /* 0x100fe20003803000 */
[----:B------:R-:W-:Y:S01]  /*1b610*/  LOP3.LUT R101, R101, 0xff, RZ, 0xc0, !PT ;  /* 0x000000ff65657812 */ /* 0x000fe200078ec0ff */
[--C-:B------:R-:W-:Y:S03]  /*1b620*/  HSET2.LE.AND R37, R100, R118.reuse, PT ;  /* 0x0000007664257233 */ /* 0x100fe60003803000 */
[----:B------:R-:W-:Y:S01]  /*1b630*/  LOP3.LUT R43, R52, 0xff, RZ, 0xc0, !PT ;  /* 0x000000ff342b7812 */ /* 0x000fe200078ec0ff */
[--C-:B------:R-:W-:Y:S01]  /*1b640*/  HSET2.LE.AND R39, R55, R118.reuse, PT ;  /* 0x0000007637277233 */ /* 0x100fe20003803000 */
[----:B------:R-:W-:Y:S01]  /*1b650*/  LOP3.LUT R38, R37, R98, RZ, 0xc0, !PT ;  /* 0x0000006225267212 */ /* 0x000fe200078ec0ff */
[--C-:B------:R-:W-:Y:S01]  /*1b660*/  HSET2.LE.AND R42, R53, R118.reuse, PT ;  /* 0x00000076352a7233 */ /* 0x100fe20003803000 */
[----:B------:R-:W-:Y:S02]  /*1b670*/  LOP3.LUT R37, R44, R97, RZ, 0xc0, !PT ;  /* 0x000000612c257212 */ /* 0x000fe400078ec0ff */
        /* <DEDUP_REMOVED lines=11> */
[----:B------:R-:W-:Y:S01]  /*1b730*/  LOP3.LUT R42, R42, R93, RZ, 0xc0, !PT ;  /* 0x0000005d2a2a7212 */ /* 0x000fe200078ec0ff */
[-C--:B-1----:R-:W-:Y:S01]  /*1b740*/  HMMA.16816.F32 R4, R36, R48.reuse, R4 ;  /* 0x000000302404723c */ /* 0x082fe20000001804 */
[----:B------:R-:W-:Y:S02]  /*1b750*/  LOP3.LUT R43, R43, R92, RZ, 0xc0, !PT ;  /* 0x0000005c2b2b7212 */ /* 0x000fe400078ec0ff */
[----:B------:R-:W-:Y:S02]  /*1b760*/  SHF.R.U32.HI R53, RZ, 0x18, R158 ;  /* 0x00000018ff357819 */ /* 0x000fe4000001169e */
[----:B------:R-:W-:Y:S02]  /*1b770*/  LOP3.LUT R54, R158, 0xff, RZ, 0xc0, !PT ;  /* 0x000000ff9e367812 */ /* 0x000fe400078ec0ff */
[C---:B------:R-:W-:Y:S01]  /*1b780*/  LOP3.LUT R52, R178.reuse, 0xffff, RZ, 0xc0, !PT ;  /* 0x0000ffffb2347812 */ /* 0x040fe200078ec0ff */
[C---:B------:R-:W-:Y:S01]  /*1b790*/  HMMA.16816.F32 R8, R40.reuse, R48, R8 ;  /* 0x000000302808723c */ /* 0x040fe20000001808 */
[----:B------:R-:W-:Y:S03]  /*1b7a0*/  LOP3.LUT R93, R178, 0xff, RZ, 0xc0, !PT ;  /* 0x000000ffb25d7812 */ /* 0x000fe600078ec0ff */
[----:B------:R-:W-:Y:S02]  /*1b7b0*/  SHF.R.U32.HI R52, RZ, 0x8, R52 ;  /* 0x00000008ff347819 */ /* 0x000fe40000011634 */
[----:B------:R-:W-:Y:S02]  /*1b7c0*/  SHF.R.U32.HI R94, RZ, 0x10, R146 ;  /* 0x00000010ff5e7819 */ /* 0x000fe40000011692 */
        /* <DEDUP_REMOVED lines=8> */
[C---:B------:R-:W-:Y:S01]  /*1b850*/  LOP3.LUT R55, R146.reuse, 0xffff, RZ, 0xc0, !PT ;  /* 0x0000ffff92377812 */ /* 0x040fe200078ec0ff */
        /* <DEDUP_REMOVED lines=25> */
[----:B------:R-:W-:Y:S02]  /*1b9f0*/  LOP3.LUT R42, R45, R90, RZ, 0xc0, !PT ;  /* 0x0000005a2d2a7212 */ /* 0x000fe400078ec0ff */
[----:B------:R-:W-:Y:S02]  /*1ba00*/  LOP3.LUT R45, R92, 0xff, RZ, 0xc0, !PT ;  /* 0x000000ff5c2d7812 */ /* 0x000fe400078ec0ff */
        /* <DEDUP_REMOVED lines=15> */
[C---:B------:R-:W-:Y:S02]  /*1bb00*/  LOP3.LUT R44, R142.reuse, 0xffff, RZ, 0xc0, !PT ;  /* 0x0000ffff8e2c7812 */ /* 0x040fe400078ec0ff */
[--C-:B------:R-:W-:Y:S02]  /*1bb10*/  SHF.R.U32.HI R45, RZ, 0x10, R142.reuse ;  /* 0x00000010ff2d7819 */ /* 0x100fe4000001168e */
[----:B------:R-:W-:Y:S01]  /*1bb20*/  LOP3.LUT R87, R142, 0xff, RZ, 0xc0, !PT ;  /* 0x000000ff8e577812 */ /* 0x000fe200078ec0ff */
[C---:B------:R-:W-:Y:S01]  /*1bb30*/  HMMA.16816.F32 R8, R36.reuse, R48, R8 ;  /* 0x000000302408723c */ /* 0x040fe20000001808 */
[----:B------:R-:W-:Y:S03]  /*1bb40*/  SHF.R.U32.HI R86, RZ, 0x18, R142 ;  /* 0x00000018ff567819 */ /* 0x000fe6000001168e */
[----:B------:R-:W-:Y:S02]  /*1bb50*/  SHF.R.U32.HI R44, RZ, 0x8, R44 ;  /* 0x00000008ff2c7819 */ /* 0x000fe4000001162c */
[----:B------:R-:W-:Y:S02]  /*1bb60*/  LOP3.LUT R45, R45, 0xff, RZ, 0xc0, !PT ;  /* 0x000000ff2d2d7812 */ /* 0x000fe400078ec0ff */
[----:B------:R-:W-:Y:S01]  /*1bb70*/  PRMT R87, R87, 0x5410, R44 ;  /* 0x0000541057577816 */ /* 0x000fe2000000002c */
[-C--:B------:R-:W-:Y:S03]  /*1bb80*/  HMMA.16816.F32 R12, R36, R50.reuse, R12 ;  /* 0x00000032240c723c */ /* 0x080fe6000000180c */
[----:B------:R-:W-:Y:S02]  /*1bb90*/  PRMT R86, R45, 0x5410, R86 ;  /* 0x000054102d567816 */ /* 0x000fe40000000056 */
[C---:B------:R-:W-:Y:S01]  /*1bba0*/  LOP3.LUT R49, R172.reuse, 0xffff, RZ, 0xc0, !PT ;  /* 0x0000ffffac317812 */ /* 0x040fe200078ec0ff */
[----:B------:R-:W1:Y:S01]  /*1bbb0*/  LDSM.16.MT88.4 R44, [R218+0x5000] ;  /* 0x00500000da2c783b */ /* 0x000e620000004200 */
[----:B------:R-:W-:Y:S01]  /*1bbc0*/  LOP3.LUT R84, R172, 0xff, RZ, 0xc0, !PT ;  /* 0x000000ffac547812 */ /* 0x000fe200078ec0ff */
[C---:B------:R-:W-:Y:S01]  /*1bbd0*/  HMMA.16816.F32 R16, R40.reuse, R50, R16 ;  /* 0x000000322810723c */ /* 0x040fe20000001810 */
[----:B------:R-:W-:Y:S03]  /*1bbe0*/  SHF.R.U32.HI R49, RZ, 0x8, R49 ;  /* 0x00000008ff317819 */ /* 0x000fe60000011631 */
[--C-:B------:R-:W-:Y:S02]  /*1bbf0*/  SHF.R.U32.HI R48, RZ, 0x10, R140.reuse ;  /* 0x00000010ff307819 */ /* 0x100fe4000001168c */
[----:B------:R-:W-:Y:S02]  /*1bc00*/  PRMT R84, R84, 0x5410, R49 ;  /* 0x0000541054547816 */ /* 0x000fe40000000031 */
[C---:B------:R-:W-:Y:S01]  /*1bc10*/  LOP3.LUT R51, R140.reuse, 0xffff, RZ, 0xc0, !PT ;  /* 0x0000ffff8c337812 */ /* 0x040fe200078ec0ff */
        /* <DEDUP_REMOVED lines=42> */
[--C-:B------:R-:W-:Y:S01]  /*1bec0*/  SHF.R.U32.HI R52, RZ, 0x10, R136.reuse ;  /* 0x00000010ff347819 */ /* 0x100fe20000011688 */
[C---:B------:R-:W-:Y:S01]  /*1bed0*/  HMMA.16816.F32 R8, R40.reuse, R44, R8 ;  /* 0x0000002c2808723c */ /* 0x040fe20000001808 */
[----:B------:R-:W-:Y:S03]  /*1bee0*/  LOP3.LUT R79, R132, 0xffff, RZ, 0xc0, !PT ;  /* 0x0000ffff844f7812 */ /* 0x000fe600078ec0ff */
        /* <DEDUP_REMOVED lines=8> */
[----:B------:R-:W-:Y:S01]  /*1bf70*/  SHF.R.U32.HI R79, RZ, 0x8, R79 ;  /* 0x00000008ff4f7819 */ /* 0x000fe2000001164f */
[----:B------:R-:W1:Y:S02]  /*1bf80*/  LDSM.16.MT88.4 R44, [R218+0x5400] ;  /* 0x00540000da2c783b */ /* 0x000e640000004200 */
[----:B------:R-:W-:Y:S02]  /*1bf90*/  LOP3.LUT R54, R154, 0xffff, RZ, 0xc0, !PT ;  /* 0x0000ffff9a367812 */ /* 0x000fe400078ec0ff */
[----:B------:R-:W-:Y:S02]  /*1bfa0*/  SHF.R.U32.HI R74, RZ, 0x10, R154 ;  /* 0x00000010ff4a7819 */ /* 0x000fe4000001169a */
[----:B------:R-:W-:Y:S01]  /*1bfb0*/  LOP3.LUT R52, R134, 0xffff, RZ, 0xc0, !PT ;  /* 0x0000ffff86347812 */ /* 0x000fe200078ec0ff */
[-C--:B--2---:R-:W-:Y:S03]  /*1bfc0*/  HMMA.16816.F32 R20, R36, R48.reuse, R20 ;  /* 0x000000302414723c */ /* 0x084fe60000001814 */
[----:B------:R-:W-:Y:S02]  /*1bfd0*/  PRMT R77, R84, 0x5410, R77 ;  /* 0x00005410544d7816 */ /* 0x000fe4000000004d */
[----:B------:R-:W-:Y:S02]  /*1bfe0*/  PRMT R78, R78, 0x5410, R79 ;  /* 0x000054104e4e7816 */ /* 0x000fe4000000004f */
[----:B------:R-:W-:Y:S01]  /*1bff0*/  SHF.R.U32.HI R79, RZ, 0x10, R134 ;  /* 0x00000010ff4f7819 */ /* 0x000fe20000011686 */
[C---:B------:R-:W-:Y:S01]  /*1c000*/  HMMA.16816.F32 R24, R40.reuse, R48, R24 ;  /* 0x000000302818723c */ /* 0x040fe20000001818 */
[----:B------:R-:W-:Y:S03]  /*1c010*/  LOP3.LUT R53, R154, 0xff, RZ, 0xc0, !PT ;  /* 0x000000ff9a357812 */ /* 0x000fe600078ec0ff */
[----:B------:R-:W-:Y:S02]  /*1c020*/  SHF.R.U32.HI R154, RZ, 0x18, R154 ;  /* 0x00000018ff9a7819 */ /* 0x000fe4000001169a */
[----:B------:R-:W-:Y:S02]  /*1c030*/  SHF.R.U32.HI R54, RZ, 0x8, R54 ;  /* 0x00000008ff367819 */ /* 0x000fe40000011636 */
[----:B------:R-:W-:Y:S01]  /*1c040*/  SHF.R.U32.HI R48, RZ, 0x10, R132 ;  /* 0x00000010ff307819 */ /* 0x000fe20000011684 */
[-C--:B------:R-:W-:Y:S03]  /*1c050*/  HMMA.16816.F32 R28, R40, R50.reuse, R28 ;  /* 0x00000032281c723c */ /* 0x080fe6000000181c */
[----:B------:R-:W-:Y:S02]  /*1c060*/  LOP3.LUT R48, R48, 0xff, RZ, 0xc0, !PT ;  /* 0x000000ff30307812 */ /* 0x000fe400078ec0ff */
[----:B------:R-:W-:Y:S02]  /*1c070*/  LOP3.LUT R75, R134, 0xff, RZ, 0xc0, !PT ;  /* 0x000000ff864b7812 */ /* 0x000fe400078ec0ff */
[----:B------:R-:W-:Y:S01]  /*1c080*/  PRMT R48, R48, 0x5410, R55 ;  /* 0x0000541030307816 */ /* 0x000fe20000000037 */
[--C-:B------:R-:W-:Y:S01]  /*1c090*/  HSET2.LE.AND R41, R76, R118.reuse, PT ;  /* 0x000000764c297233 */ /* 0x100fe20003803000 */
[----:B------:R-:W-:Y:S01]  /*1c0a0*/  SHF.R.U32.HI R52, RZ, 0x8, R52 ;  /* 0x00000008ff347819 */ /* 0x000fe20000011634 */
[----:B------:R-:W-:Y:S02]  /*1c0b0*/  HMMA.16816.F32 R32, R36, R50, R32 ;  /* 0x000000322420723c */ /* 0x000fe40000001820 */
[----:B------:R-:W-:Y:S01]  /*1c0c0*/  SHF.R.U32.HI R134, RZ, 0x18, R134 ;  /* 0x00000018ff867819 */ /* 0x000fe20000011686 */
[--C-:B------:R-:W-:Y:S01]  /*1c0d0*/  HSET2.LE.AND R48, R48, R118.reuse, PT ;  /* 0x0000007630307233 */ /* 0x100fe20003803000 */
[----:B------:R-:W-:Y:S01]  /*1c0e0*/  LOP3.LUT R79, R79, 0xff, RZ, 0xc0, !PT ;  /* 0x000000ff4f4f7812 */ /* 0x000fe200078ec0ff */
[--C-:B------:R-:W-:Y:S01]  /*1c0f0*/  HSET2.LE.AND R40, R78, R118.reuse, PT ;  /* 0x000000764e287233 */ /* 0x100fe20003803000 */
[----:B------:R-:W-:Y:S01]  /*1c100*/  LOP3.LUT R42, R41, R72, RZ, 0xc0, !PT ;  /* 0x00000048292a7212 */ /* 0x000fe200078ec0ff */
[--C-:B------:R-:W-:Y:S01]  /*1c110*/  HSET2.LE.AND R43, R77, R118.reuse, PT ;  /* 0x000000764d2b7233 */ /* 0x100fe20003803000 */
[----:B------:R-:W-:Y:S04]  /*1c120*/  LOP3.LUT R41, R48, R71, RZ, 0xc0, !PT ;  /* 0x0000004730297212 */ /* 0x000fe800078ec0ff */
[----:B------:R-:W-:Y:S02]  /*1c130*/  LOP3.LUT R71, R74, 0xff, RZ, 0xc0, !PT ;  /* 0x000000ff4a477812 */ /* 0x000fe400078ec0ff */
[----:B------:R-:W-:Y:S02]  /*1c140*/  PRMT R49, R53, 0x5410, R54 ;  /* 0x0000541035317816 */ /* 0x000fe40000000036 */
        /* <DEDUP_REMOVED lines=9> */
[----:B------:R-:W-:Y:S01]  /*1c1e0*/  LOP3.LUT R50, R138, 0xff, RZ, 0xc0, !PT ;  /* 0x000000ff8a327812 */ /* 0x000fe200078ec0ff */
[--C-:B------:R-:W-:Y:S01]  /*1c1f0*/  HSET2.LE.AND R48, R48, R118.reuse, PT ;  /* 0x0000007630307233 */ /* 0x100fe20003803000 */
[----:B------:R-:W-:Y:S01]  /*1c200*/  LOP3.LUT R36, R36, R69, RZ, 0xc0, !PT ;  /* 0x0000004524247212 */ /* 0x000fe200078ec0ff */
[----:B------:R-:W-:Y:S01]  /*1c210*/  LDSM.16.MT88.4 R152, [R218+0x5c00] ;  /* 0x005c0000da98783b */ /* 0x000fe20000004200 */
[----:B------:R-:W-:Y:S01]  /*1c220*/  LOP3.LUT R37, R38, R67, RZ, 0xc0, !PT ;  /* 0x0000004326257212 */ /* 0x000fe200078ec0ff */
[-C--:B-1----:R-:W-:Y:S01]  /*1c230*/  HMMA.16816.F32 R4, R40, R44.reuse, R4 ;  /* 0x0000002c2804723c */ /* 0x082fe20000001804 */
[----:B------:R-:W-:Y:S02]  /*1c240*/  LOP3.LUT R38, R39, R66, RZ, 0xc0, !PT ;  /* 0x0000004227267212 */ /* 0x000fe400078ec0ff */
[----:B------:R-:W-:Y:S02]  /*1c250*/  LOP3.LUT R39, R48, R65, RZ, 0xc0, !PT ;  /* 0x0000004130277212 */ /* 0x000fe400078ec0ff */
[--C-:B------:R-:W-:Y:S02]  /*1c260*/  SHF.R.U32.HI R48, RZ, 0x18, R138.reuse ;  /* 0x00000018ff307819 */ /* 0x100fe4000001168a */
[----:B------:R-:W-:Y:S02]  /*1c270*/  LOP3.LUT R51, R130, 0xffff, RZ, 0xc0, !PT ;  /* 0x0000ffff82337812 */ /* 0x000fe400078ec0ff */
[----:B------:R-:W-:Y:S01]  /*1c280*/  LOP3.LUT R67, R144, 0xffff, RZ, 0xc0, !PT ;  /* 0x0000ffff90437812 */ /* 0x000fe200078ec0ff */
[C---:B------:R-:W-:Y:S02]  /*1c290*/  HMMA.16816.F32 R8, R36.reuse, R44, R8 ;  /* 0x0000002c2408723c */ /* 0x040fe40000001808 */
[----:B------:R-:W-:Y:S02]  /*1c2a0*/  LOP3.LUT R65, R130, 0xff, RZ, 0xc0, !PT ;  /* 0x000000ff82417812 */ /* 0x000fe400078ec0ff */
[----:B------:R-:W-:Y:S02]  /*1c2b0*/  LOP3.LUT R66, R144, 0xff, RZ, 0xc0, !PT ;  /* 0x000000ff90427812 */ /* 0x000fe400078ec0ff */
[----:B------:R-:W-:Y:S02]  /*1c2c0*/  SHF.R.U32.HI R67, RZ, 0x8, R67 ;  /* 0x00000008ff437819 */ /* 0x000fe40000011643 */
[----:B------:R-:W-:Y:S01]  /*1c2d0*/  LOP3.LUT R45, R138, 0xffff, RZ, 0xc0, !PT ;  /* 0x0000ffff8a2d7812 */ /* 0x000fe200078ec0ff */
[-C--:B------:R-:W-:Y:S03]  /*1c2e0*/  HMMA.16816.F32 R12, R36, R46.reuse, R12 ;  /* 0x0000002e240c723c */ /* 0x080fe6000000180c */
[----:B------:R-:W-:Y:S02]  /*1c2f0*/  SHF.R.U32.HI R44, RZ, 0x10, R138 ;  /* 0x00000010ff2c7819 */ /* 0x000fe4000001168a */
[----:B------:R-:W-:Y:S02]  /*1c300*/  SHF.R.U32.HI R45, RZ, 0x8, R45 ;  /* 0x00000008ff2d7819 */ /* 0x000fe4000001162d */
[--C-:B------:R-:W-:Y:S01]  /*1c310*/  SHF.R.U32.HI R49, RZ, 0x10, R130.reuse ;  /* 0x00000010ff317819 */ /* 0x100fe20000011682 */
[C---:B------:R-:W-:Y:S01]  /*1c320*/  HMMA.16816.F32 R16, R40.reuse, R46, R16 ;  /* 0x0000002e2810723c */ /* 0x040fe20000001810 */
[----:B------:R-:W-:Y:S03]  /*1c330*/  PRMT R50, R50, 0x5410, R45 ;  /* 0x0000541032327816 */ /* 0x000fe6000000002d */
[----:B------:R-:W-:Y:S02]  /*1c340*/  LOP3.LUT R70, R156, 0xffff, RZ, 0xc0, !PT ;  /* 0x0000ffff9c467812 */ /* 0x000fe400078ec0ff */
[----:B------:R-:W-:Y:S02]  /*1c350*/  SHF.R.U32.HI R130, RZ, 0x18, R130 ;  /* 0x00000018ff827819 */ /* 0x000fe40000011682 */
[----:B------:R-:W-:Y:S01]  /*1c360*/  LOP3.LUT R47, R44, 0xff, RZ, 0xc0, !PT ;  /* 0x000000ff2c2f7812 */ /* 0x000fe200078ec0ff */
[-C--:B--2---:R-:W-:Y:S03]  /*1c370*/  HMMA.16816.F32 R20, R40, R52.reuse, R20 ;  /* 0x000000342814723c */ /* 0x084fe60000001814 */
[----:B------:R-:W-:Y:S02]  /*1c380*/  PRMT R48, R47, 0x5410, R48 ;  /* 0x000054102f307816 */ /* 0x000fe40000000030 */
[----:B------:R-:W-:Y:S01]  /*1c390*/  SHF.R.U32.HI R70, RZ, 0x8, R70 ;  /* 0x00000008ff467819 */ /* 0x000fe20000011646 */
[----:B------:R-:W1:Y:S02]  /*1c3a0*/  LDSM.16.MT88.4 R44, [R218+0x5800] ;  /* 0x00580000da2c783b */ /* 0x000e640000004200 */
[C---:B------:R-:W-:Y:S01]  /*1c3b0*/  HMMA.16816.F32 R24, R36.reuse, R52, R24 ;  /* 0x000000342418723c */ /* 0x040fe20000001818 */
[--C-:B------:R-:W-:Y:S06]  /*1c3c0*/  HSET2.LE.AND R48, R48, R118.reuse, PT ;  /* 0x0000007630307233 */ /* 0x100fec0003803000 */
        /* <DEDUP_REMOVED lines=8> */
[----:B------:R-:W-:Y:S02]  /*1c450*/  PRMT R65, R66, 0x5410, R67 ;  /* 0x0000541042417816 */ /* 0x000fe40000000043 */
        /* <DEDUP_REMOVED lines=9> */
[----:B------:R-:W-:Y:S02]  /*1c4f0*/  LOP3.LUT R36, R39, R64, RZ, 0xc0, !PT ;  /* 0x0000004027247212 */ /* 0x000fe400078ec0ff */
        /* <DEDUP_REMOVED lines=19> */
[--C-:B------:R-:W-:Y:S02]  /*1c630*/  SHF.R.U32.HI R58, RZ, 0x18, R114.reuse ;  /* 0x00000018ff3a7819 */ /* 0x100fe40000011672 */
[----:B------:R-:W-:Y:S02]  /*1c640*/  ISETP.LE.U32.AND P4, PT, R53, UR15, PT ;  /* 0x0000000f35007c0c */ /* 0x000fe4000bf83070 */
[----:B------:R-:W-:Y:S02]  /*1c650*/  ISETP.LE.U32.AND P0, PT, R52, UR15, PT ;  /* 0x0000000f34007c0c */ /* 0x000fe4000bf03070 */
[----:B------:R-:W-:Y:S01]  /*1c660*/  LOP3.LUT R45, R114, 0xffff, RZ, 0xc0, !PT ;  /* 0x0000ffff722d7812 */ /* 0x000fe200078ec0ff */
[-C--:B------:R-:W-:Y:S01]  /*1c670*/  HMMA.16816.F32 R12, R40, R46.reuse, R12 ;  /* 0x0000002e280c723c */ /* 0x080fe2000000180c */
[----:B------:R-:W-:Y:S03]  /*1c680*/  SHF.R.U32.HI R44, RZ, 0x10, R114 ;  /* 0x00000010ff2c7819 */ /* 0x000fe60000011672 */
[----:B------:R-:W-:Y:S02]  /*1c690*/  SHF.R.U32.HI R60, RZ, 0x8, R45 ;  /* 0x00000008ff3c7819 */ /* 0x000fe4000001162d */
[----:B------:R-:W-:Y:S02]  /*1c6a0*/  LOP3.LUT R53, R44, 0xff, RZ, 0xc0, !PT ;  /* 0x000000ff2c357812 */ /* 0x000fe400078ec0ff */
[----:B------:R-:W-:Y:S01]  /*1c6b0*/  LOP3.LUT R44, R54, 0xff, RZ, 0xc0, !PT ;  /* 0x000000ff362c7812 */ /* 0x000fe200078ec0ff */
[C---:B------:R-:W-:Y:S03]  /*1c6c0*/  HMMA.16816.F32 R16, R36.reuse, R46, R16 ;  /* 0x0000002e2410723c */ /* 0x040fe60000001810 */
[----:B------:R-:W-:Y:S01]  /*1c6d0*/  LOP3.LUT R54, R126, 0xff, RZ, 0xc0, !PT ;  /* 0x000000ff7e367812 */ /* 0x000fe200078ec0ff */
[C---:B------:R-:W-:Y:S01]  /*1c6e0*/  @!P0 HADD2 R68, -R56.reuse.H1_H1, -RZ.H0_H0 ;  /* 0xa00000ff38448230 */ /* 0x040fe20000000d00 */
[C---:B------:R-:W-:Y:S02]  /*1c6f0*/  LOP3.LUT R52, R110.reuse, 0xff, RZ, 0xc0, !PT ;  /* 0x000000ff6e347812 */ /* 0x040fe400078ec0ff */
[----:B------:R-:W-:Y:S01]  /*1c700*/  LOP3.LUT R47, R110, 0xffff, RZ, 0xc0, !PT ;  /* 0x0000ffff6e2f7812 */ /* 0x000fe200078ec0ff */
[-C--:B--2---:R-:W-:Y:S01]  /*1c710*/  HMMA.16816.F32 R20, R36, R48.reuse, R20 ;  /* 0x000000302414723c */ /* 0x084fe20000001814 */
[----:B------:R-:W-:Y:S02]  /*1c720*/  SHF.R.U32.HI R46, RZ, 0x10, R110 ;  /* 0x00000010ff2e7819 */ /* 0x000fe4000001166e */
[----:B------:R-:W-:Y:S02]  /*1c730*/  ISETP.LE.U32.AND P2, PT, R44, UR15, PT ;  /* 0x0000000f2c007c0c */ /* 0x000fe4000bf43070 */
[----:B------:R-:W-:Y:S02]  /*1c740*/  SHF.R.U32.HI R45, RZ, 0x8, R47 ;  /* 0x00000008ff2d7819 */ /* 0x000fe4000001162f */
[----:B------:R-:W-:Y:S01]  /*1c750*/  LOP3.LUT R47, R126, 0xffff, RZ, 0xc0, !PT ;  /* 0x0000ffff7e2f7812 */ /* 0x000fe200078ec0ff */
[C---:B------:R-:W-:Y:S01]  /*1c760*/  HMMA.16816.F32 R24, R40.reuse, R48, R24 ;  /* 0x000000302818723c */ /* 0x040fe20000001818 */
[----:B------:R-:W-:Y:S03]  /*1c770*/  PRMT R58, R53, 0x5410, R58 ;  /* 0x00005410353a7816 */ /* 0x000fe6000000003a */
[----:B------:R-:W-:Y:S02]  /*1c780*/  SHF.R.U32.HI R47, RZ, 0x8, R47 ;  /* 0x00000008ff2f7819 */ /* 0x000fe4000001162f */
[----:B------:R-:W-:Y:S02]  /*1c790*/  LOP3.LUT R46, R46, 0xff, RZ, 0xc0, !PT ;  /* 0x000000ff2e2e7812 */ /* 0x000fe400078ec0ff */
[----:B------:R-:W-:Y:S01]  /*1c7a0*/  PRMT R53, R54, 0x5410, R47 ;  /* 0x0000541036357816 */ /* 0x000fe2000000002f */
[----:B---3--:R-:W-:Y:S01]  /*1c7b0*/  @!P2 HADD2 R80, -R56.H0_H0, -RZ.H0_H0 ;  /* 0xa00000ff3850a230 */ /* 0x008fe20000000900 */
[-C--:B------:R-:W-:Y:S02]  /*1c7c0*/  HMMA.16816.F32 R28, R40, R50.reuse, R28 ;  /* 0x00000032281c723c */ /* 0x080fe4000000181c */
[----:B------:R-:W-:Y:S01]  /*1c7d0*/  PRMT R151, R46, 0x5410, R151 ;  /* 0x000054102e977816 */ /* 0x000fe20000000097 */
[--C-:B------:R-:W-:Y:S01]  /*1c7e0*/  HSET2.LE.AND R53, R53, R118.reuse, PT ;  /* 0x0000007635357233 */ /* 0x100fe20003803000 */
[----:B------:R-:W-:Y:S02]  /*1c7f0*/  PRMT R52, R52, 0x5410, R45 ;  /* 0x0000541034347816 */ /* 0x000fe4000000002d */
[--C-:B------:R-:W-:Y:S01]  /*1c800*/  SHF.R.U32.HI R62, RZ, 0x10, R126.reuse ;  /* 0x00000010ff3e7819 */ /* 0x100fe2000001167e */
[----:B------:R-:W1:Y:S01]  /*1c810*/  LDSM.16.MT88.4 R44, [R217+0x5c00] ;  /* 0x005c0000d92c783b */ /* 0x000e620000004200 */
[----:B------:R-:W-:Y:S01]  /*1c820*/  LOP3.LUT R57, R114, 0xff, RZ, 0xc0, !PT ;  /* 0x000000ff72397812 */ /* 0x000fe200078ec0ff */
[----:B------:R-:W-:Y:S03]  /*1c830*/  HMMA.16816.F32 R32, R36, R50, R32 ;  /* 0x000000322420723c */ /* 0x000fe60000001820 */
[----:B------:R-:W-:Y:S01]  /*1c840*/  SHF.R.U32.HI R59, RZ, 0x18, R126 ;  /* 0x00000018ff3b7819 */ /* 0x000fe2000001167e */
[--C-:B------:R-:W-:Y:S01]  /*1c850*/  HSET2.LE.AND R151, R151, R118.reuse, PT ;  /* 0x0000007697977233 */ /* 0x100fe20003803000 */
[----:B------:R-:W-:Y:S01]  /*1c860*/  LOP3.LUT R62, R62, 0xff, RZ, 0xc0, !PT ;  /* 0x000000ff3e3e7812 */ /* 0x000fe200078ec0ff */
[--C-:B------:R-:W-:Y:S01]  /*1c870*/  HSET2.LE.AND R40, R58, R118.reuse, PT ;  /* 0x000000763a287233 */ /* 0x100fe20003803000 */
[----:B------:R-:W-:Y:S01]  /*1c880*/  LOP3.LUT R110, R110, 0xffff, RZ, 0xc0, !PT ;  /* 0x0000ffff6e6e7812 */ /* 0x000fe200078ec0ff */
[--C-:B------:R-:W-:Y:S01]  /*1c890*/  HSET2.LE.AND R37, R52, R118.reuse, PT ;  /* 0x0000007634257233 */ /* 0x100fe20003803000 */
[----:B------:R-:W-:Y:S03]  /*1c8a0*/  PRMT R57, R57, 0x5410, R60 ;  /* 0x0000541039397816 */ /* 0x000fe6000000003c */
[----:B------:R-:W-:Y:S02]  /*1c8b0*/  LOP3.LUT R60, R128, 0xffff, RZ, 0xc0, !PT ;  /* 0x0000ffff803c7812 */ /* 0x000fe400078ec0ff */
[----:B------:R-:W-:Y:S01]  /*1c8c0*/  SHF.R.U32.HI R54, RZ, 0x10, R128 ;  /* 0x00000010ff367819 */ /* 0x000fe20000011680 */
[--C-:B------:R-:W-:Y:S01]  /*1c8d0*/  HSET2.LE.AND R41, R57, R118.reuse, PT ;  /* 0x0000007639297233 */ /* 0x100fe20003803000 */
[----:B------:R-:W-:Y:S02]  /*1c8e0*/  PRMT R59, R62, 0x5410, R59 ;  /* 0x000054103e3b7816 */ /* 0x000fe4000000003b */
[----:B------:R-:W-:Y:S02]  /*1c8f0*/  SHF.R.U32.HI R48, RZ, 0x8, R110 ;  /* 0x00000008ff307819 */ /* 0x000fe4000001166e */
[----:B------:R-:W-:Y:S01]  /*1c900*/  SHF.R.U32.HI R49, RZ, 0x18, R128 ;  /* 0x00000018ff317819 */ /* 0x000fe20000011680 */
[--C-:B------:R-:W-:Y:S01]  /*1c910*/  HSET2.LE.AND R42, R59, R118.reuse, PT ;  /* 0x000000763b2a7233 */ /* 0x100fe20003803000 */
[----:B------:R-:W-:Y:S02]  /*1c920*/  LOP3.LUT R54, R54, 0xff, RZ, 0xc0, !PT ;  /* 0x000000ff36367812 */ /* 0x000fe400078ec0ff */
[----:B------:R-:W-:Y:S02]  /*1c930*/  LOP3.LUT R55, R128, 0xff, RZ, 0xc0, !PT ;  /* 0x000000ff80377812 */ /* 0x000fe400078ec0ff */
[----:B------:R-:W-:Y:S02]  /*1c940*/  SHF.R.U32.HI R60, RZ, 0x8, R60 ;  /* 0x00000008ff3c7819 */ /* 0x000fe4000001163c */
[----:B------:R-:W-:Y:S02]  /*1c950*/  LOP3.LUT R48, R48, 0xffff, RZ, 0xc0, !PT ;  /* 0x0000ffff30307812 */ /* 0x000fe400078ec0ff */
[--C-:B------:R-:W-:Y:S02]  /*1c960*/  PRMT R54, R54, 0x5410, R49.reuse ;  /* 0x0000541036367816 */ /* 0x100fe40000000031 */
[----:B------:R-:W-:Y:S02]  /*1c970*/  PRMT R55, R55, 0x5410, R60 ;  /* 0x0000541037377816 */ /* 0x000fe4000000003c */
[----:B------:R-:W-:Y:S01]  /*1c980*/  ISETP.LE.U32.AND P3, PT, R48, UR15, PT ;  /* 0x0000000f30007c0c */ /* 0x000fe2000bf63070 */
[--C-:B------:R-:W-:Y:S01]  /*1c990*/  HSET2.LE.AND R36, R54, R118.reuse, PT ;  /* 0x0000007636247233 */ /* 0x100fe20003803000 */
[C---:B------:R-:W-:Y:S01]  /*1c9a0*/  PRMT R49, R108.reuse, 0x7610, R49 ;  /* 0x000076106c317816 */ /* 0x040fe20000000031 */
[----:B------:R-:W-:Y:S01]  /*1c9b0*/  HSET2.LE.AND R39, R55, R118, PT ;  /* 0x0000007637277233 */ /* 0x000fe20003803000 */
[----:B------:R-:W-:Y:S02]  /*1c9c0*/  PRMT R48, R108, 0x7632, R48 ;  /* 0x000076326c307816 */ /* 0x000fe40000000030 */
[----:B------:R-:W-:Y:S01]  /*1c9d0*/  LOP3.LUT R160, R53, R160, RZ, 0xc0, !PT ;  /* 0x000000a035a07212 */ /* 0x000fe200078ec0ff */
[----:B------:R-:W-:Y:S01]  /*1c9e0*/  @!P4 HADD2 R124, -R49.H0_H0, -RZ.H0_H0 ;  /* 0xa00000ff317cc230 */ /* 0x000fe20000000900 */
[----:B------:R-:W-:Y:S02]  /*1c9f0*/  LOP3.LUT R162, R41, R162, RZ, 0xc0, !PT ;  /* 0x000000a229a27212 */ /* 0x000fe400078ec0ff */
[----:B------:R-:W-:Y:S02]  /*1ca00*/  LOP3.LUT R161, R42, R161, RZ, 0xc0, !PT ;  /* 0x000000a12aa17212 */ /* 0x000fe400078ec0ff */
[----:B------:R-:W-:Y:S01]  /*1ca10*/  LOP3.LUT R163, R40, R163, RZ, 0xc0, !PT ;  /* 0x000000a328a37212 */ /* 0x000fe200078ec0ff */
[----:B------:R2:W-:Y:S01]  /*1ca20*/  @!P4 STL.S16 [R1+0xe4], R124 ;  /* 0x0000e47c0100c387 */ /* 0x0005e20000100600 */
[----:B------:R-:W-:Y:S01]  /*1ca30*/  PRMT R150, R49, 0x5410, R48 ;  /* 0x0000541031967816 */ /* 0x000fe20000000030 */
[----:B----4-:R-:W-:Y:S01]  /*1ca40*/  @!P3 HADD2 R82, -R48.H0_H0, -RZ.H0_H0 ;  /* 0xa00000ff3052b230 */ /* 0x010fe20000000900 */
[----:B------:R-:W-:Y:S02]  /*1ca50*/  LOP3.LUT R151, R151, R56, RZ, 0xc0, !PT ;  /* 0x0000003897977212 */ /* 0x000fe400078ec0ff */
[----:B------:R-:W-:Y:S01]  /*1ca60*/  PRMT R43, R124, 0x7610, R43 ;  /* 0x000076107c2b7816 */ /* 0x000fe2000000002b */
[-C--:B------:R-:W-:Y:S01]  /*1ca70*/  HMMA.16816.F32 R144, R160, R152.reuse, R4 ;  /* 0x00000098a090723c */ /* 0x080fe20000001804 */
[----:B------:R-:W-:Y:S01]  /*1ca80*/  LOP3.LUT R148, R39, R148, RZ, 0xc0, !PT ;  /* 0x0000009427947212 */ /* 0x000fe200078ec0ff */
[----:B------:R2:W-:Y:S01]  /*1ca90*/  @!P3 STL.S16 [R1+0x150], R82 ;  /* 0x000150520100b387 */ /* 0x0005e20000100600 */
[----:B------:R-:W-:Y:S02]  /*1caa0*/  LOP3.LUT R149, R36, R149, RZ, 0xc0, !PT ;  /* 0x0000009524957212 */ /* 0x000fe400078ec0ff */
[----:B------:R-:W-:Y:S01]  /*1cab0*/  LOP3.LUT R150, R37, R150, RZ, 0xc0, !PT ;  /* 0x0000009625967212 */ /* 0x000fe200078ec0ff */
[----:B------:R2:W-:Y:S01]  /*1cac0*/  @!P2 STL.S16 [R1+0x16c], R80 ;  /* 0x00016c500100a387 */ /* 0x0005e20000100600 */
[----:B------:R-:W-:Y:S02]  /*1cad0*/  @P0 PRMT R5, R56, 0x7632, R5 ;  /* 0x0000763238050816 */ /* 0x000fe40000000005 */
[----:B------:R-:W-:Y:S01]  /*1cae0*/  @!P4 PRMT R49, R43, 0x5410, RZ ;  /* 0x000054102b31c816 */ /* 0x000fe200000000ff */
[----:B------:R2:W-:Y:S02]  /*1caf0*/  @!P0 STL.S16 [R1+0x170], R68 ;  /* 0x0001704401008387 */ /* 0x0005e40000100600 */
[C---:B------:R-:W-:Y:S01]  /*1cb00*/  HMMA.16816.F32 R132, R148.reuse, R152, R8 ;  /* 0x000000989484723c */ /* 0x040fe20000001808 */
[----:B------:R-:W-:Y:S01]  /*1cb10*/  PRMT R7, R82, 0x7610, R7 ;  /* 0x0000761052077816 */ /* 0x000fe20000000007 */
[----:B------:R2:W-:Y:S01]  /*1cb20*/  STG.E.U16 [R122.64+0xee], R49 ;  /* 0x0000ee317a007986 */ /* 0x0005e2000c10151c */
[----:B------:R-:W-:Y:S02]  /*1cb30*/  PRMT R4, R68, 0x7610, R4 ;  /* 0x0000761044047816 */ /* 0x000fe40000000004 */
[----:B------:R-:W-:Y:S02]  /*1cb40*/  @!P3 PRMT R48, R7, 0x5410, RZ ;  /* 0x000054100730b816 */ /* 0x000fe400000000ff */
[----:B------:R-:W-:Y:S01]  /*1cb50*/  @!P0 PRMT R5, R4, 0x5410, RZ ;  /* 0x0000541004058816 */ /* 0x000fe200000000ff */
[-C--:B------:R-:W-:Y:S01]  /*1cb60*/  HMMA.16816.F32 R136, R148, R154.reuse, R12 ;  /* 0x0000009a9488723c */ /* 0x080fe2000000180c */
[----:B------:R-:W-:Y:S01]  /*1cb70*/  PRMT R6, R80, 0x7610, R6 ;  /* 0x0000761050067816 */ /* 0x000fe20000000006 */
[----:B------:R2:W-:Y:S02]  /*1cb80*/  STG.E.U16 [R122.64+0xf0], R48 ;  /* 0x0000f0307a007986 */ /* 0x0005e4000c10151c */
[----:B------:R-:W-:Y:S02]  /*1cb90*/  IADD3 R168, P0, R206, -0x100, RZ ;  /* 0xffffff00cea87810 */ /* 0x000fe40007f1e0ff */
[----:B------:R2:W-:Y:S01]  /*1cba0*/  STG.E.U16 [R120.64+0xf2], R5 ;  /* 0x0000f20578007986 */ /* 0x0005e2000c10151c */
[----:B------:R-:W-:Y:S01]  /*1cbb0*/  @!P2 PRMT R56, R6, 0x5410, RZ ;  /* 0x000054100638a816 */ /* 0x000fe200000000ff */
[C---:B------:R-:W-:Y:S01]  /*1cbc0*/  HMMA.16816.F32 R152, R160.reuse, R154, R16 ;  /* 0x0000009aa098723c */ /* 0x040fe20000001810 */
[----:B------:R-:W-:Y:S02]  /*1cbd0*/  IADD3.X R4, R207, -0x1, RZ, P0, !PT ;  /* 0xffffffffcf047810 */ /* 0x000fe400007fe4ff */
[----:B------:R-:W-:Y:S01]  /*1cbe0*/  ISETP.LT.AND P2, PT, RZ, UR20, PT ;  /* 0x00000014ff007c0c */ /* 0x000fe2000bf41270 */
[----:B------:R2:W-:Y:S01]  /*1cbf0*/  STG.E.U16 [R120.64+0xf0], R56 ;  /* 0x0000f03878007986 */ /* 0x0005e2000c10151c */
[----:B------:R-:W-:Y:S03]  /*1cc00*/  UIADD3 UR20, UR20, -0x1, URZ ;  /* 0xffffffff14147890 */ /* 0x000fe6000fffe03f */
[-C--:B-1----:R-:W-:Y:S01]  /*1cc10*/  HMMA.16816.F32 R156, R160, R44.reuse, R20 ;  /* 0x0000002ca09c723c */ /* 0x082fe20000001814 */
[----:B------:R2:W-:Y:S07]  /*1cc20*/  STL [R1+0x200], R4 ;  /* 0x0002000401007387 */ /* 0x0005ee0000100800 */
[C---:B------:R-:W-:Y:S08]  /*1cc30*/  HMMA.16816.F32 R140, R148.reuse, R44, R24 ;  /* 0x0000002c948c723c */ /* 0x040ff00000001818 */
[-C--:B------:R-:W-:Y:S08]  /*1cc40*/  HMMA.16816.F32 R148, R148, R46.reuse, R28 ;  /* 0x0000002e9494723c */ /* 0x080ff0000000181c */
[----:B------:R-:W-:Y:S01]  /*1cc50*/  HMMA.16816.F32 R160, R160, R46, R32 ;  /* 0x0000002ea0a0723c */ /* 0x000fe20000001820 */
[----:B--2--5:R-:W-:-:S07]  /*1cc60*/  @P2 BRA `(.L_x_656) ;  /* 0xffff3f0000002947 */ /* 0x024fce000383ffff */
.L_x_655:
        /* <DEDUP_REMOVED lines=44> */
[----:B------:R-:W-:Y:S01]  /*1cf30*/  @!UP3 UMOV UR24, UR19 ;  /* 0x000000130018bc82 */ /* 0x000fe20008000000 */
[----:B--2---:R-:W1:Y:S04]  /*1cf40*/  SHFL.BFLY PT, R7, R11, 0x2, 0x1f ;  /* 0x0c401f000b077f89 */ /* 0x004e6800000e0000 */
[----:B---3--:R-:W2:Y:S04]  /*1cf50*/  SHFL.BFLY PT, R6, R10, 0x2, 0x1f ;  /* 0x0c401f000a067f89 */ /* 0x008ea800000e0000 */
[----:B----4-:R-:W3:Y:S04]  /*1cf60*/  SHFL.BFLY PT, R5, R9, 0x2, 0x1f ;  /* 0x0c401f0009057f89 */ /* 0x010ee800000e0000 */
[----:B------:R-:W4:Y:S01]  /*1cf70*/  SHFL.BFLY PT, R4, R8, 0x2, 0x1f ;  /* 0x0c401f0008047f89 */ /* 0x000f2200000e0000 */
[----:B-1----:R-:W-:-:S02]  /*1cf80*/  FADD.FTZ R7, R7, R11 ;  /* 0x0000000b07077221 */ /* 0x002fc40000010000 */
[----:B--2---:R-:W-:-:S03]  /*1cf90*/  FADD.FTZ R6, R6, R10 ;  /* 0x0000000a06067221 */ /* 0x004fc60000010000 */
[----:B------:R-:W-:Y:S01]  /*1cfa0*/  SHFL.BFLY PT, R12, R7, 0x1, 0x1f ;  /* 0x0c201f00070c7f89 */ /* 0x000fe200000e0000 */
[----:B---3--:R-:W-:-:S03]  /*1cfb0*/  FADD.FTZ R5, R5, R9 ;  /* 0x0000000905057221 */ /* 0x008fc60000010000 */
[----:B------:R-:W1:Y:S01]  /*1cfc0*/  SHFL.BFLY PT, R11, R6, 0x1, 0x1f ;  /* 0x0c201f00060b7f89 */ /* 0x000e6200000e0000 */
[----:B----4-:R-:W-:-:S03]  /*1cfd0*/  FADD.FTZ R4, R4, R8 ;  /* 0x0000000804047221 */ /* 0x010fc60000010000 */
[----:B------:R-:W2:Y:S04]  /*1cfe0*/  SHFL.BFLY PT, R10, R5, 0x1, 0x1f ;  /* 0x0c201f00050a7f89 */ /* 0x000ea800000e0000 */
[----:B------:R-:W3:Y:S04]  /*1cff0*/  S2R R8, SR_TID.X ;  /* 0x0000000000087919 */ /* 0x000ee80000002100 */
[----:B------:R-:W4:Y:S01]  /*1d000*/  SHFL.BFLY PT, R9, R4, 0x1, 0x1f ;  /* 0x0c201f0004097f89 */ /* 0x000f2200000e0000 */
[----:B-1----:R-:W-:-:S05]  /*1d010*/  FADD.FTZ R11, R6, R11 ;  /* 0x0000000b060b7221 */ /* 0x002fca0000010000 */
[----:B------:R-:W-:Y:S01]  /*1d020*/  FSETP.NE.FTZ.AND P3, PT, R11, RZ, PT ;  /* 0x000000ff0b00720b */ /* 0x000fe20003f75000 */
[----:B--2---:R-:W-:Y:S01]  /*1d030*/  FADD.FTZ R10, R5, R10 ;  /* 0x0000000a050a7221 */ /* 0x004fe20000010000 */
[----:B---3--:R-:W-:Y:S01]  /*1d040*/  SHF.R.S32.HI R5, RZ, 0x1f, R8 ;  /* 0x0000001fff057819 */ /* 0x008fe20000011408 */
[----:B----4-:R-:W-:-:S03]  /*1d050*/  FADD.FTZ R9, R4, R9 ;  /* 0x0000000904097221 */ /* 0x010fc60000010000 */
[----:B------:R-:W-:-:S07]  /*1d060*/  LEA.HI R6, R5, R8, RZ, 0x2 ;  /* 0x0000000805067211 */ /* 0x000fce00078f10ff */
[----:B------:R-:W1:Y:S01]  /*1d070*/  @P3 MUFU.RCP R16, R11 ;  /* 0x0000000b00103308 */ /* 0x000e620000001000 */
[----:B------:R-:W-:Y:S01]  /*1d080*/  FADD.FTZ R12, R7, R12 ;  /* 0x0000000c070c7221 */ /* 0x000fe20000010000 */
[----:B------:R-:W-:Y:S02]  /*1d090*/  FSETP.NE.FTZ.AND P1, PT, R9, RZ, PT ;  /* 0x000000ff0900720b */ /* 0x000fe40003f35000 */
[----:B------:R-:W-:Y:S02]  /*1d0a0*/  LOP3.LUT R7, R6, 0xfffffffc, RZ, 0xc0, !PT ;  /* 0xfffffffc06077812 */ /* 0x000fe400078ec0ff */
[----:B------:R-:W-:-:S03]  /*1d0b0*/  LEA.HI R5, R5, R8, RZ, 0x5 ;  /* 0x0000000805057211 */ /* 0x000fc600078f28ff */
[----:B------:R-:W-:Y:S01]  /*1d0c0*/  IMAD.IADD R7, R8, 0x1, -R7 ;  /* 0x0000000108077824 */ /* 0x000fe200078e0a07 */
[----:B------:R-:W-:-:S04]  /*1d0d0*/  SHF.R.S32.HI R4, RZ, 0x5, R5 ;  /* 0x00000005ff047819 */ /* 0x000fc80000011405 */
[----:B------:R-:W-:Y:S01]  /*1d0e0*/  LEA R4, R4, R7, 0x8 ;  /* 0x0000000704047211 */ /* 0x000fe200078e40ff */
[----:B-1----:R-:W-:Y:S01]  /*1d0f0*/  FMUL.FTZ R16, R16, c[0x0][0x2dc] ;  /* 0x0000b70010107a20 */ /* 0x002fe20000410000 */
[----:B------:R-:W-:Y:S01]  /*1d100*/  SHF.R.S32.HI R7, RZ, 0x2, R6 ;  /* 0x00000002ff077819 */ /* 0x000fe20000011406 */
[----:B------:R-:W1:Y:S02]  /*1d110*/  @P1 MUFU.RCP R14, R9 ;  /* 0x00000009000e1308 */ /* 0x000e640000001000 */
[C---:B------:R-:W-:Y:S02]  /*1d120*/  FMUL.FTZ R146, R16.reuse, R146 ;  /* 0x0000009210927220 */ /* 0x040fe40000410000 */
[C---:B------:R-:W-:Y:S02]  /*1d130*/  FMUL.FTZ R147, R16.reuse, R147 ;  /* 0x0000009310937220 */ /* 0x040fe40000410000 */
[C---:B------:R-:W-:Y:S02]  /*1d140*/  FMUL.FTZ R154, R16.reuse, R154 ;  /* 0x0000009a109a7220 */ /* 0x040fe40000410000 */
[----:B------:R-:W-:-:S02]  /*1d150*/  FMUL.FTZ R155, R16, R155 ;  /* 0x0000009b109b7220 */ /* 0x000fc40000410000 */
[C---:B------:R-:W-:Y:S02]  /*1d160*/  FMUL.FTZ R158, R16.reuse, R158 ;  /* 0x0000009e109e7220 */ /* 0x040fe40000410000 */
[C---:B------:R-:W-:Y:S02]  /*1d170*/  FMUL.FTZ R159, R16.reuse, R159 ;  /* 0x0000009f109f7220 */ /* 0x040fe40000410000 */
[C---:B------:R-:W-:Y:S02]  /*1d180*/  FMUL.FTZ R162, R16.reuse, R162 ;  /* 0x000000a210a27220 */ /* 0x040fe40000410000 */
[----:B------:R-:W-:Y:S01]  /*1d190*/  FMUL.FTZ R163, R16, R163 ;  /* 0x000000a310a37220 */ /* 0x000fe20000410000 */
[----:B------:R-:W-:-:S04]  /*1d1a0*/  SHF.R.S32.HI R16, RZ, 0x1f, R7 ;  /* 0x0000001fff107819 */ /* 0x000fc80000011407 */
[----:B------:R-:W-:-:S04]  /*1d1b0*/  LEA.HI R16, R16, R7, RZ, 0x3 ;  /* 0x0000000710107211 */ /* 0x000fc800078f18ff */
[----:B------:R-:W-:Y:S01]  /*1d1c0*/  LOP3.LUT R16, R16, 0xfffffff8, RZ, 0xc0, !PT ;  /* 0xfffffff810107812 */ /* 0x000fe200078ec0ff */
[----:B-1----:R-:W-:-:S04]  /*1d1d0*/  FMUL.FTZ R14, R14, c[0x0][0x2dc] ;  /* 0x0000b7000e0e7a20 */ /* 0x002fc80000410000 */
[----:B------:R-:W-:Y:S01]  /*1d1e0*/  IMAD.IADD R16, R7, 0x1, -R16 ;  /* 0x0000000107107824 */ /* 0x000fe200078e0a10 */
[----:B------:R-:W-:Y:S01]  /*1d1f0*/  FSETP.NE.FTZ.AND P4, PT, R12, RZ, PT ;  /* 0x000000ff0c00720b */ /* 0x000fe20003f95000 */
[C---:B------:R-:W-:Y:S02]  /*1d200*/  FMUL.FTZ R134, R14.reuse, R134 ;  /* 0x000000860e867220 */ /* 0x040fe40000410000 */
[C---:B------:R-:W-:Y:S02]  /*1d210*/  FMUL.FTZ R135, R14.reuse, R135 ;  /* 0x000000870e877220 */ /* 0x040fe40000410000 */
[C---:B------:R-:W-:Y:S02]  /*1d220*/  FMUL.FTZ R138, R14.reuse, R138 ;  /* 0x0000008a0e8a7220 */ /* 0x040fe40000410000 */
[C---:B------:R-:W-:Y:S02]  /*1d230*/  FMUL.FTZ R139, R14.reuse, R139 ;  /* 0x0000008b0e8b7220 */ /* 0x040fe40000410000 */
[----:B------:R-:W-:-:S02]  /*1d240*/  FMUL.FTZ R142, R14, R142 ;  /* 0x0000008e0e8e7220 */ /* 0x000fc40000410000 */
[C---:B------:R-:W-:Y:S02]  /*1d250*/  FMUL.FTZ R143, R14.reuse, R143 ;  /* 0x0000008f0e8f7220 */ /* 0x040fe40000410000 */
[C---:B------:R-:W-:Y:S02]  /*1d260*/  FMUL.FTZ R150, R14.reuse, R150 ;  /* 0x000000960e967220 */ /* 0x040fe40000410000 */
[----:B------:R-:W-:Y:S01]  /*1d270*/  FMUL.FTZ R151, R14, R151 ;  /* 0x000000970e977220 */ /* 0x000fe20000410000 */
[----:B------:R-:W-:Y:S02]  /*1d280*/  LEA.HI R14, R16, R16, RZ, 0x1 ;  /* 0x00000010100e7211 */ /* 0x000fe400078f08ff */
[----:B------:R-:W-:Y:S02]  /*1d290*/  FSETP.NE.FTZ.AND P2, PT, R10, RZ, PT ;  /* 0x000000ff0a00720b */ /* 0x000fe40003f55000 */
[----:B------:R-:W-:Y:S02]  /*1d2a0*/  SHF.R.S32.HI R17, RZ, 0x1, R14 ;  /* 0x00000001ff117819 */ /* 0x000fe4000001140e */
[----:B------:R-:W-:-:S02]  /*1d2b0*/  LOP3.LUT R19, R14, 0x3fffffe, RZ, 0xc0, !PT ;  /* 0x03fffffe0e137812 */ /* 0x000fc400078ec0ff */
[----:B------:R-:W-:Y:S02]  /*1d2c0*/  SHF.L.U32 R14, R17, 0x6, RZ ;  /* 0x00000006110e7819 */ /* 0x000fe400000006ff */
[----:B------:R-:W-:Y:S01]  /*1d2d0*/  IADD3 R19, R16, -R19, RZ ;  /* 0x8000001310137210 */ /* 0x000fe20007ffe0ff */
[----:B------:R-:W1:Y:S01]  /*1d2e0*/  @P4 MUFU.RCP R15, R12 ;  /* 0x0000000c000f4308 */ /* 0x000e620000001000 */
[----:B------:R-:W-:-:S03]  /*1d2f0*/  LOP3.LUT R14, R14, 0xc0, RZ, 0xc0, !PT ;  /* 0x000000c00e0e7812 */ /* 0x000fc600078ec0ff */
[----:B------:R-:W-:Y:S01]  /*1d300*/  IMAD R4, R19, 0x10, R4 ;  /* 0x0000001013047824 */ /* 0x000fe200078e0204 */
[----:B------:R-:W-:-:S03]  /*1d310*/  LEA.HI R19, R14, R14, RZ, 0x1d ;  /* 0x0000000e0e137211 */ /* 0x000fc600078fe8ff */
[----:B------:R-:W2:Y:S01]  /*1d320*/  @P2 MUFU.RCP R13, R10 ;  /* 0x0000000a000d2308 */ /* 0x000ea20000001000 */
[----:B------:R-:W-:Y:S02]  /*1d330*/  LOP3.LUT R16, R17, 0x1, RZ, 0xc0, !PT ;  /* 0x0000000111107812 */ /* 0x000fe400078ec0ff */
[----:B------:R-:W-:Y:S02]  /*1d340*/  LEA R19, R4, R19, 0x1 ;  /* 0x0000001304137211 */ /* 0x000fe400078e08ff */
[----:B------:R-:W-:Y:S02]  /*1d350*/  ISETP.NE.U32.AND P0, PT, R16, 0x1, PT ;  /* 0x000000011000780c */ /* 0x000fe40003f05070 */
[----:B------:R-:W-:-:S04]  /*1d360*/  MOV R4, 0xfffffff0 ;  /* 0xfffffff000047802 */ /* 0x000fc80000000f00 */
[----:B------:R-:W-:Y:S02]  /*1d370*/  SEL R4, R4, 0x10, !P0 ;  /* 0x0000001004047807 */ /* 0x000fe40004000000 */
[----:B------:R-:W-:Y:S01]  /*1d380*/  LOP3.LUT P0, RZ, R17, 0x2, RZ, 0xc0, !PT ;  /* 0x0000000211ff7812 */ /* 0x000fe2000780c0ff */
[----:B-1----:R-:W-:Y:S02]  /*1d390*/  FMUL.FTZ R15, R15, c[0x0][0x2dc] ;  /* 0x0000b7000f0f7a20 */ /* 0x002fe40000410000 */
[----:B--2---:R-:W-:Y:S02]  /*1d3a0*/  FMUL.FTZ R13, R13, c[0x0][0x2dc] ;  /* 0x0000b7000d0d7a20 */ /* 0x004fe40000410000 */
[C---:B------:R-:W-:Y:S02]  /*1d3b0*/  FMUL.FTZ R144, R15.reuse, R144 ;  /* 0x000000900f907220 */ /* 0x040fe40000410000 */
[----:B------:R-:W-:Y:S02]  /*1d3c0*/  FMUL.FTZ R145, R15, R145 ;  /* 0x000000910f917220 */ /* 0x000fe40000410000 */
[----:B------:R-:W-:-:S02]  /*1d3d0*/  IMAD.SHL.U32 R19, R19, 0x2, RZ ;  /* 0x0000000213137824 */ /* 0x000fc400078e00ff */
[C---:B------:R-:W-:Y:S02]  /*1d3e0*/  FMUL.FTZ R152, R15.reuse, R152 ;  /* 0x000000980f987220 */ /* 0x040fe40000410000 */
[----:B------:R-:W-:Y:S02]  /*1d3f0*/  FMUL.FTZ R153, R15, R153 ;  /* 0x000000990f997220 */ /* 0x000fe40000410000 */
[C---:B------:R-:W-:Y:S02]  /*1d400*/  FMUL.FTZ R132, R13.reuse, R132 ;  /* 0x000000840d847220 */ /* 0x040fe40000410000 */
[C---:B------:R-:W-:Y:S02]  /*1d410*/  FMUL.FTZ R133, R13.reuse, R133 ;  /* 0x000000850d857220 */ /* 0x040fe40000410000 */
[C---:B------:R-:W-:Y:S02]  /*1d420*/  FMUL.FTZ R136, R13.reuse, R136 ;  /* 0x000000880d887220 */ /* 0x040fe40000410000 */
[----:B------:R-:W-:Y:S01]  /*1d430*/  FMUL.FTZ R137, R13, R137 ;  /* 0x000000890d897220 */ /* 0x000fe20000410000 */
[----:B------:R-:W-:Y:S01]  /*1d440*/  F2FP.PACK_AB R144, R145, R144 ;  /* 0x000000909190723e */ /* 0x000fe200000000ff */
[----:B------:R-:W-:Y:S01]  /*1d450*/  FMUL.FTZ R156, R15, R156 ;  /* 0x0000009c0f9c7220 */ /* 0x000fe20000410000 */
[----:B------:R-:W-:Y:S01]  /*1d460*/  F2FP.PACK_AB R146, R147, R146 ;  /* 0x000000929392723e */ /* 0x000fe200000000ff */
[----:B------:R-:W-:Y:S01]  /*1d470*/  FMUL.FTZ R157, R15, R157 ;  /* 0x0000009d0f9d7220 */ /* 0x000fe20000410000 */
[----:B------:R-:W-:Y:S01]  /*1d480*/  IADD3 R21, R19, 0x20, RZ ;  /* 0x0000002013157810 */ /* 0x000fe20007ffe0ff */
[----:B------:R-:W-:Y:S01]  /*1d490*/  FMUL.FTZ R160, R15, R160 ;  /* 0x000000a00fa07220 */ /* 0x000fe20000410000 */
[----:B------:R-:W-:Y:S01]  /*1d4a0*/  F2FP.PACK_AB R152, R153, R152 ;  /* 0x000000989998723e */ /* 0x000fe200000000ff */
[----:B------:R-:W-:Y:S01]  /*1d4b0*/  FMUL.FTZ R15, R15, R161 ;  /* 0x000000a10f0f7220 */ /* 0x000fe20000410000 */
[----:B------:R-:W-:Y:S01]  /*1d4c0*/  F2FP.PACK_AB R154, R155, R154 ;  /* 0x0000009a9b9a723e */ /* 0x000fe200000000ff */
[----:B------:R-:W-:Y:S01]  /*1d4d0*/  FMUL.FTZ R140, R13, R140 ;  /* 0x0000008c0d8c7220 */ /* 0x000fe20000410000 */
[----:B------:R-:W-:Y:S01]  /*1d4e0*/  IADD3 R17, R19, R4, RZ ;  /* 0x0000000413117210 */ /* 0x000fe20007ffe0ff */
[----:B------:R-:W-:Y:S01]  /*1d4f0*/  FMUL.FTZ R141, R13, R141 ;  /* 0x0000008d0d8d7220 */ /* 0x000fe20000410000 */
[----:B------:R-:W-:Y:S01]  /*1d500*/  @P0 IADD3 R21, R19, -0x20, RZ ;  /* 0xffffffe013150810 */ /* 0x000fe20007ffe0ff */
[----:B------:R-:W-:Y:S01]  /*1d510*/  FMUL.FTZ R148, R13, R148 ;  /* 0x000000940d947220 */ /* 0x000fe20000410000 */
[----:B------:R-:W-:Y:S01]  /*1d520*/  F2FP.PACK_AB R132, R133, R132 ;  /* 0x000000848584723e */ /* 0x000fe200000000ff */
[----:B------:R-:W-:Y:S01]  /*1d530*/  FMUL.FTZ R13, R13, R149 ;  /* 0x000000950d0d7220 */ /* 0x000fe20000410000 */
[----:B------:R-:W-:-:S02]  /*1d540*/  F2FP.PACK_AB R134, R135, R134 ;  /* 0x000000868786723e */ /* 0x000fc400000000ff */
[----:B------:R-:W-:Y:S02]  /*1d550*/  F2FP.PACK_AB R136, R137, R136 ;  /* 0x000000888988723e */ /* 0x000fe400000000ff */
[----:B------:R-:W-:Y:S01]  /*1d560*/  F2FP.PACK_AB R138, R139, R138 ;  /* 0x0000008a8b8a723e */ /* 0x000fe200000000ff */
[----:B------:R1:W-:Y:S01]  /*1d570*/  STS [R19], R144 ;  /* 0x0000009013007388 */ /* 0x0003e20000000800 */
[----:B------:R-:W-:Y:S02]  /*1d580*/  F2FP.PACK_AB R156, R157, R156 ;  /* 0x0000009c9d9c723e */ /* 0x000fe400000000ff */
[----:B------:R-:W-:Y:S01]  /*1d590*/  F2FP.PACK_AB R158, R159, R158 ;  /* 0x0000009e9f9e723e */ /* 0x000fe200000000ff */
[----:B------:R1:W-:Y:S01]  /*1d5a0*/  STS [R19+0x200], R146 ;  /* 0x0002009213007388 */ /* 0x0003e20000000800 */
[----:B------:R-:W-:Y:S02]  /*1d5b0*/  F2FP.PACK_AB R15, R15, R160 ;  /* 0x000000a00f0f723e */ /* 0x000fe400000000ff */
[----:B------:R-:W-:Y:S01]  /*1d5c0*/  F2FP.PACK_AB R162, R163, R162 ;  /* 0x000000a2a3a2723e */ /* 0x000fe200000000ff */
[----:B------:R1:W-:Y:S01]  /*1d5d0*/  STS [R17], R152 ;  /* 0x0000009811007388 */ /* 0x0003e20000000800 */
[----:B------:R-:W-:-:S02]  /*1d5e0*/  IADD3 R24, R4, R21, RZ ;  /* 0x0000001504187210 */ /* 0x000fc40007ffe0ff */
[----:B------:R-:W-:Y:S01]  /*1d5f0*/  F2FP.PACK_AB R140, R141, R140 ;  /* 0x0000008c8d8c723e */ /* 0x000fe200000000ff */
[----:B------:R1:W-:Y:S01]  /*1d600*/  STS [R17+0x200], R154 ;  /* 0x0002009a11007388 */ /* 0x0003e20000000800 */
[----:B------:R-:W-:Y:S02]  /*1d610*/  F2FP.PACK_AB R142, R143, R142 ;  /* 0x0000008e8f8e723e */ /* 0x000fe400000000ff */
[----:B------:R-:W-:Y:S01]  /*1d620*/  F2FP.PACK_AB R13, R13, R148 ;  /* 0x000000940d0d723e */ /* 0x000fe200000000ff */
[----:B------:R1:W-:Y:S01]  /*1d630*/  STS [R19+0x1000], R132 ;  /* 0x0010008413007388 */ /* 0x0003e20000000800 */
[----:B------:R-:W-:-:S03]  /*1d640*/  F2FP.PACK_AB R150, R151, R150 ;  /* 0x000000969796723e */ /* 0x000fc600000000ff */
[----:B------:R1:W-:Y:S04]  /*1d650*/  STS [R19+0x1200], R134 ;  /* 0x0012008613007388 */ /* 0x0003e80000000800 */
[----:B------:R1:W-:Y:S04]  /*1d660*/  STS [R17+0x1000], R136 ;  /* 0x0010008811007388 */ /* 0x0003e80000000800 */
[----:B------:R1:W-:Y:S04]  /*1d670*/  STS [R17+0x1200], R138 ;  /* 0x0012008a11007388 */ /* 0x0003e80000000800 */
[----:B------:R1:W-:Y:S04]  /*1d680*/  STS [R21], R156 ;  /* 0x0000009c15007388 */ /* 0x0003e80000000800 */
[----:B------:R1:W-:Y:S04]  /*1d690*/  STS [R21+0x200], R158 ;  /* 0x0002009e15007388 */ /* 0x0003e80000000800 */
[----:B------:R1:W-:Y:S04]  /*1d6a0*/  STS [R24], R15 ;  /* 0x0000000f18007388 */ /* 0x0003e80000000800 */
[----:B------:R1:W-:Y:S04]  /*1d6b0*/  STS [R24+0x200], R162 ;  /* 0x000200a218007388 */ /* 0x0003e80000000800 */
[----:B------:R1:W-:Y:S04]  /*1d6c0*/  STS [R21+0x1000], R140 ;  /* 0x0010008c15007388 */ /* 0x0003e80000000800 */
[----:B------:R1:W-:Y:S04]  /*1d6d0*/  STS [R21+0x1200], R142 ;  /* 0x0012008e15007388 */ /* 0x0003e80000000800 */
[----:B------:R1:W-:Y:S04]  /*1d6e0*/  STS [R24+0x1000], R13 ;  /* 0x0010000d18007388 */ /* 0x0003e80000000800 */
[----:B------:R1:W-:Y:S04]  /*1d6f0*/  STS [R24+0x1200], R150 ;  /* 0x0012009618007388 */ /* 0x0003e80000000800 */
[----:B------:R-:W-:Y:S06]  /*1d700*/  BAR.SYNC.DEFER_BLOCKING 0x0 ;  /* 0x0000000000007b1d */ /* 0x000fec0000010000 */
[----:B------:R2:W-:Y:S01]  /*1d710*/  @P4 MUFU.LG2 R4, R12 ;  /* 0x0000000c00044308 */ /* 0x0005e20000000c00 */
[----:B------:R-:W-:Y:S01]  /*1d720*/  LOP3.LUT R5, R5, 0xffffffe0, RZ, 0xc0, !PT ;  /* 0xffffffe005057812 */ /* 0x000fe200078ec0ff */
[----:B------:R1:W3:Y:S04]  /*1d730*/  LDS.128 R20, [R25] ;  /* 0x0000000019147984 */ /* 0x0002e80000000c00 */
[----:B------:R1:W4:Y:S04]  /*1d740*/  LDS.128 R16, [R25+0x800] ;  /* 0x0008000019107984 */ /* 0x0003280000000c00 */
[----:B--2---:R1:W2:Y:S04]  /*1d750*/  LDS.128 R12, [R25+0x1000] ;  /* 0x00100000190c7984 */ /* 0x0042a80000000c00 */
[----:B------:R-:W1:Y:S01]  /*1d760*/  LDS.128 R24, [R25+0x1800] ;  /* 0x0018000019187984 */ /* 0x000e620000000c00 */
[----:B------:R-:W3:Y:S01]  /*1d770*/  @P3 MUFU.LG2 R11, R11 ;  /* 0x0000000b000b3308 */ /* 0x000ee20000000c00 */
[----:B------:R-:W-:-:S07]  /*1d780*/  IADD3 R5, R8, -R5, RZ ;  /* 0x8000000508057210 */ /* 0x000fce0007ffe0ff */
[----:B------:R-:W3:Y:S01]  /*1d790*/  @P2 MUFU.LG2 R10, R10 ;  /* 0x0000000a000a2308 */ /* 0x000ee20000000c00 */
[----:B------:R-:W-:-:S07]  /*1d7a0*/  LOP3.LUT P0, RZ, R5, 0x3, RZ, 0xc0, !PT ;  /* 0x0000000305ff7812 */ /* 0x000fce000780c0ff */
[----:B------:R-:W4:Y:S01]  /*1d7b0*/  @P1 MUFU.LG2 R9, R9 ;  /* 0x0000000900091308 */ /* 0x000f220000000c00 */
[----:B------:R-:W-:Y:S02]  /*1d7c0*/  UMOV UR25, URZ ;  /* 0x0000003f00197c82 */ /* 0x000fe40008000000 */
[----:B------:R-:W-:Y:S02]  /*1d7d0*/  USHF.R.S32.HI UR5, URZ, 0x1f, UR4 ;  /* 0x0000001f3f057899 */ /* 0x000fe40008011404 */
[----:B------:R-:W-:Y:S02]  /*1d7e0*/  @!UP3 USHF.R.S32.HI UR25, URZ, 0x1f, UR19 ;  /* 0x0000001f3f19b899 */ /* 0x000fe40008011413 */
[----:B------:R-:W-:Y:S02]  /*1d7f0*/  USHF.R.S32.HI UR6, URZ, 0x1f, UR16 ;  /* 0x0000001f3f067899 */ /* 0x000fe40008011410 */
[----:B------:R-:W-:Y:S01]  /*1d800*/  UIADD3 UR4, UP2, UP1, UR4, UR24, UR16 ;  /* 0x0000001804047290 */ /* 0x000fe2000f95e010 */
[----:B---3--:R-:W-:Y:S01]  /*1d810*/  @P3 FMUL.FTZ R30, R11, 0.69314718246459960938 ;  /* 0x3f3172180b1e3820 */ /* 0x008fe20000410000 */
[----:B------:R-:W-:Y:S01]  /*1d820*/  @!UP0 UIADD3 UR7, UR21, UR15, URZ ;  /* 0x0000000f15078290 */ /* 0x000fe2000fffe03f */
[----:B------:R-:W-:Y:S01]  /*1d830*/  @P4 FMUL.FTZ R29, R4, 0.69314718246459960938 ;  /* 0x3f317218041d4820 */ /* 0x000fe20000410000 */
[----:B------:R-:W-:Y:S01]  /*1d840*/  UIADD3.X UR5, UR5, UR25, UR6, UP2, UP1 ;  /* 0x0000001905057290 */ /* 0x000fe200097e2406 */
[----:B------:R-:W-:Y:S01]  /*1d850*/  @P2 FMUL.FTZ R11, R10, 0.69314718246459960938 ;  /* 0x3f3172180a0b2820 */ /* 0x000fe20000410000 */
[----:B------:R-:W-:Y:S01]  /*1d860*/  ULDC.64 UR16, c[0x0][0x118] ;  /* 0x0000460000107ab9 */ /* 0x000fe20000000a00 */
[----:B----4-:R-:W-:Y:S01]  /*1d870*/  @P1 FMUL.FTZ R9, R9, 0.69314718246459960938 ;  /* 0x3f31721809091820 */ /* 0x010fe20000410000 */
[----:B------:R-:W-:Y:S01]  /*1d880*/  @!UP0 UMOV UR10, UR20 ;  /* 0x00000014000a8c82 */ /* 0x000fe20008000000 */
[----:B------:R-:W-:Y:S01]  /*1d890*/  BSSY B0, `(.L_x_659) ;  /* 0x000002a000007945 */ /* 0x000fe20003800000 */
[----:B------:R-:W-:Y:S01]  /*1d8a0*/  IMAD.MOV.U32 R8, RZ, RZ, 0x7f800000 ;  /* 0x7f800000ff087424 */ /* 0x000fe200078e00ff */
[----:B------:R-:W-:Y:S01]  /*1d8b0*/  MOV R28, 0x7f800000 ;  /* 0x7f800000001c7802 */ /* 0x000fe20000000f00 */
[----:B------:R-:W-:Y:S01]  /*1d8c0*/  @P4 FFMA.FTZ R8, R164, c[0x0][0x238], R29 ;  /* 0x00008e00a4084a23 */ /* 0x000fe2000001001d */
[----:B------:R-:W-:Y:S01]  /*1d8d0*/  MOV R4, 0x7f800000 ;  /* 0x7f80000000047802 */ /* 0x000fe20000000f00 */
[----:B-----5:R-:W-:Y:S01]  /*1d8e0*/  @P3 FFMA.FTZ R28, R3, c[0x0][0x238], R30 ;  /* 0x00008e00031c3a23 */ /* 0x020fe2000001001e */
[----:B------:R-:W-:Y:S01]  /*1d8f0*/  MOV R5, 0x7f800000 ;  /* 0x7f80000000057802 */ /* 0x000fe20000000f00 */
[----:B------:R-:W-:-:S02]  /*1d900*/  @P2 FFMA.FTZ R4, R2, c[0x0][0x238], R11 ;  /* 0x00008e0002042a23 */ /* 0x000fc4000001000b */
[----:B------:R-:W-:Y:S01]  /*1d910*/  @P1 FFMA.FTZ R5, R0, c[0x0][0x238], R9 ;  /* 0x00008e0000051a23 */ /* 0x000fe20000010009 */
[----:B------:R-:W-:Y:S05]  /*1d920*/  @P0 BRA `(.L_x_660) ;  /* 0x0000020000000947 */ /* 0x000fea0003800000 */
[----:B-12---:R-:W2:Y:S02]  /*1d930*/  LDL.LU R31, [R1+0x190] ;  /* 0x00019000011f7983 */ /* 0x006ea40000300800 */
        /* <DEDUP_REMOVED lines=31> */
.L_x_660:
[----:B-12---:R-:W-:Y:S05]  /*1db30*/  BSYNC B0 ;  /* 0x0000000000007941 */ /* 0x006fea0003800000 */
.L_x_659:
[----:B------:R-:W2:Y:S01]  /*1db40*/  LDL.LU.64 R28, [R1+0x1b8] ;  /* 0x0001b800011c7983 */ /* 0x000ea20000300a00 */
[----:B------:R-:W-:Y:S01]  /*1db50*/  UIMAD UR12, UR13, -0x80, UR12 ;  /* 0xffffff800d0c78a4 */ /* 0x000fe2000f8e020c */
[----:B------:R-:W-:Y:S01]  /*1db60*/  BSSY B0, `(.L_x_661) ;  /* 0x0000020000007945 */ /* 0x000fe20003800000 */
[----:B------:R-:W-:Y:S01]  /*1db70*/  USHF.R.S32.HI UR6, URZ, 0x1f, UR14 ;  /* 0x0000001f3f067899 */ /* 0x000fe2000801140e */
[----:B------:R-:W1:Y:S01]  /*1db80*/  S2R R5, SR_TID.X ;  /* 0x0000000000057919 */ /* 0x000e620000002100 */
[----:B------:R-:W-:Y:S02]  /*1db90*/  ULDC.64 UR4, c[0x0][0x1f0] ;  /* 0x00007c0000047ab9 */ /* 0x000fe40000000a00 */
[----:B------:R-:W-:-:S04]  /*1dba0*/  UIMAD UR4, UR6, UR4, URZ ;  /* 0x00000004060472a4 */ /* 0x000fc8000f8e023f */
[----:B------:R-:W-:Y:S01]  /*1dbb0*/  UIMAD UR4, UR14, UR5, UR4 ;  /* 0x000000050e0472a4 */ /* 0x000fe2000f8e0204 */
[----:B-1----:R-:W-:-:S04]  /*1dbc0*/  SHF.R.S32.HI R0, RZ, 0x1f, R5 ;  /* 0x0000001fff007819 */ /* 0x002fc80000011405 */
[----:B------:R-:W-:Y:S02]  /*1dbd0*/  LEA.HI R3, R0, R5, RZ, 0x2 ;  /* 0x0000000500037211 */ /* 0x000fe400078f10ff */
[----:B------:R-:W1:Y:S02]  /*1dbe0*/  S2R R0, SR_CTAID.Z ;  /* 0x0000000000007919 */ /* 0x000e640000002700 */
        /* <DEDUP_REMOVED lines=11> */
[----:B-1----:R-:W-:-:S04]  /*1dca0*/  IMAD.WIDE.U32 R4, R0, c[0x0][0x1f0], R4 ;  /* 0x00007c0000047a25 */ /* 0x002fc800078e0004 */
        /* <DEDUP_REMOVED lines=11> */
.L_x_662:
[----:B------:R-:W-:Y:S05]  /*1dd60*/  BSYNC B0 ;  /* 0x0000000000007941 */ /* 0x000fea0003800000 */
.L_x_661:
[----:B------:R-:W-:Y:S01]  /*1dd70*/  LEA.HI.SX32 R0, R6, 0x20, 0x1e ;  /* 0x0000002006007811 */ /* 0x000fe200078ff2ff */
[----:B------:R-:W-:Y:S03]  /*1dd80*/  BSSY B0, `(.L_x_663) ;  /* 0x000000e000007945 */ /* 0x000fe60003800000 */
[----:B------:R-:W-:-:S13]  /*1dd90*/  ISETP.GE.OR P0, PT, R0, UR12, P1 ;  /* 0x0000000c00007c0c */ /* 0x000fda0008f06670 */
[----:B------:R-:W-:Y:S05]  /*1dda0*/  @P0 BRA `(.L_x_664) ;  /* 0x000000b000000947 */ /* 0x000fea0003800000 */
[----:B------:R-:W-:Y:S01]  /*1ddb0*/  IADD3 R2, P0, R8, 0x20, RZ ;  /* 0x0000002008027810 */ /* 0x000fe20007f1e0ff */
[----:B-1----:R-:W-:Y:S01]  /*1ddc0*/  IMAD.MOV.U32 R20, RZ, RZ, R4 ;  /* 0x000000ffff147224 */ /* 0x002fe200078e0004 */
        /* <DEDUP_REMOVED lines=9> */
.L_x_664:
[----:B------:R-:W-:Y:S05]  /*1de60*/  BSYNC B0 ;  /* 0x0000000000007941 */ /* 0x000fea0003800000 */
.L_x_663:
[----:B------:R-:W-:Y:S01]  /*1de70*/  LEA.HI.SX32 R0, R6, 0x40, 0x1e ;  /* 0x0000004006007811 */ /* 0x000fe200078ff2ff */
[----:B------:R-:W-:Y:S03]  /*1de80*/  BSSY B0, `(.L_x_665) ;  /* 0x000000e000007945 */ /* 0x000fe60003800000 */
[----:B------:R-:W-:-:S13]  /*1de90*/  ISETP.GE.OR P0, PT, R0, UR12, P1 ;  /* 0x0000000c00007c0c */ /* 0x000fda0008f06670 */
        /* <DEDUP_REMOVED lines=12> */
.L_x_666:
[----:B------:R-:W-:Y:S05]  /*1df60*/  BSYNC B0 ;  /* 0x0000000000007941 */ /* 0x000fea0003800000 */
.L_x_665:
[----:B------:R-:W-:-:S04]  /*1df70*/  LEA.HI.SX32 R6, R6, 0x60, 0x1e ;  /* 0x0000006006067811 */ /* 0x000fc800078ff2ff */
[----:B------:R-:W-:-:S13]  /*1df80*/  ISETP.GE.OR P1, PT, R6, UR12, P1 ;  /* 0x0000000c06007c0c */ /* 0x000fda0008f26670 */
[----:B------:R-:W-:Y:S05]  /*1df90*/  @P1 EXIT ;  /* 0x000000000000194d */ /* 0x000fea0003800000 */
[----:B------:R-:W-:Y:S02]  /*1dfa0*/  IADD3 R0, P0, R8, 0x60, RZ ;  /* 0x0000006008007810 */ /* 0x000fe40007f1e0ff */
[----:B------:R-:W-:Y:S02]  /*1dfb0*/  MOV R5, R11 ;  /* 0x0000000b00057202 */ /* 0x000fe40000000f00 */
[----:B------:R-:W-:-:S03]  /*1dfc0*/  IADD3.X R8, RZ, R9, RZ, P0, !PT ;  /* 0x00000009ff087210 */ /* 0x000fc600007fe4ff */
[----:B------:R-:W-:-:S04]  /*1dfd0*/  IMAD.WIDE.U32 R4, R0, c[0x0][0x1e8], R4 ;  /* 0x00007a0000047a25 */ /* 0x000fc800078e0004 */
[----:B-1----:R-:W-:Y:S01]  /*1dfe0*/  IMAD R3, R8, c[0x0][0x1e8], RZ ;  /* 0x00007a0008037a24 */ /* 0x002fe200078e02ff */
[----:B------:R-:W-:-:S03]  /*1dff0*/  LEA R2, P0, R4, c[0x0][0x1d0], 0x1 ;  /* 0x0000740004027a11 */ /* 0x000fc600078008ff */
[----:B------:R-:W-:-:S05]  /*1e000*/  IMAD R3, R0, c[0x0][0x1ec], R3 ;  /* 0x00007b0000037a24 */ /* 0x000fca00078e0203 */
[----:B------:R-:W-:-:S04]  /*1e010*/  IADD3 R3, R5, R3, RZ ;  /* 0x0000000305037210 */ /* 0x000fc80007ffe0ff */
[----:B------:R-:W-:-:S05]  /*1e020*/  LEA.HI.X R3, R4, c[0x0][0x1d4], R3, 0x1, P0 ;  /* 0x0000750004037a11 */ /* 0x000fca00000f0c03 */
[----:B------:R-:W-:Y:S01]  /*1e030*/  STG.E.128 [R2.64], R24 ;  /* 0x0000001802007986 */ /* 0x000fe2000c101d10 */
[----:B------:R-:W-:Y:S05]  /*1e040*/  EXIT ;  /* 0x000000000000794d */ /* 0x000fea0003800000 */
.L_x_625:
[----:B------:R-:W1:Y:S01]  /*1e050*/  S2R R3, SR_TID.X ;  /* 0x0000000000037919 */ /* 0x000e620000002100 */
[----:B------:R-:W-:Y:S01]  /*1e060*/  UISETP.NE.AND UP3, UPT, UR8, -0x1, UPT ;  /* 0xffffffff0800788c */ /* 0x000fe2000bf65270 */
[----:B------:R-:W-:Y:S01]  /*1e070*/  IMAD.U32 R15, RZ, RZ, UR9 ;  /* 0x00000009ff0f7e24 */ /* 0x000fe2000f8e00ff */
[----:B------:R-:W-:Y:S01]  /*1e080*/  USHF.R.S32.HI UR11, URZ, 0x1f, UR14 ;  /* 0x0000001f3f0b7899 */ /* 0x000fe2000801140e */
[----:B------:R-:W-:Y:S01]  /*1e090*/  BSSY B0, `(.L_x_667) ;  /* 0x0000047000007945 */ /* 0x000fe20003800000 */
[----:B------:R-:W-:Y:S02]  /*1e0a0*/  ULDC.64 UR4, c[0x0][0x1f0] ;  /* 0x00007c0000047ab9 */ /* 0x000fe40000000a00 */
[----:B------:R-:W-:Y:S02]  /*1e0b0*/  ULDC.64 UR6, c[0x0][0x1e8] ;  /* 0x00007a0000067ab9 */ /* 0x000fe40000000a00 */
[----:B------:R-:W-:-:S02]  /*1e0c0*/  UIMAD UR4, UR11, UR4, URZ ;  /* 0x000000040b0472a4 */ /* 0x000fc4000f8e023f */
[----:B------:R-:W-:Y:S02]  /*1e0d0*/  ULDC UR15, c[0x0][0x214] ;  /* 0x00008500000f7ab9 */ /* 0x000fe40000000800 */
[----:B------:R-:W-:Y:S02]  /*1e0e0*/  @UP3 UIMAD.WIDE.U32 UR16, UR8, UR6, URZ ;  /* 0x00000006081032a5 */ /* 0x000fe4000f8e003f */
[----:B------:R-:W-:Y:S02]  /*1e0f0*/  ULDC.U8 UR11, c[0x0][0x329] ;  /* 0x0000ca40000b7ab9 */ /* 0x000fe40000000000 */
[----:B------:R-:W-:Y:S02]  /*1e100*/  UISETP.NE.AND UP2, UPT, UR11, URZ, UPT ;  /* 0x0000003f0b00728c */ /* 0x000fe4000bf45270 */
[----:B------:R-:W-:Y:S02]  /*1e110*/  @UP3 UIMAD UR7, UR8, UR7, UR17 ;  /* 0x00000007080732a4 */ /* 0x000fe4000f8e0211 */
[----:B------:R-:W-:-:S02]  /*1e120*/  @!UP3 USHF.R.S32.HI UR18, URZ, 0x1f, UR13 ;  /* 0x0000001f3f12b899 */ /* 0x000fc4000801140d */
[----:B------:R-:W-:Y:S01]  /*1e130*/  UIMAD UR6, UR14, UR5, UR4 ;  /* 0x000000050e0672a4 */ /* 0x000fe2000f8e0204 */
[----:B-1----:R-:W-:Y:S01]  /*1e140*/  LEA.HI R8, R10, R3, RZ, 0x2 ;  /* 0x000000030a087211 */ /* 0x002fe200078f10ff */
[----:B------:R-:W-:Y:S01]  /*1e150*/  ULDC.U8 UR17, c[0x0][0x328] ;  /* 0x0000ca0000117ab9 */ /* 0x000fe20000000000 */
[----:B------:R-:W1:Y:S01]  /*1e160*/  S2R R10, SR_CTAID.Z ;  /* 0x00000000000a7919 */ /* 0x000e620000002700 */
[----:B------:R-:W-:Y:S01]  /*1e170*/  ULDC.64 UR4, c[0x0][0x1e0] ;  /* 0x0000780000047ab9 */ /* 0x000fe20000000a00 */
[----:B------:R-:W-:Y:S01]  /*1e180*/  LOP3.LUT R6, R8, 0xfffffffc, RZ, 0xc0, !PT ;  /* 0xfffffffc08067812 */ /* 0x000fe200078ec0ff */
[----:B------:R-:W-:Y:S01]  /*1e190*/  UISETP.NE.AND UP4, UPT, UR17, URZ, UPT ;  /* 0x0000003f1100728c */ /* 0x000fe2000bf85270 */
[----:B------:R-:W-:Y:S01]  /*1e1a0*/  SHF.R.S32.HI R8, RZ, 0x2, R8 ;  /* 0x00000002ff087819 */ /* 0x000fe20000011408 */
[----:B------:R-:W-:Y:S02]  /*1e1b0*/  @!UP3 UIMAD UR18, UR18, UR4, URZ ;  /* 0x000000041212b2a4 */ /* 0x000fe4000f8e023f */
[----:B------:R-:W-:Y:S01]  /*1e1c0*/  @UP3 UMOV UR19, UR16 ;  /* 0x0000001000133c82 */ /* 0x000fe20008000000 */
[----:B------:R-:W-:Y:S01]  /*1e1d0*/  IMAD.IADD R6, R3, 0x1, -R6 ;  /* 0x0000000103067824 */ /* 0x000fe200078e0a06 */
[----:B------:R-:W-:Y:S01]  /*1e1e0*/  UISETP.EQ.AND UP4, UPT, UR11, URZ, UP4 ;  /* 0x0000003f0b00728c */ /* 0x000fe2000a782270 */
[----:B------:R-:W-:Y:S01]  /*1e1f0*/  SHF.R.S32.HI R9, RZ, 0x1f, R8 ;  /* 0x0000001fff097819 */ /* 0x000fe20000011408 */
[----:B------:R-:W-:Y:S01]  /*1e200*/  @!UP2 UISETP.NE.AND UP1, UPT, UR17, URZ, UPT ;  /* 0x0000003f1100a28c */ /* 0x000fe2000bf25270 */
[----:B------:R-:W-:Y:S01]  /*1e210*/  IMAD.SHL.U32 R0, R6, 0x8, RZ ;  /* 0x0000000806007824 */ /* 0x000fe200078e00ff */
[----:B------:R-:W-:-:S02]  /*1e220*/  @!UP3 UIMAD UR18, UR13, UR5, UR18 ;  /* 0x000000050d12b2a4 */ /* 0x000fc4000f8e0212 */
[----:B------:R-:W-:Y:S01]  /*1e230*/  @UP2 ULDC UR16, c[0x0][0x210] ;  /* 0x0000840000102ab9 */ /* 0x000fe20000000800 */
[----:B------:R-:W-:Y:S01]  /*1e240*/  IMAD.WIDE R14, R15, 0x80, R8 ;  /* 0x000000800f0e7825 */ /* 0x000fe200078e0208 */
[----:B------:R-:W-:Y:S01]  /*1e250*/  @!UP3 UIMAD.WIDE.U32 UR20, UR13, UR4, URZ ;  /* 0x000000040d14b2a5 */ /* 0x000fe2000f8e003f */
[----:B------:R-:W-:Y:S01]  /*1e260*/  ISETP.GE.AND P1, PT, R0, c[0x0][0x220], PT ;  /* 0x0000880000007a0c */ /* 0x000fe20003f26270 */
[----:B------:R-:W-:Y:S02]  /*1e270*/  ULDC UR5, c[0x0][0x234] ;  /* 0x00008d0000057ab9 */ /* 0x000fe40000000800 */
[----:B------:R-:W-:Y:S02]  /*1e280*/  @UP2 UIMAD UR16, UR16, UR15, URZ ;  /* 0x0000000f101022a4 */ /* 0x000fe4000f8e023f */
[----:B------:R-:W-:Y:S02]  /*1e290*/  UISETP.NE.OR UP0, UPT, UR8, -0x1, !UP4 ;  /* 0xffffffff0800788c */ /* 0x000fe4000e705670 */
[----:B------:R-:W-:-:S02]  /*1e2a0*/  @!UP2 USEL UR16, UR15, UR5, !UP1 ;  /* 0x000000050f10a287 */ /* 0x000fc4000c800000 */
[----:B------:R-:W-:Y:S02]  /*1e2b0*/  ULDC UR4, c[0x0][0x1c0] ;  /* 0x0000700000047ab9 */ /* 0x000fe40000000800 */
[----:B------:R-:W-:Y:S02]  /*1e2c0*/  @UP2 UMOV UR22, 0x1 ;  /* 0x0000000100162882 */ /* 0x000fe40000000000 */
[----:B------:R-:W-:Y:S02]  /*1e2d0*/  @!UP2 UIMAD UR22, UR16, UR4, URZ ;  /* 0x000000041016a2a4 */ /* 0x000fe4000f8e023f */
[----:B------:R-:W-:Y:S02]  /*1e2e0*/  @!UP3 UMOV UR19, UR20 ;  /* 0x000000140013bc82 */ /* 0x000fe40008000000 */
[----:B------:R-:W-:Y:S01]  /*1e2f0*/  @!UP3 UIADD3 UR7, UR21, UR18, URZ ;  /* 0x000000121507b290 */ /* 0x000fe2000fffe03f */
[----:B------:R-:W-:Y:S01]  /*1e300*/  IADD3 R2, P0, R0, UR19, RZ ;  /* 0x0000001300027c10 */ /* 0x000fe2000ff1e0ff */
[----:B------:R-:W-:-:S02]  /*1e310*/  UIADD3 UR12, -UR10, UR12, URZ ;  /* 0x0000000c0a0c7290 */ /* 0x000fc4000fffe13f */
        /* <DEDUP_REMOVED lines=30> */
.L_x_668:
[----:B------:R-:W-:Y:S05]  /*1e500*/  BSYNC B0 ;  /* 0x0000000000007941 */ /* 0x000fea0003800000 */
.L_x_667:
        /* <DEDUP_REMOVED lines=16> */
.L_x_670:
[----:B------:R-:W-:Y:S05]  /*1e610*/  BSYNC B0 ;  /* 0x0000000000007941 */ /* 0x000fea0003800000 */
.L_x_669:
        /* <DEDUP_REMOVED lines=16> */
.L_x_672:
[----:B------:R-:W-:Y:S05]  /*1e720*/  BSYNC B0 ;  /* 0x0000000000007941 */ /* 0x000fea0003800000 */
.L_x_671:
        /* <DEDUP_REMOVED lines=15> */
.L_x_674:
[----:B------:R-:W-:Y:S05]  /*1e820*/  BSYNC B0 ;  /* 0x0000000000007941 */ /* 0x000fea0003800000 */
.L_x_673:
        /* <DEDUP_REMOVED lines=26> */
[----:B-1----:R-:W-:Y:S02]  /*1e9d0*/  IMAD R0, R2, UR23, RZ ;  /* 0x0000001702007c24 */ /* 0x002fe4000f8e02ff */
[----:B------:R-:W-:-:S03]  /*1e9e0*/  IMAD.MOV.U32 R5, RZ, RZ, 0x7f800000 ;  /* 0x7f800000ff057424 */ /* 0x000fc600078e00ff */
[----:B------:R-:W-:-:S04]  /*1e9f0*/  IADD3 R3, P0, R0, UR10, RZ ;  /* 0x0000000a00037c10 */ /* 0x000fc8000ff1e0ff */
[----:B------:R-:W-:Y:S02]  /*1ea00*/  LEA.HI.X.SX32 R0, R0, UR4, 0x1, P0 ;  /* 0x0000000400007c11 */ /* 0x000fe400080f0eff */
[----:B------:R-:W-:-:S04]  /*1ea10*/  LEA R2, P0, R3, c[0x0][0x200], 0x2 ;  /* 0x0000800003027a11 */ /* 0x000fc800078010ff */
[----:B------:R-:W-:-:S05]  /*1ea20*/  LEA.HI.X R3, R3, c[0x0][0x204], R0, 0x2, P0 ;  /* 0x0000810003037a11 */ /* 0x000fca00000f1400 */
[----:B------:R-:W-:Y:S01]  /*1ea30*/  STG.E [R2.64], R5 ;  /* 0x0000000502007986 */ /* 0x000fe2000c101906 */
[----:B------:R-:W-:Y:S05]  /*1ea40*/  EXIT ;  /* 0x000000000000794d */ /* 0x000fea0003800000 */
.L_x_675:
        /* <DEDUP_REMOVED lines=11> */
.L_x_1140:


//--------------------- .text._ZN5flash16flash_fwd_kernelI23Flash_fwd_kernel_traitsILi32ELi128ELi128ELi4ELb0ELb0EN7cutlass6half_tE19Flash_kernel_traitsILi32ELi128ELi128ELi4ES3_EELb0ELb0ELb0ELb1ELb0ELb0ELb1ELb0EEEvNS_16Flash_fwd_paramsE --------------------------
	.section	.text._ZN5flash16flash_fwd_kernelI23Flash_fwd_kernel_traitsILi32ELi128ELi128ELi4ELb0ELb0EN7cutlass6half_tE19Flash_kernel_traitsILi32ELi128ELi128ELi4ES3_EELb0ELb0ELb0ELb1ELb0ELb0ELb1ELb0EEEvNS_16Flash_fwd_paramsE,"ax",@progbits
	.sectioninfo	@"SHI_REGISTERS=255"
	.align	128
        .global         _ZN5flash16flash_fwd_kernelI23Flash_fwd_kernel_traitsILi32ELi128ELi128ELi4ELb0ELb0EN7cutlass6half_tE19Flash_kernel_traitsILi32ELi128ELi128ELi4ES3_EELb0ELb0ELb0ELb1ELb0ELb0ELb1ELb0EEEvNS_16Flash_fwd_paramsE
        .type           _ZN5flash16flash_fwd_kernelI23Flash_fwd_kernel_traitsILi32ELi128ELi128ELi4ELb0ELb0EN7cutlass6half_tE19Flash_kernel_traitsILi32ELi128ELi128ELi4ES3_EELb0ELb0ELb0ELb1ELb0ELb0ELb1ELb0EEEvNS_16Flash_fwd_paramsE,@function
        .size           _ZN5flash16flash_fwd_kernelI23Flash_fwd_kernel_traitsILi32ELi128ELi128ELi4ELb0ELb0EN7cutlass6half_tE19Flash_kernel_traitsILi32ELi128ELi128ELi4ES3_EELb0ELb0ELb0ELb1ELb0ELb0ELb1ELb0EEEvNS_16Flash_fwd_paramsE,(.L_x_1141 - _ZN5flash16flash_fwd_kernelI23Flash_fwd_kernel_traitsILi32ELi128ELi128ELi4ELb0ELb0EN7cutlass6half_tE19Flash_kernel_traitsILi32ELi128ELi128ELi4ES3_EELb0ELb0ELb0ELb1ELb0ELb0ELb1ELb0EEEvNS_16Flash_fwd_paramsE)
        .other          _ZN5flash16flash_fwd_kernelI23Flash_fwd_kernel_traitsILi32ELi128ELi128ELi4ELb0ELb0EN7cutlass6half_tE19Flash_kernel_traitsILi32ELi128ELi128ELi4ES3_EELb0ELb0ELb0ELb1ELb0ELb0ELb1ELb0EEEvNS_16Flash_fwd_paramsE,@"STO_CUDA_ENTRY STV_DEFAULT"
_ZN5flash16flash_fwd_kernelI23Flash_fwd_kernel_traitsILi32ELi128ELi128ELi4ELb0ELb0EN7cutlass6half_tE19Flash_kernel_traitsILi32ELi128ELi128ELi4ES3_EELb0ELb0ELb0ELb1ELb0ELb0ELb1ELb0EEEvNS_16Flash_fwd_paramsE:
.text._ZN5flash16flash_fwd_kernelI23Flash_fwd_kernel_traitsILi32ELi128ELi128ELi4ELb0ELb0EN7cutlass6half_tE19Flash_kernel_traitsILi32ELi128ELi128ELi4ES3_EELb0ELb0ELb0ELb1ELb0ELb0ELb1ELb0EEEvNS_16Flash_fwd_paramsE:
        /* <DEDUP_REMOVED lines=17> */
[----:B------:R-:W2:Y:S04]  /*0110*/  @P2 LDG.E R229, [R6.64] ;  /* 0x0000000606e52981 */ /* 0x000ea8000c1e1900 */
[----:B------:R-:W2:Y:S01]  /*0120*/  @P2 LDG.E R2, [R6.64+0x4] ;  /* 0x0000040606022981 */ /* 0x000ea2000c1e1900 */
[----:B------:R-:W-:Y:S02]  /*0130*/  IMAD.MOV.U32 R0, RZ, RZ, RZ ;  /* 0x000000ffff007224 */ /* 0x000fe400078e00ff */
[----:B------:R-:W-:-:S04]  /*0140*/  @P0 IMAD.WIDE R12, R17, R4, c[0x0][0x250] ;  /* 0x00009400110c0625 */ /* 0x000fc800078e0204 */
[----:B------:R1:W5:Y:S04]  /*0150*/  @!P1 LDG.E R9, [R10.64] ;  /* 0x000000060a099981 */ /* 0x000368000c1e1900 */
[----:B------:R1:W5:Y:S01]  /*0160*/  @P0 LDG.E R0, [R12.64] ;  /* 0x000000060c000981 */ /* 0x000362000c1e1900 */
[----:B------:R-:W-:-:S03]  /*0170*/  ISETP.NE.U32.AND P0, PT, RZ, c[0x0][0x248], PT ;  /* 0x00009200ff007a0c */ /* 0x000fc60003f05070 */
[----:B------:R-:W3:Y:S04]  /*0180*/  S2R R251, SR_CTAID.X ;  /* 0x0000000000fb7919 */ /* 0x000ee80000002500 */
[----:B------:R-:W4:Y:S04]  /*0190*/  S2R R18, SR_CTAID.Z ;  /* 0x0000000000127919 */ /* 0x000f280000002700 */
[----:B------:R-:W1:Y:S01]  /*01a0*/  S2R R178, SR_TID.X ;  /* 0x0000000000b27919 */ /* 0x000e620000002100 */
[----:B------:R-:W-:Y:S01]  /*01b0*/  ISETP.NE.AND.EX P0, PT, RZ, c[0x0][0x24c], PT, P0 ;  /* 0x00009300ff007a0c */ /* 0x000fe20003f05300 */
[----:B--2---:R-:W-:-:S02]  /*01c0*/  @P2 IMAD.IADD R7, R2, 0x1, -R229 ;  /* 0x0000000102072824 */ /* 0x004fc400078e0ae5 */
[----:B------:R-:W-:-:S10]  /*01d0*/  @!P2 IMAD.MOV.U32 R7, RZ, RZ, c[0x0][0x214] ;  /* 0x00008500ff07a624 */ /* 0x000fd400078e00ff */
[----:B------:R-:W-:Y:S05]  /*01e0*/  @!P0 BRA `(.L_x_676) ;  /* 0x0000004000008947 */ /* 0x000fea0003800000 */
[----:B-1-34-:R-:W2:Y:S02]  /*01f0*/  @P3 LDG.E R2, [R10.64+0x4] ;  /* 0x000004060a023981 */ /* 0x01aea4000c1e1900 */
[----:B--2--5:R-:W-:-:S06]  /*0200*/  @P3 IADD3 R2, R2, -R9, RZ ;  /* 0x8000000902023210 */ /* 0x024fcc0007ffe0ff */
[----:B------:R1:W5:Y:S01]  /*0210*/  @!P3 LDG.E R2, [R10.64] ;  /* 0x000000060a02b981 */ /* 0x000362000c1e1900 */
[----:B------:R-:W-:Y:S05]  /*0220*/  BRA `(.L_x_677) ;  /* 0x0000001000007947 */ /* 0x000fea0003800000 */
.L_x_676:
[----:B-1-34-:R-:W-:Y:S02]  /*0230*/  MOV R2, c[0x0][0x218] ;  /* 0x0000860000027a02 */ /* 0x01afe40000000f00 */
.L_x_677:
        /* <DEDUP_REMOVED lines=17> */
[----:B------:R-:W-:Y:S01]  /*0350*/  @!P1 SHF.R.S32.HI R2, RZ, 0x1f, R17 ;  /* 0x0000001fff029819 */ /* 0x000fe20000011411 */
[----:B-1----:R-:W-:Y:S01]  /*0360*/  @P1 IMAD.WIDE.U32 R10, R229, c[0x0][0x190], RZ ;  /* 0x00006400e50a1a25 */ /* 0x002fe200078e00ff */
        /* <DEDUP_REMOVED lines=20> */
.L_x_679:
[----:B------:R-:W-:Y:S01]  /*04b0*/  IABS R5, c[0x0][0x1c8] ;  /* 0x0000720000057a13 */ /* 0x000fe20000000000 */
[----:B------:R-:W-:-:S03]  /*04c0*/  @P0 IMAD.IADD R9, R0, 0x1, R9 ;  /* 0x0000000100090824 */ /* 0x000fc600078e0209 */
[----:B------:R-:W1:Y:S01]  /*04d0*/  I2F.RP R8, R5 ;  /* 0x0000000500087306 */ /* 0x000e620000209400 */
[----:B------:R-:W-:-:S04]  /*04e0*/  @P0 IMAD.WIDE.U32 R22, R9, c[0x0][0x1a0], RZ ;  /* 0x0000680009160a25 */ /* 0x000fc800078e00ff */
[----:B------:R-:W-:-:S03]  /*04f0*/  @P0 IMAD R9, R9, c[0x0][0x1a4], R23 ;  /* 0x0000690009090a24 */ /* 0x000fc600078e0217 */
        /* <DEDUP_REMOVED lines=18> */
[----:B------:R-:W-:-:S07]  /*0620*/  ISETP.GE.AND P1, PT, R2, RZ, PT ;  /* 0x000000ff0200720c */ /* 0x000fce0003f26270 */
[----:B------:R-:W-:-:S06]  /*0630*/  @P3 IADD3 R236, R236, 0x1, RZ ;  /* 0x00000001ecec3810 */ /* 0x000fcc0007ffe0ff */
        /* <DEDUP_REMOVED lines=13> */
.L_x_680:
[----:B------:R-:W-:Y:S01]  /*0710*/  SHF.R.S32.HI R13, RZ, 0x1f, R178 ;  /* 0x0000001fff0d7819 */ /* 0x000fe200000114b2 */
[----:B------:R-:W-:Y:S01]  /*0720*/  IMAD.IADD R226, R7, 0x1, -R176 ;  /* 0x0000000107e27824 */ /* 0x000fe200078e0ab0 */
[----:B------:R-:W-:Y:S01]  /*0730*/  BSSY B0, `(.L_x_681) ;  /* 0x0000031000007945 */ /* 0x000fe20003800000 */
[----:B------:R-:W-:Y:S01]  /*0740*/  IMAD R27, R19, c[0x0][0x1a8], RZ ;  /* 0x00006a00131b7a24 */ /* 0x000fe200078e02ff */
[CC--:B------:R-:W-:Y:S02]  /*0750*/  LEA.HI R11, R13.reuse, R178.reuse, RZ, 0x2 ;  /* 0x000000b20d0b7211 */ /* 0x0c0fe400078f10ff */
[----:B------:R-:W-:Y:S01]  /*0760*/  LEA.HI R14, R13, R178, RZ, 0x3 ;  /* 0x000000b20d0e7211 */ /* 0x000fe200078f18ff */
[----:B------:R-:W-:Y:S01]  /*0770*/  IMAD R27, R18, c[0x0][0x1ac], R27 ;  /* 0x00006b00121b7a24 */ /* 0x000fe200078e021b */
[----:B------:R-:W-:Y:S02]  /*0780*/  LOP3.LUT R5, R11, 0xfffffffc, RZ, 0xc0, !PT ;  /* 0xfffffffc0b057812 */ /* 0x000fe400078ec0ff */
[----:B------:R-:W-:-:S02]  /*0790*/  SHF.R.S32.HI R20, RZ, 0x2, R11 ;  /* 0x00000002ff147819 */ /* 0x000fc4000001140b */
[----:B------:R-:W-:Y:S01]  /*07a0*/  SHF.R.S32.HI R8, RZ, 0x3, R14 ;  /* 0x00000003ff087819 */ /* 0x000fe2000001140e */
[----:B------:R-:W-:Y:S01]  /*07b0*/  IMAD.IADD R248, R178, 0x1, -R5 ;  /* 0x00000001b2f87824 */ /* 0x000fe200078e0a05 */
[----:B------:R-:W-:Y:S02]  /*07c0*/  LEA.HI R11, R11, R20, RZ, 0x1 ;  /* 0x000000140b0b7211 */ /* 0x000fe400078f08ff */
[----:B------:R-:W-:Y:S01]  /*07d0*/  LEA.HI R25, R13, R178, RZ, 0x5 ;  /* 0x000000b20d197211 */ /* 0x000fe200078f28ff */
[----:B------:R-:W-:Y:S01]  /*07e0*/  IMAD.SHL.U32 R248, R248, 0x8, RZ ;  /* 0x00000008f8f87824 */ /* 0x000fe200078e00ff */
[----:B------:R-:W-:Y:S01]  /*07f0*/  LOP3.LUT R11, R11, 0x7fffffe, RZ, 0xc0, !PT ;  /* 0x07fffffe0b0b7812 */ /* 0x000fe200078ec0ff */
[----:B------:R-:W-:Y:S01]  /*0800*/  IMAD.SHL.U32 R5, R8, 0x40, RZ ;  /* 0x0000004008057824 */ /* 0x000fe200078e00ff */
[----:B------:R-:W-:Y:S02]  /*0810*/  SHF.R.S32.HI R232, RZ, 0x5, R25 ;  /* 0x00000005ffe87819 */ /* 0x000fe40000011419 */
[----:B------:R-:W-:Y:S01]  /*0820*/  IADD3 R10, P0, R248, R10, RZ ;  /* 0x0000000af80a7210 */ /* 0x000fe20007f1e0ff */
[----:B------:R-:W-:Y:S01]  /*0830*/  IMAD.IADD R11, R20, 0x1, -R11 ;  /* 0x00000001140b7824 */ /* 0x000fe200078e0a0b */
[----:B------:R-:W-:-:S02]  /*0840*/  SHF.R.S32.HI R249, RZ, 0x1f, R248 ;  /* 0x0000001ffff97819 */ /* 0x000fc400000114f8 */
[----:B------:R-:W-:Y:S01]  /*0850*/  LOP3.LUT R5, R5, 0xc0, RZ, 0xc0, !PT ;  /* 0x000000c005057812 */ /* 0x000fe200078ec0ff */
[----:B------:R-:W-:Y:S01]  /*0860*/  IMAD R230, R232, 0x8, R11 ;  /* 0x00000008e8e67824 */ /* 0x000fe200078e020b */
[----:B------:R-:W-:Y:S01]  /*0870*/  SHF.R.S32.HI R21, RZ, 0x1f, R20 ;  /* 0x0000001fff157819 */ /* 0x000fe20000011414 */
[----:B------:R-:W-:Y:S01]  /*0880*/  IMAD.X R11, R249, 0x1, R3, P0 ;  /* 0x00000001f90b7824 */ /* 0x000fe200000e0603 */
[----:B------:R-:W-:Y:S02]  /*0890*/  ISETP.GE.AND P0, PT, R20, R226, PT ;  /* 0x000000e21400720c */ /* 0x000fe40003f06270 */
[----:B------:R-:W-:Y:S01]  /*08a0*/  LOP3.LUT R0, R5, 0x18, R248, 0xf8, !PT ;  /* 0x0000001805007812 */ /* 0x000fe200078ef8f8 */
[----:B------:R-:W-:Y:S01]  /*08b0*/  IMAD.WIDE.U32 R10, R18, c[0x0][0x1a8], R10 ;  /* 0x00006a00120a7a25 */ /* 0x000fe200078e000a */
[----:B------:R-:W-:Y:S02]  /*08c0*/  SHF.R.U32.HI R5, RZ, 0x3, R5 ;  /* 0x00000003ff057819 */ /* 0x000fe40000011605 */
[----:B------:R-:W-:Y:S01]  /*08d0*/  SHF.R.S32.HI R225, RZ, 0x1f, R236 ;  /* 0x0000001fffe17819 */ /* 0x000fe200000114ec */
[----:B------:R-:W-:Y:S01]  /*08e0*/  IMAD.WIDE R250, R251, 0x80, R20 ;  /* 0x00000080fbfa7825 */ /* 0x000fe200078e0214 */
[----:B------:R-:W-:-:S03]  /*08f0*/  LOP3.LUT R5, R0, R5, RZ, 0x3c, !PT ;  /* 0x0000000500057212 */ /* 0x000fc600078e3cff */
[----:B------:R-:W-:Y:S02]  /*0900*/  IMAD.IADD R27, R11, 0x1, R27 ;  /* 0x000000010b1b7824 */ /* 0x000fe400078e021b */
        /* <DEDUP_REMOVED lines=19> */
.L_x_682:
[----:B------:R-:W-:Y:S05]  /*0a40*/  BSYNC B0 ;  /* 0x0000000000007941 */ /* 0x000fea0003800000 */
.L_x_681:
[----:B------:R-:W-:Y:S01]  /*0a50*/  IADD3 R235, R20, 0x20, RZ ;  /* 0x0000002014eb7810 */ /* 0x000fe20007ffe0ff */
[----:B------:R-:W-:Y:S03]  /*0a60*/  BSSY B0, `(.L_x_683) ;  /* 0x0000014000007945 */ /* 0x000fe60003800000 */
[----:B------:R-:W-:-:S13]  /*0a70*/  ISETP.GE.AND P0, PT, R235, R226, PT ;  /* 0x000000e2eb00720c */ /* 0x000fda0003f06270 */
        /* <DEDUP_REMOVED lines=18> */
.L_x_684:
[----:B------:R-:W-:Y:S05]  /*0ba0*/  BSYNC B0 ;  /* 0x0000000000007941 */ /* 0x000fea0003800000 */
.L_x_683:
        /* <DEDUP_REMOVED lines=21> */
.L_x_686:
[----:B------:R-:W-:Y:S05]  /*0d00*/  BSYNC B0 ;  /* 0x0000000000007941 */ /* 0x000fea0003800000 */
.L_x_685:
[----:B------:R-:W-:Y:S01]  /*0d10*/  IADD3 R231, R20, 0x60, RZ ;  /* 0x0000006014e77810 */ /* 0x000fe20007ffe0ff */
[----:B--2---:R-:W-:Y:S01]  /*0d20*/  IMAD.MOV.U32 R2, RZ, RZ, c[0x0][0x198] ;  /* 0x00006600ff027624 */ /* 0x004fe200078e00ff */
[----:B------:R-:W-:Y:S01]  /*0d30*/  IADD3 R5, R6, 0x7f, RZ ;  /* 0x0000007f06057810 */ /* 0x000fe20007ffe0ff */
[----:B------:R-:W-:Y:S01]  /*0d40*/  IMAD.MOV.U32 R3, RZ, RZ, 0x7 ;  /* 0x00000007ff037424 */ /* 0x000fe200078e00ff */
[----:B------:R-:W-:Y:S01]  /*0d50*/  ISETP.GE.AND P0, PT, R231, R226, PT ;  /* 0x000000e2e700720c */ /* 0x000fe20003f06270 */
[----:B------:R-:W-:Y:S01]  /*0d60*/  BSSY B0, `(.L_x_687) ;  /* 0x0000016000007945 */ /* 0x000fe20003800000 */
[----:B------:R-:W-:Y:S01]  /*0d70*/  SHF.R.S32.HI R4, RZ, 0x1f, R5 ;  /* 0x0000001fff047819 */ /* 0x000fe20000011405 */
[C---:B------:R-:W-:Y:S01]  /*0d80*/  IMAD.SHL.U32 R177, R2.reuse, 0x80, RZ ;  /* 0x0000008002b17824 */ /* 0x040fe200078e00ff */
[----:B------:R-:W-:Y:S02]  /*0d90*/  SHF.L.U64.HI R3, R2, R3, c[0x0][0x19c] ;  /* 0x0000670002037619 */ /* 0x000fe40000010203 */
        /* <DEDUP_REMOVED lines=18> */
.L_x_688:
[----:B------:R-:W-:Y:S05]  /*0ec0*/  BSYNC B0 ;  /* 0x0000000000007941 */ /* 0x000fea0003800000 */
.L_x_687:
[----:B------:R-:W-:Y:S01]  /*0ed0*/  LEA.HI R13, R13, R178, RZ, 0x4 ;  /* 0x000000b20d0d7211 */ /* 0x000fe200078f20ff */
[----:B------:R-:W-:Y:S01]  /*0ee0*/  IMAD R11, R21, c[0x0][0x1a0], RZ ;  /* 0x00006800150b7a24 */ /* 0x000fe200078e02ff */
[----:B------:R-:W-:Y:S01]  /*0ef0*/  LEA.HI.SX32 R183, R4, 0xffffffff, 0x19 ;  /* 0xffffffff04b77811 */ /* 0x000fe200078fcaff */
[----:B-1----:R-:W-:Y:S01]  /*0f00*/  IMAD.WIDE.U32 R26, R20, c[0x0][0x1a0], R248 ;  /* 0x00006800141a7a25 */ /* 0x002fe200078e00f8 */
[----:B------:R-:W-:Y:S01]  /*0f10*/  LOP3.LUT R15, R13, 0xfffffff0, RZ, 0xc0, !PT ;  /* 0xfffffff00d0f7812 */ /* 0x000fe200078ec0ff */
[----:B------:R-:W-:Y:S01]  /*0f20*/  BSSY B0, `(.L_x_689) ;  /* 0x0000031000007945 */ /* 0x000fe20003800000 */
[----:B------:R-:W-:Y:S01]  /*0f30*/  LOP3.LUT R25, R25, 0xffffffe0, RZ, 0xc0, !PT ;  /* 0xffffffe019197812 */ /* 0x000fe200078ec0ff */
[----:B------:R-:W-:Y:S01]  /*0f40*/  IMAD R5, R21, c[0x0][0x198], RZ ;  /* 0x0000660015057a24 */ /* 0x000fe200078e02ff */
[----:B------:R-:W-:Y:S01]  /*0f50*/  IADD3 R22, P0, R22, R26, RZ ;  /* 0x0000001a16167210 */ /* 0x000fe20007f1e0ff */
[----:B------:R-:W-:Y:S02]  /*0f60*/  IMAD.IADD R10, R178, 0x1, -R15 ;  /* 0x00000001b20a7824 */ /* 0x000fe400078e0a0f */
[----:B------:R-:W-:-:S04]  /*0f70*/  IMAD.WIDE.U32 R28, R20, c[0x0][0x198], R248 ;  /* 0x00006600141c7a25 */ /* 0x000fc800078e00f8 */
[----:B------:R-:W-:Y:S01]  /*0f80*/  IMAD R0, R20, c[0x0][0x1a4], R11 ;  /* 0x0000690014007a24 */ /* 0x000fe200078e020b */
[----:B------:R-:W-:Y:S01]  /*0f90*/  LEA.HI R11, R10, R10, RZ, 0x1 ;  /* 0x0000000a0a0b7211 */ /* 0x000fe200078f08ff */
[----:B------:R-:W-:Y:S01]  /*0fa0*/  IMAD R5, R20, c[0x0][0x19c], R5 ;  /* 0x0000670014057a24 */ /* 0x000fe200078e0205 */
[----:B------:R-:W-:Y:S01]  /*0fb0*/  IADD3 R238, P1, R238, R28, RZ ;  /* 0x0000001ceeee7210 */ /* 0x000fe20007f3e0ff */
[----:B------:R-:W-:Y:S01]  /*0fc0*/  IMAD R243, R225, c[0x0][0x1b0], RZ ;  /* 0x00006c00e1f37a24 */ /* 0x000fe200078e02ff */
[----:B------:R-:W-:Y:S01]  /*0fd0*/  IADD3.X R23, R9, R27, R0, P0, !PT ;  /* 0x0000001b09177210 */ /* 0x000fe200007fe400 */
[----:B------:R-:W-:Y:S01]  /*0fe0*/  IMAD R225, R225, c[0x0][0x1b8], RZ ;  /* 0x00006e00e1e17a24 */ /* 0x000fe200078e02ff */
[----:B------:R-:W-:Y:S01]  /*0ff0*/  SHF.R.S32.HI R0, RZ, 0x1, R11 ;  /* 0x00000001ff007819 */ /* 0x000fe2000001140b */
[----:B------:R-:W-:Y:S01]  /*1000*/  IMAD R243, R236, c[0x0][0x1b4], R243 ;  /* 0x00006d00ecf37a24 */ /* 0x000fe200078e02f3 */
[----:B------:R-:W-:Y:S01]  /*1010*/  SHF.R.S32.HI R9, RZ, 0x1f, R11 ;  /* 0x0000001fff097819 */ /* 0x000fe2000001140b */
[----:B------:R-:W-:Y:S01]  /*1020*/  IMAD R15, R3, R183, RZ ;  /* 0x000000b7030f7224 */ /* 0x000fe200078e02ff */
[----:B------:R-:W-:Y:S01]  /*1030*/  IADD3.X R239, R12, R29, R5, P1, !PT ;  /* 0x0000001d0cef7210 */ /* 0x000fe20000ffe405 */
[----:B------:R-:W-:Y:S01]  /*1040*/  IMAD R12, R183, -0x80, R6 ;  /* 0xffffff80b70c7824 */ /* 0x000fe200078e0206 */
[----:B------:R-:W-:Y:S01]  /*1050*/  LEA.HI R9, R9, R0, RZ, 0x2 ;  /* 0x0000000009097211 */ /* 0x000fe200078f10ff */
[----:B------:R-:W-:-:S02]  /*1060*/  IMAD R225, R236, c[0x0][0x1bc], R225 ;  /* 0x00006f00ece17a24 */ /* 0x000fc400078e02e1 */
[----:B------:R-:W-:Y:S01]  /*1070*/  IMAD.WIDE.U32 R238, R236, c[0x0][0x1b0], R238 ;  /* 0x00006c00ecee7a25 */ /* 0x000fe200078e00ee */
[----:B------:R-:W-:Y:S02]  /*1080*/  LOP3.LUT R9, R9, 0xfffffffc, RZ, 0xc0, !PT ;  /* 0xfffffffc09097812 */ /* 0x000fe400078ec0ff */
[----:B------:R-:W-:Y:S01]  /*1090*/  ISETP.GE.AND P0, PT, R20, R12, PT ;  /* 0x0000000c1400720c */ /* 0x000fe20003f06270 */
[----:B------:R-:W-:Y:S01]  /*10a0*/  IMAD.WIDE.U32 R236, R236, c[0x0][0x1b8], R22 ;  /* 0x00006e00ecec7a25 */ /* 0x000fe200078e0016 */
[----:B------:R-:W-:Y:S02]  /*10b0*/  IADD3 R243, R239, R243, RZ ;  /* 0x000000f3eff37210 */ /* 0x000fe40007ffe0ff */
[----:B------:R-:W-:Y:S01]  /*10c0*/  MOV R242, R238 ;  /* 0x000000ee00f27202 */ /* 0x000fe20000000f00 */
[----:B------:R-:W-:Y:S01]  /*10d0*/  IMAD.IADD R9, R0, 0x1, -R9 ;  /* 0x0000000100097824 */ /* 0x000fe200078e0a09 */
[----:B------:R-:W-:Y:S01]  /*10e0*/  SHF.R.S32.HI R0, RZ, 0x1f, R183 ;  /* 0x0000001fff007819 */ /* 0x000fe200000114b7 */
[----:B------:R-:W-:Y:S01]  /*10f0*/  IMAD.MOV.U32 R5, RZ, RZ, 0x10 ;  /* 0x00000010ff057424 */ /* 0x000fe200078e00ff */
[----:B------:R-:W-:Y:S01]  /*1100*/  IADD3 R225, R237, R225, RZ ;  /* 0x000000e1ede17210 */ /* 0x000fe20007ffe0ff */
[----:B------:R-:W-:Y:S01]  /*1110*/  IMAD.WIDE.U32 R22, R183, R177, R242 ;  /* 0x000000b1b7167225 */ /* 0x000fe200078e00f2 */
[----:B------:R-:W-:-:S03]  /*1120*/  LOP3.LUT P1, RZ, R9, 0x2, RZ, 0xc0, !PT ;  /* 0x0000000209ff7812 */ /* 0x000fc6000782c0ff */
[----:B------:R-:W-:Y:S01]  /*1130*/  IMAD R15, R0, R177, R15 ;  /* 0x000000b1000f7224 */ /* 0x000fe200078e020f */
[----:B------:R-:W-:Y:S01]  /*1140*/  SEL R5, R5, 0xfffffff0, !P1 ;  /* 0xfffffff005057807 */ /* 0x000fe20004800000 */
[----:B------:R-:W-:-:S03]  /*1150*/  IMAD.IADD R80, R178, 0x1, -R25 ;  /* 0x00000001b2507824 */ /* 0x000fc600078e0a19 */
        /* <DEDUP_REMOVED lines=13> */
.L_x_690:
[----:B------:R-:W-:Y:S05]  /*1230*/  BSYNC B0 ;  /* 0x0000000000007941 */ /* 0x000fea0003800000 */
.L_x_689:
        /* <DEDUP_REMOVED lines=17> */
.L_x_692:
[----:B------:R-:W-:Y:S05]  /*1350*/  BSYNC B0 ;  /* 0x0000000000007941 */ /* 0x000fea0003800000 */
.L_x_691:
[----:B------:R-:W-:Y:S01]  /*1360*/  ISETP.GE.AND P0, PT, R233, R12, PT ;  /* 0x0000000ce900720c */ /* 0x000fe20003f06270 */
        /* <DEDUP_REMOVED lines=14> */
.L_x_694:
[----:B------:R-:W-:Y:S05]  /*1450*/  BSYNC B0 ;  /* 0x0000000000007941 */ /* 0x000fea0003800000 */
.L_x_693:
        /* <DEDUP_REMOVED lines=17> */
.L_x_696:
[----:B------:R-:W-:Y:S05]  /*1570*/  BSYNC B0 ;  /* 0x0000000000007941 */ /* 0x000fea0003800000 */
.L_x_695:
[----:B------:R-:W-:Y:S01]  /*1580*/  ISETP.NE.U32.AND P2, PT, RZ, c[0x0][0x318], PT ;  /* 0x0000c600ff007a0c */ /* 0x000fe20003f45070 */
[----:B------:R-:W0:Y:S03]  /*1590*/  LDGDEPBAR ;  /* 0x00000000000079af */ /* 0x000e260000000000 */
[----:B------:R-:W-:-:S13]  /*15a0*/  ISETP.NE.AND.EX P2, PT, RZ, c[0x0][0x31c], PT, P2 ;  /* 0x0000c700ff007a0c */ /* 0x000fda0003f45320 */
[----:B------:R-:W-:Y:S01]  /*15b0*/  @P2 SHF.R.S32.HI R15, RZ, 0x1f, R17 ;  /* 0x0000001fff0f2819 */ /* 0x000fe20000011411 */
[----:B------:R-:W-:-:S04]  /*15c0*/  @P2 IMAD.WIDE.U32 R18, R17, c[0x0][0x320], R18 ;  /* 0x0000c80011122a25 */ /* 0x000fc800078e0012 */
[----:B------:R-:W-:Y:S01]  /*15d0*/  @P2 IMAD R16, R15, c[0x0][0x320], RZ ;  /* 0x0000c8000f102a24 */ /* 0x000fe200078e02ff */
[----:B------:R-:W-:Y:S01]  /*15e0*/  @P2 LEA R24, P0, R18, c[0x0][0x318], 0x2 ;  /* 0x0000c60012182a11 */ /* 0x000fe200078010ff */
[----:B------:R-:W-:-:S04]  /*15f0*/  DEPBAR.LE SB0, 0x0 ;  /* 0x000080000000791a */ /* 0x000fc80000000000 */
[----:B------:R-:W-:-:S04]  /*1600*/  @P2 IMAD R16, R17, c[0x0][0x324], R16 ;  /* 0x0000c90011102a24 */ /* 0x000fc800078e0210 */
[----:B------:R-:W-:-:S05]  /*1610*/  @P2 IMAD.IADD R16, R19, 0x1, R16 ;  /* 0x0000000113102824 */ /* 0x000fca00078e0210 */
[----:B------:R-:W-:-:S05]  /*1620*/  @P2 LEA.HI.X R25, R18, c[0x0][0x31c], R16, 0x2, P0 ;  /* 0x0000c70012192a11 */ /* 0x000fca00000f1410 */
[----:B------:R-:W5:Y:S04]  /*1630*/  @P2 LDG.E R15, [R24.64] ;  /* 0x00000006180f2981 */ /* 0x000f68000c1e1900 */
[----:B------:R-:W-:Y:S01]  /*1640*/  BAR.SYNC.DEFER_BLOCKING 0x0 ;  /* 0x0000000000007b1d */ /* 0x000fe20000010000 */
[----:B------:R-:W-:Y:S01]  /*1650*/  ISETP.GE.AND P1, PT, R20, R12, PT ;  /* 0x0000000c1400720c */ /* 0x000fe20003f26270 */
[----:B------:R-:W-:Y:S02]  /*1660*/  IMAD R0, R0, c[0x0][0x1a0], RZ ;  /* 0x0000680000007a24 */ /* 0x000fe400078e02ff */
[C---:B-1----:R-:W-:Y:S02]  /*1670*/  IMAD.WIDE.U32 R22, R183.reuse, c[0x0][0x1a0], RZ ;  /* 0x00006800b7167a25 */ /* 0x042fe400078e00ff */
[----:B------:R-:W5:Y:S01]  /*1680*/  @P2 MUFU.RCP R16, c[0x0][0x238] ;  /* 0x00008e0000102b08 */ /* 0x000f620000001000 */
[----:B------:R-:W-:Y:S01]  /*1690*/  BSSY B0, `(.L_x_697) ;  /* 0x0000016000007945 */ /* 0x000fe20003800000 */
[----:B------:R-:W-:Y:S01]  /*16a0*/  IMAD R17, R183, c[0x0][0x1a4], R0 ;  /* 0x00006900b7117a24 */ /* 0x000fe200078e0200 */
[----:B------:R-:W-:-:S02]  /*16b0*/  LEA R20, P0, R22, R236, 0x7 ;  /* 0x000000ec16147211 */ /* 0x000fc400078038ff */
[----:B------:R-:W-:Y:S01]  /*16c0*/  MOV R0, RZ ;  /* 0x000000ff00007202 */ /* 0x000fe20000000f00 */
[----:B------:R-:W-:-:S05]  /*16d0*/  IMAD.IADD R18, R23, 0x1, R17 ;  /* 0x0000000117127824 */ /* 0x000fca00078e0211 */
[----:B------:R-:W-:Y:S01]  /*16e0*/  LEA.HI.X R21, R22, R225, R18, 0x7, P0 ;  /* 0x000000e116157211 */ /* 0x000fe200000f3c12 */
        /* <DEDUP_REMOVED lines=16> */
.L_x_698:
[----:B-1----:R-:W-:Y:S05]  /*17f0*/  BSYNC B0 ;  /* 0x0000000000007941 */ /* 0x002fea0003800000 */
.L_x_697:
        /* <DEDUP_REMOVED lines=17> */
.L_x_700:
[----:B------:R-:W-:Y:S05]  /*1910*/  BSYNC B0 ;  /* 0x0000000000007941 */ /* 0x000fea0003800000 */
.L_x_699:
        /* <DEDUP_REMOVED lines=17> */
.L_x_702:
[----:B------:R-:W-:Y:S05]  /*1a30*/  BSYNC B0 ;  /* 0x0000000000007941 */ /* 0x000fea0003800000 */
.L_x_701:
[----:B------:R-:W-:Y:S01]  /*1a40*/  ISETP.GE.AND P0, PT, R231, R12, PT ;  /* 0x0000000ce700720c */ /* 0x000fe20003f06270 */
        /* <DEDUP_REMOVED lines=17> */
.L_x_704:
[----:B------:R-:W-:Y:S05]  /*1b60*/  BSYNC B0 ;  /* 0x0000000000007941 */ /* 0x000fea0003800000 */
.L_x_703:
[----:B------:R-:W-:Y:S01]  /*1b70*/  LOP3.LUT R223, R14, 0xfffffff8, RZ, 0xc0, !PT ;  /* 0xfffffff80edf7812 */ /* 0x000fe200078ec0ff */
[----:B------:R-:W-:Y:S01]  /*1b80*/  IMAD.SHL.U32 R9, R9, 0x40, RZ ;  /* 0x0000004009097824 */ /* 0x000fe200078e00ff */
[----:B-1----:R-:W-:Y:S01]  /*1b90*/  SHF.R.S32.HI R16, RZ, 0x4, R13 ;  /* 0x00000004ff107819 */ /* 0x002fe2000001140d */
[----:B------:R-:W-:Y:S01]  /*1ba0*/  IMAD.SHL.U32 R8, R8, 0x8, RZ ;  /* 0x0000000808087824 */ /* 0x000fe200078e00ff */
[----:B------:R-:W-:Y:S01]  /*1bb0*/  LOP3.LUT R181, R11, 0x7fffffe, RZ, 0xc0, !PT ;  /* 0x07fffffe0bb57812 */ /* 0x000fe200078ec0ff */
[----:B------:R-:W-:Y:S01]  /*1bc0*/  IMAD.IADD R223, R178, 0x1, -R223 ;  /* 0x00000001b2df7824 */ /* 0x000fe200078e0adf */
[----:B------:R-:W-:Y:S01]  /*1bd0*/  LEA.HI R11, R13, R16, RZ, 0x1 ;  /* 0x000000100d0b7211 */ /* 0x000fe200078f08ff */
[----:B------:R-:W0:Y:S01]  /*1be0*/  LDGDEPBAR ;  /* 0x00000000000079af */ /* 0x000e220000000000 */
[----:B------:R-:W-:Y:S01]  /*1bf0*/  SHF.R.S32.HI R13, RZ, 0x1f, R10 ;  /* 0x0000001fff0d7819 */ /* 0x000fe2000001140a */
[----:B------:R-:W-:Y:S01]  /*1c00*/  IMAD.IADD R181, R10, 0x1, -R181 ;  /* 0x000000010ab57824 */ /* 0x000fe200078e0ab5 */
[----:B------:R-:W-:-:S02]  /*1c10*/  LEA.HI R12, R223, R223, RZ, 0x1 ;  /* 0x000000dfdf0c7211 */ /* 0x000fc400078f08ff */
[----:B------:R-:W-:Y:S02]  /*1c20*/  LOP3.LUT R11, R11, 0xfffffffe, RZ, 0xc0, !PT ;  /* 0xfffffffe0b0b7812 */ /* 0x000fe400078ec0ff */
[----:B------:R-:W-:Y:S02]  /*1c30*/  LOP3.LUT R14, R12, 0x3fffffe, RZ, 0xc0, !PT ;  /* 0x03fffffe0c0e7812 */ /* 0x000fe400078ec0ff */
[----:B------:R-:W-:Y:S01]  /*1c40*/  SHF.R.S32.HI R12, RZ, 0x1, R12 ;  /* 0x00000001ff0c7819 */ /* 0x000fe2000001140c */
[----:B------:R-:W-:Y:S01]  /*1c50*/  IMAD.IADD R16, R16, 0x1, -R11 ;  /* 0x0000000110107824 */ /* 0x000fe200078e0a0b */
[----:B------:R-:W-:Y:S02]  /*1c60*/  LEA.HI R10, R13, R10, RZ, 0x3 ;  /* 0x0000000a0d0a7211 */ /* 0x000fe400078f18ff */
[----:B------:R-:W-:Y:S01]  /*1c70*/  IADD3 R223, R223, -R14, RZ ;  /* 0x8000000edfdf7210 */ /* 0x000fe20007ffe0ff */
[----:B------:R-:W-:Y:S01]  /*1c80*/  IMAD.SHL.U32 R179, R16, 0x8, RZ ;  /* 0x0000000810b37824 */ /* 0x000fe200078e00ff */
[----:B------:R-:W-:Y:S01]  /*1c90*/  LOP3.LUT R14, R9, 0xc0, RZ, 0xc0, !PT ;  /* 0x000000c0090e7812 */ /* 0x000fe200078ec0ff */
[C---:B------:R-:W-:Y:S01]  /*1ca0*/  IMAD.SHL.U32 R9, R12.reuse, 0x40, RZ ;  /* 0x000000400c097824 */ /* 0x040fe200078e00ff */
[----:B------:R-:W-:Y:S01]  /*1cb0*/  LOP3.LUT P0, RZ, R12, 0x2, RZ, 0xc0, !PT ;  /* 0x000000020cff7812 */ /* 0x000fe2000780c0ff */
[----:B------:R-:W-:Y:S01]  /*1cc0*/  IMAD.SHL.U32 R10, R10, 0x20, RZ ;  /* 0x000000200a0a7824 */ /* 0x000fe200078e00ff */
[----:B------:R-:W-:Y:S01]  /*1cd0*/  LOP3.LUT R179, R14, 0x8, R179, 0xf8, !PT ;  /* 0x000000080eb37812 */ /* 0x000fe200078ef8b3 */
[----:B------:R-:W-:Y:S01]  /*1ce0*/  IMAD R223, R16, 0x8, R223 ;  /* 0x0000000810df7824 */ /* 0x000fe200078e02df */
[----:B------:R-:W-:-:S02]  /*1cf0*/  LOP3.LUT R9, R9, 0xc0, RZ, 0xc0, !PT ;  /* 0x000000c009097812 */ /* 0x000fc400078ec0ff */
[----:B------:R-:W-:Y:S02]  /*1d00*/  LOP3.LUT R180, R10, 0xffffff00, RZ, 0xc0, !PT ;  /* 0xffffff000ab47812 */ /* 0x000fe400078ec0ff */
[----:B------:R-:W-:Y:S02]  /*1d10*/  LOP3.LUT R8, R9, 0x8, R8, 0xf8, !PT ;  /* 0x0000000809087812 */ /* 0x000fe400078ef808 */
[----:B------:R-:W-:Y:S02]  /*1d20*/  SHF.R.U32.HI R14, RZ, 0x3, R14 ;  /* 0x00000003ff0e7819 */ /* 0x000fe4000001160e */
[----:B------:R-:W-:Y:S02]  /*1d30*/  LEA R10, R232, R180, 0x9 ;  /* 0x000000b4e80a7211 */ /* 0x000fe400078e48ff */
[----:B------:R-:W-:Y:S02]  /*1d40*/  SHF.R.U32.HI R9, RZ, 0x3, R9 ;  /* 0x00000003ff097819 */ /* 0x000fe40000011609 */
[----:B------:R-:W-:Y:S01]  /*1d50*/  LOP3.LUT R179, R179, R14, RZ, 0x3c, !PT ;  /* 0x0000000eb3b37212 */ /* 0x000fe200078e3cff */
[----:B------:R-:W-:Y:S01]  /*1d60*/  IMAD R10, R181, 0x20, R10 ;  /* 0x00000020b50a7824 */ /* 0x000fe200078e020a */
[----:B------:R-:W-:-:S02]  /*1d70*/  LOP3.LUT R8, R8, R9, RZ, 0x3c, !PT ;  /* 0x0000000908087212 */ /* 0x000fc400078e3cff */
[----:B------:R-:W-:Y:S01]  /*1d80*/  SHF.R.S32.HI R241, RZ, 0x1f, R80 ;  /* 0x0000001ffff17819 */ /* 0x000fe20000011450 */
[----:B------:R-:W-:Y:S01]  /*1d90*/  IMAD.IADD R224, R179, 0x1, R10 ;  /* 0x00000001b3e07824 */ /* 0x000fe200078e020a */
[----:B------:R-:W-:Y:S02]  /*1da0*/  LEA R223, R223, R8, 0x5 ;  /* 0x00000008dfdf7211 */ /* 0x000fe400078e28ff */
[----:B------:R-:W-:Y:S01]  /*1db0*/  LEA.HI R241, R241, R80, RZ, 0x2 ;  /* 0x00000050f1f17211 */ /* 0x000fe200078f10ff */
[----:B------:R-:W-:Y:S02]  /*1dc0*/  IMAD.SHL.U32 R224, R224, 0x2, RZ ;  /* 0x00000002e0e07824 */ /* 0x000fe400078e00ff */
[----:B------:R-:W-:Y:S01]  /*1dd0*/  IMAD.SHL.U32 R223, R223, 0x2, RZ ;  /* 0x00000002dfdf7824 */ /* 0x000fe200078e00ff */
[----:B------:R-:W-:Y:S01]  /*1de0*/  SHF.R.S32.HI R241, RZ, 0x2, R241 ;  /* 0x00000002fff17819 */ /* 0x000fe200000114f1 */
[----:B------:R-:W-:Y:S01]  /*1df0*/  IMAD R222, R5, 0x2, R224 ;  /* 0x0000000205de7824 */ /* 0x000fe200078e02e0 */
[----:B------:R-:W-:Y:S02]  /*1e00*/  LDSM.16.M88.4 R8, [R224+0x1000] ;  /* 0x00100000e008783b */ /* 0x000fe40000000200 */
[----:B------:R-:W-:-:S02]  /*1e10*/  IADD3 R12, R223, 0x2000, RZ ;  /* 0x00002000df0c7810 */ /* 0x000fc40007ffe0ff */
[----:B------:R-:W1:Y:S01]  /*1e20*/  LDSM.16.M88.4 R132, [R223+0x2000] ;  /* 0x00200000df84783b */ /* 0x000e620000000200 */
[----:B------:R-:W-:Y:S02]  /*1e30*/  IADD3 R221, R223, 0x2020, RZ ;  /* 0x00002020dfdd7810 */ /* 0x000fe40007ffe0ff */
[----:B------:R-:W-:Y:S01]  /*1e40*/  @P0 IADD3 R221, R12, -0x20, RZ ;  /* 0xffffffe00cdd0810 */ /* 0x000fe20007ffe0ff */
[----:B------:R-:W5:Y:S04]  /*1e50*/  LDSM.16.M88.4 R124, [R223+0x2400] ;  /* 0x00240000df7c783b */ /* 0x000f680000000200 */
[----:B------:R-:W2:Y:S04]  /*1e60*/  LDSM.16.M88.4 R116, [R223+0x2800] ;  /* 0x00280000df74783b */ /* 0x000ea80000000200 */
[----:B------:R-:W3:Y:S04]  /*1e70*/  LDSM.16.M88.4 R108, [R223+0x2c00] ;  /* 0x002c0000df6c783b */ /* 0x000ee80000000200 */
[----:B------:R-:W4:Y:S04]  /*1e80*/  LDSM.16.M88.4 R100, [R223+0x3000] ;  /* 0x00300000df64783b */ /* 0x000f280000000200 */
[----:B------:R-:W3:Y:S04]  /*1e90*/  LDSM.16.M88.4 R92, [R223+0x3400] ;  /* 0x00340000df5c783b */ /* 0x000ee80000000200 */
[----:B------:R-:W3:Y:S04]  /*1ea0*/  LDSM.16.M88.4 R84, [R223+0x3800] ;  /* 0x00380000df54783b */ /* 0x000ee80000000200 */
[----:B------:R-:W4:Y:S04]  /*1eb0*/  LDSM.16.M88.4 R172, [R223+0x3c00] ;  /* 0x003c0000dfac783b */ /* 0x000f280000000200 */
[----:B------:R-:W-:Y:S04]  /*1ec0*/  LDSM.16.M88.4 R12, [R222+0x1000] ;  /* 0x00100000de0c783b */ /* 0x000fe80000000200 */
[----:B------:R-:W4:Y:S04]  /*1ed0*/  LDSM.16.M88.4 R164, [R221] ;  /* 0x00000000dda4783b */ /* 0x000f280000000200 */
[----:B------:R-:W4:Y:S01]  /*1ee0*/  LDSM.16.M88.4 R160, [R221+0x400] ;  /* 0x00040000dda0783b */ /* 0x000f220000000200 */
[C---:B-1----:R-:W-:Y:S03]  /*1ef0*/  HMMA.16816.F32 R76, R8.reuse, R132, RZ ;  /* 0x00000084084c723c */ /* 0x042fe600000018ff */
[----:B------:R-:W1:Y:S04]  /*1f00*/  LDSM.16.M88.4 R156, [R221+0x800] ;  /* 0x00080000dd9c783b */ /* 0x000e680000000200 */
[----:B------:R-:W1:Y:S01]  /*1f10*/  LDSM.16.M88.4 R152, [R221+0xc00] ;  /* 0x000c0000dd98783b */ /* 0x000e620000000200 */
[C---:B-----5:R-:W-:Y:S03]  /*1f20*/  HMMA.16816.F32 R68, R8.reuse, R124, RZ ;  /* 0x0000007c0844723c */ /* 0x060fe600000018ff */
[----:B------:R-:W5:Y:S04]  /*1f30*/  LDSM.16.M88.4 R148, [R221+0x1000] ;  /* 0x00100000dd94783b */ /* 0x000f680000000200 */
[----:B------:R-:W1:Y:S01]  /*1f40*/  LDSM.16.M88.4 R144, [R221+0x1400] ;  /* 0x00140000dd90783b */ /* 0x000e620000000200 */
[C---:B--2---:R-:W-:Y:S03]  /*1f50*/  HMMA.16816.F32 R60, R8.reuse, R116, RZ ;  /* 0x00000074083c723c */ /* 0x044fe600000018ff */
[----:B------:R-:W2:Y:S04]  /*1f60*/  LDSM.16.M88.4 R140, [R221+0x1800] ;  /* 0x00180000dd8c783b */ /* 0x000ea80000000200 */
[----:B------:R-:W1:Y:S01]  /*1f70*/  LDSM.16.M88.4 R16, [R221+0x1c00] ;  /* 0x001c0000dd10783b */ /* 0x000e620000000200 */
[C---:B---3--:R-:W-:Y:S03]  /*1f80*/  HMMA.16816.F32 R52, R8.reuse, R108, RZ ;  /* 0x0000006c0834723c */ /* 0x048fe600000018ff */
[----:B------:R-:W3:Y:S05]  /*1f90*/  LDSM.16.M88.4 R168, [R224] ;  /* 0x00000000e0a8783b */ /* 0x000eea0000000200 */
        /* <DEDUP_REMOVED lines=16> */
[----:B-----5:R-:W-:Y:S01]  /*20a0*/  HMMA.16816.F32 R44, R12, R148, R44 ;  /* 0x000000940c2c723c */ /* 0x020fe2000000182c */
[----:B------:R-:W-:-:S06]  /*20b0*/  FMUL.FTZ R70, R70, c[0x0][0x2ec] ;  /* 0x0000bb0046467a20 */ /* 0x000fcc0000410000 */
[----:B------:R-:W-:Y:S01]  /*20c0*/  MUFU.TANH R70, R70 ;  /* 0x0000004600467308 */ /* 0x000fe20000002400 */
[----:B------:R-:W-:Y:S01]  /*20d0*/  HMMA.16816.F32 R36, R12, R144, R36 ;  /* 0x000000900c24723c */ /* 0x000fe20000001824 */
[----:B------:R-:W-:Y:S02]  /*20e0*/  FMUL.FTZ R62, R62, c[0x0][0x2ec] ;  /* 0x0000bb003e3e7a20 */ /* 0x000fe40000410000 */
[----:B------:R-:W-:-:S04]  /*20f0*/  FMUL.FTZ R61, R61, c[0x0][0x2ec] ;  /* 0x0000bb003d3d7a20 */ /* 0x000fc80000410000 */
[----:B------:R-:W-:Y:S01]  /*2100*/  MUFU.TANH R62, R62 ;  /* 0x0000003e003e7308 */ /* 0x000fe20000002400 */
[----:B--2---:R-:W-:Y:S01]  /*2110*/  HMMA.16816.F32 R28, R12, R140, R28 ;  /* 0x0000008c0c1c723c */ /* 0x004fe2000000181c */
[----:B------:R-:W-:Y:S02]  /*2120*/  FMUL.FTZ R54, R54, c[0x0][0x2ec] ;  /* 0x0000bb0036367a20 */ /* 0x000fe40000410000 */
[----:B------:R-:W-:-:S04]  /*2130*/  FMUL.FTZ R53, R53, c[0x0][0x2ec] ;  /* 0x0000bb0035357a20 */ /* 0x000fc80000410000 */
[----:B------:R-:W-:Y:S01]  /*2140*/  MUFU.TANH R61, R61 ;  /* 0x0000003d003d7308 */ /* 0x000fe20000002400 */
[----:B------:R-:W-:Y:S01]  /*2150*/  HMMA.16816.F32 R20, R12, R16, R20 ;  /* 0x000000100c14723c */ /* 0x000fe20000001814 */
[----:B------:R-:W-:-:S06]  /*2160*/  FMUL.FTZ R47, R47, c[0x0][0x2ec] ;  /* 0x0000bb002f2f7a20 */ /* 0x000fcc0000410000 */
[----:B------:R-:W-:Y:S01]  /*2170*/  MUFU.TANH R54, R54 ;  /* 0x0000003600367308 */ /* 0x000fe20000002400 */
[C---:B------:R-:W-:Y:S07]  /*2180*/  HMMA.16816.F32 R72, R12.reuse, R166, R72 ;  /* 0x000000a60c48723c */ /* 0x040fee0000001848 */
[----:B------:R-:W-:Y:S01]  /*2190*/  MUFU.TANH R53, R53 ;  /* 0x0000003500357308 */ /* 0x000fe20000002400 */
[----:B------:R-:W-:Y:S01]  /*21a0*/  HMMA.16816.F32 R64, R12, R162, R64 ;  /* 0x000000a20c40723c */ /* 0x000fe20000001840 */
[----:B------:R-:W-:-:S06]  /*21b0*/  FMUL.FTZ R30, R30, c[0x0][0x2ec] ;  /* 0x0000bb001e1e7a20 */ /* 0x000fcc0000410000 */
[----:B------:R-:W-:Y:S01]  /*21c0*/  MUFU.TANH R30, R30 ;  /* 0x0000001e001e7308 */ /* 0x000fe20000002400 */
[----:B------:R-:W-:Y:S01]  /*21d0*/  HMMA.16816.F32 R56, R12, R158, R56 ;  /* 0x0000009e0c38723c */ /* 0x000fe20000001838 */
[----:B------:R-:W-:-:S07]  /*21e0*/  FMUL.FTZ R21, R21, c[0x0][0x2ec] ;  /* 0x0000bb0015157a20 */ /* 0x000fce0000410000 */
[C---:B------:R-:W-:Y:S01]  /*21f0*/  HMMA.16816.F32 R48, R12.reuse, R154, R48 ;  /* 0x0000009a0c30723c */ /* 0x040fe20000001830 */
[----:B------:R-:W-:Y:S02]  /*2200*/  FMUL.FTZ R244, R73, c[0x0][0x2ec] ;  /* 0x0000bb0049f47a20 */ /* 0x000fe40000410000 */
[----:B------:R-:W-:Y:S02]  /*2210*/  FMUL.FTZ R246, R74, c[0x0][0x2ec] ;  /* 0x0000bb004af67a20 */ /* 0x000fe40000410000 */
[----:B------:R-:W-:Y:S02]  /*2220*/  FMUL.FTZ R75, R75, c[0x0][0x2ec] ;  /* 0x0000bb004b4b7a20 */ /* 0x000fe40000410000 */
[----:B------:R-:W-:Y:S01]  /*2230*/  MUFU.TANH R244, R244 ;  /* 0x000000f400f47308 */ /* 0x000fe20000002400 */
[----:B------:R-:W-:Y:S01]  /*2240*/  HMMA.16816.F32 R40, R12, R150, R40 ;  /* 0x000000960c28723c */ /* 0x000fe20000001828 */
[----:B------:R-:W-:-:S06]  /*2250*/  FMUL.FTZ R67, R67, c[0x0][0x2ec] ;  /* 0x0000bb0043437a20 */ /* 0x000fcc0000410000 */
[----:B------:R-:W-:Y:S01]  /*2260*/  MUFU.TANH R246, R246 ;  /* 0x000000f600f67308 */ /* 0x000fe20000002400 */
[C---:B------:R-:W-:Y:S07]  /*2270*/  HMMA.16816.F32 R32, R12.reuse, R146, R32 ;  /* 0x000000920c20723c */ /* 0x040fee0000001820 */
[----:B------:R-:W-:Y:S01]  /*2280*/  MUFU.TANH R75, R75 ;  /* 0x0000004b004b7308 */ /* 0x000fe20000002400 */
[C---:B------:R-:W-:Y:S07]  /*2290*/  HMMA.16816.F32 R24, R12.reuse, R142, R24 ;  /* 0x0000008e0c18723c */ /* 0x040fee0000001818 */
[----:B------:R-:W-:Y:S01]  /*22a0*/  MUFU.TANH R67, R67 ;  /* 0x0000004300437308 */ /* 0x000fe20000002400 */
[----:B------:R-:W-:Y:S01]  /*22b0*/  HMMA.16816.F32 R8, R12, R18, R8 ;  /* 0x000000120c08723c */ /* 0x000fe20000001808 */
[----:B------:R-:W-:-:S02]  /*22c0*/  FMUL.FTZ R43, R43, c[0x0][0x2ec] ;  /* 0x0000bb002b2b7a20 */ /* 0x000fc40000410000 */
[----:B------:R-:W-:-:S04]  /*22d0*/  FMUL.FTZ R42, R42, c[0x0][0x2ec] ;  /* 0x0000bb002a2a7a20 */ /* 0x000fc80000410000 */
[----:B------:R-:W-:Y:S01]  /*22e0*/  SHF.L.U32 R12, R178, 0x1, RZ ;  /* 0x00000001b20c7819 */ /* 0x000fe200000006ff */
[----:B------:R-:W-:Y:S01]  /*22f0*/  IMAD R13, R232, 0x10, R241 ;  /* 0x00000010e80d7824 */ /* 0x000fe200078e02f1 */
[C---:B---3--:R-:W-:Y:S01]  /*2300*/  HMMA.16816.F32 R136, R168.reuse, R132, RZ ;  /* 0x00000084a888723c */ /* 0x048fe200000018ff */
[----:B------:R-:W-:Y:S01]  /*2310*/  FMUL.FTZ R34, R34, c[0x0][0x2ec] ;  /* 0x0000bb0022227a20 */ /* 0x000fe20000410000 */
[----:B------:R-:W-:Y:S01]  /*2320*/  LOP3.LUT R12, R12, 0x6, RZ, 0xc0, !PT ;  /* 0x000000060c0c7812 */ /* 0x000fe200078ec0ff */
[----:B------:R-:W-:Y:S01]  /*2330*/  IMAD.IADD R176, R176, 0x1, R13 ;  /* 0x00000001b0b07824 */ /* 0x000fe200078e020d */
[----:B------:R-:W-:Y:S01]  /*2340*/  MUFU.TANH R42, R42 ;  /* 0x0000002a002a7308 */ /* 0x000fe20000002400 */
[----:B------:R-:W-:Y:S02]  /*2350*/  FMUL.FTZ R35, R35, c[0x0][0x2ec] ;  /* 0x0000bb0023237a20 */ /* 0x000fe40000410000 */
[----:B------:R-:W-:Y:S01]  /*2360*/  IMAD R183, R183, 0x80, R12 ;  /* 0x00000080b7b77824 */ /* 0x000fe200078e020c */
[----:B------:R-:W-:Y:S01]  /*2370*/  IADD3 R182, R6, R176, -R7 ;  /* 0x000000b006b67210 */ /* 0x000fe20007ffe807 */
[----:B------:R-:W-:Y:S01]  /*2380*/  HMMA.16816.F32 R128, R168, R124, RZ ;  /* 0x0000007ca880723c */ /* 0x000fe200000018ff */
[----:B------:R-:W-:-:S02]  /*2390*/  FMUL.FTZ R27, R27, c[0x0][0x2ec] ;  /* 0x0000bb001b1b7a20 */ /* 0x000fc40000410000 */
[C---:B------:R-:W-:Y:S01]  /*23a0*/  IADD3 R12, -R183.reuse, R182, RZ ;  /* 0x000000b6b70c7210 */ /* 0x040fe20007ffe1ff */
[----:B------:R-:W-:Y:S01]  /*23b0*/  FMUL.FTZ R24, R24, c[0x0][0x2ec] ;  /* 0x0000bb0018187a20 */ /* 0x000fe20000410000 */
[C---:B------:R-:W-:Y:S01]  /*23c0*/  IADD3 R185, R183.reuse, 0x1, RZ ;  /* 0x00000001b7b97810 */ /* 0x040fe20007ffe0ff */
[----:B------:R-:W-:Y:S01]  /*23d0*/  FMUL.FTZ R26, R26, c[0x0][0x2ec] ;  /* 0x0000bb001a1a7a20 */ /* 0x000fe20000410000 */
[----:B------:R-:W-:Y:S01]  /*23e0*/  IABS R12, R12 ;  /* 0x0000000c000c7213 */ /* 0x000fe20000000000 */
[C---:B------:R-:W-:Y:S01]  /*23f0*/  HMMA.16816.F32 R120, R168.reuse, R116, RZ ;  /* 0x00000074a878723c */ /* 0x040fe200000018ff */
[C---:B------:R-:W-:Y:S01]  /*2400*/  IADD3 R187, R183.reuse, 0x8, RZ ;  /* 0x00000008b7bb7810 */ /* 0x040fe20007ffe0ff */
[C---:B------:R-:W-:Y:S01]  /*2410*/  IMAD.IADD R13, R182.reuse, 0x1, -R185 ;  /* 0x00000001b60d7824 */ /* 0x040fe200078e0ab9 */
[C---:B------:R-:W-:Y:S01]  /*2420*/  IADD3 R197, R183.reuse, 0x9, RZ ;  /* 0x00000009b7c57810 */ /* 0x040fe20007ffe0ff */
[----:B------:R-:W-:Y:S01]  /*2430*/  IMAD.MOV.U32 R189, RZ, RZ, R12 ;  /* 0x000000ffffbd7224 */ /* 0x000fe200078e000c */
[C---:B------:R-:W-:Y:S01]  /*2440*/  IADD3 R201, R183.reuse, 0x10, RZ ;  /* 0x00000010b7c97810 */ /* 0x040fe20007ffe0ff */
[----:B------:R-:W-:Y:S01]  /*2450*/  MUFU.TANH R26, R26 ;  /* 0x0000001a001a7308 */ /* 0x000fe20000002400 */
[----:B------:R-:W-:Y:S01]  /*2460*/  IABS R12, R13 ;  /* 0x0000000d000c7213 */ /* 0x000fe20000000000 */
[----:B------:R-:W-:Y:S01]  /*2470*/  IMAD.IADD R13, R182, 0x1, -R187 ;  /* 0x00000001b60d7824 */ /* 0x000fe200078e0abb */
[----:B------:R-:W-:Y:S01]  /*2480*/  IADD3 R207, R183, 0x11, RZ ;  /* 0x00000011b7cf7810 */ /* 0x000fe20007ffe0ff */
[----:B------:R-:W-:Y:S01]  /*2490*/  HMMA.16816.F32 R112, R168, R108, RZ ;  /* 0x0000006ca870723c */ /* 0x000fe200000018ff */
[----:B------:R-:W-:-:S02]  /*24a0*/  MOV R199, R12 ;  /* 0x0000000c00c77202 */ /* 0x000fc40000000f00 */
[----:B------:R-:W-:Y:S01]  /*24b0*/  IABS R12, R13 ;  /* 0x0000000d000c7213 */ /* 0x000fe20000000000 */
[C---:B------:R-:W-:Y:S01]  /*24c0*/  IMAD.IADD R13, R182.reuse, 0x1, -R197 ;  /* 0x00000001b60d7824 */ /* 0x040fe200078e0ac5 */
[C---:B------:R-:W-:Y:S01]  /*24d0*/  IADD3 R217, R183.reuse, 0x18, RZ ;  /* 0x00000018b7d97810 */ /* 0x040fe20007ffe0ff */
[----:B------:R-:W-:Y:S01]  /*24e0*/  I2F R189, R189 ;  /* 0x000000bd00bd7306 */ /* 0x000fe20000201400 */
[C---:B------:R-:W-:Y:S01]  /*24f0*/  IADD3 R211, R183.reuse, 0x20, RZ ;  /* 0x00000020b7d37810 */ /* 0x040fe20007ffe0ff */
[----:B------:R-:W-:Y:S01]  /*2500*/  IMAD.MOV.U32 R203, RZ, RZ, R12 ;  /* 0x000000ffffcb7224 */ /* 0x000fe200078e000c */
[----:B------:R-:W-:Y:S01]  /*2510*/  IABS R12, R13 ;  /* 0x0000000d000c7213 */ /* 0x000fe20000000000 */
[C---:B------:R-:W-:Y:S01]  /*2520*/  IMAD.IADD R13, R182.reuse, 0x1, -R201 ;  /* 0x00000001b60d7824 */ /* 0x040fe200078e0ac9 */
[C---:B------:R-:W-:Y:S01]  /*2530*/  IADD3 R245, R183.reuse, 0x21, RZ ;  /* 0x00000021b7f57810 */ /* 0x040fe20007ffe0ff */
[C---:B------:R-:W-:Y:S01]  /*2540*/  IMAD.IADD R80, R182.reuse, 0x1, -R211 ;  /* 0x00000001b6507824 */ /* 0x040fe200078e0ad3 */
[----:B------:R-:W-:Y:S01]  /*2550*/  MOV R209, R12 ;  /* 0x0000000c00d17202 */ /* 0x000fe20000000f00 */
[C---:B------:R-:W-:Y:S01]  /*2560*/  HMMA.16816.F32 R104, R168.reuse, R100, RZ ;  /* 0x00000064a868723c */ /* 0x040fe200000018ff */
[----:B------:R-:W-:Y:S01]  /*2570*/  IABS R12, R13 ;  /* 0x0000000d000c7213 */ /* 0x000fe20000000000 */
[C---:B------:R-:W-:Y:S01]  /*2580*/  IMAD.IADD R13, R182.reuse, 0x1, -R207 ;  /* 0x00000001b60d7824 */ /* 0x040fe200078e0acf */
[----:B------:R-:W-:Y:S01]  /*2590*/  IABS R80, R80 ;  /* 0x0000005000507213 */ /* 0x000fe20000000000 */
[C---:B------:R-:W-:Y:S01]  /*25a0*/  IMAD.IADD R81, R182.reuse, 0x1, -R245 ;  /* 0x00000001b6517824 */ /* 0x040fe200078e0af5 */
[----:B------:R-:W-:Y:S01]  /*25b0*/  IADD3 R188, R183, 0x28, RZ ;  /* 0x00000028b7bc7810 */ /* 0x000fe20007ffe0ff */
[----:B------:R-:W-:Y:S01]  /*25c0*/  IMAD.MOV.U32 R219, RZ, RZ, R12 ;  /* 0x000000ffffdb7224 */ /* 0x000fe200078e000c */
[----:B------:R-:W-:Y:S01]  /*25d0*/  IABS R12, R13 ;  /* 0x0000000d000c7213 */ /* 0x000fe20000000000 */
[----:B------:R-:W-:Y:S01]  /*25e0*/  IMAD.IADD R13, R182, 0x1, -R217 ;  /* 0x00000001b60d7824 */ /* 0x000fe200078e0ad9 */
[----:B------:R-:W-:Y:S01]  /*25f0*/  MOV R195, R80 ;  /* 0x0000005000c37202 */ /* 0x000fe20000000f00 */
[----:B------:R-:W-:Y:S01]  /*2600*/  HMMA.16816.F32 R96, R168, R92, RZ ;  /* 0x0000005ca860723c */ /* 0x000fe200000018ff */
[----:B------:R-:W-:Y:S01]  /*2610*/  MOV R205, R12 ;  /* 0x0000000c00cd7202 */ /* 0x000fe20000000f00 */
[----:B------:R-:W-:Y:S01]  /*2620*/  I2F R203, R203 ;  /* 0x000000cb00cb7306 */ /* 0x000fe20000201400 */
[----:B------:R-:W-:-:S02]  /*2630*/  IABS R12, R13 ;  /* 0x0000000d000c7213 */ /* 0x000fc40000000000 */
[----:B------:R-:W-:Y:S01]  /*2640*/  IABS R80, R81 ;  /* 0x0000005100507213 */ /* 0x000fe20000000000 */
[C---:B------:R-:W-:Y:S01]  /*2650*/  IMAD.IADD R81, R182.reuse, 0x1, -R188 ;  /* 0x00000001b6517824 */ /* 0x040fe200078e0abc */
[C---:B------:R-:W-:Y:S01]  /*2660*/  IADD3 R184, R183.reuse, 0x30, RZ ;  /* 0x00000030b7b87810 */ /* 0x040fe20007ffe0ff */
[C---:B------:R-:W-:Y:S01]  /*2670*/  HMMA.16816.F32 R88, R168.reuse, R84, RZ ;  /* 0x00000054a858723c */ /* 0x040fe200000018ff */
[C---:B------:R-:W-:Y:S01]  /*2680*/  IADD3 R186, R183.reuse, 0x29, RZ ;  /* 0x00000029b7ba7810 */ /* 0x040fe20007ffe0ff */
[----:B------:R1:W-:Y:S01]  /*2690*/  I2F R215, R12 ;  /* 0x0000000c00d77306 */ /* 0x0003e20000201400 */
[----:B------:R-:W-:Y:S01]  /*26a0*/  IMAD.MOV.U32 R193, RZ, RZ, R80 ;  /* 0x000000ffffc17224 */ /* 0x000fe200078e0050 */
[----:B------:R-:W-:Y:S02]  /*26b0*/  IABS R80, R81 ;  /* 0x0000005100507213 */ /* 0x000fe40000000000 */
[C---:B------:R-:W-:Y:S01]  /*26c0*/  IADD3 R247, R183.reuse, 0x31, RZ ;  /* 0x00000031b7f77810 */ /* 0x040fe20007ffe0ff */
[----:B------:R-:W-:Y:S01]  /*26d0*/  IMAD.IADD R192, R182, 0x1, -R186 ;  /* 0x00000001b6c07824 */ /* 0x000fe200078e0aba */
[----:B------:R-:W-:Y:S01]  /*26e0*/  HMMA.16816.F32 R132, R168, R134, RZ ;  /* 0x00000086a884723c */ /* 0x000fe200000018ff */
[C---:B------:R-:W-:Y:S01]  /*26f0*/  IADD3 R196, R183.reuse, 0x51, RZ ;  /* 0x00000051b7c47810 */ /* 0x040fe20007ffe0ff */
[----:B------:R2:W-:Y:S01]  /*2700*/  I2F R191, R80 ;  /* 0x0000005000bf7306 */ /* 0x0005e20000201400 */
[----:B------:R-:W-:-:S02]  /*2710*/  IADD3 R198, R183, 0x58, RZ ;  /* 0x00000058b7c67810 */ /* 0x000fc40007ffe0ff */
[----:B------:R-:W-:Y:S02]  /*2720*/  IABS R192, R192 ;  /* 0x000000c000c07213 */ /* 0x000fe40000000000 */
[C---:B------:R-:W-:Y:S01]  /*2730*/  IADD3 R204, R183.reuse, 0x59, RZ ;  /* 0x00000059b7cc7810 */ /* 0x040fe20007ffe0ff */
[----:B------:R-:W-:Y:S01]  /*2740*/  HMMA.16816.F32 R124, R168, R126, RZ ;  /* 0x0000007ea87c723c */ /* 0x000fe200000018ff */
[C---:B------:R-:W-:Y:S01]  /*2750*/  IADD3 R210, R183.reuse, 0x69, RZ ;  /* 0x00000069b7d27810 */ /* 0x040fe20007ffe0ff */
[----:B-1----:R-:W1:Y:S01]  /*2760*/  LDSM.16.M88.4 R12, [R222] ;  /* 0x00000000de0c783b */ /* 0x002e620000000200 */
[----:B------:R-:W-:Y:S01]  /*2770*/  IADD3 R240, R182, 0x8, RZ ;  /* 0x00000008b6f07810 */ /* 0x000fe20007ffe0ff */
[----:B------:R-:W-:Y:S01]  /*2780*/  I2F R199, R199 ;  /* 0x000000c700c77306 */ /* 0x000fe20000201400 */
[----:B------:R-:W-:Y:S01]  /*2790*/  IADD3 R194, R183, 0x50, RZ ;  /* 0x00000050b7c27810 */ /* 0x000fe20007ffe0ff */
[----:B------:R-:W-:-:S04]  /*27a0*/  DEPBAR.LE SB0, 0x0 ;  /* 0x000080000000791a */ /* 0x000fc80000000000 */
[C---:B--2---:R-:W-:Y:S01]  /*27b0*/  HMMA.16816.F32 R80, R168.reuse, R172, RZ ;  /* 0x000000aca850723c */ /* 0x044fe200000018ff */
[C---:B------:R-:W-:Y:S01]  /*27c0*/  IADD3 R200, R182.reuse, 0x48, RZ ;  /* 0x00000048b6c87810 */ /* 0x040fe20007ffe0ff */
[----:B------:R-:W-:Y:S01]  /*27d0*/  I2F R219, R219 ;  /* 0x000000db00db7306 */ /* 0x000fe20000201400 */
[C---:B------:R-:W-:Y:S02]  /*27e0*/  IADD3 R234, R182.reuse, 0x40, RZ ;  /* 0x00000040b6ea7810 */ /* 0x040fe40007ffe0ff */
[----:B------:R-:W-:Y:S02]  /*27f0*/  ISETP.GE.AND P3, PT, R185, R6, PT ;  /* 0x00000006b900720c */ /* 0x000fe40003f66270 */
[----:B------:R-:W-:Y:S01]  /*2800*/  IADD3 R172, R182, -R184, RZ ;  /* 0x800000b8b6ac7210 */ /* 0x000fe20007ffe0ff */
[----:B------:R-:W-:Y:S01]  /*2810*/  HMMA.16816.F32 R116, R168, R118, RZ ;  /* 0x00000076a874723c */ /* 0x000fe200000018ff */
[----:B------:R-:W-:Y:S01]  /*2820*/  IMAD.MOV.U32 R173, RZ, RZ, R192 ;  /* 0x000000ffffad7224 */ /* 0x000fe200078e00c0 */
[----:B------:R-:W-:Y:S01]  /*2830*/  IADD3 R220, R183, 0x78, RZ ;  /* 0x00000078b7dc7810 */ /* 0x000fe20007ffe0ff */
[----:B------:R-:W-:Y:S01]  /*2840*/  I2F R209, R209 ;  /* 0x000000d100d17306 */ /* 0x000fe20000201400 */
[----:B------:R-:W-:-:S02]  /*2850*/  IABS R172, R172 ;  /* 0x000000ac00ac7213 */ /* 0x000fc40000000000 */
[C---:B------:R-:W-:Y:S02]  /*2860*/  IADD3 R213, R183.reuse, 0x19, RZ ;  /* 0x00000019b7d57810 */ /* 0x040fe40007ffe0ff */
[C---:B------:R-:W-:Y:S01]  /*2870*/  HMMA.16816.F32 R108, R168.reuse, R110, RZ ;  /* 0x0000006ea86c723c */ /* 0x040fe200000018ff */
[C---:B------:R-:W-:Y:S02]  /*2880*/  IADD3 R208, R183.reuse, 0x70, RZ ;  /* 0x00000070b7d07810 */ /* 0x040fe40007ffe0ff */
[C---:B------:R-:W-:Y:S01]  /*2890*/  IADD3 R214, R183.reuse, 0x79, RZ ;  /* 0x00000079b7d67810 */ /* 0x040fe20007ffe0ff */
[----:B------:R-:W-:Y:S01]  /*28a0*/  IMAD.IADD R190, R182, 0x1, -R213 ;  /* 0x00000001b6be7824 */ /* 0x000fe200078e0ad5 */
[-C--:B------:R-:W-:Y:S01]  /*28b0*/  ISETP.GE.AND P4, PT, R183, R6.reuse, PT ;  /* 0x00000006b700720c */ /* 0x080fe20003f86270 */
[----:B------:R-:W-:Y:S01]  /*28c0*/  I2F R205, R205 ;  /* 0x000000cd00cd7306 */ /* 0x000fe20000201400 */
[----:B------:R-:W-:Y:S01]  /*28d0*/  ISETP.GE.AND P6, PT, R207, R6, PT ;  /* 0x00000006cf00720c */ /* 0x000fe20003fc6270 */
[----:B------:R-:W-:Y:S01]  /*28e0*/  HMMA.16816.F32 R100, R168, R102, RZ ;  /* 0x00000066a864723c */ /* 0x000fe200000018ff */
[----:B------:R-:W-:-:S02]  /*28f0*/  IABS R190, R190 ;  /* 0x000000be00be7213 */ /* 0x000fc40000000000 */
[-C--:B------:R-:W-:Y:S02]  /*2900*/  ISETP.GE.AND P5, PT, R217, R6.reuse, PT ;  /* 0x00000006d900720c */ /* 0x080fe40003fa6270 */
[-C--:B------:R-:W-:Y:S01]  /*2910*/  ISETP.GE.AND P0, PT, R201, R6.reuse, PT ;  /* 0x00000006c900720c */ /* 0x080fe20003f06270 */
[----:B------:R-:W-:Y:S01]  /*2920*/  I2F R195, R195 ;  /* 0x000000c300c37306 */ /* 0x000fe20000201400 */
[-C--:B------:R-:W-:Y:S01]  /*2930*/  ISETP.GE.AND P2, PT, R187, R6.reuse, PT ;  /* 0x00000006bb00720c */ /* 0x080fe20003f46270 */
[----:B------:R-:W-:Y:S01]  /*2940*/  HMMA.16816.F32 R92, R168, R94, RZ ;  /* 0x0000005ea85c723c */ /* 0x000fe200000018ff */
[----:B------:R-:W-:-:S05]  /*2950*/  ISETP.GE.AND P1, PT, R197, R6, PT ;  /* 0x00000006c500720c */ /* 0x000fca0003f26270 */
[----:B------:R-:W-:Y:S02]  /*2960*/  I2F R190, R190 ;  /* 0x000000be00be7306 */ /* 0x000fe40000201400 */
[C---:B------:R-:W-:Y:S06]  /*2970*/  HMMA.16816.F32 R84, R168.reuse, R86, RZ ;  /* 0x00000056a854723c */ /* 0x040fec00000018ff */
[----:B------:R-:W-:Y:S02]  /*2980*/  I2F R193, R193 ;  /* 0x000000c100c17306 */ /* 0x000fe40000201400 */
[----:B------:R-:W-:Y:S06]  /*2990*/  HMMA.16816.F32 R168, R168, R174, RZ ;  /* 0x000000aea8a8723c */ /* 0x000fec00000018ff */
[----:B------:R-:W-:Y:S01]  /*29a0*/  I2F R173, R173 ;  /* 0x000000ad00ad7306 */ /* 0x000fe20000201400 */
[----:B------:R-:W-:Y:S01]  /*29b0*/  IMAD.IADD R174, R182, 0x1, -R247 ;  /* 0x00000001b6ae7824 */ /* 0x000fe200078e0af7 */
[----:B-1----:R-:W-:Y:S01]  /*29c0*/  HMMA.16816.F32 R136, R12, R164, R136 ;  /* 0x000000a40c88723c */ /* 0x002fe20000001888 */
[----:B------:R-:W-:Y:S01]  /*29d0*/  IMAD.MOV.U32 R175, RZ, RZ, R172 ;  /* 0x000000ffffaf7224 */ /* 0x000fe200078e00ac */
[----:B------:R-:W-:-:S02]  /*29e0*/  IADD3 R172, R183, 0x38, RZ ;  /* 0x00000038b7ac7810 */ /* 0x000fc40007ffe0ff */
[----:B------:R-:W-:Y:S02]  /*29f0*/  IABS R174, R174 ;  /* 0x000000ae00ae7213 */ /* 0x000fe40000000000 */
[C---:B------:R-:W-:Y:S01]  /*2a00*/  IADD3 R192, R182.reuse, -R172, RZ ;  /* 0x800000acb6c07210 */ /* 0x040fe20007ffe0ff */
[----:B------:R-:W-:Y:S01]  /*2a10*/  I2F R175, R175 ;  /* 0x000000af00af7306 */ /* 0x000fe20000201400 */
[C---:B------:R-:W-:Y:S01]  /*2a20*/  IADD3 R164, R183.reuse, 0x39, RZ ;  /* 0x00000039b7a47810 */ /* 0x040fe20007ffe0ff */
[----:B------:R-:W-:Y:S01]  /*2a30*/  IMAD.MOV.U32 R165, RZ, RZ, R174 ;  /* 0x000000ffffa57224 */ /* 0x000fe200078e00ae */
[----:B------:R-:W-:Y:S01]  /*2a40*/  IABS R174, R192 ;  /* 0x000000c000ae7213 */ /* 0x000fe20000000000 */
[C---:B------:R-:W-:Y:S02]  /*2a50*/  HMMA.16816.F32 R128, R12.reuse, R160, R128 ;  /* 0x000000a00c80723c */ /* 0x040fe40000001880 */
[C---:B------:R-:W-:Y:S02]  /*2a60*/  IMAD.IADD R192, R182.reuse, 0x1, -R164 ;  /* 0x00000001b6c07824 */ /* 0x040fe400078e0aa4 */
[----:B------:R-:W-:Y:S03]  /*2a70*/  I2F R165, R165 ;  /* 0x000000a500a57306 */ /* 0x000fe60000201400 */
[----:B------:R-:W-:Y:S01]  /*2a80*/  IADD3 R160, R183, 0x40, RZ ;  /* 0x00000040b7a07810 */ /* 0x000fe20007ffe0ff */
[----:B------:R-:W-:Y:S01]  /*2a90*/  IMAD.MOV.U32 R161, RZ, RZ, R174 ;  /* 0x000000ffffa17224 */ /* 0x000fe200078e00ae */
[----:B------:R-:W-:Y:S01]  /*2aa0*/  IABS R174, R192 ;  /* 0x000000c000ae7213 */ /* 0x000fe20000000000 */
[----:B------:R-:W-:Y:S01]  /*2ab0*/  HMMA.16816.F32 R120, R12, R156, R120 ;  /* 0x0000009c0c78723c */ /* 0x000fe20000001878 */
[----:B------:R-:W-:-:S02]  /*2ac0*/  IADD3 R192, R182, -R160, RZ ;  /* 0x800000a0b6c07210 */ /* 0x000fc40007ffe0ff */
[----:B------:R-:W-:Y:S01]  /*2ad0*/  FMUL.FTZ R136, R136, c[0x0][0x2ec] ;  /* 0x0000bb0088887a20 */ /* 0x000fe20000410000 */
[----:B------:R-:W-:Y:S03]  /*2ae0*/  I2F R161, R161 ;  /* 0x000000a100a17306 */ /* 0x000fe60000201400 */
[----:B------:R-:W-:Y:S01]  /*2af0*/  IADD3 R156, R183, 0x41, RZ ;  /* 0x00000041b79c7810 */ /* 0x000fe20007ffe0ff */
[----:B------:R-:W-:Y:S01]  /*2b00*/  IMAD.MOV.U32 R157, RZ, RZ, R174 ;  /* 0x000000ffff9d7224 */ /* 0x000fe200078e00ae */
[----:B------:R-:W-:Y:S01]  /*2b10*/  IABS R174, R192 ;  /* 0x000000c000ae7213 */ /* 0x000fe20000000000 */
[----:B------:R-:W-:Y:S02]  /*2b20*/  HMMA.16816.F32 R112, R12, R152, R112 ;  /* 0x000000980c70723c */ /* 0x000fe40000001870 */
[----:B------:R-:W-:Y:S01]  /*2b30*/  IMAD.IADD R192, R182, 0x1, -R156 ;  /* 0x00000001b6c07824 */ /* 0x000fe200078e0a9c */
[----:B------:R-:W1:Y:S01]  /*2b40*/  MUFU.TANH R136, R136 ;  /* 0x0000008800887308 */ /* 0x000e620000002400 */
[----:B------:R-:W-:-:S02]  /*2b50*/  FMUL.FTZ R252, R129, c[0x0][0x2ec] ;  /* 0x0000bb0081fc7a20 */ /* 0x000fc40000410000 */
[----:B------:R-:W-:Y:S01]  /*2b60*/  FMUL.FTZ R129, R131, c[0x0][0x2ec] ;  /* 0x0000bb0083817a20 */ /* 0x000fe20000410000 */
[----:B------:R-:W-:Y:S01]  /*2b70*/  IADD3 R152, R183, 0x48, RZ ;  /* 0x00000048b7987810 */ /* 0x000fe20007ffe0ff */
[----:B------:R-:W-:Y:S01]  /*2b80*/  IMAD.MOV.U32 R153, RZ, RZ, R174 ;  /* 0x000000ffff997224 */ /* 0x000fe200078e00ae */
[----:B------:R-:W-:Y:S01]  /*2b90*/  IABS R174, R192 ;  /* 0x000000c000ae7213 */ /* 0x000fe20000000000 */
[C---:B------:R-:W-:Y:S01]  /*2ba0*/  HMMA.16816.F32 R80, R12.reuse, R16, R80 ;  /* 0x000000100c50723c */ /* 0x040fe20000001850 */
[----:B------:R-:W-:Y:S01]  /*2bb0*/  IADD3 R192, R182, -R152, RZ ;  /* 0x80000098b6c07210 */ /* 0x000fe20007ffe0ff */
[----:B------:R-:W-:Y:S01]  /*2bc0*/  FMUL.FTZ R131, R72, c[0x0][0x2ec] ;  /* 0x0000bb0048837a20 */ /* 0x000fe20000410000 */
[----:B------:R-:W-:Y:S01]  /*2bd0*/  MUFU.TANH R129, R129 ;  /* 0x0000008100817308 */ /* 0x000fe20000002400 */
[----:B------:R-:W-:Y:S02]  /*2be0*/  FMUL.FTZ R130, R130, c[0x0][0x2ec] ;  /* 0x0000bb0082827a20 */ /* 0x000fe40000410000 */
[----:B------:R-:W-:Y:S01]  /*2bf0*/  FMUL.FTZ R123, R123, c[0x0][0x2ec] ;  /* 0x0000bb007b7b7a20 */ /* 0x000fe20000410000 */
[C---:B------:R-:W-:Y:S01]  /*2c00*/  IADD3 R16, R182.reuse, -R196, RZ ;  /* 0x800000c4b6107210 */ /* 0x040fe20007ffe0ff */
[----:B------:R-:W-:Y:S01]  /*2c10*/  HMMA.16816.F32 R104, R12, R148, R104 ;  /* 0x000000940c68723c */ /* 0x000fe20000001868 */
[----:B------:R-:W-:-:S02]  /*2c20*/  IMAD.IADD R17, R182, 0x1, -R198 ;  /* 0x00000001b6117824 */ /* 0x000fc400078e0ac6 */
[----:B------:R-:W-:Y:S01]  /*2c30*/  IABS R16, R16 ;  /* 0x0000001000107213 */ /* 0x000fe20000000000 */
[----:B-1----:R-:W-:Y:S01]  /*2c40*/  FFMA.FTZ R136, R189, -R0, R136 ;  /* 0x80000000bd887223 */ /* 0x002fe20000010088 */
[----:B------:R-:W-:Y:S01]  /*2c50*/  MUFU.TANH R130, R130 ;  /* 0x0000008200827308 */ /* 0x000fe20000002400 */
[----:B------:R-:W-:Y:S01]  /*2c60*/  IADD3 R189, -R187, R240, RZ ;  /* 0x000000f0bbbd7210 */ /* 0x000fe20007ffe1ff */
[----:B------:R-:W-:Y:S01]  /*2c70*/  IMAD.MOV.U32 R149, RZ, RZ, R174 ;  /* 0x000000ffff957224 */ /* 0x000fe200078e00ae */
[----:B------:R-:W-:Y:S01]  /*2c80*/  IABS R174, R192 ;  /* 0x000000c000ae7213 */ /* 0x000fe20000000000 */
[C---:B------:R-:W-:Y:S01]  /*2c90*/  HMMA.16816.F32 R96, R12.reuse, R144, R96 ;  /* 0x000000900c60723c */ /* 0x040fe20000001860 */
[----:B------:R-:W-:Y:S01]  /*2ca0*/  IADD3 R148, R183, 0x49, RZ ;  /* 0x00000049b7947810 */ /* 0x000fe20007ffe0ff */
[----:B------:R-:W-:Y:S01]  /*2cb0*/  FMUL.FTZ R115, R115, c[0x0][0x2ec] ;  /* 0x0000bb0073737a20 */ /* 0x000fe20000410000 */
[----:B------:R-:W-:Y:S01]  /*2cc0*/  IABS R189, R189 ;  /* 0x000000bd00bd7213 */ /* 0x000fe20000000000 */
[----:B------:R1:W-:Y:S03]  /*2cd0*/  I2F R144, R174 ;  /* 0x000000ae00907306 */ /* 0x0003e60000201400 */
[----:B------:R-:W-:Y:S01]  /*2ce0*/  IMAD.IADD R145, R182, 0x1, -R148 ;  /* 0x00000001b6917824 */ /* 0x000fe200078e0a94 */
[----:B------:R-:W-:Y:S01]  /*2cf0*/  HMMA.16816.F32 R124, R12, R162, R124 ;  /* 0x000000a20c7c723c */ /* 0x000fe2000000187c */
[----:B------:R-:W-:-:S02]  /*2d00*/  FMUL.FTZ R81, R81, c[0x0][0x2ec] ;  /* 0x0000bb0051517a20 */ /* 0x000fc40000410000 */
[----:B------:R-:W-:Y:S01]  /*2d10*/  FMUL.FTZ R83, R83, c[0x0][0x2ec] ;  /* 0x0000bb0053537a20 */ /* 0x000fe20000410000 */
[----:B------:R-:W-:Y:S01]  /*2d20*/  IABS R145, R145 ;  /* 0x0000009100917213 */ /* 0x000fe20000000000 */
[----:B------:R-:W-:Y:S02]  /*2d30*/  I2F R189, R189 ;  /* 0x000000bd00bd7306 */ /* 0x000fe40000201400 */
[----:B------:R-:W-:Y:S01]  /*2d40*/  IADD3 R162, R183, 0x60, RZ ;  /* 0x00000060b7a27810 */ /* 0x000fe20007ffe0ff */
[----:B------:R-:W-:Y:S01]  /*2d50*/  HMMA.16816.F32 R116, R12, R158, R116 ;  /* 0x0000009e0c74723c */ /* 0x000fe20000001874 */
[----:B------:R-:W-:Y:S02]  /*2d60*/  FMUL.FTZ R107, R107, c[0x0][0x2ec] ;  /* 0x0000bb006b6b7a20 */ /* 0x000fe40000410000 */
[----:B-1----:R-:W-:Y:S01]  /*2d70*/  IMAD.MOV.U32 R174, RZ, RZ, R16 ;  /* 0x000000ffffae7224 */ /* 0x002fe200078e0010 */
[----:B------:R-:W-:Y:S01]  /*2d80*/  IABS R16, R17 ;  /* 0x0000001100107213 */ /* 0x000fe20000000000 */
[----:B------:R-:W-:-:S02]  /*2d90*/  IMAD.IADD R17, R182, 0x1, -R204 ;  /* 0x00000001b6117824 */ /* 0x000fc400078e0acc */
[----:B------:R-:W-:Y:S01]  /*2da0*/  IADD3 R158, R183, 0x61, RZ ;  /* 0x00000061b79e7810 */ /* 0x000fe20007ffe0ff */
[----:B------:R-:W-:Y:S01]  /*2db0*/  HMMA.16816.F32 R132, R12, R166, R132 ;  /* 0x000000a60c84723c */ /* 0x000fe20000001884 */
[----:B------:R-:W-:Y:S01]  /*2dc0*/  MOV R163, R16 ;  /* 0x0000001000a37202 */ /* 0x000fe20000000f00 */
[----:B------:R-:W-:Y:S01]  /*2dd0*/  MUFU.TANH R131, R131 ;  /* 0x0000008300837308 */ /* 0x000fe20000002400 */
[----:B------:R-:W-:Y:S01]  /*2de0*/  IABS R16, R17 ;  /* 0x0000001100107213 */ /* 0x000fe20000000000 */
[----:B------:R-:W-:-:S03]  /*2df0*/  IMAD.IADD R17, R182, 0x1, -R162 ;  /* 0x00000001b6117824 */ /* 0x000fc600078e0aa2 */
[----:B------:R-:W-:Y:S01]  /*2e00*/  FMUL.FTZ R166, R137, c[0x0][0x2ec] ;  /* 0x0000bb0089a67a20 */ /* 0x000fe20000410000 */
[C---:B------:R-:W-:Y:S01]  /*2e10*/  HMMA.16816.F32 R108, R12.reuse, R154, R108 ;  /* 0x0000009a0c6c723c */ /* 0x040fe2000000186c */
[----:B------:R-:W-:Y:S01]  /*2e20*/  IMAD.MOV.U32 R159, RZ, RZ, R16 ;  /* 0x000000ffff9f7224 */ /* 0x000fe200078e0010 */
[----:B------:R-:W-:Y:S01]  /*2e30*/  IABS R16, R17 ;  /* 0x0000001100107213 */ /* 0x000fe20000000000 */
[----:B------:R-:W-:Y:S01]  /*2e40*/  IMAD.IADD R17, R182, 0x1, -R158 ;  /* 0x00000001b6117824 */ /* 0x000fe200078e0a9e */
[----:B------:R-:W-:Y:S01]  /*2e50*/  MUFU.TANH R115, R115 ;  /* 0x0000007300737308 */ /* 0x000fe20000002400 */
[----:B------:R-:W-:Y:S02]  /*2e60*/  FMUL.FTZ R137, R138, c[0x0][0x2ec] ;  /* 0x0000bb008a897a20 */ /* 0x000fe40000410000 */
[----:B------:R-:W-:Y:S01]  /*2e70*/  IADD3 R154, R183, 0x68, RZ ;  /* 0x00000068b79a7810 */ /* 0x000fe20007ffe0ff */
[----:B------:R-:W-:Y:S01]  /*2e80*/  HMMA.16816.F32 R100, R12, R150, R100 ;  /* 0x000000960c64723c */ /* 0x000fe20000001864 */
[----:B------:R-:W-:Y:S01]  /*2e90*/  MOV R155, R16 ;  /* 0x00000010009b7202 */ /* 0x000fe20000000f00 */
[----:B------:R-:W-:Y:S01]  /*2ea0*/  FMUL.FTZ R167, R76, c[0x0][0x2ec] ;  /* 0x0000bb004ca77a20 */ /* 0x000fe20000410000 */
[----:B------:R-:W-:Y:S01]  /*2eb0*/  IABS R16, R17 ;  /* 0x0000001100107213 */ /* 0x000fe20000000000 */
[----:B------:R-:W-:Y:S01]  /*2ec0*/  IMAD.IADD R17, R182, 0x1, -R154 ;  /* 0x00000001b6117824 */ /* 0x000fe200078e0a9a */
[----:B------:R-:W-:Y:S01]  /*2ed0*/  MUFU.TANH R137, R137 ;  /* 0x0000008900897308 */ /* 0x000fe20000002400 */
[----:B------:R-:W-:-:S02]  /*2ee0*/  IMAD.IADD R76, R234, 0x1, -R185 ;  /* 0x00000001ea4c7824 */ /* 0x000fc400078e0ab9 */
[----:B------:R-:W-:Y:S01]  /*2ef0*/  IMAD.MOV.U32 R150, RZ, RZ, R16 ;  /* 0x000000ffff967224 */ /* 0x000fe200078e0010 */
[----:B------:R-:W-:Y:S01]  /*2f00*/  IABS R16, R17 ;  /* 0x0000001100107213 */ /* 0x000fe20000000000 */
[----:B------:R-:W-:Y:S01]  /*2f10*/  IMAD.IADD R17, R182, 0x1, -R210 ;  /* 0x00000001b6117824 */ /* 0x000fe200078e0ad2 */
[C---:B------:R-:W-:Y:S01]  /*2f20*/  HMMA.16816.F32 R92, R12.reuse, R146, R92 ;  /* 0x000000920c5c723c */ /* 0x040fe2000000185c */
[----:B------:R-:W-:Y:S01]  /*2f30*/  FMUL.FTZ R138, R132, c[0x0][0x2ec] ;  /* 0x0000bb00848a7a20 */ /* 0x000fe20000410000 */
[----:B------:R-:W-:Y:S01]  /*2f40*/  MUFU.TANH R123, R123 ;  /* 0x0000007b007b7308 */ /* 0x000fe20000002400 */
[--C-:B------:R-:W-:Y:S02]  /*2f50*/  IMAD.IADD R151, R240, 0x1, -R183.reuse ;  /* 0x00000001f0977824 */ /* 0x100fe400078e0ab7 */
[----:B------:R-:W-:Y:S02]  /*2f60*/  FMUL.FTZ R125, R125, c[0x0][0x2ec] ;  /* 0x0000bb007d7d7a20 */ /* 0x000fe40000410000 */
[----:B------:R-:W-:Y:S01]  /*2f70*/  MOV R146, R16 ;  /* 0x0000001000927202 */ /* 0x000fe20000000f00 */
[----:B------:R-:W-:Y:S01]  /*2f80*/  HMMA.16816.F32 R88, R12, R140, R88 ;  /* 0x0000008c0c58723c */ /* 0x000fe20000001858 */
[----:B------:R-:W-:Y:S01]  /*2f90*/  IABS R16, R17 ;  /* 0x0000001100107213 */ /* 0x000fe20000000000 */
[----:B------:R-:W1:Y:S01]  /*2fa0*/  MUFU.TANH R138, R138 ;  /* 0x0000008a008a7308 */ /* 0x000e620000002400 */
[----:B------:R-:W-:Y:S01]  /*2fb0*/  IMAD.IADD R147, R234, 0x1, -R183 ;  /* 0x00000001ea937824 */ /* 0x000fe200078e0ab7 */
[----:B------:R-:W-:Y:S01]  /*2fc0*/  IABS R151, R151 ;  /* 0x0000009700977213 */ /* 0x000fe20000000000 */
[----:B------:R-:W-:-:S02]  /*2fd0*/  FMUL.FTZ R72, R124, c[0x0][0x2ec] ;  /* 0x0000bb007c487a20 */ /* 0x000fc40000410000 */
[----:B------:R-:W-:Y:S01]  /*2fe0*/  IMAD.IADD R140, R182, 0x1, -R194 ;  /* 0x00000001b68c7824 */ /* 0x000fe200078e0ac2 */
[C---:B------:R-:W-:Y:S01]  /*2ff0*/  HMMA.16816.F32 R84, R12.reuse, R142, R84 ;  /* 0x0000008e0c54723c */ /* 0x040fe20000001854 */
[----:B------:R-:W-:Y:S01]  /*3000*/  IABS R147, R147 ;  /* 0x0000009300937213 */ /* 0x000fe20000000000 */
[----:B------:R2:W-:Y:S01]  /*3010*/  I2F R206, R16 ;  /* 0x0000001000ce7306 */ /* 0x0005e20000201400 */
[----:B------:R-:W-:Y:S01]  /*3020*/  FMUL.FTZ R134, R134, c[0x0][0x2ec] ;  /* 0x0000bb0086867a20 */ /* 0x000fe20000410000 */
[----:B------:R-:W-:Y:S01]  /*3030*/  IABS R140, R140 ;  /* 0x0000008c008c7213 */ /* 0x000fe20000000000 */
[----:B------:R-:W-:Y:S02]  /*3040*/  FMUL.FTZ R135, R135, c[0x0][0x2ec] ;  /* 0x0000bb0087877a20 */ /* 0x000fe40000410000 */
[----:B------:R-:W-:Y:S01]  /*3050*/  IMAD.IADD R142, R182, 0x1, -R208 ;  /* 0x00000001b68e7824 */ /* 0x000fe200078e0ad0 */
[----:B------:R-:W-:Y:S01]  /*3060*/  HMMA.16816.F32 R168, R12, R18, R168 ;  /* 0x000000120ca8723c */ /* 0x000fe200000018a8 */
[----:B------:R-:W-:Y:S01]  /*3070*/  FMUL.FTZ R127, R127, c[0x0][0x2ec] ;  /* 0x0000bb007f7f7a20 */ /* 0x000fe20000410000 */
[----:B------:R3:W-:Y:S01]  /*3080*/  I2F R141, R145 ;  /* 0x00000091008d7306 */ /* 0x0007e20000201400 */
[----:B------:R-:W-:Y:S01]  /*3090*/  FMUL.FTZ R119, R119, c[0x0][0x2ec] ;  /* 0x0000bb0077777a20 */ /* 0x000fe20000410000 */
[----:B------:R-:W-:Y:S01]  /*30a0*/  IABS R142, R142 ;  /* 0x0000008e008e7213 */ /* 0x000fe20000000000 */
[----:B------:R-:W-:-:S02]  /*30b0*/  FMUL.FTZ R109, R109, c[0x0][0x2ec] ;  /* 0x0000bb006d6d7a20 */ /* 0x000fc40000410000 */
[----:B------:R-:W-:Y:S02]  /*30c0*/  FMUL.FTZ R111, R111, c[0x0][0x2ec] ;  /* 0x0000bb006f6f7a20 */ /* 0x000fe40000410000 */
[----:B------:R-:W-:Y:S01]  /*30d0*/  FMUL.FTZ R102, R102, c[0x0][0x2ec] ;  /* 0x0000bb0066667a20 */ /* 0x000fe20000410000 */
[----:B------:R4:W-:Y:S01]  /*30e0*/  I2F R192, R140 ;  /* 0x0000008c00c07306 */ /* 0x0009e20000201400 */
[--C-:B--2---:R-:W-:Y:S02]  /*30f0*/  IMAD.IADD R16, R240, 0x1, -R185.reuse ;  /* 0x00000001f0107824 */ /* 0x104fe400078e0ab9 */
[----:B------:R-:W-:-:S03]  /*3100*/  IMAD.IADD R185, R200, 0x1, -R185 ;  /* 0x00000001c8b97824 */ /* 0x000fc600078e0ab9 */
[----:B------:R-:W-:Y:S01]  /*3110*/  IABS R16, R16 ;  /* 0x0000001000107213 */ /* 0x000fe20000000000 */
[----:B------:R-:W-:Y:S01]  /*3120*/  FMUL.FTZ R19, R85, c[0x0][0x2ec] ;  /* 0x0000bb0055137a20 */ /* 0x000fe20000410000 */
[----:B---3--:R-:W-:Y:S01]  /*3130*/  IADD3 R145, -R183, R200, RZ ;  /* 0x000000c8b7917210 */ /* 0x008fe20007ffe1ff */
[----:B------:R-:W-:Y:S01]  /*3140*/  I2F R151, R151 ;  /* 0x0000009700977306 */ /* 0x000fe20000201400 */
[----:B------:R-:W-:Y:S02]  /*3150*/  FMUL.FTZ R84, R84, c[0x0][0x2ec] ;  /* 0x0000bb0054547a20 */ /* 0x000fe40000410000 */
[----:B------:R-:W-:Y:S02]  /*3160*/  IABS R145, R145 ;  /* 0x0000009100917213 */ /* 0x000fe40000000000 */
[----:B------:R-:W-:Y:S02]  /*3170*/  FMUL.FTZ R168, R168, c[0x0][0x2ec] ;  /* 0x0000bb00a8a87a20 */ /* 0x000fe40000410000 */
[----:B----4-:R-:W-:Y:S01]  /*3180*/  FMUL.FTZ R140, R133, c[0x0][0x2ec] ;  /* 0x0000bb00858c7a20 */ /* 0x010fe20000410000 */
[----:B------:R-:W-:Y:S01]  /*3190*/  I2F R143, R16 ;  /* 0x00000010008f7306 */ /* 0x000fe20000201400 */
[----:B------:R-:W-:-:S02]  /*31a0*/  FMUL.FTZ R133, R139, c[0x0][0x2ec] ;  /* 0x0000bb008b857a20 */ /* 0x000fc40000410000 */
[----:B------:R-:W-:Y:S02]  /*31b0*/  FMUL.FTZ R139, R128, c[0x0][0x2ec] ;  /* 0x0000bb00808b7a20 */ /* 0x000fe40000410000 */
[----:B-1----:R-:W-:Y:S01]  /*31c0*/  FFMA.FTZ R128, R203, -R0, R138 ;  /* 0x80000000cb807223 */ /* 0x002fe2000001008a */
[----:B------:R-:W-:Y:S01]  /*31d0*/  IADD3 R203, -R211, R240, RZ ;  /* 0x000000f0d3cb7210 */ /* 0x000fe20007ffe1ff */
[----:B------:R-:W-:Y:S01]  /*31e0*/  FMUL.FTZ R170, R170, c[0x0][0x2ec] ;  /* 0x0000bb00aaaa7a20 */ /* 0x000fe20000410000 */
[----:B------:R1:W2:Y:S02]  /*31f0*/  MUFU.TANH R16, R166 ;  /* 0x000000a600107308 */ /* 0x0002a40000002400 */
[----:B------:R-:W-:-:S06]  /*3200*/  IABS R203, R203 ;  /* 0x000000cb00cb7213 */ /* 0x000fcc0000000000 */
[----:B------:R-:W-:Y:S01]  /*3210*/  I2F R145, R145 ;  /* 0x0000009100917306 */ /* 0x000fe20000201400 */
[----:B-1----:R-:W-:Y:S01]  /*3220*/  FMUL.FTZ R166, R78, c[0x0][0x2ec] ;  /* 0x0000bb004ea67a20 */ /* 0x002fe20000410000 */
[----:B------:R-:W-:-:S06]  /*3230*/  IABS R78, R76 ;  /* 0x0000004c004e7213 */ /* 0x000fcc0000000000 */
[----:B------:R-:W-:Y:S01]  /*3240*/  MUFU.TANH R133, R133 ;  /* 0x0000008500857308 */ /* 0x000fe20000002400 */
[----:B--2---:R-:W-:-:S07]  /*3250*/  FFMA.FTZ R132, R199, -R0, R16 ;  /* 0x80000000c7847223 */ /* 0x004fce0000010010 */
[----:B------:R-:W1:Y:S08]  /*3260*/  MUFU.TANH R76, R166 ;  /* 0x000000a6004c7308 */ /* 0x000e700000002400 */
[----:B------:R-:W-:Y:S08]  /*3270*/  I2F R147, R147 ;  /* 0x0000009300937306 */ /* 0x000ff00000201400 */
[----:B------:R-:W-:Y:S01]  /*3280*/  MUFU.TANH R138, R167 ;  /* 0x000000a7008a7308 */ /* 0x000fe20000002400 */
[----:B-1----:R-:W-:Y:S01]  /*3290*/  FFMA.FTZ R76, R145, -R0, R76 ;  /* 0x80000000914c7223 */ /* 0x002fe2000001004c */
[----:B------:R-:W-:-:S04]  /*32a0*/  IADD3 R166, -R201, R240, RZ ;  /* 0x000000f0c9a67210 */ /* 0x000fc80007ffe1ff */
[----:B------:R-:W-:Y:S02]  /*32b0*/  FSEL R76, R76, -INF , !P4 ;  /* 0xff8000004c4c7808 */ /* 0x000fe40006000000 */
[----:B------:R1:W2:Y:S01]  /*32c0*/  MUFU.TANH R17, R140 ;  /* 0x0000008c00117308 */ /* 0x0002a20000002400 */
[----:B------:R-:W-:-:S07]  /*32d0*/  IABS R166, R166 ;  /* 0x000000a600a67213 */ /* 0x000fce0000000000 */
[----:B------:R3:W4:Y:S01]  /*32e0*/  MUFU.TANH R16, R139 ;  /* 0x0000008b00107308 */ /* 0x0007220000002400 */
[----:B-1----:R-:W-:Y:S01]  /*32f0*/  FMUL.FTZ R140, R77, c[0x0][0x2ec] ;  /* 0x0000bb004d8c7a20 */ /* 0x002fe20000410000 */
[----:B------:R-:W-:-:S06]  /*3300*/  IABS R77, R185 ;  /* 0x000000b9004d7213 */ /* 0x000fcc0000000000 */
[----:B------:R-:W-:Y:S01]  /*3310*/  MUFU.TANH R125, R125 ;  /* 0x0000007d007d7308 */ /* 0x000fe20000002400 */
[----:B------:R-:W-:Y:S01]  /*3320*/  IADD3 R185, R183, 0x71, RZ ;  /* 0x00000071b7b97810 */ /* 0x000fe20007ffe0ff */
[-C--:B--2---:R-:W-:Y:S02]  /*3330*/  FFMA.FTZ R17, R209, -R0.reuse, R17 ;  /* 0x80000000d1117223 */ /* 0x084fe40000010011 */
[----:B------:R-:W-:Y:S02]  /*3340*/  IMAD.IADD R209, R200, 0x1, -R211 ;  /* 0x00000001c8d17824 */ /* 0x000fe400078e0ad3 */
[----:B---3--:R-:W-:Y:S01]  /*3350*/  FFMA.FTZ R139, R151, -R0, R137 ;  /* 0x80000000978b7223 */ /* 0x008fe20000010089 */
[----:B------:R-:W-:Y:S01]  /*3360*/  IADD3 R151, -R207, R240, RZ ;  /* 0x000000f0cf977210 */ /* 0x000fe20007ffe1ff */
[----:B------:R1:W-:Y:S01]  /*3370*/  I2F R145, R77 ;  /* 0x0000004d00917306 */ /* 0x0003e20000201400 */
[----:B----4-:R-:W-:Y:S01]  /*3380*/  FFMA.FTZ R16, R219, -R0, R16 ;  /* 0x80000000db107223 */ /* 0x010fe20000010010 */
[----:B------:R-:W-:-:S02]  /*3390*/  FSEL R219, R136, -INF , !P4 ;  /* 0xff80000088db7808 */ /* 0x000fc40006000000 */
[----:B------:R-:W-:Y:S02]  /*33a0*/  FSEL R139, R139, -INF , !P4 ;  /* 0xff8000008b8b7808 */ /* 0x000fe40006000000 */
[----:B------:R-:W-:Y:S02]  /*33b0*/  IABS R151, R151 ;  /* 0x0000009700977213 */ /* 0x000fe40000000000 */
[----:B------:R2:W-:Y:S01]  /*33c0*/  I2F R137, R78 ;  /* 0x0000004e00897306 */ /* 0x0005e20000201400 */
[----:B------:R-:W-:Y:S01]  /*33d0*/  IABS R209, R209 ;  /* 0x000000d100d17213 */ /* 0x000fe20000000000 */
[----:B-1----:R-:W-:Y:S01]  /*33e0*/  FFMA.FTZ R77, R143, -R0, R133 ;  /* 0x800000008f4d7223 */ /* 0x002fe20000010085 */
[----:B------:R-:W-:-:S05]  /*33f0*/  IADD3 R133, R182, -R185, RZ ;  /* 0x800000b9b6857210 */ /* 0x000fca0007ffe0ff */
[----:B------:R-:W1:Y:S01]  /*3400*/  MUFU.TANH R140, R140 ;  /* 0x0000008c008c7308 */ /* 0x000e620000002400 */
[----:B------:R-:W-:Y:S01]  /*3410*/  IMAD.IADD R143, R200, 0x1, -R207 ;  /* 0x00000001c88f7824 */ /* 0x000fe200078e0acf */
[----:B------:R-:W-:Y:S01]  /*3420*/  FSEL R77, R77, -INF , !P3 ;  /* 0xff8000004d4d7808 */ /* 0x000fe20005800000 */
[----:B--2---:R-:W-:Y:S01]  /*3430*/  FFMA.FTZ R78, R147, -R0, R138 ;  /* 0x80000000934e7223 */ /* 0x004fe2000001008a */
[----:B------:R-:W-:Y:S01]  /*3440*/  IADD3 R147, -R217, R240, RZ ;  /* 0x000000f0d9937210 */ /* 0x000fe20007ffe1ff */
[----:B------:R-:W-:Y:S01]  /*3450*/  FMUL.FTZ R138, R79, c[0x0][0x2ec] ;  /* 0x0000bb004f8a7a20 */ /* 0x000fe20000410000 */
[----:B------:R-:W-:Y:S01]  /*3460*/  IABS R79, R133 ;  /* 0x00000085004f7213 */ /* 0x000fe20000000000 */
[----:B------:R-:W-:Y:S01]  /*3470*/  IMAD.IADD R133, R182, 0x1, -R220 ;  /* 0x00000001b6857824 */ /* 0x000fe200078e0adc */
[----:B------:R-:W-:Y:S01]  /*3480*/  FSEL R136, R78, -INF , !P4 ;  /* 0xff8000004e887808 */ /* 0x000fe20006000000 */
[----:B------:R-:W-:Y:S01]  /*3490*/  IMAD.IADD R182, R182, 0x1, -R214 ;  /* 0x00000001b6b67824 */ /* 0x000fe200078e0ad6 */
[----:B------:R-:W2:Y:S01]  /*34a0*/  MUFU.TANH R202, R138 ;  /* 0x0000008a00ca7308 */ /* 0x000ea20000002400 */
[----:B------:R-:W-:Y:S01]  /*34b0*/  IMAD.MOV.U32 R212, RZ, RZ, R79 ;  /* 0x000000ffffd47224 */ /* 0x000fe200078e004f */
[----:B------:R-:W-:Y:S01]  /*34c0*/  IABS R79, R133 ;  /* 0x00000085004f7213 */ /* 0x000fe20000000000 */
[--C-:B------:R-:W-:Y:S01]  /*34d0*/  IMAD.IADD R133, R234, 0x1, -R187.reuse ;  /* 0x00000001ea857824 */ /* 0x100fe200078e0abb */
[----:B------:R-:W-:Y:S01]  /*34e0*/  IABS R182, R182 ;  /* 0x000000b600b67213 */ /* 0x000fe20000000000 */
[----:B-1----:R-:W-:Y:S01]  /*34f0*/  FFMA.FTZ R137, R137, -R0, R140 ;  /* 0x8000000089897223 */ /* 0x002fe2000001008c */
[----:B------:R-:W-:Y:S01]  /*3500*/  FSEL R78, R132, -INF , !P3 ;  /* 0xff800000844e7808 */ /* 0x000fe20005800000 */
[----:B------:R-:W-:Y:S01]  /*3510*/  IMAD.IADD R187, R200, 0x1, -R187 ;  /* 0x00000001c8bb7824 */ /* 0x000fe200078e0abb */
[----:B------:R1:W-:Y:S01]  /*3520*/  I2F R218, R79 ;  /* 0x0000004f00da7306 */ /* 0x0003e20000201400 */
[----:B------:R-:W-:-:S02]  /*3530*/  ISETP.GE.AND P4, PT, R213, R6, PT ;  /* 0x00000006d500720c */ /* 0x000fc40003f86270 */
[----:B------:R-:W-:Y:S02]  /*3540*/  FSEL R132, R137, -INF , !P3 ;  /* 0xff80000089847808 */ /* 0x000fe40005800000 */
[----:B------:R-:W-:Y:S02]  /*3550*/  IABS R187, R187 ;  /* 0x000000bb00bb7213 */ /* 0x000fe40000000000 */
[----:B------:R-:W-:Y:S01]  /*3560*/  IABS R147, R147 ;  /* 0x0000009300937213 */ /* 0x000fe20000000000 */
[----:B------:R-:W-:Y:S01]  /*3570*/  I2F R216, R182 ;  /* 0x000000b600d87306 */ /* 0x000fe20000201400 */
[----:B--2---:R-:W-:Y:S01]  /*3580*/  FFMA.FTZ R202, R145, -R0, R202 ;  /* 0x8000000091ca7223 */ /* 0x004fe200000100ca */
[----:B------:R-:W-:Y:S01]  /*3590*/  IADD3 R138, -R197, R240, RZ ;  /* 0x000000f0c58a7210 */ /* 0x000fe20007ffe1ff */
[----:B------:R-:W-:Y:S01]  /*35a0*/  IMAD.IADD R145, R234, 0x1, -R213 ;  /* 0x00000001ea917824 */ /* 0x000fe200078e0ad5 */
[----:B------:R-:W-:Y:S02]  /*35b0*/  IABS R143, R143 ;  /* 0x0000008f008f7213 */ /* 0x000fe40000000000 */
[----:B------:R-:W-:-:S02]  /*35c0*/  FSEL R137, R202, -INF , !P3 ;  /* 0xff800000ca897808 */ /* 0x000fc40005800000 */
[----:B-1----:R-:W-:Y:S01]  /*35d0*/  IABS R79, R133 ;  /* 0x00000085004f7213 */ /* 0x002fe20000000000 */
[----:B------:R-:W-:Y:S01]  /*35e0*/  IMAD.IADD R133, R200, 0x1, -R217 ;  /* 0x00000001c8857824 */ /* 0x000fe200078e0ad9 */
[----:B------:R-:W-:Y:S01]  /*35f0*/  IABS R145, R145 ;  /* 0x0000009100917213 */ /* 0x000fe20000000000 */
[----:B------:R1:W-:Y:S01]  /*3600*/  MUFU.TANH R73, R72 ;  /* 0x0000004800497308 */ /* 0x0003e20000002400 */
[----:B------:R-:W-:Y:S01]  /*3610*/  IABS R138, R138 ;  /* 0x0000008a008a7213 */ /* 0x000fe20000000000 */
[----:B------:R-:W-:Y:S01]  /*3620*/  IMAD.MOV.U32 R199, RZ, RZ, R79 ;  /* 0x000000ffffc77224 */ /* 0x000fe200078e004f */
[----:B------:R-:W-:Y:S01]  /*3630*/  ISETP.GE.AND P3, PT, R211, R6, PT ;  /* 0x00000006d300720c */ /* 0x000fe20003f66270 */
[--C-:B------:R-:W-:Y:S01]  /*3640*/  IMAD.IADD R79, R234, 0x1, -R197.reuse ;  /* 0x00000001ea4f7824 */ /* 0x100fe200078e0ac5 */
[----:B------:R-:W-:Y:S01]  /*3650*/  IABS R133, R133 ;  /* 0x0000008500857213 */ /* 0x000fe20000000000 */
[----:B------:R-:W-:Y:S02]  /*3660*/  IMAD.IADD R197, R200, 0x1, -R197 ;  /* 0x00000001c8c57824 */ /* 0x000fe400078e0ac5 */
[----:B------:R-:W2:Y:S01]  /*3670*/  I2F R166, R166 ;  /* 0x000000a600a67306 */ /* 0x000ea20000201400 */
[----:B------:R-:W-:-:S02]  /*3680*/  IABS R79, R79 ;  /* 0x0000004f004f7213 */ /* 0x000fc40000000000 */
[----:B------:R-:W-:-:S03]  /*3690*/  IABS R197, R197 ;  /* 0x000000c500c57213 */ /* 0x000fc60000000000 */
[----:B------:R-:W-:Y:S02]  /*36a0*/  IMAD.MOV.U32 R140, RZ, RZ, R79 ;  /* 0x000000ffff8c7224 */ /* 0x000fe400078e004f */
[----:B------:R-:W-:Y:S01]  /*36b0*/  IMAD.IADD R79, R234, 0x1, -R201 ;  /* 0x00000001ea4f7824 */ /* 0x000fe200078e0ac9 */
[----:B------:R-:W3:Y:S01]  /*36c0*/  MUFU.TANH R124, R134 ;  /* 0x00000086007c7308 */ /* 0x000ee20000002400 */
[-C--:B-1----:R-:W-:Y:S02]  /*36d0*/  FFMA.FTZ R72, R190, -R0.reuse, R125 ;  /* 0x80000000be487223 */ /* 0x082fe4000001007d */
[----:B------:R-:W-:Y:S01]  /*36e0*/  IMAD.IADD R201, R200, 0x1, -R201 ;  /* 0x00000001c8c97824 */ /* 0x000fe200078e0ac9 */
[----:B------:R-:W-:Y:S01]  /*36f0*/  IABS R79, R79 ;  /* 0x0000004f004f7213 */ /* 0x000fe20000000000 */
[----:B------:R-:W-:Y:S02]  /*3700*/  FMUL.FTZ R190, R68, c[0x0][0x2ec] ;  /* 0x0000bb0044be7a20 */ /* 0x000fe40000410000 */
[----:B--2---:R-:W-:Y:S01]  /*3710*/  FFMA.FTZ R130, R166, -R0, R130 ;  /* 0x80000000a6827223 */ /* 0x004fe20000010082 */
[----:B------:R-:W-:Y:S01]  /*3720*/  IABS R201, R201 ;  /* 0x000000c900c97213 */ /* 0x000fe20000000000 */
[----:B------:R-:W-:Y:S01]  /*3730*/  IMAD.MOV.U32 R182, RZ, RZ, R79 ;  /* 0x000000ffffb67224 */ /* 0x000fe200078e004f */
[----:B------:R1:W-:Y:S01]  /*3740*/  MUFU.TANH R125, R190 ;  /* 0x000000be007d7308 */ /* 0x0003e20000002400 */
[----:B------:R-:W-:-:S02]  /*3750*/  IMAD.IADD R79, R234, 0x1, -R207 ;  /* 0x00000001ea4f7824 */ /* 0x000fc400078e0acf */
[----:B------:R-:W-:Y:S01]  /*3760*/  IMAD.IADD R207, R234, 0x1, -R211 ;  /* 0x00000001eacf7824 */ /* 0x000fe200078e0ad3 */
[----:B------:R-:W-:Y:S01]  /*3770*/  IADD3 R211, -R245, R240, RZ ;  /* 0x000000f0f5d37210 */ /* 0x000fe20007ffe1ff */
[----:B------:R-:W-:Y:S01]  /*3780*/  FMUL.FTZ R166, R64, c[0x0][0x2ec] ;  /* 0x0000bb0040a67a20 */ /* 0x000fe20000410000 */
[----:B------:R-:W-:Y:S01]  /*3790*/  IABS R79, R79 ;  /* 0x0000004f004f7213 */ /* 0x000fe20000000000 */
[----:B------:R-:W-:Y:S01]  /*37a0*/  FMUL.FTZ R68, R69, c[0x0][0x2ec] ;  /* 0x0000bb0045447a20 */ /* 0x000fe20000410000 */
[----:B------:R-:W-:Y:S01]  /*37b0*/  IABS R202, R207 ;  /* 0x000000cf00ca7213 */ /* 0x000fe20000000000 */
[----:B------:R-:W2:Y:S01]  /*37c0*/  I2F R182, R182 ;  /* 0x000000b600b67306 */ /* 0x000ea20000201400 */
[----:B------:R-:W-:Y:S01]  /*37d0*/  FMUL.FTZ R69, R71, c[0x0][0x2ec] ;  /* 0x0000bb0047457a20 */ /* 0x000fe20000410000 */
[----:B------:R-:W-:Y:S01]  /*37e0*/  FSEL R64, R128, -INF , !P2 ;  /* 0xff80000080407808 */ /* 0x000fe20005000000 */
[----:B------:R-:W-:Y:S01]  /*37f0*/  IMAD.MOV.U32 R183, RZ, RZ, R79 ;  /* 0x000000ffffb77224 */ /* 0x000fe200078e004f */
[----:B------:R-:W-:Y:S01]  /*3800*/  IABS R211, R211 ;  /* 0x000000d300d37213 */ /* 0x000fe20000000000 */
[----:B------:R-:W-:-:S02]  /*3810*/  IMAD.IADD R79, R234, 0x1, -R217 ;  /* 0x00000001ea4f7824 */ /* 0x000fc400078e0ad9 */
[----:B------:R-:W-:Y:S01]  /*3820*/  IMAD.MOV.U32 R217, RZ, RZ, R145 ;  /* 0x000000ffffd97224 */ /* 0x000fe200078e0091 */
[----:B------:R-:W4:Y:S01]  /*3830*/  I2F R201, R201 ;  /* 0x000000c900c97306 */ /* 0x000f220000201400 */
[-C--:B---3--:R-:W-:Y:S01]  /*3840*/  FFMA.FTZ R124, R189, -R0.reuse, R124 ;  /* 0x80000000bd7c7223 */ /* 0x088fe2000001007c */
[----:B------:R-:W-:Y:S01]  /*3850*/  IABS R79, R79 ;  /* 0x0000004f004f7213 */ /* 0x000fe20000000000 */
[----:B------:R-:W-:Y:S02]  /*3860*/  FFMA.FTZ R73, R215, -R0, R73 ;  /* 0x80000000d7497223 */ /* 0x000fe40000010049 */
[----:B-1----:R-:W-:Y:S01]  /*3870*/  IMAD.IADD R190, R200, 0x1, -R184 ;  /* 0x00000001c8be7824 */ /* 0x002fe200078e0ab8 */
[----:B------:R-:W-:Y:S01]  /*3880*/  FSEL R71, R124, -INF , !P2 ;  /* 0xff8000007c477808 */ /* 0x000fe20005000000 */
[----:B------:R-:W-:Y:S01]  /*3890*/  IMAD.MOV.U32 R167, RZ, RZ, R79 ;  /* 0x000000ffffa77224 */ /* 0x000fe200078e004f */
[----:B------:R-:W-:Y:S01]  /*38a0*/  IADD3 R79, -R213, R240, RZ ;  /* 0x000000f0d54f7210 */ /* 0x000fe20007ffe1ff */
[----:B------:R-:W-:Y:S01]  /*38b0*/  IMAD.IADD R213, R200, 0x1, -R213 ;  /* 0x00000001c8d57824 */ /* 0x000fe200078e0ad5 */
[----:B------:R-:W1:Y:S01]  /*38c0*/  I2F R199, R199 ;  /* 0x000000c700c77306 */ /* 0x000e620000201400 */
[----:B--2---:R-:W-:Y:S01]  /*38d0*/  FFMA.FTZ R134, R182, -R0, R125 ;  /* 0x80000000b6867223 */ /* 0x004fe2000001007d */
[----:B------:R-:W-:Y:S01]  /*38e0*/  IABS R79, R79 ;  /* 0x0000004f004f7213 */ /* 0x000fe20000000000 */
[----:B------:R-:W-:Y:S01]  /*38f0*/  FMUL.FTZ R125, R126, c[0x0][0x2ec] ;  /* 0x0000bb007e7d7a20 */ /* 0x000fe20000410000 */
[----:B------:R-:W-:Y:S01]  /*3900*/  IABS R145, R213 ;  /* 0x000000d500917213 */ /* 0x000fe20000000000 */
[----:B------:R-:W-:Y:S01]  /*3910*/  IMAD.MOV.U32 R213, RZ, RZ, R202 ;  /* 0x000000ffffd57224 */ /* 0x000fe200078e00ca */
[----:B------:R-:W-:Y:S01]  /*3920*/  IABS R190, R190 ;  /* 0x000000be00be7213 */ /* 0x000fe20000000000 */
[----:B------:R-:W-:Y:S01]  /*3930*/  IMAD.IADD R202, R234, 0x1, -R245 ;  /* 0x00000001eaca7824 */ /* 0x000fe200078e0af5 */
[----:B------:R-:W2:Y:S01]  /*3940*/  I2F R187, R187 ;  /* 0x000000bb00bb7306 */ /* 0x000ea20000201400 */
[----:B----4-:R-:W-:Y:S01]  /*3950*/  FFMA.FTZ R201, R201, -R0, R70 ;  /* 0x80000000c9c97223 */ /* 0x010fe20000010046 */
[----:B------:R-:W-:Y:S01]  /*3960*/  FSEL R134, R134, -INF , !P0 ;  /* 0xff80000086867808 */ /* 0x000fe20004000000 */
[----:B------:R-:W-:Y:S01]  /*3970*/  IMAD.IADD R124, R240, 0x1, -R188 ;  /* 0x00000001f07c7824 */ /* 0x000fe200078e0abc */
[----:B------:R-:W-:Y:S01]  /*3980*/  IABS R202, R202 ;  /* 0x000000ca00ca7213 */ /* 0x000fe20000000000 */
[----:B------:R-:W-:-:S02]  /*3990*/  IMAD.IADD R182, R234, 0x1, -R172 ;  /* 0x00000001eab67824 */ /* 0x000fc400078e0aac */
[----:B------:R-:W-:Y:S01]  /*39a0*/  IMAD.IADD R189, R240, 0x1, -R160 ;  /* 0x00000001f0bd7824 */ /* 0x000fe200078e0aa0 */
[----:B------:R-:W3:Y:S01]  /*39b0*/  I2F R207, R202 ;  /* 0x000000ca00cf7306 */ /* 0x000ee20000201400 */
[----:B-1----:R-:W-:Y:S01]  /*39c0*/  FFMA.FTZ R131, R199, -R0, R131 ;  /* 0x80000000c7837223 */ /* 0x002fe20000010083 */
[----:B------:R-:W-:Y:S01]  /*39d0*/  IABS R124, R124 ;  /* 0x0000007c007c7213 */ /* 0x000fe20000000000 */
[----:B------:R-:W-:Y:S01]  /*39e0*/  IMAD.IADD R199, R234, 0x1, -R164 ;  /* 0x00000001eac77824 */ /* 0x000fe200078e0aa4 */
[----:B------:R-:W-:Y:S02]  /*39f0*/  IABS R182, R182 ;  /* 0x000000b600b67213 */ /* 0x000fe40000000000 */
[----:B------:R-:W-:Y:S02]  /*3a00*/  IABS R189, R189 ;  /* 0x000000bd00bd7213 */ /* 0x000fe40000000000 */
[----:B------:R-:W1:Y:S01]  /*3a10*/  MUFU.TANH R202, R252 ;  /* 0x000000fc00ca7308 */ /* 0x000e620000002400 */
[----:B--2---:R-:W-:Y:S01]  /*3a20*/  FFMA.FTZ R187, R187, -R0, R246 ;  /* 0x80000000bbbb7223 */ /* 0x004fe200000100f6 */
[----:B------:R-:W-:Y:S01]  /*3a30*/  IABS R199, R199 ;  /* 0x000000c700c77213 */ /* 0x000fe20000000000 */
[----:B------:R-:W-:-:S05]  /*3a40*/  IMAD.IADD R246, R200, 0x1, -R186 ;  /* 0x00000001c8f67824 */ /* 0x000fca00078e0aba */
[----:B------:R-:W-:Y:S01]  /*3a50*/  I2F R147, R147 ;  /* 0x0000009300937306 */ /* 0x000fe20000201400 */
[----:B---3--:R-:W-:Y:S01]  /*3a60*/  FFMA.FTZ R61, R207, -R0, R61 ;  /* 0x80000000cf3d7223 */ /* 0x008fe2000001003d */
[----:B------:R-:W-:Y:S01]  /*3a70*/  IABS R246, R246 ;  /* 0x000000f600f67213 */ /* 0x000fe20000000000 */
[----:B------:R-:W-:-:S05]  /*3a80*/  IMAD.IADD R207, R240, 0x1, -R198 ;  /* 0x00000001f0cf7824 */ /* 0x000fca00078e0ac6 */
[----:B------:R-:W2:Y:S01]  /*3a90*/  MUFU.TANH R125, R125 ;  /* 0x0000007d007d7308 */ /* 0x000ea20000002400 */
[----:B-1----:R-:W-:Y:S01]  /*3aa0*/  FFMA.FTZ R74, R205, -R0, R202 ;  /* 0x80000000cd4a7223 */ /* 0x002fe200000100ca */
[----:B------:R-:W-:Y:S01]  /*3ab0*/  IABS R207, R207 ;  /* 0x000000cf00cf7213 */ /* 0x000fe20000000000 */
[----:B------:R-:W-:Y:S02]  /*3ac0*/  FMUL.FTZ R202, R65, c[0x0][0x2ec] ;  /* 0x0000bb0041ca7a20 */ /* 0x000fe40000410000 */
[----:B------:R-:W-:Y:S02]  /*3ad0*/  FMUL.FTZ R65, R122, c[0x0][0x2ec] ;  /* 0x0000bb007a417a20 */ /* 0x000fe40000410000 */
[----:B------:R-:W-:Y:S01]  /*3ae0*/  IMAD.IADD R122, R200, 0x1, -R148 ;  /* 0x00000001c87a7824 */ /* 0x000fe200078e0a94 */
[----:B------:R-:W-:Y:S04]  /*3af0*/  I2F R167, R167 ;  /* 0x000000a700a77306 */ /* 0x000fe80000201400 */
[----:B------:R-:W-:-:S04]  /*3b00*/  IABS R122, R122 ;  /* 0x0000007a007a7213 */ /* 0x000fc80000000000 */
[----:B------:R-:W1:Y:S01]  /*3b10*/  MUFU.TANH R70, R166 ;  /* 0x000000a600467308 */ /* 0x000e620000002400 */
[----:B--2---:R-:W-:Y:S01]  /*3b20*/  FFMA.FTZ R125, R147, -R0, R125 ;  /* 0x80000000937d7223 */ /* 0x004fe2000001007d */
[----:B------:R-:W-:Y:S01]  /*3b30*/  FSEL R147, R130, -INF , !P0 ;  /* 0xff80000082937808 */ /* 0x000fe20004000000 */
[----:B------:R-:W-:-:S03]  /*3b40*/  IMAD.IADD R130, R234, 0x1, -R247 ;  /* 0x00000001ea827824 */ /* 0x000fc600078e0af7 */
[----:B------:R-:W-:Y:S02]  /*3b50*/  FSEL R125, R125, -INF , !P5 ;  /* 0xff8000007d7d7808 */ /* 0x000fe40006800000 */
[----:B------:R-:W-:Y:S01]  /*3b60*/  I2F R138, R138 ;  /* 0x0000008a008a7306 */ /* 0x000fe20000201400 */
[----:B------:R-:W-:-:S07]  /*3b70*/  IABS R130, R130 ;  /* 0x0000008200827213 */ /* 0x000fce0000000000 */
[----:B------:R-:W2:Y:S01]  /*3b80*/  MUFU.TANH R135, R135 ;  /* 0x0000008700877308 */ /* 0x000ea20000002400 */
[----:B-1----:R-:W-:Y:S01]  /*3b90*/  FFMA.FTZ R167, R167, -R0, R70 ;  /* 0x80000000a7a77223 */ /* 0x002fe20000010046 */
[----:B------:R-:W-:Y:S01]  /*3ba0*/  FSEL R70, R17, -INF , !P1 ;  /* 0xff80000011467808 */ /* 0x000fe20004800000 */
[----:B------:R-:W-:-:S05]  /*3bb0*/  IMAD.IADD R17, R200, 0x1, -R188 ;  /* 0x00000001c8117824 */ /* 0x000fca00078e0abc */
[----:B------:R-:W1:Y:S01]  /*3bc0*/  I2F R140, R140 ;  /* 0x0000008c008c7306 */ /* 0x000e620000201400 */
[----:B------:R-:W-:-:S07]  /*3bd0*/  IABS R17, R17 ;  /* 0x0000001100117213 */ /* 0x000fce0000000000 */
[----:B------:R-:W3:Y:S01]  /*3be0*/  I2F R197, R197 ;  /* 0x000000c500c57306 */ /* 0x000ee20000201400 */
[----:B--2---:R-:W-:Y:S01]  /*3bf0*/  FFMA.FTZ R135, R138, -R0, R135 ;  /* 0x800000008a877223 */ /* 0x004fe20000010087 */
[----:B------:R-:W-:Y:S01]  /*3c00*/  FSEL R138, R131, -INF , !P2 ;  /* 0xff800000838a7808 */ /* 0x000fe20005000000 */
[----:B------:R-:W-:Y:S01]  /*3c10*/  FMUL.FTZ R131, R66, c[0x0][0x2ec] ;  /* 0x0000bb0042837a20 */ /* 0x000fe20000410000 */
[----:B------:R-:W-:-:S04]  /*3c20*/  IADD3 R66, -R188, R234, RZ ;  /* 0x000000eabc427210 */ /* 0x000fc80007ffe1ff */
[----:B------:R-:W2:Y:S01]  /*3c30*/  I2F R151, R151 ;  /* 0x0000009700977306 */ /* 0x000ea20000201400 */
[----:B-1----:R-:W-:Y:S01]  /*3c40*/  FFMA.FTZ R140, R140, -R0, R244 ;  /* 0x800000008c8c7223 */ /* 0x002fe200000100f4 */
[----:B------:R-:W-:-:S04]  /*3c50*/  IABS R66, R66 ;  /* 0x0000004200427213 */ /* 0x000fc80000000000 */
[----:B------:R-:W-:Y:S02]  /*3c60*/  FSEL R140, R140, -INF , !P1 ;  /* 0xff8000008c8c7808 */ /* 0x000fe40004800000 */
[----:B------:R-:W1:Y:S01]  /*3c70*/  I2F R209, R209 ;  /* 0x000000d100d17306 */ /* 0x000e620000201400 */
[----:B---3--:R-:W-:Y:S01]  /*3c80*/  FFMA.FTZ R197, R197, -R0, R75 ;  /* 0x80000000c5c57223 */ /* 0x008fe2000001004b */
[----:B------:R-:W-:Y:S02]  /*3c90*/  FSEL R75, R187, -INF , !P2 ;  /* 0xff800000bb4b7808 */ /* 0x000fe40005000000 */
[----:B------:R-:W-:Y:S01]  /*3ca0*/  ISETP.GE.AND P2, PT, R245, R6, PT ;  /* 0x00000006f500720c */ /* 0x000fe20003f46270 */
[----:B------:R-:W-:Y:S01]  /*3cb0*/  IMAD.IADD R245, R200, 0x1, -R245 ;  /* 0x00000001c8f57824 */ /* 0x000fe200078e0af5 */
[----:B------:R-:W-:Y:S02]  /*3cc0*/  IADD3 R187, -R160, R234, RZ ;  /* 0x000000eaa0bb7210 */ /* 0x000fe40007ffe1ff */
[----:B------:R-:W-:Y:S01]  /*3cd0*/  I2F R143, R143 ;  /* 0x0000008f008f7306 */ /* 0x000fe20000201400 */
[----:B--2---:R-:W-:Y:S01]  /*3ce0*/  FFMA.FTZ R166, R151, -R0, R129 ;  /* 0x8000000097a67223 */ /* 0x004fe20000010081 */
[----:B------:R-:W-:Y:S01]  /*3cf0*/  FSEL R151, R135, -INF , !P1 ;  /* 0xff80000087977808 */ /* 0x000fe20004800000 */
[----:B------:R-:W-:Y:S01]  /*3d00*/  IMAD.IADD R129, R240, 0x1, -R184 ;  /* 0x00000001f0817824 */ /* 0x000fe200078e0ab8 */
[----:B------:R-:W-:Y:S01]  /*3d10*/  FSEL R135, R197, -INF , !P1 ;  /* 0xff800000c5877808 */ /* 0x000fe20004800000 */
[----:B------:R-:W-:Y:S01]  /*3d20*/  IMAD.IADD R197, R200, 0x1, -R164 ;  /* 0x00000001c8c57824 */ /* 0x000fe200078e0aa4 */
[----:B------:R-:W-:-:S02]  /*3d30*/  ISETP.GE.AND P1, PT, R188, R6, PT ;  /* 0x00000006bc00720c */ /* 0x000fc40003f26270 */
[----:B------:R-:W2:Y:S01]  /*3d40*/  MUFU.TANH R69, R69 ;  /* 0x0000004500457308 */ /* 0x000ea20000002400 */
[----:B-1----:R-:W-:Y:S01]  /*3d50*/  FFMA.FTZ R62, R209, -R0, R62 ;  /* 0x80000000d13e7223 */ /* 0x002fe2000001003e */
[----:B------:R-:W-:Y:S01]  /*3d60*/  IABS R126, R245 ;  /* 0x000000f5007e7213 */ /* 0x000fe20000000000 */
[----:B------:R-:W-:Y:S01]  /*3d70*/  IMAD.MOV.U32 R245, RZ, RZ, R17 ;  /* 0x000000fffff57224 */ /* 0x000fe200078e0011 */
[----:B------:R-:W-:Y:S02]  /*3d80*/  IABS R129, R129 ;  /* 0x0000008100817213 */ /* 0x000fe40000000000 */
[----:B------:R-:W-:Y:S02]  /*3d90*/  IABS R197, R197 ;  /* 0x000000c500c57213 */ /* 0x000fe40000000000 */
[----:B------:R-:W-:Y:S01]  /*3da0*/  I2F R79, R79 ;  /* 0x0000004f004f7306 */ /* 0x000fe20000201400 */
[----:B------:R-:W-:-:S07]  /*3db0*/  IABS R187, R187 ;  /* 0x000000bb00bb7213 */ /* 0x000fce0000000000 */
[----:B------:R-:W-:Y:S01]  /*3dc0*/  I2F R203, R203 ;  /* 0x000000cb00cb7306 */ /* 0x000fe20000201400 */
[----:B--2---:R-:W-:Y:S01]  /*3dd0*/  FFMA.FTZ R128, R143, -R0, R69 ;  /* 0x800000008f807223 */ /* 0x004fe20000010045 */
[----:B------:R-:W-:Y:S02]  /*3de0*/  FSEL R143, R166, -INF , !P6 ;  /* 0xff800000a68f7808 */ /* 0x000fe40007000000 */
[----:B------:R-:W-:Y:S02]  /*3df0*/  FSEL R69, R16, -INF , !P0 ;  /* 0xff80000010457808 */ /* 0x000fe40004000000 */
[----:B------:R-:W-:Y:S02]  /*3e00*/  IADD3 R16, -R184, R234, RZ ;  /* 0x000000eab8107210 */ /* 0x000fe40007ffe1ff */
[----:B------:R-:W1:Y:S02]  /*3e10*/  MUFU.TANH R127, R127 ;  /* 0x0000007f007f7308 */ /* 0x000e640000002400 */
[----:B------:R-:W-:-:S06]  /*3e20*/  IABS R16, R16 ;  /* 0x0000001000107213 */ /* 0x000fcc0000000000 */
[----:B------:R-:W2:Y:S08]  /*3e30*/  MUFU.TANH R65, R65 ;  /* 0x0000004100417308 */ /* 0x000eb00000002400 */
[----:B------:R-:W3:Y:S01]  /*3e40*/  I2F R145, R145 ;  /* 0x0000009100917306 */ /* 0x000ee20000201400 */
[-C--:B-1----:R-:W-:Y:S02]  /*3e50*/  FFMA.FTZ R127, R79, -R0.reuse, R127 ;  /* 0x800000004f7f7223 */ /* 0x082fe4000001007f */
[----:B--2---:R-:W-:-:S05]  /*3e60*/  FFMA.FTZ R65, R203, -R0, R65 ;  /* 0x80000000cb417223 */ /* 0x004fca0000010041 */
[----:B------:R-:W-:Y:S01]  /*3e70*/  I2F R217, R217 ;  /* 0x000000d900d97306 */ /* 0x000fe20000201400 */
[----:B------:R-:W-:Y:S01]  /*3e80*/  FSEL R203, R62, -INF , !P3 ;  /* 0xff8000003ecb7808 */ /* 0x000fe20005800000 */
[----:B------:R-:W-:Y:S02]  /*3e90*/  FMUL.FTZ R62, R116, c[0x0][0x2ec] ;  /* 0x0000bb00743e7a20 */ /* 0x000fe40000410000 */
[----:B------:R-:W-:Y:S01]  /*3ea0*/  FMUL.FTZ R116, R58, c[0x0][0x2ec] ;  /* 0x0000bb003a747a20 */ /* 0x000fe20000410000 */
[----:B------:R-:W-:Y:S01]  /*3eb0*/  FSEL R209, R65, -INF , !P3 ;  /* 0xff80000041d17808 */ /* 0x000fe20005800000 */
[----:B------:R-:W-:Y:S01]  /*3ec0*/  FMUL.FTZ R65, R118, c[0x0][0x2ec] ;  /* 0x0000bb0076417a20 */ /* 0x000fe20000410000 */
[----:B------:R-:W-:Y:S01]  /*3ed0*/  IADD3 R118, -R156, R200, RZ ;  /* 0x000000c89c767210 */ /* 0x000fe20007ffe1ff */
[----:B------:R-:W1:Y:S01]  /*3ee0*/  MUFU.TANH R166, R202 ;  /* 0x000000ca00a67308 */ /* 0x000e620000002400 */
[----:B---3--:R-:W-:Y:S01]  /*3ef0*/  FFMA.FTZ R145, R145, -R0, R67 ;  /* 0x8000000091917223 */ /* 0x008fe20000010043 */
[----:B------:R-:W-:Y:S01]  /*3f00*/  FSEL R67, R127, -INF , !P4 ;  /* 0xff8000007f437808 */ /* 0x000fe20006000000 */
[----:B------:R-:W-:Y:S01]  /*3f10*/  FMUL.FTZ R127, R63, c[0x0][0x2ec] ;  /* 0x0000bb003f7f7a20 */ /* 0x000fe20000410000 */
[----:B------:R-:W-:Y:S01]  /*3f20*/  IABS R118, R118 ;  /* 0x0000007600767213 */ /* 0x000fe20000000000 */
[----:B------:R-:W-:Y:S01]  /*3f30*/  FMUL.FTZ R63, R56, c[0x0][0x2ec] ;  /* 0x0000bb00383f7a20 */ /* 0x000fe20000410000 */
[----:B------:R-:W-:-:S02]  /*3f40*/  FSEL R145, R145, -INF , !P4 ;  /* 0xff80000091917808 */ /* 0x000fc40006000000 */
[----:B------:R2:W3:Y:S08]  /*3f50*/  I2F R188, R130 ;  /* 0x0000008200bc7306 */ /* 0x0004f00000201400 */
[----:B------:R-:W-:Y:S01]  /*3f60*/  I2F R183, R183 ;  /* 0x000000b700b77306 */ /* 0x000fe20000201400 */
[----:B-1----:R-:W-:Y:S01]  /*3f70*/  FFMA.FTZ R166, R217, -R0, R166 ;  /* 0x80000000d9a67223 */ /* 0x002fe200000100a6 */
[----:B------:R-:W-:-:S04]  /*3f80*/  IADD3 R217, -R194, R234, RZ ;  /* 0x000000eac2d97210 */ /* 0x000fc80007ffe1ff */
[----:B------:R-:W-:Y:S01]  /*3f90*/  IABS R217, R217 ;  /* 0x000000d900d97213 */ /* 0x000fe20000000000 */
[----:B--2---:R-:W-:Y:S01]  /*3fa0*/  FMUL.FTZ R130, R120, c[0x0][0x2ec] ;  /* 0x0000bb0078827a20 */ /* 0x004fe20000410000 */
[----:B------:R-:W1:Y:S01]  /*3fb0*/  MUFU.TANH R68, R68 ;  /* 0x0000004400447308 */ /* 0x000e620000002400 */
[----:B------:R-:W-:Y:S02]  /*3fc0*/  FMUL.FTZ R120, R121, c[0x0][0x2ec] ;  /* 0x0000bb0079787a20 */ /* 0x000fe40000410000 */
[----:B------:R-:W-:Y:S01]  /*3fd0*/  FMUL.FTZ R121, R60, c[0x0][0x2ec] ;  /* 0x0000bb003c797a20 */ /* 0x000fe20000410000 */
[----:B------:R-:W-:Y:S01]  /*3fe0*/  FSEL R60, R72, -INF , !P4 ;  /* 0xff800000483c7808 */ /* 0x000fe20006000000 */
[----:B---3--:R-:W-:Y:S01]  /*3ff0*/  FFMA.FTZ R53, R188, -R0, R53 ;  /* 0x80000000bc357223 */ /* 0x008fe20000010035 */
[----:B------:R-:W-:Y:S02]  /*4000*/  FSEL R72, R166, -INF , !P4 ;  /* 0xff800000a6487808 */ /* 0x000fe40006000000 */
[----:B------:R-:W2:Y:S01]  /*4010*/  MUFU.TANH R62, R62 ;  /* 0x0000003e003e7308 */ /* 0x000ea20000002400 */
[----:B------:R-:W-:-:S02]  /*4020*/  FSEL R166, R61, -INF , !P2 ;  /* 0xff8000003da67808 */ /* 0x000fc40005000000 */
[----:B------:R-:W-:-:S05]  /*4030*/  ISETP.GE.AND P4, PT, R172, R6, PT ;  /* 0x00000006ac00720c */ /* 0x000fca0003f86270 */
[----:B------:R-:W-:Y:S01]  /*4040*/  I2F R245, R245 ;  /* 0x000000f500f57306 */ /* 0x000fe20000201400 */
[----:B-1----:R-:W-:Y:S02]  /*4050*/  FFMA.FTZ R183, R183, -R0, R68 ;  /* 0x80000000b7b77223 */ /* 0x002fe40000010044 */
[----:B------:R-:W-:-:S05]  /*4060*/  IMAD.IADD R68, R240, 0x1, -R186 ;  /* 0x00000001f0447824 */ /* 0x000fca00078e0aba */
[----:B------:R-:W1:Y:S01]  /*4070*/  MUFU.TANH R116, R116 ;  /* 0x0000007400747308 */ /* 0x000e620000002400 */
[----:B--2---:R-:W-:Y:S01]  /*4080*/  FFMA.FTZ R61, R191, -R0, R62 ;  /* 0x80000000bf3d7223 */ /* 0x004fe2000001003e */
[----:B------:R-:W-:Y:S01]  /*4090*/  IABS R17, R68 ;  /* 0x0000004400117213 */ /* 0x000fe20000000000 */
[----:B------:R-:W-:Y:S01]  /*40a0*/  FMUL.FTZ R62, R117, c[0x0][0x2ec] ;  /* 0x0000bb00753e7a20 */ /* 0x000fe20000410000 */
[----:B------:R-:W-:Y:S01]  /*40b0*/  IADD3 R68, -R186, R234, RZ ;  /* 0x000000eaba447210 */ /* 0x000fe20007ffe1ff */
[----:B------:R-:W-:Y:S01]  /*40c0*/  IMAD.IADD R191, R200, 0x1, -R194 ;  /* 0x00000001c8bf7824 */ /* 0x000fe200078e0ac2 */
[----:B------:R-:W-:Y:S01]  /*40d0*/  FSEL R61, R61, -INF , !P1 ;  /* 0xff8000003d3d7808 */ /* 0x000fe20004800000 */
[----:B------:R-:W-:Y:S01]  /*40e0*/  IMAD.MOV.U32 R205, RZ, RZ, R17 ;  /* 0x000000ffffcd7224 */ /* 0x000fe200078e0011 */
[----:B------:R-:W-:Y:S01]  /*40f0*/  I2F R213, R213 ;  /* 0x000000d500d57306 */ /* 0x000fe20000201400 */
[----:B------:R-:W-:Y:S02]  /*4100*/  IABS R17, R68 ;  /* 0x0000004400117213 */ /* 0x000fe40000000000 */
[----:B------:R-:W-:-:S02]  /*4110*/  FSEL R68, R74, -INF , !P6 ;  /* 0xff8000004a447808 */ /* 0x000fc40007000000 */
[----:B------:R-:W-:Y:S01]  /*4120*/  FSEL R74, R183, -INF , !P6 ;  /* 0xff800000b74a7808 */ /* 0x000fe20007000000 */
[----:B------:R-:W-:Y:S01]  /*4130*/  IMAD.IADD R183, R200, 0x1, -R160 ;  /* 0x00000001c8b77824 */ /* 0x000fe200078e0aa0 */
[----:B------:R-:W-:Y:S01]  /*4140*/  IABS R191, R191 ;  /* 0x000000bf00bf7213 */ /* 0x000fe20000000000 */
[----:B------:R-:W2:Y:S01]  /*4150*/  MUFU.TANH R130, R130 ;  /* 0x0000008200827308 */ /* 0x000ea20000002400 */
[----:B-1----:R-:W-:Y:S02]  /*4160*/  FFMA.FTZ R117, R245, -R0, R116 ;  /* 0x80000000f5757223 */ /* 0x002fe40000010074 */
[----:B------:R-:W-:Y:S01]  /*4170*/  IMAD.IADD R116, R240, 0x1, -R152 ;  /* 0x00000001f0747824 */ /* 0x000fe200078e0a98 */
[----:B------:R-:W-:Y:S02]  /*4180*/  IABS R183, R183 ;  /* 0x000000b700b77213 */ /* 0x000fe40000000000 */
[----:B------:R-:W-:Y:S02]  /*4190*/  FSEL R117, R117, -INF , !P1 ;  /* 0xff80000075757808 */ /* 0x000fe40004800000 */
[----:B------:R-:W1:Y:S01]  /*41a0*/  MUFU.TANH R121, R121 ;  /* 0x0000007900797308 */ /* 0x000e620000002400 */
[----:B------:R-:W-:-:S07]  /*41b0*/  IABS R116, R116 ;  /* 0x0000007400747213 */ /* 0x000fce0000000000 */
[----:B------:R-:W-:Y:S01]  /*41c0*/  I2F R215, R124 ;  /* 0x0000007c00d77306 */ /* 0x000fe20000201400 */
[----:B--2---:R-:W-:Y:S02]  /*41d0*/  FFMA.FTZ R130, R195, -R0, R130 ;  /* 0x80000000c3827223 */ /* 0x004fe40000010082 */
[----:B------:R-:W-:-:S03]  /*41e0*/  IMAD.IADD R195, R200, 0x1, -R198 ;  /* 0x00000001c8c37824 */ /* 0x000fc600078e0ac6 */
[----:B------:R-:W-:Y:S02]  /*41f0*/  FSEL R56, R130, -INF , !P3 ;  /* 0xff80000082387808 */ /* 0x000fe40005800000 */
[----:B------:R-:W-:Y:S01]  /*4200*/  I2F R133, R133 ;  /* 0x0000008500857306 */ /* 0x000fe20000201400 */
[----:B-1----:R-:W-:Y:S01]  /*4210*/  FFMA.FTZ R121, R213, -R0, R121 ;  /* 0x80000000d5797223 */ /* 0x002fe20000010079 */
[----:B------:R-:W-:Y:S01]  /*4220*/  IABS R195, R195 ;  /* 0x000000c300c37213 */ /* 0x000fe20000000000 */
[----:B------:R-:W-:-:S03]  /*4230*/  IMAD.IADD R213, R234, 0x1, -R196 ;  /* 0x00000001ead57824 */ /* 0x000fc600078e0ac4 */
[----:B------:R-:W-:Y:S02]  /*4240*/  FSEL R202, R121, -INF , !P3 ;  /* 0xff80000079ca7808 */ /* 0x000fe40005800000 */
[----:B------:R-:W1:Y:S01]  /*4250*/  MUFU.TANH R131, R131 ;  /* 0x0000008300837308 */ /* 0x000e620000002400 */
[----:B------:R-:W-:Y:S02]  /*4260*/  ISETP.GE.AND P3, PT, R164, R6, PT ;  /* 0x00000006a400720c */ /* 0x000fe40003f66270 */
[----:B------:R-:W-:-:S05]  /*4270*/  IABS R213, R213 ;  /* 0x000000d500d57213 */ /* 0x000fca0000000000 */
[----:B------:R2:W-:Y:S08]  /*4280*/  I2F R124, R66 ;  /* 0x00000042007c7306 */ /* 0x0005f00000201400 */
[----:B------:R-:W3:Y:S01]  /*4290*/  MUFU.TANH R63, R63 ;  /* 0x0000003f003f7308 */ /* 0x000ee20000002400 */
[----:B-1----:R-:W-:Y:S01]  /*42a0*/  FFMA.FTZ R131, R133, -R0, R131 ;  /* 0x8000000085837223 */ /* 0x002fe20000010083 */
[----:B------:R-:W-:-:S02]  /*42b0*/  FSEL R133, R201, -INF , !P0 ;  /* 0xff800000c9857808 */ /* 0x000fc40004000000 */
[----:B------:R-:W-:Y:S02]  /*42c0*/  IADD3 R201, -R164, R240, RZ ;  /* 0x000000f0a4c97210 */ /* 0x000fe40007ffe1ff */
[----:B------:R-:W-:Y:S01]  /*42d0*/  FSEL R79, R131, -INF , !P5 ;  /* 0xff800000834f7808 */ /* 0x000fe20006800000 */
[--C-:B------:R-:W-:Y:S01]  /*42e0*/  IMAD.IADD R131, R240, 0x1, -R156.reuse ;  /* 0x00000001f0837824 */ /* 0x100fe200078e0a9c */
[----:B------:R-:W1:Y:S01]  /*42f0*/  MUFU.TANH R65, R65 ;  /* 0x0000004100417308 */ /* 0x000e620000002400 */
[----:B--2---:R-:W-:Y:S01]  /*4300*/  FSEL R66, R73, -INF , !P5 ;  /* 0xff80000049427808 */ /* 0x004fe20006800000 */
[----:B------:R-:W-:Y:S01]  /*4310*/  IMAD.IADD R73, R234, 0x1, -R156 ;  /* 0x00000001ea497824 */ /* 0x000fe200078e0a9c */
[----:B------:R-:W-:Y:S02]  /*4320*/  ISETP.GE.AND P0, PT, R186, R6, PT ;  /* 0x00000006ba00720c */ /* 0x000fe40003f06270 */
[----:B------:R-:W-:Y:S02]  /*4330*/  IADD3 R186, -R247, R200, RZ ;  /* 0x000000c8f7ba7210 */ /* 0x000fe40007ffe1ff */
[----:B------:R-:W-:Y:S01]  /*4340*/  IABS R201, R201 ;  /* 0x000000c900c97213 */ /* 0x000fe20000000000 */
[----:B------:R-:W2:Y:S01]  /*4350*/  MUFU.TANH R120, R120 ;  /* 0x0000007800787308 */ /* 0x000ea20000002400 */
[----:B---3--:R-:W-:Y:S01]  /*4360*/  FFMA.FTZ R63, R124, -R0, R63 ;  /* 0x800000007c3f7223 */ /* 0x008fe2000001003f */
[----:B------:R-:W-:Y:S01]  /*4370*/  IABS R186, R186 ;  /* 0x000000ba00ba7213 */ /* 0x000fe20000000000 */
[----:B------:R-:W-:Y:S01]  /*4380*/  IMAD.IADD R124, R234, 0x1, -R148 ;  /* 0x00000001ea7c7824 */ /* 0x000fe200078e0a94 */
[----:B------:R-:W-:-:S02]  /*4390*/  IABS R73, R73 ;  /* 0x0000004900497213 */ /* 0x000fc40000000000 */
[----:B------:R-:W-:Y:S01]  /*43a0*/  FSEL R164, R63, -INF , !P1 ;  /* 0xff8000003fa47808 */ /* 0x000fe20004800000 */
[----:B------:R-:W-:Y:S01]  /*43b0*/  IMAD.IADD R63, R234, 0x1, -R152 ;  /* 0x00000001ea3f7824 */ /* 0x000fe200078e0a98 */
[----:B------:R3:W-:Y:S01]  /*43c0*/  I2F R252, R17 ;  /* 0x0000001100fc7306 */ /* 0x0007e20000201400 */
[----:B-1----:R-:W-:Y:S01]  /*43d0*/  FFMA.FTZ R65, R215, -R0, R65 ;  /* 0x80000000d7417223 */ /* 0x002fe20000010041 */
[----:B------:R-:W-:Y:S01]  /*43e0*/  IABS R131, R131 ;  /* 0x0000008300837213 */ /* 0x000fe20000000000 */
[----:B------:R-:W-:Y:S01]  /*43f0*/  IMAD.IADD R215, R240, 0x1, -R196 ;  /* 0x00000001f0d77824 */ /* 0x000fe200078e0ac4 */
[----:B------:R-:W-:Y:S02]  /*4400*/  IABS R63, R63 ;  /* 0x0000003f003f7213 */ /* 0x000fe40000000000 */
[----:B------:R-:W-:Y:S01]  /*4410*/  FSEL R245, R65, -INF , !P1 ;  /* 0xff80000041f57808 */ /* 0x000fe20004800000 */
[----:B------:R-:W-:Y:S01]  /*4420*/  IMAD.IADD R65, R200, 0x1, -R204 ;  /* 0x00000001c8417824 */ /* 0x000fe200078e0acc */
[----:B------:R-:W-:Y:S01]  /*4430*/  ISETP.GE.AND P1, PT, R156, R6, PT ;  /* 0x000000069c00720c */ /* 0x000fe20003f26270 */
[----:B--2---:R-:W-:Y:S01]  /*4440*/  FFMA.FTZ R120, R193, -R0, R120 ;  /* 0x80000000c1787223 */ /* 0x004fe20000010078 */
[----:B------:R1:W-:Y:S01]  /*4450*/  I2F R156, R116 ;  /* 0x00000074009c7306 */ /* 0x0003e20000201400 */
[----:B------:R-:W-:-:S02]  /*4460*/  IADD3 R193, -R196, R200, RZ ;  /* 0x000000c8c4c17210 */ /* 0x000fc40007ffe1ff */
[----:B------:R-:W-:Y:S02]  /*4470*/  IABS R65, R65 ;  /* 0x0000004100417213 */ /* 0x000fe40000000000 */
[----:B------:R-:W-:Y:S01]  /*4480*/  FSEL R58, R120, -INF , !P2 ;  /* 0xff800000783a7808 */ /* 0x000fe20005000000 */
[----:B------:R-:W-:Y:S01]  /*4490*/  FMUL.FTZ R120, R57, c[0x0][0x2ec] ;  /* 0x0000bb0039787a20 */ /* 0x000fe20000410000 */
[----:B---3--:R-:W-:Y:S01]  /*44a0*/  FSEL R17, R128, -INF , !P6 ;  /* 0xff80000080117808 */ /* 0x008fe20007000000 */
[----:B------:R-:W-:Y:S01]  /*44b0*/  FMUL.FTZ R57, R114, c[0x0][0x2ec] ;  /* 0x0000bb0072397a20 */ /* 0x000fe20000410000 */
[----:B------:R-:W-:Y:S01]  /*44c0*/  I2F R129, R129 ;  /* 0x0000008100817306 */ /* 0x000fe20000201400 */
[----:B------:R-:W-:Y:S01]  /*44d0*/  ISETP.GE.AND P6, PT, R184, R6, PT ;  /* 0x00000006b800720c */ /* 0x000fe20003fc6270 */
[C---:B------:R-:W-:Y:S01]  /*44e0*/  IMAD.IADD R184, R240.reuse, 0x1, -R172 ;  /* 0x00000001f0b87824 */ /* 0x040fe200078e0aac */
[----:B------:R-:W-:Y:S01]  /*44f0*/  IABS R124, R124 ;  /* 0x0000007c007c7213 */ /* 0x000fe20000000000 */
[----:B------:R-:W-:Y:S01]  /*4500*/  IMAD.IADD R128, R240, 0x1, -R247 ;  /* 0x00000001f0807824 */ /* 0x000fe200078e0af7 */
[----:B------:R-:W-:Y:S01]  /*4510*/  IABS R215, R215 ;  /* 0x000000d700d77213 */ /* 0x000fe20000000000 */
[----:B-1----:R-:W-:-:S02]  /*4520*/  FMUL.FTZ R116, R112, c[0x0][0x2ec] ;  /* 0x0000bb0070747a20 */ /* 0x002fc40000410000 */
[----:B------:R-:W1:Y:S01]  /*4530*/  MUFU.TANH R57, R57 ;  /* 0x0000003900397308 */ /* 0x000e620000002400 */
[----:B------:R-:W-:Y:S01]  /*4540*/  FMUL.FTZ R112, R113, c[0x0][0x2ec] ;  /* 0x0000bb0071707a20 */ /* 0x000fe20000410000 */
[----:B------:R-:W-:Y:S02]  /*4550*/  IABS R184, R184 ;  /* 0x000000b800b87213 */ /* 0x000fe40000000000 */
[----:B------:R-:W-:Y:S02]  /*4560*/  IABS R128, R128 ;  /* 0x0000008000807213 */ /* 0x000fe40000000000 */
[----:B------:R-:W-:Y:S02]  /*4570*/  IABS R193, R193 ;  /* 0x000000c100c17213 */ /* 0x000fe40000000000 */
[----:B------:R-:W2:Y:S08]  /*4580*/  MUFU.TANH R113, R120 ;  /* 0x0000007800717308 */ /* 0x000eb00000002400 */
[----:B------:R-:W3:Y:S01]  /*4590*/  MUFU.TANH R116, R116 ;  /* 0x0000007400747308 */ /* 0x000ee20000002400 */
[----:B-1----:R-:W-:-:S07]  /*45a0*/  FFMA.FTZ R57, R129, -R0, R57 ;  /* 0x8000000081397223 */ /* 0x002fce0000010039 */
[----:B------:R-:W1:Y:S01]  /*45b0*/  I2F R190, R190 ;  /* 0x000000be00be7306 */ /* 0x000e620000201400 */
[----:B--2---:R-:W-:Y:S02]  /*45c0*/  FFMA.FTZ R113, R252, -R0, R113 ;  /* 0x80000000fc717223 */ /* 0x004fe40000010071 */
[----:B------:R-:W-:-:S03]  /*45d0*/  IMAD.IADD R252, R234, 0x1, -R214 ;  /* 0x00000001eafc7824 */ /* 0x000fc600078e0ad6 */
[----:B------:R-:W-:Y:S01]  /*45e0*/  FSEL R114, R113, -INF , !P0 ;  /* 0xff80000071727808 */ /* 0x000fe20004000000 */
[----:B------:R-:W-:Y:S01]  /*45f0*/  FMUL.FTZ R113, R55, c[0x0][0x2ec] ;  /* 0x0000bb0037717a20 */ /* 0x000fe20000410000 */
[----:B------:R2:W-:Y:S01]  /*4600*/  I2F R130, R118 ;  /* 0x0000007600827306 */ /* 0x0005e20000201400 */
[----:B---3--:R-:W-:Y:S01]  /*4610*/  FFMA.FTZ R116, R175, -R0, R116 ;  /* 0x80000000af747223 */ /* 0x008fe20000010074 */
[----:B------:R-:W-:Y:S01]  /*4620*/  IABS R252, R252 ;  /* 0x000000fc00fc7213 */ /* 0x000fe20000000000 */
[----:B------:R-:W-:-:S03]  /*4630*/  FMUL.FTZ R55, R48, c[0x0][0x2ec] ;  /* 0x0000bb0030377a20 */ /* 0x000fc60000410000 */
[----:B------:R-:W-:Y:S01]  /*4640*/  FSEL R48, R116, -INF , !P6 ;  /* 0xff80000074307808 */ /* 0x000fe20007000000 */
[----:B-1----:R-:W-:Y:S01]  /*4650*/  FFMA.FTZ R54, R190, -R0, R54 ;  /* 0x80000000be367223 */ /* 0x002fe20000010036 */
[----:B------:R-:W-:Y:S01]  /*4660*/  FSEL R116, R57, -INF , !P6 ;  /* 0xff80000039747808 */ /* 0x000fe20007000000 */
[----:B------:R-:W-:Y:S01]  /*4670*/  FMUL.FTZ R57, R110, c[0x0][0x2ec] ;  /* 0x0000bb006e397a20 */ /* 0x000fe20000410000 */
[----:B------:R1:W-:Y:S01]  /*4680*/  I2F R244, R16 ;  /* 0x0000001000f47306 */ /* 0x0003e20000201400 */
[----:B------:R-:W-:Y:S01]  /*4690*/  IMAD.IADD R110, R240, 0x1, -R210 ;  /* 0x00000001f06e7824 */ /* 0x000fe200078e0ad2 */
[----:B------:R-:W-:Y:S01]  /*46a0*/  FSEL R129, R54, -INF , !P6 ;  /* 0xff80000036817808 */ /* 0x000fe20007000000 */
[----:B------:R-:W-:Y:S01]  /*46b0*/  FMUL.FTZ R54, R108, c[0x0][0x2ec] ;  /* 0x0000bb006c367a20 */ /* 0x000fe20000410000 */
[----:B------:R-:W-:Y:S01]  /*46c0*/  IADD3 R108, -R162, R234, RZ ;  /* 0x000000eaa26c7210 */ /* 0x000fe20007ffe1ff */
[----:B--2---:R-:W-:Y:S01]  /*46d0*/  FMUL.FTZ R118, R59, c[0x0][0x2ec] ;  /* 0x0000bb003b767a20 */ /* 0x004fe20000410000 */
[----:B------:R-:W-:Y:S01]  /*46e0*/  IABS R110, R110 ;  /* 0x0000006e006e7213 */ /* 0x000fe20000000000 */
[----:B------:R-:W-:Y:S01]  /*46f0*/  FMUL.FTZ R59, R52, c[0x0][0x2ec] ;  /* 0x0000bb00343b7a20 */ /* 0x000fe20000410000 */
[----:B------:R-:W-:Y:S01]  /*4700*/  I2F R184, R184 ;  /* 0x000000b800b87306 */ /* 0x000fe20000201400 */
[----:B------:R-:W-:-:S07]  /*4710*/  IABS R108, R108 ;  /* 0x0000006c006c7213 */ /* 0x000fce0000000000 */
[----:B------:R-:W2:Y:S01]  /*4720*/  MUFU.TANH R59, R59 ;  /* 0x0000003b003b7308 */ /* 0x000ea20000002400 */
[----:B-1----:R-:W-:Y:S01]  /*4730*/  FSEL R16, R167, -INF , !P5 ;  /* 0xff800000a7107808 */ /* 0x002fe20006800000 */
[----:B------:R-:W-:Y:S01]  /*4740*/  IMAD.IADD R167, R200, 0x1, -R172 ;  /* 0x00000001c8a77824 */ /* 0x000fe200078e0aac */
[----:B------:R-:W-:-:S04]  /*4750*/  ISETP.GE.AND P5, PT, R247, R6, PT ;  /* 0x00000006f700720c */ /* 0x000fc80003fa6270 */
[----:B------:R-:W-:Y:S01]  /*4760*/  IABS R167, R167 ;  /* 0x000000a700a77213 */ /* 0x000fe20000000000 */
[----:B------:R-:W1:Y:S08]  /*4770*/  MUFU.TANH R57, R57 ;  /* 0x0000003900397308 */ /* 0x000e700000002400 */
[----:B------:R-:W3:Y:S01]  /*4780*/  I2F R128, R128 ;  /* 0x0000008000807306 */ /* 0x000ee20000201400 */
[----:B--2---:R-:W-:-:S02]  /*4790*/  FFMA.FTZ R59, R244, -R0, R59 ;  /* 0x80000000f43b7223 */ /* 0x004fc4000001003b */
[----:B------:R-:W-:-:S05]  /*47a0*/  IMAD.IADD R244, R240, 0x1, -R214 ;  /* 0x00000001f0f47824 */ /* 0x000fca00078e0ad6 */
[----:B------:R-:W2:Y:S01]  /*47b0*/  MUFU.TANH R54, R54 ;  /* 0x0000003600367308 */ /* 0x000ea20000002400 */
[----:B-1----:R-:W-:Y:S01]  /*47c0*/  FFMA.FTZ R57, R184, -R0, R57 ;  /* 0x80000000b8397223 */ /* 0x002fe20000010039 */
[----:B------:R-:W-:Y:S02]  /*47d0*/  IADD3 R184, -R220, R240, RZ ;  /* 0x000000f0dcb87210 */ /* 0x000fe40007ffe1ff */
[----:B------:R-:W-:Y:S02]  /*47e0*/  IABS R244, R244 ;  /* 0x000000f400f47213 */ /* 0x000fe40000000000 */
[----:B------:R-:W-:Y:S02]  /*47f0*/  IABS R184, R184 ;  /* 0x000000b800b87213 */ /* 0x000fe40000000000 */
[----:B------:R-:W-:Y:S01]  /*4800*/  I2F R182, R182 ;  /* 0x000000b600b67306 */ /* 0x000fe20000201400 */
[----:B---3--:R-:W-:Y:S01]  /*4810*/  FFMA.FTZ R115, R128, -R0, R115 ;  /* 0x8000000080737223 */ /* 0x008fe20000010073 */
[----:B------:R-:W-:-:S06]  /*4820*/  FSEL R128, R53, -INF , !P5 ;  /* 0xff80000035807808 */ /* 0x000fcc0006800000 */
[----:B------:R-:W1:Y:S01]  /*4830*/  MUFU.TANH R55, R55 ;  /* 0x0000003700377308 */ /* 0x000e620000002400 */
[----:B--2---:R-:W-:Y:S01]  /*4840*/  FFMA.FTZ R53, R161, -R0, R54 ;  /* 0x80000000a1357223 */ /* 0x004fe20000010036 */
[----:B------:R-:W-:Y:S01]  /*4850*/  FSEL R161, R57, -INF , !P4 ;  /* 0xff80000039a17808 */ /* 0x000fe20006000000 */
[C---:B------:R-:W-:Y:S02]  /*4860*/  IMAD.IADD R54, R200.reuse, 0x1, -R162 ;  /* 0x00000001c8367824 */ /* 0x040fe400078e0aa2 */
[----:B------:R-:W-:Y:S01]  /*4870*/  IMAD.IADD R57, R200, 0x1, -R210 ;  /* 0x00000001c8397824 */ /* 0x000fe200078e0ad2 */
[----:B------:R-:W-:Y:S02]  /*4880*/  FSEL R53, R53, -INF , !P4 ;  /* 0xff80000035357808 */ /* 0x000fe40006000000 */
[----:B------:R-:W-:Y:S01]  /*4890*/  I2F R186, R186 ;  /* 0x000000ba00ba7306 */ /* 0x000fe20000201400 */
[----:B------:R-:W-:Y:S02]  /*48a0*/  IABS R54, R54 ;  /* 0x0000003600367213 */ /* 0x000fe40000000000 */
[----:B------:R-:W-:-:S03]  /*48b0*/  IABS R57, R57 ;  /* 0x0000003900397213 */ /* 0x000fc60000000000 */
[----:B------:R-:W-:Y:S02]  /*48c0*/  IMAD.MOV.U32 R175, RZ, RZ, R54 ;  /* 0x000000ffffaf7224 */ /* 0x000fe400078e0036 */
[----:B------:R-:W2:Y:S01]  /*48d0*/  MUFU.TANH R113, R113 ;  /* 0x0000007100717308 */ /* 0x000ea20000002400 */
[----:B-1----:R-:W-:-:S05]  /*48e0*/  FFMA.FTZ R55, R182, -R0, R55 ;  /* 0x80000000b6377223 */ /* 0x002fca0000010037 */
[----:B------:R-:W-:Y:S01]  /*48f0*/  FSEL R120, R55, -INF , !P4 ;  /* 0xff80000037787808 */ /* 0x000fe20006000000 */
[----:B------:R-:W-:Y:S01]  /*4900*/  IMAD.IADD R55, R240, 0x1, -R158 ;  /* 0x00000001f0377824 */ /* 0x000fe200078e0a9e */
[----:B------:R-:W-:Y:S04]  /*4910*/  I2F R246, R246 ;  /* 0x000000f600f67306 */ /* 0x000fe80000201400 */
[----:B------:R-:W-:Y:S02]  /*4920*/  IABS R54, R55 ;  /* 0x0000003700367213 */ /* 0x000fe40000000000 */
[----:B------:R-:W-:Y:S02]  /*4930*/  IADD3 R55, -R158, R234, RZ ;  /* 0x000000ea9e377210 */ /* 0x000fe40007ffe1ff */
[----:B------:R1:W3:Y:S01]  /*4940*/  MUFU.TANH R121, R118 ;  /* 0x0000007600797308 */ /* 0x0002e20000002400 */
[----:B--2---:R-:W-:Y:S01]  /*4950*/  FFMA.FTZ R113, R186, -R0, R113 ;  /* 0x80000000ba717223 */ /* 0x004fe20000010071 */
[----:B------:R-:W-:-:S06]  /*4960*/  IABS R55, R55 ;  /* 0x0000003700377213 */ /* 0x000fcc0000000000 */
[----:B------:R-:W2:Y:S08]  /*4970*/  MUFU.TANH R62, R62 ;  /* 0x0000003e003e7308 */ /* 0x000eb00000002400 */
[----:B------:R-:W4:Y:S01]  /*4980*/  I2F R211, R211 ;  /* 0x000000d300d37306 */ /* 0x000f220000201400 */
[----:B-1----:R-:W-:Y:S01]  /*4990*/  FSEL R118, R59, -INF , !P6 ;  /* 0xff8000003b767808 */ /* 0x002fe20007000000 */
[----:B------:R-:W-:Y:S01]  /*49a0*/  FMUL.FTZ R59, R50, c[0x0][0x2ec] ;  /* 0x0000bb00323b7a20 */ /* 0x000fe20000410000 */
[----:B------:R-:W-:Y:S01]  /*49b0*/  ISETP.GE.AND P6, PT, R148, R6, PT ;  /* 0x000000069400720c */ /* 0x000fe20003fc6270 */
[----:B---3--:R-:W-:-:S02]  /*49c0*/  FFMA.FTZ R121, R246, -R0, R121 ;  /* 0x80000000f6797223 */ /* 0x008fc40000010079 */
[----:B------:R-:W-:Y:S01]  /*49d0*/  IMAD.MOV.U32 R246, RZ, RZ, R184 ;  /* 0x000000fffff67224 */ /* 0x000fe200078e00b8 */
[----:B------:R-:W-:Y:S01]  /*49e0*/  IADD3 R184, -R220, R234, RZ ;  /* 0x000000eadcb87210 */ /* 0x000fe20007ffe1ff */
[----:B------:R-:W-:Y:S01]  /*49f0*/  I2F R126, R126 ;  /* 0x0000007e007e7306 */ /* 0x000fe20000201400 */
[----:B--2---:R-:W-:Y:S01]  /*4a00*/  FFMA.FTZ R173, R173, -R0, R62 ;  /* 0x80000000adad7223 */ /* 0x004fe2000001003e */
[----:B------:R-:W-:Y:S01]  /*4a10*/  FSEL R121, R121, -INF , !P0 ;  /* 0xff80000079797808 */ /* 0x000fe20004000000 */
[----:B------:R-:W-:Y:S01]  /*4a20*/  IMAD.IADD R62, R200, 0x1, -R152 ;  /* 0x00000001c83e7824 */ /* 0x000fe200078e0a98 */
[----:B------:R-:W-:Y:S02]  /*4a30*/  IABS R184, R184 ;  /* 0x000000b800b87213 */ /* 0x000fe40000000000 */
[----:B------:R-:W-:Y:S02]  /*4a40*/  FSEL R52, R173, -INF , !P0 ;  /* 0xff800000ad347808 */ /* 0x000fe40004000000 */
[----:B------:R-:W-:Y:S01]  /*4a50*/  I2F R205, R205 ;  /* 0x000000cd00cd7306 */ /* 0x000fe20000201400 */
[----:B----4-:R-:W-:Y:S01]  /*4a60*/  FFMA.FTZ R211, R211, -R0, R123 ;  /* 0x80000000d3d37223 */ /* 0x010fe2000001007b */
[----:B------:R-:W-:Y:S01]  /*4a70*/  IABS R62, R62 ;  /* 0x0000003e003e7213 */ /* 0x000fe20000000000 */
[----:B------:R-:W-:Y:S01]  /*4a80*/  IMAD.MOV.U32 R188, RZ, RZ, R184 ;  /* 0x000000ffffbc7224 */ /* 0x000fe200078e00b8 */
[----:B------:R-:W-:-:S02]  /*4a90*/  IADD3 R184, -R220, R200, RZ ;  /* 0x000000c8dcb87210 */ /* 0x000fc40007ffe1ff */
[----:B------:R-:W-:Y:S02]  /*4aa0*/  FSEL R211, R211, -INF , !P2 ;  /* 0xff800000d3d37808 */ /* 0x000fe40005000000 */
[----:B------:R-:W1:Y:S01]  /*4ab0*/  MUFU.TANH R127, R127 ;  /* 0x0000007f007f7308 */ /* 0x000e620000002400 */
[----:B------:R-:W-:Y:S02]  /*4ac0*/  IADD3 R123, -R204, R240, RZ ;  /* 0x000000f0cc7b7210 */ /* 0x000fe40007ffe1ff */
[----:B------:R-:W-:Y:S01]  /*4ad0*/  FSEL R173, R113, -INF , !P5 ;  /* 0xff80000071ad7808 */ /* 0x000fe20006800000 */
[----:B------:R-:W-:Y:S01]  /*4ae0*/  IMAD.IADD R113, R234, 0x1, -R210 ;  /* 0x00000001ea717824 */ /* 0x000fe200078e0ad2 */
[----:B------:R-:W-:Y:S02]  /*4af0*/  IABS R184, R184 ;  /* 0x000000b800b87213 */ /* 0x000fe40000000000 */
[----:B------:R-:W-:Y:S01]  /*4b00*/  IABS R123, R123 ;  /* 0x0000007b007b7213 */ /* 0x000fe20000000000 */
[----:B------:R-:W2:Y:S01]  /*4b10*/  MUFU.TANH R247, R119 ;  /* 0x0000007700f77308 */ /* 0x000ea20000002400 */
[----:B------:R-:W-:Y:S01]  /*4b20*/  IABS R113, R113 ;  /* 0x0000007100717213 */ /* 0x000fe20000000000 */
[----:B------:R-:W-:-:S06]  /*4b30*/  IMAD.MOV.U32 R190, RZ, RZ, R184 ;  /* 0x000000ffffbe7224 */ /* 0x000fcc00078e00b8 */
[----:B------:R-:W3:Y:S01]  /*4b40*/  MUFU.TANH R112, R112 ;  /* 0x0000007000707308 */ /* 0x000ee20000002400 */
[----:B-1----:R-:W-:Y:S01]  /*4b50*/  FFMA.FTZ R127, R126, -R0, R127 ;  /* 0x800000007e7f7223 */ /* 0x002fe2000001007f */
[----:B------:R-:W-:Y:S02]  /*4b60*/  IADD3 R126, -R148, R240, RZ ;  /* 0x000000f0947e7210 */ /* 0x000fe40007ffe1ff */
[----:B------:R-:W-:Y:S01]  /*4b70*/  FSEL R148, R115, -INF , !P5 ;  /* 0xff80000073947808 */ /* 0x000fe20006800000 */
[----:B------:R-:W-:Y:S01]  /*4b80*/  IMAD.IADD R115, R234, 0x1, -R154 ;  /* 0x00000001ea737824 */ /* 0x000fe200078e0a9a */
[----:B------:R-:W-:Y:S02]  /*4b90*/  FSEL R127, R127, -INF , !P2 ;  /* 0xff8000007f7f7808 */ /* 0x000fe40005000000 */
[----:B------:R-:W-:Y:S01]  /*4ba0*/  I2F R157, R157 ;  /* 0x0000009d009d7306 */ /* 0x000fe20000201400 */
[----:B--2---:R-:W-:Y:S01]  /*4bb0*/  FFMA.FTZ R247, R205, -R0, R247 ;  /* 0x80000000cdf77223 */ /* 0x004fe200000100f7 */
[----:B------:R-:W-:Y:S01]  /*4bc0*/  ISETP.GE.AND P2, PT, R160, R6, PT ;  /* 0x00000006a000720c */ /* 0x000fe20003f46270 */
[C---:B------:R-:W-:Y:S01]  /*4bd0*/  IMAD.IADD R205, R234.reuse, 0x1, -R198 ;  /* 0x00000001eacd7824 */ /* 0x040fe200078e0ac6 */
[----:B------:R-:W-:Y:S01]  /*4be0*/  IABS R126, R126 ;  /* 0x0000007e007e7213 */ /* 0x000fe20000000000 */
[----:B------:R-:W-:Y:S01]  /*4bf0*/  IMAD.IADD R119, R234, 0x1, -R204 ;  /* 0x00000001ea777824 */ /* 0x000fe200078e0acc */
[----:B------:R-:W-:-:S02]  /*4c00*/  FSEL R247, R247, -INF , !P0 ;  /* 0xff800000f7f77808 */ /* 0x000fc40004000000 */
[----:B------:R-:W1:Y:S01]  /*4c10*/  MUFU.TANH R186, R109 ;  /* 0x0000006d00ba7308 */ /* 0x000e620000002400 */
[----:B---3--:R-:W-:Y:S01]  /*4c20*/  FFMA.FTZ R112, R165, -R0, R112 ;  /* 0x80000000a5707223 */ /* 0x008fe20000010070 */
[-C--:B------:R-:W-:Y:S02]  /*4c30*/  ISETP.GE.AND P0, PT, R152, R6.reuse, PT ;  /* 0x000000069800720c */ /* 0x080fe40003f06270 */
[----:B------:R-:W-:Y:S02]  /*4c40*/  IABS R205, R205 ;  /* 0x000000cd00cd7213 */ /* 0x000fe40000000000 */
[----:B------:R-:W-:Y:S01]  /*4c50*/  FSEL R50, R112, -INF , !P5 ;  /* 0xff80000070327808 */ /* 0x000fe20006800000 */
[----:B------:R-:W-:Y:S01]  /*4c60*/  IMAD.IADD R112, R240, 0x1, -R154 ;  /* 0x00000001f0707824 */ /* 0x000fe200078e0a9a */
[----:B------:R-:W-:Y:S01]  /*4c70*/  I2F R167, R167 ;  /* 0x000000a700a77306 */ /* 0x000fe20000201400 */
[----:B------:R-:W-:Y:S02]  /*4c80*/  ISETP.GE.AND P5, PT, R194, R6, PT ;  /* 0x00000006c200720c */ /* 0x000fe40003fa6270 */
[----:B------:R-:W-:-:S02]  /*4c90*/  IABS R119, R119 ;  /* 0x0000007700777213 */ /* 0x000fc40000000000 */
[----:B------:R-:W-:Y:S02]  /*4ca0*/  IABS R112, R112 ;  /* 0x0000007000707213 */ /* 0x000fe40000000000 */
[----:B------:R-:W-:Y:S01]  /*4cb0*/  IABS R115, R115 ;  /* 0x0000007300737213 */ /* 0x000fe20000000000 */
[----:B------:R-:W2:Y:S01]  /*4cc0*/  MUFU.TANH R59, R59 ;  /* 0x0000003b003b7308 */ /* 0x000ea20000002400 */
[----:B-1----:R-:W-:Y:S02]  /*4cd0*/  FFMA.FTZ R186, R157, -R0, R186 ;  /* 0x800000009dba7223 */ /* 0x002fe400000100ba */
[----:B------:R-:W-:-:S05]  /*4ce0*/  IMAD.IADD R109, R200, 0x1, -R158 ;  /* 0x00000001c86d7824 */ /* 0x000fca00078e0a9e */
[----:B------:R1:W-:Y:S01]  /*4cf0*/  I2F R172, R63 ;  /* 0x0000003f00ac7306 */ /* 0x0003e20000201400 */
[----:B------:R-:W-:-:S07]  /*4d00*/  IABS R109, R109 ;  /* 0x0000006d006d7213 */ /* 0x000fce0000000000 */
[----:B------:R3:W4:Y:S01]  /*4d10*/  I2F R160, R62 ;  /* 0x0000003e00a07306 */ /* 0x0007220000201400 */
[----:B--2---:R-:W-:Y:S01]  /*4d20*/  FFMA.FTZ R167, R167, -R0, R59 ;  /* 0x80000000a7a77223 */ /* 0x004fe2000001003b */
[----:B------:R-:W-:-:S04]  /*4d30*/  IADD3 R59, -R154, R200, RZ ;  /* 0x000000c89a3b7210 */ /* 0x000fc80007ffe1ff */
[----:B------:R-:W-:Y:S02]  /*4d40*/  FSEL R167, R167, -INF , !P4 ;  /* 0xff800000a7a77808 */ /* 0x000fe40006000000 */
[----:B------:R2:W-:Y:S01]  /*4d50*/  I2F R165, R108 ;  /* 0x0000006c00a57306 */ /* 0x0005e20000201400 */
[----:B-1----:R-:W-:Y:S01]  /*4d60*/  IMAD.IADD R63, R240, 0x1, -R162 ;  /* 0x00000001f03f7824 */ /* 0x002fe200078e0aa2 */
[----:B------:R-:W-:Y:S02]  /*4d70*/  ISETP.GE.AND P4, PT, R196, R6, PT ;  /* 0x00000006c400720c */ /* 0x000fe40003f86270 */
[----:B------:R-:W-:Y:S02]  /*4d80*/  IABS R59, R59 ;  /* 0x0000003b003b7213 */ /* 0x000fe40000000000 */
[----:B------:R-:W-:Y:S02]  /*4d90*/  IABS R63, R63 ;  /* 0x0000003f003f7213 */ /* 0x000fe40000000000 */
[----:B------:R1:W-:Y:S01]  /*4da0*/  I2F R152, R54 ;  /* 0x0000003600987306 */ /* 0x0003e20000201400 */
[----:B---3--:R-:W-:-:S02]  /*4db0*/  IMAD.IADD R62, R240, 0x1, -R194 ;  /* 0x00000001f03e7824 */ /* 0x008fc400078e0ac2 */
[----:B----4-:R-:W-:-:S03]  /*4dc0*/  FFMA.FTZ R42, R160, -R0, R42 ;  /* 0x80000000a02a7223 */ /* 0x010fc6000001002a */
[----:B------:R-:W-:Y:S02]  /*4dd0*/  IABS R62, R62 ;  /* 0x0000003e003e7213 */ /* 0x000fe40000000000 */
[----:B------:R3:W-:Y:S01]  /*4de0*/  MUFU.TANH R182, R111 ;  /* 0x0000006f00b67308 */ /* 0x0007e20000002400 */
[----:B--2---:R-:W-:-:S04]  /*4df0*/  IADD3 R108, -R208, R240, RZ ;  /* 0x000000f0d06c7210 */ /* 0x004fc80007ffe1ff */
[----:B------:R-:W-:Y:S01]  /*4e00*/  IABS R108, R108 ;  /* 0x0000006c006c7213 */ /* 0x000fe20000000000 */
[--C-:B-1----:R-:W-:Y:S02]  /*4e10*/  IMAD.IADD R54, R240, 0x1, -R185.reuse ;  /* 0x00000001f0367824 */ /* 0x102fe400078e0ab9 */
[----:B------:R1:W-:Y:S01]  /*4e20*/  I2F R157, R55 ;  /* 0x00000037009d7306 */ /* 0x0003e20000201400 */
[----:B------:R-:W-:Y:S02]  /*4e30*/  IMAD.IADD R240, R234, 0x1, -R185 ;  /* 0x00000001eaf07824 */ /* 0x000fe400078e0ab9 */
[----:B------:R-:W-:-:S03]  /*4e40*/  IABS R54, R54 ;  /* 0x0000003600367213 */ /* 0x000fc60000000000 */
[----:B------:R-:W-:Y:S01]  /*4e50*/  IABS R240, R240 ;  /* 0x000000f000f07213 */ /* 0x000fe20000000000 */
[----:B---3--:R-:W-:Y:S01]  /*4e60*/  IMAD.IADD R111, R234, 0x1, -R208 ;  /* 0x00000001ea6f7824 */ /* 0x008fe200078e0ad0 */
[----:B------:R2:W-:Y:S01]  /*4e70*/  I2F R196, R188 ;  /* 0x000000bc00c47306 */ /* 0x0005e20000201400 */
[----:B------:R-:W-:-:S03]  /*4e80*/  IMAD.IADD R234, R200, 0x1, -R185 ;  /* 0x00000001c8ea7824 */ /* 0x000fc600078e0ab9 */
[----:B------:R-:W-:Y:S02]  /*4e90*/  IABS R111, R111 ;  /* 0x0000006f006f7213 */ /* 0x000fe40000000000 */
[----:B------:R-:W-:Y:S01]  /*4ea0*/  IABS R234, R234 ;  /* 0x000000ea00ea7213 */ /* 0x000fe20000000000 */
[C---:B-1----:R-:W-:Y:S01]  /*4eb0*/  IMAD.IADD R55, R200.reuse, 0x1, -R208 ;  /* 0x00000001c8377824 */ /* 0x042fe200078e0ad0 */
[----:B------:R-:W1:Y:S01]  /*4ec0*/  I2F R201, R201 ;  /* 0x000000c900c97306 */ /* 0x000e620000201400 */
[----:B------:R-:W-:-:S03]  /*4ed0*/  IMAD.IADD R200, R200, 0x1, -R214 ;  /* 0x00000001c8c87824 */ /* 0x000fc600078e0ad6 */
[----:B------:R-:W-:Y:S02]  /*4ee0*/  IABS R55, R55 ;  /* 0x0000003700377213 */ /* 0x000fe40000000000 */
[----:B------:R-:W-:Y:S01]  /*4ef0*/  IABS R184, R200 ;  /* 0x000000c800b87213 */ /* 0x000fe20000000000 */
[----:B--2---:R-:W-:Y:S01]  /*4f00*/  FMUL.FTZ R188, R104, c[0x0][0x2ec] ;  /* 0x0000bb0068bc7a20 */ /* 0x004fe20000410000 */
[----:B------:R2:W-:Y:S01]  /*4f10*/  I2F R200, R190 ;  /* 0x000000be00c87306 */ /* 0x0005e20000201400 */
[----:B------:R-:W-:-:S07]  /*4f20*/  FMUL.FTZ R104, R105, c[0x0][0x2ec] ;  /* 0x0000bb0069687a20 */ /* 0x000fce0000410000 */
[----:B------:R-:W3:Y:S01]  /*4f30*/  I2F R194, R184 ;  /* 0x000000b800c27306 */ /* 0x000ee20000201400 */
[----:B-1----:R-:W-:-:S07]  /*4f40*/  FFMA.FTZ R182, R201, -R0, R182 ;  /* 0x80000000c9b67223 */ /* 0x002fce00000100b6 */
[----:B------:R1:W-:Y:S01]  /*4f50*/  MUFU.TANH R184, R107 ;  /* 0x0000006b00b87308 */ /* 0x0003e20000002400 */
[----:B--2---:R-:W-:Y:S02]  /*4f60*/  FMUL.FTZ R190, R45, c[0x0][0x2ec] ;  /* 0x0000bb002dbe7a20 */ /* 0x004fe40000410000 */
[----:B------:R-:W-:Y:S02]  /*4f70*/  FMUL.FTZ R45, R97, c[0x0][0x2ec] ;  /* 0x0000bb00612d7a20 */ /* 0x000fe40000410000 */
[----:B------:R-:W-:Y:S02]  /*4f80*/  FMUL.FTZ R97, R39, c[0x0][0x2ec] ;  /* 0x0000bb0027617a20 */ /* 0x000fe40000410000 */
[----:B------:R-:W-:Y:S01]  /*4f90*/  FMUL.FTZ R39, R91, c[0x0][0x2ec] ;  /* 0x0000bb005b277a20 */ /* 0x000fe20000410000 */
[----:B------:R-:W-:Y:S01]  /*4fa0*/  I2F R199, R199 ;  /* 0x000000c700c77306 */ /* 0x000fe20000201400 */
[----:B---3--:R-:W-:Y:S02]  /*4fb0*/  IMAD.MOV.U32 R105, RZ, RZ, R194 ;  /* 0x000000ffff697224 */ /* 0x008fe400078e00c2 */
[----:B------:R-:W-:-:S02]  /*4fc0*/  FMUL.FTZ R194, R106, c[0x0][0x2ec] ;  /* 0x0000bb006ac27a20 */ /* 0x000fc40000410000 */
[----:B------:R-:W-:Y:S02]  /*4fd0*/  FMUL.FTZ R106, R44, c[0x0][0x2ec] ;  /* 0x0000bb002c6a7a20 */ /* 0x000fe40000410000 */
[----:B------:R-:W-:Y:S01]  /*4fe0*/  FMUL.FTZ R44, R46, c[0x0][0x2ec] ;  /* 0x0000bb002e2c7a20 */ /* 0x000fe20000410000 */
[----:B------:R-:W-:Y:S01]  /*4ff0*/  I2F R73, R73 ;  /* 0x0000004900497306 */ /* 0x000fe20000201400 */
[----:B------:R-:W-:Y:S02]  /*5000*/  FMUL.FTZ R46, R99, c[0x0][0x2ec] ;  /* 0x0000bb00632e7a20 */ /* 0x000fe40000410000 */
[----:B-1----:R-:W-:Y:S02]  /*5010*/  FMUL.FTZ R107, R98, c[0x0][0x2ec] ;  /* 0x0000bb00626b7a20 */ /* 0x002fe40000410000 */
[----:B------:R-:W-:Y:S02]  /*5020*/  FMUL.FTZ R98, R36, c[0x0][0x2ec] ;  /* 0x0000bb0024627a20 */ /* 0x000fe40000410000 */
[----:B------:R-:W-:Y:S01]  /*5030*/  FMUL.FTZ R36, R88, c[0x0][0x2ec] ;  /* 0x0000bb0058247a20 */ /* 0x000fe20000410000 */
[----:B------:R-:W1:Y:S01]  /*5040*/  MUFU.TANH R106, R106 ;  /* 0x0000006a006a7308 */ /* 0x000e620000002400 */
[----:B------:R-:W-:-:S02]  /*5050*/  FMUL.FTZ R91, R82, c[0x0][0x2ec] ;  /* 0x0000bb00525b7a20 */ /* 0x000fc40000410000 */
[----:B------:R-:W-:Y:S02]  /*5060*/  FMUL.FTZ R82, R22, c[0x0][0x2ec] ;  /* 0x0000bb0016527a20 */ /* 0x000fe40000410000 */
[----:B------:R-:W-:Y:S02]  /*5070*/  FMUL.FTZ R22, R40, c[0x0][0x2ec] ;  /* 0x0000bb0028167a20 */ /* 0x000fe40000410000 */
[----:B------:R-:W-:Y:S01]  /*5080*/  FMUL.FTZ R40, R33, c[0x0][0x2ec] ;  /* 0x0000bb0021287a20 */ /* 0x000fe20000410000 */
[----:B------:R2:W-:Y:S01]  /*5090*/  MUFU.TANH R201, R44 ;  /* 0x0000002c00c97308 */ /* 0x0005e20000002400 */
[----:B------:R-:W-:Y:S01]  /*50a0*/  FMUL.FTZ R33, R25, c[0x0][0x2ec] ;  /* 0x0000bb0019217a20 */ /* 0x000fe20000410000 */
[----:B------:R-:W-:-:S04]  /*50b0*/  SHF.R.S32.HI R25, RZ, 0x1f, R232 ;  /* 0x0000001fff197819 */ /* 0x000fc800000114e8 */
[----:B------:R-:W-:Y:S01]  /*50c0*/  LEA.HI R25, R25, R232, RZ, 0x2 ;  /* 0x000000e819197211 */ /* 0x000fe200078f10ff */
[----:B-1----:R-:W-:Y:S01]  /*50d0*/  IMAD.MOV.U32 R99, RZ, RZ, R106 ;  /* 0x000000ffff637224 */ /* 0x002fe200078e006a */
[----:B------:R-:W1:Y:S01]  /*50e0*/  MUFU.TANH R190, R190 ;  /* 0x000000be00be7308 */ /* 0x000e620000002400 */
[----:B------:R-:W-:Y:S01]  /*50f0*/  FMUL.FTZ R106, R38, c[0x0][0x2ec] ;  /* 0x0000bb00266a7a20 */ /* 0x000fe20000410000 */
[----:B------:R-:W-:Y:S01]  /*5100*/  LOP3.LUT R25, R25, 0xfffffffc, RZ, 0xc0, !PT ;  /* 0xfffffffc19197812 */ /* 0x000fe200078ec0ff */
[----:B------:R-:W-:Y:S02]  /*5110*/  IMAD.MOV.U32 R88, RZ, RZ, R99 ;  /* 0x000000ffff587224 */ /* 0x000fe400078e0063 */
[----:B------:R-:W-:Y:S01]  /*5120*/  FMUL.FTZ R38, R90, c[0x0][0x2ec] ;  /* 0x0000bb005a267a20 */ /* 0x000fe20000410000 */
[----:B--2---:R-:W-:Y:S02]  /*5130*/  MOV R44, R196 ;  /* 0x000000c4002c7202 */ /* 0x004fe40000000f00 */
[----:B------:R2:W-:Y:S01]  /*5140*/  MUFU.TANH R99, R21 ;  /* 0x0000001500637308 */ /* 0x0005e20000002400 */
[----:B------:R-:W-:Y:S01]  /*5150*/  IMAD.IADD R232, R232, 0x1, -R25 ;  /* 0x00000001e8e87824 */ /* 0x000fe200078e0a19 */
[----:B------:R-:W-:-:S02]  /*5160*/  MOV R25, R200 ;  /* 0x000000c800197202 */ /* 0x000fc40000000f00 */
[----:B------:R-:W-:Y:S01]  /*5170*/  MOV R90, R44 ;  /* 0x0000002c005a7202 */ /* 0x000fe20000000f00 */
[----:B------:R-:W-:Y:S02]  /*5180*/  FMUL.FTZ R44, R28, c[0x0][0x2ec] ;  /* 0x0000bb001c2c7a20 */ /* 0x000fe40000410000 */
[----:B------:R-:W-:Y:S01]  /*5190*/  FMUL.FTZ R28, R29, c[0x0][0x2ec] ;  /* 0x0000bb001d1c7a20 */ /* 0x000fe20000410000 */
[----:B------:R-:W-:Y:S01]  /*51a0*/  I2F R153, R153 ;  /* 0x0000009900997306 */ /* 0x000fe20000201400 */
[----:B------:R-:W-:Y:S02]  /*51b0*/  FMUL.FTZ R29, R31, c[0x0][0x2ec] ;  /* 0x0000bb001f1d7a20 */ /* 0x000fe40000410000 */
[----:B-1----:R-:W-:Y:S02]  /*51c0*/  FFMA.FTZ R73, R73, -R0, R190 ;  /* 0x8000000049497223 */ /* 0x002fe400000100be */
[----:B--2---:R-:W-:-:S03]  /*51d0*/  IMAD.MOV.U32 R21, RZ, RZ, R88 ;  /* 0x000000ffff157224 */ /* 0x004fc600078e0058 */
[----:B------:R-:W-:Y:S01]  /*51e0*/  MUFU.TANH R188, R188 ;  /* 0x000000bc00bc7308 */ /* 0x000fe20000002400 */
[----:B------:R-:W-:Y:S02]  /*51f0*/  FMUL.FTZ R88, R23, c[0x0][0x2ec] ;  /* 0x0000bb0017587a20 */ /* 0x000fe40000410000 */
[----:B------:R-:W-:-:S05]  /*5200*/  FMUL.FTZ R23, R49, c[0x0][0x2ec] ;  /* 0x0000bb0031177a20 */ /* 0x000fca0000410000 */
[----:B------:R1:W-:Y:S08]  /*5210*/  MUFU.TANH R196, R47 ;  /* 0x0000002f00c47308 */ /* 0x0003f00000002400 */
[----:B------:R-:W2:Y:S01]  /*5220*/  MUFU.TANH R23, R23 ;  /* 0x0000001700177308 */ /* 0x000ea20000002400 */
[----:B-1----:R-:W-:-:S07]  /*5230*/  IMAD.MOV.U32 R47, RZ, RZ, R105 ;  /* 0x000000ffff2f7224 */ /* 0x002fce00078e0069 */
[----:B------:R-:W1:Y:S01]  /*5240*/  I2F R175, R175 ;  /* 0x000000af00af7306 */ /* 0x000e620000201400 */
[----:B------:R-:W-:Y:S02]  /*5250*/  FMUL.FTZ R105, R96, c[0x0][0x2ec] ;  /* 0x0000bb0060697a20 */ /* 0x000fe40000410000 */
[----:B------:R-:W-:Y:S02]  /*5260*/  IMAD.MOV.U32 R31, RZ, RZ, R47 ;  /* 0x000000ffff1f7224 */ /* 0x000fe400078e002f */
[----:B------:R-:W-:Y:S02]  /*5270*/  FMUL.FTZ R47, R80, c[0x0][0x2ec] ;  /* 0x0000bb00502f7a20 */ /* 0x000fe40000410000 */
[----:B------:R-:W-:Y:S01]  /*5280*/  FMUL.FTZ R80, R20, c[0x0][0x2ec] ;  /* 0x0000bb0014507a20 */ /* 0x000fe20000410000 */
[----:B------:R-:W-:Y:S01]  /*5290*/  I2F R197, R197 ;  /* 0x000000c500c57306 */ /* 0x000fe20000201400 */
[----:B------:R-:W-:Y:S02]  /*52a0*/  FMUL.FTZ R20, R51, c[0x0][0x2ec] ;  /* 0x0000bb0033147a20 */ /* 0x000fe40000410000 */
[----:B------:R-:W-:-:S02]  /*52b0*/  IMAD.MOV.U32 R51, RZ, RZ, R31 ;  /* 0x000000ffff337224 */ /* 0x000fc400078e001f */
[-C--:B--2---:R-:W-:Y:S02]  /*52c0*/  FFMA.FTZ R23, R199, -R0.reuse, R23 ;  /* 0x80000000c7177223 */ /* 0x084fe40000010017 */
[----:B------:R-:W-:Y:S01]  /*52d0*/  IMAD.MOV.U32 R199, RZ, RZ, R51 ;  /* 0x000000ffffc77224 */ /* 0x000fe200078e0033 */
[----:B------:R-:W2:Y:S01]  /*52e0*/  MUFU.TANH R20, R20 ;  /* 0x0000001400147308 */ /* 0x000ea20000002400 */
[----:B------:R-:W-:Y:S01]  /*52f0*/  FMUL.FTZ R96, R37, c[0x0][0x2ec] ;  /* 0x0000bb0025607a20 */ /* 0x000fe20000410000 */
[----:B------:R-:W-:Y:S01]  /*5300*/  FSEL R200, R23, -INF , !P3 ;  /* 0xff80000017c87808 */ /* 0x000fe20005800000 */
[----:B------:R-:W-:Y:S02]  /*5310*/  FMUL.FTZ R51, R10, c[0x0][0x2ec] ;  /* 0x0000bb000a337a20 */ /* 0x000fe40000410000 */
[----:B------:R-:W-:Y:S02]  /*5320*/  FMUL.FTZ R37, R89, c[0x0][0x2ec] ;  /* 0x0000bb0059257a20 */ /* 0x000fe40000410000 */
[-C--:B------:R-:W-:Y:S01]  /*5330*/  FFMA.FTZ R10, R153, -R0.reuse, R188 ;  /* 0x80000000990a7223 */ /* 0x080fe200000100bc */
[----:B------:R-:W-:Y:S01]  /*5340*/  MUFU.TANH R89, R81 ;  /* 0x0000005100597308 */ /* 0x000fe20000002400 */
[----:B------:R-:W-:Y:S01]  /*5350*/  FFMA.FTZ R130, R130, -R0, R196 ;  /* 0x8000000082827223 */ /* 0x000fe200000100c4 */
[----:B------:R-:W-:Y:S01]  /*5360*/  FSEL R196, R73, -INF , !P1 ;  /* 0xff80000049c47808 */ /* 0x000fe20004800000 */
[----:B------:R-:W-:Y:S01]  /*5370*/  FMUL.FTZ R73, R93, c[0x0][0x2ec] ;  /* 0x0000bb005d497a20 */ /* 0x000fe20000410000 */
[----:B------:R-:W-:Y:S01]  /*5380*/  FSEL R10, R10, -INF , !P2 ;  /* 0xff8000000a0a7808 */ /* 0x000fe20005000000 */
[----:B------:R-:W-:-:S02]  /*5390*/  FMUL.FTZ R31, R41, c[0x0][0x2ec] ;  /* 0x0000bb00291f7a20 */ /* 0x000fc40000410000 */
[-C--:B-1----:R-:W-:Y:S01]  /*53a0*/  FFMA.FTZ R175, R175, -R0.reuse, R30 ;  /* 0x80000000afaf7223 */ /* 0x082fe2000001001e */
[----:B------:R1:W3:Y:S01]  /*53b0*/  MUFU.TANH R153, R102 ;  /* 0x0000006600997308 */ /* 0x0002e20000002400 */
[----:B--2---:R-:W-:Y:S02]  /*53c0*/  FFMA.FTZ R20, R197, -R0, R20 ;  /* 0x80000000c5147223 */ /* 0x004fe40000010014 */
[----:B------:R-:W-:Y:S02]  /*53d0*/  FMUL.FTZ R30, R11, c[0x0][0x2ec] ;  /* 0x0000bb000b1e7a20 */ /* 0x000fe40000410000 */
[----:B------:R-:W-:Y:S01]  /*53e0*/  IMAD.MOV.U32 R197, RZ, RZ, R201 ;  /* 0x000000ffffc57224 */ /* 0x000fe200078e00c9 */
[----:B------:R-:W-:Y:S01]  /*53f0*/  FSEL R201, R20, -INF , !P3 ;  /* 0xff80000014c97808 */ /* 0x000fe20005800000 */
[----:B------:R-:W-:Y:S01]  /*5400*/  FMUL.FTZ R93, R95, c[0x0][0x2ec] ;  /* 0x0000bb005f5d7a20 */ /* 0x000fe20000410000 */
[----:B------:R2:W-:Y:S01]  /*5410*/  MUFU.TANH R81, R43 ;  /* 0x0000002b00517308 */ /* 0x0005e20000002400 */
[----:B-1----:R-:W-:-:S07]  /*5420*/  MOV R102, R90 ;  /* 0x0000005a00667202 */ /* 0x002fce0000000f00 */
[----:B------:R-:W-:Y:S01]  /*5430*/  I2F R187, R187 ;  /* 0x000000bb00bb7306 */ /* 0x000fe20000201400 */
[----:B------:R-:W-:Y:S02]  /*5440*/  FMUL.FTZ R90, R92, c[0x0][0x2ec] ;  /* 0x0000bb005c5a7a20 */ /* 0x000fe40000410000 */
[----:B------:R-:W-:Y:S02]  /*5450*/  FMUL.FTZ R92, R94, c[0x0][0x2ec] ;  /* 0x0000bb005e5c7a20 */ /* 0x000fe40000410000 */
[----:B---3--:R-:W-:Y:S01]  /*5460*/  FFMA.FTZ R153, R156, -R0, R153 ;  /* 0x800000009c997223 */ /* 0x008fe20000010099 */
[----:B--2---:R-:W-:Y:S02]  /*5470*/  MOV R43, R21 ;  /* 0x00000015002b7202 */ /* 0x004fe40000000f00 */
[----:B------:R-:W-:Y:S01]  /*5480*/  I2F R109, R109 ;  /* 0x0000006d006d7306 */ /* 0x000fe20000201400 */
[----:B------:R-:W-:-:S07]  /*5490*/  FMUL.FTZ R21, R32, c[0x0][0x2ec] ;  /* 0x0000bb0020157a20 */ /* 0x000fce0000410000 */
[----:B------:R-:W1:Y:S08]  /*54a0*/  MUFU.TANH R29, R29 ;  /* 0x0000001d001d7308 */ /* 0x000e700000002400 */
[----:B------:R-:W-:Y:S08]  /*54b0*/  MUFU.TANH R49, R34 ;  /* 0x0000002200317308 */ /* 0x000ff00000002400 */
[----:B------:R2:W-:Y:S01]  /*54c0*/  MUFU.TANH R34, R27 ;  /* 0x0000001b00227308 */ /* 0x0005e20000002400 */
[----:B-1----:R-:W-:-:S07]  /*54d0*/  FFMA.FTZ R109, R109, -R0, R29 ;  /* 0x800000006d6d7223 */ /* 0x002fce000001001d */
[----:B------:R-:W1:Y:S01]  /*54e0*/  I2F R195, R195 ;  /* 0x000000c300c37306 */ /* 0x000e620000201400 */
[----:B--2---:R-:W-:-:S07]  /*54f0*/  FMUL.FTZ R27, R100, c[0x0][0x2ec] ;  /* 0x0000bb00641b7a20 */ /* 0x004fce0000410000 */
[----:B------:R-:W-:Y:S01]  /*5500*/  I2F R189, R189 ;  /* 0x000000bd00bd7306 */ /* 0x000fe20000201400 */
[----:B------:R-:W-:Y:S02]  /*5510*/  IMAD.MOV.U32 R100, RZ, RZ, R199 ;  /* 0x000000ffff647224 */ /* 0x000fe400078e00c7 */
[----:B-1----:R-:W-:-:S05]  /*5520*/  FFMA.FTZ R49, R195, -R0, R49 ;  /* 0x80000000c3317223 */ /* 0x002fca0000010031 */
[----:B------:R-:W1:Y:S08]  /*5530*/  I2F R183, R183 ;  /* 0x000000b700b77306 */ /* 0x000e700000201400 */
[----:B------:R-:W2:Y:S08]  /*5540*/  MUFU.TANH R194, R194 ;  /* 0x000000c200c27308 */ /* 0x000eb00000002400 */
[----:B------:R-:W-:Y:S01]  /*5550*/  I2F R163, R163 ;  /* 0x000000a300a37306 */ /* 0x000fe20000201400 */
[----:B-1----:R-:W-:Y:S01]  /*5560*/  FFMA.FTZ R183, R183, -R0, R197 ;  /* 0x80000000b7b77223 */ /* 0x002fe200000100c5 */
[----:B------:R-:W-:-:S04]  /*5570*/  FSEL R197, R130, -INF , !P1 ;  /* 0xff80000082c57808 */ /* 0x000fc80004800000 */
[----:B------:R-:W-:Y:S02]  /*5580*/  FSEL R199, R183, -INF , !P2 ;  /* 0xff800000b7c77808 */ /* 0x000fe40005000000 */
[----:B------:R-:W-:Y:S01]  /*5590*/  I2F R207, R207 ;  /* 0x000000cf00cf7306 */ /* 0x000fe20000201400 */
[----:B--2---:R-:W-:Y:S01]  /*55a0*/  FFMA.FTZ R23, R189, -R0, R194 ;  /* 0x80000000bd177223 */ /* 0x004fe200000100c2 */
[----:B------:R-:W-:-:S04]  /*55b0*/  FSEL R183, R42, -INF , !P0 ;  /* 0xff8000002ab77808 */ /* 0x000fc80004000000 */
[----:B------:R-:W-:Y:S02]  /*55c0*/  FSEL R23, R23, -INF , !P2 ;  /* 0xff80000017177808 */ /* 0x000fe40005000000 */
[----:B------:R-:W-:Y:S08]  /*55d0*/  I2F R205, R205 ;  /* 0x000000cd00cd7306 */ /* 0x000ff00000201400 */
[----:B------:R-:W1:Y:S08]  /*55e0*/  MUFU.TANH R21, R21 ;  /* 0x0000001500157308 */ /* 0x000e700000002400 */
[----:B------:R-:W2:Y:S08]  /*55f0*/  MUFU.TANH R90, R90 ;  /* 0x0000005a005a7308 */ /* 0x000eb00000002400 */
[----:B------:R-:W3:Y:S01]  /*5600*/  MUFU.TANH R92, R92 ;  /* 0x0000005c005c7308 */ /* 0x000ee20000002400 */
[----:B-1----:R-:W-:-:S07]  /*5610*/  FFMA.FTZ R190, R205, -R0, R21 ;  /* 0x80000000cdbe7223 */ /* 0x002fce0000010015 */
[----:B------:R-:W-:Y:S01]  /*5620*/  I2F R174, R174 ;  /* 0x000000ae00ae7306 */ /* 0x000fe20000201400 */
[----:B--2---:R-:W-:-:S07]  /*5630*/  FFMA.FTZ R14, R163, -R0, R90 ;  /* 0x80000000a30e7223 */ /* 0x004fce000001005a */
[----:B------:R-:W-:Y:S01]  /*5640*/  I2F R159, R159 ;  /* 0x0000009f009f7306 */ /* 0x000fe20000201400 */
[----:B---3--:R-:W-:-:S07]  /*5650*/  FFMA.FTZ R92, R207, -R0, R92 ;  /* 0x80000000cf5c7223 */ /* 0x008fce000001005c */
[----:B------:R-:W-:Y:S08]  /*5660*/  I2F R63, R63 ;  /* 0x0000003f003f7306 */ /* 0x000ff00000201400 */
[----:B------:R-:W1:Y:S08]  /*5670*/  MUFU.TANH R45, R45 ;  /* 0x0000002d002d7308 */ /* 0x000e700000002400 */
[----:B------:R-:W2:Y:S08]  /*5680*/  MUFU.TANH R38, R38 ;  /* 0x0000002600267308 */ /* 0x000eb00000002400 */
[----:B------:R-:W3:Y:S01]  /*5690*/  MUFU.TANH R73, R73 ;  /* 0x0000004900497308 */ /* 0x000ee20000002400 */
[----:B-1----:R-:W-:-:S02]  /*56a0*/  FFMA.FTZ R12, R174, -R0, R45 ;  /* 0x80000000ae0c7223 */ /* 0x002fc4000001002d */
[----:B------:R-:W-:-:S03]  /*56b0*/  FMUL.FTZ R45, R86, c[0x0][0x2ec] ;  /* 0x0000bb00562d7a20 */ /* 0x000fc60000410000 */
[----:B------:R-:W-:Y:S02]  /*56c0*/  FSEL R12, R12, -INF , !P4 ;  /* 0xff8000000c0c7808 */ /* 0x000fe40006000000 */
[----:B------:R-:W-:Y:S01]  /*56d0*/  I2F R65, R65 ;  /* 0x0000004100417306 */ /* 0x000fe20000201400 */
[----:B--2---:R-:W-:Y:S02]  /*56e0*/  FFMA.FTZ R38, R63, -R0, R38 ;  /* 0x800000003f267223 */ /* 0x004fe40000010026 */
[----:B------:R-:W-:-:S05]  /*56f0*/  FMUL.FTZ R63, R169, c[0x0][0x2ec] ;  /* 0x0000bb00a93f7a20 */ /* 0x000fca0000410000 */
[----:B------:R1:W2:Y:S01]  /*5700*/  MUFU.TANH R41, R35 ;  /* 0x0000002300297308 */ /* 0x0002a20000002400 */
[----:B---3--:R-:W-:Y:S02]  /*5710*/  FFMA.FTZ R15, R159, -R0, R73 ;  /* 0x800000009f0f7223 */ /* 0x008fe40000010049 */
[----:B------:R-:W-:-:S05]  /*5720*/  FMUL.FTZ R73, R171, c[0x0][0x2ec] ;  /* 0x0000bb00ab497a20 */ /* 0x000fca0000410000 */
[----:B------:R-:W3:Y:S08]  /*5730*/  MUFU.TANH R27, R27 ;  /* 0x0000001b001b7308 */ /* 0x000ef00000002400 */
[----:B------:R-:W4:Y:S01]  /*5740*/  MUFU.TANH R22, R22 ;  /* 0x0000001600167308 */ /* 0x000f220000002400 */
[----:B-1----:R-:W-:Y:S01]  /*5750*/  FMUL.FTZ R35, R8, c[0x0][0x2ec] ;  /* 0x0000bb0008237a20 */ /* 0x002fe20000410000 */
[----:B------:R-:W-:Y:S01]  /*5760*/  FSEL R8, R186, -INF , !P3 ;  /* 0xff800000ba087808 */ /* 0x000fe20005800000 */
[----:B--2---:R-:W-:-:S05]  /*5770*/  FFMA.FTZ R41, R65, -R0, R41 ;  /* 0x8000000041297223 */ /* 0x004fca0000010029 */
[----:B------:R1:W-:Y:S01]  /*5780*/  MUFU.TANH R32, R24 ;  /* 0x0000001800207308 */ /* 0x0003e20000002400 */
[----:B---3--:R-:W-:-:S07]  /*5790*/  FFMA.FTZ R27, R144, -R0, R27 ;  /* 0x80000000901b7223 */ /* 0x008fce000001001b */
[----:B------:R-:W-:Y:S01]  /*57a0*/  I2F R150, R150 ;  /* 0x0000009600967306 */ /* 0x000fe20000201400 */
[-C--:B----4-:R-:W-:Y:S01]  /*57b0*/  FFMA.FTZ R172, R172, -R0.reuse, R22 ;  /* 0x80000000acac7223 */ /* 0x090fe20000010016 */
[----:B------:R-:W-:Y:S02]  /*57c0*/  FSEL R22, R27, -INF , !P0 ;  /* 0xff8000001b167808 */ /* 0x000fe40004000000 */
[----:B------:R-:W-:Y:S02]  /*57d0*/  FSEL R27, R153, -INF , !P0 ;  /* 0xff800000991b7808 */ /* 0x000fe40004000000 */
[----:B------:R-:W-:Y:S01]  /*57e0*/  FSEL R194, R172, -INF , !P0 ;  /* 0xff800000acc27808 */ /* 0x000fe20004000000 */
[----:B-1----:R-:W-:Y:S01]  /*57f0*/  IMAD.MOV.U32 R24, RZ, RZ, R43 ;  /* 0x000000ffff187224 */ /* 0x002fe200078e002b */
[----:B------:R-:W1:Y:S01]  /*5800*/  MUFU.TANH R37, R37 ;  /* 0x0000002500257308 */ /* 0x000e620000002400 */
[----:B------:R-:W-:Y:S01]  /*5810*/  FMUL.FTZ R43, R9, c[0x0][0x2ec] ;  /* 0x0000bb00092b7a20 */ /* 0x000fe20000410000 */
[----:B------:R-:W-:Y:S01]  /*5820*/  FSEL R9, R182, -INF , !P3 ;  /* 0xff800000b6097808 */ /* 0x000fe20005800000 */
[----:B------:R-:W-:Y:S01]  /*5830*/  FFMA.FTZ R187, R187, -R0, R24 ;  /* 0x80000000bbbb7223 */ /* 0x000fe20000010018 */
[-C--:B------:R-:W-:Y:S01]  /*5840*/  ISETP.GE.AND P3, PT, R198, R6.reuse, PT ;  /* 0x00000006c600720c */ /* 0x080fe20003f66270 */
[----:B------:R-:W-:Y:S01]  /*5850*/  FMUL.FTZ R24, R101, c[0x0][0x2ec] ;  /* 0x0000bb0065187a20 */ /* 0x000fe20000410000 */
[----:B------:R-:W-:Y:S01]  /*5860*/  ISETP.GE.AND P0, PT, R158, R6, PT ;  /* 0x000000069e00720c */ /* 0x000fe20003f06270 */
[----:B------:R-:W-:Y:S01]  /*5870*/  FMUL.FTZ R101, R103, c[0x0][0x2ec] ;  /* 0x0000bb0067657a20 */ /* 0x000fe20000410000 */
[----:B------:R-:W2:Y:S01]  /*5880*/  MUFU.TANH R39, R39 ;  /* 0x0000002700277308 */ /* 0x000ea20000002400 */
[----:B------:R-:W-:-:S02]  /*5890*/  FSEL R198, R187, -INF , !P2 ;  /* 0xff800000bbc67808 */ /* 0x000fc40005000000 */
[----:B------:R-:W-:Y:S01]  /*58a0*/  FSEL R187, R49, -INF , !P3 ;  /* 0xff80000031bb7808 */ /* 0x000fe20005800000 */
[----:B------:R-:W-:Y:S01]  /*58b0*/  FMUL.FTZ R49, R87, c[0x0][0x2ec] ;  /* 0x0000bb0057317a20 */ /* 0x000fe20000410000 */
[----:B------:R-:W-:Y:S01]  /*58c0*/  ISETP.GE.AND P2, PT, R204, R6, PT ;  /* 0x00000006cc00720c */ /* 0x000fe20003f46270 */
[----:B------:R-:W-:Y:S01]  /*58d0*/  IMAD.MOV.U32 R204, RZ, RZ, R25 ;  /* 0x000000ffffcc7224 */ /* 0x000fe200078e0019 */
[----:B------:R-:W-:Y:S01]  /*58e0*/  FSEL R14, R14, -INF , !P3 ;  /* 0xff8000000e0e7808 */ /* 0x000fe20005800000 */
[----:B------:R-:W3:Y:S01]  /*58f0*/  MUFU.TANH R28, R28 ;  /* 0x0000001c001c7308 */ /* 0x000ee20000002400 */
[----:B------:R-:W-:Y:S01]  /*5900*/  FSEL R21, R92, -INF , !P3 ;  /* 0xff8000005c157808 */ /* 0x000fe20005800000 */
[----:B-1----:R-:W-:Y:S01]  /*5910*/  FFMA.FTZ R37, R150, -R0, R37 ;  /* 0x8000000096257223 */ /* 0x002fe20000010025 */
[----:B------:R-:W-:Y:S02]  /*5920*/  FSEL R190, R190, -INF , !P3 ;  /* 0xff800000bebe7808 */ /* 0x000fe40005800000 */
[----:B------:R-:W-:-:S02]  /*5930*/  ISETP.GE.AND P3, PT, R185, R6, PT ;  /* 0x00000006b900720c */ /* 0x000fc40003f66270 */
[----:B------:R-:W-:Y:S01]  /*5940*/  FSEL R185, R41, -INF , !P2 ;  /* 0xff80000029b97808 */ /* 0x000fe20005000000 */
[----:B------:R-:W-:Y:S01]  /*5950*/  I2F R113, R113 ;  /* 0x0000007100717306 */ /* 0x000fe20000201400 */
[-C--:B--2---:R-:W-:Y:S01]  /*5960*/  FFMA.FTZ R39, R152, -R0.reuse, R39 ;  /* 0x8000000098277223 */ /* 0x084fe20000010027 */
[----:B------:R-:W-:Y:S02]  /*5970*/  FSEL R171, R109, -INF , !P0 ;  /* 0xff8000006dab7808 */ /* 0x000fe40004000000 */
[----:B------:R-:W-:Y:S02]  /*5980*/  FSEL R15, R15, -INF , !P2 ;  /* 0xff8000000f0f7808 */ /* 0x000fe40005000000 */
[----:B------:R-:W-:Y:S02]  /*5990*/  FSEL R195, R39, -INF , !P0 ;  /* 0xff80000027c37808 */ /* 0x000fe40004000000 */
[----:B------:R-:W1:Y:S01]  /*59a0*/  MUFU.TANH R33, R33 ;  /* 0x0000002100217308 */ /* 0x000e620000002400 */
[----:B---3--:R-:W-:-:S07]  /*59b0*/  FFMA.FTZ R28, R157, -R0, R28 ;  /* 0x800000009d1c7223 */ /* 0x008fce000001001c */
[----:B------:R-:W2:Y:S08]  /*59c0*/  MUFU.TANH R29, R30 ;  /* 0x0000001e001d7308 */ /* 0x000eb00000002400 */
[----:B------:R-:W-:Y:S01]  /*59d0*/  I2F R149, R149 ;  /* 0x0000009500957306 */ /* 0x000fe20000201400 */
[----:B-1----:R-:W-:-:S07]  /*59e0*/  FFMA.FTZ R33, R113, -R0, R33 ;  /* 0x8000000071217223 */ /* 0x002fce0000010021 */
[----:B------:R-:W1:Y:S01]  /*59f0*/  I2F R131, R131 ;  /* 0x0000008300837306 */ /* 0x000e620000201400 */
[----:B--2---:R-:W-:Y:S01]  /*5a00*/  FFMA.FTZ R113, R100, -R0, R29 ;  /* 0x8000000064717223 */ /* 0x004fe2000001001d */
[----:B------:R-:W-:Y:S02]  /*5a10*/  LOP3.LUT R29, R178, 0x3, RZ, 0xc0, !PT ;  /* 0x00000003b21d7812 */ /* 0x000fe400078ec0ff */
[----:B------:R-:W-:Y:S02]  /*5a20*/  FSEL R30, R37, -INF , !P0 ;  /* 0xff800000251e7808 */ /* 0x000fe40004000000 */
[----:B------:R-:W-:Y:S02]  /*5a30*/  FSEL R178, R28, -INF , !P0 ;  /* 0xff8000001cb27808 */ /* 0x000fe40004000000 */
[----:B------:R-:W2:Y:S01]  /*5a40*/  MUFU.TANH R104, R104 ;  /* 0x0000006800687308 */ /* 0x000ea20000002400 */
[----:B------:R-:W-:-:S07]  /*5a50*/  ISETP.GE.AND P0, PT, R6, 0x81, PT ;  /* 0x000000810600780c */ /* 0x000fce0003f06270 */
[----:B------:R-:W-:Y:S01]  /*5a60*/  I2F R126, R126 ;  /* 0x0000007e007e7306 */ /* 0x000fe20000201400 */
[----:B-1----:R-:W-:-:S05]  /*5a70*/  FFMA.FTZ R25, R131, -R0, R184 ;  /* 0x8000000083197223 */ /* 0x002fca00000100b8 */
[----:B------:R-:W-:Y:S02]  /*5a80*/  FSEL R25, R25, -INF , !P1 ;  /* 0xff80000019197808 */ /* 0x000fe40004800000 */
[----:B------:R-:W-:Y:S01]  /*5a90*/  I2F R124, R124 ;  /* 0x0000007c007c7306 */ /* 0x000fe20000201400 */
[----:B--2---:R-:W-:-:S05]  /*5aa0*/  FFMA.FTZ R20, R149, -R0, R104 ;  /* 0x8000000095147223 */ /* 0x004fca0000010068 */
[----:B------:R-:W-:Y:S02]  /*5ab0*/  FSEL R20, R20, -INF , !P1 ;  /* 0xff80000014147808 */ /* 0x000fe40004800000 */
[----:B------:R-:W1:Y:S01]  /*5ac0*/  I2F R122, R122 ;  /* 0x0000007a007a7306 */ /* 0x000e620000201400 */
[----:B------:R-:W-:-:S04]  /*5ad0*/  ISETP.GE.AND P1, PT, R162, R6, PT ;  /* 0x00000006a200720c */ /* 0x000fc80003f26270 */
[----:B------:R-:W-:Y:S02]  /*5ae0*/  FSEL R205, R38, -INF , !P1 ;  /* 0xff80000026cd7808 */ /* 0x000fe40004800000 */
[----:B------:R-:W-:Y:S01]  /*5af0*/  FSEL R175, R175, -INF , !P1 ;  /* 0xff800000afaf7808 */ /* 0x000fe20004800000 */
[----:B------:R-:W2:Y:S08]  /*5b00*/  MUFU.TANH R31, R31 ;  /* 0x0000001f001f7308 */ /* 0x000eb00000002400 */
[----:B------:R-:W3:Y:S01]  /*5b10*/  MUFU.TANH R24, R24 ;  /* 0x0000001800187308 */ /* 0x000ee20000002400 */
[----:B-1----:R-:W-:-:S05]  /*5b20*/  FFMA.FTZ R81, R122, -R0, R81 ;  /* 0x800000007a517223 */ /* 0x002fca0000010051 */
[----:B------:R-:W-:Y:S02]  /*5b30*/  FSEL R189, R81, -INF , !P6 ;  /* 0xff80000051bd7808 */ /* 0x000fe40007000000 */
[----:B------:R-:W1:Y:S01]  /*5b40*/  MUFU.TANH R101, R101 ;  /* 0x0000006500657308 */ /* 0x000e620000002400 */
[----:B--2---:R-:W-:-:S05]  /*5b50*/  FFMA.FTZ R124, R124, -R0, R31 ;  /* 0x800000007c7c7223 */ /* 0x004fca000001001f */
[----:B------:R-:W-:Y:S02]  /*5b60*/  FSEL R184, R124, -INF , !P6 ;  /* 0xff8000007cb87808 */ /* 0x000fe40007000000 */
[----:B------:R-:W-:Y:S01]  /*5b70*/  I2F R62, R62 ;  /* 0x0000003e003e7306 */ /* 0x000fe20000201400 */
[----:B---3--:R-:W-:-:S05]  /*5b80*/  FFMA.FTZ R24, R141, -R0, R24 ;  /* 0x800000008d187223 */ /* 0x008fca0000010018 */
[----:B------:R-:W-:Y:S02]  /*5b90*/  FSEL R24, R24, -INF , !P6 ;  /* 0xff80000018187808 */ /* 0x000fe40007000000 */
[----:B------:R-:W-:Y:S01]  /*5ba0*/  I2F R217, R217 ;  /* 0x000000d900d97306 */ /* 0x000fe20000201400 */
[----:B-1----:R-:W-:-:S05]  /*5bb0*/  FFMA.FTZ R101, R126, -R0, R101 ;  /* 0x800000007e657223 */ /* 0x002fca0000010065 */
[----:B------:R-:W-:Y:S02]  /*5bc0*/  FSEL R31, R101, -INF , !P6 ;  /* 0xff800000651f7808 */ /* 0x000fe40007000000 */
[----:B------:R-:W-:Y:S01]  /*5bd0*/  I2F R191, R191 ;  /* 0x000000bf00bf7306 */ /* 0x000fe20000201400 */
[----:B------:R-:W-:-:S07]  /*5be0*/  ISETP.GE.AND P6, PT, R154, R6, PT ;  /* 0x000000069a00720c */ /* 0x000fce0003fc6270 */
[----:B------:R-:W-:Y:S08]  /*5bf0*/  I2F R123, R123 ;  /* 0x0000007b007b7306 */ /* 0x000ff00000201400 */
[----:B------:R-:W-:Y:S08]  /*5c00*/  I2F R119, R119 ;  /* 0x0000007700777306 */ /* 0x000ff00000201400 */
[----:B------:R-:W1:Y:S08]  /*5c10*/  MUFU.TANH R105, R105 ;  /* 0x0000006900697308 */ /* 0x000e700000002400 */
[----:B------:R-:W2:Y:S08]  /*5c20*/  MUFU.TANH R107, R107 ;  /* 0x0000006b006b7308 */ /* 0x000eb00000002400 */
[----:B------:R-:W3:Y:S01]  /*5c30*/  MUFU.TANH R98, R98 ;  /* 0x0000006200627308 */ /* 0x000ee20000002400 */
[----:B-1----:R-:W-:-:S05]  /*5c40*/  FFMA.FTZ R42, R192, -R0, R105 ;  /* 0x80000000c02a7223 */ /* 0x002fca0000010069 */
[----:B------:R-:W-:Y:S02]  /*5c50*/  FSEL R42, R42, -INF , !P5 ;  /* 0xff8000002a2a7808 */ /* 0x000fe40006800000 */
[----:B------:R-:W1:Y:S01]  /*5c60*/  MUFU.TANH R106, R106 ;  /* 0x0000006a006a7308 */ /* 0x000e620000002400 */
[----:B--2---:R-:W-:-:S05]  /*5c70*/  FFMA.FTZ R62, R62, -R0, R107 ;  /* 0x800000003e3e7223 */ /* 0x004fca000001006b */
[----:B------:R-:W-:Y:S02]  /*5c80*/  FSEL R81, R62, -INF , !P5 ;  /* 0xff8000003e517808 */ /* 0x000fe40006800000 */
[----:B------:R-:W2:Y:S01]  /*5c90*/  MUFU.TANH R40, R40 ;  /* 0x0000002800287308 */ /* 0x000ea20000002400 */
[----:B---3--:R-:W-:Y:S01]  /*5ca0*/  FFMA.FTZ R98, R217, -R0, R98 ;  /* 0x80000000d9627223 */ /* 0x008fe20000010062 */
[----:B------:R-:W-:-:S04]  /*5cb0*/  IADD3 R217, R221, 0x800, RZ ;  /* 0x00000800ddd97810 */ /* 0x000fc80007ffe0ff */
[----:B------:R-:W-:Y:S02]  /*5cc0*/  FSEL R186, R98, -INF , !P5 ;  /* 0xff80000062ba7808 */ /* 0x000fe40006800000 */
[----:B------:R-:W3:Y:S01]  /*5cd0*/  MUFU.TANH R93, R93 ;  /* 0x0000005d005d7308 */ /* 0x000ee20000002400 */
[----:B-1----:R-:W-:-:S05]  /*5ce0*/  FFMA.FTZ R191, R191, -R0, R106 ;  /* 0x80000000bfbf7223 */ /* 0x002fca000001006a */
[----:B------:R-:W-:Y:S02]  /*5cf0*/  FSEL R191, R191, -INF , !P5 ;  /* 0xff800000bfbf7808 */ /* 0x000fe40006800000 */
[----:B------:R-:W-:Y:S01]  /*5d00*/  I2F R155, R155 ;  /* 0x0000009b009b7306 */ /* 0x000fe20000201400 */
[----:B--2---:R-:W-:Y:S01]  /*5d10*/  FFMA.FTZ R40, R119, -R0, R40 ;  /* 0x8000000077287223 */ /* 0x004fe20000010028 */
[----:B------:R-:W-:-:S04]  /*5d20*/  ISETP.GE.AND P5, PT, R210, R6, PT ;  /* 0x00000006d200720c */ /* 0x000fc80003fa6270 */
[----:B------:R-:W-:Y:S02]  /*5d30*/  FSEL R188, R40, -INF , !P2 ;  /* 0xff80000028bc7808 */ /* 0x000fe40005000000 */
[----:B------:R-:W-:Y:S01]  /*5d40*/  I2F R215, R215 ;  /* 0x000000d700d77306 */ /* 0x000fe20000201400 */
[----:B---3--:R-:W-:Y:S01]  /*5d50*/  FFMA.FTZ R93, R123, -R0, R93 ;  /* 0x800000007b5d7223 */ /* 0x008fe2000001005d */
[----:B------:R-:W-:-:S04]  /*5d60*/  FSEL R172, R33, -INF , !P5 ;  /* 0xff80000021ac7808 */ /* 0x000fc80006800000 */
[----:B------:R-:W-:Y:S02]  /*5d70*/  FSEL R207, R93, -INF , !P2 ;  /* 0xff8000005dcf7808 */ /* 0x000fe40005000000 */
[----:B------:R-:W-:Y:S01]  /*5d80*/  I2F R213, R213 ;  /* 0x000000d500d57306 */ /* 0x000fe20000201400 */
[----:B------:R-:W-:Y:S01]  /*5d90*/  ISETP.GE.AND P2, PT, R220, R6, PT ;  /* 0x00000006dc00720c */ /* 0x000fe20003f46270 */
[----:B------:R-:W-:-:S04]  /*5da0*/  IMAD R220, R181, 0x20, R180 ;  /* 0x00000020b5dc7824 */ /* 0x000fc800078e02b4 */
[----:B------:R-:W-:Y:S02]  /*5db0*/  IMAD.IADD R220, R179, 0x1, R220 ;  /* 0x00000001b3dc7824 */ /* 0x000fe400078e02dc */
[----:B------:R-:W-:Y:S08]  /*5dc0*/  I2F R193, R193 ;  /* 0x000000c100c17306 */ /* 0x000ff00000201400 */
[----:B------:R-:W1:Y:S08]  /*5dd0*/  MUFU.TANH R46, R46 ;  /* 0x0000002e002e7308 */ /* 0x000e700000002400 */
[----:B------:R-:W2:Y:S08]  /*5de0*/  MUFU.TANH R96, R96 ;  /* 0x0000006000607308 */ /* 0x000eb00000002400 */
[----:B------:R-:W3:Y:S01]  /*5df0*/  MUFU.TANH R97, R97 ;  /* 0x0000006100617308 */ /* 0x000ee20000002400 */
[----:B-1----:R-:W-:Y:S01]  /*5e00*/  FFMA.FTZ R13, R215, -R0, R46 ;  /* 0x80000000d70d7223 */ /* 0x002fe2000001002e */
[----:B------:R-:W-:-:S04]  /*5e10*/  IADD3 R215, R221, 0x1000, RZ ;  /* 0x00001000ddd77810 */ /* 0x000fc80007ffe0ff */
[----:B------:R-:W-:Y:S02]  /*5e20*/  FSEL R13, R13, -INF , !P4 ;  /* 0xff8000000d0d7808 */ /* 0x000fe40006000000 */
[----:B------:R-:W1:Y:S01]  /*5e30*/  MUFU.TANH R36, R36 ;  /* 0x0000002400247308 */ /* 0x000e620000002400 */
[----:B--2---:R-:W-:Y:S01]  /*5e40*/  FFMA.FTZ R96, R213, -R0, R96 ;  /* 0x80000000d5607223 */ /* 0x004fe20000010060 */
[----:B------:R-:W-:-:S04]  /*5e50*/  IADD3 R213, R221, 0x1800, RZ ;  /* 0x00001800ddd57810 */ /* 0x000fc80007ffe0ff */
[----:B------:R-:W-:Y:S02]  /*5e60*/  FSEL R192, R96, -INF , !P4 ;  /* 0xff80000060c07808 */ /* 0x000fe40006000000 */
[----:B------:R-:W2:Y:S01]  /*5e70*/  MUFU.TANH R44, R44 ;  /* 0x0000002c002c7308 */ /* 0x000ea20000002400 */
[----:B---3--:R-:W-:-:S05]  /*5e80*/  FFMA.FTZ R193, R193, -R0, R97 ;  /* 0x80000000c1c17223 */ /* 0x008fca0000010061 */
[----:B------:R-:W-:Y:S02]  /*5e90*/  FSEL R193, R193, -INF , !P4 ;  /* 0xff800000c1c17808 */ /* 0x000fe40006000000 */
[----:B------:R-:W3:Y:S01]  /*5ea0*/  I2F R59, R59 ;  /* 0x0000003b003b7306 */ /* 0x000ee20000201400 */
[----:B-1----:R-:W-:Y:S01]  /*5eb0*/  FFMA.FTZ R18, R155, -R0, R36 ;  /* 0x800000009b127223 */ /* 0x002fe20000010024 */
[----:B------:R-:W-:-:S04]  /*5ec0*/  ISETP.GE.AND P4, PT, R208, R6, PT ;  /* 0x00000006d000720c */ /* 0x000fc80003f86270 */
[----:B------:R-:W-:Y:S02]  /*5ed0*/  FSEL R18, R18, -INF , !P1 ;  /* 0xff80000012127808 */ /* 0x000fe40004800000 */
[----:B------:R-:W-:Y:S01]  /*5ee0*/  I2F R108, R108 ;  /* 0x0000006c006c7306 */ /* 0x000fe20000201400 */
[----:B--2---:R-:W-:-:S05]  /*5ef0*/  FFMA.FTZ R44, R165, -R0, R44 ;  /* 0x80000000a52c7223 */ /* 0x004fca000001002c */
[----:B------:R-:W-:Y:S02]  /*5f00*/  FSEL R182, R44, -INF , !P1 ;  /* 0xff8000002cb67808 */ /* 0x000fe40004800000 */
[----:B------:R-:W1:Y:S01]  /*5f10*/  MUFU.TANH R91, R91 ;  /* 0x0000005b005b7308 */ /* 0x000e620000002400 */
[----:B---3--:R-:W-:Y:S01]  /*5f20*/  FFMA.FTZ R26, R59, -R0, R26 ;  /* 0x800000003b1a7223 */ /* 0x008fe2000001001a */
[----:B------:R-:W-:Y:S02]  /*5f30*/  ISETP.GE.AND P1, PT, R214, R6, PT ;  /* 0x00000006d600720c */ /* 0x000fe40003f26270 */
[----:B------:R-:W-:Y:S02]  /*5f40*/  IADD3 R214, R221, 0x1400, RZ ;  /* 0x00001400ddd67810 */ /* 0x000fe40007ffe0ff */
[----:B------:R-:W-:Y:S02]  /*5f50*/  FSEL R169, R26, -INF , !P6 ;  /* 0xff8000001aa97808 */ /* 0x000fe40007000000 */
[----:B------:R-:W2:Y:S01]  /*5f60*/  MUFU.TANH R19, R19 ;  /* 0x0000001300137308 */ /* 0x000ea20000002400 */
[----:B------:R-:W-:-:S07]  /*5f70*/  FSEL R113, R113, -INF , !P1 ;  /* 0xff80000071717808 */ /* 0x000fce0004800000 */
[----:B------:R-:W-:Y:S01]  /*5f80*/  I2F R146, R146 ;  /* 0x0000009200927306 */ /* 0x000fe20000201400 */
[----:B-1----:R-:W-:-:S07]  /*5f90*/  FFMA.FTZ R91, R108, -R0, R91 ;  /* 0x800000006c5b7223 */ /* 0x002fce000001005b */
[----:B------:R-:W-:Y:S01]  /*5fa0*/  I2F R142, R142 ;  /* 0x0000008e008e7306 */ /* 0x000fe20000201400 */
[----:B--2---:R-:W-:-:S05]  /*5fb0*/  FFMA.FTZ R19, R206, -R0, R19 ;  /* 0x80000000ce137223 */ /* 0x004fca0000010013 */
[----:B------:R-:W-:Y:S02]  /*5fc0*/  FSEL R26, R19, -INF , !P5 ;  /* 0xff800000131a7808 */ /* 0x000fe40006800000 */
[----:B------:R-:W1:Y:S08]  /*5fd0*/  I2F R212, R212 ;  /* 0x000000d400d47306 */ /* 0x000e700000201400 */
[----:B------:R-:W-:Y:S08]  /*5fe0*/  I2F R112, R112 ;  /* 0x0000007000707306 */ /* 0x000ff00000201400 */
[----:B------:R-:W2:Y:S01]  /*5ff0*/  I2F R115, R115 ;  /* 0x0000007300737306 */ /* 0x000ea20000201400 */
[----:B-1----:R-:W-:Y:S01]  /*6000*/  FFMA.FTZ R89, R212, -R0, R89 ;  /* 0x80000000d4597223 */ /* 0x002fe20000010059 */
[----:B------:R-:W-:-:S04]  /*6010*/  IADD3 R212, R221, 0x1c00, RZ ;  /* 0x00001c00ddd47810 */ /* 0x000fc80007ffe0ff */
[----:B------:R-:W-:Y:S02]  /*6020*/  FSEL R19, R89, -INF , !P3 ;  /* 0xff80000059137808 */ /* 0x000fe40005800000 */
[----:B------:R-:W-:Y:S08]  /*6030*/  I2F R110, R110 ;  /* 0x0000006e006e7306 */ /* 0x000ff00000201400 */
[----:B------:R-:W1:Y:S01]  /*6040*/  I2F R57, R57 ;  /* 0x0000003900397306 */ /* 0x000e620000201400 */
[----:B--2---:R-:W-:-:S05]  /*6050*/  FFMA.FTZ R32, R115, -R0, R32 ;  /* 0x8000000073207223 */ /* 0x004fca0000010020 */
[----:B------:R-:W-:Y:S02]  /*6060*/  FSEL R174, R32, -INF , !P6 ;  /* 0xff80000020ae7808 */ /* 0x000fe40007000000 */
[----:B------:R-:W-:Y:S08]  /*6070*/  I2F R111, R111 ;  /* 0x0000006f006f7306 */ /* 0x000ff00000201400 */
[----:B------:R-:W-:Y:S01]  /*6080*/  I2F R55, R55 ;  /* 0x0000003700377306 */ /* 0x000fe20000201400 */
[----:B-1----:R-:W-:-:S05]  /*6090*/  FFMA.FTZ R34, R57, -R0, R34 ;  /* 0x8000000039227223 */ /* 0x002fca0000010022 */
[----:B------:R-:W-:Y:S02]  /*60a0*/  FSEL R165, R34, -INF , !P5 ;  /* 0xff80000022a57808 */ /* 0x000fe40006800000 */
[----:B------:R-:W-:Y:S08]  /*60b0*/  I2F R54, R54 ;  /* 0x0000003600367306 */ /* 0x000ff00000201400 */
[----:B------:R-:W-:Y:S08]  /*60c0*/  I2F R246, R246 ;  /* 0x000000f600f67306 */ /* 0x000ff00000201400 */
[----:B------:R-:W-:Y:S08]  /*60d0*/  I2F R244, R244 ;  /* 0x000000f400f47306 */ /* 0x000ff00000201400 */
[----:B------:R-:W1:Y:S08]  /*60e0*/  I2F R240, R240 ;  /* 0x000000f000f07306 */ /* 0x000e700000201400 */
[----:B------:R-:W-:Y:S08]  /*60f0*/  I2F R252, R252 ;  /* 0x000000fc00fc7306 */ /* 0x000ff00000201400 */
[----:B------:R-:W-:Y:S01]  /*6100*/  I2F R234, R234 ;  /* 0x000000ea00ea7306 */ /* 0x000fe20000201400 */
[----:B-1----:R-:W-:-:S05]  /*6110*/  FFMA.FTZ R99, R240, -R0, R99 ;  /* 0x80000000f0637223 */ /* 0x002fca0000010063 */
[----:B------:R-:W-:Y:S02]  /*6120*/  FSEL R126, R99, -INF , !P3 ;  /* 0xff800000637e7808 */ /* 0x000fe40005800000 */
[----:B------:R-:W1:Y:S08]  /*6130*/  MUFU.TANH R47, R47 ;  /* 0x0000002f002f7308 */ /* 0x000e700000002400 */
[----:B------:R-:W2:Y:S08]  /*6140*/  MUFU.TANH R83, R83 ;  /* 0x0000005300537308 */ /* 0x000eb00000002400 */
[----:B------:R-:W3:Y:S01]  /*6150*/  MUFU.TANH R80, R80 ;  /* 0x0000005000507308 */ /* 0x000ee20000002400 */
[----:B-1----:R-:W-:-:S05]  /*6160*/  FFMA.FTZ R47, R142, -R0, R47 ;  /* 0x800000008e2f7223 */ /* 0x002fca000001002f */
[----:B------:R-:W-:Y:S02]  /*6170*/  FSEL R47, R47, -INF , !P4 ;  /* 0xff8000002f2f7808 */ /* 0x000fe40006000000 */
[----:B------:R-:W1:Y:S01]  /*6180*/  MUFU.TANH R82, R82 ;  /* 0x0000005200527308 */ /* 0x000e620000002400 */
[----:B--2---:R-:W-:-:S07]  /*6190*/  FFMA.FTZ R54, R54, -R0, R83 ;  /* 0x8000000036367223 */ /* 0x004fce0000010053 */
[----:B------:R-:W2:Y:S01]  /*61a0*/  MUFU.TANH R88, R88 ;  /* 0x0000005800587308 */ /* 0x000ea20000002400 */
[----:B---3--:R-:W-:Y:S01]  /*61b0*/  FFMA.FTZ R80, R111, -R0, R80 ;  /* 0x800000006f507223 */ /* 0x008fe20000010050 */
[----:B------:R-:W-:-:S04]  /*61c0*/  FSEL R111, R91, -INF , !P4 ;  /* 0xff8000005b6f7808 */ /* 0x000fc80006000000 */
[----:B------:R-:W-:Y:S02]  /*61d0*/  FSEL R130, R80, -INF , !P4 ;  /* 0xff80000050827808 */ /* 0x000fe40006000000 */
[----:B------:R-:W3:Y:S01]  /*61e0*/  MUFU.TANH R35, R35 ;  /* 0x0000002300237308 */ /* 0x000ee20000002400 */
[----:B-1----:R-:W-:-:S05]  /*61f0*/  FFMA.FTZ R55, R55, -R0, R82 ;  /* 0x8000000037377223 */ /* 0x002fca0000010052 */
[----:B------:R-:W-:Y:S02]  /*6200*/  FSEL R123, R55, -INF , !P4 ;  /* 0xff800000377b7808 */ /* 0x000fe40006000000 */
[----:B------:R-:W1:Y:S01]  /*6210*/  MUFU.TANH R43, R43 ;  /* 0x0000002b002b7308 */ /* 0x000e620000002400 */
[----:B--2---:R-:W-:-:S05]  /*6220*/  FFMA.FTZ R88, R234, -R0, R88 ;  /* 0x80000000ea587223 */ /* 0x004fca0000010058 */
[----:B------:R-:W-:Y:S02]  /*6230*/  FSEL R119, R88, -INF , !P3 ;  /* 0xff80000058777808 */ /* 0x000fe40005800000 */
[----:B------:R-:W2:Y:S01]  /*6240*/  MUFU.TANH R51, R51 ;  /* 0x0000003300337308 */ /* 0x000ea20000002400 */
[----:B---3--:R-:W-:-:S05]  /*6250*/  FFMA.FTZ R35, R102, -R0, R35 ;  /* 0x8000000066237223 */ /* 0x008fca0000010023 */
        /* <DEDUP_REMOVED lines=14> */
[----:B--2---:R-:W-:Y:S01]  /*6340*/  FFMA.FTZ R49, R110, -R0, R49 ;  /* 0x800000006e317223 */ /* 0x004fe20000010031 */
[----:B------:R-:W-:-:S04]  /*6350*/  FSEL R110, R54, -INF , !P3 ;  /* 0xff800000366e7808 */ /* 0x000fc80005800000 */
[----:B------:R-:W-:Y:S02]  /*6360*/  FSEL R131, R49, -INF , !P5 ;  /* 0xff80000031837808 */ /* 0x000fe40006800000 */
[----:B------:R-:W2:Y:S01]  /*6370*/  MUFU.TANH R65, R170 ;  /* 0x000000aa00417308 */ /* 0x000ea20000002400 */
[----:B---3--:R-:W-:Y:S01]  /*6380*/  FFMA.FTZ R41, R218, -R0, R41 ;  /* 0x80000000da297223 */ /* 0x008fe20000010029 */
[----:B------:R-:W-:-:S04]  /*6390*/  IADD3 R218, R221, 0x400, RZ ;  /* 0x00000400ddda7810 */ /* 0x000fc80007ffe0ff */
[----:B------:R-:W-:Y:S02]  /*63a0*/  FSEL R41, R41, -INF , !P2 ;  /* 0xff80000029297808 */ /* 0x000fe40005000000 */
[----:B------:R-:W3:Y:S01]  /*63b0*/  MUFU.TANH R73, R73 ;  /* 0x0000004900497308 */ /* 0x000ee20000002400 */
[----:B-1----:R-:W-:Y:S01]  /*63c0*/  FFMA.FTZ R11, R216, -R0, R63 ;  /* 0x80000000d80b7223 */ /* 0x002fe2000001003f */
[----:B------:R-:W-:-:S04]  /*63d0*/  IADD3 R216, R221, 0xc00, RZ ;  /* 0x00000c00ddd87810 */ /* 0x000fc80007ffe0ff */
[----:B------:R-:W-:Y:S01]  /*63e0*/  FSEL R11, R11, -INF , !P1 ;  /* 0xff8000000b0b7808 */ /* 0x000fe20004800000 */
[----:B--2---:R-:W-:-:S05]  /*63f0*/  FFMA.FTZ R65, R246, -R0, R65 ;  /* 0x80000000f6417223 */ /* 0x004fca0000010041 */
[----:B------:R-:W-:Y:S01]  /*6400*/  FSEL R109, R65, -INF , !P2 ;  /* 0xff800000416d7808 */ /* 0x000fe20005000000 */
[----:B---3--:R-:W-:-:S05]  /*6410*/  FFMA.FTZ R108, R244, -R0, R73 ;  /* 0x80000000f46c7223 */ /* 0x008fca0000010049 */
        /* <DEDUP_REMOVED lines=52> */
.L_x_707:
[----:B------:R-:W-:Y:S05]  /*6760*/  BSYNC B0 ;  /* 0x0000000000007941 */ /* 0x000fea0003800000 */
.L_x_706:
[----:B------:R-:W0:Y:S02]  /*6770*/  LDGDEPBAR ;  /* 0x00000000000079af */ /* 0x000e240000000000 */
.L_x_705:
[----:B------:R-:W-:Y:S02]  /*6780*/  FMNMX.FTZ R3, R219, R78, !PT ;  /* 0x0000004edb037209 */ /* 0x000fe40007810000 */
[----:B------:R-:W-:Y:S02]  /*6790*/  SHF.L.U32 R220, R220, 0x1, RZ ;  /* 0x00000001dcdc7819 */ /* 0x000fe400000006ff */
        /* <DEDUP_REMOVED lines=29> */
[----:B--2---:R-:W-:-:S05]  /*6970*/  FMNMX.FTZ R33, R11, R2, !PT ;  /* 0x000000020b217209 */ /* 0x004fca0007810000 */
[----:B------:R-:W2:Y:S02]  /*6980*/  SHFL.BFLY PT, R2, R33, 0x2, 0x1f ;  /* 0x0c401f0021027f89 */ /* 0x000ea400000e0000 */
[----:B--2---:R-:W-:-:S05]  /*6990*/  FMNMX.FTZ R2, R33, R2, !PT ;  /* 0x0000000221027209 */ /* 0x004fca0007810000 */
[----:B------:R-:W2:Y:S02]  /*69a0*/  SHFL.BFLY PT, R37, R2, 0x1, 0x1f ;  /* 0x0c201f0002257f89 */ /* 0x000ea400000e0000 */
[----:B--2---:R-:W-:Y:S02]  /*69b0*/  FMNMX.FTZ R37, R2, R37, !PT ;  /* 0x0000002502257209 */ /* 0x004fe40007810000 */
        /* <DEDUP_REMOVED lines=28> */
[--C-:B-1----:R-:W-:Y:S01]  /*6b80*/  FFMA.FTZ R63, R48, c[0x0][0x23c], -R3.reuse ;  /* 0x00008f00303f7a23 */ /* 0x102fe20000010803 */
        /* <DEDUP_REMOVED lines=38> */
[----:B------:R-:W-:Y:S01]  /*6df0*/  FFMA.FTZ R44, R11, c[0x0][0x23c], -R3 ;  /* 0x00008f000b2c7a23 */ /* 0x000fe20000010803 */
        /* <DEDUP_REMOVED lines=8> */
[----:B------:R-:W2:Y:S01]  /*6e80*/  MUFU.EX2 R88, R88 ;  /* 0x0000005800587308 */ /* 0x000ea20000000800 */
        /* <DEDUP_REMOVED lines=19> */
[----:B------:R-:W-:Y:S02]  /*6fc0*/  MUFU.EX2 R70, R70 ;  /* 0x0000004600467308 */ /* 0x000fe40000000800 */
[----:B------:R-:W3:Y:S01]  /*6fd0*/  SHFL.BFLY PT, R33, R2, 0x2, 0x1f ;  /* 0x0c401f0002217f89 */ /* 0x000ee200000e0000 */
[----:B------:R-:W-:-:S04]  /*6fe0*/  FMNMX.FTZ R3, R188, R3, !PT ;  /* 0x00000003bc037209 */ /* 0x000fc80007810000 */
[----:B------:R-:W-:Y:S01]  /*6ff0*/  FMNMX.FTZ R3, R182, R3, !PT ;  /* 0x00000003b6037209 */ /* 0x000fe20007810000 */
[----:B------:R-:W-:Y:S03]  /*7000*/  MUFU.EX2 R69, R69 ;  /* 0x0000004500457308 */ /* 0x000fe60000000800 */
[----:B------:R-:W-:-:S04]  /*7010*/  FMNMX.FTZ R3, R178, R3, !PT ;  /* 0x00000003b2037209 */ /* 0x000fc80007810000 */
[----:B------:R-:W-:Y:S01]  /*7020*/  FMNMX.FTZ R3, R174, R3, !PT ;  /* 0x00000003ae037209 */ /* 0x000fe20007810000 */
[----:B------:R-:W-:Y:S03]  /*7030*/  MUFU.EX2 R66, R66 ;  /* 0x0000004200427308 */ /* 0x000fe60000000800 */
[----:B------:R-:W-:-:S04]  /*7040*/  FMNMX.FTZ R3, R172, R3, !PT ;  /* 0x00000003ac037209 */ /* 0x000fc80007810000 */
[----:B------:R-:W-:Y:S01]  /*7050*/  FMNMX.FTZ R3, R130, R3, !PT ;  /* 0x0000000382037209 */ /* 0x000fe20007810000 */
[----:B------:R-:W-:Y:S01]  /*7060*/  MUFU.EX2 R65, R65 ;  /* 0x0000004100417308 */ /* 0x000fe20000000800 */
[----:B---3--:R-:W-:Y:S02]  /*7070*/  FMNMX.FTZ R33, R2, R33, !PT ;  /* 0x0000002102217209 */ /* 0x008fe40007810000 */
[----:B------:R-:W-:Y:S02]  /*7080*/  FMNMX.FTZ R2, R76, R137, !PT ;  /* 0x000000894c027209 */ /* 0x000fe40007810000 */
[----:B------:R-:W-:Y:S01]  /*7090*/  FMNMX.FTZ R3, R126, R3, !PT ;  /* 0x000000037e037209 */ /* 0x000fe20007810000 */
[----:B------:R-:W3:Y:S01]  /*70a0*/  SHFL.BFLY PT, R36, R33, 0x1, 0x1f ;  /* 0x0c201f0021247f89 */ /* 0x000ee200000e0000 */
[----:B------:R-:W-:Y:S01]  /*70b0*/  FMNMX.FTZ R2, R75, R2, !PT ;  /* 0x000000024b027209 */ /* 0x000fe20007810000 */
[----:B------:R-:W-:Y:S01]  /*70c0*/  MUFU.EX2 R64, R64 ;  /* 0x0000004000407308 */ /* 0x000fe20000000800 */
[----:B------:R-:W-:-:S02]  /*70d0*/  FMNMX.FTZ R3, R124, R3, !PT ;  /* 0x000000037c037209 */ /* 0x000fc40007810000 */
[----:B------:R-:W-:Y:S02]  /*70e0*/  FMNMX.FTZ R2, R135, R2, !PT ;  /* 0x0000000287027209 */ /* 0x000fe40007810000 */
[----:B------:R-:W-:Y:S02]  /*70f0*/  FMNMX.FTZ R3, R122, R3, !PT ;  /* 0x000000037a037209 */ /* 0x000fe40007810000 */
[----:B------:R-:W-:Y:S01]  /*7100*/  FMNMX.FTZ R2, R133, R2, !PT ;  /* 0x0000000285027209 */ /* 0x000fe20007810000 */
[----:B------:R-:W-:Y:S02]  /*7110*/  MUFU.EX2 R63, R63 ;  /* 0x0000003f003f7308 */ /* 0x000fe40000000800 */
[----:B------:R-:W4:Y:S01]  /*7120*/  SHFL.BFLY PT, R8, R3, 0x2, 0x1f ;  /* 0x0c401f0003087f89 */ /* 0x000f2200000e0000 */
[----:B------:R-:W-:-:S04]  /*7130*/  FMNMX.FTZ R2, R17, R2, !PT ;  /* 0x0000000211027209 */ /* 0x000fc80007810000 */
[----:B------:R-:W-:Y:S01]  /*7140*/  FMNMX.FTZ R2, R79, R2, !PT ;  /* 0x000000024f027209 */ /* 0x000fe20007810000 */
[----:B------:R-:W-:Y:S03]  /*7150*/  MUFU.EX2 R62, R62 ;  /* 0x0000003e003e7308 */ /* 0x000fe60000000800 */
[----:B------:R-:W-:Y:S02]  /*7160*/  FMNMX.FTZ R2, R145, R2, !PT ;  /* 0x0000000291027209 */ /* 0x000fe40007810000 */
[----:B---3--:R-:W-:Y:S02]  /*7170*/  FMNMX.FTZ R36, R33, R36, !PT ;  /* 0x0000002421247209 */ /* 0x008fe40007810000 */
[----:B------:R-:W-:Y:S01]  /*7180*/  FMNMX.FTZ R2, R203, R2, !PT ;  /* 0x00000002cb027209 */ /* 0x000fe20007810000 */
[----:B------:R-:W-:Y:S01]  /*7190*/  MUFU.EX2 R61, R61 ;  /* 0x0000003d003d7308 */ /* 0x000fe20000000800 */
[C---:B------:R-:W-:Y:S01]  /*71a0*/  FSETP.NEU.FTZ.AND P1, PT, R36.reuse, -INF , PT ;  /* 0xff8000002400780b */ /* 0x040fe20003f3d000 */
[----:B------:R-:W-:Y:S01]  /*71b0*/  FMUL.FTZ R112, R36, c[0x0][0x23c] ;  /* 0x00008f0024707a20 */ /* 0x000fe20000410000 */
[----:B------:R-:W-:-:S04]  /*71c0*/  FMNMX.FTZ R2, R127, R2, !PT ;  /* 0x000000027f027209 */ /* 0x000fc80007810000 */
[----:B------:R-:W-:Y:S01]  /*71d0*/  FMNMX.FTZ R2, R117, R2, !PT ;  /* 0x0000000275027209 */ /* 0x000fe20007810000 */
[----:B------:R-:W-:Y:S01]  /*71e0*/  MUFU.EX2 R60, R60 ;  /* 0x0000003c003c7308 */ /* 0x000fe20000000800 */
[----:B----4-:R-:W-:Y:S02]  /*71f0*/  FMNMX.FTZ R3, R3, R8, !PT ;  /* 0x0000000803037209 */ /* 0x010fe40007810000 */
[----:B------:R-:W-:Y:S02]  /*7200*/  FMNMX.FTZ R2, R121, R2, !PT ;  /* 0x0000000279027209 */ /* 0x000fe40007810000 */
[----:B------:R-:W-:Y:S01]  /*7210*/  FSEL R112, R112, RZ, P1 ;  /* 0x000000ff70707208 */ /* 0x000fe20000800000 */
[----:B------:R-:W3:Y:S01]  /*7220*/  SHFL.BFLY PT, R8, R3, 0x1, 0x1f ;  /* 0x0c201f0003087f89 */ /* 0x000ee200000e0000 */
[----:B------:R-:W-:Y:S01]  /*7230*/  FMNMX.FTZ R2, R129, R2, !PT ;  /* 0x0000000281027209 */ /* 0x000fe20007810000 */
[----:B------:R-:W-:Y:S02]  /*7240*/  MUFU.EX2 R59, R59 ;  /* 0x0000003b003b7308 */ /* 0x000fe40000000800 */
        /* <DEDUP_REMOVED lines=10> */
[----:B------:R-:W-:Y:S01]  /*72f0*/  LDSM.16.MT88.4 R148, [R220+0x4000] ;  /* 0x00400000dc94783b */ /* 0x000fe20000004200 */
[--C-:B------:R-:W-:Y:S01]  /*7300*/  FFMA.FTZ R102, R139, c[0x0][0x23c], -R112.reuse ;  /* 0x00008f008b667a23 */ /* 0x100fe20000010870 */
[----:B------:R-:W-:Y:S01]  /*7310*/  FMNMX.FTZ R2, R199, R2, !PT ;  /* 0x00000002c7027209 */ /* 0x000fe20007810000 */
[--C-:B------:R-:W-:Y:S01]  /*7320*/  FFMA.FTZ R101, R77, c[0x0][0x23c], -R112.reuse ;  /* 0x00008f004d657a23 */ /* 0x100fe20000010870 */
[----:B------:R-:W-:Y:S01]  /*7330*/  MUFU.EX2 R100, R100 ;  /* 0x0000006400647308 */ /* 0x000fe20000000800 */
[--C-:B------:R-:W-:Y:S01]  /*7340*/  FFMA.FTZ R28, R13, c[0x0][0x23c], -R112.reuse ;  /* 0x00008f000d1c7a23 */ /* 0x100fe20000010870 */
[----:B------:R-:W-:Y:S01]  /*7350*/  FMNMX.FTZ R2, R197, R2, !PT ;  /* 0x00000002c5027209 */ /* 0x000fe20007810000 */
[----:B------:R-:W-:Y:S01]  /*7360*/  LDSM.16.MT88.4 R12, [R219+0x4400] ;  /* 0x00440000db0c783b */ /* 0x000fe20000004200 */
[--C-:B------:R-:W-:Y:S01]  /*7370*/  FFMA.FTZ R30, R31, c[0x0][0x23c], -R112.reuse ;  /* 0x00008f001f1e7a23 */ /* 0x100fe20000010870 */
[----:B---3--:R-:W-:Y:S01]  /*7380*/  FMNMX.FTZ R3, R3, R8, !PT ;  /* 0x0000000803037209 */ /* 0x008fe20007810000 */
[--C-:B------:R-:W-:Y:S01]  /*7390*/  FFMA.FTZ R31, R81, c[0x0][0x23c], -R112.reuse ;  /* 0x00008f00511f7a23 */ /* 0x100fe20000010870 */
[----:B------:R-:W-:Y:S01]  /*73a0*/  FMNMX.FTZ R2, R183, R2, !PT ;  /* 0x00000002b7027209 */ /* 0x000fe20007810000 */
[----:B------:R-:W-:Y:S01]  /*73b0*/  MUFU.EX2 R102, R102 ;  /* 0x0000006600667308 */ /* 0x000fe20000000800 */
[C---:B------:R-:W-:Y:S01]  /*73c0*/  FSETP.NEU.FTZ.AND P1, PT, R3.reuse, -INF , PT ;  /* 0xff8000000300780b */ /* 0x040fe20003f3d000 */
[----:B------:R-:W-:Y:S01]  /*73d0*/  FMUL.FTZ R125, R3, c[0x0][0x23c] ;  /* 0x00008f00037d7a20 */ /* 0x000fe20000410000 */
[----:B------:R-:W-:Y:S01]  /*73e0*/  FMNMX.FTZ R2, R189, R2, !PT ;  /* 0x00000002bd027209 */ /* 0x000fe20007810000 */
[----:B------:R-:W-:-:S02]  /*73f0*/  FFMA.FTZ R77, R143, c[0x0][0x23c], -R112 ;  /* 0x00008f008f4d7a23 */ /* 0x000fc40000010870 */
        /* <DEDUP_REMOVED lines=19> */
[----:B--2---:R-:W-:Y:S01]  /*7530*/  F2FP.PACK_AB R134, R88, R103 ;  /* 0x000000675886723e */ /* 0x004fe200000000ff */
[--C-:B------:R-:W-:Y:S01]  /*7540*/  FFMA.FTZ R35, R23, c[0x0][0x23c], -R112.reuse ;  /* 0x00008f0017237a23 */ /* 0x100fe20000010870 */
[----:B------:R-:W-:Y:S01]  /*7550*/  FMNMX.FTZ R2, R171, R2, !PT ;  /* 0x00000002ab027209 */ /* 0x000fe20007810000 */
[----:B------:R-:W-:-:S02]  /*7560*/  FFMA.FTZ R32, R25, c[0x0][0x23c], -R112 ;  /* 0x00008f0019207a23 */ /* 0x000fc40000010870 */
[----:B------:R-:W-:Y:S01]  /*7570*/  FFMA.FTZ R33, R27, c[0x0][0x23c], -R112 ;  /* 0x00008f001b217a23 */ /* 0x000fe20000010870 */
[----:B------:R-:W-:Y:S01]  /*7580*/  FMNMX.FTZ R2, R169, R2, !PT ;  /* 0x00000002a9027209 */ /* 0x000fe20007810000 */
[----:B------:R-:W1:Y:S01]  /*7590*/  MUFU.EX2 R98, R98 ;  /* 0x0000006200627308 */ /* 0x000e620000000800 */
[----:B------:R-:W-:Y:S01]  /*75a0*/  LDSM.16.MT88.4 R24, [R220+0x4800] ;  /* 0x00480000dc18783b */ /* 0x000fe20000004200 */
[--C-:B------:R-:W-:Y:S01]  /*75b0*/  FFMA.FTZ R93, R114, c[0x0][0x23c], -R125.reuse ;  /* 0x00008f00725d7a23 */ /* 0x100fe2000001087d */
[----:B------:R-:W-:Y:S01]  /*75c0*/  FMNMX.FTZ R2, R165, R2, !PT ;  /* 0x00000002a5027209 */ /* 0x000fe20007810000 */
[--C-:B------:R-:W-:Y:S02]  /*75d0*/  FFMA.FTZ R84, R202, c[0x0][0x23c], -R125.reuse ;  /* 0x00008f00ca547a23 */ /* 0x100fe4000001087d */
[--C-:B------:R-:W-:Y:S01]  /*75e0*/  FFMA.FTZ R83, R166, c[0x0][0x23c], -R125.reuse ;  /* 0x00008f00a6537a23 */ /* 0x100fe2000001087d */
[----:B------:R-:W-:Y:S01]  /*75f0*/  FMNMX.FTZ R2, R123, R2, !PT ;  /* 0x000000027b027209 */ /* 0x000fe20007810000 */
[----:B------:R-:W-:Y:S01]  /*7600*/  MUFU.EX2 R94, R94 ;  /* 0x0000005e005e7308 */ /* 0x000fe20000000800 */
[----:B------:R-:W-:-:S02]  /*7610*/  FFMA.FTZ R92, R164, c[0x0][0x23c], -R125 ;  /* 0x00008f00a45c7a23 */ /* 0x000fc4000001087d */
[----:B------:R-:W-:Y:S01]  /*7620*/  FMNMX.FTZ R2, R119, R2, !PT ;  /* 0x0000000277027209 */ /* 0x000fe20007810000 */
[--C-:B------:R-:W-:Y:S02]  /*7630*/  FFMA.FTZ R67, R209, c[0x0][0x23c], -R112.reuse ;  /* 0x00008f00d1437a23 */ /* 0x100fe40000010870 */
[--C-:B------:R-:W-:Y:S01]  /*7640*/  FFMA.FTZ R42, R211, c[0x0][0x23c], -R112.reuse ;  /* 0x00008f00d32a7a23 */ /* 0x100fe20000010870 */
[----:B------:R-:W-:Y:S01]  /*7650*/  FMNMX.FTZ R2, R115, R2, !PT ;  /* 0x0000000273027209 */ /* 0x000fe20007810000 */
[----:B------:R-:W2:Y:S01]  /*7660*/  MUFU.EX2 R85, R85 ;  /* 0x0000005500557308 */ /* 0x000ea20000000800 */
[----:B-1----:R-:W-:Y:S01]  /*7670*/  F2FP.PACK_AB R136, R98, R99 ;  /* 0x000000636288723e */ /* 0x002fe200000000ff */
[--C-:B------:R-:W-:Y:S01]  /*7680*/  FFMA.FTZ R43, R245, c[0x0][0x23c], -R112.reuse ;  /* 0x00008f00f52b7a23 */ /* 0x100fe20000010870 */
[----:B------:R-:W-:Y:S01]  /*7690*/  FMNMX.FTZ R2, R113, R2, !PT ;  /* 0x0000000271027209 */ /* 0x000fe20007810000 */
[----:B------:R-:W-:Y:S02]  /*76a0*/  FFMA.FTZ R40, R247, c[0x0][0x23c], -R112 ;  /* 0x00008f00f7287a23 */ /* 0x000fe40000010870 */
[----:B------:R-:W-:-:S02]  /*76b0*/  FFMA.FTZ R118, R118, c[0x0][0x23c], -R125 ;  /* 0x00008f0076767a23 */ /* 0x000fc4000001087d */
[----:B------:R-:W1:Y:S01]  /*76c0*/  SHFL.BFLY PT, R11, R2, 0x2, 0x1f ;  /* 0x0c401f00020b7f89 */ /* 0x000e6200000e0000 */
[----:B------:R-:W-:Y:S01]  /*76d0*/  MUFU.EX2 R80, R80 ;  /* 0x0000005000507308 */ /* 0x000fe20000000800 */
[--C-:B------:R-:W-:Y:S02]  /*76e0*/  FFMA.FTZ R120, R120, c[0x0][0x23c], -R125.reuse ;  /* 0x00008f0078787a23 */ /* 0x100fe4000001087d */
[--C-:B------:R-:W-:Y:S02]  /*76f0*/  FFMA.FTZ R177, R184, c[0x0][0x23c], -R125.reuse ;  /* 0x00008f00b8b17a23 */ /* 0x100fe4000001087d */
[--C-:B------:R-:W-:Y:S01]  /*7700*/  FFMA.FTZ R168, R198, c[0x0][0x23c], -R125.reuse ;  /* 0x00008f00c6a87a23 */ /* 0x100fe2000001087d */
[----:B--2---:R-:W-:Y:S02]  /*7710*/  F2FP.PACK_AB R138, R85, R94 ;  /* 0x0000005e558a723e */ /* 0x004fe400000000ff */
[----:B------:R-:W-:Y:S01]  /*7720*/  MUFU.EX2 R5, R5 ;  /* 0x0000000500057308 */ /* 0x000fe20000000800 */
[----:B------:R-:W-:-:S02]  /*7730*/  FFMA.FTZ R170, R194, c[0x0][0x23c], -R125 ;  /* 0x00008f00c2aa7a23 */ /* 0x000fc4000001087d */
[----:B------:R-:W-:Y:S02]  /*7740*/  FADD.FTZ R104, R105, R104 ;  /* 0x0000006869687221 */ /* 0x000fe40000010000 */
[----:B------:R-:W-:Y:S02]  /*7750*/  FADD.FTZ R99, R99, R98 ;  /* 0x0000006263637221 */ /* 0x000fe40000010000 */
[----:B------:R-:W-:Y:S01]  /*7760*/  FADD.FTZ R103, R103, R104 ;  /* 0x0000006867677221 */ /* 0x000fe20000010000 */
[----:B------:R-:W-:Y:S01]  /*7770*/  MUFU.EX2 R86, R86 ;  /* 0x0000005600567308 */ /* 0x000fe20000000800 */
[----:B------:R-:W-:Y:S02]  /*7780*/  FADD.FTZ R94, R94, R99 ;  /* 0x000000635e5e7221 */ /* 0x000fe40000010000 */
[----:B------:R-:W-:Y:S02]  /*7790*/  FADD.FTZ R88, R88, R103 ;  /* 0x0000006758587221 */ /* 0x000fe40000010000 */
[----:B------:R-:W-:Y:S01]  /*77a0*/  FADD.FTZ R85, R85, R94 ;  /* 0x0000005e55557221 */ /* 0x000fe20000010000 */
[----:B-1----:R-:W-:-:S02]  /*77b0*/  FMNMX.FTZ R2, R2, R11, !PT ;  /* 0x0000000b02027209 */ /* 0x002fc40007810000 */
[----:B------:R-:W-:Y:S01]  /*77c0*/  MUFU.EX2 R77, R77 ;  /* 0x0000004d004d7308 */ /* 0x000fe20000000800 */
[--C-:B------:R-:W-:Y:S02]  /*77d0*/  FFMA.FTZ R186, R186, c[0x0][0x23c], -R125.reuse ;  /* 0x00008f00baba7a23 */ /* 0x100fe4000001087d */
[--C-:B------:R-:W-:Y:S01]  /*77e0*/  FFMA.FTZ R190, R190, c[0x0][0x23c], -R125.reuse ;  /* 0x00008f00bebe7a23 */ /* 0x100fe2000001087d */
[----:B------:R-:W1:Y:S01]  /*77f0*/  SHFL.BFLY PT, R9, R2, 0x1, 0x1f ;  /* 0x0c201f0002097f89 */ /* 0x000e6200000e0000 */
[--C-:B------:R-:W-:Y:S02]  /*7800*/  FFMA.FTZ R182, R182, c[0x0][0x23c], -R125.reuse ;  /* 0x00008f00b6b67a23 */ /* 0x100fe4000001087d */
[----:B------:R-:W-:Y:S01]  /*7810*/  FFMA.FTZ R174, R174, c[0x0][0x23c], -R125 ;  /* 0x00008f00aeae7a23 */ /* 0x000fe2000001087d */
[----:B------:R-:W-:Y:S01]  /*7820*/  MUFU.EX2 R71, R71 ;  /* 0x0000004700477308 */ /* 0x000fe20000000800 */
[--C-:B------:R-:W-:Y:S02]  /*7830*/  FFMA.FTZ R166, R205, c[0x0][0x23c], -R112.reuse ;  /* 0x00008f00cda67a23 */ /* 0x100fe40000010870 */
[----:B------:R-:W-:-:S02]  /*7840*/  FFMA.FTZ R181, R181, c[0x0][0x23c], -R112 ;  /* 0x00008f00b5b57a23 */ /* 0x000fc40000010870 */
[--C-:B------:R-:W-:Y:S02]  /*7850*/  FFMA.FTZ R194, R131, c[0x0][0x23c], -R112.reuse ;  /* 0x00008f0083c27a23 */ /* 0x100fe40000010870 */
[--C-:B------:R-:W-:Y:S01]  /*7860*/  FFMA.FTZ R130, R130, c[0x0][0x23c], -R125.reuse ;  /* 0x00008f0082827a23 */ /* 0x100fe2000001087d */
[----:B------:R-:W-:Y:S01]  /*7870*/  MUFU.EX2 R68, R68 ;  /* 0x0000004400447308 */ /* 0x000fe20000000800 */
[--C-:B------:R-:W-:Y:S02]  /*7880*/  FFMA.FTZ R131, R126, c[0x0][0x23c], -R125.reuse ;  /* 0x00008f007e837a23 */ /* 0x100fe4000001087d */
[----:B------:R-:W-:Y:S02]  /*7890*/  FFMA.FTZ R124, R124, c[0x0][0x23c], -R125 ;  /* 0x00008f007c7c7a23 */ /* 0x000fe4000001087d */
[--C-:B------:R-:W-:Y:S02]  /*78a0*/  FFMA.FTZ R111, R111, c[0x0][0x23c], -R112.reuse ;  /* 0x00008f006f6f7a23 */ /* 0x100fe40000010870 */
[--C-:B------:R-:W-:Y:S01]  /*78b0*/  FFMA.FTZ R110, R110, c[0x0][0x23c], -R112.reuse ;  /* 0x00008f006e6e7a23 */ /* 0x100fe20000010870 */
[----:B------:R-:W-:Y:S01]  /*78c0*/  MUFU.EX2 R84, R84 ;  /* 0x0000005400547308 */ /* 0x000fe20000000800 */
[----:B------:R-:W-:-:S02]  /*78d0*/  FFMA.FTZ R109, R109, c[0x0][0x23c], -R112 ;  /* 0x00008f006d6d7a23 */ /* 0x000fc40000010870 */
[----:B------:R-:W-:Y:S01]  /*78e0*/  FFMA.FTZ R108, R108, c[0x0][0x23c], -R112 ;  /* 0x00008f006c6c7a23 */ /* 0x000fe20000010870 */
[----:B-1----:R-:W-:Y:S02]  /*78f0*/  FMNMX.FTZ R2, R2, R9, !PT ;  /* 0x0000000902027209 */ /* 0x002fe40007810000 */
[----:B------:R-:W1:Y:S02]  /*7900*/  LDSM.16.MT88.4 R8, [R219+0x4000] ;  /* 0x00400000db08783b */ /* 0x000e640000004200 */
[C---:B------:R-:W-:Y:S01]  /*7910*/  FSETP.NEU.FTZ.AND P1, PT, R2.reuse, -INF , PT ;  /* 0xff8000000200780b */ /* 0x040fe20003f3d000 */
[----:B------:R-:W-:Y:S01]  /*7920*/  FMUL.FTZ R116, R2, c[0x0][0x23c] ;  /* 0x00008f0002747a20 */ /* 0x000fe20000410000 */
[----:B------:R-:W-:Y:S04]  /*7930*/  MUFU.EX2 R83, R83 ;  /* 0x0000005300537308 */ /* 0x000fe80000000800 */
[----:B------:R-:W-:-:S04]  /*7940*/  FSEL R116, R116, RZ, P1 ;  /* 0x000000ff74747208 */ /* 0x000fc80000800000 */
[----:B------:R-:W-:Y:S01]  /*7950*/  MUFU.EX2 R92, R92 ;  /* 0x0000005c005c7308 */ /* 0x000fe20000000800 */
[--C-:B------:R-:W-:Y:S02]  /*7960*/  FFMA.FTZ R106, R76, c[0x0][0x23c], -R116.reuse ;  /* 0x00008f004c6a7a23 */ /* 0x100fe40000010874 */
[--C-:B------:R-:W-:Y:S02]  /*7970*/  FFMA.FTZ R107, R137, c[0x0][0x23c], -R116.reuse ;  /* 0x00008f00896b7a23 */ /* 0x100fe40000010874 */
[--C-:B------:R-:W-:Y:S02]  /*7980*/  FFMA.FTZ R91, R75, c[0x0][0x23c], -R116.reuse ;  /* 0x00008f004b5b7a23 */ /* 0x100fe40000010874 */
[----:B------:R-:W-:Y:S01]  /*7990*/  FFMA.FTZ R90, R135, c[0x0][0x23c], -R116 ;  /* 0x00008f00875a7a23 */ /* 0x000fe20000010874 */
[----:B------:R-:W-:Y:S01]  /*79a0*/  MUFU.EX2 R106, R106 ;  /* 0x0000006a006a7308 */ /* 0x000fe20000000800 */
[--C-:B------:R-:W-:Y:S01]  /*79b0*/  FFMA.FTZ R75, R74, c[0x0][0x23c], -R125.reuse ;  /* 0x00008f004a4b7a23 */ /* 0x100fe2000001087d */
[----:B------:R-:W-:Y:S01]  /*79c0*/  F2FP.PACK_AB R135, R87, R100 ;  /* 0x000000645787723e */ /* 0x000fe200000000ff */
[----:B------:R-:W-:-:S02]  /*79d0*/  FFMA.FTZ R74, R16, c[0x0][0x23c], -R125 ;  /* 0x00008f00104a7a23 */ /* 0x000fc4000001087d */
[--C-:B------:R-:W-:Y:S02]  /*79e0*/  FFMA.FTZ R72, R17, c[0x0][0x23c], -R116.reuse ;  /* 0x00008f0011487a23 */ /* 0x100fe40000010874 */
[----:B------:R-:W2:Y:S01]  /*79f0*/  LDSM.16.MT88.4 R16, [R220+0x4400] ;  /* 0x00440000dc10783b */ /* 0x000ea20000004200 */
[----:B------:R-:W3:Y:S01]  /*7a00*/  MUFU.EX2 R107, R107 ;  /* 0x0000006b006b7308 */ /* 0x000ee20000000800 */
[--C-:B------:R-:W-:Y:S02]  /*7a10*/  FFMA.FTZ R82, R79, c[0x0][0x23c], -R116.reuse ;  /* 0x00008f004f527a23 */ /* 0x100fe40000010874 */
[--C-:B------:R-:W-:Y:S01]  /*7a20*/  FFMA.FTZ R81, R133, c[0x0][0x23c], -R116.reuse ;  /* 0x00008f0085517a23 */ /* 0x100fe20000010874 */
[----:B------:R-:W-:Y:S01]  /*7a30*/  F2FP.PACK_AB R133, R101, R102 ;  /* 0x000000666585723e */ /* 0x000fe200000000ff */
[----:B------:R-:W-:Y:S02]  /*7a40*/  FFMA.FTZ R79, R145, c[0x0][0x23c], -R116 ;  /* 0x00008f00914f7a23 */ /* 0x000fe40000010874 */
[----:B------:R-:W-:Y:S01]  /*7a50*/  FFMA.FTZ R76, R21, c[0x0][0x23c], -R112 ;  /* 0x00008f00154c7a23 */ /* 0x000fe20000010870 */
[----:B------:R-:W-:Y:S01]  /*7a60*/  MUFU.EX2 R91, R91 ;  /* 0x0000005b005b7308 */ /* 0x000fe20000000800 */
[----:B------:R-:W4:Y:S01]  /*7a70*/  LDSM.16.MT88.4 R20, [R219+0x4800] ;  /* 0x00480000db14783b */ /* 0x000f220000004200 */
[--C-:B------:R-:W-:Y:S01]  /*7a80*/  FFMA.FTZ R96, R203, c[0x0][0x23c], -R116.reuse ;  /* 0x00008f00cb607a23 */ /* 0x100fe20000010874 */
[----:B------:R-:W-:Y:S01]  /*7a90*/  HMMA.16816.F32 R160, R132, R148, RZ ;  /* 0x0000009484a0723c */ /* 0x000fe200000018ff */
[----:B------:R-:W-:-:S02]  /*7aa0*/  FFMA.FTZ R95, R127, c[0x0][0x23c], -R116 ;  /* 0x00008f007f5f7a23 */ /* 0x000fc40000010874 */
[--C-:B------:R-:W-:Y:S02]  /*7ab0*/  FFMA.FTZ R97, R117, c[0x0][0x23c], -R116.reuse ;  /* 0x00008f0075617a23 */ /* 0x100fe40000010874 */
[----:B------:R-:W5:Y:S01]  /*7ac0*/  MUFU.EX2 R90, R90 ;  /* 0x0000005a005a7308 */ /* 0x000f620000000800 */
[----:B---3--:R-:W-:Y:S01]  /*7ad0*/  F2FP.PACK_AB R137, R107, R106 ;  /* 0x0000006a6b89723e */ /* 0x008fe200000000ff */
[--C-:B------:R-:W-:Y:S01]  /*7ae0*/  FFMA.FTZ R114, R121, c[0x0][0x23c], -R116.reuse ;  /* 0x00008f0079727a23 */ /* 0x100fe20000010874 */
[----:B-1----:R-:W-:Y:S01]  /*7af0*/  HMMA.16816.F32 R144, R132, R8, RZ ;  /* 0x000000088490723c */ /* 0x002fe200000018ff */
[--C-:B------:R-:W-:Y:S02]  /*7b00*/  FFMA.FTZ R121, R128, c[0x0][0x23c], -R125.reuse ;  /* 0x00008f0080797a23 */ /* 0x100fe4000001087d */
[----:B------:R-:W-:Y:S02]  /*7b10*/  FFMA.FTZ R164, R167, c[0x0][0x23c], -R116 ;  /* 0x00008f00a7a47a23 */ /* 0x000fe40000010874 */
[----:B------:R-:W1:Y:S01]  /*7b20*/  MUFU.EX2 R75, R75 ;  /* 0x0000004b004b7308 */ /* 0x000e620000000800 */
[----:B------:R-:W-:-:S02]  /*7b30*/  FFMA.FTZ R127, R200, c[0x0][0x23c], -R125 ;  /* 0x00008f00c87f7a23 */ /* 0x000fc4000001087d */
[--C-:B------:R-:W-:Y:S02]  /*7b40*/  FFMA.FTZ R129, R129, c[0x0][0x23c], -R116.reuse ;  /* 0x00008f0081817a23 */ /* 0x100fe40000010874 */
[--C-:B------:R-:W-:Y:S02]  /*7b50*/  FFMA.FTZ R128, R173, c[0x0][0x23c], -R116.reuse ;  /* 0x00008f00ad807a23 */ /* 0x100fe40000010874 */
[--C-:B------:R-:W-:Y:S01]  /*7b60*/  FFMA.FTZ R167, R201, c[0x0][0x23c], -R116.reuse ;  /* 0x00008f00c9a77a23 */ /* 0x100fe20000010874 */
[----:B-----5:R-:W-:Y:S01]  /*7b70*/  F2FP.PACK_AB R139, R90, R91 ;  /* 0x0000005b5a8b723e */ /* 0x020fe200000000ff */
[----:B------:R-:W-:Y:S01]  /*7b80*/  MUFU.EX2 R74, R74 ;  /* 0x0000004a004a7308 */ /* 0x000fe20000000800 */
[----:B------:R-:W-:Y:S02]  /*7b90*/  FFMA.FTZ R173, R196, c[0x0][0x23c], -R125 ;  /* 0x00008f00c4ad7a23 */ /* 0x000fe4000001087d */
[--C-:B------:R-:W-:Y:S02]  /*7ba0*/  FFMA.FTZ R180, R199, c[0x0][0x23c], -R116.reuse ;  /* 0x00008f00c7b47a23 */ /* 0x100fe40000010874 */
[--C-:B------:R-:W-:Y:S01]  /*7bb0*/  FFMA.FTZ R179, R197, c[0x0][0x23c], -R116.reuse ;  /* 0x00008f00c5b37a23 */ /* 0x100fe20000010874 */
[----:B------:R-:W-:Y:S01]  /*7bc0*/  HMMA.16816.F32 R156, R136, R148, RZ ;  /* 0x00000094889c723c */ /* 0x000fe200000018ff */
[--C-:B------:R-:W-:Y:S01]  /*7bd0*/  FFMA.FTZ R183, R183, c[0x0][0x23c], -R116.reuse ;  /* 0x00008f00b7b77a23 */ /* 0x100fe20000010874 */
[----:B------:R-:W-:Y:S01]  /*7be0*/  MUFU.EX2 R81, R81 ;  /* 0x0000005100517308 */ /* 0x000fe20000000800 */
[----:B------:R-:W-:-:S02]  /*7bf0*/  FFMA.FTZ R184, R189, c[0x0][0x23c], -R116 ;  /* 0x00008f00bdb87a23 */ /* 0x000fc40000010874 */
[----:B------:R-:W-:Y:S02]  /*7c00*/  FADD.FTZ R101, R102, R101 ;  /* 0x0000006566657221 */ /* 0x000fe40000010000 */
[----:B------:R-:W-:Y:S01]  /*7c10*/  FFMA.FTZ R189, R195, c[0x0][0x23c], -R112 ;  /* 0x00008f00c3bd7a23 */ /* 0x000fe20000010870 */
[C---:B------:R-:W-:Y:S01]  /*7c20*/  HMMA.16816.F32 R140, R136.reuse, R8, RZ ;  /* 0x00000008888c723c */ /* 0x040fe200000018ff */
[----:B------:R-:W-:Y:S01]  /*7c30*/  FADD.FTZ R100, R100, R101 ;  /* 0x0000006564647221 */ /* 0x000fe20000010000 */
[----:B------:R-:W3:Y:S01]  /*7c40*/  MUFU.EX2 R72, R72 ;  /* 0x0000004800487308 */ /* 0x000ee20000000800 */
[--C-:B------:R-:W-:Y:S02]  /*7c50*/  FFMA.FTZ R197, R188, c[0x0][0x23c], -R125.reuse ;  /* 0x00008f00bcc57a23 */ /* 0x100fe4000001087d */
[----:B------:R-:W-:Y:S02]  /*7c60*/  FADD.FTZ R87, R87, R100 ;  /* 0x0000006457577221 */ /* 0x000fe40000010000 */
[----:B-1----:R-:W-:Y:S01]  /*7c70*/  F2FP.PACK_AB R8, R75, R80 ;  /* 0x000000504b08723e */ /* 0x002fe200000000ff */
[----:B------:R-:W-:Y:S01]  /*7c80*/  HMMA.16816.F32 R152, R136, R150, RZ ;  /* 0x000000968898723c */ /* 0x000fe200000018ff */
[----:B------:R-:W-:Y:S01]  /*7c90*/  FFMA.FTZ R195, R192, c[0x0][0x23c], -R125 ;  /* 0x00008f00c0c37a23 */ /* 0x000fe2000001087d */
[----:B------:R-:W-:Y:S01]  /*7ca0*/  MUFU.EX2 R82, R82 ;  /* 0x0000005200527308 */ /* 0x000fe20000000800 */
[----:B------:R-:W-:-:S02]  /*7cb0*/  FFMA.FTZ R188, R191, c[0x0][0x23c], -R116 ;  /* 0x00008f00bfbc7a23 */ /* 0x000fc40000010874 */
[----:B------:R-:W-:Y:S02]  /*7cc0*/  FADD.FTZ R80, R80, R85 ;  /* 0x0000005550507221 */ /* 0x000fe40000010000 */
[--C-:B------:R-:W-:Y:S01]  /*7cd0*/  FFMA.FTZ R191, R193, c[0x0][0x23c], -R116.reuse ;  /* 0x00008f00c1bf7a23 */ /* 0x100fe20000010874 */
[----:B------:R-:W-:Y:S01]  /*7ce0*/  HMMA.16816.F32 R136, R136, R10, RZ ;  /* 0x0000000a8888723c */ /* 0x000fe200000018ff */
[--C-:B------:R-:W-:Y:S01]  /*7cf0*/  FFMA.FTZ R187, R187, c[0x0][0x23c], -R116.reuse ;  /* 0x00008f00bbbb7a23 */ /* 0x100fe20000010874 */
[----:B------:R-:W1:Y:S01]  /*7d00*/  MUFU.EX2 R79, R79 ;  /* 0x0000004f004f7308 */ /* 0x000e620000000800 */
[----:B---3--:R-:W-:Y:S01]  /*7d10*/  F2FP.PACK_AB R9, R72, R81 ;  /* 0x000000514809723e */ /* 0x008fe200000000ff */
[----:B------:R-:W-:Y:S02]  /*7d20*/  FFMA.FTZ R192, R185, c[0x0][0x23c], -R116 ;  /* 0x00008f00b9c07a23 */ /* 0x000fe40000010874 */
[----:B------:R-:W-:Y:S02]  /*7d30*/  FADD.FTZ R75, R75, R80 ;  /* 0x000000504b4b7221 */ /* 0x000fe40000010000 */
[----:B------:R-:W-:Y:S01]  /*7d40*/  HMMA.16816.F32 R148, R132, R150, RZ ;  /* 0x000000968494723c */ /* 0x000fe200000018ff */
[----:B------:R-:W-:Y:S01]  /*7d50*/  FFMA.FTZ R117, R207, c[0x0][0x23c], -R112 ;  /* 0x00008f00cf757a23 */ /* 0x000fe20000010870 */
[----:B------:R-:W-:Y:S01]  /*7d60*/  MUFU.EX2 R93, R93 ;  /* 0x0000005d005d7308 */ /* 0x000fe20000000800 */
[----:B------:R-:W-:-:S02]  /*7d70*/  FADD.FTZ R106, R106, R107 ;  /* 0x0000006b6a6a7221 */ /* 0x000fc40000010000 */
[--C-:B------:R-:W-:Y:S02]  /*7d80*/  FFMA.FTZ R185, R178, c[0x0][0x23c], -R125.reuse ;  /* 0x00008f00b2b97a23 */ /* 0x100fe4000001087d */
[----:B------:R-:W-:Y:S01]  /*7d90*/  FADD.FTZ R91, R91, R106 ;  /* 0x0000006a5b5b7221 */ /* 0x000fe20000010000 */
[----:B------:R-:W-:Y:S01]  /*7da0*/  HMMA.16816.F32 R132, R132, R10, RZ ;  /* 0x0000000a8484723c */ /* 0x000fe200000018ff */
[----:B------:R-:W-:Y:S01]  /*7db0*/  FFMA.FTZ R193, R172, c[0x0][0x23c], -R125 ;  /* 0x00008f00acc17a23 */ /* 0x000fe2000001087d */
[----:B------:R-:W-:Y:S01]  /*7dc0*/  MUFU.EX2 R96, R96 ;  /* 0x0000006000607308 */ /* 0x000fe20000000800 */
[----:B------:R-:W-:Y:S02]  /*7dd0*/  FADD.FTZ R90, R90, R91 ;  /* 0x0000005b5a5a7221 */ /* 0x000fe40000010000 */
[--C-:B------:R-:W-:Y:S02]  /*7de0*/  FFMA.FTZ R172, R175, c[0x0][0x23c], -R116.reuse ;  /* 0x00008f00afac7a23 */ /* 0x100fe40000010874 */
[----:B------:R-:W-:Y:S01]  /*7df0*/  F2FP.PACK_AB R10, R5, R74 ;  /* 0x0000004a050a723e */ /* 0x000fe200000000ff */
[----:B------:R-:W-:Y:S01]  /*7e00*/  FADD.FTZ R74, R74, R75 ;  /* 0x0000004b4a4a7221 */ /* 0x000fe20000010000 */
[----:B-1----:R-:W-:Y:S01]  /*7e10*/  F2FP.PACK_AB R11, R79, R82 ;  /* 0x000000524f0b723e */ /* 0x002fe200000000ff */
[----:B------:R-:W1:Y:S01]  /*7e20*/  MUFU.EX2 R95, R95 ;  /* 0x0000005f005f7308 */ /* 0x000e620000000800 */
[----:B------:R-:W-:-:S02]  /*7e30*/  FFMA.FTZ R171, R171, c[0x0][0x23c], -R116 ;  /* 0x00008f00abab7a23 */ /* 0x000fc40000010874 */
[----:B------:R-:W-:Y:S02]  /*7e40*/  FADD.FTZ R5, R5, R74 ;  /* 0x0000004a05057221 */ /* 0x000fe40000010000 */
[--C-:B------:R-:W-:Y:S01]  /*7e50*/  FFMA.FTZ R169, R169, c[0x0][0x23c], -R116.reuse ;  /* 0x00008f00a9a97a23 */ /* 0x100fe20000010874 */
[C---:B--2---:R-:W-:Y:S01]  /*7e60*/  HMMA.16816.F32 R156, R8.reuse, R16, R156 ;  /* 0x00000010089c723c */ /* 0x044fe2000000189c */
[----:B------:R-:W-:Y:S01]  /*7e70*/  FFMA.FTZ R178, R165, c[0x0][0x23c], -R116 ;  /* 0x00008f00a5b27a23 */ /* 0x000fe20000010874 */
[----:B------:R-:W-:Y:S01]  /*7e80*/  MUFU.EX2 R97, R97 ;  /* 0x0000006100617308 */ /* 0x000fe20000000800 */
[----:B------:R-:W-:Y:S02]  /*7e90*/  FADD.FTZ R81, R81, R90 ;  /* 0x0000005a51517221 */ /* 0x000fe40000010000 */
[----:B------:R-:W-:Y:S02]  /*7ea0*/  FFMA.FTZ R125, R122, c[0x0][0x23c], -R125 ;  /* 0x00008f007a7d7a23 */ /* 0x000fe4000001087d */
[----:B------:R-:W-:Y:S01]  /*7eb0*/  FADD.FTZ R81, R72, R81 ;  /* 0x0000005148517221 */ /* 0x000fe20000010000 */
[----:B------:R-:W-:Y:S01]  /*7ec0*/  HMMA.16816.F32 R140, R8, R12, R140 ;  /* 0x0000000c088c723c */ /* 0x000fe2000000188c */
[----:B------:R-:W-:Y:S01]  /*7ed0*/  FFMA.FTZ R122, R123, c[0x0][0x23c], -R116 ;  /* 0x00008f007b7a7a23 */ /* 0x000fe20000010874 */
[----:B------:R-:W2:Y:S01]  /*7ee0*/  MUFU.EX2 R114, R114 ;  /* 0x0000007200727308 */ /* 0x000ea20000000800 */
[----:B------:R-:W-:-:S02]  /*7ef0*/  FADD.FTZ R82, R82, R81 ;  /* 0x0000005152527221 */ /* 0x000fc40000010000 */
[----:B------:R-:W-:Y:S02]  /*7f00*/  FFMA.FTZ R119, R119, c[0x0][0x23c], -R116 ;  /* 0x00008f0077777a23 */ /* 0x000fe40000010874 */
[----:B------:R-:W-:Y:S01]  /*7f10*/  FADD.FTZ R79, R79, R82 ;  /* 0x000000524f4f7221 */ /* 0x000fe20000010000 */
[C---:B------:R-:W-:Y:S02]  /*7f20*/  HMMA.16816.F32 R152, R8.reuse, R18, R152 ;  /* 0x000000120898723c */ /* 0x040fe40000001898 */
[----:B------:R-:W-:Y:S06]  /*7f30*/  MUFU.EX2 R67, R67 ;  /* 0x0000004300437308 */ /* 0x000fec0000000800 */
[----:B------:R-:W-:Y:S02]  /*7f40*/  HMMA.16816.F32 R136, R8, R14, R136 ;  /* 0x0000000e0888723c */ /* 0x000fe40000001888 */
[----:B------:R-:W3:Y:S05]  /*7f50*/  MUFU.EX2 R42, R42 ;  /* 0x0000002a002a7308 */ /* 0x000eea0000000800 */
[----:B------:R-:W-:Y:S01]  /*7f60*/  F2FP.PACK_AB R8, R78, R89 ;  /* 0x000000594e08723e */ /* 0x000fe200000000ff */
[----:B------:R-:W-:Y:S01]  /*7f70*/  FADD.FTZ R89, R89, R88 ;  /* 0x0000005859597221 */ /* 0x000fe20000010000 */
[----:B------:R-:W-:Y:S01]  /*7f80*/  F2FP.PACK_AB R9, R77, R86 ;  /* 0x000000564d09723e */ /* 0x000fe200000000ff */
[----:B------:R-:W-:Y:S01]  /*7f90*/  MUFU.EX2 R43, R43 ;  /* 0x0000002b002b7308 */ /* 0x000fe20000000800 */
[----:B------:R-:W-:Y:S01]  /*7fa0*/  F2FP.PACK_AB R10, R70, R73 ;  /* 0x00000049460a723e */ /* 0x000fe200000000ff */
[----:B------:R-:W-:Y:S01]  /*7fb0*/  FADD.FTZ R86, R86, R87 ;  /* 0x0000005756567221 */ /* 0x000fe20000010000 */
[----:B------:R-:W-:Y:S01]  /*7fc0*/  F2FP.PACK_AB R11, R68, R71 ;  /* 0x00000047440b723e */ /* 0x000fe200000000ff */
[----:B------:R-:W-:-:S02]  /*7fd0*/  FADD.FTZ R78, R78, R89 ;  /* 0x000000594e4e7221 */ /* 0x000fc40000010000 */
[----:B------:R-:W-:Y:S02]  /*7fe0*/  FADD.FTZ R86, R77, R86 ;  /* 0x000000564d567221 */ /* 0x000fe40000010000 */
[----:B------:R-:W5:Y:S01]  /*7ff0*/  MUFU.EX2 R40, R40 ;  /* 0x0000002800287308 */ /* 0x000f620000000800 */
[----:B------:R-:W-:Y:S01]  /*8000*/  FADD.FTZ R73, R73, R78 ;  /* 0x0000004e49497221 */ /* 0x000fe20000010000 */
[C---:B------:R-:W-:Y:S01]  /*8010*/  HMMA.16816.F32 R160, R8.reuse, R16, R160 ;  /* 0x0000001008a0723c */ /* 0x040fe200000018a0 */
[----:B------:R-:W-:Y:S02]  /*8020*/  FADD.FTZ R71, R71, R86 ;  /* 0x0000005647477221 */ /* 0x000fe40000010000 */
[----:B------:R-:W-:Y:S02]  /*8030*/  FADD.FTZ R70, R70, R73 ;  /* 0x0000004946467221 */ /* 0x000fe40000010000 */
[----:B------:R-:W-:Y:S01]  /*8040*/  FADD.FTZ R68, R68, R71 ;  /* 0x0000004744447221 */ /* 0x000fe20000010000 */
[----:B------:R-:W-:Y:S02]  /*8050*/  MUFU.EX2 R118, R118 ;  /* 0x0000007600767308 */ /* 0x000fe40000000800 */
[C---:B------:R-:W-:Y:S06]  /*8060*/  HMMA.16816.F32 R144, R8.reuse, R12, R144 ;  /* 0x0000000c0890723c */ /* 0x040fec0000001890 */
[----:B------:R-:W1:Y:S02]  /*8070*/  MUFU.EX2 R121, R121 ;  /* 0x0000007900797308 */ /* 0x000e640000000800 */
[C---:B------:R-:W-:Y:S01]  /*8080*/  HMMA.16816.F32 R148, R8.reuse, R18, R148 ;  /* 0x000000120894723c */ /* 0x040fe20000001894 */
[----:B------:R-:W3:Y:S05]  /*8090*/  LDSM.16.MT88.4 R16, [R220+0x4c00] ;  /* 0x004c0000dc10783b */ /* 0x000eea0000004200 */
[----:B------:R-:W-:Y:S02]  /*80a0*/  MUFU.EX2 R120, R120 ;  /* 0x0000007800787308 */ /* 0x000fe40000000800 */
[----:B------:R-:W-:Y:S01]  /*80b0*/  HMMA.16816.F32 R132, R8, R14, R132 ;  /* 0x0000000e0884723c */ /* 0x000fe20000001884 */
[----:B------:R-:W3:Y:S05]  /*80c0*/  LDSM.16.MT88.4 R12, [R219+0x4c00] ;  /* 0x004c0000db0c783b */ /* 0x000eea0000004200 */
[----:B------:R-:W-:Y:S01]  /*80d0*/  MUFU.EX2 R127, R127 ;  /* 0x0000007f007f7308 */ /* 0x000fe20000000800 */
[----:B------:R-:W-:Y:S01]  /*80e0*/  F2FP.PACK_AB R8, R83, R84 ;  /* 0x000000545308723e */ /* 0x000fe200000000ff */
[----:B------:R-:W-:Y:S01]  /*80f0*/  FADD.FTZ R84, R84, R5 ;  /* 0x0000000554547221 */ /* 0x000fe20000010000 */
[----:B-1----:R-:W-:Y:S01]  /*8100*/  F2FP.PACK_AB R9, R95, R96 ;  /* 0x000000605f09723e */ /* 0x002fe200000000ff */
[----:B------:R-:W-:Y:S01]  /*8110*/  FADD.FTZ R96, R96, R79 ;  /* 0x0000004f60607221 */ /* 0x000fe20000010000 */
[----:B------:R-:W-:Y:S01]  /*8120*/  F2FP.PACK_AB R10, R93, R92 ;  /* 0x0000005c5d0a723e */ /* 0x000fe200000000ff */
[----:B------:R-:W-:Y:S01]  /*8130*/  FADD.FTZ R83, R83, R84 ;  /* 0x0000005453537221 */ /* 0x000fe20000010000 */
[----:B--2---:R-:W-:Y:S01]  /*8140*/  F2FP.PACK_AB R11, R114, R97 ;  /* 0x00000061720b723e */ /* 0x004fe200000000ff */
[----:B------:R-:W-:Y:S01]  /*8150*/  MUFU.EX2 R129, R129 ;  /* 0x0000008100817308 */ /* 0x000fe20000000800 */
[----:B------:R-:W-:-:S02]  /*8160*/  FADD.FTZ R96, R95, R96 ;  /* 0x000000605f607221 */ /* 0x000fc40000010000 */
[----:B------:R-:W-:Y:S02]  /*8170*/  FADD.FTZ R92, R92, R83 ;  /* 0x000000535c5c7221 */ /* 0x000fe40000010000 */
[----:B------:R-:W-:Y:S01]  /*8180*/  FADD.FTZ R97, R97, R96 ;  /* 0x0000006061617221 */ /* 0x000fe20000010000 */
[----:B------:R-:W-:Y:S01]  /*8190*/  HMMA.16816.F32 R156, R8, R24, R156 ;  /* 0x00000018089c723c */ /* 0x000fe2000000189c */
[----:B------:R-:W-:Y:S01]  /*81a0*/  FADD.FTZ R93, R93, R92 ;  /* 0x0000005c5d5d7221 */ /* 0x000fe20000010000 */
[----:B------:R-:W1:Y:S01]  /*81b0*/  MUFU.EX2 R128, R128 ;  /* 0x0000008000807308 */ /* 0x000e620000000800 */
[----:B------:R-:W-:-:S05]  /*81c0*/  FADD.FTZ R114, R114, R97 ;  /* 0x0000006172727221 */ /* 0x000fca0000010000 */
[C---:B----4-:R-:W-:Y:S02]  /*81d0*/  HMMA.16816.F32 R140, R8.reuse, R20, R140 ;  /* 0x00000014088c723c */ /* 0x050fe4000000188c */
[----:B------:R-:W-:Y:S06]  /*81e0*/  MUFU.EX2 R164, R164 ;  /* 0x000000a400a47308 */ /* 0x000fec0000000800 */
[C---:B------:R-:W-:Y:S02]  /*81f0*/  HMMA.16816.F32 R152, R8.reuse, R26, R152 ;  /* 0x0000001a0898723c */ /* 0x040fe40000001898 */
[----:B------:R-:W2:Y:S06]  /*8200*/  MUFU.EX2 R167, R167 ;  /* 0x000000a700a77308 */ /* 0x000eac0000000800 */
[----:B------:R-:W-:Y:S02]  /*8210*/  HMMA.16816.F32 R136, R8, R22, R136 ;  /* 0x000000160888723c */ /* 0x000fe40000001888 */
[----:B------:R-:W-:Y:S05]  /*8220*/  MUFU.EX2 R41, R41 ;  /* 0x0000002900297308 */ /* 0x000fea0000000800 */
[----:B------:R-:W-:Y:S01]  /*8230*/  F2FP.PACK_AB R8, R66, R69 ;  /* 0x000000454208723e */ /* 0x000fe200000000ff */
[----:B------:R-:W-:Y:S01]  /*8240*/  FADD.FTZ R69, R69, R70 ;  /* 0x0000004645457221 */ /* 0x000fe20000010000 */
[----:B---3--:R-:W-:Y:S01]  /*8250*/  F2FP.PACK_AB R9, R42, R67 ;  /* 0x000000432a09723e */ /* 0x008fe200000000ff */
[----:B------:R-:W3:Y:S01]  /*8260*/  MUFU.EX2 R38, R38 ;  /* 0x0000002600267308 */ /* 0x000ee20000000800 */
[----:B------:R-:W-:Y:S01]  /*8270*/  F2FP.PACK_AB R10, R64, R65 ;  /* 0x00000041400a723e */ /* 0x000fe200000000ff */
[----:B------:R-:W-:Y:S01]  /*8280*/  FADD.FTZ R67, R67, R68 ;  /* 0x0000004443437221 */ /* 0x000fe20000010000 */
[----:B-----5:R-:W-:Y:S01]  /*8290*/  F2FP.PACK_AB R11, R40, R43 ;  /* 0x0000002b280b723e */ /* 0x020fe200000000ff */
[----:B------:R-:W-:-:S02]  /*82a0*/  FADD.FTZ R66, R66, R69 ;  /* 0x0000004542427221 */ /* 0x000fc40000010000 */
[----:B------:R-:W-:Y:S02]  /*82b0*/  FADD.FTZ R42, R42, R67 ;  /* 0x000000432a2a7221 */ /* 0x000fe40000010000 */
[----:B------:R-:W4:Y:S01]  /*82c0*/  MUFU.EX2 R39, R39 ;  /* 0x0000002700277308 */ /* 0x000f220000000800 */
[----:B------:R-:W-:Y:S01]  /*82d0*/  FADD.FTZ R65, R65, R66 ;  /* 0x0000004241417221 */ /* 0x000fe20000010000 */
[C---:B------:R-:W-:Y:S01]  /*82e0*/  HMMA.16816.F32 R160, R8.reuse, R24, R160 ;  /* 0x0000001808a0723c */ /* 0x040fe200000018a0 */
[----:B------:R-:W-:Y:S02]  /*82f0*/  FADD.FTZ R43, R43, R42 ;  /* 0x0000002a2b2b7221 */ /* 0x000fe40000010000 */
[----:B------:R-:W-:Y:S02]  /*8300*/  FADD.FTZ R64, R64, R65 ;  /* 0x0000004140407221 */ /* 0x000fe40000010000 */
[----:B------:R-:W-:Y:S01]  /*8310*/  FADD.FTZ R40, R40, R43 ;  /* 0x0000002b28287221 */ /* 0x000fe20000010000 */
[----:B------:R-:W-:Y:S02]  /*8320*/  MUFU.EX2 R168, R168 ;  /* 0x000000a800a87308 */ /* 0x000fe40000000800 */
[C---:B------:R-:W-:Y:S01]  /*8330*/  HMMA.16816.F32 R148, R8.reuse, R26, R148 ;  /* 0x0000001a0894723c */ /* 0x040fe20000001894 */
[----:B------:R-:W5:Y:S05]  /*8340*/  LDSM.16.MT88.4 R24, [R220+0x5000] ;  /* 0x00500000dc18783b */ /* 0x000f6a0000004200 */
[----:B------:R-:W1:Y:S02]  /*8350*/  MUFU.EX2 R173, R173 ;  /* 0x000000ad00ad7308 */ /* 0x000e640000000800 */
[C---:B------:R-:W-:Y:S06]  /*8360*/  HMMA.16816.F32 R144, R8.reuse, R20, R144 ;  /* 0x000000140890723c */ /* 0x040fec0000001890 */
[----:B------:R-:W-:Y:S02]  /*8370*/  MUFU.EX2 R170, R170 ;  /* 0x000000aa00aa7308 */ /* 0x000fe40000000800 */
[----:B------:R-:W-:Y:S01]  /*8380*/  HMMA.16816.F32 R132, R8, R22, R132 ;  /* 0x000000160884723c */ /* 0x000fe20000001884 */
[----:B------:R-:W3:Y:S05]  /*8390*/  LDSM.16.MT88.4 R20, [R219+0x5000] ;  /* 0x00500000db14783b */ /* 0x000eea0000004200 */
[----:B------:R-:W-:Y:S01]  /*83a0*/  MUFU.EX2 R177, R177 ;  /* 0x000000b100b17308 */ /* 0x000fe20000000800 */
[----:B------:R-:W-:Y:S01]  /*83b0*/  F2FP.PACK_AB R8, R121, R118 ;  /* 0x000000767908723e */ /* 0x000fe200000000ff */
[----:B------:R-:W-:Y:S01]  /*83c0*/  FADD.FTZ R118, R118, R93 ;  /* 0x0000005d76767221 */ /* 0x000fe20000010000 */
[C---:B-1----:R-:W-:Y:S01]  /*83d0*/  F2FP.PACK_AB R9, R128.reuse, R129 ;  /* 0x000000818009723e */ /* 0x042fe200000000ff */
        /* <DEDUP_REMOVED lines=12> */
[C---:B------:R-:W-:Y:S02]  /*84a0*/  HMMA.16816.F32 R152, R8.reuse, R18, R152 ;  /* 0x000000120898723c */ /* 0x040fe40000001898 */
[----:B------:R-:W-:Y:S06]  /*84b0*/  MUFU.EX2 R183, R183 ;  /* 0x000000b700b77308 */ /* 0x000fec0000000800 */
[C---:B------:R-:W-:Y:S02]  /*84c0*/  HMMA.16816.F32 R140, R8.reuse, R12, R140 ;  /* 0x0000000c088c723c */ /* 0x040fe4000000188c */
[----:B------:R-:W2:Y:S06]  /*84d0*/  MUFU.EX2 R184, R184 ;  /* 0x000000b800b87308 */ /* 0x000eac0000000800 */
[----:B------:R-:W-:Y:S02]  /*84e0*/  HMMA.16816.F32 R136, R8, R14, R136 ;  /* 0x0000000e0888723c */ /* 0x000fe40000001888 */
[----:B------:R-:W1:Y:S05]  /*84f0*/  MUFU.EX2 R58, R58 ;  /* 0x0000003a003a7308 */ /* 0x000e6a0000000800 */
[----:B------:R-:W-:Y:S01]  /*8500*/  F2FP.PACK_AB R8, R62, R63 ;  /* 0x0000003f3e08723e */ /* 0x000fe200000000ff */
[----:B------:R-:W-:Y:S01]  /*8510*/  FADD.FTZ R63, R63, R64 ;  /* 0x000000403f3f7221 */ /* 0x000fe20000010000 */
[----:B---3--:R-:W-:Y:S01]  /*8520*/  F2FP.PACK_AB R9, R38, R41 ;  /* 0x000000292609723e */ /* 0x008fe200000000ff */
[----:B------:R-:W-:Y:S01]  /*8530*/  MUFU.EX2 R57, R57 ;  /* 0x0000003900397308 */ /* 0x000fe20000000800 */
[----:B------:R-:W-:Y:S01]  /*8540*/  F2FP.PACK_AB R10, R60, R61 ;  /* 0x0000003d3c0a723e */ /* 0x000fe200000000ff */
[----:B------:R-:W-:Y:S01]  /*8550*/  FADD.FTZ R41, R41, R40 ;  /* 0x0000002829297221 */ /* 0x000fe20000010000 */
[----:B----4-:R-:W-:Y:S01]  /*8560*/  F2FP.PACK_AB R11, R34, R39 ;  /* 0x00000027220b723e */ /* 0x010fe200000000ff */
[----:B------:R-:W-:-:S02]  /*8570*/  FADD.FTZ R62, R62, R63 ;  /* 0x0000003f3e3e7221 */ /* 0x000fc40000010000 */
[----:B------:R-:W-:Y:S02]  /*8580*/  FADD.FTZ R38, R38, R41 ;  /* 0x0000002926267221 */ /* 0x000fe40000010000 */
[----:B------:R-:W-:Y:S01]  /*8590*/  MUFU.EX2 R56, R56 ;  /* 0x0000003800387308 */ /* 0x000fe20000000800 */
[----:B------:R-:W-:Y:S01]  /*85a0*/  FADD.FTZ R61, R61, R62 ;  /* 0x0000003e3d3d7221 */ /* 0x000fe20000010000 */
[C---:B------:R-:W-:Y:S01]  /*85b0*/  HMMA.16816.F32 R160, R8.reuse, R16, R160 ;  /* 0x0000001008a0723c */ /* 0x040fe200000018a0 */
[----:B------:R-:W-:Y:S02]  /*85c0*/  FADD.FTZ R39, R39, R38 ;  /* 0x0000002627277221 */ /* 0x000fe40000010000 */
[----:B------:R-:W-:Y:S02]  /*85d0*/  FADD.FTZ R60, R60, R61 ;  /* 0x0000003d3c3c7221 */ /* 0x000fe40000010000 */
[----:B------:R-:W-:Y:S01]  /*85e0*/  FADD.FTZ R34, R34, R39 ;  /* 0x0000002722227221 */ /* 0x000fe20000010000 */
[----:B------:R-:W-:Y:S02]  /*85f0*/  MUFU.EX2 R35, R35 ;  /* 0x0000002300237308 */ /* 0x000fe40000000800 */
[C---:B------:R-:W-:Y:S01]  /*8600*/  HMMA.16816.F32 R148, R8.reuse, R18, R148 ;  /* 0x000000120894723c */ /* 0x040fe20000001894 */
[----:B------:R-:W3:Y:S05]  /*8610*/  LDSM.16.MT88.4 R16, [R220+0x5400] ;  /* 0x00540000dc10783b */ /* 0x000eea0000004200 */
[----:B------:R-:W4:Y:S02]  /*8620*/  MUFU.EX2 R32, R32 ;  /* 0x0000002000207308 */ /* 0x000f240000000800 */
[C---:B------:R-:W-:Y:S06]  /*8630*/  HMMA.16816.F32 R144, R8.reuse, R12, R144 ;  /* 0x0000000c0890723c */ /* 0x040fec0000001890 */
[----:B------:R-:W-:Y:S02]  /*8640*/  MUFU.EX2 R33, R33 ;  /* 0x0000002100217308 */ /* 0x000fe40000000800 */
[----:B------:R-:W-:Y:S01]  /*8650*/  HMMA.16816.F32 R132, R8, R14, R132 ;  /* 0x0000000e0884723c */ /* 0x000fe20000001884 */
[----:B------:R-:W3:Y:S05]  /*8660*/  LDSM.16.MT88.4 R12, [R219+0x5400] ;  /* 0x00540000db0c783b */ /* 0x000eea0000004200 */
[----:B------:R-:W3:Y:S01]  /*8670*/  MUFU.EX2 R30, R30 ;  /* 0x0000001e001e7308 */ /* 0x000ee20000000800 */
        /* <DEDUP_REMOVED lines=11> */
[----:B-----5:R-:W-:Y:S01]  /*8730*/  HMMA.16816.F32 R156, R8, R24, R156 ;  /* 0x00000018089c723c */ /* 0x020fe2000000189c */
[----:B------:R-:W-:Y:S01]  /*8740*/  FADD.FTZ R177, R177, R170 ;  /* 0x000000aab1b17221 */ /* 0x000fe20000010000 */
[----:B------:R-:W1:Y:S01]  /*8750*/  MUFU.EX2 R195, R195 ;  /* 0x000000c300c37308 */ /* 0x000e620000000800 */
[----:B------:R-:W-:-:S05]  /*8760*/  FADD.FTZ R183, R184, R183 ;  /* 0x000000b7b8b77221 */ /* 0x000fca0000010000 */
[C---:B------:R-:W-:Y:S02]  /*8770*/  HMMA.16816.F32 R152, R8.reuse, R26, R152 ;  /* 0x0000001a0898723c */ /* 0x040fe40000001898 */
[----:B------:R-:W-:Y:S06]  /*8780*/  MUFU.EX2 R190, R190 ;  /* 0x000000be00be7308 */ /* 0x000fec0000000800 */
[C---:B------:R-:W-:Y:S02]  /*8790*/  HMMA.16816.F32 R140, R8.reuse, R20, R140 ;  /* 0x00000014088c723c */ /* 0x040fe4000000188c */
[----:B------:R-:W-:Y:S06]  /*87a0*/  MUFU.EX2 R197, R197 ;  /* 0x000000c500c57308 */ /* 0x000fec0000000800 */
[----:B------:R-:W-:Y:S02]  /*87b0*/  HMMA.16816.F32 R136, R8, R22, R136 ;  /* 0x000000160888723c */ /* 0x000fe40000001888 */
[----:B------:R-:W-:Y:S05]  /*87c0*/  MUFU.EX2 R188, R188 ;  /* 0x000000bc00bc7308 */ /* 0x000fea0000000800 */
[----:B------:R-:W-:Y:S01]  /*87d0*/  F2FP.PACK_AB R8, R58, R59 ;  /* 0x0000003b3a08723e */ /* 0x000fe200000000ff */
[----:B------:R-:W-:Y:S01]  /*87e0*/  FADD.FTZ R59, R59, R60 ;  /* 0x0000003c3b3b7221 */ /* 0x000fe20000010000 */
[----:B----4-:R-:W-:Y:S01]  /*87f0*/  F2FP.PACK_AB R9, R32, R35 ;  /* 0x000000232009723e */ /* 0x010fe200000000ff */
[----:B------:R-:W2:Y:S01]  /*8800*/  MUFU.EX2 R191, R191 ;  /* 0x000000bf00bf7308 */ /* 0x000ea20000000800 */
[----:B------:R-:W-:Y:S01]  /*8810*/  F2FP.PACK_AB R10, R56, R57 ;  /* 0x00000039380a723e */ /* 0x000fe200000000ff */
[----:B------:R-:W-:Y:S01]  /*8820*/  FADD.FTZ R35, R35, R34 ;  /* 0x0000002223237221 */ /* 0x000fe20000010000 */
[----:B---3--:R-:W-:Y:S01]  /*8830*/  F2FP.PACK_AB R11, R30, R33 ;  /* 0x000000211e0b723e */ /* 0x008fe200000000ff */
        /* <DEDUP_REMOVED lines=8> */
[----:B------:R-:W3:Y:S02]  /*88c0*/  MUFU.EX2 R192, R192 ;  /* 0x000000c000c07308 */ /* 0x000ee40000000800 */
[C---:B------:R-:W-:Y:S01]  /*88d0*/  HMMA.16816.F32 R148, R8.reuse, R26, R148 ;  /* 0x0000001a0894723c */ /* 0x040fe20000001894 */
[----:B------:R-:W4:Y:S05]  /*88e0*/  LDSM.16.MT88.4 R24, [R220+0x5800] ;  /* 0x00580000dc18783b */ /* 0x000f2a0000004200 */
[----:B------:R-:W-:Y:S02]  /*88f0*/  MUFU.EX2 R55, R55 ;  /* 0x0000003700377308 */ /* 0x000fe40000000800 */
[C---:B------:R-:W-:Y:S06]  /*8900*/  HMMA.16816.F32 R144, R8.reuse, R20, R144 ;  /* 0x000000140890723c */ /* 0x040fec0000001890 */
[----:B------:R-:W5:Y:S02]  /*8910*/  MUFU.EX2 R54, R54 ;  /* 0x0000003600367308 */ /* 0x000f640000000800 */
[----:B------:R-:W-:Y:S01]  /*8920*/  HMMA.16816.F32 R132, R8, R22, R132 ;  /* 0x000000160884723c */ /* 0x000fe20000001884 */
[----:B------:R-:W4:Y:S05]  /*8930*/  LDSM.16.MT88.4 R20, [R219+0x5800] ;  /* 0x00580000db14783b */ /* 0x000f2a0000004200 */
[----:B------:R-:W-:Y:S01]  /*8940*/  MUFU.EX2 R53, R53 ;  /* 0x0000003500357308 */ /* 0x000fe20000000800 */
[----:B-1----:R-:W-:Y:S01]  /*8950*/  F2FP.PACK_AB R8, R195, R186 ;  /* 0x000000bac308723e */ /* 0x002fe200000000ff */
[----:B------:R-:W-:Y:S01]  /*8960*/  FADD.FTZ R186, R186, R177 ;  /* 0x000000b1baba7221 */ /* 0x000fe20000010000 */
[----:B--2---:R-:W-:Y:S01]  /*8970*/  F2FP.PACK_AB R9, R191, R188 ;  /* 0x000000bcbf09723e */ /* 0x004fe200000000ff */
[----:B------:R-:W-:Y:S01]  /*8980*/  FADD.FTZ R188, R188, R183 ;  /* 0x000000b7bcbc7221 */ /* 0x000fe20000010000 */
[----:B------:R-:W-:Y:S01]  /*8990*/  F2FP.PACK_AB R10, R197, R190 ;  /* 0x000000bec50a723e */ /* 0x000fe200000000ff */
[----:B------:R-:W-:Y:S01]  /*89a0*/  FADD.FTZ R195, R195, R186 ;  /* 0x000000bac3c37221 */ /* 0x000fe20000010000 */
[----:B---3--:R-:W-:Y:S01]  /*89b0*/  F2FP.PACK_AB R11, R192, R187 ;  /* 0x000000bbc00b723e */ /* 0x008fe200000000ff */
[----:B------:R-:W-:Y:S01]  /*89c0*/  MUFU.EX2 R52, R52 ;  /* 0x0000003400347308 */ /* 0x000fe20000000800 */
[----:B------:R-:W-:-:S02]  /*89d0*/  FADD.FTZ R188, R191, R188 ;  /* 0x000000bcbfbc7221 */ /* 0x000fc40000010000 */
[----:B------:R-:W-:Y:S02]  /*89e0*/  FADD.FTZ R190, R190, R195 ;  /* 0x000000c3bebe7221 */ /* 0x000fe40000010000 */
[----:B------:R-:W-:Y:S01]  /*89f0*/  FADD.FTZ R187, R187, R188 ;  /* 0x000000bcbbbb7221 */ /* 0x000fe20000010000 */
[----:B------:R-:W-:Y:S01]  /*8a00*/  HMMA.16816.F32 R156, R8, R16, R156 ;  /* 0x00000010089c723c */ /* 0x000fe2000000189c */
[----:B------:R-:W-:Y:S01]  /*8a10*/  FADD.FTZ R197, R197, R190 ;  /* 0x000000bec5c57221 */ /* 0x000fe20000010000 */
[----:B------:R-:W-:Y:S01]  /*8a20*/  MUFU.EX2 R31, R31 ;  /* 0x0000001f001f7308 */ /* 0x000fe20000000800 */
[----:B------:R-:W-:-:S05]  /*8a30*/  FADD.FTZ R187, R192, R187 ;  /* 0x000000bbc0bb7221 */ /* 0x000fca0000010000 */
[C---:B------:R-:W-:Y:S02]  /*8a40*/  HMMA.16816.F32 R152, R8.reuse, R18, R152 ;  /* 0x000000120898723c */ /* 0x040fe40000001898 */
[----:B------:R-:W1:Y:S06]  /*8a50*/  MUFU.EX2 R28, R28 ;  /* 0x0000001c001c7308 */ /* 0x000e6c0000000800 */
[C---:B------:R-:W-:Y:S02]  /*8a60*/  HMMA.16816.F32 R140, R8.reuse, R12, R140 ;  /* 0x0000000c088c723c */ /* 0x040fe4000000188c */
[----:B------:R-:W-:Y:S06]  /*8a70*/  MUFU.EX2 R76, R76 ;  /* 0x0000004c004c7308 */ /* 0x000fec0000000800 */
[----:B------:R-:W-:Y:S02]  /*8a80*/  HMMA.16816.F32 R136, R8, R14, R136 ;  /* 0x0000000e0888723c */ /* 0x000fe40000001888 */
[----:B------:R-:W2:Y:S05]  /*8a90*/  MUFU.EX2 R117, R117 ;  /* 0x0000007500757308 */ /* 0x000eaa0000000800 */
[----:B-----5:R-:W-:Y:S01]  /*8aa0*/  F2FP.PACK_AB R8, R54, R55 ;  /* 0x000000373608723e */ /* 0x020fe200000000ff */
[----:B------:R-:W-:Y:S01]  /*8ab0*/  FADD.FTZ R55, R55, R56 ;  /* 0x0000003837377221 */ /* 0x000fe20000010000 */
[----:B-1----:R-:W-:Y:S01]  /*8ac0*/  F2FP.PACK_AB R9, R28, R31 ;  /* 0x0000001f1c09723e */ /* 0x002fe200000000ff */
[----:B------:R-:W-:Y:S01]  /*8ad0*/  MUFU.EX2 R182, R182 ;  /* 0x000000b600b67308 */ /* 0x000fe20000000800 */
[----:B------:R-:W-:Y:S01]  /*8ae0*/  F2FP.PACK_AB R10, R52, R53 ;  /* 0x00000035340a723e */ /* 0x000fe200000000ff */
[----:B------:R-:W-:-:S02]  /*8af0*/  FADD.FTZ R31, R31, R30 ;  /* 0x0000001e1f1f7221 */ /* 0x000fc40000010000 */
[----:B------:R-:W-:Y:S02]  /*8b00*/  FADD.FTZ R54, R54, R55 ;  /* 0x0000003736367221 */ /* 0x000fe40000010000 */
[----:B------:R-:W-:Y:S02]  /*8b10*/  FADD.FTZ R31, R28, R31 ;  /* 0x0000001f1c1f7221 */ /* 0x000fe40000010000 */
[----:B------:R-:W1:Y:S01]  /*8b20*/  MUFU.EX2 R185, R185 ;  /* 0x000000b900b97308 */ /* 0x000e620000000800 */
[----:B--2---:R-:W-:Y:S01]  /*8b30*/  F2FP.PACK_AB R11, R117, R76 ;  /* 0x0000004c750b723e */ /* 0x004fe200000000ff */
[----:B------:R-:W-:Y:S02]  /*8b40*/  FADD.FTZ R53, R53, R54 ;  /* 0x0000003635357221 */ /* 0x000fe40000010000 */
[----:B------:R-:W-:Y:S02]  /*8b50*/  FADD.FTZ R76, R76, R31 ;  /* 0x0000001f4c4c7221 */ /* 0x000fe40000010000 */
[----:B------:R-:W-:-:S02]  /*8b60*/  FADD.FTZ R52, R52, R53 ;  /* 0x0000003534347221 */ /* 0x000fc40000010000 */
[----:B------:R-:W-:Y:S01]  /*8b70*/  MUFU.EX2 R174, R174 ;  /* 0x000000ae00ae7308 */ /* 0x000fe20000000800 */
[----:B------:R-:W-:Y:S01]  /*8b80*/  HMMA.16816.F32 R160, R8, R16, R160 ;  /* 0x0000001008a0723c */ /* 0x000fe200000018a0 */
[----:B------:R-:W-:-:S06]  /*8b90*/  FADD.FTZ R117, R117, R76 ;  /* 0x0000004c75757221 */ /* 0x000fcc0000010000 */
[----:B------:R-:W2:Y:S01]  /*8ba0*/  MUFU.EX2 R193, R193 ;  /* 0x000000c100c17308 */ /* 0x000ea20000000800 */
[C---:B------:R-:W-:Y:S01]  /*8bb0*/  HMMA.16816.F32 R148, R8.reuse, R18, R148 ;  /* 0x000000120894723c */ /* 0x040fe20000001894 */
[----:B------:R-:W3:Y:S06]  /*8bc0*/  LDSM.16.MT88.4 R16, [R220+0x5c00] ;  /* 0x005c0000dc10783b */ /* 0x000eec0000004200 */
[----:B------:R-:W-:Y:S01]  /*8bd0*/  MUFU.EX2 R172, R172 ;  /* 0x000000ac00ac7308 */ /* 0x000fe20000000800 */
[C---:B------:R-:W-:Y:S07]  /*8be0*/  HMMA.16816.F32 R144, R8.reuse, R12, R144 ;  /* 0x0000000c0890723c */ /* 0x040fee0000001890 */
[----:B------:R-:W5:Y:S01]  /*8bf0*/  MUFU.EX2 R171, R171 ;  /* 0x000000ab00ab7308 */ /* 0x000f620000000800 */
[----:B------:R-:W-:Y:S01]  /*8c00*/  HMMA.16816.F32 R132, R8, R14, R132 ;  /* 0x0000000e0884723c */ /* 0x000fe20000001884 */
[----:B------:R-:W3:Y:S06]  /*8c10*/  LDSM.16.MT88.4 R12, [R219+0x5c00] ;  /* 0x005c0000db0c783b */ /* 0x000eec0000004200 */
[----:B------:R-:W-:Y:S01]  /*8c20*/  MUFU.EX2 R169, R169 ;  /* 0x000000a900a97308 */ /* 0x000fe20000000800 */
[----:B-1----:R-:W-:Y:S01]  /*8c30*/  F2FP.PACK_AB R8, R185, R182 ;  /* 0x000000b6b908723e */ /* 0x002fe200000000ff */
[----:B------:R-:W-:Y:S01]  /*8c40*/  FADD.FTZ R182, R182, R197 ;  /* 0x000000c5b6b67221 */ /* 0x000fe20000010000 */
[----:B--2---:R-:W-:-:S03]  /*8c50*/  F2FP.PACK_AB R10, R193, R174 ;  /* 0x000000aec10a723e */ /* 0x004fc600000000ff */
[----:B------:R-:W-:Y:S02]  /*8c60*/  FADD.FTZ R185, R185, R182 ;  /* 0x000000b6b9b97221 */ /* 0x000fe40000010000 */
[----:B------:R-:W1:Y:S01]  /*8c70*/  MUFU.EX2 R178, R178 ;  /* 0x000000b200b27308 */ /* 0x000e620000000800 */
[----:B-----5:R-:W-:Y:S01]  /*8c80*/  F2FP.PACK_AB R9, R171, R172 ;  /* 0x000000acab09723e */ /* 0x020fe200000000ff */
[----:B------:R-:W-:Y:S02]  /*8c90*/  FADD.FTZ R174, R174, R185 ;  /* 0x000000b9aeae7221 */ /* 0x000fe40000010000 */
[----:B------:R-:W-:Y:S02]  /*8ca0*/  FADD.FTZ R172, R172, R187 ;  /* 0x000000bbacac7221 */ /* 0x000fe40000010000 */
[----:B------:R-:W-:Y:S02]  /*8cb0*/  FADD.FTZ R193, R193, R174 ;  /* 0x000000aec1c17221 */ /* 0x000fe40000010000 */
[----:B------:R-:W-:Y:S01]  /*8cc0*/  MUFU.EX2 R51, R51 ;  /* 0x0000003300337308 */ /* 0x000fe20000000800 */
[----:B------:R-:W-:-:S07]  /*8cd0*/  FADD.FTZ R172, R171, R172 ;  /* 0x000000acabac7221 */ /* 0x000fce0000010000 */
[----:B------:R-:W2:Y:S01]  /*8ce0*/  MUFU.EX2 R50, R50 ;  /* 0x0000003200327308 */ /* 0x000ea20000000800 */
[----:B-1----:R-:W-:Y:S01]  /*8cf0*/  F2FP.PACK_AB R11, R178, R169 ;  /* 0x000000a9b20b723e */ /* 0x002fe200000000ff */
[----:B------:R-:W-:-:S04]  /*8d00*/  FADD.FTZ R169, R169, R172 ;  /* 0x000000aca9a97221 */ /* 0x000fc80000010000 */
[----:B------:R-:W-:Y:S02]  /*8d10*/  FADD.FTZ R169, R178, R169 ;  /* 0x000000a9b2a97221 */ /* 0x000fe40000010000 */
[----:B------:R-:W-:Y:S01]  /*8d20*/  MUFU.EX2 R49, R49 ;  /* 0x0000003100317308 */ /* 0x000fe20000000800 */
[C---:B----4-:R-:W-:Y:S07]  /*8d30*/  HMMA.16816.F32 R156, R8.reuse, R24, R156 ;  /* 0x00000018089c723c */ /* 0x050fee000000189c */
[----:B------:R-:W1:Y:S01]  /*8d40*/  MUFU.EX2 R48, R48 ;  /* 0x0000003000307308 */ /* 0x000e620000000800 */
[C---:B------:R-:W-:Y:S07]  /*8d50*/  HMMA.16816.F32 R152, R8.reuse, R26, R152 ;  /* 0x0000001a0898723c */ /* 0x040fee0000001898 */
[----:B------:R-:W-:Y:S01]  /*8d60*/  MUFU.EX2 R166, R166 ;  /* 0x000000a600a67308 */ /* 0x000fe20000000800 */
[C---:B------:R-:W-:Y:S07]  /*8d70*/  HMMA.16816.F32 R140, R8.reuse, R20, R140 ;  /* 0x00000014088c723c */ /* 0x040fee000000188c */
[----:B------:R-:W4:Y:S01]  /*8d80*/  MUFU.EX2 R189, R189 ;  /* 0x000000bd00bd7308 */ /* 0x000f220000000800 */
[----:B------:R-:W-:Y:S07]  /*8d90*/  HMMA.16816.F32 R136, R8, R22, R136 ;  /* 0x000000160888723c */ /* 0x000fee0000001888 */
[----:B------:R-:W-:Y:S01]  /*8da0*/  MUFU.EX2 R181, R181 ;  /* 0x000000b500b57308 */ /* 0x000fe20000000800 */
[----:B--2---:R-:W-:Y:S01]  /*8db0*/  F2FP.PACK_AB R8, R50, R51 ;  /* 0x000000333208723e */ /* 0x004fe200000000ff */
[----:B------:R-:W-:Y:S01]  /*8dc0*/  FADD.FTZ R51, R51, R52 ;  /* 0x0000003433337221 */ /* 0x000fe20000010000 */
[----:B-1----:R-:W-:-:S03]  /*8dd0*/  F2FP.PACK_AB R10, R48, R49 ;  /* 0x00000031300a723e */ /* 0x002fc600000000ff */
[----:B------:R-:W-:Y:S02]  /*8de0*/  FADD.FTZ R50, R50, R51 ;  /* 0x0000003332327221 */ /* 0x000fe40000010000 */
[----:B------:R-:W1:Y:S01]  /*8df0*/  MUFU.EX2 R194, R194 ;  /* 0x000000c200c27308 */ /* 0x000e620000000800 */
[----:B----4-:R-:W-:Y:S01]  /*8e00*/  F2FP.PACK_AB R9, R189, R166 ;  /* 0x000000a6bd09723e */ /* 0x010fe200000000ff */
[----:B------:R-:W-:Y:S02]  /*8e10*/  FADD.FTZ R166, R166, R117 ;  /* 0x00000075a6a67221 */ /* 0x000fe40000010000 */
[----:B------:R-:W-:Y:S02]  /*8e20*/  FADD.FTZ R49, R49, R50 ;  /* 0x0000003231317221 */ /* 0x000fe40000010000 */
[----:B------:R-:W-:Y:S02]  /*8e30*/  FADD.FTZ R166, R189, R166 ;  /* 0x000000a6bda67221 */ /* 0x000fe40000010000 */
[----:B------:R-:W-:Y:S01]  /*8e40*/  MUFU.EX2 R130, R130 ;  /* 0x0000008200827308 */ /* 0x000fe20000000800 */
[----:B------:R-:W-:Y:S01]  /*8e50*/  FADD.FTZ R48, R48, R49 ;  /* 0x0000003130307221 */ /* 0x000fe20000010000 */
[----:B-1----:R-:W-:-:S06]  /*8e60*/  F2FP.PACK_AB R11, R194, R181 ;  /* 0x000000b5c20b723e */ /* 0x002fcc00000000ff */
[----:B------:R-:W1:Y:S01]  /*8e70*/  MUFU.EX2 R131, R131 ;  /* 0x0000008300837308 */ /* 0x000e620000000800 */
[----:B------:R-:W-:-:S04]  /*8e80*/  FADD.FTZ R181, R181, R166 ;  /* 0x000000a6b5b57221 */ /* 0x000fc80000010000 */
[----:B------:R-:W-:Y:S01]  /*8e90*/  FADD.FTZ R181, R194, R181 ;  /* 0x000000b5c2b57221 */ /* 0x000fe20000010000 */
[C---:B------:R-:W-:Y:S02]  /*8ea0*/  HMMA.16816.F32 R160, R8.reuse, R24, R160 ;  /* 0x0000001808a0723c */ /* 0x040fe400000018a0 */
[----:B------:R-:W-:Y:S05]  /*8eb0*/  MUFU.EX2 R124, R124 ;  /* 0x0000007c007c7308 */ /* 0x000fea0000000800 */
[--C-:B------:R-:W-:Y:S01]  /*8ec0*/  FFMA.FTZ R24, R115, c[0x0][0x23c], -R116.reuse ;  /* 0x00008f0073187a23 */ /* 0x100fe20000010874 */
[C---:B------:R-:W-:Y:S01]  /*8ed0*/  HMMA.16816.F32 R144, R8.reuse, R20, R144 ;  /* 0x000000140890723c */ /* 0x040fe20000001890 */
[----:B------:R-:W-:Y:S01]  /*8ee0*/  FFMA.FTZ R25, R113, c[0x0][0x23c], -R116 ;  /* 0x00008f0071197a23 */ /* 0x000fe20000010874 */
[----:B------:R-:W2:Y:S06]  /*8ef0*/  MUFU.EX2 R125, R125 ;  /* 0x0000007d007d7308 */ /* 0x000eac0000000800 */
[C---:B------:R-:W-:Y:S02]  /*8f00*/  HMMA.16816.F32 R148, R8.reuse, R26, R148 ;  /* 0x0000001a0894723c */ /* 0x040fe40000001894 */
[----:B------:R-:W-:Y:S06]  /*8f10*/  MUFU.EX2 R122, R122 ;  /* 0x0000007a007a7308 */ /* 0x000fec0000000800 */
[----:B------:R-:W-:Y:S02]  /*8f20*/  HMMA.16816.F32 R132, R8, R22, R132 ;  /* 0x000000160884723c */ /* 0x000fe40000001884 */
[----:B------:R-:W4:Y:S05]  /*8f30*/  MUFU.EX2 R119, R119 ;  /* 0x0000007700777308 */ /* 0x000f2a0000000800 */
[----:B-1----:R-:W-:Y:S01]  /*8f40*/  F2FP.PACK_AB R8, R131, R130 ;  /* 0x000000828308723e */ /* 0x002fe200000000ff */
[----:B------:R-:W-:Y:S01]  /*8f50*/  FADD.FTZ R130, R130, R193 ;  /* 0x000000c182827221 */ /* 0x000fe20000010000 */
[----:B--2---:R-:W-:Y:S01]  /*8f60*/  F2FP.PACK_AB R10, R125, R124 ;  /* 0x0000007c7d0a723e */ /* 0x004fe200000000ff */
[----:B------:R-:W-:Y:S02]  /*8f70*/  MUFU.EX2 R24, R24 ;  /* 0x0000001800187308 */ /* 0x000fe40000000800 */
[----:B------:R-:W-:-:S04]  /*8f80*/  FADD.FTZ R131, R131, R130 ;  /* 0x0000008283837221 */ /* 0x000fc80000010000 */
[----:B------:R-:W-:Y:S02]  /*8f90*/  FADD.FTZ R124, R124, R131 ;  /* 0x000000837c7c7221 */ /* 0x000fe40000010000 */
[----:B------:R-:W1:Y:S01]  /*8fa0*/  MUFU.EX2 R25, R25 ;  /* 0x0000001900197308 */ /* 0x000e620000000800 */
[----:B----4-:R-:W-:Y:S01]  /*8fb0*/  F2FP.PACK_AB R9, R119, R122 ;  /* 0x0000007a7709723e */ /* 0x010fe200000000ff */
[----:B------:R-:W-:Y:S02]  /*8fc0*/  FADD.FTZ R5, R125, R124 ;  /* 0x0000007c7d057221 */ /* 0x000fe40000010000 */
[----:B------:R-:W-:-:S04]  /*8fd0*/  FADD.FTZ R122, R122, R169 ;  /* 0x000000a97a7a7221 */ /* 0x000fc80000010000 */
[----:B------:R-:W-:Y:S01]  /*8fe0*/  MUFU.EX2 R47, R47 ;  /* 0x0000002f002f7308 */ /* 0x000fe20000000800 */
[----:B------:R-:W-:-:S07]  /*8ff0*/  FADD.FTZ R119, R119, R122 ;  /* 0x0000007a77777221 */ /* 0x000fce0000010000 */
[----:B------:R-:W2:Y:S01]  /*9000*/  MUFU.EX2 R46, R46 ;  /* 0x0000002e002e7308 */ /* 0x000ea20000000800 */
[----:B-1----:R-:W-:Y:S01]  /*9010*/  F2FP.PACK_AB R11, R25, R24 ;  /* 0x00000018190b723e */ /* 0x002fe200000000ff */
[----:B------:R-:W-:-:S04]  /*9020*/  FADD.FTZ R24, R24, R119 ;  /* 0x0000007718187221 */ /* 0x000fc80000010000 */
[----:B------:R-:W-:Y:S02]  /*9030*/  FADD.FTZ R252, R25, R24 ;  /* 0x0000001819fc7221 */ /* 0x000fe40000010000 */
[----:B------:R-:W-:Y:S01]  /*9040*/  MUFU.EX2 R20, R111 ;  /* 0x0000006f00147308 */ /* 0x000fe20000000800 */
[C---:B---3--:R-:W-:Y:S07]  /*9050*/  HMMA.16816.F32 R156, R8.reuse, R16, R156 ;  /* 0x00000010089c723c */ /* 0x048fee000000189c */
[----:B------:R-:W1:Y:S01]  /*9060*/  MUFU.EX2 R21, R110 ;  /* 0x0000006e00157308 */ /* 0x000e620000000800 */
[C---:B------:R-:W-:Y:S07]  /*9070*/  HMMA.16816.F32 R152, R8.reuse, R18, R152 ;  /* 0x000000120898723c */ /* 0x040fee0000001898 */
[----:B------:R-:W-:Y:S01]  /*9080*/  MUFU.EX2 R45, R45 ;  /* 0x0000002d002d7308 */ /* 0x000fe20000000800 */
[C---:B------:R-:W-:Y:S07]  /*9090*/  HMMA.16816.F32 R140, R8.reuse, R12, R140 ;  /* 0x0000000c088c723c */ /* 0x040fee000000188c */
[----:B------:R-:W3:Y:S01]  /*90a0*/  MUFU.EX2 R44, R44 ;  /* 0x0000002c002c7308 */ /* 0x000ee20000000800 */
[----:B------:R-:W-:Y:S07]  /*90b0*/  HMMA.16816.F32 R136, R8, R14, R136 ;  /* 0x0000000e0888723c */ /* 0x000fee0000001888 */
[----:B------:R-:W-:Y:S01]  /*90c0*/  MUFU.EX2 R22, R109 ;  /* 0x0000006d00167308 */ /* 0x000fe20000000800 */
[----:B--2---:R-:W-:Y:S01]  /*90d0*/  F2FP.PACK_AB R8, R46, R47 ;  /* 0x0000002f2e08723e */ /* 0x004fe200000000ff */
[----:B------:R-:W-:Y:S01]  /*90e0*/  FADD.FTZ R47, R47, R48 ;  /* 0x000000302f2f7221 */ /* 0x000fe20000010000 */
[----:B-1----:R-:W-:Y:S01]  /*90f0*/  F2FP.PACK_AB R9, R21, R20 ;  /* 0x000000141509723e */ /* 0x002fe200000000ff */
[----:B------:R-:W-:-:S02]  /*9100*/  FADD.FTZ R20, R20, R181 ;  /* 0x000000b514147221 */ /* 0x000fc40000010000 */
[----:B------:R-:W-:Y:S02]  /*9110*/  FADD.FTZ R46, R46, R47 ;  /* 0x0000002f2e2e7221 */ /* 0x000fe40000010000 */
[----:B------:R-:W1:Y:S01]  /*9120*/  MUFU.EX2 R23, R108 ;  /* 0x0000006c00177308 */ /* 0x000e620000000800 */
[----:B---3--:R-:W-:Y:S01]  /*9130*/  F2FP.PACK_AB R10, R44, R45 ;  /* 0x0000002d2c0a723e */ /* 0x008fe200000000ff */
[----:B------:R-:W-:Y:S02]  /*9140*/  FADD.FTZ R21, R21, R20 ;  /* 0x0000001415157221 */ /* 0x000fe40000010000 */
[----:B------:R-:W-:Y:S01]  /*9150*/  FADD.FTZ R45, R45, R46 ;  /* 0x0000002e2d2d7221 */ /* 0x000fe20000010000 */
[----:B-1----:R-:W-:Y:S01]  /*9160*/  F2FP.PACK_AB R11, R23, R22 ;  /* 0x00000016170b723e */ /* 0x002fe200000000ff */
[----:B------:R-:W-:-:S06]  /*9170*/  FADD.FTZ R22, R22, R21 ;  /* 0x0000001516167221 */ /* 0x000fcc0000010000 */
[C---:B------:R-:W-:Y:S08]  /*9180*/  HMMA.16816.F32 R160, R8.reuse, R16, R160 ;  /* 0x0000001008a0723c */ /* 0x040ff000000018a0 */
[C---:B------:R-:W-:Y:S08]  /*9190*/  HMMA.16816.F32 R148, R8.reuse, R18, R148 ;  /* 0x000000120894723c */ /* 0x040ff00000001894 */
[C---:B------:R-:W-:Y:S08]  /*91a0*/  HMMA.16816.F32 R144, R8.reuse, R12, R144 ;  /* 0x0000000c0890723c */ /* 0x040ff00000001890 */
[----:B------:R-:W-:Y:S07]  /*91b0*/  HMMA.16816.F32 R132, R8, R14, R132 ;  /* 0x0000000e0884723c */ /* 0x000fee0000001884 */
[----:B------:R-:W-:-:S02]  /*91c0*/  FADD.FTZ R9, R44, R45 ;  /* 0x0000002d2c097221 */ /* 0x000fc40000010000 */
[----:B------:R-:W-:-:S03]  /*91d0*/  FADD.FTZ R8, R23, R22 ;  /* 0x0000001617087221 */ /* 0x000fc60000010000 */
[----:B------:R1:W-:Y:S04]  /*91e0*/  STL [R1+0x8], R9 ;  /* 0x0000080901007387 */ /* 0x0003e80000100800 */
[----:B------:R1:W-:Y:S04]  /*91f0*/  STL [R1+0x4], R8 ;  /* 0x0000040801007387 */ /* 0x0003e80000100800 */
[----:B------:R1:W-:Y:S01]  /*9200*/  STL [R1], R5 ;  /* 0x0000000501007387 */ /* 0x0003e20000100800 */
[----:B------:R-:W-:Y:S05]  /*9210*/  @!P0 BRA `(.L_x_708) ;  /* 0x0000609000008947 */ /* 0x000fea0003800000 */
[----:B------:R-:W-:Y:S01]  /*9220*/  ISETP.GE.AND P0, PT, R248, c[0x0][0x220], PT ;  /* 0x00008800f8007a0c */ /* 0x000fe20003f06270 */
[----:B------:R-:W-:Y:S01]  /*9230*/  IMAD R29, R29, -0x2, R176 ;  /* 0xfffffffe1d1d7824 */ /* 0x000fe200078e02b0 */
[----:B------:R-:W-:Y:S01]  /*9240*/  MOV R234, c[0x0][0x1a4] ;  /* 0x0000690000ea7a02 */ /* 0x000fe20000000f00 */
[----:B------:R-:W-:Y:S01]  /*9250*/  ULDC.64 UR4, c[0x0][0x1a0] ;  /* 0x0000680000047ab9 */ /* 0x000fe20000000a00 */
[----:B------:R-:W-:Y:S01]  /*9260*/  LEA.HI.SX32 R247, R4, 0xfffffffe, 0x19 ;  /* 0xfffffffe04f77811 */ /* 0x000fe200078fcaff */
[----:B------:R-:W-:Y:S01]  /*9270*/  IMAD.MOV.U32 R167, RZ, RZ, R36 ;  /* 0x000000ffffa77224 */ /* 0x000fe200078e0024 */
[----:B------:R-:W-:Y:S01]  /*9280*/  IADD3 R246, R6, R29, -R7 ;  /* 0x0000001d06f67210 */ /* 0x000fe20007ffe807 */
[----:B------:R-:W-:Y:S01]  /*9290*/  IMAD.MOV.U32 R166, RZ, RZ, R37 ;  /* 0x000000ffffa67224 */ /* 0x000fe200078e0025 */
[----:B------:R-:W-:Y:S01]  /*92a0*/  MOV R165, R2 ;  /* 0x0000000200a57202 */ /* 0x000fe20000000f00 */
[----:B------:R-:W-:Y:S01]  /*92b0*/  IMAD.MOV.U32 R164, RZ, RZ, R3 ;  /* 0x000000ffffa47224 */ /* 0x000fe200078e0003 */
[----:B------:R-:W-:Y:S01]  /*92c0*/  MOV R244, c[0x0][0x1a4] ;  /* 0x0000690000f47a02 */ /* 0x000fe20000000f00 */
[----:B------:R-:W-:Y:S01]  /*92d0*/  IMAD.MOV.U32 R245, RZ, RZ, c[0x0][0x1a0] ;  /* 0x00006800fff57624 */ /* 0x000fe200078e00ff */
[----:B------:R-:W-:Y:S01]  /*92e0*/  MOV R240, c[0x0][0x1a0] ;  /* 0x0000680000f07a02 */ /* 0x000fe20000000f00 */
[----:B------:R-:W-:Y:S01]  /*92f0*/  @!P0 IMAD R234, R234, 0x60, RZ ;  /* 0x00000060eaea8824 */ /* 0x000fe200078e02ff */
[----:B------:R-:W-:-:S02]  /*9300*/  USHF.L.U64.HI UR5, UR4, 0x5, UR5 ;  /* 0x0000000504057899 */ /* 0x000fc40008010205 */
[----:B------:R-:W-:Y:S01]  /*9310*/  USHF.L.U32 UR4, UR4, 0x5, URZ ;  /* 0x0000000504047899 */ /* 0x000fe2000800063f */
[----:B------:R-:W-:Y:S05]  /*9320*/  BRA `(.L_x_709) ;  /* 0x0000033000007947 */ /* 0x000fea0003800000 */
.L_x_711:
[----:B------:R1:W-:Y:S01]  /*9330*/  @P0 STS [R230+0x2000], RZ ;  /* 0x002000ffe6000388 */ /* 0x0003e20000000800 */
[----:B------:R-:W-:Y:S01]  /*9340*/  IADD3 R56, R247, -0x1, RZ ;  /* 0xfffffffff7387810 */ /* 0x000fe20007ffe0ff */
[----:B------:R-:W-:Y:S02]  /*9350*/  @!P0 IMAD.MOV.U32 R63, RZ, RZ, c[0x0][0x198] ;  /* 0x00006600ff3f8624 */ /* 0x000fe400078e00ff */
[----:B------:R1:W-:Y:S01]  /*9360*/  @P0 STS [R230+0x2004], RZ ;  /* 0x002004ffe6000388 */ /* 0x0003e20000000800 */
[----:B------:R-:W-:Y:S01]  /*9370*/  SHF.R.S32.HI R57, RZ, 0x1f, R56 ;  /* 0x0000001fff397819 */ /* 0x000fe20000011438 */
[----:B------:R-:W-:Y:S02]  /*9380*/  IMAD.WIDE.U32 R58, R56, c[0x0][0x198], RZ ;  /* 0x00006600383a7a25 */ /* 0x000fe400078e00ff */
[----:B------:R1:W-:Y:S02]  /*9390*/  @P0 STS.64 [R230+0x2008], RZ ;  /* 0x002008ffe6000388 */ /* 0x0003e40000000a00 */
[----:B------:R-:W-:Y:S01]  /*93a0*/  IMAD R57, R57, c[0x0][0x198], RZ ;  /* 0x0000660039397a24 */ /* 0x000fe200078e02ff */
[----:B------:R-:W-:Y:S01]  /*93b0*/  LEA R116, P3, R58, R238, 0x7 ;  /* 0x000000ee3a747211 */ /* 0x000fe200078638ff */
[----:B------:R-:W-:Y:S02]  /*93c0*/  @!P0 IMAD.MOV.U32 R60, RZ, RZ, c[0x0][0x19c] ;  /* 0x00006700ff3c8624 */ /* 0x000fe400078e00ff */
[----:B------:R-:W-:Y:S01]  /*93d0*/  IMAD R57, R56, c[0x0][0x19c], R57 ;  /* 0x0000670038397a24 */ /* 0x000fe200078e0239 */
[----:B------:R-:W-:Y:S01]  /*93e0*/  @!P0 LEA R120, P5, R116, c[0x0][0x168], 0x1 ;  /* 0x00005a0074788a11 */ /* 0x000fe200078a08ff */
[----:B------:R-:W-:Y:S01]  /*93f0*/  @!P0 IMAD.MOV.U32 R56, RZ, RZ, c[0x0][0x19c] ;  /* 0x00006700ff388624 */ /* 0x000fe200078e00ff */
[-C--:B------:R-:W-:Y:S01]  /*9400*/  @!P0 LEA R61, P2, R63, R116.reuse, 0x6 ;  /* 0x000000743f3d8211 */ /* 0x080fe200078430ff */
[----:B------:R-:W-:Y:S01]  /*9410*/  IMAD.IADD R57, R59, 0x1, R57 ;  /* 0x000000013b397824 */ /* 0x000fe200078e0239 */
[----:B------:R-:W-:Y:S01]  /*9420*/  @!P0 IADD3 R59, P4, R228, R116, RZ ;  /* 0x00000074e43b8210 */ /* 0x000fe20007f9e0ff */
[----:B------:R-:W-:Y:S03]  /*9430*/  @!P0 IMAD R56, R56, 0x60, RZ ;  /* 0x0000006038388824 */ /* 0x000fe600078e02ff */
[----:B------:R-:W-:Y:S01]  /*9440*/  LEA.HI.X R117, R58, R243, R57, 0x7, P3 ;  /* 0x000000f33a757211 */ /* 0x000fe200018f3c39 */
[----:B------:R-:W-:Y:S01]  /*9450*/  @!P0 IMAD.MOV.U32 R57, RZ, RZ, c[0x0][0x198] ;  /* 0x00006600ff398624 */ /* 0x000fe200078e00ff */
[----:B------:R-:W-:Y:S02]  /*9460*/  @!P0 LEA R118, P3, R59, c[0x0][0x168], 0x1 ;  /* 0x00005a003b768a11 */ /* 0x000fe400078608ff */
[--C-:B------:R-:W-:Y:S01]  /*9470*/  @!P0 LEA.HI.X R121, R116, c[0x0][0x16c], R117.reuse, 0x1, P5 ;  /* 0x00005b0074798a11 */ /* 0x100fe200028f0c75 */
[--C-:B------:R-:W-:Y:S01]  /*9480*/  @!P0 IMAD.X R58, R227, 0x1, R117.reuse, P4 ;  /* 0x00000001e33a8824 */ /* 0x100fe200020e0675 */
[----:B------:R-:W-:Y:S01]  /*9490*/  @!P0 LEA.HI.X R60, R63, R117, R60, 0x6, P2 ;  /* 0x000000753f3c8211 */ /* 0x000fe200010f343c */
[----:B------:R-:W-:Y:S01]  /*94a0*/  @!P0 IMAD.WIDE.U32 R116, R57, 0x60, R116 ;  /* 0x0000006039748825 */ /* 0x000fe200078e0074 */
[----:B------:R-:W-:Y:S01]  /*94b0*/  @!P0 LEA R62, P2, R61, c[0x0][0x168], 0x1 ;  /* 0x00005a003d3e8a11 */ /* 0x000fe200078408ff */
[----:B------:R-:W-:Y:S01]  /*94c0*/  @!PT LDS RZ, [RZ] ;  /* 0x00000000fffff984 */ /* 0x000fe20000000800 */
[----:B------:R-:W-:Y:S01]  /*94d0*/  @!PT LDS RZ, [RZ] ;  /* 0x00000000fffff984 */ /* 0x000fe20000000800 */
[----:B------:R-:W-:Y:S01]  /*94e0*/  @!PT LDS RZ, [RZ] ;  /* 0x00000000fffff984 */ /* 0x000fe20000000800 */
[----:B------:R1:W-:Y:S01]  /*94f0*/  @!P0 LDGSTS.E.BYPASS.LTC128B.128 [R230+0x2000], [R120.64] ;  /* 0x0200000078e68fae */ /* 0x0003e2000b901d46 */
[----:B------:R-:W-:Y:S01]  /*9500*/  @!P0 LEA.HI.X R119, R59, c[0x0][0x16c], R58, 0x1, P3 ;  /* 0x00005b003b778a11 */ /* 0x000fe200018f0c3a */
[----:B------:R-:W-:Y:S01]  /*9510*/  @!P0 IMAD.IADD R57, R56, 0x1, R117 ;  /* 0x0000000138398824 */ /* 0x000fe200078e0275 */
[----:B------:R-:W-:Y:S01]  /*9520*/  @!P0 LEA.HI.X R63, R61, c[0x0][0x16c], R60, 0x1, P2 ;  /* 0x00005b003d3f8a11 */ /* 0x000fe200010f0c3c */
[----:B------:R1:W-:Y:S01]  /*9530*/  @P0 STS.128 [R230+0x2800], RZ ;  /* 0x002800ffe6000388 */ /* 0x0003e20000000c00 */
[C---:B------:R-:W-:Y:S03]  /*9540*/  @!P0 LEA R58, P2, R116.reuse, c[0x0][0x168], 0x1 ;  /* 0x00005a00743a8a11 */ /* 0x040fe600078408ff */
[----:B------:R-:W-:Y:S01]  /*9550*/  @!PT LDS RZ, [RZ] ;  /* 0x00000000fffff984 */ /* 0x000fe20000000800 */
[----:B------:R-:W-:Y:S01]  /*9560*/  @!PT LDS RZ, [RZ] ;  /* 0x00000000fffff984 */ /* 0x000fe20000000800 */
[----:B------:R-:W-:Y:S01]  /*9570*/  @!PT LDS RZ, [RZ] ;  /* 0x00000000fffff984 */ /* 0x000fe20000000800 */
[----:B------:R1:W-:Y:S01]  /*9580*/  @!P0 LDGSTS.E.BYPASS.LTC128B.128 [R230+0x2800], [R118.64] ;  /* 0x0280000076e68fae */ /* 0x0003e2000b901d46 */
[----:B------:R-:W-:Y:S03]  /*9590*/  @!P0 LEA.HI.X R59, R116, c[0x0][0x16c], R57, 0x1, P2 ;  /* 0x00005b00743b8a11 */ /* 0x000fe600010f0c39 */
        /* <DEDUP_REMOVED lines=12> */
.L_x_709:
[----:B------:R-:W-:Y:S04]  /*9660*/  DEPBAR.LE SB0, 0x0 ;  /* 0x000080000000791a */ /* 0x000fe80000000000 */
[----:B------:R-:W-:Y:S01]  /*9670*/  BAR.SYNC.DEFER_BLOCKING 0x0 ;  /* 0x0000000000007b1d */ /* 0x000fe20000010000 */
[C---:B------:R-:W-:Y:S01]  /*9680*/  IMAD.WIDE.U32 R56, R247.reuse, c[0x0][0x1a0], RZ ;  /* 0x00006800f7387a25 */ /* 0x040fe200078e00ff */
[----:B------:R-:W-:Y:S04]  /*9690*/  SHF.R.S32.HI R2, RZ, 0x1f, R247 ;  /* 0x0000001fff027819 */ /* 0x000fe800000114f7 */
[----:B------:R-:W-:Y:S01]  /*96a0*/  LEA R64, P2, R56, R236, 0x7 ;  /* 0x000000ec38407211 */ /* 0x000fe200078438ff */
[----:B------:R-:W-:Y:S03]  /*96b0*/  IMAD R2, R2, c[0x0][0x1a0], RZ ;  /* 0x0000680002027a24 */ /* 0x000fe600078e02ff */
[C---:B------:R-:W-:Y:S01]  /*96c0*/  @!P0 LEA R62, P4, R64.reuse, c[0x0][0x170], 0x1 ;  /* 0x00005c00403e8a11 */ /* 0x040fe200078808ff */
[----:B------:R-:W-:Y:S01]  /*96d0*/  IMAD R2, R247, c[0x0][0x1a4], R2 ;  /* 0x00006900f7027a24 */ /* 0x000fe200078e0202 */
[----:B------:R-:W-:Y:S04]  /*96e0*/  @!P0 IADD3 R3, P1, R64, UR4, RZ ;  /* 0x0000000440038c10 */ /* 0x000fe8000ff3e0ff */
[----:B------:R-:W-:Y:S02]  /*96f0*/  @!P0 LEA R60, P3, R3, c[0x0][0x170], 0x1 ;  /* 0x00005c00033c8a11 */ /* 0x000fe400078608ff */
[----:B------:R-:W-:Y:S04]  /*9700*/  IADD3 R2, R57, R2, RZ ;  /* 0x0000000239027210 */ /* 0x000fe80007ffe0ff */
[----:B------:R-:W-:Y:S01]  /*9710*/  LEA.HI.X R65, R56, R225, R2, 0x7, P2 ;  /* 0x000000e138417211 */ /* 0x000fe200010f3c02 */
[----:B------:R-:W-:Y:S01]  /*9720*/  @P0 STS.64 [R230+0x4008], RZ ;  /* 0x004008ffe6000388 */ /* 0x000fe20000000a00 */
[----:B------:R-:W-:Y:S02]  /*9730*/  @!P0 LEA R57, P2, R245, R64, 0x6 ;  /* 0x00000040f5398211 */ /* 0x000fe400078430ff */
[--C-:B------:R-:W-:Y:S02]  /*9740*/  @!P0 LEA.HI.X R63, R64, c[0x0][0x174], R65.reuse, 0x1, P4 ;  /* 0x00005d00403f8a11 */ /* 0x100fe400020f0c41 */
[----:B------:R-:W-:Y:S01]  /*9750*/  @!P0 IADD3.X R2, R65, UR5, RZ, P1, !PT ;  /* 0x0000000541028c10 */ /* 0x000fe20008ffe4ff */
[----:B------:R-:W-:Y:S01]  /*9760*/  @P0 STS [R230+0x4000], RZ ;  /* 0x004000ffe6000388 */ /* 0x000fe20000000800 */
[----:B------:R-:W-:Y:S02]  /*9770*/  @!P0 LEA R58, P1, R57, c[0x0][0x170], 0x1 ;  /* 0x00005c00393a8a11 */ /* 0x000fe400078208ff */
[----:B------:R-:W-:Y:S01]  /*9780*/  @!P0 LEA.HI.X R61, R3, c[0x0][0x174], R2, 0x1, P3 ;  /* 0x00005d00033d8a11 */ /* 0x000fe200018f0c02 */
[----:B------:R-:W-:Y:S01]  /*9790*/  @P0 STS [R230+0x4004], RZ ;  /* 0x004004ffe6000388 */ /* 0x000fe20000000800 */
[----:B------:R-:W-:Y:S01]  /*97a0*/  @!P0 LEA.HI.X R56, R245, R65, R244, 0x6, P2 ;  /* 0x00000041f5388211 */ /* 0x000fe200010f34f4 */
[----:B------:R-:W-:Y:S02]  /*97b0*/  @!P0 IMAD.WIDE.U32 R64, R240, 0x60, R64 ;  /* 0x00000060f0408825 */ /* 0x000fe400078e0040 */
[----:B------:R-:W-:Y:S01]  /*97c0*/  @!PT LDS RZ, [RZ] ;  /* 0x00000000fffff984 */ /* 0x000fe20000000800 */
[----:B------:R-:W-:Y:S01]  /*97d0*/  @!PT LDS RZ, [RZ] ;  /* 0x00000000fffff984 */ /* 0x000fe20000000800 */
[----:B------:R-:W-:Y:S01]  /*97e0*/  @!PT LDS RZ, [RZ] ;  /* 0x00000000fffff984 */ /* 0x000fe20000000800 */
[----:B------:R2:W-:Y:S01]  /*97f0*/  @!P0 LDGSTS.E.BYPASS.LTC128B.128 [R230+0x4000], [R62.64] ;  /* 0x040000003ee68fae */ /* 0x0005e2000b901d46 */
[----:B------:R-:W-:Y:S02]  /*9800*/  @!P0 LEA.HI.X R59, R57, c[0x0][0x174], R56, 0x1, P1 ;  /* 0x00005d00393b8a11 */ /* 0x000fe400008f0c38 */
[----:B------:R-:W-:Y:S02]  /*9810*/  @!P0 LEA R56, P1, R64, c[0x0][0x170], 0x1 ;  /* 0x00005c0040388a11 */ /* 0x000fe400078208ff */
[----:B------:R-:W-:Y:S03]  /*9820*/  @!P0 IADD3 R2, R234, R65, RZ ;  /* 0x00000041ea028210 */ /* 0x000fe60007ffe0ff */
[----:B------:R-:W-:Y:S01]  /*9830*/  @P0 STS.128 [R230+0x4800], RZ ;  /* 0x004800ffe6000388 */ /* 0x000fe20000000c00 */
[----:B------:R-:W-:Y:S02]  /*9840*/  @!P0 LEA.HI.X R57, R64, c[0x0][0x174], R2, 0x1, P1 ;  /* 0x00005d0040398a11 */ /* 0x000fe400008f0c02 */
[----:B------:R-:W-:Y:S05]  /*9850*/  ISETP.GT.AND P1, PT, R247, RZ, PT ;  /* 0x000000fff700720c */ /* 0x000fea0003f24270 */
        /* <DEDUP_REMOVED lines=16> */
[----:B------:R-:W4:Y:S08]  /*9960*/  LDSM.16.M88.4 R172, [R223+0x2000] ;  /* 0x00200000dfac783b */ /* 0x000f300000000200 */
[----:B------:R-:W5:Y:S08]  /*9970*/  LDSM.16.M88.4 R176, [R224+0x1000] ;  /* 0x00100000e0b0783b */ /* 0x000f700000000200 */
[----:B------:R-:W1:Y:S08]  /*9980*/  LDSM.16.M88.4 R180, [R223+0x2400] ;  /* 0x00240000dfb4783b */ /* 0x000e700000000200 */
[----:B------:R-:W1:Y:S08]  /*9990*/  LDSM.16.M88.4 R184, [R223+0x2800] ;  /* 0x00280000dfb8783b */ /* 0x000e700000000200 */
[----:B------:R-:W1:Y:S08]  /*99a0*/  LDSM.16.M88.4 R188, [R223+0x2c00] ;  /* 0x002c0000dfbc783b */ /* 0x000e700000000200 */
[----:B------:R-:W1:Y:S08]  /*99b0*/  LDSM.16.M88.4 R192, [R223+0x3000] ;  /* 0x00300000dfc0783b */ /* 0x000e700000000200 */
[----:B------:R-:W-:Y:S08]  /*99c0*/  LDSM.16.M88.4 R196, [R223+0x3800] ;  /* 0x00380000dfc4783b */ /* 0x000ff00000000200 */
[----:B------:R-:W-:Y:S08]  /*99d0*/  LDSM.16.M88.4 R200, [R223+0x3c00] ;  /* 0x003c0000dfc8783b */ /* 0x000ff00000000200 */
[----:B------:R-:W-:Y:S08]  /*99e0*/  LDSM.16.M88.4 R204, [R222] ;  /* 0x00000000decc783b */ /* 0x000ff00000000200 */
[----:B------:R-:W-:Y:S01]  /*99f0*/  LDSM.16.M88.4 R208, [R221] ;  /* 0x00000000ddd0783b */ /* 0x000fe20000000200 */
[-C--:B-1--4-:R-:W-:Y:S08]  /*9a00*/  HMMA.16816.F32 R4, R168, R172.reuse, RZ ;  /* 0x000000aca804723c */ /* 0x092ff000000018ff */
[C---:B-----5:R-:W-:Y:S08]  /*9a10*/  HMMA.16816.F32 R8, R176.reuse, R172, RZ ;  /* 0x000000acb008723c */ /* 0x060ff000000018ff */
[-C--:B------:R-:W-:Y:S08]  /*9a20*/  HMMA.16816.F32 R12, R176, R174.reuse, RZ ;  /* 0x000000aeb00c723c */ /* 0x080ff000000018ff */
[C---:B------:R-:W-:Y:S01]  /*9a30*/  HMMA.16816.F32 R16, R168.reuse, R174, RZ ;  /* 0x000000aea810723c */ /* 0x040fe200000018ff */
[----:B------:R-:W1:Y:S07]  /*9a40*/  LDSM.16.M88.4 R172, [R223+0x3400] ;  /* 0x00340000dfac783b */ /* 0x000e6e0000000200 */
[-C--:B------:R-:W-:Y:S08]  /*9a50*/  HMMA.16816.F32 R20, R168, R180.reuse, RZ ;  /* 0x000000b4a814723c */ /* 0x080ff000000018ff */
[C---:B------:R-:W-:Y:S08]  /*9a60*/  HMMA.16816.F32 R24, R176.reuse, R180, RZ ;  /* 0x000000b4b018723c */ /* 0x040ff000000018ff */
[-C--:B------:R-:W-:Y:S08]  /*9a70*/  HMMA.16816.F32 R28, R176, R182.reuse, RZ ;  /* 0x000000b6b01c723c */ /* 0x080ff000000018ff */
[C---:B------:R-:W-:Y:S01]  /*9a80*/  HMMA.16816.F32 R32, R168.reuse, R182, RZ ;  /* 0x000000b6a820723c */ /* 0x040fe200000018ff */
[----:B------:R-:W4:Y:S07]  /*9a90*/  LDSM.16.M88.4 R180, [R222+0x1000] ;  /* 0x00100000deb4783b */ /* 0x000f2e0000000200 */
[-C--:B------:R-:W-:Y:S08]  /*9aa0*/  HMMA.16816.F32 R36, R168, R184.reuse, RZ ;  /* 0x000000b8a824723c */ /* 0x080ff000000018ff */
[C---:B------:R-:W-:Y:S08]  /*9ab0*/  HMMA.16816.F32 R40, R176.reuse, R184, RZ ;  /* 0x000000b8b028723c */ /* 0x040ff000000018ff */
[-C--:B------:R-:W-:Y:S08]  /*9ac0*/  HMMA.16816.F32 R44, R176, R186.reuse, RZ ;  /* 0x000000bab02c723c */ /* 0x080ff000000018ff */
[C---:B------:R-:W-:Y:S08]  /*9ad0*/  HMMA.16816.F32 R48, R168.reuse, R186, RZ ;  /* 0x000000baa830723c */ /* 0x040ff000000018ff */
[-C--:B------:R-:W-:Y:S08]  /*9ae0*/  HMMA.16816.F32 R52, R168, R188.reuse, RZ ;  /* 0x000000bca834723c */ /* 0x080ff000000018ff */
[C---:B---3--:R-:W-:Y:S08]  /*9af0*/  HMMA.16816.F32 R56, R176.reuse, R188, RZ ;  /* 0x000000bcb038723c */ /* 0x048ff000000018ff */
[-C--:B--2---:R-:W-:Y:S08]  /*9b00*/  HMMA.16816.F32 R60, R176, R190.reuse, RZ ;  /* 0x000000beb03c723c */ /* 0x084ff000000018ff */
        /* <DEDUP_REMOVED lines=8> */
[C---:B------:R-:W-:Y:S01]  /*9b90*/  HMMA.16816.F32 R96, R168.reuse, R174, RZ ;  /* 0x000000aea860723c */ /* 0x040fe200000018ff */
[----:B------:R-:W-:Y:S07]  /*9ba0*/  LDSM.16.M88.4 R172, [R217] ;  /* 0x00000000d9ac783b */ /* 0x000fee0000000200 */
[-C--:B------:R-:W-:Y:S08]  /*9bb0*/  HMMA.16816.F32 R100, R168, R196.reuse, RZ ;  /* 0x000000c4a864723c */ /* 0x080ff000000018ff */
        /* <DEDUP_REMOVED lines=9> */
[C---:B----4-:R-:W-:Y:S08]  /*9c50*/  HMMA.16816.F32 R8, R180.reuse, R208, R8 ;  /* 0x000000d0b408723c */ /* 0x050ff00000001808 */
[-C--:B------:R-:W-:Y:S08]  /*9c60*/  HMMA.16816.F32 R12, R180, R210.reuse, R12 ;  /* 0x000000d2b40c723c */ /* 0x080ff0000000180c */
[C---:B------:R-:W-:Y:S04]  /*9c70*/  HMMA.16816.F32 R16, R204.reuse, R210, R16 ;  /* 0x000000d2cc10723c */ /* 0x040fe80000001810 */
[----:B------:R-:W-:Y:S02]  /*9c80*/  FMUL.FTZ R190, R6, c[0x0][0x2ec] ;  /* 0x0000bb0006be7a20 */ /* 0x000fe40000410000 */
[----:B------:R-:W-:Y:S02]  /*9c90*/  FMUL.FTZ R3, R5, c[0x0][0x2ec] ;  /* 0x0000bb0005037a20 */ /* 0x000fe40000410000 */
[----:B------:R2:W-:Y:S01]  /*9ca0*/  MUFU.TANH R5, R190 ;  /* 0x000000be00057308 */ /* 0x0005e20000002400 */
[-C--:B-1----:R-:W-:Y:S03]  /*9cb0*/  HMMA.16816.F32 R20, R204, R168.reuse, R20 ;  /* 0x000000a8cc14723c */ /* 0x082fe60000001814 */
[----:B------:R-:W-:Y:S02]  /*9cc0*/  FMUL.FTZ R2, R7, c[0x0][0x2ec] ;  /* 0x0000bb0007027a20 */ /* 0x000fe40000410000 */
[----:B------:R-:W-:Y:S02]  /*9cd0*/  FMUL.FTZ R7, R8, c[0x0][0x2ec] ;  /* 0x0000bb0008077a20 */ /* 0x000fe40000410000 */
[----:B------:R-:W-:Y:S01]  /*9ce0*/  FMUL.FTZ R6, R12, c[0x0][0x2ec] ;  /* 0x0000bb000c067a20 */ /* 0x000fe20000410000 */
[C---:B------:R-:W-:Y:S01]  /*9cf0*/  HMMA.16816.F32 R24, R180.reuse, R168, R24 ;  /* 0x000000a8b418723c */ /* 0x040fe20000001818 */
[----:B------:R-:W-:Y:S03]  /*9d00*/  MUFU.TANH R3, R3 ;  /* 0x0000000300037308 */ /* 0x000fe60000002400 */
[----:B------:R-:W-:Y:S02]  /*9d10*/  FMUL.FTZ R195, R10, c[0x0][0x2ec] ;  /* 0x0000bb000ac37a20 */ /* 0x000fe40000410000 */
[----:B------:R-:W-:Y:S02]  /*9d20*/  FMUL.FTZ R10, R13, c[0x0][0x2ec] ;  /* 0x0000bb000d0a7a20 */ /* 0x000fe40000410000 */
[-C--:B------:R-:W-:Y:S03]  /*9d30*/  HMMA.16816.F32 R28, R180, R170.reuse, R28 ;  /* 0x000000aab41c723c */ /* 0x080fe6000000181c */
[----:B------:R-:W-:Y:S01]  /*9d40*/  MUFU.TANH R2, R2 ;  /* 0x0000000200027308 */ /* 0x000fe20000002400 */
[----:B------:R-:W-:Y:S02]  /*9d50*/  FMUL.FTZ R191, R18, c[0x0][0x2ec] ;  /* 0x0000bb0012bf7a20 */ /* 0x000fe40000410000 */
[----:B------:R-:W-:Y:S02]  /*9d60*/  FMUL.FTZ R13, R16, c[0x0][0x2ec] ;  /* 0x0000bb00100d7a20 */ /* 0x000fe40000410000 */
[C---:B------:R-:W-:Y:S01]  /*9d70*/  HMMA.16816.F32 R32, R204.reuse, R170, R32 ;  /* 0x000000aacc20723c */ /* 0x040fe20000001820 */
[----:B------:R-:W1:Y:S03]  /*9d80*/  LDSM.16.M88.4 R168, [R216] ;  /* 0x00000000d8a8783b */ /* 0x000e660000000200 */
[----:B--2---:R-:W-:Y:S01]  /*9d90*/  FMUL.FTZ R190, R15, c[0x0][0x2ec] ;  /* 0x0000bb000fbe7a20 */ /* 0x004fe20000410000 */
[----:B------:R-:W-:Y:S01]  /*9da0*/  MUFU.TANH R7, R7 ;  /* 0x0000000700077308 */ /* 0x000fe20000002400 */
[----:B------:R-:W-:Y:S02]  /*9db0*/  FMUL.FTZ R15, R17, c[0x0][0x2ec] ;  /* 0x0000bb00110f7a20 */ /* 0x000fe40000410000 */
[-C--:B------:R-:W-:Y:S04]  /*9dc0*/  HMMA.16816.F32 R36, R204, R172.reuse, R36 ;  /* 0x000000accc24723c */ /* 0x080fe80000001824 */
[----:B------:R-:W-:Y:S02]  /*9dd0*/  FMUL.FTZ R17, R21, c[0x0][0x2ec] ;  /* 0x0000bb0015117a20 */ /* 0x000fe40000410000 */
[----:B------:R-:W-:Y:S01]  /*9de0*/  FMUL.FTZ R21, R23, c[0x0][0x2ec] ;  /* 0x0000bb0017157a20 */ /* 0x000fe20000410000 */
[----:B------:R2:W-:Y:S01]  /*9df0*/  MUFU.TANH R185, R190 ;  /* 0x000000be00b97308 */ /* 0x0005e20000002400 */
[C---:B------:R-:W-:Y:S04]  /*9e00*/  HMMA.16816.F32 R40, R180.reuse, R172, R40 ;  /* 0x000000acb428723c */ /* 0x040fe80000001828 */
[----:B------:R-:W-:Y:S02]  /*9e10*/  FMUL.FTZ R23, R25, c[0x0][0x2ec] ;  /* 0x0000bb0019177a20 */ /* 0x000fe40000410000 */
[----:B------:R-:W-:Y:S02]  /*9e20*/  FMUL.FTZ R29, R29, c[0x0][0x2ec] ;  /* 0x0000bb001d1d7a20 */ /* 0x000fe40000410000 */
[-C--:B------:R-:W-:Y:S01]  /*9e30*/  HMMA.16816.F32 R44, R180, R174.reuse, R44 ;  /* 0x000000aeb42c723c */ /* 0x080fe2000000182c */
[----:B------:R3:W-:Y:S03]  /*9e40*/  MUFU.TANH R12, R23 ;  /* 0x00000017000c7308 */ /* 0x0007e60000002400 */
[----:B------:R-:W-:Y:S02]  /*9e50*/  FMUL.FTZ R25, R28, c[0x0][0x2ec] ;  /* 0x0000bb001c197a20 */ /* 0x000fe40000410000 */
[----:B------:R-:W-:Y:S02]  /*9e60*/  FMUL.FTZ R31, R31, c[0x0][0x2ec] ;  /* 0x0000bb001f1f7a20 */ /* 0x000fe40000410000 */
[C---:B------:R-:W-:Y:S01]  /*9e70*/  HMMA.16816.F32 R48, R204.reuse, R174, R48 ;  /* 0x000000aecc30723c */ /* 0x040fe20000001830 */
[----:B------:R-:W4:Y:S02]  /*9e80*/  LDSM.16.M88.4 R172, [R215] ;  /* 0x00000000d7ac783b */ /* 0x000f240000000200 */
[----:B------:R5:W-:Y:S01]  /*9e90*/  MUFU.TANH R28, R31 ;  /* 0x0000001f001c7308 */ /* 0x000be20000002400 */
[----:B------:R-:W-:Y:S02]  /*9ea0*/  FMUL.FTZ R18, R20, c[0x0][0x2ec] ;  /* 0x0000bb0014127a20 */ /* 0x000fe40000410000 */
[----:B------:R-:W-:Y:S02]  /*9eb0*/  FMUL.FTZ R27, R27, c[0x0][0x2ec] ;  /* 0x0000bb001b1b7a20 */ /* 0x000fe40000410000 */
[----:B------:R-:W-:Y:S01]  /*9ec0*/  FMUL.FTZ R42, R42, c[0x0][0x2ec] ;  /* 0x0000bb002a2a7a20 */ /* 0x000fe20000410000 */
[-C--:B-1----:R-:W-:Y:S03]  /*9ed0*/  HMMA.16816.F32 R52, R204, R168.reuse, R52 ;  /* 0x000000a8cc34723c */ /* 0x082fe60000001834 */
[----:B--2---:R-:W-:Y:S01]  /*9ee0*/  FMUL.FTZ R190, R24, c[0x0][0x2ec] ;  /* 0x0000bb0018be7a20 */ /* 0x004fe20000410000 */
[----:B------:R-:W-:Y:S01]  /*9ef0*/  MUFU.TANH R20, R25 ;  /* 0x0000001900147308 */ /* 0x000fe20000002400 */
[----:B------:R-:W-:Y:S02]  /*9f00*/  FMUL.FTZ R193, R4, c[0x0][0x2ec] ;  /* 0x0000bb0004c17a20 */ /* 0x000fe40000410000 */
[----:B------:R-:W-:Y:S01]  /*9f10*/  FMUL.FTZ R45, R45, c[0x0][0x2ec] ;  /* 0x0000bb002d2d7a20 */ /* 0x000fe20000410000 */
[C---:B------:R-:W-:Y:S04]  /*9f20*/  HMMA.16816.F32 R56, R180.reuse, R168, R56 ;  /* 0x000000a8b438723c */ /* 0x040fe80000001838 */
[----:B---3--:R-:W-:Y:S02]  /*9f30*/  FMUL.FTZ R23, R32, c[0x0][0x2ec] ;  /* 0x0000bb0020177a20 */ /* 0x008fe40000410000 */
[----:B------:R-:W-:Y:S01]  /*9f40*/  MUFU.TANH R8, R190 ;  /* 0x000000be00087308 */ /* 0x000fe20000002400 */
[----:B------:R-:W-:Y:S01]  /*9f50*/  FMUL.FTZ R50, R50, c[0x0][0x2ec] ;  /* 0x0000bb0032327a20 */ /* 0x000fe20000410000 */
[-C--:B------:R-:W-:Y:S04]  /*9f60*/  HMMA.16816.F32 R60, R180, R170.reuse, R60 ;  /* 0x000000aab43c723c */ /* 0x080fe8000000183c */
[----:B-----5:R-:W-:Y:S02]  /*9f70*/  FMUL.FTZ R31, R37, c[0x0][0x2ec] ;  /* 0x0000bb00251f7a20 */ /* 0x020fe40000410000 */
[----:B------:R-:W-:Y:S02]  /*9f80*/  FMUL.FTZ R37, R38, c[0x0][0x2ec] ;  /* 0x0000bb0026257a20 */ /* 0x000fe40000410000 */
[----:B------:R1:W-:Y:S01]  /*9f90*/  MUFU.TANH R24, R29 ;  /* 0x0000001d00187308 */ /* 0x0003e20000002400 */
[C---:B------:R-:W-:Y:S04]  /*9fa0*/  HMMA.16816.F32 R64, R204.reuse, R170, R64 ;  /* 0x000000aacc40723c */ /* 0x040fe80000001840 */
[----:B------:R-:W-:Y:S02]  /*9fb0*/  FMUL.FTZ R38, R41, c[0x0][0x2ec] ;  /* 0x0000bb0029267a20 */ /* 0x000fe40000410000 */
[----:B------:R-:W-:Y:S02]  /*9fc0*/  FMUL.FTZ R41, R44, c[0x0][0x2ec] ;  /* 0x0000bb002c297a20 */ /* 0x000fe40000410000 */
[----:B------:R-:W-:Y:S01]  /*9fd0*/  FMUL.FTZ R58, R58, c[0x0][0x2ec] ;  /* 0x0000bb003a3a7a20 */ /* 0x000fe20000410000 */
[----:B------:R2:W-:Y:S01]  /*9fe0*/  MUFU.TANH R32, R42 ;  /* 0x0000002a00207308 */ /* 0x0005e20000002400 */
[-C--:B----4-:R-:W-:Y:S03]  /*9ff0*/  HMMA.16816.F32 R68, R204, R172.reuse, R68 ;  /* 0x000000accc44723c */ /* 0x090fe60000001844 */
        /* <DEDUP_REMOVED lines=8> */
[----:B------:R3:W-:Y:S01]  /*a080*/  MUFU.TANH R171, R61 ;  /* 0x0000003d00ab7308 */ /* 0x0007e20000002400 */
[----:B-1----:R-:W-:Y:S02]  /*a090*/  FMUL.FTZ R29, R35, c[0x0][0x2ec] ;  /* 0x0000bb00231d7a20 */ /* 0x002fe40000410000 */
[----:B------:R-:W-:Y:S02]  /*a0a0*/  FMUL.FTZ R35, R39, c[0x0][0x2ec] ;  /* 0x0000bb0027237a20 */ /* 0x000fe40000410000 */
[----:B------:R-:W-:Y:S01]  /*a0b0*/  FMUL.FTZ R39, R48, c[0x0][0x2ec] ;  /* 0x0000bb0030277a20 */ /* 0x000fe20000410000 */
[C---:B------:R-:W-:Y:S04]  /*a0c0*/  HMMA.16816.F32 R80, R204.reuse, R174, R80 ;  /* 0x000000aecc50723c */ /* 0x040fe80000001850 */
[----:B------:R-:W-:Y:S01]  /*a0d0*/  MUFU.TANH R48, R59 ;  /* 0x0000003b00307308 */ /* 0x000fe20000002400 */
[----:B--2---:R-:W-:Y:S02]  /*a0e0*/  FMUL.FTZ R42, R49, c[0x0][0x2ec] ;  /* 0x0000bb00312a7a20 */ /* 0x004fe40000410000 */
[----:B------:R-:W-:Y:S02]  /*a0f0*/  FMUL.FTZ R190, R33, c[0x0][0x2ec] ;  /* 0x0000bb0021be7a20 */ /* 0x000fe40000410000 */
[----:B------:R-:W-:Y:S03]  /*a100*/  FMUL.FTZ R33, R34, c[0x0][0x2ec] ;  /* 0x0000bb0022217a20 */ /* 0x000fe60000410000 */
[----:B------:R-:W-:Y:S02]  /*a110*/  FMUL.FTZ R34, R40, c[0x0][0x2ec] ;  /* 0x0000bb0028227a20 */ /* 0x000fe40000410000 */
[----:B------:R1:W-:Y:S01]  /*a120*/  MUFU.TANH R25, R190 ;  /* 0x000000be00197308 */ /* 0x0003e20000002400 */
[----:B------:R-:W-:Y:S02]  /*a130*/  FMUL.FTZ R49, R52, c[0x0][0x2ec] ;  /* 0x0000bb0034317a20 */ /* 0x000fe40000410000 */
[----:B------:R-:W-:Y:S02]  /*a140*/  FMUL.FTZ R9, R9, c[0x0][0x2ec] ;  /* 0x0000bb0009097a20 */ /* 0x000fe40000410000 */
[----:B------:R-:W-:Y:S02]  /*a150*/  FMUL.FTZ R11, R11, c[0x0][0x2ec] ;  /* 0x0000bb000b0b7a20 */ /* 0x000fe40000410000 */
[----:B------:R-:W-:Y:S02]  /*a160*/  FMUL.FTZ R14, R14, c[0x0][0x2ec] ;  /* 0x0000bb000e0e7a20 */ /* 0x000fe40000410000 */
[----:B------:R-:W-:Y:S01]  /*a170*/  FMUL.FTZ R19, R19, c[0x0][0x2ec] ;  /* 0x0000bb0013137a20 */ /* 0x000fe20000410000 */
[----:B------:R-:W-:Y:S01]  /*a180*/  MUFU.TANH R40, R45 ;  /* 0x0000002d00287308 */ /* 0x000fe20000002400 */
[----:B---3--:R-:W-:Y:S02]  /*a190*/  FMUL.FTZ R61, R82, c[0x0][0x2ec] ;  /* 0x0000bb00523d7a20 */ /* 0x008fe40000410000 */
[----:B------:R-:W-:Y:S02]  /*a1a0*/  FMUL.FTZ R83, R83, c[0x0][0x2ec] ;  /* 0x0000bb0053537a20 */ /* 0x000fe40000410000 */
[----:B------:R-:W-:Y:S02]  /*a1b0*/  FMUL.FTZ R22, R22, c[0x0][0x2ec] ;  /* 0x0000bb0016167a20 */ /* 0x000fe40000410000 */
[----:B------:R-:W-:Y:S02]  /*a1c0*/  FMUL.FTZ R26, R26, c[0x0][0x2ec] ;  /* 0x0000bb001a1a7a20 */ /* 0x000fe40000410000 */
[----:B------:R-:W-:Y:S01]  /*a1d0*/  FMUL.FTZ R30, R30, c[0x0][0x2ec] ;  /* 0x0000bb001e1e7a20 */ /* 0x000fe20000410000 */
[----:B------:R-:W-:Y:S01]  /*a1e0*/  MUFU.TANH R45, R50 ;  /* 0x00000032002d7308 */ /* 0x000fe20000002400 */
[----:B------:R-:W-:Y:S02]  /*a1f0*/  FMUL.FTZ R43, R43, c[0x0][0x2ec] ;  /* 0x0000bb002b2b7a20 */ /* 0x000fe40000410000 */
[----:B------:R-:W-:Y:S02]  /*a200*/  FMUL.FTZ R65, R65, c[0x0][0x2ec] ;  /* 0x0000bb0041417a20 */ /* 0x000fe40000410000 */
[----:B-1----:R-:W-:Y:S02]  /*a210*/  FMUL.FTZ R190, R46, c[0x0][0x2ec] ;  /* 0x0000bb002ebe7a20 */ /* 0x002fe40000410000 */
[----:B------:R-:W-:Y:S02]  /*a220*/  FMUL.FTZ R46, R47, c[0x0][0x2ec] ;  /* 0x0000bb002f2e7a20 */ /* 0x000fe40000410000 */
[----:B------:R-:W-:Y:S01]  /*a230*/  FMUL.FTZ R47, R51, c[0x0][0x2ec] ;  /* 0x0000bb00332f7a20 */ /* 0x000fe20000410000 */
[----:B------:R1:W-:Y:S01]  /*a240*/  MUFU.TANH R50, R57 ;  /* 0x0000003900327308 */ /* 0x0003e20000002400 */
[----:B------:R-:W-:Y:S02]  /*a250*/  FMUL.FTZ R51, R54, c[0x0][0x2ec] ;  /* 0x0000bb0036337a20 */ /* 0x000fe40000410000 */
[----:B------:R-:W-:Y:S02]  /*a260*/  FMUL.FTZ R66, R66, c[0x0][0x2ec] ;  /* 0x0000bb0042427a20 */ /* 0x000fe40000410000 */
[----:B------:R-:W-:Y:S02]  /*a270*/  FMUL.FTZ R67, R67, c[0x0][0x2ec] ;  /* 0x0000bb0043437a20 */ /* 0x000fe40000410000 */
[----:B------:R-:W-:Y:S02]  /*a280*/  FMUL.FTZ R71, R71, c[0x0][0x2ec] ;  /* 0x0000bb0047477a20 */ /* 0x000fe40000410000 */
[----:B------:R-:W-:Y:S01]  /*a290*/  FMUL.FTZ R73, R73, c[0x0][0x2ec] ;  /* 0x0000bb0049497a20 */ /* 0x000fe20000410000 */
[----:B------:R2:W-:Y:S01]  /*a2a0*/  MUFU.TANH R179, R46 ;  /* 0x0000002e00b37308 */ /* 0x0005e20000002400 */
[----:B------:R-:W-:Y:S09]  /*a2b0*/  FMUL.FTZ R74, R74, c[0x0][0x2ec] ;  /* 0x0000bb004a4a7a20 */ /* 0x000ff20000410000 */
[----:B------:R-:W-:Y:S01]  /*a2c0*/  MUFU.TANH R44, R41 ;  /* 0x00000029002c7308 */ /* 0x000fe20000002400 */
[----:B-1----:R-:W-:Y:S09]  /*a2d0*/  FMUL.FTZ R57, R64, c[0x0][0x2ec] ;  /* 0x0000bb0040397a20 */ /* 0x002ff20000410000 */
[----:B------:R-:W-:Y:S01]  /*a2e0*/  MUFU.TANH R64, R57 ;  /* 0x0000003900407308 */ /* 0x000fe20000002400 */
[----:B--2---:R-:W-:Y:S02]  /*a2f0*/  FMUL.FTZ R46, R53, c[0x0][0x2ec] ;  /* 0x0000bb00352e7a20 */ /* 0x004fe40000410000 */
[----:B------:R-:W-:Y:S02]  /*a300*/  FMUL.FTZ R53, R55, c[0x0][0x2ec] ;  /* 0x0000bb0037357a20 */ /* 0x000fe40000410000 */
[----:B------:R-:W-:Y:S05]  /*a310*/  FMUL.FTZ R55, R56, c[0x0][0x2ec] ;  /* 0x0000bb0038377a20 */ /* 0x000fea0000410000 */
[----:B------:R-:W-:Y:S01]  /*a320*/  MUFU.TANH R41, R42 ;  /* 0x0000002a00297308 */ /* 0x000fe20000002400 */
[----:B------:R-:W-:Y:S02]  /*a330*/  FMUL.FTZ R56, R60, c[0x0][0x2ec] ;  /* 0x0000bb003c387a20 */ /* 0x000fe40000410000 */
[----:B------:R-:W-:Y:S02]  /*a340*/  FMUL.FTZ R60, R72, c[0x0][0x2ec] ;  /* 0x0000bb00483c7a20 */ /* 0x000fe40000410000 */
[----:B------:R-:W-:Y:S02]  /*a350*/  FMUL.FTZ R72, R75, c[0x0][0x2ec] ;  /* 0x0000bb004b487a20 */ /* 0x000fe40000410000 */
[----:B------:R-:W-:Y:S02]  /*a360*/  FMUL.FTZ R75, R77, c[0x0][0x2ec] ;  /* 0x0000bb004d4b7a20 */ /* 0x000fe40000410000 */
[----:B------:R-:W-:Y:S01]  /*a370*/  FMUL.FTZ R77, R79, c[0x0][0x2ec] ;  /* 0x0000bb004f4d7a20 */ /* 0x000fe20000410000 */
[----:B------:R1:W-:Y:S10]  /*a380*/  MUFU.TANH R184, R56 ;  /* 0x0000003800b87308 */ /* 0x0003f40000002400 */
[----:B------:R2:W-:Y:S10]  /*a390*/  MUFU.TANH R172, R60 ;  /* 0x0000003c00ac7308 */ /* 0x0005f40000002400 */
[----:B------:R-:W3:Y:S01]  /*a3a0*/  MUFU.TANH R42, R62 ;  /* 0x0000003e002a7308 */ /* 0x000ee20000002400 */
[----:B-1----:R-:W-:Y:S02]  /*a3b0*/  FMUL.FTZ R56, R68, c[0x0][0x2ec] ;  /* 0x0000bb0044387a20 */ /* 0x002fe40000410000 */
[----:B------:R-:W-:Y:S02]  /*a3c0*/  FMUL.FTZ R68, R69, c[0x0][0x2ec] ;  /* 0x0000bb0045447a20 */ /* 0x000fe40000410000 */
[----:B------:R-:W-:Y:S05]  /*a3d0*/  FMUL.FTZ R69, R70, c[0x0][0x2ec] ;  /* 0x0000bb0046457a20 */ /* 0x000fea0000410000 */
[----:B------:R1:W4:Y:S01]  /*a3e0*/  MUFU.TANH R173, R56 ;  /* 0x0000003800ad7308 */ /* 0x0003220000002400 */
[----:B------:R-:W-:Y:S02]  /*a3f0*/  FMUL.FTZ R70, R76, c[0x0][0x2ec] ;  /* 0x0000bb004c467a20 */ /* 0x000fe40000410000 */
[----:B------:R-:W-:Y:S02]  /*a400*/  FMUL.FTZ R76, R80, c[0x0][0x2ec] ;  /* 0x0000bb00504c7a20 */ /* 0x000fe40000410000 */
[----:B--2---:R-:W-:Y:S02]  /*a410*/  FMUL.FTZ R60, R78, c[0x0][0x2ec] ;  /* 0x0000bb004e3c7a20 */ /* 0x004fe40000410000 */
[----:B------:R-:W-:Y:S03]  /*a420*/  FMUL.FTZ R78, R81, c[0x0][0x2ec] ;  /* 0x0000bb00514e7a20 */ /* 0x000fe60000410000 */
[----:B------:R-:W2:Y:S01]  /*a430*/  MUFU.TANH R176, R63 ;  /* 0x0000003f00b07308 */ /* 0x000ea20000002400 */
[----:B---3--:R-:W-:Y:S09]  /*a440*/  STL [R1+0xc], R42 ;  /* 0x00000c2a01007387 */ /* 0x008ff20000100800 */
[----:B------:R-:W3:Y:S01]  /*a450*/  MUFU.TANH R175, R60 ;  /* 0x0000003c00af7308 */ /* 0x000ee20000002400 */
[----:B-1----:R-:W1:Y:S09]  /*a460*/  LDSM.16.M88.4 R56, [R214] ;  /* 0x00000000d638783b */ /* 0x002e720000000200 */
[----:B------:R5:W1:Y:S10]  /*a470*/  MUFU.TANH R54, R61 ;  /* 0x0000003d00367308 */ /* 0x000a740000002400 */
[----:B------:R1:W1:Y:S10]  /*a480*/  MUFU.TANH R16, R27 ;  /* 0x0000001b00107308 */ /* 0x0002740000002400 */
[----:B------:R2:W2:Y:S01]  /*a490*/  MUFU.TANH R52, R83 ;  /* 0x0000005300347308 */ /* 0x0004a20000002400 */
[----:B-----5:R-:W5:Y:S09]  /*a4a0*/  LDSM.16.M88.4 R60, [R213] ;  /* 0x00000000d53c783b */ /* 0x020f720000000200 */
[----:B------:R-:W2:Y:S01]  /*a4b0*/  MUFU.TANH R193, R193 ;  /* 0x000000c100c17308 */ /* 0x000ea20000002400 */
[-C--:B-1----:R-:W-:Y:S03]  /*a4c0*/  HMMA.16816.F32 R84, R204, R56.reuse, R84 ;  /* 0x00000038cc54723c */ /* 0x082fe60000001854 */
[----:B------:R-:W-:Y:S06]  /*a4d0*/  FMUL.FTZ R27, R36, c[0x0][0x2ec] ;  /* 0x0000bb00241b7a20 */ /* 0x000fec0000410000 */
[----:B------:R-:W1:Y:S01]  /*a4e0*/  MUFU.TANH R9, R9 ;  /* 0x0000000900097308 */ /* 0x000e620000002400 */
[C---:B------:R-:W-:Y:S09]  /*a4f0*/  HMMA.16816.F32 R88, R180.reuse, R56, R88 ;  /* 0x00000038b458723c */ /* 0x040ff20000001858 */
[----:B------:R-:W1:Y:S01]  /*a500*/  MUFU.TANH R195, R195 ;  /* 0x000000c300c37308 */ /* 0x000e620000002400 */
[-C--:B------:R-:W-:Y:S04]  /*a510*/  HMMA.16816.F32 R92, R180, R58.reuse, R92 ;  /* 0x0000003ab45c723c */ /* 0x080fe8000000185c */
[----:B------:R-:W-:Y:S04]  /*a520*/  FMUL.FTZ R82, R84, c[0x0][0x2ec] ;  /* 0x0000bb0054527a20 */ /* 0x000fe80000410000 */
[C---:B------:R-:W-:Y:S01]  /*a530*/  HMMA.16816.F32 R96, R204.reuse, R58, R96 ;  /* 0x0000003acc60723c */ /* 0x040fe20000001860 */
[----:B------:R-:W1:Y:S03]  /*a540*/  MUFU.TANH R11, R11 ;  /* 0x0000000b000b7308 */ /* 0x000e660000002400 */
[----:B------:R-:W-:Y:S02]  /*a550*/  FMUL.FTZ R85, R85, c[0x0][0x2ec] ;  /* 0x0000bb0055557a20 */ /* 0x000fe40000410000 */
[----:B------:R-:W-:Y:S02]  /*a560*/  FMUL.FTZ R84, R86, c[0x0][0x2ec] ;  /* 0x0000bb0056547a20 */ /* 0x000fe40000410000 */
[----:B------:R-:W-:Y:S01]  /*a570*/  FMUL.FTZ R57, R88, c[0x0][0x2ec] ;  /* 0x0000bb0058397a20 */ /* 0x000fe20000410000 */
[-C--:B-----5:R-:W-:Y:S02]  /*a580*/  HMMA.16816.F32 R100, R204, R60.reuse, R100 ;  /* 0x0000003ccc64723c */ /* 0x0a0fe40000001864 */
[----:B------:R-:W1:Y:S01]  /*a590*/  MUFU.TANH R6, R6 ;  /* 0x0000000600067308 */ /* 0x000e620000002400 */
[----:B------:R-:W-:Y:S02]  /*a5a0*/  FMUL.FTZ R91, R91, c[0x0][0x2ec] ;  /* 0x0000bb005b5b7a20 */ /* 0x000fe40000410000 */
[----:B------:R-:W-:Y:S02]  /*a5b0*/  FMUL.FTZ R87, R87, c[0x0][0x2ec] ;  /* 0x0000bb0057577a20 */ /* 0x000fe40000410000 */
[----:B------:R-:W-:Y:S01]  /*a5c0*/  FMUL.FTZ R56, R92, c[0x0][0x2ec] ;  /* 0x0000bb005c387a20 */ /* 0x000fe20000410000 */
[C---:B------:R-:W-:Y:S04]  /*a5d0*/  HMMA.16816.F32 R104, R180.reuse, R60, R104 ;  /* 0x0000003cb468723c */ /* 0x040fe80000001868 */
[----:B------:R-:W1:Y:S01]  /*a5e0*/  MUFU.TANH R209, R57 ;  /* 0x0000003900d17308 */ /* 0x000e620000002400 */
[----:B------:R-:W-:Y:S02]  /*a5f0*/  FMUL.FTZ R95, R95, c[0x0][0x2ec] ;  /* 0x0000bb005f5f7a20 */ /* 0x000fe40000410000 */
[----:B------:R-:W-:Y:S01]  /*a600*/  FMUL.FTZ R79, R89, c[0x0][0x2ec] ;  /* 0x0000bb00594f7a20 */ /* 0x000fe20000410000 */
[-C--:B------:R-:W-:Y:S04]  /*a610*/  HMMA.16816.F32 R108, R180, R62.reuse, R108 ;  /* 0x0000003eb46c723c */ /* 0x080fe8000000186c */
[----:B--2---:R-:W-:Y:S02]  /*a620*/  FMUL.FTZ R83, R90, c[0x0][0x2ec] ;  /* 0x0000bb005a537a20 */ /* 0x004fe40000410000 */
[----:B------:R2:W1:Y:S01]  /*a630*/  MUFU.TANH R211, R56 ;  /* 0x0000003800d37308 */ /* 0x0004620000002400 */
[----:B------:R-:W-:Y:S01]  /*a640*/  FMUL.FTZ R81, R93, c[0x0][0x2ec] ;  /* 0x0000bb005d517a20 */ /* 0x000fe20000410000 */
[C---:B------:R-:W-:Y:S04]  /*a650*/  HMMA.16816.F32 R112, R204.reuse, R62, R112 ;  /* 0x0000003ecc70723c */ /* 0x040fe80000001870 */
[----:B------:R-:W-:Y:S02]  /*a660*/  FMUL.FTZ R89, R96, c[0x0][0x2ec] ;  /* 0x0000bb0060597a20 */ /* 0x000fe40000410000 */
[----:B------:R-:W-:Y:S02]  /*a670*/  FMUL.FTZ R93, R97, c[0x0][0x2ec] ;  /* 0x0000bb00615d7a20 */ /* 0x000fe40000410000 */
[----:B------:R5:W1:Y:S01]  /*a680*/  MUFU.TANH R201, R91 ;  /* 0x0000005b00c97308 */ /* 0x000a620000002400 */
[----:B------:R-:W-:Y:S03]  /*a690*/  FMUL.FTZ R61, R104, c[0x0][0x2ec] ;  /* 0x0000bb00683d7a20 */ /* 0x000fe60000410000 */
[----:B------:R-:W-:Y:S02]  /*a6a0*/  FMUL.FTZ R105, R105, c[0x0][0x2ec] ;  /* 0x0000bb0069697a20 */ /* 0x000fe40000410000 */
[----:B------:R-:W-:Y:S02]  /*a6b0*/  FMUL.FTZ R92, R99, c[0x0][0x2ec] ;  /* 0x0000bb00635c7a20 */ /* 0x000fe40000410000 */
[----:B------:R-:W-:Y:S02]  /*a6c0*/  FMUL.FTZ R111, R111, c[0x0][0x2ec] ;  /* 0x0000bb006f6f7a20 */ /* 0x000fe40000410000 */
[----:B------:R1:W1:Y:S01]  /*a6d0*/  MUFU.TANH R210, R95 ;  /* 0x0000005f00d27308 */ /* 0x0002620000002400 */
[----:B------:R-:W-:Y:S02]  /*a6e0*/  FMUL.FTZ R99, R100, c[0x0][0x2ec] ;  /* 0x0000bb0064637a20 */ /* 0x000fe40000410000 */
[----:B------:R-:W-:Y:S01]  /*a6f0*/  FMUL.FTZ R97, R101, c[0x0][0x2ec] ;  /* 0x0000bb0065617a20 */ /* 0x000fe20000410000 */
[----:B--2---:R-:W2:Y:S01]  /*a700*/  LDSM.16.M88.4 R56, [R212] ;  /* 0x00000000d438783b */ /* 0x004ea20000000200 */
[----:B------:R-:W-:Y:S04]  /*a710*/  DEPBAR.LE SB0, 0x0 ;  /* 0x000080000000791a */ /* 0x000fe80000000000 */
[----:B------:R-:W-:Y:S01]  /*a720*/  FMUL.FTZ R115, R115, c[0x0][0x2ec] ;  /* 0x0000bb0073737a20 */ /* 0x000fe20000410000 */
[----:B------:R3:W2:Y:S01]  /*a730*/  MUFU.TANH R198, R61 ;  /* 0x0000003d00c67308 */ /* 0x0006a20000002400 */
[----:B------:R-:W-:Y:S01]  /*a740*/  FMUL.FTZ R101, R103, c[0x0][0x2ec] ;  /* 0x0000bb0067657a20 */ /* 0x000fe20000410000 */
[----:B------:R-:W-:Y:S01]  /*a750*/  BAR.SYNC.DEFER_BLOCKING 0x0 ;  /* 0x0000000000007b1d */ /* 0x000fe20000010000 */
[----:B------:R-:W-:Y:S02]  /*a760*/  FMUL.FTZ R94, R94, c[0x0][0x2ec] ;  /* 0x0000bb005e5e7a20 */ /* 0x000fe40000410000 */
[----:B-----5:R-:W-:Y:S02]  /*a770*/  FMUL.FTZ R91, R107, c[0x0][0x2ec] ;  /* 0x0000bb006b5b7a20 */ /* 0x020fe40000410000 */
[----:B------:R-:W-:Y:S02]  /*a780*/  FMUL.FTZ R107, R113, c[0x0][0x2ec] ;  /* 0x0000bb00716b7a20 */ /* 0x000fe40000410000 */
[----:B------:R-:W-:Y:S01]  /*a790*/  FMUL.FTZ R98, R98, c[0x0][0x2ec] ;  /* 0x0000bb0062627a20 */ /* 0x000fe20000410000 */
[----:B------:R5:W2:Y:S01]  /*a7a0*/  MUFU.TANH R196, R105 ;  /* 0x0000006900c47308 */ /* 0x000aa20000002400 */
[----:B------:R-:W-:Y:S02]  /*a7b0*/  FMUL.FTZ R102, R102, c[0x0][0x2ec] ;  /* 0x0000bb0066667a20 */ /* 0x000fe40000410000 */
[----:B------:R-:W-:Y:S02]  /*a7c0*/  FMUL.FTZ R60, R108, c[0x0][0x2ec] ;  /* 0x0000bb006c3c7a20 */ /* 0x000fe40000410000 */
[----:B-1----:R-:W-:Y:S02]  /*a7d0*/  FMUL.FTZ R95, R106, c[0x0][0x2ec] ;  /* 0x0000bb006a5f7a20 */ /* 0x002fe40000410000 */
[----:B------:R-:W-:Y:S02]  /*a7e0*/  FMUL.FTZ R110, R110, c[0x0][0x2ec] ;  /* 0x0000bb006e6e7a20 */ /* 0x000fe40000410000 */
[----:B------:R-:W-:Y:S01]  /*a7f0*/  FMUL.FTZ R114, R114, c[0x0][0x2ec] ;  /* 0x0000bb0072727a20 */ /* 0x000fe20000410000 */
[----:B------:R1:W1:Y:S01]  /*a800*/  MUFU.TANH R200, R111 ;  /* 0x0000006f00c87308 */ /* 0x0002620000002400 */
[----:B---3--:R-:W-:Y:S02]  /*a810*/  FMUL.FTZ R61, R109, c[0x0][0x2ec] ;  /* 0x0000bb006d3d7a20 */ /* 0x008fe40000410000 */
[----:B------:R-:W-:Y:S07]  /*a820*/  FMUL.FTZ R109, R112, c[0x0][0x2ec] ;  /* 0x0000bb00706d7a20 */ /* 0x000fee0000410000 */
[----:B------:R3:W1:Y:S01]  /*a830*/  MUFU.TANH R208, R115 ;  /* 0x0000007300d07308 */ /* 0x0006620000002400 */
[-C--:B--2---:R-:W-:Y:S09]  /*a840*/  HMMA.16816.F32 R116, R204, R56.reuse, R116 ;  /* 0x00000038cc74723c */ /* 0x084ff20000001874 */
[----:B------:R-:W2:Y:S01]  /*a850*/  MUFU.TANH R10, R10 ;  /* 0x0000000a000a7308 */ /* 0x000ea20000002400 */
[C---:B------:R-:W-:Y:S09]  /*a860*/  HMMA.16816.F32 R120, R180.reuse, R56, R120 ;  /* 0x00000038b478723c */ /* 0x040ff20000001878 */
[----:B------:R-:W2:Y:S01]  /*a870*/  MUFU.TANH R14, R14 ;  /* 0x0000000e000e7308 */ /* 0x000ea20000002400 */
[-C--:B------:R-:W-:Y:S04]  /*a880*/  HMMA.16816.F32 R124, R180, R58.reuse, R124 ;  /* 0x0000003ab47c723c */ /* 0x080fe8000000187c */
[----:B-----5:R-:W-:Y:S04]  /*a890*/  FMUL.FTZ R105, R116, c[0x0][0x2ec] ;  /* 0x0000bb0074697a20 */ /* 0x020fe80000410000 */
[----:B------:R-:W-:Y:S01]  /*a8a0*/  HMMA.16816.F32 R128, R204, R58, R128 ;  /* 0x0000003acc80723c */ /* 0x000fe20000001880 */
[----:B------:R-:W2:Y:S03]  /*a8b0*/  MUFU.TANH R13, R13 ;  /* 0x0000000d000d7308 */ /* 0x000ea60000002400 */
[----:B-1----:R-:W-:Y:S02]  /*a8c0*/  FMUL.FTZ R111, R117, c[0x0][0x2ec] ;  /* 0x0000bb00756f7a20 */ /* 0x002fe40000410000 */
[----:B------:R-:W-:Y:S02]  /*a8d0*/  FMUL.FTZ R118, R118, c[0x0][0x2ec] ;  /* 0x0000bb0076767a20 */ /* 0x000fe40000410000 */
[----:B------:R-:W-:Y:S03]  /*a8e0*/  FMUL.FTZ R103, R120, c[0x0][0x2ec] ;  /* 0x0000bb0078677a20 */ /* 0x000fe60000410000 */
        /* <DEDUP_REMOVED lines=9> */
[----:B---3--:R-:W-:Y:S02]  /*a980*/  FMUL.FTZ R115, R129, c[0x0][0x2ec] ;  /* 0x0000bb0081737a20 */ /* 0x008fe40000410000 */
[----:B------:R-:W-:Y:S02]  /*a990*/  FMUL.FTZ R126, R126, c[0x0][0x2ec] ;  /* 0x0000bb007e7e7a20 */ /* 0x000fe40000410000 */
[----:B------:R-:W-:Y:S01]  /*a9a0*/  FMUL.FTZ R127, R127, c[0x0][0x2ec] ;  /* 0x0000bb007f7f7a20 */ /* 0x000fe20000410000 */
[----:B------:R-:W3:Y:S01]  /*a9b0*/  MUFU.TANH R19, R19 ;  /* 0x0000001300137308 */ /* 0x000ee20000002400 */
[----:B------:R-:W-:Y:S02]  /*a9c0*/  FMUL.FTZ R130, R130, c[0x0][0x2ec] ;  /* 0x0000bb0082827a20 */ /* 0x000fe40000410000 */
[----:B------:R-:W-:Y:S07]  /*a9d0*/  FMUL.FTZ R131, R131, c[0x0][0x2ec] ;  /* 0x0000bb0083837a20 */ /* 0x000fee0000410000 */
        /* <DEDUP_REMOVED lines=48> */
[----:B------:R1:W1:Y:S10]  /*ace0*/  MUFU.TANH R197, R98 ;  /* 0x0000006200c57308 */ /* 0x0002740000002400 */
[----:B------:R-:W1:Y:S10]  /*acf0*/  MUFU.TANH R92, R92 ;  /* 0x0000005c005c7308 */ /* 0x000e740000002400 */
[----:B------:R-:W1:Y:S10]  /*ad00*/  MUFU.TANH R99, R99 ;  /* 0x0000006300637308 */ /* 0x000e740000002400 */
[----:B------:R-:W1:Y:S10]  /*ad10*/  MUFU.TANH R97, R97 ;  /* 0x0000006100617308 */ /* 0x000e740000002400 */
[----:B------:R1:W1:Y:S10]  /*ad20*/  MUFU.TANH R174, R102 ;  /* 0x0000006600ae7308 */ /* 0x0002740000002400 */
        /* <DEDUP_REMOVED lines=8> */
[----:B------:R1:W1:Y:S10]  /*adb0*/  MUFU.TANH R203, R114 ;  /* 0x0000007200cb7308 */ /* 0x0002740000002400 */
[----:B------:R-:W1:Y:S10]  /*adc0*/  MUFU.TANH R105, R105 ;  /* 0x0000006900697308 */ /* 0x000e740000002400 */
[----:B------:R-:W1:Y:S10]  /*add0*/  MUFU.TANH R111, R111 ;  /* 0x0000006f006f7308 */ /* 0x000e740000002400 */
[----:B------:R1:W1:Y:S10]  /*ade0*/  MUFU.TANH R191, R118 ;  /* 0x0000007600bf7308 */ /* 0x0002740000002400 */
[----:B------:R1:W1:Y:S10]  /*adf0*/  MUFU.TANH R190, R119 ;  /* 0x0000007700be7308 */ /* 0x0002740000002400 */
[----:B------:R-:W1:Y:S10]  /*ae00*/  MUFU.TANH R103, R103 ;  /* 0x0000006700677308 */ /* 0x000e740000002400 */
[----:B------:R1:W1:Y:S10]  /*ae10*/  MUFU.TANH R170, R121 ;  /* 0x0000007900aa7308 */ /* 0x0002740000002400 */
[----:B------:R1:W1:Y:S10]  /*ae20*/  MUFU.TANH R187, R122 ;  /* 0x0000007a00bb7308 */ /* 0x0002740000002400 */
[----:B------:R1:W1:Y:S10]  /*ae30*/  MUFU.TANH R186, R123 ;  /* 0x0000007b00ba7308 */ /* 0x0002740000002400 */
[----:B------:R1:W1:Y:S10]  /*ae40*/  MUFU.TANH R169, R56 ;  /* 0x0000003800a97308 */ /* 0x0002740000002400 */
[----:B------:R1:W1:Y:S10]  /*ae50*/  MUFU.TANH R168, R125 ;  /* 0x0000007d00a87308 */ /* 0x0002740000002400 */
[----:B------:R1:W1:Y:S10]  /*ae60*/  MUFU.TANH R43, R126 ;  /* 0x0000007e002b7308 */ /* 0x0002740000002400 */
[----:B------:R1:W1:Y:S10]  /*ae70*/  MUFU.TANH R42, R127 ;  /* 0x0000007f002a7308 */ /* 0x0002740000002400 */
[----:B------:R-:W1:Y:S10]  /*ae80*/  MUFU.TANH R113, R113 ;  /* 0x0000007100717308 */ /* 0x000e740000002400 */
[----:B------:R-:W1:Y:S10]  /*ae90*/  MUFU.TANH R115, R115 ;  /* 0x0000007300737308 */ /* 0x000e740000002400 */
[----:B------:R1:W1:Y:S10]  /*aea0*/  MUFU.TANH R189, R130 ;  /* 0x0000008200bd7308 */ /* 0x0002740000002400 */
[----:B------:R1:W1:Y:S02]  /*aeb0*/  MUFU.TANH R188, R131 ;  /* 0x0000008300bc7308 */ /* 0x0002640000002400 */
[----:B-1234-:R-:W-:-:S05]  /*aec0*/  @P1 BRA `(.L_x_711) ;  /* 0xffffe46000001947 */ /* 0x01efca000383ffff */
.L_x_710:
[----:B------:R-:W2:Y:S01]  /*aed0*/  LDL.LU R204, [R1+0xc] ;  /* 0x00000c0001cc7983 */ /* 0x000ea20000300800 */
[C---:B-1----:R-:W-:Y:S01]  /*aee0*/  IMAD R59, R247.reuse, -0x80, R246 ;  /* 0xffffff80f73b7824 */ /* 0x042fe200078e02f6 */
[----:B------:R-:W-:Y:S04]  /*aef0*/  IADD3 R247, R247, -0x1, RZ ;  /* 0xfffffffff7f77810 */ /* 0x000fe80007ffe0ff */
        /* <DEDUP_REMOVED lines=11> */
[C---:B------:R-:W-:Y:S02]  /*afb0*/  IADD3 R88, R59.reuse, -0x40, RZ ;  /* 0xffffffc03b587810 */ /* 0x040fe40007ffe0ff */
        /* <DEDUP_REMOVED lines=9> */
[----:B------:R-:W-:Y:S02]  /*b050*/  IABS R60, R59 ;  /* 0x0000003b003c7213 */ /* 0x000fe40000000000 */
[C---:B------:R-:W-:Y:S02]  /*b060*/  IADD3 R125, R59.reuse, -0x51, RZ ;  /* 0xffffffaf3b7d7810 */ /* 0x040fe40007ffe0ff */
[C---:B------:R-:W-:Y:S02]  /*b070*/  IADD3 R63, R59.reuse, 0x8, RZ ;  /* 0x000000083b3f7810 */ /* 0x040fe40007ffe0ff */
[----:B------:R-:W-:Y:S01]  /*b080*/  I2F R60, R60 ;  /* 0x0000003c003c7306 */ /* 0x000fe20000201400 */
[C---:B------:R-:W-:Y:S02]  /*b090*/  IADD3 R207, R59.reuse, -0x58, RZ ;  /* 0xffffffa83bcf7810 */ /* 0x040fe40007ffe0ff */
[C---:B------:R-:W-:Y:S02]  /*b0a0*/  IADD3 R181, R59.reuse, 0x7, RZ ;  /* 0x000000073bb57810 */ /* 0x040fe40007ffe0ff */
[C---:B------:R-:W-:Y:S02]  /*b0b0*/  IADD3 R205, R59.reuse, -0x59, RZ ;  /* 0xffffffa73bcd7810 */ /* 0x040fe40007ffe0ff */
        /* <DEDUP_REMOVED lines=14> */
[----:B------:R-:W-:Y:S02]  /*b1a0*/  ISETP.GE.AND P2, PT, R98, RZ, PT ;  /* 0x000000ff6200720c */ /* 0x000fe40003f46270 */
[----:B------:R-:W-:Y:S02]  /*b1b0*/  ISETP.GE.AND P3, PT, R80, RZ, PT ;  /* 0x000000ff5000720c */ /* 0x000fe40003f66270 */
[----:B------:R-:W-:Y:S02]  /*b1c0*/  ISETP.GE.AND P5, PT, R128, RZ, PT ;  /* 0x000000ff8000720c */ /* 0x000fe40003fa6270 */
[----:B------:R-:W-:Y:S07]  /*b1d0*/  ISETP.GE.AND P4, PT, R126, RZ, PT ;  /* 0x000000ff7e00720c */ /* 0x000fee0003f86270 */
[C---:B------:R-:W-:Y:S02]  /*b1e0*/  @!P2 IADD3 R98, -R59.reuse, -0x48, RZ ;  /* 0xffffffb83b62a810 */ /* 0x040fe40007ffe1ff */
[C---:B------:R-:W-:Y:S02]  /*b1f0*/  @!P3 IADD3 R80, -R59.reuse, -0x47, RZ ;  /* 0xffffffb93b50b810 */ /* 0x040fe40007ffe1ff */
[C---:B------:R-:W-:Y:S02]  /*b200*/  @!P5 IADD3 R128, -R59.reuse, 0x68, RZ ;  /* 0x000000683b80d810 */ /* 0x040fe40007ffe1ff */
[----:B------:R-:W-:Y:S01]  /*b210*/  I2F R98, R98 ;  /* 0x0000006200627306 */ /* 0x000fe20000201400 */
[----:B------:R-:W-:Y:S02]  /*b220*/  @!P4 IADD3 R126, -R59, 0x78, RZ ;  /* 0x000000783b7ec810 */ /* 0x000fe40007ffe1ff */
[----:B------:R-:W-:Y:S02]  /*b230*/  ISETP.GE.AND P2, PT, R131, RZ, PT ;  /* 0x000000ff8300720c */ /* 0x000fe40003f46270 */
[----:B------:R-:W-:Y:S02]  /*b240*/  ISETP.GE.AND P3, PT, R62, RZ, PT ;  /* 0x000000ff3e00720c */ /* 0x000fe40003f66270 */
[----:B------:R-:W-:Y:S03]  /*b250*/  ISETP.GE.AND P5, PT, R116, RZ, PT ;  /* 0x000000ff7400720c */ /* 0x000fe60003fa6270 */
[----:B------:R-:W-:Y:S06]  /*b260*/  I2F R80, R80 ;  /* 0x0000005000507306 */ /* 0x000fec0000201400 */
[C---:B------:R-:W-:Y:S02]  /*b270*/  @!P2 IADD3 R131, -R59.reuse, -0x40, RZ ;  /* 0xffffffc03b83a810 */ /* 0x040fe40007ffe1ff */
[C---:B------:R-:W-:Y:S02]  /*b280*/  @!P3 IADD3 R62, -R59.reuse, -0x3f, RZ ;  /* 0xffffffc13b3eb810 */ /* 0x040fe40007ffe1ff */
        /* <DEDUP_REMOVED lines=19> */
[----:B------:R-:W-:Y:S05]  /*b3c0*/  ISETP.GE.AND P3, PT, R90, RZ, PT ;  /* 0x000000ff5a00720c */ /* 0x000fea0003f66270 */
[----:B------:R-:W-:Y:S06]  /*b3d0*/  I2F R123, R123 ;  /* 0x0000007b007b7306 */ /* 0x000fec0000201400 */
[C---:B------:R-:W-:Y:S02]  /*b3e0*/  @!P2 IADD3 R117, -R59.reuse, -0x28, RZ ;  /* 0xffffffd83b75a810 */ /* 0x040fe40007ffe1ff */
[C---:B------:R-:W-:Y:S02]  /*b3f0*/  @!P3 IADD3 R90, -R59.reuse, -0x27, RZ ;  /* 0xffffffd93b5ab810 */ /* 0x040fe40007ffe1ff */
[----:B------:R-:W-:Y:S01]  /*b400*/  I2F R121, R121 ;  /* 0x0000007900797306 */ /* 0x000fe20000201400 */
[----:B------:R-:W-:Y:S02]  /*b410*/  ISETP.GE.AND P2, PT, R94, RZ, PT ;  /* 0x000000ff5e00720c */ /* 0x000fe40003f46270 */
[----:B------:R-:W-:Y:S07]  /*b420*/  ISETP.GE.AND P3, PT, R88, RZ, PT ;  /* 0x000000ff5800720c */ /* 0x000fee0003f66270 */
[----:B------:R-:W-:Y:S04]  /*b430*/  I2F R117, R117 ;  /* 0x0000007500757306 */ /* 0x000fe80000201400 */
[C---:B------:R-:W-:Y:S02]  /*b440*/  @!P2 IADD3 R94, -R59.reuse, -0x20, RZ ;  /* 0xffffffe03b5ea810 */ /* 0x040fe40007ffe1ff */
[----:B------:R-:W-:Y:S02]  /*b450*/  @!P3 IADD3 R88, -R59, 0x40, RZ ;  /* 0x000000403b58b810 */ /* 0x000fe40007ffe1ff */
[----:B------:R-:W-:Y:S02]  /*b460*/  ISETP.GE.AND P2, PT, R100, RZ, PT ;  /* 0x000000ff6400720c */ /* 0x000fe40003f46270 */
[----:B------:R-:W-:Y:S01]  /*b470*/  I2F R90, R90 ;  /* 0x0000005a005a7306 */ /* 0x000fe20000201400 */
[----:B------:R-:W-:Y:S09]  /*b480*/  ISETP.GE.AND P3, PT, R119, RZ, PT ;  /* 0x000000ff7700720c */ /* 0x000ff20003f66270 */
[----:B------:R-:W-:Y:S01]  /*b490*/  I2F R88, R88 ;  /* 0x0000005800587306 */ /* 0x000fe20000201400 */
[C---:B------:R-:W-:Y:S02]  /*b4a0*/  @!P2 IADD3 R100, -R59.reuse, -0x1f, RZ ;  /* 0xffffffe13b64a810 */ /* 0x040fe40007ffe1ff */
[----:B------:R-:W-:Y:S02]  /*b4b0*/  ISETP.GE.AND P2, PT, R104, RZ, PT ;  /* 0x000000ff6800720c */ /* 0x000fe40003f46270 */
[C---:B------:R-:W-:Y:S02]  /*b4c0*/  @!P3 IADD3 R119, -R59.reuse, 0x41, RZ ;  /* 0x000000413b77b810 */ /* 0x040fe40007ffe1ff */
[----:B------:R-:W-:Y:S03]  /*b4d0*/  ISETP.GE.AND P3, PT, R96, RZ, PT ;  /* 0x000000ff6000720c */ /* 0x000fe60003f66270 */
[----:B------:R-:W-:Y:S06]  /*b4e0*/  I2F R94, R94 ;  /* 0x0000005e005e7306 */ /* 0x000fec0000201400 */
[----:B------:R-:W-:Y:S02]  /*b4f0*/  @!P2 IADD3 R104, -R59, -0x18, RZ ;  /* 0xffffffe83b68a810 */ /* 0x000fe40007ffe1ff */
[----:B------:R-:W-:Y:S02]  /*b500*/  ISETP.GE.AND P2, PT, R57, RZ, PT ;  /* 0x000000ff3900720c */ /* 0x000fe40003f46270 */
[----:B------:R-:W-:Y:S01]  /*b510*/  I2F R119, R119 ;  /* 0x0000007700777306 */ /* 0x000fe20000201400 */
[C---:B------:R-:W-:Y:S02]  /*b520*/  @!P3 IADD3 R96, -R59.reuse, 0x48, RZ ;  /* 0x000000483b60b810 */ /* 0x040fe40007ffe1ff */
[----:B------:R-:W-:Y:S07]  /*b530*/  ISETP.GE.AND P3, PT, R86, RZ, PT ;  /* 0x000000ff5600720c */ /* 0x000fee0003f66270 */
[----:B------:R-:W-:Y:S01]  /*b540*/  I2F R96, R96 ;  /* 0x0000006000607306 */ /* 0x000fe20000201400 */
[C---:B------:R-:W-:Y:S02]  /*b550*/  @!P2 IADD3 R57, -R59.reuse, -0x17, RZ ;  /* 0xffffffe93b39a810 */ /* 0x040fe40007ffe1ff */
[----:B------:R-:W-:Y:S03]  /*b560*/  ISETP.GE.AND P2, PT, R58, RZ, PT ;  /* 0x000000ff3a00720c */ /* 0x000fe60003f46270 */
[C---:B------:R-:W-:Y:S02]  /*b570*/  @!P3 IADD3 R86, -R59.reuse, 0x49, RZ ;  /* 0x000000493b56b810 */ /* 0x040fe40007ffe1ff */
[----:B------:R-:W-:Y:S02]  /*b580*/  ISETP.GE.AND P3, PT, R56, RZ, PT ;  /* 0x000000ff3800720c */ /* 0x000fe40003f66270 */
[----:B------:R-:W-:Y:S06]  /*b590*/  I2F R104, R104 ;  /* 0x0000006800687306 */ /* 0x000fec0000201400 */
[----:B------:R-:W-:Y:S02]  /*b5a0*/  @!P2 IADD3 R58, -R59, -0x10, RZ ;  /* 0xfffffff03b3aa810 */ /* 0x000fe40007ffe1ff */
[----:B------:R-:W-:Y:S02]  /*b5b0*/  ISETP.GE.AND P2, PT, R183, RZ, PT ;  /* 0x000000ffb700720c */ /* 0x000fe40003f46270 */
[----:B------:R-:W-:Y:S01]  /*b5c0*/  I2F R86, R86 ;  /* 0x0000005600567306 */ /* 0x000fe20000201400 */
[----:B------:R-:W-:Y:S02]  /*b5d0*/  @!P3 IADD3 R56, -R59, 0x50, RZ ;  /* 0x000000503b38b810 */ /* 0x000fe40007ffe1ff */
[----:B------:R-:W-:Y:S07]  /*b5e0*/  ISETP.GE.AND P3, PT, R125, RZ, PT ;  /* 0x000000ff7d00720c */ /* 0x000fee0003f66270 */
[----:B------:R-:W-:Y:S01]  /*b5f0*/  I2F R58, R58 ;  /* 0x0000003a003a7306 */ /* 0x000fe20000201400 */
[----:B------:R-:W-:Y:S02]  /*b600*/  @!P2 IADD3 R183, -R59, -0xf, RZ ;  /* 0xfffffff13bb7a810 */ /* 0x000fe40007ffe1ff */
[----:B------:R-:W-:Y:S03]  /*b610*/  ISETP.GE.AND P2, PT, R63, RZ, PT ;  /* 0x000000ff3f00720c */ /* 0x000fe60003f46270 */
[----:B------:R-:W-:Y:S02]  /*b620*/  @!P3 IADD3 R125, -R59, 0x51, RZ ;  /* 0x000000513b7db810 */ /* 0x000fe40007ffe1ff */
        /* <DEDUP_REMOVED lines=8> */
[C---:B------:R-:W-:Y:S05]  /*b6b0*/  @!P2 IADD3 R181, -R59.reuse, -0x7, RZ ;  /* 0xfffffff93bb5a810 */ /* 0x040fea0007ffe1ff */
[C---:B------:R-:W-:Y:S04]  /*b6c0*/  @!P3 IADD3 R205, -R59.reuse, 0x59, RZ ;  /* 0x000000593bcdb810 */ /* 0x040fe80007ffe1ff */
        /* <DEDUP_REMOVED lines=8> */
[-C--:B-1----:R-:W-:Y:S02]  /*b750*/  FFMA.FTZ R113, R126, -R0.reuse, R113 ;  /* 0x800000007e717223 */ /* 0x082fe40000010071 */
[-C--:B------:R-:W-:Y:S01]  /*b760*/  FFMA.FTZ R61, R60, -R0.reuse, R175 ;  /* 0x800000003c3d7223 */ /* 0x080fe200000100af */
[----:B------:R-:W-:Y:S01]  /*b770*/  IADD3 R175, R59, -0x61, RZ ;  /* 0xffffff9f3baf7810 */ /* 0x000fe20007ffe0ff */
[-C--:B------:R-:W-:Y:S02]  /*b780*/  FFMA.FTZ R20, R117, -R0.reuse, R20 ;  /* 0x8000000075147223 */ /* 0x080fe40000010014 */
[-C--:B------:R-:W-:Y:S02]  /*b790*/  FFMA.FTZ R52, R119, -R0.reuse, R52 ;  /* 0x8000000077347223 */ /* 0x080fe40000010034 */
[-C--:B------:R-:W-:Y:S02]  /*b7a0*/  FFMA.FTZ R55, R58, -R0.reuse, R55 ;  /* 0x800000003a377223 */ /* 0x080fe40000010037 */
[-C--:B------:R-:W-:Y:S02]  /*b7b0*/  FFMA.FTZ R54, R88, -R0.reuse, R54 ;  /* 0x8000000058367223 */ /* 0x080fe40000010036 */
[CC--:B------:R-:W-:Y:S02]  /*b7c0*/  FFMA.FTZ R48, R57.reuse, -R0.reuse, R48 ;  /* 0x8000000039307223 */ /* 0x0c0fe40000010030 */
[-C--:B------:R-:W-:Y:S02]  /*b7d0*/  FFMA.FTZ R57, R57, -R0.reuse, R40 ;  /* 0x8000000039397223 */ /* 0x080fe40000010028 */
[CC--:B------:R-:W-:Y:S02]  /*b7e0*/  FFMA.FTZ R193, R60.reuse, -R0.reuse, R193 ;  /* 0x800000003cc17223 */ /* 0x0c0fe400000100c1 */
[CC--:B------:R-:W-:Y:S01]  /*b7f0*/  FFMA.FTZ R102, R60.reuse, -R0.reuse, R4 ;  /* 0x800000003c667223 */ /* 0x0c0fe20000010004 */
[C---:B------:R-:W-:Y:S01]  /*b800*/  IADD3 R4, R59.reuse, -0x19, RZ ;  /* 0xffffffe73b047810 */ /* 0x040fe20007ffe0ff */
[-C--:B------:R-:W-:Y:S01]  /*b810*/  FFMA.FTZ R60, R60, -R0.reuse, R172 ;  /* 0x800000003c3c7223 */ /* 0x080fe200000100ac */
[----:B------:R-:W-:Y:S01]  /*b820*/  IADD3 R172, R59, -0x60, RZ ;  /* 0xffffffa03bac7810 */ /* 0x000fe20007ffe0ff */
[-C--:B------:R-:W-:Y:S02]  /*b830*/  FFMA.FTZ R16, R127, -R0.reuse, R16 ;  /* 0x800000007f107223 */ /* 0x080fe40000010010 */
[-C--:B------:R-:W-:Y:S01]  /*b840*/  FFMA.FTZ R197, R56, -R0.reuse, R197 ;  /* 0x8000000038c57223 */ /* 0x080fe200000100c5 */
[----:B------:R-:W-:Y:S01]  /*b850*/  ISETP.GE.AND P2, PT, R172, RZ, PT ;  /* 0x000000ffac00720c */ /* 0x000fe20003f46270 */
[-C--:B------:R-:W-:Y:S02]  /*b860*/  FFMA.FTZ R105, R116, -R0.reuse, R105 ;  /* 0x8000000074697223 */ /* 0x080fe40000010069 */
[-C--:B------:R-:W-:Y:S02]  /*b870*/  FFMA.FTZ R89, R207, -R0.reuse, R89 ;  /* 0x80000000cf597223 */ /* 0x080fe40000010059 */
[-C--:B------:R-:W-:Y:S02]  /*b880*/  FFMA.FTZ R185, R62, -R0.reuse, R185 ;  /* 0x800000003eb97223 */ /* 0x080fe400000100b9 */
[-C--:B------:R-:W-:Y:S02]  /*b890*/  FFMA.FTZ R7, R131, -R0.reuse, R7 ;  /* 0x8000000083077223 */ /* 0x080fe40000010007 */
[CC--:B------:R-:W-:Y:S02]  /*b8a0*/  FFMA.FTZ R28, R121.reuse, -R0.reuse, R28 ;  /* 0x80000000791c7223 */ /* 0x0c0fe4000001001c */
[-C--:B------:R-:W-:Y:S01]  /*b8b0*/  FFMA.FTZ R12, R121, -R0.reuse, R12 ;  /* 0x80000000790c7223 */ /* 0x080fe2000001000c */
[----:B------:R-:W-:Y:S01]  /*b8c0*/  IADD3 R121, R59, -0x71, RZ ;  /* 0xffffff8f3b797810 */ /* 0x000fe20007ffe0ff */
[-C--:B------:R-:W-:Y:S01]  /*b8d0*/  FFMA.FTZ R68, R119, -R0.reuse, R68 ;  /* 0x8000000077447223 */ /* 0x080fe20000010044 */
[----:B------:R-:W-:Y:S01]  /*b8e0*/  @!P2 IADD3 R172, -R59, 0x60, RZ ;  /* 0x000000603baca810 */ /* 0x000fe20007ffe1ff */
[-C--:B------:R-:W-:Y:S01]  /*b8f0*/  FFMA.FTZ R98, R98, -R0.reuse, R195 ;  /* 0x8000000062627223 */ /* 0x080fe200000100c3 */
[----:B------:R-:W-:Y:S01]  /*b900*/  ISETP.GE.AND P2, PT, R175, RZ, PT ;  /* 0x000000ffaf00720c */ /* 0x000fe20003f46270 */
[-C--:B------:R-:W-:Y:S02]  /*b910*/  FFMA.FTZ R195, R96, -R0.reuse, R84 ;  /* 0x8000000060c37223 */ /* 0x080fe40000010054 */
[-C--:B--2---:R-:W-:Y:S01]  /*b920*/  FFMA.FTZ R84, R58, -R0.reuse, R204 ;  /* 0x800000003a547223 */ /* 0x084fe200000100cc */
[----:B------:R-:W-:Y:S01]  /*b930*/  I2F R172, R172 ;  /* 0x000000ac00ac7306 */ /* 0x000fe20000201400 */
[-C--:B------:R-:W-:Y:S02]  /*b940*/  FFMA.FTZ R58, R63, -R0.reuse, R74 ;  /* 0x800000003f3a7223 */ /* 0x080fe4000001004a */
[-C--:B------:R-:W-:Y:S02]  /*b950*/  FFMA.FTZ R182, R86, -R0.reuse, R87 ;  /* 0x8000000056b67223 */ /* 0x080fe40000010057 */
[-C--:B------:R-:W-:Y:S02]  /*b960*/  FFMA.FTZ R173, R88, -R0.reuse, R173 ;  /* 0x8000000058ad7223 */ /* 0x080fe400000100ad */
[CC--:B------:R-:W-:Y:S02]  /*b970*/  FFMA.FTZ R88, R104.reuse, -R0.reuse, R178 ;  /* 0x8000000068587223 */ /* 0x0c0fe400000100b2 */
[----:B------:R-:W-:Y:S01]  /*b980*/  @!P2 IADD3 R175, -R59, 0x61, RZ ;  /* 0x000000613bafa810 */ /* 0x000fe20007ffe1ff */
[-C--:B------:R-:W-:Y:S02]  /*b990*/  FFMA.FTZ R44, R104, -R0.reuse, R44 ;  /* 0x80000000682c7223 */ /* 0x080fe4000001002c */
[-C--:B------:R-:W-:Y:S02]  /*b9a0*/  FFMA.FTZ R11, R80, -R0.reuse, R11 ;  /* 0x80000000500b7223 */ /* 0x080fe4000001000b */
[-C--:B------:R-:W-:Y:S01]  /*b9b0*/  FFMA.FTZ R80, R90, -R0.reuse, R36 ;  /* 0x800000005a507223 */ /* 0x080fe20000010024 */
[----:B------:R-:W1:Y:S01]  /*b9c0*/  I2F R175, R175 ;  /* 0x000000af00af7306 */ /* 0x000e620000201400 */
[CC--:B------:R-:W-:Y:S02]  /*b9d0*/  FFMA.FTZ R85, R125.reuse, -R0.reuse, R85 ;  /* 0x800000007d557223 */ /* 0x0c0fe40000010055 */
[-C--:B------:R-:W-:Y:S02]  /*b9e0*/  FFMA.FTZ R92, R125, -R0.reuse, R92 ;  /* 0x800000007d5c7223 */ /* 0x080fe4000001005c */
[-C--:B------:R-:W-:Y:S02]  /*b9f0*/  FFMA.FTZ R76, R96, -R0.reuse, R76 ;  /* 0x80000000604c7223 */ /* 0x080fe4000001004c */
[-C--:B------:R-:W-:Y:S02]  /*ba00*/  FFMA.FTZ R96, R63, -R0.reuse, R184 ;  /* 0x800000003f607223 */ /* 0x080fe400000100b8 */
[-C--:B------:R-:W-:Y:S02]  /*ba10*/  FFMA.FTZ R24, R90, -R0.reuse, R24 ;  /* 0x800000005a187223 */ /* 0x080fe40000010018 */
[CC--:B------:R-:W-:Y:S02]  /*ba20*/  FFMA.FTZ R90, R94.reuse, -R0.reuse, R177 ;  /* 0x800000005e5a7223 */ /* 0x0c0fe400000100b1 */
[-C--:B------:R-:W-:Y:S02]  /*ba30*/  FFMA.FTZ R34, R94, -R0.reuse, R34 ;  /* 0x800000005e227223 */ /* 0x080fe40000010022 */
[-C--:B------:R-:W-:Y:S02]  /*ba40*/  FFMA.FTZ R189, R116, -R0.reuse, R189 ;  /* 0x8000000074bd7223 */ /* 0x080fe400000100bd */
[-C--:B------:R-:W-:Y:S01]  /*ba50*/  FFMA.FTZ R9, R62, -R0.reuse, R9 ;  /* 0x800000003e097223 */ /* 0x080fe20000010009 */
[----:B------:R-:W-:Y:S01]  /*ba60*/  IADD3 R62, R59, -0x1, RZ ;  /* 0xffffffff3b3e7810 */ /* 0x000fe20007ffe0ff */
[-C--:B------:R-:W-:Y:S01]  /*ba70*/  FFMA.FTZ R14, R131, -R0.reuse, R14 ;  /* 0x80000000830e7223 */ /* 0x080fe2000001000e */
[----:B------:R-:W-:Y:S01]  /*ba80*/  IADD3 R131, R59, -0x8, RZ ;  /* 0xfffffff83b837810 */ /* 0x000fe20007ffe0ff */
[CC--:B------:R-:W-:Y:S01]  /*ba90*/  FFMA.FTZ R26, R129.reuse, -R0.reuse, R26 ;  /* 0x80000000811a7223 */ /* 0x0c0fe2000001001a */
[----:B------:R-:W-:Y:S01]  /*baa0*/  ISETP.GE.AND P3, PT, R62, RZ, PT ;  /* 0x000000ff3e00720c */ /* 0x000fe20003f66270 */
[-C--:B------:R-:W-:Y:S01]  /*bab0*/  FFMA.FTZ R6, R129, -R0.reuse, R6 ;  /* 0x8000000081067223 */ /* 0x080fe20000010006 */
[----:B------:R-:W-:Y:S01]  /*bac0*/  IADD3 R129, R59, -0x69, RZ ;  /* 0xffffff973b817810 */ /* 0x000fe20007ffe0ff */
[-C--:B-1----:R-:W-:Y:S01]  /*bad0*/  FFMA.FTZ R97, R175, -R0.reuse, R97 ;  /* 0x80000000af617223 */ /* 0x082fe20000010061 */
[----:B------:R-:W-:Y:S01]  /*bae0*/  ISETP.GE.AND P6, PT, R131, RZ, PT ;  /* 0x000000ff8300720c */ /* 0x000fe20003fc6270 */
[-C--:B------:R-:W-:Y:S01]  /*baf0*/  FFMA.FTZ R10, R127, -R0.reuse, R10 ;  /* 0x800000007f0a7223 */ /* 0x080fe2000001000a */
[----:B------:R-:W-:Y:S01]  /*bb00*/  IADD3 R127, R59, -0x10, RZ ;  /* 0xfffffff03b7f7810 */ /* 0x000fe20007ffe0ff */
[-C--:B------:R-:W-:Y:S01]  /*bb10*/  FFMA.FTZ R30, R123, -R0.reuse, R30 ;  /* 0x800000007b1e7223 */ /* 0x080fe2000001001e */
[----:B------:R-:W-:Y:S01]  /*bb20*/  ISETP.GE.AND P2, PT, R129, RZ, PT ;  /* 0x000000ff8100720c */ /* 0x000fe20003f46270 */
[-C--:B------:R-:W-:Y:S01]  /*bb30*/  FFMA.FTZ R8, R123, -R0.reuse, R8 ;  /* 0x800000007b087223 */ /* 0x080fe20000010008 */
[----:B------:R-:W-:Y:S01]  /*bb40*/  IADD3 R123, R59, -0x11, RZ ;  /* 0xffffffef3b7b7810 */ /* 0x000fe20007ffe0ff */
[-C--:B------:R-:W-:Y:S02]  /*bb50*/  FFMA.FTZ R32, R117, -R0.reuse, R32 ;  /* 0x8000000075207223 */ /* 0x080fe40000010020 */
[----:B------:R1:W2:Y:S01]  /*bb60*/  I2F R117, R106 ;  /* 0x0000006a00757306 */ /* 0x0002a20000201400 */
[----:B------:R-:W-:Y:S01]  /*bb70*/  @!P3 IADD3 R62, -R59, 0x1, RZ ;  /* 0x000000013b3eb810 */ /* 0x000fe20007ffe1ff */
[-C--:B------:R-:W-:Y:S01]  /*bb80*/  FFMA.FTZ R104, R181, -R0.reuse, R2 ;  /* 0x80000000b5687223 */ /* 0x080fe20000010002 */
[----:B------:R-:W-:Y:S01]  /*bb90*/  ISETP.GE.AND P3, PT, R122, RZ, PT ;  /* 0x000000ff7a00720c */ /* 0x000fe20003f66270 */
[CC--:B------:R-:W-:Y:S01]  /*bba0*/  FFMA.FTZ R94, R100.reuse, -R0.reuse, R179 ;  /* 0x80000000645e7223 */ /* 0x0c0fe200000100b3 */
[----:B------:R-:W-:Y:S01]  /*bbb0*/  @!P6 IADD3 R131, -R59, 0x8, RZ ;  /* 0x000000083b83e810 */ /* 0x000fe20007ffe1ff */
[-C--:B------:R-:W-:Y:S01]  /*bbc0*/  FFMA.FTZ R100, R100, -R0.reuse, R38 ;  /* 0x8000000064647223 */ /* 0x080fe20000010026 */
[----:B------:R-:W-:Y:S01]  /*bbd0*/  ISETP.GE.AND P6, PT, R127, RZ, PT ;  /* 0x000000ff7f00720c */ /* 0x000fe20003fc6270 */
[-C--:B------:R-:W-:Y:S01]  /*bbe0*/  FFMA.FTZ R207, R207, -R0.reuse, R174 ;  /* 0x80000000cfcf7223 */ /* 0x080fe200000100ae */
[----:B------:R-:W-:Y:S01]  /*bbf0*/  @!P2 IADD3 R129, -R59, 0x69, RZ ;  /* 0x000000693b81a810 */ /* 0x000fe20007ffe1ff */
[----:B------:R-:W3:Y:S01]  /*bc00*/  I2F R62, R62 ;  /* 0x0000003e003e7306 */ /* 0x000ee20000201400 */
[----:B------:R-:W-:Y:S01]  /*bc10*/  ISETP.GE.AND P4, PT, R123, RZ, PT ;  /* 0x000000ff7b00720c */ /* 0x000fe20003f86270 */
[-C--:B------:R-:W-:Y:S01]  /*bc20*/  FFMA.FTZ R203, R172, -R0.reuse, R203 ;  /* 0x80000000accb7223 */ /* 0x080fe200000100cb */
[----:B------:R-:W-:Y:S01]  /*bc30*/  ISETP.GE.AND P2, PT, R124, RZ, PT ;  /* 0x000000ff7c00720c */ /* 0x000fe20003f46270 */
[-C--:B------:R-:W-:Y:S02]  /*bc40*/  FFMA.FTZ R208, R175, -R0.reuse, R208 ;  /* 0x80000000afd07223 */ /* 0x080fe400000100d0 */
[----:B------:R-:W-:Y:S01]  /*bc50*/  @!P3 IADD3 R122, -R59, 0x9, RZ ;  /* 0x000000093b7ab810 */ /* 0x000fe20007ffe1ff */
[-C--:B------:R-:W-:Y:S01]  /*bc60*/  FFMA.FTZ R191, R128, -R0.reuse, R191 ;  /* 0x8000000080bf7223 */ /* 0x080fe200000100bf */
[----:B------:R-:W-:Y:S02]  /*bc70*/  ISETP.GE.AND P3, PT, R121, RZ, PT ;  /* 0x000000ff7900720c */ /* 0x000fe40003f66270 */
[----:B------:R-:W4:Y:S01]  /*bc80*/  I2F R131, R131 ;  /* 0x0000008300837306 */ /* 0x000f220000201400 */
[C---:B------:R-:W-:Y:S02]  /*bc90*/  @!P6 IADD3 R127, -R59.reuse, 0x10, RZ ;  /* 0x000000103b7fe810 */ /* 0x040fe40007ffe1ff */
[----:B------:R-:W-:Y:S01]  /*bca0*/  ISETP.GE.AND P6, PT, R4, RZ, PT ;  /* 0x000000ff0400720c */ /* 0x000fe20003fc6270 */
[-C--:B-1----:R-:W-:Y:S01]  /*bcb0*/  FFMA.FTZ R106, R86, -R0.reuse, R78 ;  /* 0x80000000566a7223 */ /* 0x082fe2000001004e */
[----:B------:R-:W-:Y:S01]  /*bcc0*/  @!P4 IADD3 R123, -R59, 0x11, RZ ;  /* 0x000000113b7bc810 */ /* 0x000fe20007ffe1ff */
[-C--:B------:R-:W-:Y:S01]  /*bcd0*/  FFMA.FTZ R86, R183, -R0.reuse, R50 ;  /* 0x80000000b7567223 */ /* 0x080fe20000010032 */
[----:B------:R-:W-:Y:S01]  /*bce0*/  @!P2 IADD3 R124, -R59, 0x18, RZ ;  /* 0x000000183b7ca810 */ /* 0x000fe20007ffe1ff */
[-C--:B------:R-:W-:Y:S01]  /*bcf0*/  FFMA.FTZ R50, R63, -R0.reuse, R5 ;  /* 0x800000003f327223 */ /* 0x080fe20000010005 */
[----:B------:R-:W-:Y:S01]  /*bd00*/  ISETP.GE.AND P4, PT, R112, RZ, PT ;  /* 0x000000ff7000720c */ /* 0x000fe20003f86270 */
[----:B------:R-:W1:Y:S01]  /*bd10*/  I2F R122, R122 ;  /* 0x0000007a007a7306 */ /* 0x000e620000201400 */
[----:B------:R-:W-:Y:S01]  /*bd20*/  @!P3 IADD3 R121, -R59, 0x71, RZ ;  /* 0x000000713b79b810 */ /* 0x000fe20007ffe1ff */
[-C--:B--2---:R-:W-:Y:S01]  /*bd30*/  FFMA.FTZ R27, R117, -R0.reuse, R27 ;  /* 0x80000000751b7223 */ /* 0x084fe2000001001b */
[----:B------:R-:W-:Y:S01]  /*bd40*/  ISETP.GE.AND P3, PT, R110, RZ, PT ;  /* 0x000000ff6e00720c */ /* 0x000fe20003f66270 */
[-C--:B---3--:R-:W-:Y:S01]  /*bd50*/  FFMA.FTZ R63, R62, -R0.reuse, R77 ;  /* 0x800000003e3f7223 */ /* 0x088fe2000001004d */
[----:B------:R-:W-:Y:S01]  /*bd60*/  ISETP.GE.AND P2, PT, R180, RZ, PT ;  /* 0x000000ffb400720c */ /* 0x000fe20003f46270 */
[CC--:B------:R-:W-:Y:S01]  /*bd70*/  FFMA.FTZ R74, R62.reuse, -R0.reuse, R3 ;  /* 0x800000003e4a7223 */ /* 0x0c0fe20000010003 */
[C---:B------:R-:W-:Y:S01]  /*bd80*/  @!P6 IADD3 R4, -R59.reuse, 0x19, RZ ;  /* 0x000000193b04e810 */ /* 0x040fe20007ffe1ff */
[-C--:B------:R-:W-:Y:S01]  /*bd90*/  FFMA.FTZ R19, R62, -R0.reuse, R19 ;  /* 0x800000003e137223 */ /* 0x080fe20000010013 */
[----:B------:R-:W-:Y:S01]  /*bda0*/  ISETP.GE.AND P6, PT, R114, RZ, PT ;  /* 0x000000ff7200720c */ /* 0x000fe20003fc6270 */
[----:B------:R-:W2:Y:S01]  /*bdb0*/  I2F R123, R123 ;  /* 0x0000007b007b7306 */ /* 0x000ea20000201400 */
[-C--:B------:R-:W-:Y:S01]  /*bdc0*/  FFMA.FTZ R62, R62, -R0.reuse, R73 ;  /* 0x800000003e3e7223 */ /* 0x080fe20000010049 */
[----:B------:R-:W-:Y:S01]  /*bdd0*/  @!P4 IADD3 R112, -R59, 0x21, RZ ;  /* 0x000000213b70c810 */ /* 0x000fe20007ffe1ff */
[-C--:B------:R-:W-:Y:S01]  /*bde0*/  FFMA.FTZ R45, R117, -R0.reuse, R45 ;  /* 0x80000000752d7223 */ /* 0x080fe2000001002d */
[----:B------:R-:W-:Y:S01]  /*bdf0*/  ISETP.GE.AND P4, PT, R118, RZ, PT ;  /* 0x000000ff7600720c */ /* 0x000fe20003f86270 */
[-C--:B----4-:R-:W-:Y:S01]  /*be00*/  FFMA.FTZ R22, R131, -R0.reuse, R22 ;  /* 0x8000000083167223 */ /* 0x090fe20000010016 */
[----:B------:R-:W-:Y:S01]  /*be10*/  @!P3 IADD3 R110, -R59, 0x28, RZ ;  /* 0x000000283b6eb810 */ /* 0x000fe20007ffe1ff */
[-C--:B------:R-:W-:Y:S01]  /*be20*/  FFMA.FTZ R177, R131, -R0.reuse, R83 ;  /* 0x8000000083b17223 */ /* 0x080fe20000010053 */
[----:B------:R-:W-:Y:S01]  /*be30*/  @!P2 IADD3 R180, -R59, 0x29, RZ ;  /* 0x000000293bb4a810 */ /* 0x000fe20007ffe1ff */
[-C--:B------:R-:W-:Y:S01]  /*be40*/  FFMA.FTZ R13, R131, -R0.reuse, R13 ;  /* 0x80000000830d7223 */ /* 0x080fe2000001000d */
[----:B------:R-:W3:Y:S01]  /*be50*/  I2F R127, R127 ;  /* 0x0000007f007f7306 */ /* 0x000ee20000201400 */
[----:B------:R-:W-:Y:S01]  /*be60*/  ISETP.GE.AND P3, PT, R108, RZ, PT ;  /* 0x000000ff6c00720c */ /* 0x000fe20003f66270 */
[-C--:B------:R-:W-:Y:S01]  /*be70*/  FFMA.FTZ R202, R117, -R0.reuse, R202 ;  /* 0x8000000075ca7223 */ /* 0x080fe200000100ca */
[C---:B------:R-:W-:Y:S01]  /*be80*/  @!P6 IADD3 R114, -R59.reuse, 0x30, RZ ;  /* 0x000000303b72e810 */ /* 0x040fe20007ffe1ff */
[-C--:B-1----:R-:W-:Y:S01]  /*be90*/  FFMA.FTZ R21, R122, -R0.reuse, R21 ;  /* 0x800000007a157223 */ /* 0x082fe20000010015 */
[----:B------:R-:W-:Y:S01]  /*bea0*/  ISETP.GE.AND P2, PT, R120, RZ, PT ;  /* 0x000000ff7800720c */ /* 0x000fe20003f46270 */
[CC--:B------:R-:W-:Y:S01]  /*beb0*/  FFMA.FTZ R179, R122.reuse, -R0.reuse, R75 ;  /* 0x800000007ab37223 */ /* 0x0c0fe2000001004b */
[----:B------:R-:W-:Y:S01]  /*bec0*/  @!P4 IADD3 R118, -R59, 0x38, RZ ;  /* 0x000000383b76c810 */ /* 0x000fe20007ffe1ff */
[C---:B------:R-:W-:Y:S01]  /*bed0*/  FFMA.FTZ R15, R122.reuse, -R0, R15 ;  /* 0x800000007a0f7223 */ /* 0x040fe2000001000f */
[----:B------:R-:W-:Y:S01]  /*bee0*/  FMNMX.FTZ R3, R193, R166, !PT ;  /* 0x000000a6c1037209 */ /* 0x000fe20007810000 */
[----:B------:R-:W1:Y:S01]  /*bef0*/  I2F R4, R4 ;  /* 0x0000000400047306 */ /* 0x000e620000201400 */
[-C--:B------:R-:W-:Y:S02]  /*bf00*/  FFMA.FTZ R201, R122, -R0.reuse, R201 ;  /* 0x800000007ac97223 */ /* 0x080fe400000100c9 */
[----:B------:R-:W-:Y:S01]  /*bf10*/  FMNMX.FTZ R2, R74, R3, !PT ;  /* 0x000000034a027209 */ /* 0x000fe20007810000 */
[-C--:B--2---:R-:W-:Y:S01]  /*bf20*/  FFMA.FTZ R29, R123, -R0.reuse, R29 ;  /* 0x800000007b1d7223 */ /* 0x084fe2000001001d */
[----:B------:R-:W-:Y:S01]  /*bf30*/  @!P3 IADD3 R108, -R59, 0x39, RZ ;  /* 0x000000393b6cb810 */ /* 0x000fe20007ffe1ff */
[----:B------:R-:W-:Y:S01]  /*bf40*/  FFMA.FTZ R178, R123, -R0, R79 ;  /* 0x800000007bb27223 */ /* 0x000fe2000001004f */
[----:B------:R-:W-:Y:S01]  /*bf50*/  FMNMX.FTZ R2, R13, R2, !PT ;  /* 0x000000020d027209 */ /* 0x000fe20007810000 */
[----:B------:R-:W-:Y:S01]  /*bf60*/  FFMA.FTZ R17, R123, -R0, R17 ;  /* 0x800000007b117223 */ /* 0x000fe20000010011 */
[----:B------:R-:W-:Y:S01]  /*bf70*/  @!P2 IADD3 R120, -R59, 0x79, RZ ;  /* 0x000000793b78a810 */ /* 0x000fe20007ffe1ff */
[----:B------:R2:W4:Y:S01]  /*bf80*/  I2F R119, R112 ;  /* 0x0000007000777306 */ /* 0x0005220000201400 */
[----:B------:R-:W-:Y:S01]  /*bf90*/  FMNMX.FTZ R3, R15, R2, !PT ;  /* 0x000000020f037209 */ /* 0x000fe20007810000 */
[-C--:B------:R-:W-:Y:S01]  /*bfa0*/  FFMA.FTZ R210, R123, -R0.reuse, R210 ;  /* 0x800000007bd27223 */ /* 0x080fe200000100d2 */
[----:B------:R-:W-:Y:S01]  /*bfb0*/  FMNMX.FTZ R2, R98, R165, !PT ;  /* 0x000000a562027209 */ /* 0x000fe20007810000 */
[CC--:B---3--:R-:W-:Y:S02]  /*bfc0*/  FFMA.FTZ R18, R127.reuse, -R0.reuse, R18 ;  /* 0x800000007f127223 */ /* 0x0c8fe40000010012 */
[CC--:B------:R-:W-:Y:S02]  /*bfd0*/  FFMA.FTZ R33, R127.reuse, -R0.reuse, R33 ;  /* 0x800000007f217223 */ /* 0x0c0fe40000010021 */
[CC--:B------:R-:W-:Y:S02]  /*bfe0*/  FFMA.FTZ R199, R127.reuse, -R0.reuse, R199 ;  /* 0x800000007fc77223 */ /* 0x0c0fe400000100c7 */
[----:B------:R-:W3:Y:S01]  /*bff0*/  I2F R59, R124 ;  /* 0x0000007c003b7306 */ /* 0x000ee20000201400 */
[-C--:B------:R-:W-:Y:S02]  /*c000*/  FFMA.FTZ R209, R127, -R0.reuse, R209 ;  /* 0x800000007fd17223 */ /* 0x080fe400000100d1 */
[-C--:B------:R-:W-:Y:S02]  /*c010*/  FFMA.FTZ R198, R117, -R0.reuse, R198 ;  /* 0x8000000075c67223 */ /* 0x080fe400000100c6 */
[CC--:B-1----:R-:W-:Y:S02]  /*c020*/  FFMA.FTZ R204, R4.reuse, -R0.reuse, R91 ;  /* 0x8000000004cc7223 */ /* 0x0c2fe4000001005b */
[CC--:B------:R-:W-:Y:S02]  /*c030*/  FFMA.FTZ R35, R4.reuse, -R0.reuse, R35 ;  /* 0x8000000004237223 */ /* 0x0c0fe40000010023 */
[CC--:B------:R-:W-:Y:S01]  /*c040*/  FFMA.FTZ R25, R4.reuse, -R0.reuse, R25 ;  /* 0x8000000004197223 */ /* 0x0c0fe20000010019 */
[----:B------:R-:W1:Y:S01]  /*c050*/  I2F R87, R110 ;  /* 0x0000006e00577306 */ /* 0x000e620000201400 */
[-C--:B------:R-:W-:Y:S01]  /*c060*/  FFMA.FTZ R78, R4, -R0.reuse, R81 ;  /* 0x80000000044e7223 */ /* 0x080fe20000010051 */
[----:B------:R-:W-:Y:S01]  /*c070*/  FMNMX.FTZ R4, R18, R3, !PT ;  /* 0x0000000312047209 */ /* 0x000fe20007810000 */
[----:B--2---:R-:W-:Y:S01]  /*c080*/  FFMA.FTZ R112, R56, -R0, R82 ;  /* 0x8000000038707223 */ /* 0x004fe20000010052 */
[----:B------:R-:W-:Y:S01]  /*c090*/  FMNMX.FTZ R3, R11, R2, !PT ;  /* 0x000000020b037209 */ /* 0x000fe20007810000 */
[----:B------:R-:W-:Y:S01]  /*c0a0*/  FFMA.FTZ R56, R181, -R0, R72 ;  /* 0x80000000b5387223 */ /* 0x000fe20000010048 */
[----:B------:R-:W-:Y:S01]  /*c0b0*/  FMNMX.FTZ R4, R17, R4, !PT ;  /* 0x0000000411047209 */ /* 0x000fe20007810000 */
[CC--:B----4-:R-:W-:Y:S03]  /*c0c0*/  FFMA.FTZ R31, R119.reuse, -R0.reuse, R31 ;  /* 0x80000000771f7223 */ /* 0x0d0fe6000001001f */
[----:B------:R-:W2:Y:S01]  /*c0d0*/  I2F R125, R180 ;  /* 0x000000b4007d7306 */ /* 0x000ea20000201400 */
[CC--:B------:R-:W-:Y:S02]  /*c0e0*/  FFMA.FTZ R47, R119.reuse, -R0.reuse, R47 ;  /* 0x80000000772f7223 */ /* 0x0c0fe4000001002f */
[-C--:B------:R-:W-:Y:S02]  /*c0f0*/  FFMA.FTZ R200, R119, -R0.reuse, R200 ;  /* 0x8000000077c87223 */ /* 0x080fe400000100c8 */
[CC--:B---3--:R-:W-:Y:S02]  /*c100*/  FFMA.FTZ R23, R59.reuse, -R0.reuse, R23 ;  /* 0x800000003b177223 */ /* 0x0c8fe40000010017 */
[CC--:B------:R-:W-:Y:S01]  /*c110*/  FFMA.FTZ R79, R59.reuse, -R0.reuse, R37 ;  /* 0x800000003b4f7223 */ /* 0x0c0fe20000010025 */
[----:B------:R-:W-:Y:S01]  /*c120*/  FMNMX.FTZ R37, R50, R167, !PT ;  /* 0x000000a732257209 */ /* 0x000fe20007810000 */
[----:B------:R-:W-:Y:S01]  /*c130*/  FFMA.FTZ R206, R59, -R0, R95 ;  /* 0x800000003bce7223 */ /* 0x000fe2000001005f */
        /* <DEDUP_REMOVED lines=12> */
[-C--:B------:R-:W-:Y:S01]  /*c200*/  FFMA.FTZ R110, R181, -R0.reuse, R171 ;  /* 0x80000000b56e7223 */ /* 0x080fe200000100ab */
[----:B------:R-:W-:Y:S01]  /*c210*/  FMNMX.FTZ R36, R14, R3, !PT ;  /* 0x000000030e247209 */ /* 0x000fe20007810000 */
[-C--:B--2---:R-:W-:Y:S01]  /*c220*/  FFMA.FTZ R53, R125, -R0.reuse, R53 ;  /* 0x800000007d357223 */ /* 0x084fe20000010035 */
[----:B------:R-:W-:Y:S01]  /*c230*/  FMNMX.FTZ R2, R22, R37, !PT ;  /* 0x0000002516027209 */ /* 0x000fe20007810000 */
[----:B------:R-:W-:Y:S01]  /*c240*/  FFMA.FTZ R196, R119, -R0, R196 ;  /* 0x8000000077c47223 */ /* 0x000fe200000100c4 */
[----:B------:R-:W-:Y:S01]  /*c250*/  FMNMX.FTZ R3, R185, R36, !PT ;  /* 0x00000024b9037209 */ /* 0x000fe20007810000 */
[----:B------:R-:W-:Y:S01]  /*c260*/  FFMA.FTZ R186, R125, -R0, R186 ;  /* 0x800000007dba7223 */ /* 0x000fe200000100ba */
[----:B------:R-:W-:Y:S01]  /*c270*/  FMNMX.FTZ R2, R21, R2, !PT ;  /* 0x0000000215027209 */ /* 0x000fe20007810000 */
[----:B------:R-:W2:Y:S01]  /*c280*/  I2F R77, R108 ;  /* 0x0000006c004d7306 */ /* 0x000ea20000201400 */
[----:B------:R-:W-:Y:S01]  /*c290*/  FFMA.FTZ R192, R125, -R0, R192 ;  /* 0x800000007dc07223 */ /* 0x000fe200000100c0 */
[----:B------:R-:W-:Y:S01]  /*c2a0*/  FMNMX.FTZ R4, R31, R4, !PT ;  /* 0x000000041f047209 */ /* 0x000fe20007810000 */
[----:B------:R-:W-:Y:S01]  /*c2b0*/  FFMA.FTZ R72, R205, -R0, R93 ;  /* 0x80000000cd487223 */ /* 0x000fe2000001005d */
[----:B------:R-:W-:Y:S01]  /*c2c0*/  FMNMX.FTZ R2, R33, R2, !PT ;  /* 0x0000000221027209 */ /* 0x000fe20007810000 */
[CC--:B---3--:R-:W-:Y:S01]  /*c2d0*/  FFMA.FTZ R83, R5.reuse, -R0.reuse, R67 ;  /* 0x8000000005537223 */ /* 0x0c8fe20000010043 */
[----:B------:R-:W-:Y:S01]  /*c2e0*/  FMNMX.FTZ R3, R26, R3, !PT ;  /* 0x000000031a037209 */ /* 0x000fe20007810000 */
[----:B------:R-:W-:Y:S01]  /*c2f0*/  FFMA.FTZ R42, R5, -R0, R42 ;  /* 0x80000000052a7223 */ /* 0x000fe2000001002a */
[----:B------:R-:W-:Y:S01]  /*c300*/  FMNMX.FTZ R2, R29, R2, !PT ;  /* 0x000000021d027209 */ /* 0x000fe20007810000 */
[-C--:B------:R-:W-:Y:S01]  /*c310*/  FFMA.FTZ R82, R131, -R0.reuse, R70 ;  /* 0x8000000083527223 */ /* 0x080fe20000010046 */
[----:B------:R-:W3:Y:S01]  /*c320*/  I2F R93, R114 ;  /* 0x00000072005d7306 */ /* 0x000ee20000201400 */
[-C--:B------:R-:W-:Y:S01]  /*c330*/  FFMA.FTZ R70, R125, -R0.reuse, R41 ;  /* 0x800000007d467223 */ /* 0x080fe20000010029 */
[----:B------:R-:W-:Y:S01]  /*c340*/  FMNMX.FTZ R3, R16, R3, !PT ;  /* 0x0000000310037209 */ /* 0x000fe20007810000 */
[----:B------:R-:W-:Y:S01]  /*c350*/  FFMA.FTZ R46, R5, -R0, R46 ;  /* 0x80000000052e7223 */ /* 0x000fe2000001002e */
[----:B------:R-:W-:Y:S01]  /*c360*/  FMNMX.FTZ R2, R79, R2, !PT ;  /* 0x000000024f027209 */ /* 0x000fe20007810000 */
[----:B-1----:R-:W-:Y:S01]  /*c370*/  FFMA.FTZ R59, R73, -R0, R69 ;  /* 0x80000000493b7223 */ /* 0x002fe20000010045 */
[----:B------:R-:W-:Y:S01]  /*c380*/  FMNMX.FTZ R37, R75, R4, !PT ;  /* 0x000000044b257209 */ /* 0x000fe20007810000 */
[----:B------:R-:W-:Y:S01]  /*c390*/  FFMA.FTZ R64, R73, -R0, R64 ;  /* 0x8000000049407223 */ /* 0x000fe20000010040 */
[----:B------:R-:W-:Y:S01]  /*c3a0*/  FMNMX.FTZ R4, R7, R164, !PT ;  /* 0x000000a407047209 */ /* 0x000fe20007810000 */
[-C--:B------:R-:W-:Y:S01]  /*c3b0*/  FFMA.FTZ R194, R87, -R0.reuse, R194 ;  /* 0x8000000057c27223 */ /* 0x080fe200000100c2 */
[----:B------:R-:W1:Y:S01]  /*c3c0*/  I2F R129, R129 ;  /* 0x0000008100817306 */ /* 0x000e620000201400 */
[----:B------:R-:W-:Y:S01]  /*c3d0*/  FMNMX.FTZ R36, R70, R37, !PT ;  /* 0x0000002546247209 */ /* 0x000fe20007810000 */
[----:B------:R-:W-:Y:S01]  /*c3e0*/  FFMA.FTZ R169, R73, -R0, R169 ;  /* 0x8000000049a97223 */ /* 0x000fe200000100a9 */
[----:B------:R-:W-:Y:S01]  /*c3f0*/  FMNMX.FTZ R2, R35, R2, !PT ;  /* 0x0000000223027209 */ /* 0x000fe20007810000 */
[----:B--2---:R-:W-:Y:S01]  /*c400*/  FFMA.FTZ R116, R77, -R0, R71 ;  /* 0x800000004d747223 */ /* 0x004fe20000010047 */
[----:B------:R-:W-:Y:S01]  /*c410*/  FMNMX.FTZ R37, R9, R4, !PT ;  /* 0x0000000409257209 */ /* 0x000fe20007810000 */
[----:B------:R-:W-:Y:S01]  /*c420*/  FFMA.FTZ R65, R77, -R0, R65 ;  /* 0x800000004d417223 */ /* 0x000fe20000010041 */
[----:B------:R-:W-:Y:S01]  /*c430*/  FMNMX.FTZ R2, R45, R2, !PT ;  /* 0x000000022d027209 */ /* 0x000fe20007810000 */
[----:B------:R-:W-:Y:S01]  /*c440*/  FFMA.FTZ R205, R205, -R0, R101 ;  /* 0x80000000cdcd7223 */ /* 0x000fe20000010065 */
[----:B------:R-:W-:Y:S01]  /*c450*/  FMNMX.FTZ R3, R30, R3, !PT ;  /* 0x000000031e037209 */ /* 0x000fe20007810000 */
[----:B------:R-:W2:Y:S01]  /*c460*/  I2F R121, R121 ;  /* 0x0000007900797306 */ /* 0x000ea20000201400 */
[----:B------:R-:W-:Y:S01]  /*c470*/  FMNMX.FTZ R2, R47, R2, !PT ;  /* 0x000000022f027209 */ /* 0x000fe20007810000 */
[-C--:B------:R-:W-:Y:S01]  /*c480*/  FFMA.FTZ R101, R172, -R0.reuse, R99 ;  /* 0x80000000ac657223 */ /* 0x080fe20000010063 */
[----:B------:R-:W-:Y:S01]  /*c490*/  FMNMX.FTZ R3, R28, R3, !PT ;  /* 0x000000031c037209 */ /* 0x000fe20007810000 */
[----:B---3--:R-:W-:Y:S01]  /*c4a0*/  FFMA.FTZ R49, R93, -R0, R49 ;  /* 0x800000005d317223 */ /* 0x008fe20000010031 */
[----:B------:R-:W-:Y:S01]  /*c4b0*/  FMNMX.FTZ R2, R51, R2, !PT ;  /* 0x0000000233027209 */ /* 0x000fe20007810000 */
[CC--:B------:R-:W-:Y:S01]  /*c4c0*/  FFMA.FTZ R95, R93.reuse, -R0.reuse, R66 ;  /* 0x800000005d5f7223 */ /* 0x0c0fe20000010042 */
        /* <DEDUP_REMOVED lines=13> */
[----:B------:R-:W-:Y:S01]  /*c5a0*/  FFMA.FTZ R187, R87, -R0, R187 ;  /* 0x8000000057bb7223 */ /* 0x000fe200000100bb */
[----:B------:R-:W-:Y:S01]  /*c5b0*/  FMNMX.FTZ R4, R65, R4, !PT ;  /* 0x0000000441047209 */ /* 0x000fe20007810000 */
[----:B------:R-:W-:Y:S01]  /*c5c0*/  FFMA.FTZ R168, R77, -R0, R168 ;  /* 0x800000004da87223 */ /* 0x000fe200000100a8 */
[----:B------:R-:W-:Y:S01]  /*c5d0*/  FMNMX.FTZ R39, R59, R2, !PT ;  /* 0x000000023b277209 */ /* 0x000fe20007810000 */
[----:B--2---:R-:W-:Y:S01]  /*c5e0*/  FFMA.FTZ R111, R121, -R0, R111 ;  /* 0x80000000796f7223 */ /* 0x004fe2000001006f */
[----:B------:R-:W-:Y:S01]  /*c5f0*/  FMNMX.FTZ R41, R173, R4, !PT ;  /* 0x00000004ad297209 */ /* 0x000fe20007810000 */
[-C--:B------:R-:W-:Y:S01]  /*c600*/  FFMA.FTZ R188, R121, -R0.reuse, R188 ;  /* 0x8000000079bc7223 */ /* 0x080fe200000100bc */
[----:B------:R-:W-:Y:S01]  /*c610*/  FMNMX.FTZ R39, R116, R39, !PT ;  /* 0x0000002774277209 */ /* 0x000fe20007810000 */
[-C--:B------:R-:W-:Y:S01]  /*c620*/  FFMA.FTZ R170, R5, -R0.reuse, R170 ;  /* 0x8000000005aa7223 */ /* 0x080fe200000100aa */
[----:B------:R-:W-:Y:S02]  /*c630*/  FMNMX.FTZ R37, R10, R37, !PT ;  /* 0x000000250a257209 */ /* 0x000fe40007810000 */
[----:B------:R-:W-:Y:S02]  /*c640*/  FMNMX.FTZ R39, R54, R39, !PT ;  /* 0x0000002736277209 */ /* 0x000fe40007810000 */
[----:B------:R-:W-:Y:S01]  /*c650*/  FMNMX.FTZ R37, R8, R37, !PT ;  /* 0x0000002508257209 */ /* 0x000fe20007810000 */
[----:B---3--:R-:W-:Y:S01]  /*c660*/  FFMA.FTZ R115, R120, -R0, R115 ;  /* 0x8000000078737223 */ /* 0x008fe20000010073 */
        /* <DEDUP_REMOVED lines=73> */
[----:B-1----:R-:W-:Y:S02]  /*cb00*/  FMNMX.FTZ R37, R37, R38, !PT ;  /* 0x0000002625257209 */ /* 0x002fe40007810000 */
[----:B------:R-:W-:Y:S04]  /*cb10*/  FMNMX.FTZ R41, R198, R41, !PT ;  /* 0x00000029c6297209 */ /* 0x000fe80007810000 */
[----:B------:R-:W-:Y:S01]  /*cb20*/  FMNMX.FTZ R41, R196, R41, !PT ;  /* 0x00000029c4297209 */ /* 0x000fe20007810000 */
[----:B------:R-:W1:Y:S03]  /*cb30*/  SHFL.BFLY PT, R4, R37, 0x1, 0x1f ;  /* 0x0c201f0025047f89 */ /* 0x000e6600000e0000 */
[----:B------:R-:W-:Y:S04]  /*cb40*/  FMNMX.FTZ R41, R194, R41, !PT ;  /* 0x00000029c2297209 */ /* 0x000fe80007810000 */
[----:B------:R-:W-:Y:S01]  /*cb50*/  FMNMX.FTZ R41, R192, R41, !PT ;  /* 0x00000029c0297209 */ /* 0x000fe20007810000 */
[----:B------:R-:W3:Y:S03]  /*cb60*/  SHFL.BFLY PT, R3, R2, 0x2, 0x1f ;  /* 0x0c401f0002037f89 */ /* 0x000ee600000e0000 */
[----:B------:R-:W-:Y:S04]  /*cb70*/  FMNMX.FTZ R41, R126, R41, !PT ;  /* 0x000000297e297209 */ /* 0x000fe80007810000 */
[----:B------:R-:W-:Y:S02]  /*cb80*/  FMNMX.FTZ R40, R170, R41, !PT ;  /* 0x00000029aa287209 */ /* 0x000fe40007810000 */
[----:B--2---:R-:W-:Y:S02]  /*cb90*/  FMNMX.FTZ R39, R36, R39, !PT ;  /* 0x0000002724277209 */ /* 0x004fe40007810000 */
[----:B------:R-:W-:Y:S03]  /*cba0*/  FMNMX.FTZ R5, R169, R40, !PT ;  /* 0x00000028a9057209 */ /* 0x000fe60007810000 */
[----:B------:R-:W2:Y:S01]  /*cbb0*/  SHFL.BFLY PT, R36, R39, 0x1, 0x1f ;  /* 0x0c201f0027247f89 */ /* 0x000ea200000e0000 */
[----:B------:R-:W-:Y:S02]  /*cbc0*/  FMNMX.FTZ R38, R168, R5, !PT ;  /* 0x00000005a8267209 */ /* 0x000fe40007810000 */
[----:B-1----:R-:W-:Y:S04]  /*cbd0*/  FMNMX.FTZ R37, R37, R4, !PT ;  /* 0x0000000425257209 */ /* 0x002fe80007810000 */
[C---:B------:R-:W-:Y:S01]  /*cbe0*/  FSETP.NEU.FTZ.AND P2, PT, R37.reuse, -INF , PT ;  /* 0xff8000002500780b */ /* 0x040fe20003f5d000 */
[C---:B------:R-:W-:Y:S01]  /*cbf0*/  FMUL.FTZ R120, R37.reuse, c[0x0][0x23c] ;  /* 0x00008f0025787a20 */ /* 0x040fe20000410000 */
[----:B------:R-:W1:Y:S01]  /*cc00*/  SHFL.BFLY PT, R5, R38, 0x2, 0x1f ;  /* 0x0c401f0026057f89 */ /* 0x000e6200000e0000 */
[----:B------:R-:W-:Y:S01]  /*cc10*/  FADD.FTZ R4, -R37, R166 ;  /* 0x000000a625047221 */ /* 0x000fe20000010100 */
[----:B---3--:R-:W-:Y:S02]  /*cc20*/  FMNMX.FTZ R3, R2, R3, !PT ;  /* 0x0000000302037209 */ /* 0x008fe40007810000 */
[----:B------:R-:W-:Y:S01]  /*cc30*/  FSEL R120, R120, RZ, P2 ;  /* 0x000000ff78787208 */ /* 0x000fe20001000000 */
[----:B------:R-:W-:Y:S03]  /*cc40*/  FMUL.FTZ R41, R4, c[0x0][0x23c] ;  /* 0x00008f0004297a20 */ /* 0x000fe60000410000 */
[----:B------:R-:W3:Y:S01]  /*cc50*/  SHFL.BFLY PT, R2, R3, 0x1, 0x1f ;  /* 0x0c201f0003027f89 */ /* 0x000ee200000e0000 */
[--C-:B------:R-:W-:Y:S02]  /*cc60*/  FFMA.FTZ R125, R23, c[0x0][0x23c], -R120.reuse ;  /* 0x00008f00177d7a23 */ /* 0x100fe40000010878 */
[----:B------:R-:W4:Y:S01]  /*cc70*/  MUFU.EX2 R41, R41 ;  /* 0x0000002900297308 */ /* 0x000f220000000800 */
[--C-:B------:R-:W-:Y:S02]  /*cc80*/  FFMA.FTZ R93, R49, c[0x0][0x23c], -R120.reuse ;  /* 0x00008f00315d7a23 */ /* 0x100fe40000010878 */
[--C-:B------:R-:W-:Y:S01]  /*cc90*/  FFMA.FTZ R73, R89, c[0x0][0x23c], -R120.reuse ;  /* 0x00008f0059497a23 */ /* 0x100fe20000010878 */
[----:B--2---:R-:W-:Y:S01]  /*cca0*/  FMNMX.FTZ R36, R39, R36, !PT ;  /* 0x0000002427247209 */ /* 0x004fe20007810000 */
[--C-:B------:R-:W-:Y:S02]  /*ccb0*/  FFMA.FTZ R67, R105, c[0x0][0x23c], -R120.reuse ;  /* 0x00008f0069437a23 */ /* 0x100fe40000010878 */
[--C-:B------:R-:W-:Y:S01]  /*ccc0*/  FFMA.FTZ R174, R18, c[0x0][0x23c], -R120.reuse ;  /* 0x00008f0012ae7a23 */ /* 0x100fe20000010878 */
[----:B------:R-:W-:Y:S01]  /*ccd0*/  MOV R18, R195 ;  /* 0x000000c300127202 */ /* 0x000fe20000000f00 */
[C---:B------:R-:W-:Y:S01]  /*cce0*/  FMUL.FTZ R195, R36.reuse, c[0x0][0x23c] ;  /* 0x00008f0024c37a20 */ /* 0x040fe20000410000 */
[----:B------:R-:W-:Y:S01]  /*ccf0*/  MUFU.EX2 R125, R125 ;  /* 0x0000007d007d7308 */ /* 0x000fe20000000800 */
[----:B------:R-:W-:Y:S01]  /*cd00*/  FSETP.NEU.FTZ.AND P2, PT, R36, -INF , PT ;  /* 0xff8000002400780b */ /* 0x000fe20003f5d000 */
[--C-:B------:R-:W-:Y:S01]  /*cd10*/  FFMA.FTZ R131, R17, c[0x0][0x23c], -R120.reuse ;  /* 0x00008f0011837a23 */ /* 0x100fe20000010878 */
[----:B------:R-:W-:Y:S01]  /*cd20*/  MOV R17, R182 ;  /* 0x000000b600117202 */ /* 0x000fe20000000f00 */
[--C-:B------:R-:W-:Y:S01]  /*cd30*/  FFMA.FTZ R99, R70, c[0x0][0x23c], -R120.reuse ;  /* 0x00008f0046637a23 */ /* 0x100fe20000010878 */
[----:B------:R-:W-:Y:S01]  /*cd40*/  FSEL R195, R195, RZ, P2 ;  /* 0x000000ffc3c37208 */ /* 0x000fe20001000000 */
[--C-:B------:R-:W-:Y:S01]  /*cd50*/  FFMA.FTZ R70, R97, c[0x0][0x23c], -R120.reuse ;  /* 0x00008f0061467a23 */ /* 0x100fe20000010878 */
[----:B-1----:R-:W-:Y:S01]  /*cd60*/  FMNMX.FTZ R5, R38, R5, !PT ;  /* 0x0000000526057209 */ /* 0x002fe20007810000 */
[--C-:B------:R-:W-:Y:S02]  /*cd70*/  FFMA.FTZ R87, R64, c[0x0][0x23c], -R120.reuse ;  /* 0x00008f0040577a23 */ /* 0x100fe40000010878 */
[----:B------:R-:W-:Y:S01]  /*cd80*/  MUFU.EX2 R174, R174 ;  /* 0x000000ae00ae7308 */ /* 0x000fe20000000800 */
[--C-:B------:R-:W-:Y:S01]  /*cd90*/  FFMA.FTZ R129, R21, c[0x0][0x23c], -R195.reuse ;  /* 0x00008f0015817a23 */ /* 0x100fe200000108c3 */
[----:B---3--:R-:W-:Y:S01]  /*cda0*/  FMNMX.FTZ R2, R3, R2, !PT ;  /* 0x0000000203027209 */ /* 0x008fe20007810000 */
[--C-:B------:R-:W-:Y:S02]  /*cdb0*/  FFMA.FTZ R184, R50, c[0x0][0x23c], -R195.reuse ;  /* 0x00008f0032b87a23 */ /* 0x100fe400000108c3 */
[--C-:B------:R-:W-:Y:S01]  /*cdc0*/  FFMA.FTZ R91, R51, c[0x0][0x23c], -R195.reuse ;  /* 0x00008f00335b7a23 */ /* 0x100fe200000108c3 */
[----:B------:R-:W-:Y:S01]  /*cdd0*/  FSETP.NEU.FTZ.AND P2, PT, R2, -INF , PT ;  /* 0xff8000000200780b */ /* 0x000fe20003f5d000 */
        /* <DEDUP_REMOVED lines=13> */
[----:B------:R-:W-:Y:S01]  /*ceb0*/  FADD.FTZ R3, -R2, R165 ;  /* 0x000000a502037221 */ /* 0x000fe20000010100 */
[----:B------:R-:W-:Y:S01]  /*cec0*/  MUFU.EX2 R131, R131 ;  /* 0x0000008300837308 */ /* 0x000fe20000000800 */
[----:B------:R-:W-:Y:S02]  /*ced0*/  FMUL.FTZ R40, R4, c[0x0][0x23c] ;  /* 0x00008f0004287a20 */ /* 0x000fe40000410000 */
[----:B------:R-:W1:Y:S01]  /*cee0*/  SHFL.BFLY PT, R4, R5, 0x1, 0x1f ;  /* 0x0c201f0005047f89 */ /* 0x000e6200000e0000 */
[----:B------:R-:W-:Y:S02]  /*cef0*/  FMUL.FTZ R38, R3, c[0x0][0x23c] ;  /* 0x00008f0003267a20 */ /* 0x000fe40000410000 */
[--C-:B------:R-:W-:Y:S02]  /*cf00*/  FFMA.FTZ R183, R193, c[0x0][0x23c], -R120.reuse ;  /* 0x00008f00c1b77a23 */ /* 0x100fe40000010878 */
[----:B------:R-:W-:Y:S02]  /*cf10*/  FMUL.FTZ R193, R2, c[0x0][0x23c] ;  /* 0x00008f0002c17a20 */ /* 0x000fe40000410000 */
[----:B------:R-:W2:Y:S01]  /*cf20*/  MUFU.EX2 R40, R40 ;  /* 0x0000002800287308 */ /* 0x000ea20000000800 */
[--C-:B------:R-:W-:Y:S02]  /*cf30*/  FFMA.FTZ R180, R74, c[0x0][0x23c], -R120.reuse ;  /* 0x00008f004ab47a23 */ /* 0x100fe40000010878 */
[----:B------:R-:W-:Y:S01]  /*cf40*/  FSEL R193, R193, RZ, P2 ;  /* 0x000000ffc1c17208 */ /* 0x000fe20001000000 */
[--C-:B------:R-:W-:Y:S01]  /*cf50*/  FFMA.FTZ R176, R13, c[0x0][0x23c], -R120.reuse ;  /* 0x00008f000db07a23 */ /* 0x100fe20000010878 */
[----:B------:R-:W-:Y:S01]  /*cf60*/  MOV R13, R82 ;  /* 0x00000052000d7202 */ /* 0x000fe20000000f00 */
[----:B------:R-:W-:Y:S01]  /*cf70*/  FFMA.FTZ R165, R15, c[0x0][0x23c], -R120 ;  /* 0x00008f000fa57a23 */ /* 0x000fe20000010878 */
[----:B------:R-:W-:Y:S01]  /*cf80*/  MOV R15, R179 ;  /* 0x000000b3000f7202 */ /* 0x000fe20000000f00 */
[--C-:B------:R-:W-:Y:S02]  /*cf90*/  FFMA.FTZ R127, R16, c[0x0][0x23c], -R193.reuse ;  /* 0x00008f00107f7a23 */ /* 0x100fe400000108c1 */
[----:B------:R-:W-:Y:S01]  /*cfa0*/  MUFU.EX2 R183, R183 ;  /* 0x000000b700b77308 */ /* 0x000fe20000000800 */
[----:B----4-:R-:W-:Y:S02]  /*cfb0*/  FMUL.FTZ R16, R41, R148 ;  /* 0x0000009429107220 */ /* 0x010fe40000410000 */
[----:B------:R-:W-:Y:S02]  /*cfc0*/  FFMA.FTZ R103, R90, c[0x0][0x23c], -R193 ;  /* 0x00008f005a677a23 */ /* 0x000fe400000108c1 */
[----:B------:R-:W-:Y:S01]  /*cfd0*/  FFMA.FTZ R90, R53, c[0x0][0x23c], -R195 ;  /* 0x00008f00355a7a23 */ /* 0x000fe200000108c3 */
[----:B-1----:R-:W-:Y:S01]  /*cfe0*/  FMNMX.FTZ R3, R5, R4, !PT ;  /* 0x0000000405037209 */ /* 0x002fe20007810000 */
[----:B------:R-:W-:Y:S01]  /*cff0*/  FFMA.FTZ R166, R185, c[0x0][0x23c], -R193 ;  /* 0x00008f00b9a67a23 */ /* 0x000fe200000108c1 */
[----:B------:R-:W-:Y:S02]  /*d000*/  MOV R5, R78 ;  /* 0x0000004e00057202 */ /* 0x000fe40000000f00 */
[----:B------:R-:W-:Y:S01]  /*d010*/  MUFU.EX2 R180, R180 ;  /* 0x000000b400b47308 */ /* 0x000fe20000000800 */
[C---:B------:R-:W-:Y:S01]  /*d020*/  FSETP.NEU.FTZ.AND P2, PT, R3.reuse, -INF , PT ;  /* 0xff8000000300780b */ /* 0x040fe20003f5d000 */
[C---:B------:R-:W-:Y:S02]  /*d030*/  FADD.FTZ R4, -R3.reuse, R164 ;  /* 0x000000a403047221 */ /* 0x040fe40000010100 */
[----:B------:R-:W-:Y:S02]  /*d040*/  FFMA.FTZ R164, R22, c[0x0][0x23c], -R195 ;  /* 0x00008f0016a47a23 */ /* 0x000fe400000108c3 */
[----:B--2---:R-:W-:Y:S02]  /*d050*/  FMUL.FTZ R19, R40, R151 ;  /* 0x0000009728137220 */ /* 0x004fe40000410000 */
[----:B------:R-:W-:Y:S02]  /*d060*/  FMUL.FTZ R39, R4, c[0x0][0x23c] ;  /* 0x00008f0004277a20 */ /* 0x000fe40000410000 */
[----:B------:R-:W-:Y:S01]  /*d070*/  MUFU.EX2 R176, R176 ;  /* 0x000000b000b07308 */ /* 0x000fe20000000800 */
[----:B------:R-:W-:Y:S02]  /*d080*/  FMUL.FTZ R4, R3, c[0x0][0x23c] ;  /* 0x00008f0003047a20 */ /* 0x000fe40000410000 */
[--C-:B------:R-:W-:Y:S02]  /*d090*/  FFMA.FTZ R181, R98, c[0x0][0x23c], -R193.reuse ;  /* 0x00008f0062b57a23 */ /* 0x100fe400000108c1 */
[----:B------:R-:W-:Y:S01]  /*d0a0*/  FFMA.FTZ R175, R11, c[0x0][0x23c], -R193 ;  /* 0x00008f000baf7a23 */ /* 0x000fe200000108c1 */
[----:B------:R-:W-:Y:S01]  /*d0b0*/  FSEL R185, R4, RZ, P2 ;  /* 0x000000ff04b97208 */ /* 0x000fe20001000000 */
[C---:B------:R-:W-:Y:S01]  /*d0c0*/  FMUL.FTZ R4, R41.reuse, R160 ;  /* 0x000000a029047220 */ /* 0x040fe20000410000 */
[----:B------:R-:W-:Y:S01]  /*d0d0*/  MOV R160, R5 ;  /* 0x0000000500a07202 */ /* 0x000fe20000000f00 */
[----:B------:R-:W-:Y:S01]  /*d0e0*/  FMUL.FTZ R5, R41, R161 ;  /* 0x000000a129057220 */ /* 0x000fe20000410000 */
[----:B------:R-:W-:Y:S01]  /*d0f0*/  MUFU.EX2 R165, R165 ;  /* 0x000000a500a57308 */ /* 0x000fe20000000800 */
[--C-:B------:R-:W-:Y:S02]  /*d100*/  FFMA.FTZ R119, R20, c[0x0][0x23c], -R185.reuse ;  /* 0x00008f0014777a23 */ /* 0x100fe400000108b9 */
[----:B------:R-:W1:Y:S01]  /*d110*/  LDSM.16.MT88.4 R20, [R220+0x4000] ;  /* 0x00400000dc14783b */ /* 0x000e620000004200 */
[--C-:B------:R-:W-:Y:S02]  /*d120*/  FFMA.FTZ R89, R55, c[0x0][0x23c], -R185.reuse ;  /* 0x00008f0037597a23 */ /* 0x100fe400000108b9 */
[----:B------:R-:W-:Y:S02]  /*d130*/  FFMA.FTZ R97, R57, c[0x0][0x23c], -R185 ;  /* 0x00008f0039617a23 */ /* 0x000fe400000108b9 */
[----:B------:R-:W-:Y:S02]  /*d140*/  FFMA.FTZ R128, R26, c[0x0][0x23c], -R193 ;  /* 0x00008f001a807a23 */ /* 0x000fe400000108c1 */
[----:B------:R-:W2:Y:S01]  /*d150*/  MUFU.EX2 R38, R38 ;  /* 0x0000002600267308 */ /* 0x000ea20000000800 */
[----:B------:R-:W-:Y:S01]  /*d160*/  LDSM.16.MT88.4 R52, [R220+0x4400] ;  /* 0x00440000dc34783b */ /* 0x000fe20000004200 */
[----:B------:R-:W-:Y:S02]  /*d170*/  FFMA.FTZ R114, R24, c[0x0][0x23c], -R185 ;  /* 0x00008f0018727a23 */ /* 0x000fe400000108b9 */
[--C-:B------:R-:W-:Y:S02]  /*d180*/  FFMA.FTZ R117, R30, c[0x0][0x23c], -R193.reuse ;  /* 0x00008f001e757a23 */ /* 0x100fe400000108c1 */
[--C-:B------:R-:W-:Y:S02]  /*d190*/  FFMA.FTZ R94, R94, c[0x0][0x23c], -R193.reuse ;  /* 0x00008f005e5e7a23 */ /* 0x100fe400000108c1 */
[--C-:B------:R-:W-:Y:S02]  /*d1a0*/  FFMA.FTZ R88, R88, c[0x0][0x23c], -R193.reuse ;  /* 0x00008f0058587a23 */ /* 0x100fe400000108c1 */
[----:B------:R-:W3:Y:S01]  /*d1b0*/  MUFU.EX2 R39, R39 ;  /* 0x0000002700277308 */ /* 0x000ee20000000800 */
[--C-:B------:R-:W-:Y:S02]  /*d1c0*/  FFMA.FTZ R84, R84, c[0x0][0x23c], -R193.reuse ;  /* 0x00008f0054547a23 */ /* 0x100fe400000108c1 */
[--C-:B------:R-:W-:Y:S02]  /*d1d0*/  FFMA.FTZ R201, R201, c[0x0][0x23c], -R193.reuse ;  /* 0x00008f00c9c97a23 */ /* 0x100fe400000108c1 */
[--C-:B------:R-:W-:Y:S02]  /*d1e0*/  FFMA.FTZ R199, R199, c[0x0][0x23c], -R193.reuse ;  /* 0x00008f00c7c77a23 */ /* 0x100fe400000108c1 */
[----:B------:R-:W-:Y:S02]  /*d1f0*/  FFMA.FTZ R210, R210, c[0x0][0x23c], -R193 ;  /* 0x00008f00d2d27a23 */ /* 0x000fe400000108c1 */
[--C-:B------:R-:W-:Y:S01]  /*d200*/  FFMA.FTZ R209, R209, c[0x0][0x23c], -R185.reuse ;  /* 0x00008f00d1d17a23 */ /* 0x100fe200000108b9 */
[----:B------:R-:W-:Y:S01]  /*d210*/  MUFU.EX2 R181, R181 ;  /* 0x000000b500b57308 */ /* 0x000fe20000000800 */
[----:B------:R-:W-:Y:S02]  /*d220*/  FFMA.FTZ R211, R211, c[0x0][0x23c], -R185 ;  /* 0x00008f00d3d37a23 */ /* 0x000fe400000108b9 */
[--C-:B------:R-:W-:Y:S02]  /*d230*/  FFMA.FTZ R206, R206, c[0x0][0x23c], -R193.reuse ;  /* 0x00008f00cece7a23 */ /* 0x100fe400000108c1 */
[----:B--2---:R-:W-:Y:S01]  /*d240*/  FMUL.FTZ R11, R38, R159 ;  /* 0x0000009f260b7220 */ /* 0x004fe20000410000 */
[----:B------:R-:W-:Y:S01]  /*d250*/  MOV R159, R18 ;  /* 0x00000012009f7202 */ /* 0x000fe20000000f00 */
[----:B------:R-:W-:Y:S02]  /*d260*/  FMUL.FTZ R18, R40, R150 ;  /* 0x0000009628127220 */ /* 0x000fe40000410000 */
[C---:B------:R-:W-:Y:S01]  /*d270*/  FMUL.FTZ R26, R38.reuse, R142 ;  /* 0x0000008e261a7220 */ /* 0x040fe20000410000 */
[----:B------:R-:W-:Y:S01]  /*d280*/  MUFU.EX2 R175, R175 ;  /* 0x000000af00af7308 */ /* 0x000fe20000000800 */
[----:B------:R-:W-:Y:S02]  /*d290*/  FMUL.FTZ R30, R38, R138 ;  /* 0x0000008a261e7220 */ /* 0x000fe40000410000 */
[--C-:B------:R-:W-:Y:S02]  /*d2a0*/  FFMA.FTZ R204, R204, c[0x0][0x23c], -R193.reuse ;  /* 0x00008f00cccc7a23 */ /* 0x100fe400000108c1 */
[----:B---3--:R-:W-:Y:S02]  /*d2b0*/  FMUL.FTZ R24, R39, R140 ;  /* 0x0000008c27187220 */ /* 0x008fe40000410000 */
[--C-:B------:R-:W-:Y:S02]  /*d2c0*/  FFMA.FTZ R140, R58, c[0x0][0x23c], -R193.reuse ;  /* 0x00008f003a8c7a23 */ /* 0x100fe400000108c1 */
[--C-:B------:R-:W-:Y:S01]  /*d2d0*/  FFMA.FTZ R202, R202, c[0x0][0x23c], -R193.reuse ;  /* 0x00008f00caca7a23 */ /* 0x100fe200000108c1 */
[----:B------:R-:W-:Y:S01]  /*d2e0*/  MUFU.EX2 R166, R166 ;  /* 0x000000a600a67308 */ /* 0x000fe20000000800 */
[--C-:B------:R-:W-:Y:S02]  /*d2f0*/  FFMA.FTZ R200, R200, c[0x0][0x23c], -R193.reuse ;  /* 0x00008f00c8c87a23 */ /* 0x100fe400000108c1 */
[--C-:B------:R-:W-:Y:S02]  /*d300*/  FFMA.FTZ R187, R187, c[0x0][0x23c], -R193.reuse ;  /* 0x00008f00bbbb7a23 */ /* 0x100fe400000108c1 */
[----:B------:R-:W-:Y:S02]  /*d310*/  FFMA.FTZ R186, R186, c[0x0][0x23c], -R193 ;  /* 0x00008f00baba7a23 */ /* 0x000fe400000108c1 */
[--C-:B------:R-:W-:Y:S01]  /*d320*/  FFMA.FTZ R122, R25, c[0x0][0x23c], -R120.reuse ;  /* 0x00008f00197a7a23 */ /* 0x100fe20000010878 */
[----:B------:R-:W-:Y:S01]  /*d330*/  MOV R25, R178 ;  /* 0x000000b200197202 */ /* 0x000fe20000000f00 */
[--C-:B------:R-:W-:Y:S01]  /*d340*/  FFMA.FTZ R179, R104, c[0x0][0x23c], -R195.reuse ;  /* 0x00008f0068b37a23 */ /* 0x100fe200000108c3 */
[----:B------:R-:W-:Y:S01]  /*d350*/  MUFU.EX2 R164, R164 ;  /* 0x000000a400a47308 */ /* 0x000fe20000000800 */
[----:B------:R-:W-:Y:S01]  /*d360*/  FFMA.FTZ R178, R102, c[0x0][0x23c], -R195 ;  /* 0x00008f0066b27a23 */ /* 0x000fe200000108c3 */
[----:B------:R-:W-:Y:S01]  /*d370*/  MOV R161, R25 ;  /* 0x0000001900a17202 */ /* 0x000fe20000000f00 */
[----:B------:R-:W-:Y:S02]  /*d380*/  FMUL.FTZ R25, R39, R141 ;  /* 0x0000008d27197220 */ /* 0x000fe40000410000 */
[--C-:B------:R-:W-:Y:S02]  /*d390*/  FFMA.FTZ R141, R63, c[0x0][0x23c], -R193.reuse ;  /* 0x00008f003f8d7a23 */ /* 0x100fe400000108c1 */
[----:B------:R-:W-:Y:S02]  /*d3a0*/  FFMA.FTZ R102, R80, c[0x0][0x23c], -R193 ;  /* 0x00008f0050667a23 */ /* 0x000fe400000108c1 */
[----:B------:R-:W-:Y:S01]  /*d3b0*/  FFMA.FTZ R80, R83, c[0x0][0x23c], -R195 ;  /* 0x00008f0053507a23 */ /* 0x000fe200000108c3 */
[----:B------:R-:W2:Y:S01]  /*d3c0*/  MUFU.EX2 R179, R179 ;  /* 0x000000b300b37308 */ /* 0x000ea20000000800 */
[--C-:B------:R-:W-:Y:S02]  /*d3d0*/  FFMA.FTZ R83, R48, c[0x0][0x23c], -R193.reuse ;  /* 0x00008f0030537a23 */ /* 0x100fe400000108c1 */
[----:B------:R-:W3:Y:S01]  /*d3e0*/  LDSM.16.MT88.4 R48, [R219+0x4000] ;  /* 0x00400000db30783b */ /* 0x000ee20000004200 */
[--C-:B------:R-:W-:Y:S01]  /*d3f0*/  FFMA.FTZ R109, R31, c[0x0][0x23c], -R120.reuse ;  /* 0x00008f001f6d7a23 */ /* 0x100fe20000010878 */
[----:B------:R-:W-:Y:S01]  /*d400*/  MOV R31, R177 ;  /* 0x000000b1001f7202 */ /* 0x000fe20000000f00 */
[--C-:B------:R-:W-:Y:S02]  /*d410*/  FFMA.FTZ R81, R173, c[0x0][0x23c], -R120.reuse ;  /* 0x00008f00ad517a23 */ /* 0x100fe40000010878 */
[----:B------:R-:W-:Y:S02]  /*d420*/  FFMA.FTZ R173, R14, c[0x0][0x23c], -R193 ;  /* 0x00008f000ead7a23 */ /* 0x000fe400000108c1 */
[----:B------:R-:W4:Y:S01]  /*d430*/  MUFU.EX2 R178, R178 ;  /* 0x000000b200b27308 */ /* 0x000f220000000800 */
[----:B------:R-:W-:Y:S02]  /*d440*/  FMUL.FTZ R14, R38, R154 ;  /* 0x0000009a260e7220 */ /* 0x000fe40000410000 */
[--C-:B------:R-:W-:Y:S02]  /*d450*/  FFMA.FTZ R182, R7, c[0x0][0x23c], -R185.reuse ;  /* 0x00008f0007b67a23 */ /* 0x100fe400000108b9 */
[----:B------:R-:W-:Y:S02]  /*d460*/  FMUL.FTZ R7, R40, R163 ;  /* 0x000000a328077220 */ /* 0x000fe40000410000 */
[--C-:B------:R-:W-:Y:S02]  /*d470*/  FFMA.FTZ R177, R9, c[0x0][0x23c], -R185.reuse ;  /* 0x00008f0009b17a23 */ /* 0x100fe400000108b9 */
[C---:B------:R-:W-:Y:S01]  /*d480*/  FMUL.FTZ R9, R39.reuse, R157 ;  /* 0x0000009d27097220 */ /* 0x040fe20000410000 */
[----:B------:R-:W5:Y:S01]  /*d490*/  MUFU.EX2 R173, R173 ;  /* 0x000000ad00ad7308 */ /* 0x000f620000000800 */
[--C-:B------:R-:W-:Y:S01]  /*d4a0*/  FFMA.FTZ R172, R6, c[0x0][0x23c], -R185.reuse ;  /* 0x00008f0006ac7a23 */ /* 0x100fe200000108b9 */
[----:B------:R-:W-:Y:S01]  /*d4b0*/  MOV R157, R13 ;  /* 0x0000000d009d7202 */ /* 0x000fe20000000f00 */
[----:B------:R-:W-:Y:S01]  /*d4c0*/  FMUL.FTZ R6, R40, R162 ;  /* 0x000000a228067220 */ /* 0x000fe20000410000 */
[----:B------:R-:W-:Y:S01]  /*d4d0*/  MOV R162, R31 ;  /* 0x0000001f00a27202 */ /* 0x000fe20000000f00 */
[----:B------:R-:W-:Y:S02]  /*d4e0*/  FMUL.FTZ R13, R39, R153 ;  /* 0x00000099270d7220 */ /* 0x000fe40000410000 */
[----:B------:R-:W-:Y:S02]  /*d4f0*/  FMUL.FTZ R31, R38, R139 ;  /* 0x0000008b261f7220 */ /* 0x000fe40000410000 */
[--C-:B------:R-:W-:Y:S01]  /*d500*/  FFMA.FTZ R167, R10, c[0x0][0x23c], -R185.reuse ;  /* 0x00008f000aa77a23 */ /* 0x100fe200000108b9 */
[----:B------:R-:W-:Y:S01]  /*d510*/  MUFU.EX2 R182, R182 ;  /* 0x000000b600b67308 */ /* 0x000fe20000000800 */
[----:B------:R-:W-:Y:S01]  /*d520*/  FMUL.FTZ R10, R38, R158 ;  /* 0x0000009e260a7220 */ /* 0x000fe20000410000 */
[----:B------:R-:W-:Y:S01]  /*d530*/  MOV R158, R17 ;  /* 0x00000011009e7202 */ /* 0x000fe20000000f00 */
[----:B------:R-:W-:Y:S02]  /*d540*/  FMUL.FTZ R17, R41, R149 ;  /* 0x0000009529117220 */ /* 0x000fe40000410000 */
[----:B------:R-:W-:Y:S01]  /*d550*/  LDSM.16.MT88.4 R148, [R220+0x5c00] ;  /* 0x005c0000dc94783b */ /* 0x000fe20000004200 */
[--C-:B------:R-:W-:Y:S01]  /*d560*/  FFMA.FTZ R118, R27, c[0x0][0x23c], -R120.reuse ;  /* 0x00008f001b767a23 */ /* 0x100fe20000010878 */
[----:B------:R-:W-:Y:S01]  /*d570*/  MOV R27, R92 ;  /* 0x0000005c001b7202 */ /* 0x000fe20000000f00 */
[--C-:B------:R-:W-:Y:S01]  /*d580*/  FFMA.FTZ R92, R46, c[0x0][0x23c], -R120.reuse ;  /* 0x00008f002e5c7a23 */ /* 0x100fe20000010878 */
[----:B------:R-:W-:Y:S01]  /*d590*/  F2FP.PACK_AB R46, R165, R176 ;  /* 0x000000b0a52e723e */ /* 0x000fe200000000ff */
[----:B------:R-:W1:Y:S01]  /*d5a0*/  MUFU.EX2 R177, R177 ;  /* 0x000000b100b17308 */ /* 0x000e620000000800 */
[----:B------:R-:W-:Y:S01]  /*d5b0*/  MOV R163, R27 ;  /* 0x0000001b00a37202 */ /* 0x000fe20000000f00 */
[----:B------:R-:W-:Y:S02]  /*d5c0*/  FMUL.FTZ R27, R38, R143 ;  /* 0x0000008f261b7220 */ /* 0x000fe40000410000 */
[----:B------:R-:W-:Y:S02]  /*d5d0*/  FFMA.FTZ R143, R62, c[0x0][0x23c], -R185 ;  /* 0x00008f003e8f7a23 */ /* 0x000fe400000108b9 */
[--C-:B------:R-:W-:Y:S02]  /*d5e0*/  FFMA.FTZ R78, R68, c[0x0][0x23c], -R120.reuse ;  /* 0x00008f00444e7a23 */ /* 0x100fe40000010878 */
[--C-:B------:R-:W-:Y:S02]  /*d5f0*/  FFMA.FTZ R68, R107, c[0x0][0x23c], -R120.reuse ;  /* 0x00008f006b447a23 */ /* 0x100fe40000010878 */
[----:B------:R-:W-:Y:S01]  /*d600*/  MUFU.EX2 R172, R172 ;  /* 0x000000ac00ac7308 */ /* 0x000fe20000000800 */
[--C-:B------:R-:W-:Y:S01]  /*d610*/  FFMA.FTZ R107, R45, c[0x0][0x23c], -R195.reuse ;  /* 0x00008f002d6b7a23 */ /* 0x100fe200000108c3 */
[----:B--2---:R-:W-:Y:S01]  /*d620*/  F2FP.PACK_AB R45, R179, R184 ;  /* 0x000000b8b32d723e */ /* 0x004fe200000000ff */
[----:B------:R-:W-:Y:S01]  /*d630*/  FFMA.FTZ R98, R47, c[0x0][0x23c], -R195 ;  /* 0x00008f002f627a23 */ /* 0x000fe200000108c3 */
[----:B----4-:R-:W-:Y:S01]  /*d640*/  F2FP.PACK_AB R47, R171, R178 ;  /* 0x000000b2ab2f723e */ /* 0x010fe200000000ff */
[--C-:B------:R-:W-:Y:S02]  /*d650*/  FFMA.FTZ R104, R100, c[0x0][0x23c], -R185.reuse ;  /* 0x00008f0064687a23 */ /* 0x100fe400000108b9 */
[----:B------:R-:W-:Y:S01]  /*d660*/  FFMA.FTZ R100, R44, c[0x0][0x23c], -R185 ;  /* 0x00008f002c647a23 */ /* 0x000fe200000108b9 */
[----:B------:R-:W-:Y:S01]  /*d670*/  F2FP.PACK_AB R44, R180, R183 ;  /* 0x000000b7b42c723e */ /* 0x000fe200000000ff */
[--C-:B------:R-:W-:Y:S01]  /*d680*/  FFMA.FTZ R82, R65, c[0x0][0x23c], -R120.reuse ;  /* 0x00008f0041527a23 */ /* 0x100fe20000010878 */
[----:B------:R-:W2:Y:S01]  /*d690*/  MUFU.EX2 R167, R167 ;  /* 0x000000a700a77308 */ /* 0x000ea20000000800 */
[--C-:B------:R-:W-:Y:S02]  /*d6a0*/  FFMA.FTZ R77, R76, c[0x0][0x23c], -R120.reuse ;  /* 0x00008f004c4d7a23 */ /* 0x100fe40000010878 */
[--C-:B------:R-:W-:Y:S02]  /*d6b0*/  FFMA.FTZ R76, R106, c[0x0][0x23c], -R120.reuse ;  /* 0x00008f006a4c7a23 */ /* 0x100fe40000010878 */
[-C--:B-1----:R-:W-:Y:S05]  /*d6c0*/  HMMA.16816.F32 R4, R44, R20.reuse, R4 ;  /* 0x000000142c04723c */ /* 0x082fea0000001804 */
[----:B------:R-:W-:Y:S01]  /*d6d0*/  MUFU.EX2 R122, R122 ;  /* 0x0000007a007a7308 */ /* 0x000fe20000000800 */
[----:B------:R-:W-:Y:S01]  /*d6e0*/  FFMA.FTZ R106, R35, c[0x0][0x23c], -R195 ;  /* 0x00008f00236a7a23 */ /* 0x000fe200000108c3 */
[----:B-----5:R-:W-:Y:S01]  /*d6f0*/  F2FP.PACK_AB R35, R166, R173 ;  /* 0x000000ada623723e */ /* 0x020fe200000000ff */
[--C-:B------:R-:W-:Y:S04]  /*d700*/  FFMA.FTZ R66, R111, c[0x0][0x23c], -R120.reuse ;  /* 0x00008f006f427a23 */ /* 0x100fe80000010878 */
[----:B------:R-:W-:Y:S01]  /*d710*/  FFMA.FTZ R111, R32, c[0x0][0x23c], -R193 ;  /* 0x00008f00206f7a23 */ /* 0x000fe200000108c1 */
[----:B------:R-:W-:Y:S01]  /*d720*/  F2FP.PACK_AB R32, R177, R182 ;  /* 0x000000b6b120723e */ /* 0x000fe200000000ff */
[--C-:B------:R-:W-:Y:S01]  /*d730*/  FFMA.FTZ R65, R113, c[0x0][0x23c], -R120.reuse ;  /* 0x00008f0071417a23 */ /* 0x100fe20000010878 */
[----:B------:R-:W-:Y:S01]  /*d740*/  MUFU.EX2 R129, R129 ;  /* 0x0000008100817308 */ /* 0x000fe20000000800 */
[----:B------:R-:W-:Y:S02]  /*d750*/  FFMA.FTZ R113, R34, c[0x0][0x23c], -R185 ;  /* 0x00008f0022717a23 */ /* 0x000fe400000108b9 */
[----:B------:R-:W-:Y:S01]  /*d760*/  FFMA.FTZ R121, R33, c[0x0][0x23c], -R195 ;  /* 0x00008f0021797a23 */ /* 0x000fe200000108c3 */
[----:B--2---:R-:W-:Y:S01]  /*d770*/  F2FP.PACK_AB R34, R167, R172 ;  /* 0x000000aca722723e */ /* 0x004fe200000000ff */
[--C-:B------:R-:W-:Y:S01]  /*d780*/  FFMA.FTZ R130, R8, c[0x0][0x23c], -R185.reuse ;  /* 0x00008f0008827a23 */ /* 0x100fe200000108b9 */
[----:B------:R-:W-:Y:S01]  /*d790*/  F2FP.PACK_AB R33, R175, R181 ;  /* 0x000000b5af21723e */ /* 0x000fe200000000ff */
[C---:B------:R-:W-:Y:S01]  /*d7a0*/  FMUL.FTZ R8, R39.reuse, R156 ;  /* 0x0000009c27087220 */ /* 0x040fe20000410000 */
[----:B------:R-:W-:Y:S01]  /*d7b0*/  MOV R156, R15 ;  /* 0x0000000f009c7202 */ /* 0x000fe20000000f00 */
[----:B------:R-:W-:Y:S01]  /*d7c0*/  FMUL.FTZ R15, R38, R155 ;  /* 0x0000009b260f7220 */ /* 0x000fe20000410000 */
[----:B------:R-:W-:Y:S01]  /*d7d0*/  MUFU.EX2 R121, R121 ;  /* 0x0000007900797308 */ /* 0x000fe20000000800 */
[----:B------:R-:W-:Y:S02]  /*d7e0*/  FFMA.FTZ R123, R12, c[0x0][0x23c], -R185 ;  /* 0x00008f000c7b7a23 */ /* 0x000fe400000108b9 */
[----:B------:R-:W-:Y:S01]  /*d7f0*/  FMUL.FTZ R12, R39, R152 ;  /* 0x00000098270c7220 */ /* 0x000fe20000410000 */
[C---:B------:R-:W-:Y:S04]  /*d800*/  HMMA.16816.F32 R8, R32.reuse, R20, R8 ;  /* 0x000000142008723c */ /* 0x040fe80000001808 */
[--C-:B------:R-:W-:Y:S02]  /*d810*/  FFMA.FTZ R152, R162, c[0x0][0x23c], -R193.reuse ;  /* 0x00008f00a2987a23 */ /* 0x100fe400000108c1 */
[----:B------:R-:W-:Y:S01]  /*d820*/  MUFU.EX2 R128, R128 ;  /* 0x0000008000807308 */ /* 0x000fe20000000800 */
[C---:B------:R-:W-:Y:S01]  /*d830*/  FMUL.FTZ R20, R41.reuse, R144 ;  /* 0x0000009029147220 */ /* 0x040fe20000410000 */
[-C--:B------:R-:W-:Y:S04]  /*d840*/  HMMA.16816.F32 R12, R32, R22.reuse, R12 ;  /* 0x00000016200c723c */ /* 0x080fe8000000180c */
[----:B------:R-:W-:Y:S02]  /*d850*/  FMUL.FTZ R21, R41, R145 ;  /* 0x0000009129157220 */ /* 0x000fe40000410000 */
[--C-:B------:R-:W-:Y:S02]  /*d860*/  FFMA.FTZ R108, R75, c[0x0][0x23c], -R120.reuse ;  /* 0x00008f004b6c7a23 */ /* 0x100fe40000010878 */
[----:B------:R-:W1:Y:S01]  /*d870*/  MUFU.EX2 R127, R127 ;  /* 0x0000007f007f7308 */ /* 0x000e620000000800 */
[C---:B------:R-:W-:Y:S04]  /*d880*/  HMMA.16816.F32 R16, R44.reuse, R22, R16 ;  /* 0x000000162c10723c */ /* 0x040fe80000001810 */
[--C-:B------:R-:W-:Y:S02]  /*d890*/  FFMA.FTZ R75, R112, c[0x0][0x23c], -R120.reuse ;  /* 0x00008f00704b7a23 */ /* 0x100fe40000010878 */
[----:B------:R-:W-:Y:S02]  /*d8a0*/  FFMA.FTZ R112, R28, c[0x0][0x23c], -R193 ;  /* 0x00008f001c707a23 */ /* 0x000fe400000108c1 */
[----:B------:R-:W-:Y:S01]  /*d8b0*/  FMUL.FTZ R28, R39, R136 ;  /* 0x00000088271c7220 */ /* 0x000fe20000410000 */
[----:B------:R-:W-:Y:S03]  /*d8c0*/  MUFU.EX2 R117, R117 ;  /* 0x0000007500757308 */ /* 0x000fe60000000800 */
[----:B------:R-:W-:Y:S02]  /*d8d0*/  FFMA.FTZ R136, R60, c[0x0][0x23c], -R185 ;  /* 0x00008f003c887a23 */ /* 0x000fe400000108b9 */
[C---:B------:R-:W-:Y:S02]  /*d8e0*/  FMUL.FTZ R22, R40.reuse, R146 ;  /* 0x0000009228167220 */ /* 0x040fe40000410000 */
[----:B------:R-:W-:Y:S02]  /*d8f0*/  FMUL.FTZ R23, R40, R147 ;  /* 0x0000009328177220 */ /* 0x000fe40000410000 */
[--C-:B------:R-:W-:Y:S01]  /*d900*/  FFMA.FTZ R74, R85, c[0x0][0x23c], -R120.reuse ;  /* 0x00008f00554a7a23 */ /* 0x100fe20000010878 */
[----:B------:R-:W-:Y:S01]  /*d910*/  MUFU.EX2 R112, R112 ;  /* 0x0000007000707308 */ /* 0x000fe20000000800 */
[----:B------:R-:W-:Y:S02]  /*d920*/  FFMA.FTZ R85, R95, c[0x0][0x23c], -R195 ;  /* 0x00008f005f557a23 */ /* 0x000fe400000108c3 */
[----:B------:R-:W-:Y:S01]  /*d930*/  FFMA.FTZ R95, R110, c[0x0][0x23c], -R185 ;  /* 0x00008f006e5f7a23 */ /* 0x000fe200000108b9 */
[-C--:B---3--:R-:W-:Y:S03]  /*d940*/  HMMA.16816.F32 R20, R44, R48.reuse, R20 ;  /* 0x000000302c14723c */ /* 0x088fe60000001814 */
[--C-:B------:R-:W-:Y:S02]  /*d950*/  FFMA.FTZ R110, R59, c[0x0][0x23c], -R195.reuse ;  /* 0x00008f003b6e7a23 */ /* 0x100fe400000108c3 */
[--C-:B------:R-:W-:Y:S01]  /*d960*/  FFMA.FTZ R72, R72, c[0x0][0x23c], -R120.reuse ;  /* 0x00008f0048487a23 */ /* 0x100fe20000010878 */
[----:B------:R-:W-:Y:S01]  /*d970*/  MUFU.EX2 R130, R130 ;  /* 0x0000008200827308 */ /* 0x000fe20000000800 */
[----:B------:R-:W-:Y:S01]  /*d980*/  FFMA.FTZ R120, R115, c[0x0][0x23c], -R120 ;  /* 0x00008f0073787a23 */ /* 0x000fe20000010878 */
[C---:B------:R-:W-:Y:S04]  /*d990*/  HMMA.16816.F32 R24, R32.reuse, R48, R24 ;  /* 0x000000302018723c */ /* 0x040fe80000001818 */
[----:B------:R-:W-:Y:S02]  /*d9a0*/  FFMA.FTZ R115, R79, c[0x0][0x23c], -R195 ;  /* 0x00008f004f737a23 */ /* 0x000fe400000108c3 */
[--C-:B------:R-:W-:Y:S01]  /*d9b0*/  FFMA.FTZ R79, R124, c[0x0][0x23c], -R193.reuse ;  /* 0x00008f007c4f7a23 */ /* 0x100fe200000108c1 */
[----:B-1----:R-:W-:Y:S01]  /*d9c0*/  F2FP.PACK_AB R49, R127, R128 ;  /* 0x000000807f31723e */ /* 0x002fe200000000ff */
[----:B------:R1:W-:Y:S01]  /*d9d0*/  MUFU.EX2 R64, R120 ;  /* 0x0000007800407308 */ /* 0x0003e20000000800 */
[----:B------:R-:W-:Y:S02]  /*d9e0*/  FFMA.FTZ R124, R56, c[0x0][0x23c], -R193 ;  /* 0x00008f00387c7a23 */ /* 0x000fe400000108c1 */
[----:B------:R-:W2:Y:S01]  /*d9f0*/  LDSM.16.MT88.4 R56, [R219+0x4400] ;  /* 0x00440000db38783b */ /* 0x000ea20000004200 */
[--C-:B------:R-:W-:Y:S02]  /*da00*/  FFMA.FTZ R86, R86, c[0x0][0x23c], -R185.reuse ;  /* 0x00008f0056567a23 */ /* 0x100fe400000108b9 */
[--C-:B------:R-:W-:Y:S02]  /*da10*/  FFMA.FTZ R96, R96, c[0x0][0x23c], -R185.reuse ;  /* 0x00008f0060607a23 */ /* 0x100fe400000108b9 */
[--C-:B------:R-:W-:Y:S02]  /*da20*/  FFMA.FTZ R145, R157, c[0x0][0x23c], -R185.reuse ;  /* 0x00008f009d917a23 */ /* 0x100fe400000108b9 */
[----:B------:R-:W3:Y:S01]  /*da30*/  MUFU.EX2 R123, R123 ;  /* 0x0000007b007b7308 */ /* 0x000ee20000000800 */
[----:B------:R-:W-:Y:S02]  /*da40*/  FFMA.FTZ R142, R156, c[0x0][0x23c], -R185 ;  /* 0x00008f009c8e7a23 */ /* 0x000fe400000108b9 */
[--C-:B------:R-:W-:Y:S02]  /*da50*/  FFMA.FTZ R144, R159, c[0x0][0x23c], -R195.reuse ;  /* 0x00008f009f907a23 */ /* 0x100fe400000108c3 */
[--C-:B------:R-:W-:Y:S02]  /*da60*/  FFMA.FTZ R147, R158, c[0x0][0x23c], -R195.reuse ;  /* 0x00008f009e937a23 */ /* 0x100fe400000108c3 */
[--C-:B------:R-:W-:Y:S02]  /*da70*/  FFMA.FTZ R197, R197, c[0x0][0x23c], -R195.reuse ;  /* 0x00008f00c5c57a23 */ /* 0x100fe400000108c3 */
[----:B------:R-:W-:Y:S01]  /*da80*/  FFMA.FTZ R146, R163, c[0x0][0x23c], -R195 ;  /* 0x00008f00a3927a23 */ /* 0x000fe200000108c3 */
[----:B------:R-:W-:Y:S01]  /*da90*/  MUFU.EX2 R119, R119 ;  /* 0x0000007700777308 */ /* 0x000fe20000000800 */
[--C-:B------:R-:W-:Y:S02]  /*daa0*/  FFMA.FTZ R198, R198, c[0x0][0x23c], -R185.reuse ;  /* 0x00008f00c6c67a23 */ /* 0x100fe400000108b9 */
[----:B------:R-:W-:Y:S02]  /*dab0*/  FFMA.FTZ R196, R196, c[0x0][0x23c], -R185 ;  /* 0x00008f00c4c47a23 */ /* 0x000fe400000108b9 */
[--C-:B-1----:R-:W-:Y:S02]  /*dac0*/  FFMA.FTZ R120, R29, c[0x0][0x23c], -R195.reuse ;  /* 0x00008f001d787a23 */ /* 0x102fe400000108c3 */
[----:B------:R-:W-:Y:S02]  /*dad0*/  FMUL.FTZ R29, R39, R137 ;  /* 0x00000089271d7220 */ /* 0x000fe40000410000 */
[----:B------:R-:W4:Y:S01]  /*dae0*/  LDL.LU R137, [R1+0x8] ;  /* 0x0000080001897983 */ /* 0x000f220000300800 */
[----:B------:R-:W-:Y:S01]  /*daf0*/  MUFU.EX2 R114, R114 ;  /* 0x0000007200727308 */ /* 0x000fe20000000800 */
[--C-:B------:R-:W-:Y:S02]  /*db00*/  FFMA.FTZ R191, R191, c[0x0][0x23c], -R195.reuse ;  /* 0x00008f00bfbf7a23 */ /* 0x100fe400000108c3 */
[--C-:B------:R-:W-:Y:S01]  /*db10*/  FFMA.FTZ R190, R190, c[0x0][0x23c], -R195.reuse ;  /* 0x00008f00bebe7a23 */ /* 0x100fe200000108c3 */
[-C--:B------:R-:W-:Y:S03]  /*db20*/  HMMA.16816.F32 R28, R32, R50.reuse, R28 ;  /* 0x00000032201c723c */ /* 0x080fe6000000181c */
[----:B---3--:R-:W-:Y:S01]  /*db30*/  F2FP.PACK_AB R48, R123, R130 ;  /* 0x000000827b30723e */ /* 0x008fe200000000ff */
[--C-:B------:R-:W-:Y:S02]  /*db40*/  FFMA.FTZ R189, R189, c[0x0][0x23c], -R195.reuse ;  /* 0x00008f00bdbd7a23 */ /* 0x100fe400000108c3 */
[----:B------:R-:W1:Y:S01]  /*db50*/  MUFU.EX2 R120, R120 ;  /* 0x0000007800787308 */ /* 0x000e620000000800 */
[C---:B------:R-:W-:Y:S02]  /*db60*/  FMUL.FTZ R34, R40.reuse, R134 ;  /* 0x0000008628227220 */ /* 0x040fe40000410000 */
[----:B------:R-:W-:Y:S02]  /*db70*/  FMUL.FTZ R35, R40, R135 ;  /* 0x0000008728237220 */ /* 0x000fe40000410000 */
[----:B------:R-:W3:Y:S01]  /*db80*/  LDL.LU R135, [R1+0x4] ;  /* 0x0000040001877983 */ /* 0x000ee20000300800 */
[C---:B------:R-:W-:Y:S02]  /*db90*/  FMUL.FTZ R32, R41.reuse, R132 ;  /* 0x0000008429207220 */ /* 0x040fe40000410000 */
[----:B------:R-:W-:Y:S01]  /*dba0*/  FMUL.FTZ R33, R41, R133 ;  /* 0x0000008529217220 */ /* 0x000fe20000410000 */
[----:B------:R-:W5:Y:S01]  /*dbb0*/  LDL.LU R134, [R1] ;  /* 0x0000000001867983 */ /* 0x000f620000300800 */
[----:B------:R2:W-:Y:S01]  /*dbc0*/  MUFU.EX2 R139, R140 ;  /* 0x0000008c008b7308 */ /* 0x0005e20000000800 */
[----:B------:R-:W-:Y:S02]  /*dbd0*/  FFMA.FTZ R195, R188, c[0x0][0x23c], -R195 ;  /* 0x00008f00bcc37a23 */ /* 0x000fe400000108c3 */
[--C-:B------:R-:W-:Y:S02]  /*dbe0*/  FFMA.FTZ R169, R169, c[0x0][0x23c], -R185.reuse ;  /* 0x00008f00a9a97a23 */ /* 0x100fe400000108b9 */
[----:B------:R-:W-:Y:S04]  /*dbf0*/  HMMA.16816.F32 R32, R44, R50, R32 ;  /* 0x000000322c20723c */ /* 0x000fe80000001820 */
[----:B------:R-:W-:Y:S01]  /*dc00*/  FFMA.FTZ R170, R170, c[0x0][0x23c], -R185 ;  /* 0x00008f00aaaa7a23 */ /* 0x000fe200000108b9 */
[----:B------:R-:W-:Y:S01]  /*dc10*/  MUFU.EX2 R118, R118 ;  /* 0x0000007600767308 */ /* 0x000fe20000000800 */
[----:B------:R-:W-:Y:S01]  /*dc20*/  FFMA.FTZ R181, R38, R252, R181 ;  /* 0x000000fc26b57223 */ /* 0x000fe200000100b5 */
[----:B------:R-:W-:Y:S02]  /*dc30*/  F2FP.PACK_AB R44, R131, R174 ;  /* 0x000000ae832c723e */ /* 0x000fe400000000ff */
[----:B------:R-:W-:Y:S03]  /*dc40*/  F2FP.PACK_AB R46, R122, R125 ;  /* 0x0000007d7a2e723e */ /* 0x000fe600000000ff */
[----:B------:R-:W-:Y:S01]  /*dc50*/  F2FP.PACK_AB R45, R129, R164 ;  /* 0x000000a4812d723e */ /* 0x000fe200000000ff */
[----:B------:R-:W-:Y:S01]  /*dc60*/  FADD.FTZ R38, R175, R181 ;  /* 0x000000b5af267221 */ /* 0x000fe20000010000 */
[----:B-1----:R-:W-:Y:S01]  /*dc70*/  F2FP.PACK_AB R47, R120, R121 ;  /* 0x00000079782f723e */ /* 0x002fe200000000ff */
[----:B------:R-:W1:Y:S01]  /*dc80*/  MUFU.EX2 R109, R109 ;  /* 0x0000006d006d7308 */ /* 0x000e620000000800 */
[----:B------:R-:W-:Y:S01]  /*dc90*/  F2FP.PACK_AB R51, R112, R117 ;  /* 0x000000757033723e */ /* 0x000fe200000000ff */
[----:B------:R-:W-:Y:S01]  /*dca0*/  FADD.FTZ R173, R173, R38 ;  /* 0x00000026adad7221 */ /* 0x000fe20000010000 */
[----:B------:R-:W-:Y:S01]  /*dcb0*/  F2FP.PACK_AB R50, R114, R119 ;  /* 0x000000777232723e */ /* 0x000fe200000000ff */
[----:B--2---:R-:W-:Y:S02]  /*dcc0*/  FFMA.FTZ R140, R61, c[0x0][0x23c], -R193 ;  /* 0x00008f003d8c7a23 */ /* 0x004fe400000108c1 */
[----:B------:R-:W2:Y:S01]  /*dcd0*/  LDSM.16.MT88.4 R60, [R220+0x4800] ;  /* 0x00480000dc3c783b */ /* 0x000ea20000004200 */
[-C--:B------:R-:W-:Y:S03]  /*dce0*/  HMMA.16816.F32 R4, R44, R52.reuse, R4 ;  /* 0x000000342c04723c */ /* 0x080fe60000001804 */
[----:B------:R-:W-:Y:S01]  /*dcf0*/  MUFU.EX2 R108, R108 ;  /* 0x0000006c006c7308 */ /* 0x000fe20000000800 */
[----:B------:R-:W-:Y:S01]  /*dd00*/  FADD.FTZ R173, R166, R173 ;  /* 0x000000ada6ad7221 */ /* 0x000fe20000010000 */
[----:B------:R-:W-:Y:S03]  /*dd10*/  MOV R166, R37 ;  /* 0x0000002500a67202 */ /* 0x000fe60000000f00 */
[C---:B------:R-:W-:Y:S05]  /*dd20*/  HMMA.16816.F32 R8, R48.reuse, R52, R8 ;  /* 0x000000343008723c */ /* 0x040fea0000001808 */
[----:B------:R-:W1:Y:S03]  /*dd30*/  MUFU.EX2 R99, R99 ;  /* 0x0000006300637308 */ /* 0x000e660000000800 */
[-C--:B------:R-:W-:Y:S07]  /*dd40*/  HMMA.16816.F32 R12, R48, R54.reuse, R12 ;  /* 0x00000036300c723c */ /* 0x080fee000000180c */
[----:B------:R-:W-:Y:S01]  /*dd50*/  MUFU.EX2 R115, R115 ;  /* 0x0000007300737308 */ /* 0x000fe20000000800 */
[C---:B------:R-:W-:Y:S01]  /*dd60*/  HMMA.16816.F32 R16, R44.reuse, R54, R16 ;  /* 0x000000362c10723c */ /* 0x040fe20000001810 */
[----:B------:R-:W2:Y:S07]  /*dd70*/  LDSM.16.MT88.4 R52, [R219+0x4800] ;  /* 0x00480000db34783b */ /* 0x000eae0000004200 */
[-C--:B------:R-:W-:Y:S01]  /*dd80*/  HMMA.16816.F32 R20, R44, R56.reuse, R20 ;  /* 0x000000382c14723c */ /* 0x080fe20000001814 */
[----:B------:R-:W1:Y:S07]  /*dd90*/  MUFU.EX2 R106, R106 ;  /* 0x0000006a006a7308 */ /* 0x000e6e0000000800 */
[C---:B------:R-:W-:Y:S03]  /*dda0*/  HMMA.16816.F32 R24, R48.reuse, R56, R24 ;  /* 0x000000383018723c */ /* 0x040fe60000001818 */
[----:B------:R-:W-:Y:S05]  /*ddb0*/  MUFU.EX2 R107, R107 ;  /* 0x0000006b006b7308 */ /* 0x000fea0000000800 */
[-C--:B------:R-:W-:Y:S05]  /*ddc0*/  HMMA.16816.F32 R28, R48, R58.reuse, R28 ;  /* 0x0000003a301c723c */ /* 0x080fea000000181c */
[----:B------:R-:W2:Y:S03]  /*ddd0*/  MUFU.EX2 R98, R98 ;  /* 0x0000006200627308 */ /* 0x000ea60000000800 */
[----:B------:R-:W-:Y:S01]  /*dde0*/  HMMA.16816.F32 R32, R44, R58, R32 ;  /* 0x0000003a2c20723c */ /* 0x000fe20000001820 */
[----:B------:R-:W4:Y:S06]  /*ddf0*/  LDSM.16.MT88.4 R56, [R220+0x4c00] ;  /* 0x004c0000dc38783b */ /* 0x000f2c0000004200 */
[----:B------:R-:W-:Y:S01]  /*de00*/  MUFU.EX2 R111, R111 ;  /* 0x0000006f006f7308 */ /* 0x000fe20000000800 */
[----:B-1----:R-:W-:Y:S04]  /*de10*/  F2FP.PACK_AB R44, R109, R118 ;  /* 0x000000766d2c723e */ /* 0x002fe800000000ff */
[----:B------:R-:W-:Y:S02]  /*de20*/  F2FP.PACK_AB R46, R99, R108 ;  /* 0x0000006c632e723e */ /* 0x000fe400000000ff */
[----:B------:R-:W-:Y:S03]  /*de30*/  F2FP.PACK_AB R45, R106, R115 ;  /* 0x000000736a2d723e */ /* 0x000fe600000000ff */
[----:B------:R-:W1:Y:S01]  /*de40*/  MUFU.EX2 R102, R102 ;  /* 0x0000006600667308 */ /* 0x000e620000000800 */
[----:B--2---:R-:W-:Y:S09]  /*de50*/  F2FP.PACK_AB R47, R98, R107 ;  /* 0x0000006b622f723e */ /* 0x004ff200000000ff */
        /* <DEDUP_REMOVED lines=18> */
[----:B------:R-:W2:Y:S02]  /*df80*/  LDSM.16.MT88.4 R60, [R219+0x4c00] ;  /* 0x004c0000db3c783b */ /* 0x000ea40000004200 */
[----:B------:R-:W-:Y:S05]  /*df90*/  MUFU.EX2 R91, R91 ;  /* 0x0000005b005b7308 */ /* 0x000fea0000000800 */
[-C--:B------:R-:W-:Y:S05]  /*dfa0*/  HMMA.16816.F32 R20, R44, R52.reuse, R20 ;  /* 0x000000342c14723c */ /* 0x080fea0000001814 */
[----:B------:R-:W1:Y:S03]  /*dfb0*/  MUFU.EX2 R90, R90 ;  /* 0x0000005a005a7308 */ /* 0x000e660000000800 */
[C---:B------:R-:W-:Y:S07]  /*dfc0*/  HMMA.16816.F32 R24, R48.reuse, R52, R24 ;  /* 0x000000343018723c */ /* 0x040fee0000001818 */
[----:B------:R-:W-:Y:S01]  /*dfd0*/  MUFU.EX2 R85, R85 ;  /* 0x0000005500557308 */ /* 0x000fe20000000800 */
[-C--:B------:R-:W-:Y:S04]  /*dfe0*/  HMMA.16816.F32 R28, R48, R54.reuse, R28 ;  /* 0x00000036301c723c */ /* 0x080fe8000000181c */
[----:B------:R-:W-:Y:S04]  /*dff0*/  FFMA.FTZ R52, R161, c[0x0][0x23c], -R185 ;  /* 0x00008f00a1347a23 */ /* 0x000fe800000108b9 */
[----:B------:R-:W-:Y:S01]  /*e000*/  HMMA.16816.F32 R32, R44, R54, R32 ;  /* 0x000000362c20723c */ /* 0x000fe20000001820 */
[----:B------:R-:W4:Y:S06]  /*e010*/  MUFU.EX2 R80, R80 ;  /* 0x0000005000507308 */ /* 0x000f2c0000000800 */
[----:B-1----:R-:W-:Y:S02]  /*e020*/  F2FP.PACK_AB R44, R92, R93 ;  /* 0x0000005d5c2c723e */ /* 0x002fe400000000ff */
[----:B--2---:R-:W-:Y:S02]  /*e030*/  F2FP.PACK_AB R46, R82, R87 ;  /* 0x00000057522e723e */ /* 0x004fe400000000ff */
[----:B------:R-:W-:Y:S01]  /*e040*/  MUFU.EX2 R88, R88 ;  /* 0x0000005800587308 */ /* 0x000fe20000000800 */
[----:B------:R-:W-:Y:S09]  /*e050*/  F2FP.PACK_AB R45, R90, R91 ;  /* 0x0000005b5a2d723e */ /* 0x000ff200000000ff */
[----:B------:R-:W1:Y:S01]  /*e060*/  MUFU.EX2 R83, R83 ;  /* 0x0000005300537308 */ /* 0x000e620000000800 */
[----:B----4-:R-:W-:Y:S09]  /*e070*/  F2FP.PACK_AB R47, R80, R85 ;  /* 0x00000055502f723e */ /* 0x010ff200000000ff */
[----:B------:R-:W-:Y:S01]  /*e080*/  MUFU.EX2 R84, R84 ;  /* 0x0000005400547308 */ /* 0x000fe20000000800 */
[-C--:B------:R-:W-:Y:S03]  /*e090*/  HMMA.16816.F32 R4, R44, R56.reuse, R4 ;  /* 0x000000382c04723c */ /* 0x080fe60000001804 */
[----:B------:R-:W-:Y:S06]  /*e0a0*/  FFMA.FTZ R183, R41, R137, R183 ;  /* 0x0000008929b77223 */ /* 0x000fec00000100b7 */
[----:B------:R-:W2:Y:S03]  /*e0b0*/  MUFU.EX2 R79, R79 ;  /* 0x0000004f004f7308 */ /* 0x000ea60000000800 */
[----:B------:R-:W-:Y:S01]  /*e0c0*/  FADD.FTZ R183, R180, R183 ;  /* 0x000000b7b4b77221 */ /* 0x000fe20000010000 */
[----:B-1----:R-:W-:Y:S03]  /*e0d0*/  F2FP.PACK_AB R49, R83, R88 ;  /* 0x000000585331723e */ /* 0x002fe600000000ff */
[----:B------:R-:W-:Y:S03]  /*e0e0*/  FADD.FTZ R176, R176, R183 ;  /* 0x000000b7b0b07221 */ /* 0x000fe60000010000 */
[----:B------:R-:W-:Y:S01]  /*e0f0*/  MUFU.EX2 R89, R89 ;  /* 0x0000005900597308 */ /* 0x000fe20000000800 */
[----:B------:R-:W-:Y:S02]  /*e100*/  FADD.FTZ R165, R165, R176 ;  /* 0x000000b0a5a57221 */ /* 0x000fe40000010000 */
[----:B---3--:R-:W-:Y:S02]  /*e110*/  FFMA.FTZ R184, R40, R135, R184 ;  /* 0x0000008728b87223 */ /* 0x008fe400000100b8 */
[----:B------:R-:W-:Y:S02]  /*e120*/  FADD.FTZ R40, R128, R173 ;  /* 0x000000ad80287221 */ /* 0x000fe40000010000 */
[----:B-----5:R-:W-:Y:S03]  /*e130*/  FFMA.FTZ R182, R39, R134, R182 ;  /* 0x0000008627b67223 */ /* 0x020fe600000100b6 */
[----:B------:R-:W1:Y:S01]  /*e140*/  MUFU.EX2 R86, R86 ;  /* 0x0000005600567308 */ /* 0x000e620000000800 */
[----:B------:R-:W-:Y:S01]  /*e150*/  FADD.FTZ R134, R174, R165 ;  /* 0x000000a5ae867221 */ /* 0x000fe20000010000 */
[----:B------:R-:W-:Y:S01]  /*e160*/  MOV R165, R2 ;  /* 0x0000000200a57202 */ /* 0x000fe20000000f00 */
[----:B------:R-:W-:Y:S01]  /*e170*/  FADD.FTZ R177, R177, R182 ;  /* 0x000000b6b1b17221 */ /* 0x000fe20000010000 */
[----:B--2---:R-:W-:Y:S01]  /*e180*/  F2FP.PACK_AB R51, R79, R84 ;  /* 0x000000544f33723e */ /* 0x004fe200000000ff */
        /* <DEDUP_REMOVED lines=9> */
[----:B------:R-:W2:Y:S01]  /*e220*/  MUFU.EX2 R95, R95 ;  /* 0x0000005f005f7308 */ /* 0x000ea20000000800 */
[----:B------:R-:W-:Y:S02]  /*e230*/  FADD.FTZ R109, R109, R118 ;  /* 0x000000766d6d7221 */ /* 0x000fe40000010000 */
[----:B------:R-:W-:Y:S01]  /*e240*/  FADD.FTZ R171, R171, R178 ;  /* 0x000000b2abab7221 */ /* 0x000fe20000010000 */
[----:B-1----:R-:W-:Y:S01]  /*e250*/  F2FP.PACK_AB R48, R86, R89 ;  /* 0x000000595630723e */ /* 0x002fe200000000ff */
[----:B------:R-:W-:Y:S02]  /*e260*/  FADD.FTZ R108, R108, R109 ;  /* 0x0000006d6c6c7221 */ /* 0x000fe40000010000 */
[----:B------:R-:W-:Y:S02]  /*e270*/  FADD.FTZ R164, R164, R171 ;  /* 0x000000aba4a47221 */ /* 0x000fe40000010000 */
[----:B------:R-:W-:Y:S01]  /*e280*/  FADD.FTZ R108, R99, R108 ;  /* 0x0000006c636c7221 */ /* 0x000fe20000010000 */
[----:B------:R1:W-:Y:S01]  /*e290*/  MUFU.EX2 R132, R52 ;  /* 0x0000003400847308 */ /* 0x0003e20000000800 */
[----:B------:R-:W-:Y:S01]  /*e2a0*/  FADD.FTZ R128, R129, R164 ;  /* 0x000000a481807221 */ /* 0x000fe20000010000 */
[----:B------:R-:W-:Y:S01]  /*e2b0*/  MOV R164, R3 ;  /* 0x0000000300a47202 */ /* 0x000fe20000000f00 */
        /* <DEDUP_REMOVED lines=8> */
[----:B------:R-:W-:Y:S02]  /*e340*/  FADD.FTZ R82, R82, R87 ;  /* 0x0000005752527221 */ /* 0x000fe40000010000 */
[----:B------:R-:W-:Y:S03]  /*e350*/  FADD.FTZ R106, R106, R115 ;  /* 0x000000736a6a7221 */ /* 0x000fe60000010000 */
[----:B------:R-:W2:Y:S01]  /*e360*/  MUFU.EX2 R78, R78 ;  /* 0x0000004e004e7308 */ /* 0x000ea20000000800 */
[C---:B------:R-:W-:Y:S01]  /*e370*/  HMMA.16816.F32 R8, R48.reuse, R56, R8 ;  /* 0x000000383008723c */ /* 0x040fe20000001808 */
[----:B-1----:R-:W1:Y:S03]  /*e380*/  LDSM.16.MT88.4 R52, [R220+0x5000] ;  /* 0x00500000dc34783b */ /* 0x002e660000004200 */
[----:B------:R-:W-:Y:S03]  /*e390*/  FADD.FTZ R107, R107, R106 ;  /* 0x0000006a6b6b7221 */ /* 0x000fe60000010000 */
[----:B------:R-:W-:Y:S01]  /*e3a0*/  FFMA.FTZ R56, R160, c[0x0][0x23c], -R185 ;  /* 0x00008f00a0387a23 */ /* 0x000fe200000108b9 */
[-C--:B------:R-:W-:Y:S01]  /*e3b0*/  HMMA.16816.F32 R12, R48, R58.reuse, R12 ;  /* 0x0000003a300c723c */ /* 0x080fe2000000180c */
[----:B------:R-:W-:Y:S03]  /*e3c0*/  MUFU.EX2 R77, R77 ;  /* 0x0000004d004d7308 */ /* 0x000fe60000000800 */
[----:B------:R-:W-:Y:S04]  /*e3d0*/  FADD.FTZ R98, R98, R107 ;  /* 0x0000006b62627221 */ /* 0x000fe80000010000 */
[C---:B------:R-:W-:Y:S03]  /*e3e0*/  HMMA.16816.F32 R16, R44.reuse, R58, R16 ;  /* 0x0000003a2c10723c */ /* 0x040fe60000001810 */
[----:B------:R3:W-:Y:S01]  /*e3f0*/  MUFU.EX2 R133, R56 ;  /* 0x0000003800857308 */ /* 0x0007e20000000800 */
[----:B------:R-:W-:Y:S04]  /*e400*/  FADD.FTZ R91, R91, R98 ;  /* 0x000000625b5b7221 */ /* 0x000fe80000010000 */
[-C--:B------:R-:W-:Y:S04]  /*e410*/  HMMA.16816.F32 R20, R44, R60.reuse, R20 ;  /* 0x0000003c2c14723c */ /* 0x080fe80000001814 */
[----:B------:R-:W-:Y:S01]  /*e420*/  FADD.FTZ R90, R90, R91 ;  /* 0x0000005b5a5a7221 */ /* 0x000fe20000010000 */
[----:B------:R-:W4:Y:S03]  /*e430*/  MUFU.EX2 R76, R76 ;  /* 0x0000004c004c7308 */ /* 0x000f260000000800 */
[C---:B------:R-:W-:Y:S04]  /*e440*/  HMMA.16816.F32 R24, R48.reuse, R60, R24 ;  /* 0x0000003c3018723c */ /* 0x040fe80000001818 */
[----:B------:R-:W-:Y:S03]  /*e450*/  FADD.FTZ R85, R85, R90 ;  /* 0x0000005a55557221 */ /* 0x000fe60000010000 */
[----:B------:R-:W-:Y:S01]  /*e460*/  MUFU.EX2 R110, R110 ;  /* 0x0000006e006e7308 */ /* 0x000fe20000000800 */
[-C--:B------:R-:W-:Y:S01]  /*e470*/  HMMA.16816.F32 R28, R48, R62.reuse, R28 ;  /* 0x0000003e301c723c */ /* 0x080fe2000000181c */
[----:B---3--:R-:W3:Y:S03]  /*e480*/  LDSM.16.MT88.4 R56, [R219+0x5000] ;  /* 0x00500000db38783b */ /* 0x008ee60000004200 */
[----:B------:R-:W-:Y:S04]  /*e490*/  FADD.FTZ R85, R80, R85 ;  /* 0x0000005550557221 */ /* 0x000fe80000010000 */
[----:B------:R-:W-:Y:S01]  /*e4a0*/  HMMA.16816.F32 R32, R44, R62, R32 ;  /* 0x0000003e2c20723c */ /* 0x000fe20000001820 */
[----:B------:R-:W5:Y:S01]  /*e4b0*/  MUFU.EX2 R101, R101 ;  /* 0x0000006500657308 */ /* 0x000f620000000800 */
[----:B------:R-:W-:Y:S05]  /*e4c0*/  LDSM.16.MT88.4 R60, [R219+0x5400] ;  /* 0x00540000db3c783b */ /* 0x000fea0000004200 */
[----:B--2---:R-:W-:Y:S01]  /*e4d0*/  F2FP.PACK_AB R44, R78, R81 ;  /* 0x000000514e2c723e */ /* 0x004fe200000000ff */
[----:B------:R-:W-:Y:S01]  /*e4e0*/  FADD.FTZ R81, R81, R82 ;  /* 0x0000005251517221 */ /* 0x000fe20000010000 */
[----:B----4-:R-:W-:Y:S02]  /*e4f0*/  F2FP.PACK_AB R46, R76, R77 ;  /* 0x0000004d4c2e723e */ /* 0x010fe400000000ff */
[----:B------:R-:W-:Y:S01]  /*e500*/  MUFU.EX2 R105, R105 ;  /* 0x0000006900697308 */ /* 0x000fe20000000800 */
[----:B------:R-:W-:Y:S04]  /*e510*/  FADD.FTZ R78, R78, R81 ;  /* 0x000000514e4e7221 */ /* 0x000fe80000010000 */
[----:B------:R-:W-:Y:S04]  /*e520*/  FADD.FTZ R77, R77, R78 ;  /* 0x0000004e4d4d7221 */ /* 0x000fe80000010000 */
[----:B------:R-:W-:Y:S01]  /*e530*/  FADD.FTZ R76, R76, R77 ;  /* 0x0000004d4c4c7221 */ /* 0x000fe20000010000 */
[----:B------:R-:W2:Y:S01]  /*e540*/  MUFU.EX2 R116, R116 ;  /* 0x0000007400747308 */ /* 0x000ea20000000800 */
[C---:B-----5:R-:W-:Y:S01]  /*e550*/  F2FP.PACK_AB R45, R101.reuse, R110 ;  /* 0x0000006e652d723e */ /* 0x060fe200000000ff */
[----:B------:R-:W-:Y:S04]  /*e560*/  FADD.FTZ R110, R110, R85 ;  /* 0x000000556e6e7221 */ /* 0x000fe80000010000 */
[----:B------:R-:W-:Y:S04]  /*e570*/  FADD.FTZ R110, R101, R110 ;  /* 0x0000006e656e7221 */ /* 0x000fe80000010000 */
[----:B------:R-:W4:Y:S10]  /*e580*/  MUFU.EX2 R124, R124 ;  /* 0x0000007c007c7308 */ /* 0x000f340000000800 */
[----:B------:R-:W-:Y:S01]  /*e590*/  MUFU.EX2 R140, R140 ;  /* 0x0000008c008c7308 */ /* 0x000fe20000000800 */
[C---:B--2---:R-:W-:Y:S01]  /*e5a0*/  F2FP.PACK_AB R47, R116.reuse, R105 ;  /* 0x00000069742f723e */ /* 0x044fe200000000ff */
[----:B------:R-:W-:Y:S04]  /*e5b0*/  FADD.FTZ R105, R105, R110 ;  /* 0x0000006e69697221 */ /* 0x000fe80000010000 */
[----:B------:R-:W-:Y:S04]  /*e5c0*/  FADD.FTZ R105, R116, R105 ;  /* 0x0000006974697221 */ /* 0x000fe80000010000 */
[----:B------:R-:W2:Y:S01]  /*e5d0*/  MUFU.EX2 R141, R141 ;  /* 0x0000008d008d7308 */ /* 0x000ea20000000800 */
[-C--:B-1----:R-:W-:Y:S03]  /*e5e0*/  HMMA.16816.F32 R4, R44, R52.reuse, R4 ;  /* 0x000000342c04723c */ /* 0x082fe60000001804 */
[----:B----4-:R-:W-:Y:S06]  /*e5f0*/  F2FP.PACK_AB R49, R124, R139 ;  /* 0x0000008b7c31723e */ /* 0x010fec00000000ff */
        /* <DEDUP_REMOVED lines=14> */
[----:B------:R-:W4:Y:S02]  /*e6e0*/  LDSM.16.MT88.4 R52, [R220+0x5400] ;  /* 0x00540000dc34783b */ /* 0x000f240000004200 */
[----:B------:R-:W-:Y:S05]  /*e6f0*/  MUFU.EX2 R144, R144 ;  /* 0x0000009000907308 */ /* 0x000fea0000000800 */
[-C--:B---3--:R-:W-:Y:S05]  /*e700*/  HMMA.16816.F32 R20, R44, R56.reuse, R20 ;  /* 0x000000382c14723c */ /* 0x088fea0000001814 */
[----:B------:R-:W3:Y:S03]  /*e710*/  MUFU.EX2 R147, R147 ;  /* 0x0000009300937308 */ /* 0x000ee60000000800 */
[C---:B------:R-:W-:Y:S07]  /*e720*/  HMMA.16816.F32 R24, R48.reuse, R56, R24 ;  /* 0x000000383018723c */ /* 0x040fee0000001818 */
[----:B------:R-:W-:Y:S01]  /*e730*/  MUFU.EX2 R197, R197 ;  /* 0x000000c500c57308 */ /* 0x000fe20000000800 */
[-C--:B------:R-:W-:Y:S04]  /*e740*/  HMMA.16816.F32 R28, R48, R58.reuse, R28 ;  /* 0x0000003a301c723c */ /* 0x080fe8000000181c */
[--C-:B------:R-:W-:Y:S01]  /*e750*/  FFMA.FTZ R56, R194, c[0x0][0x23c], -R185.reuse ;  /* 0x00008f00c2387a23 */ /* 0x100fe200000108b9 */
[----:B------:R-:W-:Y:S01]  /*e760*/  MOV R194, R133 ;  /* 0x0000008500c27202 */ /* 0x000fe20000000f00 */
[----:B------:R-:W-:Y:S01]  /*e770*/  FFMA.FTZ R57, R192, c[0x0][0x23c], -R185 ;  /* 0x00008f00c0397a23 */ /* 0x000fe200000108b9 */
[----:B------:R-:W-:Y:S01]  /*e780*/  MOV R192, R132 ;  /* 0x0000008400c07202 */ /* 0x000fe20000000f00 */
[----:B------:R-:W-:Y:S01]  /*e790*/  HMMA.16816.F32 R32, R44, R58, R32 ;  /* 0x0000003a2c20723c */ /* 0x000fe20000001820 */
[----:B------:R-:W5:Y:S03]  /*e7a0*/  MUFU.EX2 R146, R146 ;  /* 0x0000009200927308 */ /* 0x000f660000000800 */
[--C-:B------:R-:W-:Y:S02]  /*e7b0*/  FFMA.FTZ R132, R43, c[0x0][0x23c], -R193.reuse ;  /* 0x00008f002b847a23 */ /* 0x100fe400000108c1 */
[----:B------:R-:W-:Y:S01]  /*e7c0*/  FFMA.FTZ R193, R42, c[0x0][0x23c], -R193 ;  /* 0x00008f002ac17a23 */ /* 0x000fe200000108c1 */
[----:B-1----:R-:W-:Y:S01]  /*e7d0*/  F2FP.PACK_AB R44, R74, R75 ;  /* 0x0000004b4a2c723e */ /* 0x002fe200000000ff */
[--C-:B------:R-:W-:Y:S01]  /*e7e0*/  FFMA.FTZ R133, R126, c[0x0][0x23c], -R185.reuse ;  /* 0x00008f007e857a23 */ /* 0x100fe200000108b9 */
[----:B--2---:R-:W-:Y:S02]  /*e7f0*/  F2FP.PACK_AB R46, R72, R73 ;  /* 0x00000049482e723e */ /* 0x004fe400000000ff */
[----:B------:R-:W-:Y:S01]  /*e800*/  MUFU.EX2 R152, R152 ;  /* 0x0000009800987308 */ /* 0x000fe20000000800 */
[----:B---3--:R-:W-:Y:S01]  /*e810*/  F2FP.PACK_AB R45, R147, R144 ;  /* 0x00000090932d723e */ /* 0x008fe200000000ff */
[----:B------:R-:W-:Y:S02]  /*e820*/  FFMA.FTZ R185, R168, c[0x0][0x23c], -R185 ;  /* 0x00008f00a8b97a23 */ /* 0x000fe400000108b9 */
[----:B------:R-:W-:Y:S02]  /*e830*/  FADD.FTZ R144, R144, R105 ;  /* 0x0000006990907221 */ /* 0x000fe40000010000 */
[----:B------:R-:W-:Y:S02]  /*e840*/  FADD.FTZ R75, R75, R76 ;  /* 0x0000004c4b4b7221 */ /* 0x000fe40000010000 */
[----:B------:R-:W-:Y:S02]  /*e850*/  FADD.FTZ R144, R147, R144 ;  /* 0x0000009093907221 */ /* 0x000fe40000010000 */
[----:B------:R-:W1:Y:S01]  /*e860*/  MUFU.EX2 R201, R201 ;  /* 0x000000c900c97308 */ /* 0x000e620000000800 */
[----:B------:R-:W-:Y:S01]  /*e870*/  FADD.FTZ R74, R74, R75 ;  /* 0x0000004b4a4a7221 */ /* 0x000fe20000010000 */
[----:B-----5:R-:W-:Y:S01]  /*e880*/  F2FP.PACK_AB R47, R146, R197 ;  /* 0x000000c5922f723e */ /* 0x020fe200000000ff */
[----:B------:R-:W-:Y:S02]  /*e890*/  FADD.FTZ R197, R197, R144 ;  /* 0x00000090c5c57221 */ /* 0x000fe40000010000 */
[----:B------:R-:W-:Y:S05]  /*e8a0*/  FADD.FTZ R73, R73, R74 ;  /* 0x0000004a49497221 */ /* 0x000fea0000010000 */
[----:B------:R-:W-:Y:S01]  /*e8b0*/  MUFU.EX2 R199, R199 ;  /* 0x000000c700c77308 */ /* 0x000fe20000000800 */
[-C--:B----4-:R-:W-:Y:S03]  /*e8c0*/  HMMA.16816.F32 R4, R44, R52.reuse, R4 ;  /* 0x000000342c04723c */ /* 0x090fe60000001804 */
[----:B------:R-:W-:Y:S06]  /*e8d0*/  FADD.FTZ R72, R72, R73 ;  /* 0x0000004948487221 */ /* 0x000fec0000010000 */
[----:B------:R-:W2:Y:S03]  /*e8e0*/  MUFU.EX2 R210, R210 ;  /* 0x000000d200d27308 */ /* 0x000ea60000000800 */
[----:B-1----:R-:W-:Y:S07]  /*e8f0*/  F2FP.PACK_AB R49, R201, R152 ;  /* 0x00000098c931723e */ /* 0x002fee00000000ff */
[----:B------:R-:W1:Y:S10]  /*e900*/  MUFU.EX2 R209, R209 ;  /* 0x000000d100d17308 */ /* 0x000e740000000800 */
[----:B------:R-:W3:Y:S01]  /*e910*/  MUFU.EX2 R211, R211 ;  /* 0x000000d300d37308 */ /* 0x000ee20000000800 */
[----:B--2---:R-:W-:Y:S09]  /*e920*/  F2FP.PACK_AB R51, R210, R199 ;  /* 0x000000c7d233723e */ /* 0x004ff200000000ff */
[----:B------:R-:W-:Y:S01]  /*e930*/  MUFU.EX2 R71, R71 ;  /* 0x0000004700477308 */ /* 0x000fe20000000800 */
[----:B-1----:R-:W-:Y:S09]  /*e940*/  F2FP.PACK_AB R48, R192, R209 ;  /* 0x000000d1c030723e */ /* 0x002ff200000000ff */
[----:B------:R-:W-:Y:S01]  /*e950*/  MUFU.EX2 R70, R70 ;  /* 0x0000004600467308 */ /* 0x000fe20000000800 */
[----:B---3--:R-:W-:Y:S09]  /*e960*/  F2FP.PACK_AB R50, R194, R211 ;  /* 0x000000d3c232723e */ /* 0x008ff200000000ff */
[----:B------:R-:W-:Y:S01]  /*e970*/  MUFU.EX2 R69, R69 ;  /* 0x0000004500457308 */ /* 0x000fe20000000800 */
[C---:B------:R-:W-:Y:S08]  /*e980*/  HMMA.16816.F32 R8, R48.reuse, R52, R8 ;  /* 0x000000343008723c */ /* 0x040ff00000001808 */
[-C--:B------:R-:W-:Y:S01]  /*e990*/  HMMA.16816.F32 R12, R48, R54.reuse, R12 ;  /* 0x00000036300c723c */ /* 0x080fe2000000180c */
[----:B------:R-:W1:Y:S07]  /*e9a0*/  MUFU.EX2 R68, R68 ;  /* 0x0000004400447308 */ /* 0x000e6e0000000800 */
[C---:B------:R-:W-:Y:S01]  /*e9b0*/  HMMA.16816.F32 R16, R44.reuse, R54, R16 ;  /* 0x000000362c10723c */ /* 0x040fe20000001810 */
[----:B------:R-:W2:Y:S02]  /*e9c0*/  LDSM.16.MT88.4 R52, [R220+0x5800] ;  /* 0x00580000dc34783b */ /* 0x000ea40000004200 */
[----:B------:R-:W-:Y:S05]  /*e9d0*/  MUFU.EX2 R207, R207 ;  /* 0x000000cf00cf7308 */ /* 0x000fea0000000800 */
[-C--:B------:R-:W-:Y:S05]  /*e9e0*/  HMMA.16816.F32 R20, R44, R60.reuse, R20 ;  /* 0x0000003c2c14723c */ /* 0x080fea0000001814 */
[----:B------:R-:W3:Y:S03]  /*e9f0*/  MUFU.EX2 R205, R205 ;  /* 0x000000cd00cd7308 */ /* 0x000ee60000000800 */
[C---:B------:R-:W-:Y:S04]  /*ea00*/  HMMA.16816.F32 R24, R48.reuse, R60, R24 ;  /* 0x0000003c3018723c */ /* 0x040fe80000001818 */
[----:B-1----:R-:W-:Y:S03]  /*ea10*/  F2FP.PACK_AB R42, R68, R69 ;  /* 0x00000045442a723e */ /* 0x002fe600000000ff */
[----:B------:R-:W-:Y:S01]  /*ea20*/  MUFU.EX2 R203, R203 ;  /* 0x000000cb00cb7308 */ /* 0x000fe20000000800 */
[-C--:B------:R-:W-:Y:S01]  /*ea30*/  HMMA.16816.F32 R28, R48, R62.reuse, R28 ;  /* 0x0000003e301c723c */ /* 0x080fe2000000181c */
[----:B------:R-:W1:Y:S03]  /*ea40*/  LDSM.16.MT88.4 R48, [R219+0x5800] ;  /* 0x00580000db30783b */ /* 0x000e660000004200 */
[----:B------:R-:W-:Y:S01]  /*ea50*/  FADD.FTZ R60, R130, R167 ;  /* 0x000000a7823c7221 */ /* 0x000fe20000010000 */
[----:B------:R-:W-:Y:S01]  /*ea60*/  MOV R167, R36 ;  /* 0x0000002400a77202 */ /* 0x000fe20000000f00 */
[----:B------:R-:W-:Y:S01]  /*ea70*/  FADD.FTZ R130, R127, R40 ;  /* 0x000000287f827221 */ /* 0x000fe20000010000 */
[C---:B------:R-:W-:Y:S01]  /*ea80*/  F2FP.PACK_AB R40, R70.reuse, R71 ;  /* 0x000000474628723e */ /* 0x040fe200000000ff */
[----:B------:R-:W-:Y:S01]  /*ea90*/  HMMA.16816.F32 R32, R44, R62, R32 ;  /* 0x0000003e2c20723c */ /* 0x000fe20000001820 */
[----:B------:R-:W4:Y:S03]  /*eaa0*/  MUFU.EX2 R208, R208 ;  /* 0x000000d000d07308 */ /* 0x000f260000000800 */
[----:B------:R-:W-:Y:S01]  /*eab0*/  FADD.FTZ R71, R71, R72 ;  /* 0x0000004847477221 */ /* 0x000fe20000010000 */
[----:B---3--:R-:W-:Y:S01]  /*eac0*/  F2FP.PACK_AB R41, R205, R207 ;  /* 0x000000cfcd29723e */ /* 0x008fe200000000ff */
[----:B------:R-:W-:Y:S02]  /*ead0*/  FADD.FTZ R117, R117, R130 ;  /* 0x0000008275757221 */ /* 0x000fe40000010000 */
[----:B------:R-:W-:Y:S03]  /*eae0*/  FADD.FTZ R62, R123, R60 ;  /* 0x0000003c7b3e7221 */ /* 0x000fe60000010000 */
        /* <DEDUP_REMOVED lines=9> */
[----:B----4-:R-:W-:Y:S01]  /*eb80*/  F2FP.PACK_AB R43, R208, R203 ;  /* 0x000000cbd02b723e */ /* 0x010fe200000000ff */
[----:B------:R-:W-:Y:S02]  /*eb90*/  FADD.FTZ R113, R104, R113 ;  /* 0x0000007168717221 */ /* 0x000fe40000010000 */
[----:B------:R-:W-:Y:S02]  /*eba0*/  FADD.FTZ R111, R111, R112 ;  /* 0x000000706f6f7221 */ /* 0x000fe40000010000 */
[----:B------:R-:W-:Y:S01]  /*ebb0*/  FADD.FTZ R100, R100, R113 ;  /* 0x0000007164647221 */ /* 0x000fe20000010000 */
[----:B------:R-:W-:Y:S01]  /*ebc0*/  MUFU.EX2 R202, R202 ;  /* 0x000000ca00ca7308 */ /* 0x000fe20000000800 */
[-C--:B--2---:R-:W-:Y:S05]  /*ebd0*/  HMMA.16816.F32 R4, R40, R52.reuse, R4 ;  /* 0x000000342804723c */ /* 0x084fea0000001804 */
[----:B------:R-:W-:Y:S02]  /*ebe0*/  FADD.FTZ R100, R97, R100 ;  /* 0x0000006461647221 */ /* 0x000fe40000010000 */
[----:B------:R-:W-:Y:S02]  /*ebf0*/  FADD.FTZ R102, R102, R111 ;  /* 0x0000006f66667221 */ /* 0x000fe40000010000 */
[----:B------:R-:W2:Y:S03]  /*ec00*/  MUFU.EX2 R200, R200 ;  /* 0x000000c800c87308 */ /* 0x000ea60000000800 */
        /* <DEDUP_REMOVED lines=9> */
[----:B------:R-:W-:Y:S03]  /*eca0*/  FADD.FTZ R83, R83, R88 ;  /* 0x0000005853537221 */ /* 0x000fe60000010000 */
[----:B------:R-:W3:Y:S01]  /*ecb0*/  MUFU.EX2 R196, R196 ;  /* 0x000000c400c47308 */ /* 0x000ee20000000800 */
[----:B------:R-:W-:Y:S01]  /*ecc0*/  FADD.FTZ R84, R84, R83 ;  /* 0x0000005354547221 */ /* 0x000fe20000010000 */
[----:B--2---:R-:W-:Y:S03]  /*ecd0*/  F2FP.PACK_AB R47, R200, R202 ;  /* 0x000000cac82f723e */ /* 0x004fe600000000ff */
[----:B------:R-:W-:Y:S05]  /*ece0*/  FADD.FTZ R84, R79, R84 ;  /* 0x000000544f547221 */ /* 0x000fea0000010000 */
[----:B------:R-:W-:Y:S10]  /*ecf0*/  MUFU.EX2 R56, R56 ;  /* 0x0000003800387308 */ /* 0x000ff40000000800 */
[----:B------:R-:W2:Y:S01]  /*ed00*/  MUFU.EX2 R57, R57 ;  /* 0x0000003900397308 */ /* 0x000ea20000000800 */
[----:B---3--:R-:W-:Y:S09]  /*ed10*/  F2FP.PACK_AB R44, R196, R198 ;  /* 0x000000c6c42c723e */ /* 0x008ff200000000ff */
[----:B------:R-:W-:Y:S10]  /*ed20*/  MUFU.EX2 R67, R67 ;  /* 0x0000004300437308 */ /* 0x000ff40000000800 */
[----:B------:R-:W-:Y:S01]  /*ed30*/  MUFU.EX2 R66, R66 ;  /* 0x0000004200427308 */ /* 0x000fe20000000800 */
[----:B--2---:R-:W-:Y:S09]  /*ed40*/  F2FP.PACK_AB R46, R57, R56 ;  /* 0x00000038392e723e */ /* 0x004ff200000000ff */
[----:B------:R-:W2:Y:S01]  /*ed50*/  MUFU.EX2 R65, R65 ;  /* 0x0000004100417308 */ /* 0x000ea20000000800 */
[C---:B------:R-:W-:Y:S08]  /*ed60*/  HMMA.16816.F32 R8, R44.reuse, R52, R8 ;  /* 0x000000342c08723c */ /* 0x040ff00000001808 */
[-C--:B------:R-:W-:Y:S01]  /*ed70*/  HMMA.16816.F32 R12, R44, R54.reuse, R12 ;  /* 0x000000362c0c723c */ /* 0x080fe2000000180c */
[----:B------:R-:W-:Y:S07]  /*ed80*/  MUFU.EX2 R58, R191 ;  /* 0x000000bf003a7308 */ /* 0x000fee0000000800 */
[C---:B------:R-:W-:Y:S03]  /*ed90*/  HMMA.16816.F32 R16, R40.reuse, R54, R16 ;  /* 0x000000362810723c */ /* 0x040fe60000001810 */
[----:B------:R-:W-:Y:S01]  /*eda0*/  MUFU.EX2 R59, R190 ;  /* 0x000000be003b7308 */ /* 0x000fe20000000800 */
[----:B--2---:R-:W-:Y:S04]  /*edb0*/  F2FP.PACK_AB R134, R64, R65 ;  /* 0x000000414086723e */ /* 0x004fe800000000ff */
[-C--:B-1----:R-:W-:Y:S05]  /*edc0*/  HMMA.16816.F32 R20, R40, R48.reuse, R20 ;  /* 0x000000302814723c */ /* 0x082fea0000001814 */
[----:B------:R-:W-:Y:S03]  /*edd0*/  MUFU.EX2 R126, R189 ;  /* 0x000000bd007e7308 */ /* 0x000fe60000000800 */
[C---:B------:R-:W-:Y:S07]  /*ede0*/  HMMA.16816.F32 R24, R44.reuse, R48, R24 ;  /* 0x000000302c18723c */ /* 0x040fee0000001818 */
[----:B------:R-:W1:Y:S01]  /*edf0*/  MUFU.EX2 R195, R195 ;  /* 0x000000c300c37308 */ /* 0x000e620000000800 */
[-C--:B------:R-:W-:Y:S07]  /*ee00*/  HMMA.16816.F32 R28, R44, R50.reuse, R28 ;  /* 0x000000322c1c723c */ /* 0x080fee000000181c */
[----:B------:R-:W-:Y:S01]  /*ee10*/  FADD.FTZ R45, R139, R84 ;  /* 0x000000548b2d7221 */ /* 0x000fe20000010000 */
[----:B------:R-:W-:Y:S01]  /*ee20*/  HMMA.16816.F32 R32, R40, R50, R32 ;  /* 0x000000322820723c */ /* 0x000fe20000001820 */
[----:B------:R2:W-:Y:S01]  /*ee30*/  MUFU.EX2 R60, R132 ;  /* 0x00000084003c7308 */ /* 0x0005e20000000800 */
[----:B------:R-:W3:Y:S02]  /*ee40*/  LDSM.16.MT88.4 R40, [R219+0x5c00] ;  /* 0x005c0000db28783b */ /* 0x000ee40000004200 */
[----:B------:R-:W-:Y:S02]  /*ee50*/  FADD.FTZ R45, R124, R45 ;  /* 0x0000002d7c2d7221 */ /* 0x000fe40000010000 */
[----:B------:R-:W-:Y:S02]  /*ee60*/  FADD.FTZ R44, R136, R95 ;  /* 0x0000005f882c7221 */ /* 0x000fe40000010000 */
[----:B------:R-:W-:Y:S03]  /*ee70*/  FADD.FTZ R140, R140, R45 ;  /* 0x0000002d8c8c7221 */ /* 0x000fe60000010000 */
[----:B------:R4:W-:Y:S01]  /*ee80*/  MUFU.EX2 R52, R133 ;  /* 0x0000008500347308 */ /* 0x0009e20000000800 */
[----:B------:R-:W-:Y:S02]  /*ee90*/  FADD.FTZ R44, R143, R44 ;  /* 0x0000002c8f2c7221 */ /* 0x000fe40000010000 */
[----:B------:R-:W-:Y:S01]  /*eea0*/  FADD.FTZ R141, R141, R140 ;  /* 0x0000008c8d8d7221 */ /* 0x000fe20000010000 */
[----:B-1----:R-:W-:Y:S01]  /*eeb0*/  F2FP.PACK_AB R135, R195, R126 ;  /* 0x0000007ec387723e */ /* 0x002fe200000000ff */
[----:B------:R-:W-:Y:S04]  /*eec0*/  FADD.FTZ R145, R145, R44 ;  /* 0x0000002c91917221 */ /* 0x000fe80000010000 */
[----:B------:R-:W-:Y:S01]  /*eed0*/  FADD.FTZ R142, R142, R145 ;  /* 0x000000918e8e7221 */ /* 0x000fe20000010000 */
[----:B------:R-:W-:Y:S03]  /*eee0*/  MUFU.EX2 R48, R185 ;  /* 0x000000b900307308 */ /* 0x000fe60000000800 */
[----:B------:R-:W-:Y:S01]  /*eef0*/  FADD.FTZ R142, R209, R142 ;  /* 0x0000008ed18e7221 */ /* 0x000fe20000010000 */
[----:B--2---:R-:W-:Y:S01]  /*ef00*/  F2FP.PACK_AB R132, R66, R67 ;  /* 0x000000434284723e */ /* 0x004fe200000000ff */
[----:B------:R-:W-:Y:S02]  /*ef10*/  FADD.FTZ R67, R67, R68 ;  /* 0x0000004443437221 */ /* 0x000fe40000010000 */
[----:B------:R-:W-:Y:S02]  /*ef20*/  FADD.FTZ R142, R192, R142 ;  /* 0x0000008ec08e7221 */ /* 0x000fe40000010000 */
[----:B------:R-:W-:Y:S01]  /*ef30*/  FADD.FTZ R66, R66, R67 ;  /* 0x0000004342427221 */ /* 0x000fe20000010000 */
[----:B------:R-:W1:Y:S01]  /*ef40*/  MUFU.EX2 R169, R169 ;  /* 0x000000a900a97308 */ /* 0x000e620000000800 */
[----:B------:R-:W-:Y:S02]  /*ef50*/  FADD.FTZ R142, R211, R142 ;  /* 0x0000008ed38e7221 */ /* 0x000fe40000010000 */
[----:B------:R-:W-:Y:S01]  /*ef60*/  FADD.FTZ R65, R65, R66 ;  /* 0x0000004241417221 */ /* 0x000fe20000010000 */
[----:B----4-:R-:W-:Y:S06]  /*ef70*/  F2FP.PACK_AB R133, R59, R58 ;  /* 0x0000003a3b85723e */ /* 0x010fec00000000ff */
[----:B------:R-:W2:Y:S01]  /*ef80*/  MUFU.EX2 R53, R170 ;  /* 0x000000aa00357308 */ /* 0x000ea20000000800 */
[-C--:B------:R-:W-:Y:S07]  /*ef90*/  HMMA.16816.F32 R160, R132, R148.reuse, R4 ;  /* 0x0000009484a0723c */ /* 0x080fee0000001804 */
[----:B------:R-:W-:Y:S02]  /*efa0*/  FADD.FTZ R4, R152, R141 ;  /* 0x0000008d98047221 */ /* 0x000fe40000010000 */
[----:B------:R-:W-:Y:S01]  /*efb0*/  FADD.FTZ R5, R194, R142 ;  /* 0x0000008ec2057221 */ /* 0x000fe20000010000 */
[----:B------:R-:W-:Y:S02]  /*efc0*/  MUFU.EX2 R38, R187 ;  /* 0x000000bb00267308 */ /* 0x000fe40000000800 */
[----:B------:R-:W-:Y:S01]  /*efd0*/  FADD.FTZ R4, R201, R4 ;  /* 0x00000004c9047221 */ /* 0x000fe20000010000 */
[----:B-1----:R-:W-:Y:S01]  /*efe0*/  F2FP.PACK_AB R138, R48, R169 ;  /* 0x000000a9308a723e */ /* 0x002fe200000000ff */
[----:B------:R-:W-:Y:S02]  /*eff0*/  FADD.FTZ R5, R198, R5 ;  /* 0x00000005c6057221 */ /* 0x000fe40000010000 */
[----:B------:R-:W-:Y:S02]  /*f000*/  FADD.FTZ R199, R199, R4 ;  /* 0x00000004c7c77221 */ /* 0x000fe40000010000 */
[----:B------:R-:W-:Y:S02]  /*f010*/  FADD.FTZ R4, R146, R197 ;  /* 0x000000c592047221 */ /* 0x000fe40000010000 */
[----:B------:R-:W1:Y:S01]  /*f020*/  MUFU.EX2 R39, R186 ;  /* 0x000000ba00277308 */ /* 0x000e620000000800 */
[----:B------:R-:W-:Y:S01]  /*f030*/  FADD.FTZ R5, R196, R5 ;  /* 0x00000005c4057221 */ /* 0x000fe20000010000 */
[----:B--2---:R-:W-:Y:S01]  /*f040*/  F2FP.PACK_AB R136, R53, R52 ;  /* 0x000000343588723e */ /* 0x004fe200000000ff */
[----:B------:R-:W-:Y:S02]  /*f050*/  FADD.FTZ R4, R207, R4 ;  /* 0x00000004cf047221 */ /* 0x000fe40000010000 */
[----:B------:R-:W-:Y:S02]  /*f060*/  FADD.FTZ R56, R56, R5 ;  /* 0x0000000538387221 */ /* 0x000fe40000010000 */
[----:B------:R-:W-:Y:S03]  /*f070*/  FADD.FTZ R4, R205, R4 ;  /* 0x00000004cd047221 */ /* 0x000fe60000010000 */
[----:B------:R-:W2:Y:S01]  /*f080*/  MUFU.EX2 R193, R193 ;  /* 0x000000c100c17308 */ /* 0x000ea20000000800 */
[----:B------:R-:W-:Y:S02]  /*f090*/  FADD.FTZ R57, R57, R56 ;  /* 0x0000003839397221 */ /* 0x000fe40000010000 */
[----:B------:R-:W-:Y:S02]  /*f0a0*/  FADD.FTZ R203, R203, R4 ;  /* 0x00000004cbcb7221 */ /* 0x000fe40000010000 */
[----:B------:R-:W-:Y:S02]  /*f0b0*/  FADD.FTZ R4, R64, R65 ;  /* 0x0000004140047221 */ /* 0x000fe40000010000 */
[----:B------:R-:W-:Y:S02]  /*f0c0*/  FADD.FTZ R52, R52, R57 ;  /* 0x0000003934347221 */ /* 0x000fe40000010000 */
[----:B------:R-:W-:Y:S01]  /*f0d0*/  FADD.FTZ R203, R208, R203 ;  /* 0x000000cbd0cb7221 */ /* 0x000fe20000010000 */
[----:B------:R4:W-:Y:S01]  /*f0e0*/  STL [R1+0x8], R4 ;  /* 0x0000080401007387 */ /* 0x0009e20000100800 */
[----:B------:R-:W-:Y:S02]  /*f0f0*/  FADD.FTZ R52, R53, R52 ;  /* 0x0000003435347221 */ /* 0x000fe40000010000 */
[----:B------:R-:W-:Y:S01]  /*f100*/  FADD.FTZ R58, R58, R203 ;  /* 0x000000cb3a3a7221 */ /* 0x000fe20000010000 */
[----:B-1----:R-:W-:Y:S01]  /*f110*/  F2FP.PACK_AB R137, R39, R38 ;  /* 0x000000262789723e */ /* 0x002fe200000000ff */
[----:B------:R-:W-:Y:S02]  /*f120*/  FADD.FTZ R169, R169, R52 ;  /* 0x00000034a9a97221 */ /* 0x000fe40000010000 */
[----:B------:R-:W-:Y:S02]  /*f130*/  FADD.FTZ R59, R59, R58 ;  /* 0x0000003a3b3b7221 */ /* 0x000fe40000010000 */
[----:B------:R-:W-:Y:S02]  /*f140*/  FADD.FTZ R199, R210, R199 ;  /* 0x000000c7d2c77221 */ /* 0x000fe40000010000 */
[----:B------:R-:W-:Y:S02]  /*f150*/  FADD.FTZ R126, R126, R59 ;  /* 0x0000003b7e7e7221 */ /* 0x000fe40000010000 */
[----:B------:R-:W-:Y:S01]  /*f160*/  FADD.FTZ R199, R206, R199 ;  /* 0x000000c7cec77221 */ /* 0x000fe20000010000 */
[----:B--2---:R-:W-:Y:S01]  /*f170*/  F2FP.PACK_AB R139, R193, R60 ;  /* 0x0000003cc18b723e */ /* 0x004fe200000000ff */
[----:B------:R-:W-:Y:S02]  /*f180*/  FADD.FTZ R5, R195, R126 ;  /* 0x0000007ec3057221 */ /* 0x000fe40000010000 */
[----:B------:R-:W-:Y:S03]  /*f190*/  FADD.FTZ R199, R204, R199 ;  /* 0x000000c7ccc77221 */ /* 0x000fe60000010000 */
[----:B------:R1:W-:Y:S01]  /*f1a0*/  STL [R1+0x4], R5 ;  /* 0x0000040501007387 */ /* 0x0003e20000100800 */
[C---:B------:R-:W-:Y:S04]  /*f1b0*/  HMMA.16816.F32 R156, R136.reuse, R148, R8 ;  /* 0x00000094889c723c */ /* 0x040fe80000001808 */
[----:B----4-:R-:W-:Y:S02]  /*f1c0*/  FADD.FTZ R4, R48, R169 ;  /* 0x000000a930047221 */ /* 0x010fe40000010000 */
[----:B------:R-:W-:Y:S02]  /*f1d0*/  FADD.FTZ R199, R202, R199 ;  /* 0x000000c7cac77221 */ /* 0x000fe40000010000 */
[-C--:B------:R-:W-:Y:S01]  /*f1e0*/  HMMA.16816.F32 R152, R136, R150.reuse, R12 ;  /* 0x000000968898723c */ /* 0x080fe2000000180c */
[----:B------:R1:W-:Y:S03]  /*f1f0*/  STL [R1], R4 ;  /* 0x0000000401007387 */ /* 0x0003e60000100800 */
[----:B------:R-:W-:Y:S04]  /*f200*/  FADD.FTZ R199, R200, R199 ;  /* 0x000000c7c8c77221 */ /* 0x000fe80000010000 */
[C---:B------:R-:W-:Y:S04]  /*f210*/  HMMA.16816.F32 R148, R132.reuse, R150, R16 ;  /* 0x000000968494723c */ /* 0x040fe80000001810 */
[----:B------:R-:W-:Y:S04]  /*f220*/  FADD.FTZ R38, R38, R199 ;  /* 0x000000c726267221 */ /* 0x000fe80000010000 */
[-C--:B---3--:R-:W-:Y:S04]  /*f230*/  HMMA.16816.F32 R144, R132, R40.reuse, R20 ;  /* 0x000000288490723c */ /* 0x088fe80000001814 */
[----:B------:R-:W-:Y:S04]  /*f240*/  FADD.FTZ R39, R39, R38 ;  /* 0x0000002627277221 */ /* 0x000fe80000010000 */
[C---:B------:R-:W-:Y:S04]  /*f250*/  HMMA.16816.F32 R140, R136.reuse, R40, R24 ;  /* 0x00000028888c723c */ /* 0x040fe80000001818 */
[----:B------:R-:W-:Y:S04]  /*f260*/  FADD.FTZ R60, R60, R39 ;  /* 0x000000273c3c7221 */ /* 0x000fe80000010000 */
[-C--:B------:R-:W-:Y:S04]  /*f270*/  HMMA.16816.F32 R136, R136, R42.reuse, R28 ;  /* 0x0000002a8888723c */ /* 0x080fe8000000181c */
[----:B------:R-:W-:Y:S04]  /*f280*/  FADD.FTZ R252, R193, R60 ;  /* 0x0000003cc1fc7221 */ /* 0x000fe80000010000 */
[----:B------:R-:W-:Y:S01]  /*f290*/  HMMA.16816.F32 R132, R132, R42, R32 ;  /* 0x0000002a8484723c */ /* 0x000fe20000001820 */
[----:B-1----:R-:W-:-:S07]  /*f2a0*/  @P1 BRA `(.L_x_709) ;  /* 0xffffa3b000001947 */ /* 0x002fce000383ffff */
.L_x_708:
[----:B-1----:R-:W2:Y:S04]  /*f2b0*/  LDL.LU R8, [R1+0x8] ;  /* 0x0000080001087983 */ /* 0x002ea80000300800 */
[----:B------:R-:W3:Y:S04]  /*f2c0*/  LDL.LU R7, [R1+0x4] ;  /* 0x0000040001077983 */ /* 0x000ee80000300800 */
[----:B------:R-:W4:Y:S01]  /*f2d0*/  LDL.LU R6, [R1] ;  /* 0x0000000001067983 */ /* 0x000f220000300800 */
[----:B------:R-:W-:Y:S01]  /*f2e0*/  MOV R14, 0x3f800000 ;  /* 0x3f800000000e7802 */ /* 0x000fe20000000f00 */
[----:B------:R-:W-:Y:S01]  /*f2f0*/  IMAD.MOV.U32 R16, RZ, RZ, 0x3f800000 ;  /* 0x3f800000ff107424 */ /* 0x000fe200078e00ff */
[C---:B------:R-:W-:Y:S01]  /*f300*/  ISETP.NE.AND P0, PT, R229.reuse, -0x1, PT ;  /* 0xffffffffe500780c */ /* 0x040fe20003f05270 */
[----:B------:R-:W1:Y:S01]  /*f310*/  SHFL.BFLY PT, R5, R252, 0x2, 0x1f ;  /* 0x0c401f00fc057f89 */ /* 0x000e6200000e0000 */
[----:B------:R-:W-:Y:S01]  /*f320*/  MOV R15, 0x3f800000 ;  /* 0x3f800000000f7802 */ /* 0x000fe20000000f00 */
[----:B------:R-:W-:Y:S01]  /*f330*/  CS2R R38, SRZ ;  /* 0x0000000000267805 */ /* 0x000fe2000001ff00 */
[----:B------:R-:W-:Y:S09]  /*f340*/  BSSY B0, `(.L_x_712) ;  /* 0x00000d8000007945 */ /* 0x000ff20003800000 */
[----:B------:R-:W-:-:S04]  /*f350*/  @P0 IMAD.WIDE.U32 R18, R229, c[0x0][0x1e8], RZ ;  /* 0x00007a00e5120a25 */ /* 0x000fc800078e00ff */
[----:B-1----:R-:W-:Y:S01]  /*f360*/  FADD.FTZ R5, R5, R252 ;  /* 0x000000fc05057221 */ /* 0x002fe20000010000 */
[----:B--2---:R-:W1:Y:S04]  /*f370*/  SHFL.BFLY PT, R4, R8, 0x2, 0x1f ;  /* 0x0c401f0008047f89 */ /* 0x004e6800000e0000 */
[----:B---3--:R-:W2:Y:S04]  /*f380*/  SHFL.BFLY PT, R13, R7, 0x2, 0x1f ;  /* 0x0c401f00070d7f89 */ /* 0x008ea800000e0000 */
[----:B----4-:R-:W3:Y:S01]  /*f390*/  SHFL.BFLY PT, R0, R6, 0x2, 0x1f ;  /* 0x0c401f0006007f89 */ /* 0x010ee200000e0000 */
[----:B-1----:R-:W-:-:S03]  /*f3a0*/  FADD.FTZ R4, R4, R8 ;  /* 0x0000000804047221 */ /* 0x002fc60000010000 */
[----:B------:R-:W1:Y:S01]  /*f3b0*/  SHFL.BFLY PT, R8, R5, 0x1, 0x1f ;  /* 0x0c201f0005087f89 */ /* 0x000e6200000e0000 */
[----:B--2---:R-:W-:-:S03]  /*f3c0*/  FADD.FTZ R13, R13, R7 ;  /* 0x000000070d0d7221 */ /* 0x004fc60000010000 */
[----:B------:R-:W2:Y:S01]  /*f3d0*/  SHFL.BFLY PT, R11, R4, 0x1, 0x1f ;  /* 0x0c201f00040b7f89 */ /* 0x000ea200000e0000 */
[----:B---3--:R-:W-:-:S03]  /*f3e0*/  FADD.FTZ R0, R0, R6 ;  /* 0x0000000600007221 */ /* 0x008fc60000010000 */
[----:B------:R-:W3:Y:S04]  /*f3f0*/  S2R R7, SR_TID.X ;  /* 0x0000000000077919 */ /* 0x000ee80000002100 */
[----:B------:R-:W4:Y:S04]  /*f400*/  SHFL.BFLY PT, R9, R0, 0x1, 0x1f ;  /* 0x0c201f0000097f89 */ /* 0x000f2800000e0000 */
[----:B------:R-:W5:Y:S01]  /*f410*/  SHFL.BFLY PT, R10, R13, 0x1, 0x1f ;  /* 0x0c201f000d0a7f89 */ /* 0x000f6200000e0000 */
[----:B-1----:R-:W-:Y:S02]  /*f420*/  FADD.FTZ R8, R5, R8 ;  /* 0x0000000805087221 */ /* 0x002fe40000010000 */
[----:B--2---:R-:W-:-:S03]  /*f430*/  FADD.FTZ R11, R4, R11 ;  /* 0x0000000b040b7221 */ /* 0x004fc60000010000 */
[----:B------:R-:W-:Y:S02]  /*f440*/  FSETP.NE.FTZ.AND P3, PT, R8, RZ, PT ;  /* 0x000000ff0800720b */ /* 0x000fe40003f75000 */
[----:B---3--:R-:W-:Y:S02]  /*f450*/  SHF.R.S32.HI R4, RZ, 0x1f, R7 ;  /* 0x0000001fff047819 */ /* 0x008fe40000011407 */
[----:B------:R-:W-:Y:S02]  /*f460*/  FSETP.NE.FTZ.AND P6, PT, R11, RZ, PT ;  /* 0x000000ff0b00720b */ /* 0x000fe40003fd5000 */
[-C--:B------:R-:W-:Y:S01]  /*f470*/  LEA.HI R6, R4, R7.reuse, RZ, 0x2 ;  /* 0x0000000704067211 */ /* 0x080fe200078f10ff */
[----:B----4-:R-:W-:Y:S01]  /*f480*/  FADD.FTZ R9, R0, R9 ;  /* 0x0000000900097221 */ /* 0x010fe20000010000 */
[-C--:B------:R-:W-:Y:S02]  /*f490*/  LEA.HI R4, R4, R7.reuse, RZ, 0x5 ;  /* 0x0000000704047211 */ /* 0x080fe400078f28ff */
[----:B------:R-:W-:Y:S01]  /*f4a0*/  LOP3.LUT R12, R6, 0xfffffffc, RZ, 0xc0, !PT ;  /* 0xfffffffc060c7812 */ /* 0x000fe200078ec0ff */
[----:B-----5:R-:W-:Y:S01]  /*f4b0*/  FADD.FTZ R10, R13, R10 ;  /* 0x0000000a0d0a7221 */ /* 0x020fe20000010000 */
[----:B------:R-:W-:Y:S01]  /*f4c0*/  SHF.R.S32.HI R0, RZ, 0x5, R4 ;  /* 0x00000005ff007819 */ /* 0x000fe20000011404 */
[----:B------:R-:W-:Y:S01]  /*f4d0*/  @P0 IMAD R13, R229, c[0x0][0x1ec], R19 ;  /* 0x00007b00e50d0a24 */ /* 0x000fe200078e0213 */
[----:B------:R-:W-:Y:S01]  /*f4e0*/  IADD3 R5, -R12, R7, RZ ;  /* 0x000000070c057210 */ /* 0x000fe20007ffe1ff */
[----:B------:R-:W-:Y:S01]  /*f4f0*/  @P0 IMAD.MOV.U32 R12, RZ, RZ, R18 ;  /* 0x000000ffff0c0224 */ /* 0x000fe200078e0012 */
[----:B------:R-:W-:Y:S01]  /*f500*/  FSETP.NE.FTZ.AND P4, PT, R9, RZ, PT ;  /* 0x000000ff0900720b */ /* 0x000fe20003f95000 */
[----:B------:R-:W1:Y:S01]  /*f510*/  @P6 MUFU.RCP R15, R11 ;  /* 0x0000000b000f6308 */ /* 0x000e620000001000 */
[----:B------:R-:W-:Y:S01]  /*f520*/  SHF.R.S32.HI R17, RZ, 0x2, R6 ;  /* 0x00000002ff117819 */ /* 0x000fe20000011406 */
[----:B------:R-:W-:Y:S01]  /*f530*/  IMAD R0, R0, 0x100, R5 ;  /* 0x0000010000007824 */ /* 0x000fe200078e0205 */
[----:B------:R-:W-:-:S02]  /*f540*/  MOV R5, 0x3f800000 ;  /* 0x3f80000000057802 */ /* 0x000fc40000000f00 */
[----:B------:R-:W-:Y:S02]  /*f550*/  SHF.R.S32.HI R6, RZ, 0x1f, R17 ;  /* 0x0000001fff067819 */ /* 0x000fe40000011411 */
[----:B------:R-:W-:Y:S01]  /*f560*/  FSETP.NE.FTZ.AND P5, PT, R10, RZ, PT ;  /* 0x000000ff0a00720b */ /* 0x000fe20003fb5000 */
[----:B------:R-:W-:Y:S01]  /*f570*/  @P6 MUFU.LG2 R11, R11 ;  /* 0x0000000b000b6308 */ /* 0x000fe20000000c00 */
[----:B------:R-:W-:Y:S02]  /*f580*/  LEA.HI R6, R6, R17, RZ, 0x3 ;  /* 0x0000001106067211 */ /* 0x000fe400078f18ff */
[----:B------:R-:W-:Y:S02]  /*f590*/  LOP3.LUT R4, R4, 0xffffffe0, RZ, 0xc0, !PT ;  /* 0xffffffe004047812 */ /* 0x000fe400078ec0ff */
[----:B------:R-:W-:-:S03]  /*f5a0*/  LOP3.LUT R6, R6, 0xfffffff8, RZ, 0xc0, !PT ;  /* 0xfffffff806067812 */ /* 0x000fc600078ec0ff */
[----:B------:R-:W2:Y:S01]  /*f5b0*/  @P3 MUFU.RCP R5, R8 ;  /* 0x0000000800053308 */ /* 0x000ea20000001000 */
[----:B-1----:R-:W-:Y:S02]  /*f5c0*/  FMUL.FTZ R160, R15, R160 ;  /* 0x000000a00fa07220 */ /* 0x002fe40000410000 */
[----:B------:R-:W-:Y:S02]  /*f5d0*/  IMAD.IADD R6, R17, 0x1, -R6 ;  /* 0x0000000111067824 */ /* 0x000fe400078e0a06 */
[C---:B------:R-:W-:Y:S02]  /*f5e0*/  FMUL.FTZ R161, R15.reuse, R161 ;  /* 0x000000a10fa17220 */ /* 0x040fe40000410000 */
[C---:B------:R-:W-:Y:S01]  /*f5f0*/  FMUL.FTZ R148, R15.reuse, R148 ;  /* 0x000000940f947220 */ /* 0x040fe20000410000 */
[----:B------:R-:W1:Y:S01]  /*f600*/  @P4 MUFU.RCP R14, R9 ;  /* 0x00000009000e4308 */ /* 0x000e620000001000 */
[----:B------:R-:W-:Y:S01]  /*f610*/  FMUL.FTZ R149, R15, R149 ;  /* 0x000000950f957220 */ /* 0x000fe20000410000 */
[----:B------:R-:W-:Y:S01]  /*f620*/  F2FP.PACK_AB R160, R161, R160 ;  /* 0x000000a0a1a0723e */ /* 0x000fe200000000ff */
[----:B------:R-:W-:-:S02]  /*f630*/  FMUL.FTZ R144, R15, R144 ;  /* 0x000000900f907220 */ /* 0x000fc40000410000 */
[----:B------:R-:W-:Y:S01]  /*f640*/  FMUL.FTZ R145, R15, R145 ;  /* 0x000000910f917220 */ /* 0x000fe20000410000 */
[----:B------:R-:W-:Y:S01]  /*f650*/  F2FP.PACK_AB R148, R149, R148 ;  /* 0x000000949594723e */ /* 0x000fe200000000ff */
[----:B------:R-:W-:Y:S01]  /*f660*/  FMUL.FTZ R132, R15, R132 ;  /* 0x000000840f847220 */ /* 0x000fe20000410000 */
[----:B------:R-:W3:Y:S01]  /*f670*/  @P5 MUFU.RCP R16, R10 ;  /* 0x0000000a00105308 */ /* 0x000ee20000001000 */
[----:B--2---:R-:W-:Y:S01]  /*f680*/  FMUL.FTZ R159, R5, R159 ;  /* 0x0000009f059f7220 */ /* 0x004fe20000410000 */
[----:B------:R-:W-:Y:S01]  /*f690*/  F2FP.PACK_AB R144, R145, R144 ;  /* 0x000000909190723e */ /* 0x000fe200000000ff */
[C---:B------:R-:W-:Y:S02]  /*f6a0*/  FMUL.FTZ R158, R5.reuse, R158 ;  /* 0x0000009e059e7220 */ /* 0x040fe40000410000 */
[C---:B------:R-:W-:Y:S02]  /*f6b0*/  FMUL.FTZ R155, R5.reuse, R155 ;  /* 0x0000009b059b7220 */ /* 0x040fe40000410000 */
[----:B------:R-:W-:Y:S01]  /*f6c0*/  FMUL.FTZ R154, R5, R154 ;  /* 0x0000009a059a7220 */ /* 0x000fe20000410000 */
[----:B------:R-:W-:Y:S01]  /*f6d0*/  F2FP.PACK_AB R158, R159, R158 ;  /* 0x0000009e9f9e723e */ /* 0x000fe200000000ff */
[C---:B------:R-:W-:Y:S01]  /*f6e0*/  FMUL.FTZ R143, R5.reuse, R143 ;  /* 0x0000008f058f7220 */ /* 0x040fe20000410000 */
[----:B------:R-:W2:Y:S01]  /*f6f0*/  @P5 MUFU.LG2 R10, R10 ;  /* 0x0000000a000a5308 */ /* 0x000ea20000000c00 */
[----:B------:R-:W-:Y:S01]  /*f700*/  FMUL.FTZ R142, R5, R142 ;  /* 0x0000008e058e7220 */ /* 0x000fe20000410000 */
[----:B------:R-:W-:Y:S01]  /*f710*/  F2FP.PACK_AB R154, R155, R154 ;  /* 0x0000009a9b9a723e */ /* 0x000fe200000000ff */
[----:B------:R-:W-:-:S02]  /*f720*/  FMUL.FTZ R139, R5, R139 ;  /* 0x0000008b058b7220 */ /* 0x000fc40000410000 */
[----:B------:R-:W-:Y:S01]  /*f730*/  FMUL.FTZ R138, R5, R138 ;  /* 0x0000008a058a7220 */ /* 0x000fe20000410000 */
[----:B------:R-:W-:Y:S01]  /*f740*/  LEA.HI R5, R6, R6, RZ, 0x1 ;  /* 0x0000000606057211 */ /* 0x000fe200078f08ff */
[C---:B-1----:R-:W-:Y:S01]  /*f750*/  FMUL.FTZ R156, R14.reuse, R156 ;  /* 0x0000009c0e9c7220 */ /* 0x042fe20000410000 */
[----:B------:R-:W-:Y:S01]  /*f760*/  F2FP.PACK_AB R142, R143, R142 ;  /* 0x0000008e8f8e723e */ /* 0x000fe200000000ff */
[C---:B------:R-:W-:Y:S01]  /*f770*/  FMUL.FTZ R157, R14.reuse, R157 ;  /* 0x0000009d0e9d7220 */ /* 0x040fe20000410000 */
[----:B------:R-:W-:Y:S01]  /*f780*/  F2FP.PACK_AB R138, R139, R138 ;  /* 0x0000008a8b8a723e */ /* 0x000fe200000000ff */
[C---:B------:R-:W-:Y:S01]  /*f790*/  FMUL.FTZ R152, R14.reuse, R152 ;  /* 0x000000980e987220 */ /* 0x040fe20000410000 */
[----:B------:R-:W1:Y:S01]  /*f7a0*/  @P4 MUFU.LG2 R9, R9 ;  /* 0x0000000900094308 */ /* 0x000e620000000c00 */
[C---:B------:R-:W-:Y:S01]  /*f7b0*/  FMUL.FTZ R153, R14.reuse, R153 ;  /* 0x000000990e997220 */ /* 0x040fe20000410000 */
[----:B------:R-:W-:Y:S01]  /*f7c0*/  F2FP.PACK_AB R156, R157, R156 ;  /* 0x0000009c9d9c723e */ /* 0x000fe200000000ff */
[----:B------:R-:W-:-:S02]  /*f7d0*/  FMUL.FTZ R140, R14, R140 ;  /* 0x0000008c0e8c7220 */ /* 0x000fc40000410000 */
[C---:B------:R-:W-:Y:S01]  /*f7e0*/  FMUL.FTZ R141, R14.reuse, R141 ;  /* 0x0000008d0e8d7220 */ /* 0x040fe20000410000 */
[----:B------:R-:W-:Y:S01]  /*f7f0*/  F2FP.PACK_AB R152, R153, R152 ;  /* 0x000000989998723e */ /* 0x000fe200000000ff */
[C---:B------:R-:W-:Y:S01]  /*f800*/  FMUL.FTZ R136, R14.reuse, R136 ;  /* 0x000000880e887220 */ /* 0x040fe20000410000 */
[----:B------:R-:W4:Y:S01]  /*f810*/  @P3 MUFU.LG2 R8, R8 ;  /* 0x0000000800083308 */ /* 0x000f220000000c00 */
[----:B------:R-:W-:Y:S01]  /*f820*/  FMUL.FTZ R137, R14, R137 ;  /* 0x000000890e897220 */ /* 0x000fe20000410000 */
[----:B------:R-:W-:Y:S01]  /*f830*/  SHF.R.S32.HI R14, RZ, 0x1, R5 ;  /* 0x00000001ff0e7819 */ /* 0x000fe20000011405 */
[C---:B---3--:R-:W-:Y:S01]  /*f840*/  FMUL.FTZ R162, R16.reuse, R162 ;  /* 0x000000a210a27220 */ /* 0x048fe20000410000 */
[----:B------:R-:W-:Y:S01]  /*f850*/  LOP3.LUT R5, R5, 0x3fffffe, RZ, 0xc0, !PT ;  /* 0x03fffffe05057812 */ /* 0x000fe200078ec0ff */
[----:B------:R-:W-:Y:S01]  /*f860*/  FMUL.FTZ R163, R16, R163 ;  /* 0x000000a310a37220 */ /* 0x000fe20000410000 */
[----:B------:R-:W-:Y:S01]  /*f870*/  SHF.L.U32 R18, R14, 0x6, RZ ;  /* 0x000000060e127819 */ /* 0x000fe200000006ff */
[----:B------:R-:W-:Y:S01]  /*f880*/  FMUL.FTZ R150, R16, R150 ;  /* 0x0000009610967220 */ /* 0x000fe20000410000 */
[----:B------:R-:W-:Y:S01]  /*f890*/  LOP3.LUT P2, RZ, R14, 0x2, RZ, 0xc0, !PT ;  /* 0x000000020eff7812 */ /* 0x000fe2000784c0ff */
[----:B------:R-:W-:Y:S01]  /*f8a0*/  IMAD.IADD R5, R6, 0x1, -R5 ;  /* 0x0000000106057824 */ /* 0x000fe200078e0a05 */
[----:B------:R-:W-:Y:S01]  /*f8b0*/  LOP3.LUT R18, R18, 0xc0, RZ, 0xc0, !PT ;  /* 0x000000c012127812 */ /* 0x000fe200078ec0ff */
[----:B------:R-:W-:Y:S01]  /*f8c0*/  FMUL.FTZ R151, R16, R151 ;  /* 0x0000009710977220 */ /* 0x000fe20000410000 */
[----:B------:R-:W-:Y:S01]  /*f8d0*/  LOP3.LUT R6, R14, 0x1, RZ, 0xc0, !PT ;  /* 0x000000010e067812 */ /* 0x000fe200078ec0ff */
[C---:B------:R-:W-:Y:S01]  /*f8e0*/  FMUL.FTZ R146, R16.reuse, R146 ;  /* 0x0000009210927220 */ /* 0x040fe20000410000 */
[----:B------:R-:W-:Y:S01]  /*f8f0*/  LEA R0, R5, R0, 0x4 ;  /* 0x0000000005007211 */ /* 0x000fe200078e20ff */
[----:B------:R-:W-:Y:S01]  /*f900*/  FMUL.FTZ R147, R16, R147 ;  /* 0x0000009310937220 */ /* 0x000fe20000410000 */
[----:B------:R-:W-:Y:S01]  /*f910*/  LEA.HI R5, R18, R18, RZ, 0x1d ;  /* 0x0000001212057211 */ /* 0x000fe200078fe8ff */
[----:B------:R-:W-:Y:S01]  /*f920*/  FMUL.FTZ R134, R16, R134 ;  /* 0x0000008610867220 */ /* 0x000fe20000410000 */
[----:B------:R-:W-:Y:S01]  /*f930*/  ISETP.NE.U32.AND P1, PT, R6, 0x1, PT ;  /* 0x000000010600780c */ /* 0x000fe20003f25070 */
[----:B------:R-:W-:Y:S01]  /*f940*/  FMUL.FTZ R135, R16, R135 ;  /* 0x0000008710877220 */ /* 0x000fe20000410000 */
[----:B------:R-:W-:Y:S01]  /*f950*/  F2FP.PACK_AB R162, R163, R162 ;  /* 0x000000a2a3a2723e */ /* 0x000fe200000000ff */
[----:B------:R-:W3:Y:S01]  /*f960*/  LDC.U8 R16, c[0x0][0x329] ;  /* 0x0000ca40ff107b82 */ /* 0x000ee20000000000 */
[----:B------:R-:W-:Y:S01]  /*f970*/  IMAD.U32 R19, R0, 0x2, R5 ;  /* 0x0000000200137824 */ /* 0x000fe200078e0005 */
[----:B------:R-:W-:Y:S01]  /*f980*/  MOV R0, 0xfffffff0 ;  /* 0xfffffff000007802 */ /* 0x000fe20000000f00 */
[----:B------:R-:W-:Y:S01]  /*f990*/  FMUL.FTZ R15, R15, R133 ;  /* 0x000000850f0f7220 */ /* 0x000fe20000410000 */
[----:B------:R-:W-:Y:S01]  /*f9a0*/  F2FP.PACK_AB R150, R151, R150 ;  /* 0x000000969796723e */ /* 0x000fe200000000ff */
[----:B------:R-:W-:Y:S01]  /*f9b0*/  IMAD.SHL.U32 R19, R19, 0x2, RZ ;  /* 0x0000000213137824 */ /* 0x000fe200078e00ff */
[----:B------:R-:W-:Y:S01]  /*f9c0*/  SEL R6, R0, 0x10, !P1 ;  /* 0x0000001000067807 */ /* 0x000fe20004800000 */
[----:B------:R-:W5:Y:S01]  /*f9d0*/  S2R R14, SR_CTAID.Z ;  /* 0x00000000000e7919 */ /* 0x000f620000002700 */
[----:B------:R-:W1:Y:S01]  /*f9e0*/  LDC.U8 R5, c[0x0][0x328] ;  /* 0x0000ca00ff057b82 */ /* 0x000e620000000000 */
[----:B------:R-:W-:Y:S01]  /*f9f0*/  F2FP.PACK_AB R146, R147, R146 ;  /* 0x000000929392723e */ /* 0x000fe200000000ff */
[----:B------:R-:W-:Y:S01]  /*fa00*/  IMAD.IADD R4, R7, 0x1, -R4 ;  /* 0x0000000107047824 */ /* 0x000fe200078e0a04 */
[C---:B------:R-:W-:Y:S01]  /*fa10*/  IADD3 R21, R19.reuse, 0x20, RZ ;  /* 0x0000002013157810 */ /* 0x040fe20007ffe0ff */
[----:B------:R-:W2:Y:S01]  /*fa20*/  S2R R0, SR_CTAID.Y ;  /* 0x0000000000007919 */ /* 0x000ea20000002600 */
[----:B------:R-:W-:-:S02]  /*fa30*/  @P2 IADD3 R21, R19, -0x20, RZ ;  /* 0xffffffe013152810 */ /* 0x000fc40007ffe0ff */
[----:B------:R-:W-:Y:S01]  /*fa40*/  IADD3 R23, R19, R6, RZ ;  /* 0x0000000613177210 */ /* 0x000fe20007ffe0ff */
[----:B------:R-:W-:Y:S01]  /*fa50*/  STS [R19], R160 ;  /* 0x000000a013007388 */ /* 0x000fe20000000800 */
[----:B------:R-:W-:Y:S01]  /*fa60*/  F2FP.PACK_AB R15, R15, R132 ;  /* 0x000000840f0f723e */ /* 0x000fe200000000ff */
[----:B------:R-:W-:Y:S01]  /*fa70*/  IMAD.IADD R25, R6, 0x1, R21 ;  /* 0x0000000106197824 */ /* 0x000fe200078e0215 */
[----:B------:R-:W-:Y:S01]  /*fa80*/  F2FP.PACK_AB R134, R135, R134 ;  /* 0x000000868786723e */ /* 0x000fe200000000ff */
[----:B------:R-:W-:Y:S01]  /*fa90*/  STS [R19+0x200], R162 ;  /* 0x000200a213007388 */ /* 0x000fe20000000800 */
[----:B------:R-:W-:Y:S02]  /*faa0*/  F2FP.PACK_AB R140, R141, R140 ;  /* 0x0000008c8d8c723e */ /* 0x000fe400000000ff */
[----:B------:R-:W-:Y:S01]  /*fab0*/  F2FP.PACK_AB R136, R137, R136 ;  /* 0x000000888988723e */ /* 0x000fe200000000ff */
[----:B------:R-:W-:Y:S01]  /*fac0*/  STS [R23], R148 ;  /* 0x0000009417007388 */ /* 0x000fe20000000800 */
[----:B---3--:R-:W-:-:S03]  /*fad0*/  ISETP.NE.AND P1, PT, R16, RZ, PT ;  /* 0x000000ff1000720c */ /* 0x008fc60003f25270 */
[----:B------:R-:W-:Y:S04]  /*fae0*/  STS [R23+0x200], R150 ;  /* 0x0002009617007388 */ /* 0x000fe80000000800 */
[----:B------:R-:W-:Y:S01]  /*faf0*/  STS [R19+0x1000], R156 ;  /* 0x0010009c13007388 */ /* 0x000fe20000000800 */
[----:B-1----:R-:W-:-:S03]  /*fb00*/  ISETP.NE.AND P2, PT, R5, RZ, PT ;  /* 0x000000ff0500720c */ /* 0x002fc60003f45270 */
[----:B------:R2:W-:Y:S02]  /*fb10*/  STS [R19+0x1200], R158 ;  /* 0x0012009e13007388 */ /* 0x0005e40000000800 */
[----:B------:R-:W-:Y:S02]  /*fb20*/  @P1 MOV R6, c[0x0][0x210] ;  /* 0x0000840000061a02 */ /* 0x000fe40000000f00 */
[----:B------:R-:W-:Y:S01]  /*fb30*/  STS [R23+0x1000], R152 ;  /* 0x0010009817007388 */ /* 0x000fe20000000800 */
[----:B------:R-:W-:Y:S01]  /*fb40*/  @P1 MOV R7, c[0x0][0x210] ;  /* 0x0000840000071a02 */ /* 0x000fe20000000f00 */
[----:B------:R-:W-:Y:S02]  /*fb50*/  @!P1 IMAD.MOV.U32 R7, RZ, RZ, 0x1 ;  /* 0x00000001ff079424 */ /* 0x000fe400078e00ff */
[----:B------:R1:W-:Y:S01]  /*fb60*/  STS [R23+0x1200], R154 ;  /* 0x0012009a17007388 */ /* 0x0003e20000000800 */
[----:B------:R-:W-:Y:S02]  /*fb70*/  @P1 IMAD R5, R6, c[0x0][0x214], RZ ;  /* 0x0000850006051a24 */ /* 0x000fe400078e02ff */
[----:B------:R-:W-:Y:S01]  /*fb80*/  @!P1 IMAD.MOV.U32 R6, RZ, RZ, c[0x0][0x214] ;  /* 0x00008500ff069624 */ /* 0x000fe200078e00ff */
[----:B------:R-:W-:Y:S04]  /*fb90*/  STS [R21], R144 ;  /* 0x0000009015007388 */ /* 0x000fe80000000800 */
[----:B------:R-:W-:Y:S01]  /*fba0*/  STS [R21+0x200], R146 ;  /* 0x0002009215007388 */ /* 0x000fe20000000800 */
[----:B------:R-:W-:-:S02]  /*fbb0*/  @!P1 SEL R5, R6, c[0x0][0x234], !P2 ;  /* 0x00008d0006059a07 */ /* 0x000fc40005000000 */
[----:B------:R-:W-:Y:S01]  /*fbc0*/  ISETP.NE.OR P2, PT, R16, RZ, !P2 ;  /* 0x000000ff1000720c */ /* 0x000fe20005745670 */
[----:B------:R3:W-:Y:S04]  /*fbd0*/  STS [R25], R15 ;  /* 0x0000000f19007388 */ /* 0x0007e80000000800 */
[----:B------:R4:W-:Y:S01]  /*fbe0*/  STS [R25+0x200], R134 ;  /* 0x0002008619007388 */ /* 0x0009e20000000800 */
[----:B--2---:R-:W-:-:S03]  /*fbf0*/  @!P0 IMAD.WIDE.U32 R18, R0, c[0x0][0x1e0], RZ ;  /* 0x0000780000128a25 */ /* 0x004fc600078e00ff */
[----:B------:R2:W-:Y:S01]  /*fc00*/  STS [R21+0x1000], R140 ;  /* 0x0010008c15007388 */ /* 0x0005e20000000800 */
[----:B------:R-:W-:-:S03]  /*fc10*/  @!P0 IMAD.MOV.U32 R12, RZ, RZ, R18 ;  /* 0x000000ffff0c8224 */ /* 0x000fc600078e0012 */
[----:B------:R2:W-:Y:S01]  /*fc20*/  STS [R21+0x1200], R142 ;  /* 0x0012008e15007388 */ /* 0x0005e20000000800 */
[----:B-1----:R-:W-:Y:S01]  /*fc30*/  @!P0 SHF.R.S32.HI R23, RZ, 0x1f, R0 ;  /* 0x0000001fff178819 */ /* 0x002fe20000011400 */
[----:B------:R-:W-:Y:S02]  /*fc40*/  @!P2 IMAD R18, R0, c[0x0][0x214], RZ ;  /* 0x000085000012aa24 */ /* 0x000fe400078e02ff */
[----:B------:R2:W-:Y:S02]  /*fc50*/  STS [R25+0x1000], R136 ;  /* 0x0010008819007388 */ /* 0x0005e40000000800 */
[----:B------:R-:W-:Y:S01]  /*fc60*/  @!P0 IMAD R23, R23, c[0x0][0x1e0], RZ ;  /* 0x0000780017178a24 */ /* 0x000fe200078e02ff */
[----:B------:R-:W-:Y:S01]  /*fc70*/  @!P2 SEL R18, R18, R229, !P0 ;  /* 0x000000e51212a207 */ /* 0x000fe20004000000 */
[----:B------:R2:W-:Y:S02]  /*fc80*/  STS [R25+0x1200], R138 ;  /* 0x0012008a19007388 */ /* 0x0005e40000000800 */
[----:B------:R-:W-:Y:S01]  /*fc90*/  @!P0 IMAD R16, R0, c[0x0][0x1e4], R23 ;  /* 0x0000790000108a24 */ /* 0x000fe200078e0217 */
[----:B------:R-:W-:Y:S01]  /*fca0*/  @!P2 MOV R38, R18 ;  /* 0x000000120026a202 */ /* 0x000fe20000000f00 */
[----:B------:R-:W-:Y:S01]  /*fcb0*/  BAR.SYNC.DEFER_BLOCKING 0x0 ;  /* 0x0000000000007b1d */ /* 0x000fe20000010000 */
[----:B---3--:R-:W-:Y:S01]  /*fcc0*/  @P1 MOV R15, 0x1 ;  /* 0x00000001000f1802 */ /* 0x008fe20000000f00 */
[----:B------:R-:W-:Y:S01]  /*fcd0*/  @!P1 IMAD R15, R5, c[0x0][0x1c0], RZ ;  /* 0x00007000050f9a24 */ /* 0x000fe200078e02ff */
[----:B------:R-:W-:Y:S01]  /*fce0*/  @!P0 IADD3 R13, R19, R16, RZ ;  /* 0x00000010130d8210 */ /* 0x000fe20007ffe0ff */
[----:B------:R-:W-:Y:S01]  /*fcf0*/  @P6 FMUL.FTZ R16, R11, 0.69314718246459960938 ;  /* 0x3f3172180b106820 */ /* 0x000fe20000410000 */
[----:B------:R-:W-:Y:S01]  /*fd00*/  LOP3.LUT P0, RZ, R4, 0x3, RZ, 0xc0, !PT ;  /* 0x0000000304ff7812 */ /* 0x000fe2000780c0ff */
[----:B------:R-:W1:Y:S01]  /*fd10*/  S2R R6, SR_CTAID.X ;  /* 0x0000000000067919 */ /* 0x000e620000002500 */
[----:B------:R-:W-:Y:S01]  /*fd20*/  IMAD R15, R0, R15, RZ ;  /* 0x0000000f000f7224 */ /* 0x000fe200078e02ff */
[----:B------:R-:W-:Y:S01]  /*fd30*/  MOV R0, 0x7f800000 ;  /* 0x7f80000000007802 */ /* 0x000fe20000000f00 */
[----:B------:R-:W-:Y:S01]  /*fd40*/  @P5 FMUL.FTZ R19, R10, 0.69314718246459960938 ;  /* 0x3f3172180a135820 */ /* 0x000fe20000410000 */
[----:B------:R-:W-:Y:S01]  /*fd50*/  @!P2 SHF.R.S32.HI R39, RZ, 0x1f, R18 ;  /* 0x0000001fff27a819 */ /* 0x000fe20000011412 */
[----:B------:R-:W-:Y:S01]  /*fd60*/  @P4 FMUL.FTZ R10, R9, 0.69314718246459960938 ;  /* 0x3f317218090a4820 */ /* 0x000fe20000410000 */
[----:B------:R-:W-:Y:S01]  /*fd70*/  SEL R15, R15, RZ, P2 ;  /* 0x000000ff0f0f7207 */ /* 0x000fe20001000000 */
[----:B----4-:R-:W-:Y:S01]  /*fd80*/  @P3 FMUL.FTZ R9, R8, 0.69314718246459960938 ;  /* 0x3f31721808093820 */ /* 0x010fe20000410000 */
[----:B------:R-:W-:Y:S01]  /*fd90*/  MOV R11, 0x7f800000 ;  /* 0x7f800000000b7802 */ /* 0x000fe20000000f00 */
[----:B------:R-:W-:-:S02]  /*fda0*/  @P6 FFMA.FTZ R0, R37, c[0x0][0x238], R16 ;  /* 0x00008e0025006a23 */ /* 0x000fc40000010010 */
[----:B-----5:R-:W-:Y:S01]  /*fdb0*/  IMAD R15, R14, R5, R15 ;  /* 0x000000050e0f7224 */ /* 0x020fe200078e020f */
[----:B------:R-:W-:Y:S01]  /*fdc0*/  MOV R5, 0x7f800000 ;  /* 0x7f80000000057802 */ /* 0x000fe20000000f00 */
[----:B------:R-:W-:Y:S02]  /*fdd0*/  IMAD.MOV.U32 R4, RZ, RZ, 0x7f800000 ;  /* 0x7f800000ff047424 */ /* 0x000fe400078e00ff */
[----:B------:R-:W-:Y:S02]  /*fde0*/  @P5 FFMA.FTZ R11, R36, c[0x0][0x238], R19 ;  /* 0x00008e00240b5a23 */ /* 0x000fe40000010013 */
[----:B------:R-:W-:Y:S01]  /*fdf0*/  @P4 FFMA.FTZ R4, R3, c[0x0][0x238], R10 ;  /* 0x00008e0003044a23 */ /* 0x000fe2000001000a */
[----:B------:R2:W3:Y:S01]  /*fe00*/  LDS.128 R28, [R230] ;  /* 0x00000000e61c7984 */ /* 0x0004e20000000c00 */
[----:B------:R-:W-:-:S03]  /*fe10*/  @P3 FFMA.FTZ R5, R2, c[0x0][0x238], R9 ;  /* 0x00008e0002053a23 */ /* 0x000fc60000010009 */
[----:B------:R2:W4:Y:S01]  /*fe20*/  LDS.128 R24, [R230+0x800] ;  /* 0x00080000e6187984 */ /* 0x0005220000000c00 */
[----:B-1----:R-:W-:-:S03]  /*fe30*/  IMAD R6, R6, R7, RZ ;  /* 0x0000000706067224 */ /* 0x002fc600078e02ff */
[----:B------:R2:W1:Y:S02]  /*fe40*/  LDS.128 R20, [R230+0x1000] ;  /* 0x00100000e6147984 */ /* 0x0004640000000c00 */
[----:B------:R-:W-:Y:S02]  /*fe50*/  SHF.L.U32 R6, R6, 0x7, RZ ;  /* 0x0000000706067819 */ /* 0x000fe400000006ff */
[----:B------:R2:W1:Y:S02]  /*fe60*/  LDS.128 R32, [R230+0x1800] ;  /* 0x00180000e6207984 */ /* 0x0004640000000c00 */
[--C-:B------:R-:W-:Y:S02]  /*fe70*/  IADD3 R8, P2, P1, R6, R38, R15.reuse ;  /* 0x0000002606087210 */ /* 0x100fe4000795e00f */
[----:B------:R-:W-:Y:S02]  /*fe80*/  SHF.R.S32.HI R37, RZ, 0x1f, R6 ;  /* 0x0000001fff257819 */ /* 0x000fe40000011406 */
[----:B------:R-:W-:-:S04]  /*fe90*/  SHF.R.S32.HI R38, RZ, 0x1f, R15 ;  /* 0x0000001fff267819 */ /* 0x000fc8000001140f */
[----:B------:R-:W-:Y:S01]  /*fea0*/  IADD3.X R38, R37, R39, R38, P2, P1 ;  /* 0x0000002725267210 */ /* 0x000fe200017e2426 */
[----:B------:R-:W-:Y:S05]  /*feb0*/  @P0 BRA `(.L_x_713) ;  /* 0x0000020000000947 */ /* 0x000fea0003800000 */
        /* <DEDUP_REMOVED lines=21> */
[C---:B------:R-:W-:Y:S02]  /*10010*/  @!P5 LEA R36, P2, R6.reuse, c[0x0][0x200], 0x2 ;  /* 0x000080000624da11 */ /* 0x040fe400078410ff */
[-C--:B------:R-:W-:Y:S02]  /*10020*/  @!P4 LEA.HI.X.SX32 R9, R9, R38.reuse, 0x1, P1 ;  /* 0x000000260909c211 */ /* 0x080fe400008f0eff */
[----:B------:R-:W-:Y:S02]  /*10030*/  @!P3 LEA.HI.X.SX32 R7, R7, R38, 0x1, P0 ;  /* 0x000000260707b211 */ /* 0x000fe400000f0eff */
[----:B------:R-:W-:Y:S02]  /*10040*/  @!P5 LEA.HI.X R37, R6, c[0x0][0x204], R15, 0x2, P2 ;  /* 0x000081000625da11 */ /* 0x000fe400010f140f */
[----:B------:R-:W-:Y:S02]  /*10050*/  @!P4 LEA R38, P1, R2, c[0x0][0x200], 0x2 ;  /* 0x000080000226ca11 */ /* 0x000fe400078210ff */
[----:B------:R-:W-:Y:S01]  /*10060*/  @!P3 LEA R6, P0, R8, c[0x0][0x200], 0x2 ;  /* 0x000080000806ba11 */ /* 0x000fe200078010ff */
[----:B------:R2:W-:Y:S01]  /*10070*/  @!P5 STG.E [R36.64], R11 ;  /* 0x0000000b2400d986 */ /* 0x0005e2000c101906 */
[----:B------:R-:W-:-:S02]  /*10080*/  @!P4 LEA.HI.X R39, R2, c[0x0][0x204], R9, 0x2, P1 ;  /* 0x000081000227ca11 */ /* 0x000fc400008f1409 */
[----:B------:R-:W-:-:S03]  /*10090*/  @!P3 LEA.HI.X R7, R8, c[0x0][0x204], R7, 0x2, P0 ;  /* 0x000081000807ba11 */ /* 0x000fc600000f1407 */
[----:B------:R2:W-:Y:S04]  /*100a0*/  @!P4 STG.E [R38.64], R4 ;  /* 0x000000042600c986 */ /* 0x0005e8000c101906 */
[----:B------:R2:W-:Y:S02]  /*100b0*/  @!P3 STG.E [R6.64], R5 ;  /* 0x000000050600b986 */ /* 0x0005e4000c101906 */
.L_x_713:
[----:B------:R-:W-:Y:S05]  /*100c0*/  BSYNC B0 ;  /* 0x0000000000007941 */ /* 0x000fea0003800000 */
.L_x_712:
[C---:B------:R-:W-:Y:S01]  /*100d0*/  IADD3 R12, P0, R248.reuse, R12, RZ ;  /* 0x0000000cf80c7210 */ /* 0x040fe20007f1e0ff */
[----:B------:R-:W-:Y:S01]  /*100e0*/  BSSY B0, `(.L_x_714) ;  /* 0x0000012000007945 */ /* 0x000fe20003800000 */
[----:B------:R-:W-:Y:S02]  /*100f0*/  ISETP.GE.AND P1, PT, R248, c[0x0][0x220], PT ;  /* 0x00008800f8007a0c */ /* 0x000fe40003f26270 */
[----:B--2---:R-:W-:Y:S01]  /*10100*/  SHF.R.S32.HI R0, RZ, 0x1f, R14 ;  /* 0x0000001fff007819 */ /* 0x004fe2000001140e */
[----:B------:R-:W-:Y:S01]  /*10110*/  IMAD.X R13, R249, 0x1, R13, P0 ;  /* 0x00000001f90d7824 */ /* 0x000fe200000e060d */
[----:B------:R-:W-:-:S03]  /*10120*/  ISETP.GE.OR P0, PT, R17, R226, P1 ;  /* 0x000000e21100720c */ /* 0x000fc60000f06670 */
[----:B------:R-:W-:-:S04]  /*10130*/  IMAD R3, R0, c[0x0][0x1f0], RZ ;  /* 0x00007c0000037a24 */ /* 0x000fc800078e02ff */
[C---:B------:R-:W-:Y:S02]  /*10140*/  IMAD R3, R14.reuse, c[0x0][0x1f4], R3 ;  /* 0x00007d000e037a24 */ /* 0x040fe400078e0203 */
[----:B------:R-:W-:-:S05]  /*10150*/  IMAD.WIDE.U32 R14, R14, c[0x0][0x1f0], R12 ;  /* 0x00007c000e0e7a25 */ /* 0x000fca00078e000c */
        /* <DEDUP_REMOVED lines=10> */
.L_x_715:
[----:B------:R-:W-:Y:S05]  /*10200*/  BSYNC B0 ;  /* 0x0000000000007941 */ /* 0x000fea0003800000 */
.L_x_714:
[----:B------:R-:W-:Y:S01]  /*10210*/  ISETP.GE.OR P0, PT, R235, R226, P1 ;  /* 0x000000e2eb00720c */ /* 0x000fe20000f06670 */
[----:B------:R-:W-:-:S12]  /*10220*/  BSSY B0, `(.L_x_716) ;  /* 0x000000d000007945 */ /* 0x000fd80003800000 */
        /* <DEDUP_REMOVED lines=11> */
[----:B----4-:R2:W-:Y:S02]  /*102e0*/  STG.E.128 [R2.64], R24 ;  /* 0x0000001802007986 */ /* 0x0105e4000c101d06 */
.L_x_717:
[----:B------:R-:W-:Y:S05]  /*102f0*/  BSYNC B0 ;  /* 0x0000000000007941 */ /* 0x000fea0003800000 */
.L_x_716:
        /* <DEDUP_REMOVED lines=14> */
.L_x_719:
[----:B------:R-:W-:Y:S05]  /*103e0*/  BSYNC B0 ;  /* 0x0000000000007941 */ /* 0x000fea0003800000 */
.L_x_718:
[----:B------:R-:W-:-:S13]  /*103f0*/  ISETP.GE.OR P1, PT, R231, R226, P1 ;  /* 0x000000e2e700720c */ /* 0x000fda0000f26670 */
[----:B------:R-:W-:Y:S05]  /*10400*/  @P1 EXIT ;  /* 0x000000000000194d */ /* 0x000fea0003800000 */
[----:B------:R-:W-:Y:S02]  /*10410*/  IADD3 R0, P0, R250, 0x60, RZ ;  /* 0x00000060fa007810 */ /* 0x000fe40007f1e0ff */
[----:B------:R-:W-:Y:S02]  /*10420*/  MOV R4, R14 ;  /* 0x0000000e00047202 */ /* 0x000fe40000000f00 */
[----:B------:R-:W-:-:S03]  /*10430*/  IADD3.X R250, RZ, R251, RZ, P0, !PT ;  /* 0x000000fbfffa7210 */ /* 0x000fc600007fe4ff */
[----:B------:R-:W-:-:S04]  /*10440*/  IMAD.WIDE.U32 R4, R0, c[0x0][0x1e8], R4 ;  /* 0x00007a0000047a25 */ /* 0x000fc800078e0004 */
[----:B-12---:R-:W-:Y:S01]  /*10450*/  IMAD R3, R250, c[0x0][0x1e8], RZ ;  /* 0x00007a00fa037a24 */ /* 0x006fe200078e02ff */
[----:B------:R-:W-:-:S03]  /*10460*/  LEA R2, P0, R4, c[0x0][0x1d0], 0x1 ;  /* 0x0000740004027a11 */ /* 0x000fc600078008ff */
[----:B------:R-:W-:-:S05]  /*10470*/  IMAD R3, R0, c[0x0][0x1ec], R3 ;  /* 0x00007b0000037a24 */ /* 0x000fca00078e0203 */
[----:B------:R-:W-:-:S04]  /*10480*/  IADD3 R3, R5, R3, RZ ;  /* 0x0000000305037210 */ /* 0x000fc80007ffe0ff */
[----:B------:R-:W-:-:S05]  /*10490*/  LEA.HI.X R3, R4, c[0x0][0x1d4], R3, 0x1, P0 ;  /* 0x0000750004037a11 */ /* 0x000fca00000f0c03 */
[----:B------:R-:W-:Y:S01]  /*104a0*/  STG.E.128 [R2.64], R32 ;  /* 0x0000002002007986 */ /* 0x000fe2000c101d06 */
[----:B------:R-:W-:Y:S05]  /*104b0*/  EXIT ;  /* 0x000000000000794d */ /* 0x000fea0003800000 */
.L_x_678:
[----:B------:R-:W2:Y:S01]  /*104c0*/  LDC.U8 R0, c[0x0][0x329] ;  /* 0x0000ca40ff007b82 */ /* 0x000ea20000000000 */
[----:B------:R-:W-:Y:S01]  /*104d0*/  ISETP.NE.AND P4, PT, R229, -0x1, PT ;  /* 0xffffffffe500780c */ /* 0x000fe20003f85270 */
[----:B------:R-:W-:Y:S01]  /*104e0*/  BSSY B0, `(.L_x_720) ;  /* 0x000003e000007945 */ /* 0x000fe20003800000 */
[----:B------:R-:W-:Y:S02]  /*104f0*/  SHF.R.S32.HI R3, RZ, 0x1f, R178 ;  /* 0x0000001fff037819 */ /* 0x000fe400000114b2 */
[----:B------:R-:W-:-:S03]  /*10500*/  IADD3 R7, -R176, R7, RZ ;  /* 0x00000007b0077210 */ /* 0x000fc60007ffe1ff */
[----:B------:R-:W3:Y:S06]  /*10510*/  LDC.U8 R2, c[0x0][0x328] ;  /* 0x0000ca00ff027b82 */ /* 0x000eec0000000000 */
[----:B------:R-:W-:Y:S01]  /*10520*/  @!P4 SHF.R.S32.HI R6, RZ, 0x1f, R17 ;  /* 0x0000001fff06c819 */ /* 0x000fe20000011411 */
[----:B------:R-:W-:-:S04]  /*10530*/  @P4 IMAD.WIDE.U32 R4, R229, c[0x0][0x1e8], RZ ;  /* 0x00007a00e5044a25 */ /* 0x000fc800078e00ff */
[----:B------:R-:W-:Y:S02]  /*10540*/  @!P4 IMAD R6, R6, c[0x0][0x1e0], RZ ;  /* 0x000078000606ca24 */ /* 0x000fe400078e02ff */
[----:B-1----:R-:W-:Y:S01]  /*10550*/  @!P4 IMAD.WIDE.U32 R10, R17, c[0x0][0x1e0], RZ ;  /* 0x00007800110aca25 */ /* 0x002fe200078e00ff */
[----:B--2---:R-:W-:-:S03]  /*10560*/  ISETP.NE.AND P0, PT, R0, RZ, PT ;  /* 0x000000ff0000720c */ /* 0x004fc60003f05270 */
[----:B------:R-:W-:Y:S02]  /*10570*/  @!P4 IMAD R6, R17, c[0x0][0x1e4], R6 ;  /* 0x000079001106ca24 */ /* 0x000fe400078e0206 */
[----:B------:R-:W-:Y:S01]  /*10580*/  @!P4 IMAD.MOV.U32 R4, RZ, RZ, R10 ;  /* 0x000000ffff04c224 */ /* 0x000fe200078e000a */
[----:B---3--:R-:W-:Y:S01]  /*10590*/  ISETP.NE.AND P3, PT, R2, RZ, PT ;  /* 0x000000ff0200720c */ /* 0x008fe20003f65270 */
[----:B------:R-:W-:Y:S01]  /*105a0*/  @P4 IMAD R2, R229, c[0x0][0x1ec], R5 ;  /* 0x00007b00e5024a24 */ /* 0x000fe200078e0205 */
[----:B------:R-:W-:Y:S02]  /*105b0*/  @!P4 IADD3 R2, R11, R6, RZ ;  /* 0x000000060b02c210 */ /* 0x000fe40007ffe0ff */
[----:B------:R-:W-:-:S03]  /*105c0*/  ISETP.NE.OR P2, PT, R0, RZ, !P3 ;  /* 0x000000ff0000720c */ /* 0x000fc60005f45670 */
[----:B------:R-:W-:Y:S01]  /*105d0*/  @!P0 IMAD.MOV.U32 R5, RZ, RZ, c[0x0][0x214] ;  /* 0x00008500ff058624 */ /* 0x000fe200078e00ff */
[----:B------:R-:W-:Y:S01]  /*105e0*/  LEA.HI R0, R3, R178, RZ, 0x2 ;  /* 0x000000b203007211 */ /* 0x000fe200078f10ff */
[----:B------:R-:W-:Y:S01]  /*105f0*/  @P0 IMAD.MOV.U32 R3, RZ, RZ, c[0x0][0x210] ;  /* 0x00008400ff030624 */ /* 0x000fe200078e00ff */
[----:B------:R-:W-:Y:S01]  /*10600*/  ISETP.NE.OR P1, PT, R229, -0x1, P2 ;  /* 0xffffffffe500780c */ /* 0x000fe20001725670 */
[----:B------:R-:W-:Y:S01]  /*10610*/  @P0 IMAD.MOV.U32 R6, RZ, RZ, 0x1 ;  /* 0x00000001ff060424 */ /* 0x000fe200078e00ff */
[----:B------:R-:W-:Y:S01]  /*10620*/  LOP3.LUT R9, R0, 0xfffffffc, RZ, 0xc0, !PT ;  /* 0xfffffffc00097812 */ /* 0x000fe200078ec0ff */
[----:B------:R-:W-:Y:S01]  /*10630*/  @P0 IMAD R3, R3, c[0x0][0x214], RZ ;  /* 0x0000850003030a24 */ /* 0x000fe200078e02ff */
[----:B------:R-:W-:Y:S01]  /*10640*/  @!P0 SEL R3, R5, c[0x0][0x234], !P3 ;  /* 0x00008d0005038a07 */ /* 0x000fe20005800000 */
[----:B------:R-:W-:Y:S01]  /*10650*/  CS2R R10, SRZ ;  /* 0x00000000000a7805 */ /* 0x000fe2000001ff00 */
[----:B------:R-:W-:Y:S01]  /*10660*/  SHF.R.S32.HI R5, RZ, 0x1f, R18 ;  /* 0x0000001fff057819 */ /* 0x000fe20000011412 */
[----:B------:R-:W-:-:S02]  /*10670*/  IMAD.IADD R178, R178, 0x1, -R9 ;  /* 0x00000001b2b27824 */ /* 0x000fc400078e0a09 */
[----:B------:R-:W-:Y:S02]  /*10680*/  @!P0 IMAD R6, R3, c[0x0][0x1c0], RZ ;  /* 0x0000700003068a24 */ /* 0x000fe400078e02ff */
[----:B------:R-:W-:Y:S02]  /*10690*/  IMAD.SHL.U32 R9, R178, 0x8, RZ ;  /* 0x00000008b2097824 */ /* 0x000fe400078e00ff */
[C---:B------:R-:W-:Y:S02]  /*106a0*/  IMAD R6, R17.reuse, R6, RZ ;  /* 0x0000000611067224 */ /* 0x040fe400078e02ff */
[----:B------:R-:W-:Y:S01]  /*106b0*/  @!P1 IMAD R229, R17, c[0x0][0x214], RZ ;  /* 0x0000850011e59a24 */ /* 0x000fe200078e02ff */
[----:B------:R-:W-:Y:S01]  /*106c0*/  IADD3 R12, P3, R9, R4, RZ ;  /* 0x00000004090c7210 */ /* 0x000fe20007f7e0ff */
[----:B------:R-:W-:Y:S01]  /*106d0*/  IMAD R5, R5, c[0x0][0x1f0], RZ ;  /* 0x00007c0005057a24 */ /* 0x000fe200078e02ff */
[C---:B------:R-:W-:Y:S01]  /*106e0*/  ISETP.GE.AND P1, PT, R9.reuse, c[0x0][0x220], PT ;  /* 0x0000880009007a0c */ /* 0x040fe20003f26270 */
[----:B------:R-:W-:Y:S01]  /*106f0*/  @!P2 IMAD.MOV.U32 R10, RZ, RZ, R229 ;  /* 0x000000ffff0aa224 */ /* 0x000fe200078e00e5 */
[----:B------:R-:W-:Y:S01]  /*10700*/  LEA.HI.X.SX32 R13, R9, R2, 0x1, P3 ;  /* 0x00000002090d7211 */ /* 0x000fe200018f0eff */
[----:B------:R-:W-:Y:S01]  /*10710*/  IMAD R5, R18, c[0x0][0x1f4], R5 ;  /* 0x00007d0012057a24 */ /* 0x000fe200078e0205 */
[----:B------:R-:W-:-:S02]  /*10720*/  SHF.R.S32.HI R2, RZ, 0x2, R0 ;  /* 0x00000002ff027819 */ /* 0x000fc40000011400 */
[----:B------:R-:W-:Y:S01]  /*10730*/  @P0 MOV R9, c[0x0][0x210] ;  /* 0x0000840000090a02 */ /* 0x000fe20000000f00 */
[----:B------:R-:W-:Y:S01]  /*10740*/  @!P0 IMAD.MOV.U32 R9, RZ, RZ, 0x1 ;  /* 0x00000001ff098424 */ /* 0x000fe200078e00ff */
[----:B------:R-:W-:Y:S01]  /*10750*/  SEL R6, R6, RZ, P2 ;  /* 0x000000ff06067207 */ /* 0x000fe20001000000 */
[----:B------:R-:W-:Y:S01]  /*10760*/  IMAD.WIDE.U32 R12, R18, c[0x0][0x1f0], R12 ;  /* 0x00007c00120c7a25 */ /* 0x000fe200078e000c */
[----:B------:R-:W-:Y:S02]  /*10770*/  ISETP.GE.OR P3, PT, R2, R7, P1 ;  /* 0x000000070200720c */ /* 0x000fe40000f66670 */
[----:B------:R-:W-:Y:S01]  /*10780*/  @!P2 SHF.R.S32.HI R11, RZ, 0x1f, R229 ;  /* 0x0000001fff0ba819 */ /* 0x000fe200000114e5 */
[----:B------:R-:W-:Y:S01]  /*10790*/  IMAD R15, R176, R9, RZ ;  /* 0x00000009b00f7224 */ /* 0x000fe200078e02ff */
[----:B------:R-:W-:Y:S01]  /*107a0*/  ISETP.GE.AND P6, PT, R2, R7, PT ;  /* 0x000000070200720c */ /* 0x000fe20003fc6270 */
[----:B------:R-:W-:Y:S01]  /*107b0*/  IMAD R6, R18, R3, R6 ;  /* 0x0000000312067224 */ /* 0x000fe200078e0206 */
[----:B------:R-:W-:-:S02]  /*107c0*/  SHF.R.S32.HI R3, RZ, 0x1f, R2 ;  /* 0x0000001fff037819 */ /* 0x000fc40000011402 */
[----:B------:R-:W-:Y:S02]  /*107d0*/  SHF.R.S32.HI R19, RZ, 0x1f, R15 ;  /* 0x0000001fff137819 */ /* 0x000fe4000001140f */
        /* <DEDUP_REMOVED lines=14> */
.L_x_721:
[----:B------:R-:W-:Y:S05]  /*108c0*/  BSYNC B0 ;  /* 0x0000000000007941 */ /* 0x000fea0003800000 */
.L_x_720:
[----:B------:R-:W-:Y:S01]  /*108d0*/  IADD3 R6, R2, 0x20, RZ ;  /* 0x0000002002067810 */ /* 0x000fe20007ffe0ff */
[----:B------:R-:W-:Y:S03]  /*108e0*/  BSSY B0, `(.L_x_722) ;  /* 0x000000f000007945 */ /* 0x000fe60003800000 */
[CC--:B------:R-:W-:Y:S02]  /*108f0*/  ISETP.GE.OR P0, PT, R6.reuse, R7.reuse, P1 ;  /* 0x000000070600720c */ /* 0x0c0fe40000f06670 */
[----:B------:R-:W-:-:S11]  /*10900*/  ISETP.GE.AND P5, PT, R6, R7, PT ;  /* 0x000000070600720c */ /* 0x000fd60003fa6270 */
        /* <DEDUP_REMOVED lines=12> */
.L_x_723:
[----:B------:R-:W-:Y:S05]  /*109d0*/  BSYNC B0 ;  /* 0x0000000000007941 */ /* 0x000fea0003800000 */
.L_x_722:
[----:B-1----:R-:W-:Y:S01]  /*109e0*/  IADD3 R4, R2, 0x40, RZ ;  /* 0x0000004002047810 */ /* 0x002fe20007ffe0ff */
[----:B------:R-:W-:Y:S03]  /*109f0*/  BSSY B0, `(.L_x_724) ;  /* 0x000000f000007945 */ /* 0x000fe60003800000 */
[CC--:B------:R-:W-:Y:S02]  /*10a00*/  ISETP.GE.OR P0, PT, R4.reuse, R7.reuse, P1 ;  /* 0x000000070400720c */ /* 0x0c0fe40000f06670 */
[----:B------:R-:W-:-:S11]  /*10a10*/  ISETP.GE.AND P4, PT, R4, R7, PT ;  /* 0x000000070400720c */ /* 0x000fd60003f86270 */
[----:B------:R-:W-:Y:S05]  /*10a20*/  @P0 BRA `(.L_x_725) ;  /* 0x000000b000000947 */ /* 0x000fea0003800000 */
[----:B------:R-:W-:Y:S01]  /*10a30*/  IADD3 R5, P0, R16, 0x40, RZ ;  /* 0x0000004010057810 */ /* 0x000fe20007f1e0ff */
        /* <DEDUP_REMOVED lines=10> */
.L_x_725:
[----:B------:R-:W-:Y:S05]  /*10ae0*/  BSYNC B0 ;  /* 0x0000000000007941 */ /* 0x000fea0003800000 */
.L_x_724:
[----:B------:R-:W-:Y:S01]  /*10af0*/  IADD3 R0, R2, 0x60, RZ ;  /* 0x0000006002007810 */ /* 0x000fe20007ffe0ff */
        /* <DEDUP_REMOVED lines=14> */
.L_x_727:
[----:B------:R-:W-:Y:S05]  /*10be0*/  BSYNC B0 ;  /* 0x0000000000007941 */ /* 0x000fea0003800000 */
.L_x_726:
[C---:B------:R-:W-:Y:S02]  /*10bf0*/  ISETP.NE.OR P6, PT, R178.reuse, RZ, P6 ;  /* 0x000000ffb200720c */ /* 0x040fe400037c5670 */
[C---:B------:R-:W-:Y:S02]  /*10c00*/  ISETP.NE.OR P5, PT, R178.reuse, RZ, P5 ;  /* 0x000000ffb200720c */ /* 0x040fe40002fa5670 */
[C---:B------:R-:W-:Y:S02]  /*10c10*/  ISETP.NE.OR P4, PT, R178.reuse, RZ, P4 ;  /* 0x000000ffb200720c */ /* 0x040fe40002785670 */
[----:B------:R-:W-:-:S07]  /*10c20*/  ISETP.NE.OR P0, PT, R178, RZ, P0 ;  /* 0x000000ffb200720c */ /* 0x000fce0000705670 */
[-C--:B------:R-:W-:Y:S02]  /*10c30*/  @!P6 IMAD R7, R2, R9.reuse, RZ ;  /* 0x000000090207e224 */ /* 0x080fe400078e02ff */
[-C--:B------:R-:W-:Y:S02]  /*10c40*/  @!P5 IMAD R2, R6, R9.reuse, RZ ;  /* 0x000000090602d224 */ /* 0x080fe400078e02ff */
[----:B------:R-:W-:Y:S01]  /*10c50*/  @!P4 IMAD R4, R4, R9, RZ ;  /* 0x000000090404c224 */ /* 0x000fe200078e02ff */
[CC--:B------:R-:W-:Y:S02]  /*10c60*/  @!P6 IADD3 R6, P1, R7.reuse, R15.reuse, RZ ;  /* 0x0000000f0706e210 */ /* 0x0c0fe40007f3e0ff */
[----:B------:R-:W-:Y:S02]  /*10c70*/  @!P5 IADD3 R3, P2, R2, R15, RZ ;  /* 0x0000000f0203d210 */ /* 0x000fe40007f5e0ff */
[----:B------:R-:W-:Y:S02]  /*10c80*/  @!P6 LEA.HI.X.SX32 R7, R7, R10, 0x1, P1 ;  /* 0x0000000a0707e211 */ /* 0x000fe400008f0eff */
[----:B--2---:R-:W-:-:S02]  /*10c90*/  @!P6 LEA R16, P3, R6, c[0x0][0x200], 0x2 ;  /* 0x000080000610ea11 */ /* 0x004fc400078610ff */
[----:B------:R-:W-:Y:S02]  /*10ca0*/  @!P4 IADD3 R5, P1, R4, R15, RZ ;  /* 0x0000000f0405c210 */ /* 0x000fe40007f3e0ff */
[-C--:B------:R-:W-:Y:S02]  /*10cb0*/  @!P5 LEA.HI.X.SX32 R2, R2, R10.reuse, 0x1, P2 ;  /* 0x0000000a0202d211 */ /* 0x080fe400010f0eff */
[----:B------:R-:W-:Y:S02]  /*10cc0*/  @!P6 LEA.HI.X R17, R6, c[0x0][0x204], R7, 0x2, P3 ;  /* 0x000081000611ea11 */ /* 0x000fe400018f1407 */
[----:B------:R-:W-:Y:S02]  /*10cd0*/  @!P5 LEA R12, P2, R3, c[0x0][0x200], 0x2 ;  /* 0x00008000030cda11 */ /* 0x000fe400078410ff */
[----:B------:R-:W-:Y:S02]  /*10ce0*/  @!P4 LEA.HI.X.SX32 R4, R4, R10, 0x1, P1 ;  /* 0x0000000a0404c211 */ /* 0x000fe400008f0eff */
        /* <DEDUP_REMOVED lines=10> */
[----:B------:R-:W-:Y:S02]  /*10d90*/  IMAD R0, R0, R9, RZ ;  /* 0x0000000900007224 */ /* 0x000fe400078e02ff */
[----:B--2---:R-:W-:-:S03]  /*10da0*/  IMAD.MOV.U32 R5, RZ, RZ, 0x7f800000 ;  /* 0x7f800000ff057424 */ /* 0x004fc600078e00ff */
[----:B------:R-:W-:-:S04]  /*10db0*/  IADD3 R15, P0, R0, R15, RZ ;  /* 0x0000000f000f7210 */ /* 0x000fc80007f1e0ff */
[----:B------:R-:W-:Y:S02]  /*10dc0*/  LEA.HI.X.SX32 R0, R0, R10, 0x1, P0 ;  /* 0x0000000a00007211 */ /* 0x000fe400000f0eff */
[----:B------:R-:W-:-:S04]  /*10dd0*/  LEA R2, P0, R15, c[0x0][0x200], 0x2 ;  /* 0x000080000f027a11 */ /* 0x000fc800078010ff */
[----:B------:R-:W-:-:S05]  /*10de0*/  LEA.HI.X R3, R15, c[0x0][0x204], R0, 0x2, P0 ;  /* 0x000081000f037a11 */ /* 0x000fca00000f1400 */
[----:B------:R-:W-:Y:S01]  /*10df0*/  STG.E [R2.64], R5 ;  /* 0x0000000502007986 */ /* 0x000fe2000c101906 */
[----:B------:R-:W-:Y:S05]  /*10e00*/  EXIT ;  /* 0x000000000000794d */ /* 0x000fea0003800000 */
.L_x_728:
        /* <DEDUP_REMOVED lines=15> */
.L_x_1141:


//--------------------- .text._ZN5flash16flash_fwd_kernelI23Flash_fwd_kernel_traitsILi32ELi128ELi128ELi4ELb0ELb0EN7cutlass6half_tE19Flash_kernel_traitsILi32ELi128ELi128ELi4ES3_EELb1ELb0ELb1ELb0ELb0ELb1ELb0ELb0EEEvNS_16Flash_fwd_paramsE --------------------------
	.section	.text._ZN5flash16flash_fwd_kernelI23Flash_fwd_kernel_traitsILi32ELi128ELi128ELi4ELb0ELb0EN7cutlass6half_tE19Flash_kernel_traitsILi32ELi128ELi128ELi4ES3_EELb1ELb0ELb1ELb0ELb0ELb1ELb0ELb0EEEvNS_16Flash_fwd_paramsE,"ax",@progbits
	.sectioninfo	@"SHI_REGISTERS=255"
	.align	128
        .global         _ZN5flash16flash_fwd_kernelI23Flash_fwd_kernel_traitsILi32ELi128ELi128ELi4ELb0ELb0EN7cutlass6half_tE19Flash_kernel_traitsILi32ELi128ELi128ELi4ES3_EELb1ELb0ELb1ELb0ELb0ELb1ELb0ELb0EEEvNS_16Flash_fwd_paramsE
        .type           _ZN5flash16flash_fwd_kernelI23Flash_fwd_kernel_traitsILi32ELi128ELi128ELi4ELb0ELb0EN7cutlass6half_tE19Flash_kernel_traitsILi32ELi128ELi128ELi4ES3_EELb1ELb0ELb1ELb0ELb0ELb1ELb0ELb0EEEvNS_16Flash_fwd_paramsE,@function
        .size           _ZN5flash16flash_fwd_kernelI23Flash_fwd_kernel_traitsILi32ELi128ELi128ELi4ELb0ELb0EN7cutlass6half_tE19Flash_kernel_traitsILi32ELi128ELi128ELi4ES3_EELb1ELb0ELb1ELb0ELb0ELb1ELb0ELb0EEEvNS_16Flash_fwd_paramsE,(.L_x_1142 - _ZN5flash16flash_fwd_kernelI23Flash_fwd_kernel_traitsILi32ELi128ELi128ELi4ELb0ELb0EN7cutlass6half_tE19Flash_kernel_traitsILi32ELi128ELi128ELi4ES3_EELb1ELb0ELb1ELb0ELb0ELb1ELb0ELb0EEEvNS_16Flash_fwd_paramsE)
        .other          _ZN5flash16flash_fwd_kernelI23Flash_fwd_kernel_traitsILi32ELi128ELi128ELi4ELb0ELb0EN7cutlass6half_tE19Flash_kernel_traitsILi32ELi128ELi128ELi4ES3_EELb1ELb0ELb1ELb0ELb0ELb1ELb0ELb0EEEvNS_16Flash_fwd_paramsE,@"STO_CUDA_ENTRY STV_DEFAULT"
_ZN5flash16flash_fwd_kernelI23Flash_fwd_kernel_traitsILi32ELi128ELi128ELi4ELb0ELb0EN7cutlass6half_tE19Flash_kernel_traitsILi32ELi128ELi128ELi4ES3_EELb1ELb0ELb1ELb0ELb0ELb1ELb0ELb0EEEvNS_16Flash_fwd_paramsE:
.text._ZN5flash16flash_fwd_kernelI23Flash_fwd_kernel_traitsILi32ELi128ELi128ELi4ELb0ELb0EN7cutlass6half_tE19Flash_kernel_traitsILi32ELi128ELi128ELi4ES3_EELb1ELb0ELb1ELb0ELb0ELb1ELb0ELb0EEEvNS_16Flash_fwd_paramsE:
        /* <DEDUP_REMOVED lines=14> */
[----:B------:R-:W3:Y:S04]  /*00e0*/  @P2 LDG.E.64 R4, [R4.64] ;  /* 0x0000001804042981 */ /* 0x000ee8000c1e1b00 */
[----:B------:R-:W4:Y:S01]  /*00f0*/  @P2 LDG.E.64 R6, [R2.64] ;  /* 0x0000001802062981 */ /* 0x000f22000c1e1b00 */
[----:B------:R-:W5:Y:S01]  /*0100*/  S2UR UR13, SR_CTAID.Y ;  /* 0x00000000000d79c3 */ /* 0x000f620000002600 */
[----:B------:R-:W-:Y:S02]  /*0110*/  UISETP.NE.U32.AND UP2, UPT, URZ, UR6, UPT ;  /* 0x000000063f00728c */ /* 0x000fe4000bf45070 */
[----:B------:R-:W-:Y:S02]  /*0120*/  UISETP.NE.U32.AND UP1, UPT, URZ, UR4, UPT ;  /* 0x000000043f00728c */ /* 0x000fe4000bf25070 */
[----:B------:R-:W-:-:S02]  /*0130*/  UISETP.NE.AND.EX UP2, UPT, URZ, UR7, UPT, UP2 ;  /* 0x000000073f00728c */ /* 0x000fc4000bf45320 */
[----:B------:R-:W-:Y:S01]  /*0140*/  ULDC.64 UR14, c[0x0][0x240] ;  /* 0x00009000000e7ab9 */ /* 0x000fe20000000a00 */
[----:B------:R-:W1:Y:S01]  /*0150*/  S2UR UR9, SR_CTAID.Z ;  /* 0x00000000000979c3 */ /* 0x000e620000002700 */
[----:B------:R-:W-:Y:S02]  /*0160*/  UMOV UR7, 0x4 ;  /* 0x0000000400077882 */ /* 0x000fe40000000000 */
[----:B------:R-:W-:Y:S01]  /*0170*/  PLOP3.LUT P0, PT, PT, PT, UP2, 0x80, 0x0 ;  /* 0x000000000000781c */ /* 0x000fe20003f0f028 */
[----:B------:R-:W-:Y:S02]  /*0180*/  UISETP.NE.AND.EX UP1, UPT, URZ, UR5, UPT, UP1 ;  /* 0x000000053f00728c */ /* 0x000fe4000bf25310 */
[----:B------:R-:W-:Y:S02]  /*0190*/  ULDC.U8 UR6, c[0x0][0x312] ;  /* 0x0000c48000067ab9 */ /* 0x000fe40000000000 */
[----:B------:R-:W-:Y:S02]  /*01a0*/  ULDC.64 UR4, c[0x0][0x248] ;  /* 0x0000920000047ab9 */ /* 0x000fe40000000a00 */
[----:B------:R-:W-:-:S02]  /*01b0*/  UISETP.NE.AND UP3, UPT, UR6, URZ, UPT ;  /* 0x0000003f0600728c */ /* 0x000fc4000bf65270 */
[----:B------:R-:W-:Y:S02]  /*01c0*/  UISETP.EQ.U32.AND UP0, UPT, URZ, UR4, UPT ;  /* 0x000000043f00728c */ /* 0x000fe4000bf02070 */
[----:B-----5:R-:W-:Y:S02]  /*01d0*/  UIMAD.WIDE UR14, UR13, UR7, UR14 ;  /* 0x000000070d0e72a5 */ /* 0x020fe4000f8e020e */
[----:B------:R-:W-:-:S04]  /*01e0*/  UISETP.EQ.OR.EX UP0, UPT, URZ, UR5, !UP3, UP0 ;  /* 0x000000053f00728c */ /* 0x000fc8000df02700 */
[----:B------:R-:W-:Y:S01]  /*01f0*/  IMAD.U32 R12, RZ, RZ, UR14 ;  /* 0x0000000eff0c7e24 */ /* 0x000fe2000f8e00ff */
[----:B-1----:R-:W-:Y:S01]  /*0200*/  ULOP3.LUT UR8, UR9, UR10, UR13, 0xfe, !UPT ;  /* 0x0000000a09087292 */ /* 0x002fe2000f8efe0d */
[----:B------:R-:W-:-:S05]  /*0210*/  IMAD.U32 R13, RZ, RZ, UR15 ;  /* 0x0000000fff0d7e24 */ /* 0x000fca000f8e00ff */
[----:B--2---:R-:W-:Y:S01]  /*0220*/  LOP3.LUT P3, RZ, R153, UR8, RZ, 0xfc, !PT ;  /* 0x0000000899ff7c12 */ /* 0x004fe2000f86fcff */
[----:B------:R-:W-:Y:S02]  /*0230*/  ULDC.64 UR4, c[0x0][0x248] ;  /* 0x0000920000047ab9 */ /* 0x000fe40000000a00 */
[----:B------:R-:W-:-:S10]  /*0240*/  UIMAD.WIDE UR4, UR13, UR7, UR4 ;  /* 0x000000070d0472a5 */ /* 0x000fd4000f8e0204 */
[----:B------:R-:W-:Y:S02]  /*0250*/  @!P3 IMAD.MOV.U32 R14, RZ, RZ, c[0x0][0x308] ;  /* 0x0000c200ff0eb624 */ /* 0x000fe400078e00ff */
[----:B------:R-:W-:Y:S01]  /*0260*/  @!P3 IMAD.MOV.U32 R15, RZ, RZ, c[0x0][0x30c] ;  /* 0x0000c300ff0fb624 */ /* 0x000fe200078e00ff */
[----:B------:R-:W-:Y:S02]  /*0270*/  ULDC.64 UR14, c[0x0][0x250] ;  /* 0x00009400000e7ab9 */ /* 0x000fe40000000a00 */
[----:B------:R-:W-:-:S06]  /*0280*/  @UP1 UIMAD.WIDE UR14, UR13, UR7, UR14 ;  /* 0x000000070d0e12a5 */ /* 0x000fcc000f8e020e */
[----:B------:R-:W-:Y:S02]  /*0290*/  IMAD.U32 R10, RZ, RZ, UR14 ;  /* 0x0000000eff0a7e24 */ /* 0x000fe4000f8e00ff */
[----:B------:R-:W-:Y:S01]  /*02a0*/  IMAD.U32 R11, RZ, RZ, UR15 ;  /* 0x0000000fff0b7e24 */ /* 0x000fe2000f8e00ff */
[----:B---3--:R-:W1:Y:S01]  /*02b0*/  @P2 R2UR UR26, R4 ;  /* 0x00000000041a23c2 */ /* 0x008e6200000e0000 */
[----:B----4-:R-:W-:-:S07]  /*02c0*/  @P2 IADD3 R2, P1, R6, c[0x0][0x300], RZ ;  /* 0x0000c00006022a10 */ /* 0x010fce0007f3e0ff */
[----:B------:R-:W2:Y:S01]  /*02d0*/  @P2 R2UR UR27, R5 ;  /* 0x00000000051b23c2 */ /* 0x000ea200000e0000 */
[----:B------:R-:W-:Y:S02]  /*02e0*/  @P2 IADD3.X R3, RZ, R7, RZ, P1, !PT ;  /* 0x00000007ff032210 */ /* 0x000fe40000ffe4ff */
[----:B------:R-:W-:-:S03]  /*02f0*/  PLOP3.LUT P2, PT, PT, PT, UP0, 0x80, 0x0 ;  /* 0x000000000000781c */ /* 0x000fc60003f4f008 */
[----:B------:R-:W-:Y:S01]  /*0300*/  @!P3 STG.E.64 [R14.64+0x8], R2 ;  /* 0x000008020e00b986 */ /* 0x000fe2000c101b18 */
[----:B-1----:R-:W-:Y:S02]  /*0310*/  IMAD.U32 R4, RZ, RZ, UR26 ;  /* 0x0000001aff047e24 */ /* 0x002fe4000f8e00ff */
[----:B--2---:R-:W-:-:S05]  /*0320*/  IMAD.U32 R5, RZ, RZ, UR27 ;  /* 0x0000001bff057e24 */ /* 0x004fca000f8e00ff */
[----:B------:R1:W-:Y:S04]  /*0330*/  @!P3 STG.E.64 [R14.64], R4 ;  /* 0x000000040e00b986 */ /* 0x0003e8000c101b18 */
[----:B------:R2:W3:Y:S04]  /*0340*/  @P0 LDG.E R8, [R12.64] ;  /* 0x000000180c080981 */ /* 0x0004e8000c1e1900 */
[----:B------:R2:W4:Y:S01]  /*0350*/  @P0 LDG.E R7, [R12.64+0x4] ;  /* 0x000004180c070981 */ /* 0x000522000c1e1900 */
[----:B------:R-:W-:-:S13]  /*0360*/  PLOP3.LUT P1, PT, PT, PT, UP1, 0x80, 0x0 ;  /* 0x000000000000781c */ /* 0x000fda0003f2f018 */
[----:B------:R-:W5:Y:S01]  /*0370*/  @P1 LDG.E R0, [R10.64] ;  /* 0x000000180a001981 */ /* 0x000f62000c1e1900 */
[----:B-1----:R-:W-:Y:S01]  /*0380*/  MOV R4, UR4 ;  /* 0x0000000400047c02 */ /* 0x002fe20008000f00 */
[----:B------:R-:W-:-:S05]  /*0390*/  IMAD.U32 R5, RZ, RZ, UR5 ;  /* 0x00000005ff057e24 */ /* 0x000fca000f8e00ff */
[----:B------:R-:W5:Y:S01]  /*03a0*/  @!P2 LDG.E R6, [R4.64] ;  /* 0x000000180406a981 */ /* 0x000f62000c1e1900 */
[----:B------:R-:W-:Y:S01]  /*03b0*/  UMOV UR22, 0xffffffff ;  /* 0xffffffff00167882 */ /* 0x000fe20000000000 */
[----:B--2---:R-:W-:Y:S01]  /*03c0*/  SHF.R.S32.HI R12, RZ, 0x1f, R153 ;  /* 0x0000001fff0c7819 */ /* 0x004fe20000011499 */
[----:B------:R-:W-:-:S03]  /*03d0*/  UMOV UR15, 0xffffffff ;  /* 0xffffffff000f7882 */ /* 0x000fc60000000000 */
[----:B------:R-:W-:Y:S01]  /*03e0*/  LEA.HI R152, R12, R153, RZ, 0x5 ;  /* 0x000000990c987211 */ /* 0x000fe200078f28ff */
[----:B------:R-:W-:Y:S02]  /*03f0*/  ULDC UR4, c[0x0][0x1c0] ;  /* 0x0000700000047ab9 */ /* 0x000fe40000000800 */
[----:B------:R-:W-:Y:S01]  /*0400*/  UIMAD UR4, UR13, UR4, UR9 ;  /* 0x000000040d0472a4 */ /* 0x000fe2000f8e0209 */
[----:B------:R-:W-:Y:S01]  /*0410*/  LOP3.LUT R154, R152, 0xffffffe0, RZ, 0xc0, !PT ;  /* 0xffffffe0989a7812 */ /* 0x000fe200078ec0ff */
[----:B------:R-:W-:Y:S02]  /*0420*/  UMOV UR14, URZ ;  /* 0x0000003f000e7c82 */ /* 0x000fe40008000000 */
[----:B------:R-:W-:Y:S02]  /*0430*/  USHF.L.U32 UR5, UR4, 0x5, URZ ;  /* 0x0000000504057899 */ /* 0x000fe4000800063f */
[----:B------:R-:W-:Y:S02]  /*0440*/  IMAD.IADD R154, R153, 0x1, -R154 ;  /* 0x00000001999a7824 */ /* 0x000fe400078e0a9a */
[----:B------:R-:W-:Y:S01]  /*0450*/  USHF.R.S32.HI UR4, URZ, 0x1f, UR5 ;  /* 0x0000001f3f047899 */ /* 0x000fe20008011405 */
[----:B---3--:R-:W1:Y:S08]  /*0460*/  @P0 R2UR UR22, R8 ;  /* 0x00000000081603c2 */ /* 0x008e7000000e0000 */
[----:B----4-:R-:W1:Y:S08]  /*0470*/  @P0 R2UR UR12, R7 ;  /* 0x00000000070c03c2 */ /* 0x010e7000000e0000 */
[----:B-----5:R2:W3:Y:S08]  /*0480*/  @P1 R2UR UR14, R0 ;  /* 0x00000000000e13c2 */ /* 0x0204f000000e0000 */
[----:B------:R4:W3:Y:S01]  /*0490*/  @!P2 R2UR UR15, R6 ;  /* 0x00000000060fa3c2 */ /* 0x0008e200000e0000 */
[----:B------:R-:W-:-:S04]  /*04a0*/  ISETP.NE.U32.AND P2, PT, RZ, c[0x0][0x248], PT ;  /* 0x00009200ff007a0c */ /* 0x000fc80003f45070 */
[----:B------:R-:W-:Y:S01]  /*04b0*/  ISETP.NE.AND.EX P2, PT, RZ, c[0x0][0x24c], PT, P2 ;  /* 0x00009300ff007a0c */ /* 0x000fe20003f45320 */
[----:B-1----:R-:W-:Y:S01]  /*04c0*/  @UP2 UIADD3 UR12, UR12, -UR22, URZ ;  /* 0x800000160c0c2290 */ /* 0x002fe2000fffe03f */
[--C-:B------:R-:W-:Y:S02]  /*04d0*/  IADD3 R168, P1, P0, R2, UR5, R154.reuse ;  /* 0x0000000502a87c10 */ /* 0x100fe4000f83e09a */
[----:B--2---:R-:W-:-:S04]  /*04e0*/  SHF.R.S32.HI R0, RZ, 0x1f, R154 ;  /* 0x0000001fff007819 */ /* 0x004fc8000001149a */
[----:B------:R-:W-:Y:S01]  /*04f0*/  @!UP2 ULDC UR12, c[0x0][0x214] ;  /* 0x00008500000caab9 */ /* 0x000fe20000000800 */
[----:B------:R-:W-:-:S04]  /*0500*/  IADD3.X R0, R3, UR4, R0, P1, P0 ;  /* 0x0000000403007c10 */ /* 0x000fc80008fe0400 */
[----:B---34-:R-:W-:Y:S05]  /*0510*/  @!P2 BRA `(.L_x_729) ;  /* 0x000000700000a947 */ /* 0x018fea0003800000 */
[----:B------:R-:W-:-:S13]  /*0520*/  PLOP3.LUT P0, PT, PT, PT, UP3, 0x80, 0x0 ;  /* 0x000000000000781c */ /* 0x000fda0003f0f038 */
[----:B------:R-:W2:Y:S04]  /*0530*/  @P0 LDG.E R2, [R4.64+0x4] ;  /* 0x0000041804020981 */ /* 0x000ea8000c1e1900 */
[----:B------:R-:W3:Y:S01]  /*0540*/  @!P0 LDG.E R3, [R4.64] ;  /* 0x0000001804038981 */ /* 0x000ee2000c1e1900 */
[----:B--2---:R-:W1:Y:S02]  /*0550*/  @P0 R2UR UR6, R2 ;  /* 0x00000000020603c2 */ /* 0x004e6400000e0000 */
[----:B-1----:R-:W-:-:S11]  /*0560*/  @UP3 UIADD3 UR6, UR6, -UR15, URZ ;  /* 0x8000000f06063290 */ /* 0x002fd6000fffe03f */
[----:B---3--:R1:W2:Y:S02]  /*0570*/  @!P0 R2UR UR6, R3 ;  /* 0x00000000030683c2 */ /* 0x0082a400000e0000 */
[----:B-12---:R-:W-:Y:S05]  /*0580*/  BRA `(.L_x_730) ;  /* 0x0000001000007947 */ /* 0x006fea0003800000 */
.L_x_729:
[----:B------:R-:W-:Y:S02]  /*0590*/  ULDC UR6, c[0x0][0x218] ;  /* 0x0000860000067ab9 */ /* 0x000fe40000000800 */
.L_x_730:
        /* <DEDUP_REMOVED lines=48> */
[----:B------:R-:W-:Y:S01]  /*08a0*/  ULDC.64 UR4, c[0x0][0x1e0] ;  /* 0x0000780000047ab9 */ /* 0x000fe20000000a00 */
[----:B------:R-:W-:Y:S01]  /*08b0*/  LOP3.LUT R0, R10, 0x1ffffffc, RZ, 0xc0, !PT ;  /* 0x1ffffffc0a007812 */ /* 0x000fe200078ec0ff */
[----:B------:R-:W-:Y:S01]  /*08c0*/  USHF.R.S32.HI UR17, URZ, 0x1f, UR9 ;  /* 0x0000001f3f117899 */ /* 0x000fe20008011409 */
[----:B------:R-:W2:Y:S01]  /*08d0*/  S2R R13, SR_CTAID.X ;  /* 0x00000000000d7919 */ /* 0x000ea20000002500 */
[----:B------:R-:W-:Y:S01]  /*08e0*/  ULDC UR11, c[0x0][0x214] ;  /* 0x00008500000b7ab9 */ /* 0x000fe20000000800 */
[----:B------:R-:W-:Y:S01]  /*08f0*/  SHF.R.S32.HI R10, RZ, 0x2, R10 ;  /* 0x00000002ff0a7819 */ /* 0x000fe2000001140a */
[----:B------:R-:W-:Y:S01]  /*0900*/  ULDC UR8, c[0x0][0x234] ;  /* 0x00008d0000087ab9 */ /* 0x000fe20000000800 */
[----:B------:R-:W-:Y:S01]  /*0910*/  IMAD.IADD R0, R153, 0x1, -R0 ;  /* 0x0000000199007824 */ /* 0x000fe200078e0a00 */
[----:B------:R-:W-:Y:S01]  /*0920*/  @!UP0 USHF.R.S32.HI UR16, URZ, 0x1f, UR13 ;  /* 0x0000001f3f108899 */ /* 0x000fe2000801140d */
[----:B------:R-:W-:Y:S01]  /*0930*/  SHF.R.S32.HI R11, RZ, 0x1f, R10 ;  /* 0x0000001fff0b7819 */ /* 0x000fe2000001140a */
[----:B------:R-:W-:Y:S01]  /*0940*/  @UP0 UIMAD.WIDE.U32 UR14, UR22, UR6, URZ ;  /* 0x00000006160e02a5 */ /* 0x000fe2000f8e003f */
[----:B------:R-:W-:Y:S01]  /*0950*/  IMAD.SHL.U32 R0, R0, 0x8, RZ ;  /* 0x0000000800007824 */ /* 0x000fe200078e00ff */
[----:B------:R-:W-:Y:S01]  /*0960*/  @!UP0 UIMAD UR16, UR16, UR4, URZ ;  /* 0x00000004101082a4 */ /* 0x000fe2000f8e023f */
[----:B------:R-:W-:Y:S01]  /*0970*/  BSSY B0, `(.L_x_732) ;  /* 0x0000036000007945 */ /* 0x000fe20003800000 */
[----:B------:R-:W-:-:S02]  /*0980*/  @!UP0 UIMAD.WIDE.U32 UR18, UR13, UR4, URZ ;  /* 0x000000040d1282a5 */ /* 0x000fc4000f8e003f */
[----:B------:R-:W-:Y:S02]  /*0990*/  @UP0 UIMAD UR7, UR22, UR7, UR15 ;  /* 0x00000007160702a4 */ /* 0x000fe4000f8e020f */
[----:B------:R-:W-:Y:S02]  /*09a0*/  ULDC.U8 UR4, c[0x0][0x329] ;  /* 0x0000ca4000047ab9 */ /* 0x000fe40000000000 */
[----:B------:R-:W-:Y:S02]  /*09b0*/  UISETP.NE.AND UP2, UPT, UR4, URZ, UPT ;  /* 0x0000003f0400728c */ /* 0x000fe4000bf45270 */
[----:B------:R-:W-:Y:S02]  /*09c0*/  ULDC.U8 UR15, c[0x0][0x328] ;  /* 0x0000ca00000f7ab9 */ /* 0x000fe40000000000 */
[----:B------:R-:W-:Y:S02]  /*09d0*/  UISETP.NE.AND UP3, UPT, UR15, URZ, UPT ;  /* 0x0000003f0f00728c */ /* 0x000fe4000bf65270 */
[----:B------:R-:W-:Y:S01]  /*09e0*/  @!UP0 UIMAD UR16, UR13, UR5, UR16 ;  /* 0x000000050d1082a4 */ /* 0x000fe2000f8e0210 */
[----:B--2---:R-:W-:Y:S01]  /*09f0*/  IMAD.WIDE R12, R13, 0x80, R10 ;  /* 0x000000800d0c7825 */ /* 0x004fe200078e020a */
[----:B------:R-:W-:-:S02]  /*0a00*/  UISETP.EQ.AND UP3, UPT, UR4, URZ, UP3 ;  /* 0x0000003f0400728c */ /* 0x000fc40009f62270 */
[----:B------:R-:W-:Y:S02]  /*0a10*/  ULDC UR6, c[0x0][0x1c0] ;  /* 0x0000700000067ab9 */ /* 0x000fe40000000800 */
[----:B------:R-:W-:Y:S02]  /*0a20*/  ULDC.64 UR4, c[0x0][0x1f0] ;  /* 0x00007c0000047ab9 */ /* 0x000fe40000000a00 */
[----:B------:R-:W-:Y:S02]  /*0a30*/  UIMAD UR4, UR17, UR4, URZ ;  /* 0x00000004110472a4 */ /* 0x000fe4000f8e023f */
[----:B------:R-:W-:Y:S02]  /*0a40*/  @!UP2 UISETP.NE.AND UP1, UPT, UR15, URZ, UPT ;  /* 0x0000003f0f00a28c */ /* 0x000fe4000bf25270 */
[----:B------:R-:W-:Y:S02]  /*0a50*/  @UP0 UMOV UR17, UR14 ;  /* 0x0000000e00110c82 */ /* 0x000fe40008000000 */
[----:B------:R-:W-:-:S02]  /*0a60*/  @UP2 ULDC UR14, c[0x0][0x210] ;  /* 0x00008400000e2ab9 */ /* 0x000fc40000000800 */
[----:B------:R-:W-:Y:S02]  /*0a70*/  @UP2 UIMAD UR14, UR14, UR11, URZ ;  /* 0x0000000b0e0e22a4 */ /* 0x000fe4000f8e023f */
[----:B------:R-:W-:Y:S02]  /*0a80*/  @!UP2 USEL UR14, UR11, UR8, !UP1 ;  /* 0x000000080b0ea287 */ /* 0x000fe4000c800000 */
[----:B------:R-:W-:Y:S02]  /*0a90*/  @UP2 UMOV UR20, 0x1 ;  /* 0x0000000100142882 */ /* 0x000fe40000000000 */
[----:B------:R-:W-:Y:S02]  /*0aa0*/  @!UP2 UIMAD UR20, UR14, UR6, URZ ;  /* 0x000000060e14a2a4 */ /* 0x000fe4000f8e023f */
[----:B------:R-:W-:Y:S02]  /*0ab0*/  @!UP0 UMOV UR17, UR18 ;  /* 0x0000001200118c82 */ /* 0x000fe40008000000 */
[----:B------:R-:W-:Y:S01]  /*0ac0*/  @!UP0 UIADD3 UR7, UR19, UR16, URZ ;  /* 0x0000001013078290 */ /* 0x000fe2000fffe03f */
[----:B------:R-:W-:Y:S01]  /*0ad0*/  IADD3 R2, P0, R0, UR17, RZ ;  /* 0x0000001100027c10 */ /* 0x000fe2000ff1e0ff */
[----:B------:R-:W-:-:S02]  /*0ae0*/  UIADD3 UR12, -UR10, UR12, URZ ;  /* 0x0000000c0a0c7290 */ /* 0x000fc4000fffe13f */
[----:B------:R-:W-:Y:S02]  /*0af0*/  @UP3 UIMAD UR15, UR13, UR11, URZ ;  /* 0x0000000b0d0f32a4 */ /* 0x000fe4000f8e023f */
[----:B------:R-:W-:Y:S01]  /*0b00*/  UIMAD UR20, UR13, UR20, URZ ;  /* 0x000000140d1472a4 */ /* 0x000fe2000f8e023f */
[----:B------:R-:W-:Y:S01]  /*0b10*/  LEA.HI.X.SX32 R3, R0, UR7, 0x1, P0 ;  /* 0x0000000700037c11 */ /* 0x000fe200080f0eff */
[----:B------:R-:W-:Y:S01]  /*0b20*/  @UP3 USEL UR15, UR15, UR22, !UP0 ;  /* 0x000000160f0f3287 */ /* 0x000fe2000c000000 */
[----:B------:R-:W-:Y:S01]  /*0b30*/  ISETP.GE.AND P0, PT, R10, UR12, PT ;  /* 0x0000000c0a007c0c */ /* 0x000fe2000bf06270 */
[----:B------:R-:W-:Y:S02]  /*0b40*/  @UP2 ULDC UR21, c[0x0][0x210] ;  /* 0x0000840000152ab9 */ /* 0x000fe40000000800 */
[----:B------:R-:W-:Y:S01]  /*0b50*/  USEL UR20, UR20, URZ, !UP3 ;  /* 0x0000003f14147287 */ /* 0x000fe2000d800000 */
[----:B-1----:R-:W-:Y:S01]  /*0b60*/  IMAD.WIDE.U32 R6, R6, c[0x0][0x1f0], R2 ;  /* 0x00007c0006067a25 */ /* 0x002fe200078e0002 */
[----:B------:R-:W-:-:S02]  /*0b70*/  @!UP2 UMOV UR21, 0x1 ;  /* 0x000000010015a882 */ /* 0x000fc40000000000 */
[----:B------:R-:W-:Y:S02]  /*0b80*/  UIMAD UR10, UR10, UR21, URZ ;  /* 0x000000150a0a72a4 */ /* 0x000fe4000f8e023f */
[----:B------:R-:W-:Y:S02]  /*0b90*/  UIMAD UR20, UR9, UR14, UR20 ;  /* 0x0000000e091472a4 */ /* 0x000fe4000f8e0214 */
[----:B------:R-:W-:Y:S02]  /*0ba0*/  @!UP3 UMOV UR26, URZ ;  /* 0x0000003f001abc82 */ /* 0x000fe40008000000 */
[----:B------:R-:W-:Y:S02]  /*0bb0*/  @UP3 UMOV UR26, UR15 ;  /* 0x0000000f001a3c82 */ /* 0x000fe40008000000 */
[----:B------:R-:W-:Y:S02]  /*0bc0*/  UIMAD UR4, UR9, UR5, UR4 ;  /* 0x00000005090472a4 */ /* 0x000fe4000f8e0204 */
[----:B------:R-:W-:-:S02]  /*0bd0*/  @!UP3 UMOV UR27, URZ ;  /* 0x0000003f001bbc82 */ /* 0x000fc40008000000 */
        /* <DEDUP_REMOVED lines=15> */
.L_x_733:
[----:B------:R-:W-:Y:S05]  /*0cd0*/  BSYNC B0 ;  /* 0x0000000000007941 */ /* 0x000fea0003800000 */
.L_x_732:
[----:B------:R-:W-:Y:S01]  /*0ce0*/  IADD3 R5, R10, 0x20, RZ ;  /* 0x000000200a057810 */ /* 0x000fe20007ffe0ff */
[----:B------:R-:W-:Y:S03]  /*0cf0*/  BSSY B0, `(.L_x_734) ;  /* 0x000000e000007945 */ /* 0x000fe60003800000 */
[----:B------:R-:W-:-:S13]  /*0d00*/  ISETP.GE.AND P0, PT, R5, UR12, PT ;  /* 0x0000000c05007c0c */ /* 0x000fda000bf06270 */
        /* <DEDUP_REMOVED lines=12> */
.L_x_735:
[----:B------:R-:W-:Y:S05]  /*0dd0*/  BSYNC B0 ;  /* 0x0000000000007941 */ /* 0x000fea0003800000 */
.L_x_734:
        /* <DEDUP_REMOVED lines=15> */
.L_x_737:
[----:B------:R-:W-:Y:S05]  /*0ed0*/  BSYNC B0 ;  /* 0x0000000000007941 */ /* 0x000fea0003800000 */
.L_x_736:
[----:B-1----:R-:W-:Y:S01]  /*0ee0*/  IADD3 R2, R10, 0x60, RZ ;  /* 0x000000600a027810 */ /* 0x002fe20007ffe0ff */
[----:B------:R-:W-:Y:S03]  /*0ef0*/  BSSY B0, `(.L_x_738) ;  /* 0x000000d000007945 */ /* 0x000fe60003800000 */
[----:B------:R-:W-:-:S13]  /*0f00*/  ISETP.GE.AND P0, PT, R2, UR12, PT ;  /* 0x0000000c02007c0c */ /* 0x000fda000bf06270 */
        /* <DEDUP_REMOVED lines=11> */
.L_x_739:
[----:B------:R-:W-:Y:S05]  /*0fc0*/  BSYNC B0 ;  /* 0x0000000000007941 */ /* 0x000fea0003800000 */
.L_x_738:
[----:B------:R-:W-:-:S04]  /*0fd0*/  LOP3.LUT P6, RZ, R153, 0x3, RZ, 0xc0, !PT ;  /* 0x0000000399ff7812 */ /* 0x000fc800078cc0ff */
[----:B------:R-:W-:Y:S02]  /*0fe0*/  ISETP.GE.OR P5, PT, R10, UR12, P6 ;  /* 0x0000000c0a007c0c */ /* 0x000fe4000b7a6670 */
[----:B------:R-:W-:Y:S02]  /*0ff0*/  ISETP.GE.OR P4, PT, R5, UR12, P6 ;  /* 0x0000000c05007c0c */ /* 0x000fe4000b786670 */
[----:B------:R-:W-:Y:S02]  /*1000*/  ISETP.GE.OR P3, PT, R4, UR12, P6 ;  /* 0x0000000c04007c0c */ /* 0x000fe4000b766670 */
[----:B------:R-:W-:-:S07]  /*1010*/  ISETP.GE.OR P6, PT, R2, UR12, P6 ;  /* 0x0000000c02007c0c */ /* 0x000fce000b7c6670 */
        /* <DEDUP_REMOVED lines=30> */
.L_x_731:
        /* <DEDUP_REMOVED lines=8> */
[----:B------:R-:W-:Y:S02]  /*1280*/  @!UP0 UIMAD UR16, UR16, UR6, URZ ;  /* 0x00000006101082a4 */ /* 0x000fe4000f8e023f */
[----:B------:R-:W-:Y:S02]  /*1290*/  @UP1 UIADD3 UR17, UR14, UR15, URZ ;  /* 0x0000000f0e111290 */ /* 0x000fe4000fffe03f */
[----:B------:R-:W-:Y:S02]  /*12a0*/  @UP0 UIMAD UR8, UR22, UR5, UR31 ;  /* 0x00000005160802a4 */ /* 0x000fe4000f8e021f */
[----:B------:R-:W-:-:S02]  /*12b0*/  @!UP0 UIMAD UR16, UR13, UR7, UR16 ;  /* 0x000000070d1082a4 */ /* 0x000fc4000f8e0210 */
[----:B------:R-:W-:Y:S02]  /*12c0*/  ULDC.64 UR4, c[0x0][0x198] ;  /* 0x0000660000047ab9 */ /* 0x000fe40000000a00 */
[----:B------:R-:W-:Y:S02]  /*12d0*/  @!UP0 UIMAD.WIDE.U32 UR20, UR13, UR6, URZ ;  /* 0x000000060d1482a5 */ /* 0x000fe4000f8e003f */
[----:B------:R-:W-:Y:S02]  /*12e0*/  @UP1 UIMAD.WIDE.U32 UR32, UR17, UR4, URZ ;  /* 0x00000004112012a5 */ /* 0x000fe4000f8e003f */
[----:B------:R-:W-:Y:S02]  /*12f0*/  @!UP0 UIADD3 UR8, UR21, UR16, URZ ;  /* 0x0000001015088290 */ /* 0x000fe4000fffe03f */
[----:B------:R-:W-:Y:S02]  /*1300*/  @UP1 UIMAD UR7, UR17, UR5, UR33 ;  /* 0x00000005110712a4 */ /* 0x000fe4000f8e0221 */
[----:B------:R-:W-:-:S02]  /*1310*/  @UP0 UMOV UR16, UR30 ;  /* 0x0000001e00100c82 */ /* 0x000fc40008000000 */
        /* <DEDUP_REMOVED lines=16> */
.L_x_740:
[----:B-1----:R-:W-:Y:S01]  /*1420*/  IABS R4, c[0x0][0x1c8] ;  /* 0x0000720000047a13 */ /* 0x002fe20000000000 */
        /* <DEDUP_REMOVED lines=42> */
.L_x_741:
[CC--:B------:R-:W-:Y:S01]  /*16d0*/  LEA.HI R223, R12.reuse, R153.reuse, RZ, 0x2 ;  /* 0x000000990cdf7211 */ /* 0x0c0fe200078f10ff */
[----:B------:R-:W1:Y:S01]  /*16e0*/  S2R R24, SR_CTAID.Z ;  /* 0x0000000000187919 */ /* 0x000e620000002700 */
[----:B------:R-:W-:Y:S01]  /*16f0*/  UIADD3 UR6, -UR10, UR12, URZ ;  /* 0x0000000c0a067290 */ /* 0x000fe2000fffe13f */
[-C--:B------:R-:W-:Y:S01]  /*1700*/  LEA.HI R8, R12, R153.reuse, RZ, 0x3 ;  /* 0x000000990c087211 */ /* 0x080fe200078f18ff */
[----:B------:R-:W-:Y:S01]  /*1710*/  ULDC.64 UR4, c[0x0][0x1a8] ;  /* 0x00006a0000047ab9 */ /* 0x000fe20000000a00 */
[----:B------:R-:W-:Y:S01]  /*1720*/  LOP3.LUT R242, R223, 0xfffffffc, RZ, 0xc0, !PT ;  /* 0xfffffffcdff27812 */ /* 0x000fe200078ec0ff */
[----:B------:R-:W2:Y:S01]  /*1730*/  S2R R169, SR_CTAID.X ;  /* 0x0000000000a97919 */ /* 0x000ea20000002500 */
[----:B------:R-:W-:Y:S01]  /*1740*/  SHF.R.S32.HI R22, RZ, 0x2, R223 ;  /* 0x00000002ff167819 */ /* 0x000fe200000114df */
[----:B------:R-:W-:Y:S01]  /*1750*/  UIMAD UR4, UR15, UR4, URZ ;  /* 0x000000040f0472a4 */ /* 0x000fe2000f8e023f */
[----:B------:R-:W-:Y:S01]  /*1760*/  SHF.R.S32.HI R13, RZ, 0x3, R8 ;  /* 0x00000003ff0d7819 */ /* 0x000fe20000011408 */
[----:B------:R-:W-:Y:S01]  /*1770*/  IMAD.IADD R242, R153, 0x1, -R242 ;  /* 0x0000000199f27824 */ /* 0x000fe200078e0af2 */
[----:B------:R-:W-:Y:S01]  /*1780*/  ISETP.GE.AND P4, PT, R22, UR6, PT ;  /* 0x0000000616007c0c */ /* 0x000fe2000bf86270 */
[----:B------:R-:W-:Y:S01]  /*1790*/  UIMAD UR4, UR9, UR5, UR4 ;  /* 0x00000005090472a4 */ /* 0x000fe2000f8e0204 */
[----:B------:R-:W-:Y:S01]  /*17a0*/  SHF.R.S32.HI R23, RZ, 0x1f, R22 ;  /* 0x0000001fff177819 */ /* 0x000fe20000011416 */
[----:B------:R-:W-:Y:S01]  /*17b0*/  IMAD.SHL.U32 R242, R242, 0x8, RZ ;  /* 0x00000008f2f27824 */ /* 0x000fe200078e00ff */
[C---:B------:R-:W-:Y:S01]  /*17c0*/  IADD3 R222, R22.reuse, 0x40, RZ ;  /* 0x0000004016de7810 */ /* 0x040fe20007ffe0ff */
[----:B------:R-:W-:Y:S01]  /*17d0*/  UIADD3 UR23, UR28, -0x1, URZ ;  /* 0xffffffff1c177890 */ /* 0x000fe2000fffe03f */
[----:B------:R-:W-:Y:S01]  /*17e0*/  IADD3 R221, R22, 0x60, RZ ;  /* 0x0000006016dd7810 */ /* 0x000fe20007ffe0ff */
[----:B------:R-:W-:Y:S01]  /*17f0*/  UMOV UR14, 0x7 ;  /* 0x00000007000e7882 */ /* 0x000fe20000000000 */
[----:B------:R-:W-:Y:S01]  /*1800*/  SHF.R.S32.HI R243, RZ, 0x1f, R242 ;  /* 0x0000001ffff37819 */ /* 0x000fe200000114f2 */
[----:B------:R-:W-:Y:S01]  /*1810*/  UIMAD UR13, UR23, -0x80, UR11 ;  /* 0xffffff80170d78a4 */ /* 0x000fe2000f8e020b */
[----:B------:R-:W-:Y:S01]  /*1820*/  IADD3 R2, P0, R242, UR16, RZ ;  /* 0x00000010f2027c10 */ /* 0x000fe2000ff1e0ff */
[----:B------:R-:W-:Y:S01]  /*1830*/  USHF.R.S32.HI UR15, URZ, 0x1f, UR23 ;  /* 0x0000001f3f0f7899 */ /* 0x000fe20008011417 */
[----:B------:R-:W-:Y:S01]  /*1840*/  ISETP.GE.AND P2, PT, R222, UR6, PT ;  /* 0x00000006de007c0c */ /* 0x000fe2000bf46270 */
[----:B------:R-:W-:Y:S01]  /*1850*/  IMAD.MOV.U32 R164, RZ, RZ, c[0x0][0x1a4] ;  /* 0x00006900ffa47624 */ /* 0x000fe200078e00ff */
[----:B------:R-:W-:Y:S01]  /*1860*/  IADD3.X R3, R243, UR8, RZ, P0, !PT ;  /* 0x00000008f3037c10 */ /* 0x000fe200087fe4ff */
[----:B------:R-:W-:Y:S01]  /*1870*/  ULDC.64 UR8, c[0x0][0x198] ;  /* 0x0000660000087ab9 */ /* 0x000fe20000000a00 */
[----:B------:R-:W-:Y:S01]  /*1880*/  LEA.HI R12, R12, R153, RZ, 0x4 ;  /* 0x000000990c0c7211 */ /* 0x000fe200078f20ff */
[----:B------:R-:W-:Y:S01]  /*1890*/  USHF.L.U64.HI UR9, UR8, UR14, UR9 ;  /* 0x0000000e08097299 */ /* 0x000fe20008010209 */
[----:B------:R-:W-:Y:S01]  /*18a0*/  ISETP.GE.AND P1, PT, R221, UR6, PT ;  /* 0x00000006dd007c0c */ /* 0x000fe2000bf26270 */
[----:B-1----:R-:W-:Y:S01]  /*18b0*/  IMAD.WIDE.U32 R24, R24, c[0x0][0x1a8], R2 ;  /* 0x00006a0018187a25 */ /* 0x002fe200078e0002 */
[----:B------:R-:W-:Y:S01]  /*18c0*/  IADD3 R2, R22, 0x20, RZ ;  /* 0x0000002016027810 */ /* 0x000fe20007ffe0ff */
[----:B------:R-:W-:Y:S01]  /*18d0*/  UISETP.GT.AND UP0, UPT, UR23, UR19, UPT ;  /* 0x000000131700728c */ /* 0x000fe2000bf04270 */
[----:B------:R-:W-:Y:S01]  /*18e0*/  SHF.R.S32.HI R4, RZ, 0x4, R12 ;  /* 0x00000004ff047819 */ /* 0x000fe2000001140c */
[----:B--2---:R-:W-:Y:S01]  /*18f0*/  IMAD.WIDE R224, R169, 0x80, R22 ;  /* 0x00000080a9e07825 */ /* 0x004fe200078e0216 */
[----:B------:R-:W-:Y:S01]  /*1900*/  IADD3 R25, R25, UR4, RZ ;  /* 0x0000000419197c10 */ /* 0x000fe2000fffe0ff */
[----:B------:R-:W-:Y:S01]  /*1910*/  UIMAD UR4, UR9, UR23, URZ ;  /* 0x00000017090472a4 */ /* 0x000fe2000f8e023f */
[----:B------:R-:W-:Y:S01]  /*1920*/  ISETP.GE.AND P3, PT, R2, UR6, PT ;  /* 0x0000000602007c0c */ /* 0x000fe2000bf66270 */
[----:B------:R-:W-:Y:S01]  /*1930*/  @!P4 IMAD R3, R225, c[0x0][0x190], RZ ;  /* 0x00006400e103ca24 */ /* 0x000fe200078e02ff */
[----:B------:R-:W-:Y:S01]  /*1940*/  LEA.HI R5, R12, R4, RZ, 0x1 ;  /* 0x000000040c057211 */ /* 0x000fe200078f08ff */
[----:B------:R-:W-:Y:S01]  /*1950*/  @!P4 IMAD.WIDE.U32 R6, R224, c[0x0][0x190], R24 ;  /* 0x00006400e006ca25 */ /* 0x000fe200078e0018 */
[----:B------:R-:W-:-:S02]  /*1960*/  ISETP.GE.AND P6, PT, R2, UR13, PT ;  /* 0x0000000d02007c0c */ /* 0x000fc4000bfc6270 */
[----:B------:R-:W-:Y:S01]  /*1970*/  LOP3.LUT R5, R5, 0xfffffffe, RZ, 0xc0, !PT ;  /* 0xfffffffe05057812 */ /* 0x000fe200078ec0ff */
[----:B------:R-:W-:Y:S01]  /*1980*/  @!P4 IMAD R3, R224, c[0x0][0x194], R3 ;  /* 0x00006500e003ca24 */ /* 0x000fe200078e0203 */
[----:B------:R-:W-:Y:S01]  /*1990*/  @!P4 LEA R16, P0, R6, c[0x0][0x160], 0x1 ;  /* 0x000058000610ca11 */ /* 0x000fe200078008ff */
[----:B------:R-:W-:Y:S01]  /*19a0*/  @!P2 IMAD.MOV.U32 R14, RZ, RZ, R24 ;  /* 0x000000ffff0ea224 */ /* 0x000fe200078e0018 */
[----:B------:R-:W-:Y:S01]  /*19b0*/  LEA.HI R223, R223, R22, RZ, 0x1 ;  /* 0x00000016dfdf7211 */ /* 0x000fe200078f08ff */
[----:B------:R-:W-:Y:S01]  /*19c0*/  @!P4 IMAD.IADD R3, R7, 0x1, R3 ;  /* 0x000000010703c824 */ /* 0x000fe200078e0203 */
[----:B------:R-:W-:Y:S01]  /*19d0*/  SHF.R.S32.HI R152, RZ, 0x5, R152 ;  /* 0x00000005ff987819 */ /* 0x000fe20000011498 */
[----:B------:R-:W-:Y:S01]  /*19e0*/  IMAD.SHL.U32 R7, R13, 0x40, RZ ;  /* 0x000000400d077824 */ /* 0x000fe200078e00ff */
[----:B------:R-:W-:Y:S01]  /*19f0*/  @!P3 IADD3 R10, P5, R224, 0x20, RZ ;  /* 0x00000020e00ab810 */ /* 0x000fe20007fbe0ff */
[----:B------:R-:W-:Y:S01]  /*1a00*/  @!P3 IMAD.MOV.U32 R26, RZ, RZ, R24 ;  /* 0x000000ffff1ab224 */ /* 0x000fe200078e0018 */
[----:B------:R-:W-:Y:S01]  /*1a10*/  @!P4 LEA.HI.X R17, R6, c[0x0][0x164], R3, 0x1, P0 ;  /* 0x000059000611ca11 */ /* 0x000fe200000f0c03 */
[----:B------:R-:W-:Y:S01]  /*1a20*/  @!P3 IMAD.MOV.U32 R27, RZ, RZ, R25 ;  /* 0x000000ffff1bb224 */ /* 0x000fe200078e0019 */
[----:B------:R-:W-:Y:S01]  /*1a30*/  LOP3.LUT R7, R7, 0xc0, RZ, 0xc0, !PT ;  /* 0x000000c007077812 */ /* 0x000fe200078ec0ff */
[----:B------:R-:W-:Y:S01]  /*1a40*/  @!P3 IMAD.X R9, RZ, RZ, R225, P5 ;  /* 0x000000ffff09b224 */ /* 0x000fe200028e06e1 */
[----:B------:R-:W-:Y:S01]  /*1a50*/  @!P2 IADD3 R20, P0, R224, 0x40, RZ ;  /* 0x00000040e014a810 */ /* 0x000fe20007f1e0ff */
[----:B------:R-:W-:Y:S01]  /*1a60*/  IMAD.IADD R5, R4, 0x1, -R5 ;  /* 0x0000000104057824 */ /* 0x000fe200078e0a05 */
[----:B------:R-:W-:Y:S01]  /*1a70*/  LOP3.LUT R3, R7, 0x18, R242, 0xf8, !PT ;  /* 0x0000001807037812 */ /* 0x000fe200078ef8f2 */
[----:B------:R-:W-:Y:S01]  /*1a80*/  @!P3 IMAD R9, R9, c[0x0][0x190], RZ ;  /* 0x000064000909ba24 */ /* 0x000fe200078e02ff */
[----:B------:R-:W-:Y:S01]  /*1a90*/  SHF.R.U32.HI R6, RZ, 0x3, R7 ;  /* 0x00000003ff067819 */ /* 0x000fe20000011607 */
[----:B------:R-:W-:Y:S01]  /*1aa0*/  @!P2 IMAD.MOV.U32 R15, RZ, RZ, R25 ;  /* 0x000000ffff0fa224 */ /* 0x000fe200078e0019 */
[----:B------:R-:W-:Y:S01]  /*1ab0*/  ISETP.GE.AND P5, PT, R2, UR13, PT ;  /* 0x0000000d02007c0c */ /* 0x000fe2000bfa6270 */
[----:B------:R-:W-:Y:S01]  /*1ac0*/  @!P3 IMAD R4, R10, c[0x0][0x194], R9 ;  /* 0x000065000a04ba24 */ /* 0x000fe200078e0209 */
[----:B------:R-:W-:Y:S01]  /*1ad0*/  LOP3.LUT R6, R3, R6, RZ, 0x3c, !PT ;  /* 0x0000000603067212 */ /* 0x000fe200078e3cff */
[----:B------:R-:W-:Y:S01]  /*1ae0*/  @!P2 IMAD.X R3, RZ, RZ, R225, P0 ;  /* 0x000000ffff03a224 */ /* 0x000fe200000e06e1 */
[----:B------:R-:W-:Y:S01]  /*1af0*/  @!P1 IADD3 R18, P0, R224, 0x60, RZ ;  /* 0x00000060e0129810 */ /* 0x000fe20007f1e0ff */
[----:B------:R-:W-:Y:S01]  /*1b00*/  @!P3 IMAD.WIDE.U32 R10, R10, c[0x0][0x190], R26 ;  /* 0x000064000a0aba25 */ /* 0x000fe200078e001a */
[----:B------:R-:W-:-:S02]  /*1b10*/  LOP3.LUT R223, R223, 0x7fffffe, RZ, 0xc0, !PT ;  /* 0x07fffffedfdf7812 */ /* 0x000fc400078ec0ff */
[----:B------:R-:W-:Y:S01]  /*1b20*/  SHF.R.S32.HI R9, RZ, 0x1f, R170 ;  /* 0x0000001fff097819 */ /* 0x000fe200000114aa */
[----:B------:R-:W-:Y:S01]  /*1b30*/  @!P2 IMAD R3, R3, c[0x0][0x190], RZ ;  /* 0x000064000303aa24 */ /* 0x000fe200078e02ff */
[----:B------:R-:W-:Y:S01]  /*1b40*/  LOP3.LUT R12, R12, 0xfffffff0, RZ, 0xc0, !PT ;  /* 0xfffffff00c0c7812 */ /* 0x000fe200078ec0ff */
[----:B------:R-:W-:Y:S01]  /*1b50*/  @!P1 IMAD.X R7, RZ, RZ, R225, P0 ;  /* 0x000000ffff079224 */ /* 0x000fe200000e06e1 */
[----:B------:R-:W-:Y:S01]  /*1b60*/  LOP3.LUT R8, R8, 0xfffffff8, RZ, 0xc0, !PT ;  /* 0xfffffff808087812 */ /* 0x000fe200078ec0ff */
[C---:B------:R-:W-:Y:S02]  /*1b70*/  @!P2 IMAD R3, R20.reuse, c[0x0][0x194], R3 ;  /* 0x000065001403aa24 */ /* 0x040fe400078e0203 */
[----:B------:R-:W-:Y:S01]  /*1b80*/  @!P2 IMAD.WIDE.U32 R20, R20, c[0x0][0x190], R14 ;  /* 0x000064001414aa25 */ /* 0x000fe200078e000e */
[----:B------:R-:W-:-:S03]  /*1b90*/  @!P3 LEA R14, P0, R10, c[0x0][0x160], 0x1 ;  /* 0x000058000a0eba11 */ /* 0x000fc600078008ff */
[----:B------:R-:W-:Y:S02]  /*1ba0*/  @!P3 IMAD.IADD R4, R11, 0x1, R4 ;  /* 0x000000010b04b824 */ /* 0x000fe400078e0204 */
[----:B------:R-:W-:Y:S02]  /*1bb0*/  @!P1 IMAD R7, R7, c[0x0][0x190], RZ ;  /* 0x0000640007079a24 */ /* 0x000fe400078e02ff */
[----:B------:R-:W-:Y:S01]  /*1bc0*/  @!P2 IMAD.IADD R3, R21, 0x1, R3 ;  /* 0x000000011503a824 */ /* 0x000fe200078e0203 */
[----:B------:R-:W-:Y:S01]  /*1bd0*/  @!P3 LEA.HI.X R15, R10, c[0x0][0x164], R4, 0x1, P0 ;  /* 0x000059000a0fba11 */ /* 0x000fe200000f0c04 */
[----:B------:R-:W-:Y:S01]  /*1be0*/  @!P1 IMAD R2, R18, c[0x0][0x194], R7 ;  /* 0x0000650012029a24 */ /* 0x000fe200078e0207 */
[----:B------:R-:W-:Y:S01]  /*1bf0*/  @!P2 LEA R10, P0, R20, c[0x0][0x160], 0x1 ;  /* 0x00005800140aaa11 */ /* 0x000fe200078008ff */
[----:B------:R-:W-:-:S03]  /*1c00*/  @!P1 IMAD.WIDE.U32 R18, R18, c[0x0][0x190], R24 ;  /* 0x0000640012129a25 */ /* 0x000fc600078e0018 */
[----:B------:R-:W-:Y:S01]  /*1c10*/  @!P2 LEA.HI.X R11, R20, c[0x0][0x164], R3, 0x1, P0 ;  /* 0x00005900140baa11 */ /* 0x000fe200000f0c03 */
[----:B------:R-:W-:Y:S01]  /*1c20*/  @!P1 IMAD.IADD R2, R19, 0x1, R2 ;  /* 0x0000000113029824 */ /* 0x000fe200078e0202 */
[----:B------:R-:W-:Y:S01]  /*1c30*/  @!P1 LEA R24, P0, R18, c[0x0][0x160], 0x1 ;  /* 0x0000580012189a11 */ /* 0x000fe200078008ff */
[----:B------:R-:W-:Y:S02]  /*1c40*/  IMAD R3, R23, c[0x0][0x198], RZ ;  /* 0x0000660017037a24 */ /* 0x000fe400078e02ff */
[----:B------:R-:W-:Y:S01]  /*1c50*/  IMAD.WIDE.U32 R20, R22, c[0x0][0x198], R242 ;  /* 0x0000660016147a25 */ /* 0x000fe200078e00f2 */
[----:B------:R-:W-:-:S03]  /*1c60*/  @!P1 LEA.HI.X R25, R18, c[0x0][0x164], R2, 0x1, P0 ;  /* 0x0000590012199a11 */ /* 0x000fc600000f0c02 */
[----:B------:R-:W-:Y:S01]  /*1c70*/  IMAD.IADD R223, R22, 0x1, -R223 ;  /* 0x0000000116df7824 */ /* 0x000fe200078e0adf */
[----:B------:R-:W-:Y:S01]  /*1c80*/  IADD3 R234, P0, R20, UR18, RZ ;  /* 0x0000001214ea7c10 */ /* 0x000fe2000ff1e0ff */
[----:B------:R-:W-:Y:S02]  /*1c90*/  IMAD R3, R22, c[0x0][0x19c], R3 ;  /* 0x0000670016037a24 */ /* 0x000fe400078e0203 */
[----:B------:R-:W-:Y:S02]  /*1ca0*/  IMAD R223, R152, 0x8, R223 ;  /* 0x0000000898df7824 */ /* 0x000fe400078e02df */
[----:B------:R-:W-:Y:S01]  /*1cb0*/  IMAD R239, R9, c[0x0][0x1b0], RZ ;  /* 0x00006c0009ef7a24 */ /* 0x000fe200078e02ff */
[----:B------:R-:W-:Y:S01]  /*1cc0*/  IADD3.X R235, R21, UR7, R3, P0, !PT ;  /* 0x0000000715eb7c10 */ /* 0x000fe200087fe403 */
[----:B------:R-:W-:Y:S01]  /*1cd0*/  IMAD.IADD R12, R153, 0x1, -R12 ;  /* 0x00000001990c7824 */ /* 0x000fe200078e0a0c */
[----:B------:R-:W-:Y:S01]  /*1ce0*/  USHF.L.U32 UR7, UR8, 0x7, URZ ;  /* 0x0000000708077899 */ /* 0x000fe2000800063f */
[----:B------:R-:W-:Y:S01]  /*1cf0*/  IMAD.U32 R223, R223, 0x20, R6 ;  /* 0x00000020dfdf7824 */ /* 0x000fe200078e0006 */
[----:B------:R-:W-:Y:S01]  /*1d00*/  ISETP.GE.AND P0, PT, R22, UR13, PT ;  /* 0x0000000d16007c0c */ /* 0x000fe2000bf06270 */
[C---:B------:R-:W-:Y:S01]  /*1d10*/  IMAD R239, R170.reuse, c[0x0][0x1b4], R239 ;  /* 0x00006d00aaef7a24 */ /* 0x040fe200078e02ef */
[----:B------:R-:W-:Y:S01]  /*1d20*/  SHF.R.S32.HI R7, RZ, 0x1f, R12 ;  /* 0x0000001fff077819 */ /* 0x000fe2000001140c */
[----:B------:R-:W-:Y:S01]  /*1d30*/  IMAD.WIDE.U32 R234, R170, c[0x0][0x1b0], R234 ;  /* 0x00006c00aaea7a25 */ /* 0x000fe200078e00ea */
[----:B------:R-:W-:Y:S01]  /*1d40*/  UIMAD UR4, UR15, UR7, UR4 ;  /* 0x000000070f0472a4 */ /* 0x000fe2000f8e0204 */
[----:B------:R-:W-:-:S02]  /*1d50*/  LEA.HI R28, R12, R12, RZ, 0x1 ;  /* 0x0000000c0c1c7211 */ /* 0x000fc400078f08ff */
[----:B------:R-:W-:Y:S01]  /*1d60*/  IMAD.SHL.U32 R223, R223, 0x2, RZ ;  /* 0x00000002dfdf7824 */ /* 0x000fe200078e00ff */
[----:B------:R-:W-:Y:S01]  /*1d70*/  LEA.HI R4, R7, R12, RZ, 0x3 ;  /* 0x0000000c07047211 */ /* 0x000fe200078f18ff */
[----:B------:R-:W-:Y:S01]  /*1d80*/  IMAD.IADD R239, R235, 0x1, R239 ;  /* 0x00000001ebef7824 */ /* 0x000fe200078e02ef */
[----:B------:R-:W-:Y:S01]  /*1d90*/  LOP3.LUT R151, R28, 0x7fffffe, RZ, 0xc0, !PT ;  /* 0x07fffffe1c977812 */ /* 0x000fe200078ec0ff */
[----:B------:R-:W-:Y:S01]  /*1da0*/  IMAD.U32 R3, RZ, RZ, UR23 ;  /* 0x00000017ff037e24 */ /* 0x000fe2000f8e00ff */
[----:B------:R-:W-:Y:S01]  /*1db0*/  @!PT LDS RZ, [RZ] ;  /* 0x00000000fffff984 */ /* 0x000fe20000000800 */
[----:B------:R-:W-:Y:S01]  /*1dc0*/  @!PT LDS RZ, [RZ] ;  /* 0x00000000fffff984 */ /* 0x000fe20000000800 */
[----:B------:R-:W-:Y:S01]  /*1dd0*/  @!PT LDS RZ, [RZ] ;  /* 0x00000000fffff984 */ /* 0x000fe20000000800 */
[----:B------:R1:W-:Y:S01]  /*1de0*/  @!P4 LDGSTS.E.BYPASS.LTC128B.128 [R223], [R16.64] ;  /* 0x0000000010dfcfae */ /* 0x0003e2000b901d58 */
[----:B------:R-:W-:Y:S01]  /*1df0*/  IMAD.MOV.U32 R238, RZ, RZ, R234 ;  /* 0x000000ffffee7224 */ /* 0x000fe200078e00ea */
[----:B------:R-:W-:Y:S01]  /*1e00*/  ISETP.GE.AND P4, PT, R222, UR13, PT ;  /* 0x0000000dde007c0c */ /* 0x000fe2000bf86270 */
[----:B------:R-:W-:Y:S01]  /*1e10*/  IMAD.U32 R7, RZ, RZ, UR8 ;  /* 0x00000008ff077e24 */ /* 0x000fe2000f8e00ff */
[----:B------:R2:W-:Y:S01]  /*1e20*/  @!P3 LDGSTS.E.BYPASS.LTC128B.128 [R223+0x800], [R14.64] ;  /* 0x008000000edfbfae */ /* 0x0005e2000b901d58 */
[----:B------:R-:W-:-:S02]  /*1e30*/  IMAD.MOV.U32 R2, RZ, RZ, c[0x0][0x19c] ;  /* 0x00006700ff027624 */ /* 0x000fc400078e00ff */
[----:B------:R-:W-:Y:S01]  /*1e40*/  IMAD.IADD R151, R12, 0x1, -R151 ;  /* 0x000000010c977824 */ /* 0x000fe200078e0a97 */
[----:B------:R3:W-:Y:S01]  /*1e50*/  @!P2 LDGSTS.E.BYPASS.LTC128B.128 [R223+0x1000], [R10.64] ;  /* 0x010000000adfafae */ /* 0x0007e2000b901d58 */
[----:B------:R-:W-:Y:S01]  /*1e60*/  ISETP.GE.AND P2, PT, R22, UR13, PT ;  /* 0x0000000d16007c0c */ /* 0x000fe2000bf46270 */
[----:B------:R-:W-:Y:S02]  /*1e70*/  IMAD.SHL.U32 R13, R13, 0x8, RZ ;  /* 0x000000080d0d7824 */ /* 0x000fe400078e00ff */
[----:B------:R4:W-:Y:S01]  /*1e80*/  @!P1 LDGSTS.E.BYPASS.LTC128B.128 [R223+0x1800], [R24.64] ;  /* 0x0180000018df9fae */ /* 0x0009e2000b901d58 */
[----:B------:R-:W-:Y:S02]  /*1e90*/  IMAD R173, R9, c[0x0][0x1b8], RZ ;  /* 0x00006e0009ad7a24 */ /* 0x000fe400078e02ff */
[----:B------:R-:W-:Y:S02]  /*1ea0*/  IMAD.SHL.U32 R4, R4, 0x20, RZ ;  /* 0x0000002004047824 */ /* 0x000fe400078e00ff */
[----:B------:R-:W-:-:S02]  /*1eb0*/  IMAD R173, R170, c[0x0][0x1bc], R173 ;  /* 0x00006f00aaad7a24 */ /* 0x000fc400078e02ad */
[----:B------:R-:W-:Y:S01]  /*1ec0*/  IMAD.SHL.U32 R237, R153, 0x2, RZ ;  /* 0x0000000299ed7824 */ /* 0x000fe200078e00ff */
[----:B------:R-:W-:Y:S01]  /*1ed0*/  LOP3.LUT R150, R4, 0xffffff00, RZ, 0xc0, !PT ;  /* 0xffffff0004967812 */ /* 0x000fe200078ec0ff */
[----:B------:R-:W-:-:S03]  /*1ee0*/  IMAD R169, R169, 0x8, R152 ;  /* 0x00000008a9a97824 */ /* 0x000fc600078e0298 */
[----:B------:R-:W-:Y:S01]  /*1ef0*/  LOP3.LUT R237, R237, 0x6, RZ, 0xc0, !PT ;  /* 0x00000006eded7812 */ /* 0x000fe200078ec0ff */
[----:B------:R-:W-:Y:S02]  /*1f00*/  IMAD R4, R152, 0x200, R150 ;  /* 0x0000020098047824 */ /* 0x000fe400078e0296 */
[----:B-1----:R-:W-:-:S04]  /*1f10*/  IMAD.WIDE.U32 R16, R3, UR7, R238 ;  /* 0x0000000703107c25 */ /* 0x002fc8000f8e00ee */
[----:B------:R-:W-:Y:S01]  /*1f20*/  IMAD.U32 R3, RZ, RZ, UR8 ;  /* 0x00000008ff037e24 */ /* 0x000fe2000f8e00ff */
[----:B------:R-:W-:Y:S01]  /*1f30*/  @!P6 LEA R6, P3, R7, R16, 0x5 ;  /* 0x000000100706e211 */ /* 0x000fe200078628ff */
[----:B------:R-:W-:Y:S01]  /*1f40*/  IMAD R4, R151, 0x20, R4 ;  /* 0x0000002097047824 */ /* 0x000fe200078e0204 */
[----:B------:R-:W-:Y:S01]  /*1f50*/  IADD3 R21, R17, UR4, RZ ;  /* 0x0000000411157c10 */ /* 0x000fe2000fffe0ff */
[----:B------:R-:W-:Y:S01]  /*1f60*/  IMAD.IADD R17, R153, 0x1, -R8 ;  /* 0x0000000199117824 */ /* 0x000fe200078e0a08 */
[----:B------:R-:W-:Y:S01]  /*1f70*/  UIMAD.WIDE.U32 UR4, UR8, 0x40, URZ ;  /* 0x00000040080478a5 */ /* 0x000fe2000f8e003f */
[----:B------:R-:W-:Y:S01]  /*1f80*/  @!P2 LEA R18, P1, R16, c[0x0][0x168], 0x1 ;  /* 0x00005a001012aa11 */ /* 0x000fe200078208ff */
[----:B---3--:R-:W-:Y:S01]  /*1f90*/  IMAD R10, R23, c[0x0][0x1a0], RZ ;  /* 0x00006800170a7a24 */ /* 0x008fe200078e02ff */
[----:B------:R-:W-:Y:S01]  /*1fa0*/  @!P6 LEA.HI.X R3, R3, R21, R2, 0x5, P3 ;  /* 0x000000150303e211 */ /* 0x000fe200018f2c02 */
[----:B------:R-:W-:Y:S01]  /*1fb0*/  IMAD R150, R151, 0x20, R150 ;  /* 0x0000002097967824 */ /* 0x000fe200078e0296 */
[----:B--2---:R-:W-:Y:S01]  /*1fc0*/  @!P6 LEA R14, P3, R6, c[0x0][0x168], 0x1 ;  /* 0x00005a00060eea11 */ /* 0x004fe200078608ff */
[C---:B------:R-:W-:Y:S01]  /*1fd0*/  IMAD R10, R22.reuse, c[0x0][0x1a4], R10 ;  /* 0x00006900160a7a24 */ /* 0x040fe200078e020a */
[----:B------:R-:W-:Y:S01]  /*1fe0*/  LEA.HI R8, R17, R17, RZ, 0x1 ;  /* 0x0000001111087211 */ /* 0x000fe200078f08ff */
[----:B------:R-:W-:Y:S01]  /*1ff0*/  IMAD.WIDE.U32 R22, R22, c[0x0][0x1a0], R242 ;  /* 0x0000680016167a25 */ /* 0x000fe200078e00f2 */
[----:B------:R-:W-:-:S02]  /*2000*/  @!P6 LEA.HI.X R15, R6, c[0x0][0x16c], R3, 0x1, P3 ;  /* 0x00005b00060fea11 */ /* 0x000fc400018f0c03 */
[----:B------:R-:W-:Y:S01]  /*2010*/  SHF.R.S32.HI R3, RZ, 0x1, R8 ;  /* 0x00000001ff037819 */ /* 0x000fe20000011408 */
[----:B------:R-:W-:Y:S01]  /*2020*/  IMAD.SHL.U32 R6, R2, 0x40, RZ ;  /* 0x0000004002067824 */ /* 0x000fe200078e00ff */
[----:B------:R-:W-:Y:S02]  /*2030*/  ISETP.GE.AND P3, PT, R221, UR13, PT ;  /* 0x0000000ddd007c0c */ /* 0x000fe4000bf66270 */
[----:B------:R-:W-:Y:S01]  /*2040*/  LOP3.LUT R8, R8, 0x3fffffe, RZ, 0xc0, !PT ;  /* 0x03fffffe08087812 */ /* 0x000fe200078ec0ff */
[----:B------:R-:W-:Y:S01]  /*2050*/  IMAD.SHL.U32 R12, R3, 0x40, RZ ;  /* 0x00000040030c7824 */ /* 0x000fe200078e00ff */
[C---:B------:R-:W-:Y:S02]  /*2060*/  @!P2 LEA.HI.X R19, R16.reuse, c[0x0][0x16c], R21, 0x1, P1 ;  /* 0x00005b001013aa11 */ /* 0x040fe400008f0c15 */
[----:B------:R-:W-:Y:S01]  /*2070*/  @!P4 IADD3 R7, P1, R16, UR4, RZ ;  /* 0x000000041007cc10 */ /* 0x000fe2000ff3e0ff */
[----:B------:R-:W-:Y:S01]  /*2080*/  IMAD.IADD R8, R17, 0x1, -R8 ;  /* 0x0000000111087824 */ /* 0x000fe200078e0a08 */
[----:B------:R-:W-:Y:S01]  /*2090*/  LOP3.LUT R12, R12, 0xc0, RZ, 0xc0, !PT ;  /* 0x000000c00c0c7812 */ /* 0x000fe200078ec0ff */
[----:B------:R1:W-:Y:S01]  /*20a0*/  @!P2 LDGSTS.E.BYPASS.LTC128B.128 [R223+0x2000], [R18.64] ;  /* 0x0200000012dfafae */ /* 0x0003e2000b901d58 */
[----:B------:R-:W-:Y:S01]  /*20b0*/  @!P4 IADD3.X R6, R21, UR5, R6, P1, !PT ;  /* 0x000000051506cc10 */ /* 0x000fe20008ffe406 */
[----:B------:R-:W-:Y:S01]  /*20c0*/  IMAD R219, R5, 0x8, R8 ;  /* 0x0000000805db7824 */ /* 0x000fe200078e0208 */
[----:B------:R-:W-:Y:S01]  /*20d0*/  LOP3.LUT R13, R12, 0x8, R13, 0xf8, !PT ;  /* 0x000000080c0d7812 */ /* 0x000fe200078ef80d */
[----:B------:R-:W-:Y:S01]  /*20e0*/  IMAD.U32 R8, RZ, RZ, UR8 ;  /* 0x00000008ff087e24 */ /* 0x000fe2000f8e00ff */
[----:B------:R-:W-:Y:S01]  /*20f0*/  SHF.R.U32.HI R12, RZ, 0x3, R12 ;  /* 0x00000003ff0c7819 */ /* 0x000fe2000001160c */
[----:B------:R-:W-:Y:S01]  /*2100*/  @!P3 IMAD.MOV.U32 R20, RZ, RZ, R16 ;  /* 0x000000ffff14b224 */ /* 0x000fe200078e0010 */
[----:B------:R-:W-:Y:S01]  /*2110*/  IADD3 R22, P1, R22, UR20, RZ ;  /* 0x0000001416167c10 */ /* 0x000fe2000ff3e0ff */
[----:B------:R2:W-:Y:S01]  /*2120*/  @!P6 LDGSTS.E.BYPASS.LTC128B.128 [R223+0x2800], [R14.64] ;  /* 0x028000000edfefae */ /* 0x0005e2000b901d58 */
[----:B------:R-:W-:Y:S01]  /*2130*/  LOP3.LUT R12, R13, R12, RZ, 0x3c, !PT ;  /* 0x0000000c0d0c7212 */ /* 0x000fe200078e3cff */
[----:B------:R-:W-:Y:S01]  /*2140*/  @!P3 IMAD.WIDE.U32 R20, R8, 0x60, R20 ;  /* 0x000000600814b825 */ /* 0x000fe200078e0014 */
[----:B------:R-:W-:Y:S01]  /*2150*/  IADD3.X R23, R23, UR17, R10, P1, !PT ;  /* 0x0000001117177c10 */ /* 0x000fe20008ffe40a */
[----:B------:R-:W-:Y:S01]  /*2160*/  ULDC.64 UR4, c[0x0][0x1a0] ;  /* 0x0000680000047ab9 */ /* 0x000fe20000000a00 */
[----:B------:R-:W-:Y:S01]  /*2170*/  SHF.R.S32.HI R11, RZ, 0x1, R28 ;  /* 0x00000001ff0b7819 */ /* 0x000fe2000001141c */
[----:B------:R-:W-:Y:S01]  /*2180*/  @!P3 IMAD R8, R2, 0x60, RZ ;  /* 0x000000600208b824 */ /* 0x000fe200078e02ff */
[----:B----4-:R-:W-:Y:S01]  /*2190*/  @!P3 LEA R24, P1, R20, c[0x0][0x168], 0x1 ;  /* 0x00005a001418ba11 */ /* 0x010fe200078208ff */
[----:B------:R-:W-:Y:S01]  /*21a0*/  IMAD.U32 R219, R219, 0x20, R12 ;  /* 0x00000020dbdb7824 */ /* 0x000fe200078e000c */
[----:B------:R-:W-:Y:S01]  /*21b0*/  @!P4 LEA R12, P2, R7, c[0x0][0x168], 0x1 ;  /* 0x00005a00070cca11 */ /* 0x000fe200078408ff */
[----:B------:R-:W-:Y:S01]  /*21c0*/  @!P3 IMAD.IADD R8, R21, 0x1, R8 ;  /* 0x000000011508b824 */ /* 0x000fe200078e0208 */
[----:B------:R-:W-:Y:S01]  /*21d0*/  USHF.L.U64.HI UR20, UR4, UR14, UR5 ;  /* 0x0000000e04147299 */ /* 0x000fe20008010205 */
[----:B------:R-:W-:Y:S01]  /*21e0*/  IMAD.WIDE.U32 R170, R170, c[0x0][0x1b8], R22 ;  /* 0x00006e00aaaa7a25 */ /* 0x000fe200078e0016 */
[----:B------:R-:W-:Y:S01]  /*21f0*/  @!P4 LEA.HI.X R13, R7, c[0x0][0x16c], R6, 0x1, P2 ;  /* 0x00005b00070dca11 */ /* 0x000fe200010f0c06 */
[----:B------:R-:W-:Y:S01]  /*2200*/  USHF.L.U32 UR21, UR4, 0x7, URZ ;  /* 0x0000000704157899 */ /* 0x000fe2000800063f */
[----:B------:R-:W-:Y:S01]  /*2210*/  @!P3 LEA.HI.X R25, R20, c[0x0][0x16c], R8, 0x1, P1 ;  /* 0x00005b001419ba11 */ /* 0x000fe200008f0c08 */
[----:B------:R-:W-:Y:S01]  /*2220*/  UIMAD UR5, UR20, UR23, URZ ;  /* 0x00000017140572a4 */ /* 0x000fe2000f8e023f */
[----:B------:R-:W-:Y:S01]  /*2230*/  SHF.R.S32.HI R28, RZ, 0x1f, R28 ;  /* 0x0000001fff1c7819 */ /* 0x000fe2000001141c */
[----:B------:R3:W-:Y:S01]  /*2240*/  @!P4 LDGSTS.E.BYPASS.LTC128B.128 [R223+0x3000], [R12.64] ;  /* 0x030000000cdfcfae */ /* 0x0007e2000b901d58 */
[----:B------:R-:W-:Y:S01]  /*2250*/  IMAD.IADD R173, R171, 0x1, R173 ;  /* 0x00000001abad7824 */ /* 0x000fe200078e02ad */
[----:B------:R-:W-:Y:S01]  /*2260*/  UIMAD UR5, UR15, UR21, UR5 ;  /* 0x000000150f0572a4 */ /* 0x000fe2000f8e0205 */
[----:B------:R-:W-:Y:S01]  /*2270*/  IMAD.U32 R17, RZ, RZ, UR23 ;  /* 0x00000017ff117e24 */ /* 0x000fe2000f8e00ff */
[----:B------:R4:W-:Y:S01]  /*2280*/  @!P3 LDGSTS.E.BYPASS.LTC128B.128 [R223+0x3800], [R24.64] ;  /* 0x0380000018dfbfae */ /* 0x0009e2000b901d58 */
[----:B------:R-:W-:Y:S01]  /*2290*/  IMAD.MOV.U32 R172, RZ, RZ, R170 ;  /* 0x000000ffffac7224 */ /* 0x000fe200078e00aa */
[----:B------:R-:W-:Y:S01]  /*22a0*/  LEA.HI R28, R28, R11, RZ, 0x2 ;  /* 0x0000000b1c1c7211 */ /* 0x000fe200078f10ff */
[----:B------:R-:W-:Y:S01]  /*22b0*/  IMAD.U32 R10, RZ, RZ, UR4 ;  /* 0x00000004ff0a7e24 */ /* 0x000fe2000f8e00ff */
[----:B------:R-:W0:Y:S01]  /*22c0*/  LDGDEPBAR ;  /* 0x00000000000079af */ /* 0x000e220000000000 */
[----:B------:R-:W-:Y:S01]  /*22d0*/  IMAD.WIDE.U32 R16, R17, UR21, R172 ;  /* 0x0000001511107c25 */ /* 0x000fe2000f8e00ac */
[----:B------:R-:W-:Y:S01]  /*22e0*/  LOP3.LUT R28, R28, 0xfffffffc, RZ, 0xc0, !PT ;  /* 0xfffffffc1c1c7812 */ /* 0x000fe200078ec0ff */
[----:B------:R-:W-:Y:S01]  /*22f0*/  UIMAD.WIDE.U32 UR16, UR4, 0x40, URZ ;  /* 0x00000040041078a5 */ /* 0x000fe2000f8e003f */
[----:B------:R-:W-:Y:S01]  /*2300*/  ISETP.GE.AND P6, PT, R222, UR13, PT ;  /* 0x0000000dde007c0c */ /* 0x000fe2000bfc6270 */
[----:B------:R-:W-:Y:S01]  /*2310*/  IMAD.U32 R9, RZ, RZ, UR4 ;  /* 0x00000004ff097e24 */ /* 0x000fe2000f8e00ff */
[----:B------:R-:W-:Y:S01]  /*2320*/  @!P5 LEA R10, P2, R10, R16, 0x5 ;  /* 0x000000100a0ad211 */ /* 0x000fe200078428ff */
[----:B------:R-:W-:Y:S01]  /*2330*/  IMAD.IADD R28, R11, 0x1, -R28 ;  /* 0x000000010b1c7824 */ /* 0x000fe200078e0a1c */
[----:B------:R-:W-:Y:S01]  /*2340*/  IADD3 R17, R17, UR5, RZ ;  /* 0x0000000511117c10 */ /* 0x000fe2000fffe0ff */
[----:B------:R-:W-:Y:S01]  /*2350*/  IMAD.SHL.U32 R5, R5, 0x8, RZ ;  /* 0x0000000805057824 */ /* 0x000fe200078e00ff */
[----:B------:R-:W-:Y:S01]  /*2360*/  ISETP.GE.AND P4, PT, R221, UR13, PT ;  /* 0x0000000ddd007c0c */ /* 0x000fe2000bf86270 */
[----:B------:R-:W-:Y:S01]  /*2370*/  IMAD.SHL.U32 R11, R28, 0x40, RZ ;  /* 0x000000401c0b7824 */ /* 0x000fe200078e00ff */
[----:B------:R-:W-:Y:S01]  /*2380*/  @!P5 LEA.HI.X R9, R9, R17, R164, 0x5, P2 ;  /* 0x000000110909d211 */ /* 0x000fe200010f2ca4 */
[----:B------:R-:W-:Y:S01]  /*2390*/  IMAD.SHL.U32 R6, R164, 0x40, RZ ;  /* 0x00000040a4067824 */ /* 0x000fe200078e00ff */
[----:B--2---:R-:W-:Y:S01]  /*23a0*/  @!P0 LEA R14, P3, R16, c[0x0][0x170], 0x1 ;  /* 0x00005c00100e8a11 */ /* 0x004fe200078608ff */
[----:B------:R-:W-:Y:S01]  /*23b0*/  IMAD.U32 R8, RZ, RZ, UR4 ;  /* 0x00000004ff087e24 */ /* 0x000fe2000f8e00ff */
[----:B------:R-:W-:Y:S01]  /*23c0*/  LEA R153, R152, UR10, 0x4 ;  /* 0x0000000a98997c11 */ /* 0x000fe2000f8e20ff */
[----:B------:R-:W-:Y:S01]  /*23d0*/  IMAD.SHL.U32 R219, R219, 0x2, RZ ;  /* 0x00000002dbdb7824 */ /* 0x000fe200078e00ff */
[----:B------:R-:W-:Y:S01]  /*23e0*/  @!P6 IADD3 R7, P1, R16, UR16, RZ ;  /* 0x000000101007ec10 */ /* 0x000fe2000ff3e0ff */
[----:B------:R-:W-:Y:S01]  /*23f0*/  UIADD3 UR14, UR11, 0x1, -UR12 ;  /* 0x000000010b0e7890 */ /* 0x000fe2000fffe80c */
[----:B---3--:R-:W-:Y:S01]  /*2400*/  @!P5 LEA R12, P2, R10, c[0x0][0x170], 0x1 ;  /* 0x00005c000a0cda11 */ /* 0x008fe200078408ff */
[----:B------:R-:W-:Y:S01]  /*2410*/  ULDC UR5, c[0x0][0x2e8] ;  /* 0x0000ba0000057ab9 */ /* 0x000fe20000000800 */
[----:B------:R-:W-:Y:S01]  /*2420*/  @!P6 IADD3.X R6, R17, UR17, R6, P1, !PT ;  /* 0x000000111106ec10 */ /* 0x000fe20008ffe406 */
[----:B------:R-:W-:Y:S01]  /*2430*/  ULDC UR13, c[0x0][0x2e4] ;  /* 0x0000b900000d7ab9 */ /* 0x000fe20000000800 */
[----:B------:R-:W-:-:S04]  /*2440*/  DEPBAR.LE SB0, 0x0 ;  /* 0x000080000000791a */ /* 0x000fc80000000000 */
[----:B------:R-:W-:Y:S01]  /*2450*/  BAR.SYNC.DEFER_BLOCKING 0x0 ;  /* 0x0000000000007b1d */ /* 0x000fe20000010000 */
[----:B------:R-:W-:Y:S01]  /*2460*/  @!P5 LEA.HI.X R13, R10, c[0x0][0x174], R9, 0x1, P2 ;  /* 0x00005d000a0dda11 */ /* 0x000fe200010f0c09 */
[----:B------:R-:W-:Y:S01]  /*2470*/  UIADD3 UR5, UR14, UR5, URZ ;  /* 0x000000050e057290 */ /* 0x000fe2000fffe03f */
[----:B------:R-:W-:Y:S01]  /*2480*/  LOP3.LUT R10, R11, 0xc0, RZ, 0xc0, !PT ;  /* 0x000000c00b0a7812 */ /* 0x000fe200078ec0ff */
[----:B------:R-:W-:Y:S01]  /*2490*/  UIADD3 UR13, UR11, -UR13, -UR12 ;  /* 0x8000000d0b0d7290 */ /* 0x000fe2000fffe80c */
[--C-:B------:R-:W-:Y:S01]  /*24a0*/  @!P0 LEA.HI.X R15, R16, c[0x0][0x174], R17.reuse, 0x1, P3 ;  /* 0x00005d00100f8a11 */ /* 0x100fe200018f0c11 */
[----:B------:R-:W-:Y:S01]  /*24b0*/  @!P4 IMAD.WIDE.U32 R16, R8, 0x60, R16 ;  /* 0x000000600810c825 */ /* 0x000fe200078e0010 */
[----:B------:R-:W-:Y:S02]  /*24c0*/  LOP3.LUT R5, R10, 0x8, R5, 0xf8, !PT ;  /* 0x000000080a057812 */ /* 0x000fe400078ef805 */
[----:B------:R-:W-:Y:S01]  /*24d0*/  SHF.R.U32.HI R10, RZ, 0x3, R10 ;  /* 0x00000003ff0a7819 */ /* 0x000fe2000001160a */
[----:B------:R-:W-:Y:S01]  /*24e0*/  @!P4 IMAD R8, R164, 0x60, RZ ;  /* 0x00000060a408c824 */ /* 0x000fe200078e02ff */
[----:B-1----:R-:W-:-:S02]  /*24f0*/  @!P6 LEA R18, P2, R7, c[0x0][0x170], 0x1 ;  /* 0x00005c000712ea11 */ /* 0x002fc400078408ff */
[----:B------:R-:W-:Y:S01]  /*2500*/  LOP3.LUT R149, R5, R10, RZ, 0x3c, !PT ;  /* 0x0000000a05957212 */ /* 0x000fe200078e3cff */
[----:B------:R-:W-:Y:S01]  /*2510*/  @!P4 IMAD.IADD R8, R17, 0x1, R8 ;  /* 0x000000011108c824 */ /* 0x000fe200078e0208 */
[C---:B------:R-:W-:Y:S02]  /*2520*/  @!P4 LEA R30, P1, R16.reuse, c[0x0][0x170], 0x1 ;  /* 0x00005c00101eca11 */ /* 0x040fe400078208ff */
[----:B------:R-:W-:Y:S01]  /*2530*/  @!P6 LEA.HI.X R19, R7, c[0x0][0x174], R6, 0x1, P2 ;  /* 0x00005d000713ea11 */ /* 0x000fe200010f0c06 */
[----:B------:R-:W-:Y:S01]  /*2540*/  IMAD.IADD R220, R149, 0x1, R4 ;  /* 0x0000000195dc7824 */ /* 0x000fe200078e0204 */
[----:B------:R-:W-:Y:S02]  /*2550*/  @!P4 LEA.HI.X R31, R16, c[0x0][0x174], R8, 0x1, P1 ;  /* 0x00005d00101fca11 */ /* 0x000fe400008f0c08 */
[----:B------:R-:W-:Y:S01]  /*2560*/  LOP3.LUT P1, RZ, R28, 0x2, RZ, 0xc0, !PT ;  /* 0x000000021cff7812 */ /* 0x000fe2000782c0ff */
[----:B------:R-:W-:Y:S01]  /*2570*/  IMAD.SHL.U32 R220, R220, 0x2, RZ ;  /* 0x00000002dcdc7824 */ /* 0x000fe200078e00ff */
[C---:B------:R-:W-:Y:S01]  /*2580*/  IADD3 R28, R219.reuse, 0x2000, RZ ;  /* 0x00002000db1c7810 */ /* 0x040fe20007ffe0ff */
[----:B------:R-:W-:Y:S01]  /*2590*/  @P0 STS [R223+0x4000], RZ ;  /* 0x004000ffdf000388 */ /* 0x000fe20000000800 */
[----:B------:R-:W-:-:S03]  /*25a0*/  IADD3 R217, R219, 0x2020, RZ ;  /* 0x00002020dbd97810 */ /* 0x000fc60007ffe0ff */
[----:B------:R-:W-:Y:S04]  /*25b0*/  @P0 STS [R223+0x4004], RZ ;  /* 0x004004ffdf000388 */ /* 0x000fe80000000800 */
[----:B------:R-:W-:Y:S04]  /*25c0*/  @P0 STS.64 [R223+0x4008], RZ ;  /* 0x004008ffdf000388 */ /* 0x000fe80000000a00 */
[----:B------:R-:W-:Y:S01]  /*25d0*/  @!PT LDS RZ, [RZ] ;  /* 0x00000000fffff984 */ /* 0x000fe20000000800 */
[----:B------:R-:W-:Y:S01]  /*25e0*/  @!PT LDS RZ, [RZ] ;  /* 0x00000000fffff984 */ /* 0x000fe20000000800 */
[----:B------:R-:W-:Y:S01]  /*25f0*/  @!PT LDS RZ, [RZ] ;  /* 0x00000000fffff984 */ /* 0x000fe20000000800 */
[----:B------:R1:W-:Y:S01]  /*2600*/  @!P0 LDGSTS.E.BYPASS.LTC128B.128 [R223+0x4000], [R14.64] ;  /* 0x040000000edf8fae */ /* 0x0003e2000b901d58 */
[----:B------:R-:W-:Y:S01]  /*2610*/  LOP3.LUT P0, RZ, R3, 0x2, RZ, 0xc0, !PT ;  /* 0x0000000203ff7812 */ /* 0x000fe2000780c0ff */
[----:B------:R-:W-:-:S02]  /*2620*/  IMAD.MOV.U32 R3, RZ, RZ, 0x10 ;  /* 0x00000010ff037424 */ /* 0x000fc400078e00ff */
[----:B------:R-:W-:Y:S03]  /*2630*/  @P5 STS.128 [R223+0x4800], RZ ;  /* 0x004800ffdf005388 */ /* 0x000fe60000000c00 */
[----:B------:R-:W-:Y:S01]  /*2640*/  SEL R3, R3, 0xfffffff0, !P1 ;  /* 0xfffffff003037807 */ /* 0x000fe20004800000 */
[----:B------:R-:W-:Y:S01]  /*2650*/  @!PT LDS RZ, [RZ] ;  /* 0x00000000fffff984 */ /* 0x000fe20000000800 */
[----:B------:R-:W-:Y:S01]  /*2660*/  @!PT LDS RZ, [RZ] ;  /* 0x00000000fffff984 */ /* 0x000fe20000000800 */
[----:B------:R-:W-:Y:S01]  /*2670*/  @!PT LDS RZ, [RZ] ;  /* 0x00000000fffff984 */ /* 0x000fe20000000800 */
[----:B------:R1:W-:Y:S04]  /*2680*/  @!P5 LDGSTS.E.BYPASS.LTC128B.128 [R223+0x4800], [R12.64] ;  /* 0x048000000cdfdfae */ /* 0x0003e8000b901d58 */
[----:B------:R-:W-:Y:S01]  /*2690*/  @P6 STS.128 [R223+0x5000], RZ ;  /* 0x005000ffdf006388 */ /* 0x000fe20000000c00 */
[----:B------:R-:W-:Y:S01]  /*26a0*/  IMAD R218, R3, 0x2, R220 ;  /* 0x0000000203da7824 */ /* 0x000fe200078e02dc */
[----:B------:R-:W-:-:S02]  /*26b0*/  @P0 IADD3 R217, R28, -0x20, RZ ;  /* 0xffffffe01cd90810 */ /* 0x000fc40007ffe0ff */
[----:B------:R-:W-:Y:S01]  /*26c0*/  @!PT LDS RZ, [RZ] ;  /* 0x00000000fffff984 */ /* 0x000fe20000000800 */
[----:B------:R-:W-:Y:S01]  /*26d0*/  @!PT LDS RZ, [RZ] ;  /* 0x00000000fffff984 */ /* 0x000fe20000000800 */
[----:B------:R-:W-:Y:S01]  /*26e0*/  @!PT LDS RZ, [RZ] ;  /* 0x00000000fffff984 */ /* 0x000fe20000000800 */
[----:B------:R2:W-:Y:S02]  /*26f0*/  @!P6 LDGSTS.E.BYPASS.LTC128B.128 [R223+0x5000], [R18.64] ;  /* 0x0500000012dfefae */ /* 0x0005e4000b901d58 */
[C---:B------:R-:W-:Y:S02]  /*2700*/  IADD3 R214, R217.reuse, 0x400, RZ ;  /* 0x00000400d9d67810 */ /* 0x040fe40007ffe0ff */
        /* <DEDUP_REMOVED lines=9> */
[----:B------:R-:W-:Y:S01]  /*27a0*/  LDSM.16.M88.4 R20, [R220] ;  /* 0x00000000dc14783b */ /* 0x000fe20000000200 */
[----:B------:R-:W-:-:S02]  /*27b0*/  IADD3 R209, R217, 0x1800, RZ ;  /* 0x00001800d9d17810 */ /* 0x000fc40007ffe0ff */
[----:B------:R-:W-:Y:S01]  /*27c0*/  IADD3 R208, R217, 0x1c00, RZ ;  /* 0x00001c00d9d07810 */ /* 0x000fe20007ffe0ff */
[----:B------:R-:W2:Y:S04]  /*27d0*/  LDSM.16.M88.4 R8, [R219+0x2000] ;  /* 0x00200000db08783b */ /* 0x000ea80000000200 */
[----:B----4-:R-:W-:Y:S04]  /*27e0*/  LDSM.16.M88.4 R24, [R220+0x1000] ;  /* 0x00100000dc18783b */ /* 0x010fe80000000200 */
[----:B------:R-:W3:Y:S04]  /*27f0*/  LDSM.16.M88.4 R132, [R219+0x3c00] ;  /* 0x003c0000db84783b */ /* 0x000ee80000000200 */
[----:B------:R-:W4:Y:S04]  /*2800*/  LDSM.16.M88.4 R116, [R219+0x2400] ;  /* 0x00240000db74783b */ /* 0x000f280000000200 */
[----:B------:R-:W5:Y:S04]  /*2810*/  LDSM.16.M88.4 R100, [R219+0x2800] ;  /* 0x00280000db64783b */ /* 0x000f680000000200 */
[----:B------:R-:W1:Y:S04]  /*2820*/  LDSM.16.M88.4 R84, [R219+0x2c00] ;  /* 0x002c0000db54783b */ /* 0x000e680000000200 */
[----:B------:R-:W1:Y:S04]  /*2830*/  LDSM.16.M88.4 R68, [R219+0x3000] ;  /* 0x00300000db44783b */ /* 0x000e680000000200 */
[----:B------:R-:W4:Y:S04]  /*2840*/  LDSM.16.M88.4 R52, [R219+0x3400] ;  /* 0x00340000db34783b */ /* 0x000f280000000200 */
[----:B------:R-:W4:Y:S04]  /*2850*/  LDSM.16.M88.4 R36, [R219+0x3800] ;  /* 0x00380000db24783b */ /* 0x000f280000000200 */
[----:B------:R-:W-:Y:S04]  /*2860*/  LDSM.16.M88.4 R140, [R218] ;  /* 0x00000000da8c783b */ /* 0x000fe80000000200 */
[----:B------:R-:W4:Y:S01]  /*2870*/  LDSM.16.M88.4 R144, [R217] ;  /* 0x00000000d990783b */ /* 0x000f220000000200 */
[----:B--2---:R-:W-:Y:S03]  /*2880*/  HMMA.16816.F32 R16, R20, R8, RZ ;  /* 0x000000081410723c */ /* 0x004fe600000018ff */
[----:B------:R-:W2:Y:S04]  /*2890*/  LDSM.16.M88.4 R136, [R218+0x1000] ;  /* 0x00100000da88783b */ /* 0x000ea80000000200 */
[----:B------:R-:W0:Y:S01]  /*28a0*/  LDGDEPBAR ;  /* 0x00000000000079af */ /* 0x000e220000000000 */
[-C--:B---3--:R-:W-:Y:S08]  /*28b0*/  HMMA.16816.F32 R28, R24, R132.reuse, RZ ;  /* 0x00000084181c723c */ /* 0x088ff000000018ff */
[----:B------:R-:W-:Y:S07]  /*28c0*/  HMMA.16816.F32 R32, R20, R132, RZ ;  /* 0x000000841420723c */ /* 0x000fee00000018ff */
[----:B------:R-:W-:Y:S01]  /*28d0*/  SHF.R.S32.HI R133, RZ, 0x1f, R154 ;  /* 0x0000001fff857819 */ /* 0x000fe2000001149a */
[----:B------:R-:W-:Y:S01]  /*28e0*/  IMAD.U32 R132, RZ, RZ, UR23 ;  /* 0x00000017ff847e24 */ /* 0x000fe2000f8e00ff */
[----:B-1----:R-:W-:Y:S02]  /*28f0*/  HMMA.16816.F32 R12, R24, R8, RZ ;  /* 0x00000008180c723c */ /* 0x002fe400000018ff */
[----:B------:R-:W-:Y:S01]  /*2900*/  LEA.HI R236, R133, R154, RZ, 0x2 ;  /* 0x0000009a85ec7211 */ /* 0x000fe200078f10ff */
[----:B------:R-:W-:-:S03]  /*2910*/  IMAD R152, R132, 0x80, R237 ;  /* 0x0000008084987824 */ /* 0x000fc600078e02ed */
[----:B------:R-:W-:Y:S02]  /*2920*/  SHF.R.S32.HI R236, RZ, 0x2, R236 ;  /* 0x00000002ffec7819 */ /* 0x000fe400000114ec */
[----:B------:R-:W-:Y:S03]  /*2930*/  HMMA.16816.F32 R4, R20, R10, RZ ;  /* 0x0000000a1404723c */ /* 0x000fe600000018ff */
[----:B------:R-:W-:-:S05]  /*2940*/  IMAD.IADD R153, R236, 0x1, R153 ;  /* 0x00000001ec997824 */ /* 0x000fca00078e0299 */
[C---:B----4-:R-:W-:Y:S01]  /*2950*/  HMMA.16816.F32 R124, R24.reuse, R116, RZ ;  /* 0x00000074187c723c */ /* 0x050fe200000018ff */
[C---:B------:R-:W-:Y:S02]  /*2960*/  IADD3 R232, R153.reuse, UR5, RZ ;  /* 0x0000000599e87c10 */ /* 0x040fe4000fffe0ff */
[C---:B------:R-:W-:Y:S02]  /*2970*/  IADD3 R233, R153.reuse, UR13, RZ ;  /* 0x0000000d99e97c10 */ /* 0x040fe4000fffe0ff */
[C---:B------:R-:W-:Y:S02]  /*2980*/  IADD3 R230, R153.reuse, 0x8, RZ ;  /* 0x0000000899e67810 */ /* 0x040fe40007ffe0ff */
[C---:B------:R-:W-:Y:S01]  /*2990*/  IADD3 R228, R153.reuse, 0x40, RZ ;  /* 0x0000004099e47810 */ /* 0x040fe20007ffe0ff */
[----:B------:R-:W-:Y:S01]  /*29a0*/  HMMA.16816.F32 R120, R24, R118, RZ ;  /* 0x000000761878723c */ /* 0x000fe200000018ff */
[----:B------:R-:W-:Y:S02]  /*29b0*/  IADD3 R153, R153, 0x48, RZ ;  /* 0x0000004899997810 */ /* 0x000fe40007ffe0ff */
[----:B------:R-:W-:-:S02]  /*29c0*/  IMNMX R232, R232, UR11, PT ;  /* 0x0000000be8e87c17 */ /* 0x000fc4000b800200 */
[----:B------:R-:W-:Y:S02]  /*29d0*/  IADD3 R231, R230, UR13, RZ ;  /* 0x0000000de6e77c10 */ /* 0x000fe4000fffe0ff */
[----:B------:R-:W-:Y:S01]  /*29e0*/  IADD3 R229, R228, UR13, RZ ;  /* 0x0000000de4e57c10 */ /* 0x000fe2000fffe0ff */
[C---:B-----5:R-:W-:Y:S01]  /*29f0*/  HMMA.16816.F32 R108, R24.reuse, R100, RZ ;  /* 0x00000064186c723c */ /* 0x060fe200000018ff */
[----:B------:R-:W-:Y:S02]  /*2a00*/  IADD3 R230, R230, UR5, RZ ;  /* 0x00000005e6e67c10 */ /* 0x000fe4000fffe0ff */
[----:B------:R-:W-:Y:S02]  /*2a10*/  IADD3 R228, R228, UR5, RZ ;  /* 0x00000005e4e47c10 */ /* 0x000fe4000fffe0ff */
[----:B------:R-:W-:Y:S02]  /*2a20*/  IADD3 R226, R153, UR5, RZ ;  /* 0x0000000599e27c10 */ /* 0x000fe4000fffe0ff */
[----:B------:R-:W-:Y:S01]  /*2a30*/  IMNMX R233, RZ, R233, !PT ;  /* 0x000000e9ffe97217 */ /* 0x000fe20007800200 */
[----:B------:R-:W-:Y:S01]  /*2a40*/  HMMA.16816.F32 R104, R24, R102, RZ ;  /* 0x000000661868723c */ /* 0x000fe200000018ff */
[----:B------:R-:W-:-:S02]  /*2a50*/  ISETP.GE.AND P1, PT, R152, R232, PT ;  /* 0x000000e89800720c */ /* 0x000fc40003f26270 */
[----:B------:R-:W-:Y:S02]  /*2a60*/  IADD3 R227, R153, UR13, RZ ;  /* 0x0000000d99e37c10 */ /* 0x000fe4000fffe0ff */
[----:B------:R-:W-:Y:S02]  /*2a70*/  IMNMX R230, R230, UR11, PT ;  /* 0x0000000be6e67c17 */ /* 0x000fe4000b800200 */
[----:B------:R-:W-:Y:S01]  /*2a80*/  IMNMX R228, R228, UR11, PT ;  /* 0x0000000be4e47c17 */ /* 0x000fe2000b800200 */
[----:B------:R-:W-:Y:S01]  /*2a90*/  HMMA.16816.F32 R92, R24, R84, RZ ;  /* 0x00000054185c723c */ /* 0x000fe200000018ff */
[----:B------:R-:W-:Y:S02]  /*2aa0*/  IMNMX R226, R226, UR11, PT ;  /* 0x0000000be2e27c17 */ /* 0x000fe4000b800200 */
[----:B------:R-:W-:Y:S02]  /*2ab0*/  ISETP.LT.OR P1, PT, R152, R233, P1 ;  /* 0x000000e99800720c */ /* 0x000fe40000f21670 */
[----:B------:R-:W-:-:S02]  /*2ac0*/  IMNMX R231, RZ, R231, !PT ;  /* 0x000000e7ffe77217 */ /* 0x000fc40007800200 */
[----:B------:R-:W-:Y:S01]  /*2ad0*/  IMNMX R229, RZ, R229, !PT ;  /* 0x000000e5ffe57217 */ /* 0x000fe20007800200 */
[C---:B------:R-:W-:Y:S01]  /*2ae0*/  HMMA.16816.F32 R88, R24.reuse, R86, RZ ;  /* 0x000000561858723c */ /* 0x040fe200000018ff */
[----:B------:R-:W-:Y:S02]  /*2af0*/  IMNMX R227, RZ, R227, !PT ;  /* 0x000000e3ffe37217 */ /* 0x000fe40007800200 */
[C---:B------:R-:W-:Y:S02]  /*2b00*/  ISETP.GE.AND P0, PT, R152.reuse, R230, PT ;  /* 0x000000e69800720c */ /* 0x040fe40003f06270 */
[C---:B------:R-:W-:Y:S02]  /*2b10*/  ISETP.GE.AND P4, PT, R152.reuse, R228, PT ;  /* 0x000000e49800720c */ /* 0x040fe40003f86270 */
[C---:B------:R-:W-:Y:S01]  /*2b20*/  ISETP.LT.OR P0, PT, R152.reuse, R231, P0 ;  /* 0x000000e79800720c */ /* 0x040fe20000701670 */
[----:B------:R-:W-:Y:S01]  /*2b30*/  HMMA.16816.F32 R76, R24, R68, RZ ;  /* 0x00000044184c723c */ /* 0x000fe200000018ff */
[----:B------:R-:W-:-:S07]  /*2b40*/  ISETP.LT.OR P4, PT, R152, R229, P4 ;  /* 0x000000e59800720c */ /* 0x000fce0002781670 */
        /* <DEDUP_REMOVED lines=22> */
[----:B--2---:R-:W-:Y:S07]  /*2cb0*/  HMMA.16816.F32 R12, R136, R144, R12 ;  /* 0x00000090880c723c */ /* 0x004fee000000180c */
[----:B------:R-:W-:Y:S01]  /*2cc0*/  IADD3 R144, R152, 0x1, RZ ;  /* 0x0000000198907810 */ /* 0x000fe20007ffe0ff */
[----:B------:R-:W-:Y:S03]  /*2cd0*/  HMMA.16816.F32 R4, R140, R146, R4 ;  /* 0x000000928c04723c */ /* 0x000fe60000001804 */
[----:B------:R-:W-:-:S02]  /*2ce0*/  ISETP.GE.AND P2, PT, R144, R232, PT ;  /* 0x000000e89000720c */ /* 0x000fc40003f46270 */
[C---:B------:R-:W-:Y:S02]  /*2cf0*/  ISETP.GE.AND P6, PT, R144.reuse, R230, PT ;  /* 0x000000e69000720c */ /* 0x040fe40003fc6270 */
[C---:B------:R-:W-:Y:S01]  /*2d00*/  ISETP.GE.AND P5, PT, R144.reuse, R228, PT ;  /* 0x000000e49000720c */ /* 0x040fe20003fa6270 */
[----:B------:R-:W-:Y:S01]  /*2d10*/  HMMA.16816.F32 R8, R136, R146, R8 ;  /* 0x000000928808723c */ /* 0x000fe20000001808 */
[-C--:B------:R-:W-:Y:S02]  /*2d20*/  ISETP.GE.AND P3, PT, R144, R226.reuse, PT ;  /* 0x000000e29000720c */ /* 0x080fe40003f66270 */
[----:B------:R-:W-:Y:S02]  /*2d30*/  FSEL R157, R16, -INF , !P1 ;  /* 0xff800000109d7808 */ /* 0x000fe40004800000 */
[----:B------:R-:W-:Y:S02]  /*2d40*/  ISETP.GE.AND P1, PT, R152, R226, PT ;  /* 0x000000e29800720c */ /* 0x000fe40003f26270 */
[C---:B------:R-:W-:Y:S01]  /*2d50*/  ISETP.LT.OR P2, PT, R144.reuse, R233, P2 ;  /* 0x000000e99000720c */ /* 0x040fe20001741670 */
[----:B-1----:R-:W-:Y:S01]  /*2d60*/  HMMA.16816.F32 R128, R140, R132, R128 ;  /* 0x000000848c80723c */ /* 0x002fe20000001880 */
[----:B------:R-:W-:-:S02]  /*2d70*/  ISETP.LT.OR P6, PT, R144, R231, P6 ;  /* 0x000000e79000720c */ /* 0x000fc400037c1670 */
[C---:B------:R-:W-:Y:S02]  /*2d80*/  ISETP.LT.OR P5, PT, R144.reuse, R229, P5 ;  /* 0x000000e59000720c */ /* 0x040fe40002fa1670 */
[-C--:B------:R-:W-:Y:S02]  /*2d90*/  ISETP.LT.OR P3, PT, R144, R227.reuse, P3 ;  /* 0x000000e39000720c */ /* 0x080fe40001f61670 */
[C---:B------:R-:W-:Y:S01]  /*2da0*/  IADD3 R144, R152.reuse, 0x8, RZ ;  /* 0x0000000898907810 */ /* 0x040fe20007ffe0ff */
[----:B------:R-:W-:Y:S01]  /*2db0*/  HMMA.16816.F32 R124, R136, R132, R124 ;  /* 0x00000084887c723c */ /* 0x000fe2000000187c */
[----:B------:R-:W-:Y:S02]  /*2dc0*/  ISETP.LT.OR P1, PT, R152, R227, P1 ;  /* 0x000000e39800720c */ /* 0x000fe40000f21670 */
[----:B------:R-:W-:Y:S02]  /*2dd0*/  FSEL R156, R18, -INF , !P0 ;  /* 0xff800000129c7808 */ /* 0x000fe40004000000 */
[----:B------:R-:W-:-:S02]  /*2de0*/  FSEL R147, R12, -INF , !P4 ;  /* 0xff8000000c937808 */ /* 0x000fc40006000000 */
[C---:B------:R-:W-:Y:S01]  /*2df0*/  ISETP.GE.AND P0, PT, R144.reuse, R232, PT ;  /* 0x000000e89000720c */ /* 0x040fe20003f06270 */
[-C--:B------:R-:W-:Y:S01]  /*2e00*/  HMMA.16816.F32 R120, R136, R134.reuse, R120 ;  /* 0x000000868878723c */ /* 0x080fe20000001878 */
[----:B------:R-:W-:Y:S02]  /*2e10*/  ISETP.GE.AND P4, PT, R144, R230, PT ;  /* 0x000000e69000720c */ /* 0x000fe40003f86270 */
[----:B------:R-:W-:Y:S02]  /*2e20*/  FSEL R158, R17, -INF , !P2 ;  /* 0xff800000119e7808 */ /* 0x000fe40005000000 */
[----:B------:R-:W-:Y:S02]  /*2e30*/  FSEL R145, R14, -INF , !P1 ;  /* 0xff8000000e917808 */ /* 0x000fe40004800000 */
[----:B------:R-:W-:Y:S01]  /*2e40*/  FSEL R18, R13, -INF , !P5 ;  /* 0xff8000000d127808 */ /* 0x000fe20006800000 */
[----:B------:R-:W-:Y:S01]  /*2e50*/  HMMA.16816.F32 R116, R140, R134, R116 ;  /* 0x000000868c74723c */ /* 0x000fe20000001874 */
[----:B------:R-:W-:-:S02]  /*2e60*/  FSEL R17, R15, -INF , !P3 ;  /* 0xff8000000f117808 */ /* 0x000fc40005800000 */
[----:B------:R-:W1:Y:S01]  /*2e70*/  LDSM.16.M88.4 R12, [R217+0x800] ;  /* 0x00080000d90c783b */ /* 0x000e620000000200 */
[C---:B------:R-:W-:Y:S02]  /*2e80*/  ISETP.LT.OR P0, PT, R144.reuse, R233, P0 ;  /* 0x000000e99000720c */ /* 0x040fe40000701670 */
[----:B------:R-:W-:Y:S02]  /*2e90*/  ISETP.LT.OR P4, PT, R144, R231, P4 ;  /* 0x000000e79000720c */ /* 0x000fe40002781670 */
[----:B------:R-:W-:Y:S02]  /*2ea0*/  FSEL R133, R19, -INF , !P6 ;  /* 0xff80000013857808 */ /* 0x000fe40007000000 */
[C---:B------:R-:W-:Y:S02]  /*2eb0*/  IADD3 R19, R152.reuse, 0x9, RZ ;  /* 0x0000000998137810 */ /* 0x040fe40007ffe0ff */
[----:B------:R-:W-:Y:S02]  /*2ec0*/  IADD3 R16, R152, 0x10, RZ ;  /* 0x0000001098107810 */ /* 0x000fe40007ffe0ff */
        /* <DEDUP_REMOVED lines=14> */
[----:B------:R-:W-:Y:S01]  /*2fb0*/  IADD3 R4, R152, 0x11, RZ ;  /* 0x0000001198047810 */ /* 0x000fe20007ffe0ff */
[-C--:B-1----:R-:W-:Y:S01]  /*2fc0*/  HMMA.16816.F32 R112, R140, R12.reuse, R112 ;  /* 0x0000000c8c70723c */ /* 0x082fe20000001870 */
[----:B------:R-:W-:Y:S02]  /*2fd0*/  FSEL R153, R8, -INF , !P1 ;  /* 0xff80000008997808 */ /* 0x000fe40004800000 */
[----:B------:R-:W-:Y:S02]  /*2fe0*/  FSEL R155, R10, -INF , !P2 ;  /* 0xff8000000a9b7808 */ /* 0x000fe40005000000 */
[----:B------:R-:W-:Y:S02]  /*2ff0*/  FSEL R134, R7, -INF , !P6 ;  /* 0xff80000007867808 */ /* 0x000fe40007000000 */
[----:B------:R-:W-:Y:S01]  /*3000*/  FSEL R207, R9, -INF , !P3 ;  /* 0xff80000009cf7808 */ /* 0x000fe20005800000 */
[----:B------:R-:W-:Y:S01]  /*3010*/  HMMA.16816.F32 R108, R136, R12, R108 ;  /* 0x0000000c886c723c */ /* 0x000fe2000000186c */
[----:B------:R-:W-:-:S02]  /*3020*/  FSEL R163, R11, -INF , !P0 ;  /* 0xff8000000ba37808 */ /* 0x000fc40004000000 */
[----:B------:R-:W-:Y:S02]  /*3030*/  FSEL R128, R128, -INF , !P4 ;  /* 0xff80000080807808 */ /* 0x000fe40006000000 */
[C---:B------:R-:W-:Y:S02]  /*3040*/  ISETP.GE.AND P1, PT, R16.reuse, R230, PT ;  /* 0x000000e61000720c */ /* 0x040fe40003f26270 */
[----:B------:R-:W-:Y:S01]  /*3050*/  ISETP.GE.AND P2, PT, R16, R228, PT ;  /* 0x000000e41000720c */ /* 0x000fe20003f46270 */
[----:B------:R-:W-:Y:S01]  /*3060*/  HMMA.16816.F32 R104, R136, R14, R104 ;  /* 0x0000000e8868723c */ /* 0x000fe20000001868 */
[C---:B------:R-:W-:Y:S02]  /*3070*/  ISETP.GE.AND P3, PT, R4.reuse, R232, PT ;  /* 0x000000e80400720c */ /* 0x040fe40003f66270 */
[C---:B------:R-:W-:Y:S02]  /*3080*/  ISETP.GE.AND P0, PT, R4.reuse, R230, PT ;  /* 0x000000e60400720c */ /* 0x040fe40003f06270 */
[----:B------:R-:W-:-:S02]  /*3090*/  ISETP.GE.AND P6, PT, R4, R228, PT ;  /* 0x000000e40400720c */ /* 0x000fc40003fc6270 */
[----:B------:R-:W-:Y:S01]  /*30a0*/  ISETP.GE.AND P4, PT, R4, R226, PT ;  /* 0x000000e20400720c */ /* 0x000fe20003f86270 */
[----:B------:R-:W-:Y:S01]  /*30b0*/  HMMA.16816.F32 R100, R140, R14, R100 ;  /* 0x0000000e8c64723c */ /* 0x000fe20000001864 */
[C---:B------:R-:W-:Y:S02]  /*30c0*/  ISETP.LT.OR P1, PT, R16.reuse, R231, P1 ;  /* 0x000000e71000720c */ /* 0x040fe40000f21670 */
[----:B------:R-:W-:Y:S02]  /*30d0*/  ISETP.LT.OR P2, PT, R16, R229, P2 ;  /* 0x000000e51000720c */ /* 0x000fe40001741670 */
[C---:B------:R-:W-:Y:S02]  /*30e0*/  ISETP.LT.OR P3, PT, R4.reuse, R233, P3 ;  /* 0x000000e90400720c */ /* 0x040fe40001f61670 */
[C---:B------:R-:W-:Y:S02]  /*30f0*/  ISETP.LT.OR P0, PT, R4.reuse, R231, P0 ;  /* 0x000000e70400720c */ /* 0x040fe40000701670 */
[----:B------:R-:W-:-:S02]  /*3100*/  ISETP.LT.OR P6, PT, R4, R229, P6 ;  /* 0x000000e50400720c */ /* 0x000fc400037c1670 */
[----:B------:R-:W-:Y:S02]  /*3110*/  ISETP.LT.OR P4, PT, R4, R227, P4 ;  /* 0x000000e30400720c */ /* 0x000fe40002781670 */
[----:B------:R-:W-:Y:S02]  /*3120*/  ISETP.GE.AND P5, PT, R19, R232, PT ;  /* 0x000000e81300720c */ /* 0x000fe40003fa6270 */
[----:B------:R-:W-:Y:S02]  /*3130*/  IADD3 R4, R152, 0x18, RZ ;  /* 0x0000001898047810 */ /* 0x000fe40007ffe0ff */
[----:B------:R-:W-:Y:S02]  /*3140*/  FSEL R129, R129, -INF , !P3 ;  /* 0xff80000081817808 */ /* 0x000fe40005800000 */
[----:B------:R-:W-:Y:S02]  /*3150*/  FSEL R130, R130, -INF , !P1 ;  /* 0xff80000082827808 */ /* 0x000fe40004800000 */
[----:B------:R-:W-:-:S02]  /*3160*/  FSEL R131, R131, -INF , !P0 ;  /* 0xff80000083837808 */ /* 0x000fc40004000000 */
[----:B------:R-:W-:Y:S02]  /*3170*/  FSEL R215, R124, -INF , !P2 ;  /* 0xff8000007cd77808 */ /* 0x000fe40005000000 */
[----:B------:R-:W-:Y:S02]  /*3180*/  ISETP.LT.OR P5, PT, R19, R233, P5 ;  /* 0x000000e91300720c */ /* 0x000fe40002fa1670 */
[C---:B------:R-:W-:Y:S02]  /*3190*/  ISETP.GE.AND P1, PT, R4.reuse, R232, PT ;  /* 0x000000e80400720c */ /* 0x040fe40003f26270 */
[C---:B------:R-:W-:Y:S02]  /*31a0*/  ISETP.GE.AND P3, PT, R4.reuse, R230, PT ;  /* 0x000000e60400720c */ /* 0x040fe40003f66270 */
[C---:B------:R-:W-:Y:S02]  /*31b0*/  ISETP.GE.AND P0, PT, R4.reuse, R228, PT ;  /* 0x000000e40400720c */ /* 0x040fe40003f06270 */
[----:B------:R-:W-:-:S02]  /*31c0*/  ISETP.GE.AND P2, PT, R4, R226, PT ;  /* 0x000000e20400720c */ /* 0x000fc40003f46270 */
[----:B------:R-:W-:Y:S02]  /*31d0*/  FSEL R160, R5, -INF , !P5 ;  /* 0xff80000005a07808 */ /* 0x000fe40006800000 */
[C---:B------:R-:W-:Y:S02]  /*31e0*/  ISETP.LT.OR P1, PT, R4.reuse, R233, P1 ;  /* 0x000000e90400720c */ /* 0x040fe40000f21670 */
[C---:B------:R-:W-:Y:S02]  /*31f0*/  ISETP.LT.OR P3, PT, R4.reuse, R231, P3 ;  /* 0x000000e70400720c */ /* 0x040fe40001f61670 */
[C---:B------:R-:W-:Y:S02]  /*3200*/  ISETP.LT.OR P0, PT, R4.reuse, R229, P0 ;  /* 0x000000e50400720c */ /* 0x040fe40000701670 */
[----:B------:R-:W-:Y:S02]  /*3210*/  ISETP.LT.OR P2, PT, R4, R227, P2 ;  /* 0x000000e30400720c */ /* 0x000fe40001741670 */
[----:B------:R-:W1:Y:S01]  /*3220*/  LDSM.16.M88.4 R4, [R217+0xc00] ;  /* 0x000c0000d904783b */ /* 0x000e620000000200 */
[----:B------:R-:W-:-:S02]  /*3230*/  ISETP.GE.AND P5, PT, R16, R226, PT ;  /* 0x000000e21000720c */ /* 0x000fc40003fa6270 */
[----:B------:R-:W-:Y:S02]  /*3240*/  IADD3 R9, R152, 0x19, RZ ;  /* 0x0000001998097810 */ /* 0x000fe40007ffe0ff */
[----:B------:R-:W-:Y:S02]  /*3250*/  ISETP.LT.OR P5, PT, R16, R227, P5 ;  /* 0x000000e31000720c */ /* 0x000fe40002fa1670 */
[----:B------:R-:W-:Y:S02]  /*3260*/  IADD3 R8, R152, 0x20, RZ ;  /* 0x0000002098087810 */ /* 0x000fe40007ffe0ff */
[----:B------:R-:W-:Y:S02]  /*3270*/  FSEL R151, R126, -INF , !P5 ;  /* 0xff8000007e977808 */ /* 0x000fe40006800000 */
[----:B------:R-:W-:Y:S02]  /*3280*/  ISETP.GE.AND P5, PT, R9, R228, PT ;  /* 0x000000e40900720c */ /* 0x000fe40003fa6270 */
[----:B------:R-:W-:-:S02]  /*3290*/  FSEL R144, R125, -INF , !P6 ;  /* 0xff8000007d907808 */ /* 0x000fc40007000000 */
        /* <DEDUP_REMOVED lines=11> */
[----:B------:R-:W-:-:S02]  /*3350*/  ISETP.GE.AND P1, PT, R8, R230, PT ;  /* 0x000000e60800720c */ /* 0x000fc40003f26270 */
[C---:B------:R-:W-:Y:S01]  /*3360*/  ISETP.GE.AND P3, PT, R8.reuse, R228, PT ;  /* 0x000000e40800720c */ /* 0x040fe20003f66270 */
[-C--:B-1----:R-:W-:Y:S01]  /*3370*/  HMMA.16816.F32 R96, R140, R4.reuse, R96 ;  /* 0x000000048c60723c */ /* 0x082fe20000001860 */
[C---:B------:R-:W-:Y:S02]  /*3380*/  ISETP.GE.AND P5, PT, R8.reuse, R226, PT ;  /* 0x000000e20800720c */ /* 0x040fe40003fa6270 */
[C---:B------:R-:W-:Y:S02]  /*3390*/  ISETP.LT.OR P6, PT, R9.reuse, R233, P6 ;  /* 0x000000e90900720c */ /* 0x040fe400037c1670 */
[C---:B------:R-:W-:Y:S02]  /*33a0*/  ISETP.LT.OR P4, PT, R9.reuse, R231, P4 ;  /* 0x000000e70900720c */ /* 0x040fe40002781670 */
[----:B------:R-:W-:Y:S01]  /*33b0*/  ISETP.LT.OR P0, PT, R9, R227, P0 ;  /* 0x000000e30900720c */ /* 0x000fe20000701670 */
        /* <DEDUP_REMOVED lines=8> */
[----:B------:R-:W-:-:S02]  /*3440*/  FSEL R250, R117, -INF , !P6 ;  /* 0xff80000075fa7808 */ /* 0x000fc40007000000 */
[----:B------:R-:W-:Y:S01]  /*3450*/  FSEL R248, R119, -INF , !P4 ;  /* 0xff80000077f87808 */ /* 0x000fe20006000000 */
[----:B------:R-:W-:Y:S01]  /*3460*/  HMMA.16816.F32 R84, R140, R6, R84 ;  /* 0x000000068c54723c */ /* 0x000fe20000001854 */
        /* <DEDUP_REMOVED lines=9> */
[C---:B------:R-:W-:Y:S02]  /*3500*/  IADD3 R8, R152.reuse, 0x28, RZ ;  /* 0x0000002898087810 */ /* 0x040fe40007ffe0ff */
        /* <DEDUP_REMOVED lines=9> */
[----:B------:R-:W-:Y:S02]  /*35a0*/  FSEL R183, R110, -INF , !P5 ;  /* 0xff8000006eb77808 */ /* 0x000fe40006800000 */
[----:B------:R-:W-:Y:S02]  /*35b0*/  ISETP.GE.AND P5, PT, R5, R228, PT ;  /* 0x000000e40500720c */ /* 0x000fe40003fa6270 */
[C---:B------:R-:W-:Y:S02]  /*35c0*/  ISETP.LT.OR P1, PT, R8.reuse, R233, P1 ;  /* 0x000000e90800720c */ /* 0x040fe40000f21670 */
[----:B------:R-:W-:-:S02]  /*35d0*/  ISETP.LT.OR P4, PT, R8, R231, P4 ;  /* 0x000000e70800720c */ /* 0x000fc40002781670 */
[C---:B------:R-:W-:Y:S02]  /*35e0*/  ISETP.LT.OR P0, PT, R8.reuse, R229, P0 ;  /* 0x000000e50800720c */ /* 0x040fe40000701670 */
[----:B------:R-:W-:Y:S02]  /*35f0*/  ISETP.LT.OR P3, PT, R8, R227, P3 ;  /* 0x000000e30800720c */ /* 0x000fe40001f61670 */
[----:B------:R-:W1:Y:S01]  /*3600*/  LDSM.16.M88.4 R8, [R217+0x1000] ;  /* 0x00100000d908783b */ /* 0x000e620000000200 */
[----:B------:R-:W-:Y:S02]  /*3610*/  ISETP.LT.OR P5, PT, R5, R229, P5 ;  /* 0x000000e50500720c */ /* 0x000fe40002fa1670 */
        /* <DEDUP_REMOVED lines=8> */
[----:B------:R-:W-:-:S02]  /*36a0*/  ISETP.GE.AND P6, PT, R5, R232, PT ;  /* 0x000000e80500720c */ /* 0x000fc40003fc6270 */
[C---:B------:R-:W-:Y:S02]  /*36b0*/  ISETP.GE.AND P2, PT, R5.reuse, R230, PT ;  /* 0x000000e60500720c */ /* 0x040fe40003f46270 */
[----:B------:R-:W-:Y:S02]  /*36c0*/  ISETP.GE.AND P0, PT, R5, R226, PT ;  /* 0x000000e20500720c */ /* 0x000fe40003f06270 */
[C---:B------:R-:W-:Y:S02]  /*36d0*/  ISETP.GE.AND P3, PT, R4.reuse, R232, PT ;  /* 0x000000e80400720c */ /* 0x040fe40003f66270 */
[C---:B------:R-:W-:Y:S02]  /*36e0*/  ISETP.GE.AND P1, PT, R4.reuse, R230, PT ;  /* 0x000000e60400720c */ /* 0x040fe40003f26270 */
[C---:B------:R-:W-:Y:S02]  /*36f0*/  ISETP.GE.AND P4, PT, R4.reuse, R228, PT ;  /* 0x000000e40400720c */ /* 0x040fe40003f86270 */
[----:B------:R-:W-:-:S02]  /*3700*/  ISETP.GE.AND P5, PT, R4, R226, PT ;  /* 0x000000e20400720c */ /* 0x000fc40003fa6270 */
[C---:B------:R-:W-:Y:S02]  /*3710*/  ISETP.LT.OR P6, PT, R5.reuse, R233, P6 ;  /* 0x000000e90500720c */ /* 0x040fe400037c1670 */
[C---:B------:R-:W-:Y:S02]  /*3720*/  ISETP.LT.OR P2, PT, R5.reuse, R231, P2 ;  /* 0x000000e70500720c */ /* 0x040fe40001741670 */
[----:B------:R-:W-:Y:S02]  /*3730*/  ISETP.LT.OR P0, PT, R5, R227, P0 ;  /* 0x000000e30500720c */ /* 0x000fe40000701670 */
[C---:B------:R-:W-:Y:S01]  /*3740*/  ISETP.LT.OR P3, PT, R4.reuse, R233, P3 ;  /* 0x000000e90400720c */ /* 0x040fe20001f61670 */
[----:B-1----:R-:W-:Y:S01]  /*3750*/  HMMA.16816.F32 R80, R140, R8, R80 ;  /* 0x000000088c50723c */ /* 0x002fe20000001850 */
[C---:B------:R-:W-:Y:S02]  /*3760*/  ISETP.LT.OR P1, PT, R4.reuse, R231, P1 ;  /* 0x000000e70400720c */ /* 0x040fe40000f21670 */
[----:B------:R-:W-:-:S02]  /*3770*/  ISETP.LT.OR P4, PT, R4, R229, P4 ;  /* 0x000000e50400720c */ /* 0x000fc40002781670 */
[----:B------:R-:W-:Y:S02]  /*3780*/  ISETP.LT.OR P5, PT, R4, R227, P5 ;  /* 0x000000e30400720c */ /* 0x000fe40002fa1670 */
        /* <DEDUP_REMOVED lines=13> */
[C---:B------:R-:W-:Y:S02]  /*3860*/  ISETP.LT.OR P0, PT, R4.reuse, R231, P0 ;  /* 0x000000e70400720c */ /* 0x040fe40000701670 */
[----:B------:R-:W-:-:S02]  /*3870*/  ISETP.LT.OR P6, PT, R4, R229, P6 ;  /* 0x000000e50400720c */ /* 0x000fc400037c1670 */
[----:B------:R-:W-:Y:S02]  /*3880*/  ISETP.LT.OR P3, PT, R4, R227, P3 ;  /* 0x000000e30400720c */ /* 0x000fe40001f61670 */
[----:B------:R-:W-:Y:S02]  /*3890*/  IADD3 R4, R152, 0x38, RZ ;  /* 0x0000003898047810 */ /* 0x000fe40007ffe0ff */
        /* <DEDUP_REMOVED lines=12> */
[----:B------:R-:W1:Y:S01]  /*3960*/  LDSM.16.M88.4 R4, [R217+0x1400] ;  /* 0x00140000d904783b */ /* 0x000e620000000200 */
        /* <DEDUP_REMOVED lines=19> */
[C---:B------:R-:W-:Y:S01]  /*3aa0*/  ISETP.LT.OR P6, PT, R9.reuse, R233, P6 ;  /* 0x000000e90900720c */ /* 0x040fe200037c1670 */
[----:B-1----:R-:W-:Y:S01]  /*3ab0*/  HMMA.16816.F32 R64, R140, R4, R64 ;  /* 0x000000048c40723c */ /* 0x002fe20000001840 */
[C---:B------:R-:W-:Y:S02]  /*3ac0*/  ISETP.LT.OR P3, PT, R9.reuse, R231, P3 ;  /* 0x000000e70900720c */ /* 0x040fe40001f61670 */
[----:B------:R-:W-:-:S02]  /*3ad0*/  ISETP.LT.OR P0, PT, R9, R227, P0 ;  /* 0x000000e30900720c */ /* 0x000fc40000701670 */
[C---:B------:R-:W-:Y:S02]  /*3ae0*/  ISETP.LT.OR P4, PT, R8.reuse, R233, P4 ;  /* 0x000000e90800720c */ /* 0x040fe40002781670 */
[C---:B------:R-:W-:Y:S01]  /*3af0*/  ISETP.LT.OR P1, PT, R8.reuse, R231, P1 ;  /* 0x000000e70800720c */ /* 0x040fe20000f21670 */
[C---:B------:R-:W-:Y:S01]  /*3b00*/  HMMA.16816.F32 R60, R136.reuse, R4, R60 ;  /* 0x00000004883c723c */ /* 0x040fe2000000183c */
[C---:B------:R-:W-:Y:S02]  /*3b10*/  ISETP.LT.OR P2, PT, R8.reuse, R229, P2 ;  /* 0x000000e50800720c */ /* 0x040fe40001741670 */
[----:B------:R-:W-:Y:S02]  /*3b20*/  ISETP.LT.OR P5, PT, R8, R227, P5 ;  /* 0x000000e30800720c */ /* 0x000fe40002fa1670 */
[----:B------:R-:W-:Y:S02]  /*3b30*/  IADD3 R8, R152, 0x41, RZ ;  /* 0x0000004198087810 */ /* 0x000fe40007ffe0ff */
[----:B------:R-:W-:Y:S01]  /*3b40*/  FSEL R191, R91, -INF , !P0 ;  /* 0xff8000005bbf7808 */ /* 0x000fe20004000000 */
[----:B------:R-:W-:Y:S01]  /*3b50*/  HMMA.16816.F32 R56, R136, R6, R56 ;  /* 0x000000068838723c */ /* 0x000fe20000001838 */
[----:B------:R-:W-:-:S02]  /*3b60*/  FSEL R102, R85, -INF , !P6 ;  /* 0xff80000055667808 */ /* 0x000fc40007000000 */
[----:B------:R-:W-:Y:S02]  /*3b70*/  FSEL R106, R87, -INF , !P3 ;  /* 0xff800000576a7808 */ /* 0x000fe40005800000 */
[----:B------:R-:W-:Y:S02]  /*3b80*/  FSEL R80, R80, -INF , !P4 ;  /* 0xff80000050507808 */ /* 0x000fe40006000000 */
[C---:B------:R-:W-:Y:S01]  /*3b90*/  ISETP.GE.AND P3, PT, R8.reuse, R232, PT ;  /* 0x000000e80800720c */ /* 0x040fe20003f66270 */
[----:B------:R-:W-:Y:S01]  /*3ba0*/  HMMA.16816.F32 R52, R140, R6, R52 ;  /* 0x000000068c34723c */ /* 0x000fe20000001834 */
        /* <DEDUP_REMOVED lines=18> */
[----:B------:R-:W-:Y:S02]  /*3cd0*/  ISETP.GE.AND P4, PT, R5, R228, PT ;  /* 0x000000e40500720c */ /* 0x000fe40003f86270 */
[C---:B------:R-:W-:Y:S02]  /*3ce0*/  ISETP.LT.OR P3, PT, R8.reuse, R233, P3 ;  /* 0x000000e90800720c */ /* 0x040fe40001f61670 */
[----:B------:R-:W-:-:S02]  /*3cf0*/  ISETP.LT.OR P0, PT, R8, R231, P0 ;  /* 0x000000e70800720c */ /* 0x000fc40000701670 */
[C---:B------:R-:W-:Y:S02]  /*3d00*/  ISETP.LT.OR P1, PT, R8.reuse, R229, P1 ;  /* 0x000000e50800720c */ /* 0x040fe40000f21670 */
[----:B------:R-:W-:Y:S02]  /*3d10*/  ISETP.LT.OR P2, PT, R8, R227, P2 ;  /* 0x000000e30800720c */ /* 0x000fe40001741670 */
[----:B------:R-:W-:Y:S01]  /*3d20*/  ISETP.LT.OR P4, PT, R5, R229, P4 ;  /* 0x000000e50500720c */ /* 0x000fe20002781670 */
[----:B------:R-:W1:Y:S01]  /*3d30*/  LDSM.16.M88.4 R8, [R217+0x1800] ;  /* 0x00180000d908783b */ /* 0x000e620000000200 */
        /* <DEDUP_REMOVED lines=18> */
[C---:B------:R-:W-:Y:S02]  /*3e60*/  ISETP.LT.OR P2, PT, R4.reuse, R233, P2 ;  /* 0x000000e90400720c */ /* 0x040fe40001741670 */
[C---:B------:R-:W-:Y:S01]  /*3e70*/  ISETP.LT.OR P3, PT, R4.reuse, R231, P3 ;  /* 0x000000e70400720c */ /* 0x040fe20001f61670 */
[----:B-1----:R-:W-:Y:S01]  /*3e80*/  HMMA.16816.F32 R48, R140, R8, R48 ;  /* 0x000000088c30723c */ /* 0x002fe20000001830 */
[----:B------:R-:W-:-:S02]  /*3e90*/  ISETP.LT.OR P0, PT, R4, R229, P0 ;  /* 0x000000e50400720c */ /* 0x000fc40000701670 */
[----:B------:R-:W-:Y:S02]  /*3ea0*/  ISETP.LT.OR P4, PT, R4, R227, P4 ;  /* 0x000000e30400720c */ /* 0x000fe40002781670 */
[----:B------:R-:W1:Y:S01]  /*3eb0*/  LDSM.16.M88.4 R4, [R217+0x1c00] ;  /* 0x001c0000d904783b */ /* 0x000e620000000200 */
[----:B------:R-:W-:Y:S01]  /*3ec0*/  IADD3 R12, R152, 0x51, RZ ;  /* 0x00000051980c7810 */ /* 0x000fe20007ffe0ff */
[----:B------:R-:W-:-:S04]  /*3ed0*/  DEPBAR.LE SB0, 0x0 ;  /* 0x000080000000791a */ /* 0x000fc80000000000 */
[----:B------:R-:W-:Y:S01]  /*3ee0*/  FSEL R165, R75, -INF , !P1 ;  /* 0xff8000004ba57808 */ /* 0x000fe20004800000 */
[C---:B------:R-:W-:Y:S01]  /*3ef0*/  HMMA.16816.F32 R44, R136.reuse, R8, R44 ;  /* 0x00000008882c723c */ /* 0x040fe2000000182c */
[----:B------:R-:W-:Y:S02]  /*3f00*/  FSEL R175, R69, -INF , !P6 ;  /* 0xff80000045af7808 */ /* 0x000fe40007000000 */
[----:B------:R-:W-:Y:S02]  /*3f10*/  FSEL R176, R71, -INF , !P5 ;  /* 0xff80000047b07808 */ /* 0x000fe40006800000 */
[----:B------:R-:W-:Y:S02]  /*3f20*/  FSEL R64, R64, -INF , !P2 ;  /* 0xff80000040407808 */ /* 0x000fe40005000000 */
[C---:B------:R-:W-:Y:S01]  /*3f30*/  ISETP.GE.AND P5, PT, R12.reuse, R232, PT ;  /* 0x000000e80c00720c */ /* 0x040fe20003fa6270 */
[----:B------:R-:W-:Y:S01]  /*3f40*/  HMMA.16816.F32 R40, R136, R10, R40 ;  /* 0x0000000a8828723c */ /* 0x000fe20000001828 */
[----:B------:R-:W-:-:S02]  /*3f50*/  ISETP.GE.AND P1, PT, R12, R230, PT ;  /* 0x000000e60c00720c */ /* 0x000fc40003f26270 */
[C---:B------:R-:W-:Y:S02]  /*3f60*/  ISETP.GE.AND P6, PT, R12.reuse, R228, PT ;  /* 0x000000e40c00720c */ /* 0x040fe40003fc6270 */
[C---:B------:R-:W-:Y:S02]  /*3f70*/  ISETP.GE.AND P2, PT, R12.reuse, R226, PT ;  /* 0x000000e20c00720c */ /* 0x040fe40003f46270 */
[C---:B------:R-:W-:Y:S01]  /*3f80*/  ISETP.LT.OR P5, PT, R12.reuse, R233, P5 ;  /* 0x000000e90c00720c */ /* 0x040fe20002fa1670 */
[----:B------:R-:W-:Y:S01]  /*3f90*/  HMMA.16816.F32 R36, R140, R10, R36 ;  /* 0x0000000a8c24723c */ /* 0x000fe20000001824 */
[C---:B------:R-:W-:Y:S02]  /*3fa0*/  ISETP.LT.OR P1, PT, R12.reuse, R231, P1 ;  /* 0x000000e70c00720c */ /* 0x040fe40000f21670 */
[C---:B------:R-:W-:Y:S02]  /*3fb0*/  ISETP.LT.OR P6, PT, R12.reuse, R229, P6 ;  /* 0x000000e50c00720c */ /* 0x040fe400037c1670 */
[----:B------:R-:W-:-:S02]  /*3fc0*/  ISETP.LT.OR P2, PT, R12, R227, P2 ;  /* 0x000000e30c00720c */ /* 0x000fc40001741670 */
[----:B------:R-:W-:Y:S02]  /*3fd0*/  IADD3 R12, R152, 0x58, RZ ;  /* 0x00000058980c7810 */ /* 0x000fe40007ffe0ff */
[----:B------:R-:W-:Y:S02]  /*3fe0*/  FSEL R65, R65, -INF , !P5 ;  /* 0xff80000041417808 */ /* 0x000fe40006800000 */
[----:B------:R-:W-:Y:S02]  /*3ff0*/  FSEL R66, R66, -INF , !P3 ;  /* 0xff80000042427808 */ /* 0x000fe40005800000 */
[----:B------:R-:W-:Y:S02]  /*4000*/  FSEL R67, R67, -INF , !P1 ;  /* 0xff80000043437808 */ /* 0x000fe40004800000 */
[----:B------:R-:W-:Y:S02]  /*4010*/  FSEL R69, R60, -INF , !P0 ;  /* 0xff8000003c457808 */ /* 0x000fe40004000000 */
[----:B------:R-:W-:Y:S01]  /*4020*/  IADD3 R9, R152, 0x59, RZ ;  /* 0x0000005998097810 */ /* 0x000fe20007ffe0ff */
[----:B-1----:R-:W-:Y:S01]  /*4030*/  HMMA.16816.F32 R32, R140, R4, R32 ;  /* 0x000000048c20723c */ /* 0x002fe20000001820 */
[----:B------:R-:W-:-:S02]  /*4040*/  ISETP.GE.AND P5, PT, R12, R232, PT ;  /* 0x000000e80c00720c */ /* 0x000fc40003fa6270 */
[C---:B------:R-:W-:Y:S02]  /*4050*/  ISETP.GE.AND P3, PT, R12.reuse, R230, PT ;  /* 0x000000e60c00720c */ /* 0x040fe40003f66270 */
[C---:B------:R-:W-:Y:S02]  /*4060*/  ISETP.GE.AND P1, PT, R12.reuse, R228, PT ;  /* 0x000000e40c00720c */ /* 0x040fe40003f26270 */
[----:B------:R-:W-:Y:S01]  /*4070*/  ISETP.GE.AND P0, PT, R12, R226, PT ;  /* 0x000000e20c00720c */ /* 0x000fe20003f06270 */
[----:B------:R-:W-:Y:S01]  /*4080*/  HMMA.16816.F32 R20, R140, R6, R20 ;  /* 0x000000068c14723c */ /* 0x000fe20000001814 */
[----:B------:R-:W-:Y:S02]  /*4090*/  FSEL R74, R61, -INF , !P6 ;  /* 0xff8000003d4a7808 */ /* 0x000fe40007000000 */
[----:B------:R-:W-:Y:S02]  /*40a0*/  FSEL R76, R62, -INF , !P4 ;  /* 0xff8000003e4c7808 */ /* 0x000fe40006000000 */
[----:B------:R-:W-:-:S02]  /*40b0*/  ISETP.GE.AND P4, PT, R9, R232, PT ;  /* 0x000000e80900720c */ /* 0x000fc40003f86270 */
[C---:B------:R-:W-:Y:S02]  /*40c0*/  ISETP.GE.AND P6, PT, R9.reuse, R228, PT ;  /* 0x000000e40900720c */ /* 0x040fe40003fc6270 */
[C---:B------:R-:W-:Y:S02]  /*40d0*/  ISETP.LT.OR P5, PT, R12.reuse, R233, P5 ;  /* 0x000000e90c00720c */ /* 0x040fe40002fa1670 */
[C---:B------:R-:W-:Y:S02]  /*40e0*/  ISETP.LT.OR P3, PT, R12.reuse, R231, P3 ;  /* 0x000000e70c00720c */ /* 0x040fe40001f61670 */
[C---:B------:R-:W-:Y:S02]  /*40f0*/  ISETP.LT.OR P1, PT, R12.reuse, R229, P1 ;  /* 0x000000e50c00720c */ /* 0x040fe40000f21670 */
[----:B------:R-:W-:Y:S02]  /*4100*/  ISETP.LT.OR P0, PT, R12, R227, P0 ;  /* 0x000000e30c00720c */ /* 0x000fe40000701670 */
[----:B------:R-:W-:Y:S01]  /*4110*/  HMMA.16816.F32 R12, R136, R4, R28 ;  /* 0x00000004880c723c */ /* 0x000fe2000000181c */
[----:B------:R-:W-:-:S02]  /*4120*/  ISETP.LT.OR P4, PT, R9, R233, P4 ;  /* 0x000000e90900720c */ /* 0x000fc40002781670 */
[----:B------:R-:W-:Y:S02]  /*4130*/  ISETP.LT.OR P6, PT, R9, R229, P6 ;  /* 0x000000e50900720c */ /* 0x000fe400037c1670 */
[C---:B------:R-:W-:Y:S02]  /*4140*/  IADD3 R8, R152.reuse, 0x60, RZ ;  /* 0x0000006098087810 */ /* 0x040fe40007ffe0ff */
[----:B------:R-:W-:Y:S01]  /*4150*/  IADD3 R5, R152, 0x61, RZ ;  /* 0x0000006198057810 */ /* 0x000fe20007ffe0ff */
[----:B------:R-:W-:Y:S01]  /*4160*/  HMMA.16816.F32 R136, R136, R6, R24 ;  /* 0x000000068888723c */ /* 0x000fe20000001818 */
[----:B------:R-:W-:Y:S02]  /*4170*/  FSEL R77, R63, -INF , !P2 ;  /* 0xff8000003f4d7808 */ /* 0x000fe40005000000 */
        /* <DEDUP_REMOVED lines=10> */
[C---:B------:R-:W-:Y:S02]  /*4220*/  ISETP.GE.AND P3, PT, R8.reuse, R228, PT ;  /* 0x000000e40800720c */ /* 0x040fe40003f66270 */
[----:B------:R-:W-:Y:S02]  /*4230*/  ISETP.GE.AND P6, PT, R8, R226, PT ;  /* 0x000000e20800720c */ /* 0x000fe40003fc6270 */
[----:B------:R-:W-:Y:S02]  /*4240*/  ISETP.GE.AND P4, PT, R5, R232, PT ;  /* 0x000000e80500720c */ /* 0x000fe40003f86270 */
[----:B------:R-:W-:-:S02]  /*4250*/  ISETP.LT.OR P2, PT, R9, R231, P2 ;  /* 0x000000e70900720c */ /* 0x000fc40001741670 */
[----:B------:R-:W-:Y:S02]  /*4260*/  ISETP.LT.OR P1, PT, R9, R227, P1 ;  /* 0x000000e30900720c */ /* 0x000fe40000f21670 */
[C---:B------:R-:W-:Y:S02]  /*4270*/  ISETP.LT.OR P0, PT, R8.reuse, R233, P0 ;  /* 0x000000e90800720c */ /* 0x040fe40000701670 */
[C---:B------:R-:W-:Y:S02]  /*4280*/  ISETP.LT.OR P5, PT, R8.reuse, R231, P5 ;  /* 0x000000e70800720c */ /* 0x040fe40002fa1670 */
[C---:B------:R-:W-:Y:S02]  /*4290*/  ISETP.LT.OR P3, PT, R8.reuse, R229, P3 ;  /* 0x000000e50800720c */ /* 0x040fe40001f61670 */
[----:B------:R-:W-:Y:S02]  /*42a0*/  ISETP.LT.OR P6, PT, R8, R227, P6 ;  /* 0x000000e30800720c */ /* 0x000fe400037c1670 */
[----:B------:R-:W-:-:S02]  /*42b0*/  ISETP.LT.OR P4, PT, R5, R233, P4 ;  /* 0x000000e90500720c */ /* 0x000fc40002781670 */
[----:B------:R-:W-:Y:S02]  /*42c0*/  IADD3 R4, R152, 0x70, RZ ;  /* 0x0000007098047810 */ /* 0x000fe40007ffe0ff */
[----:B------:R-:W-:Y:S02]  /*42d0*/  FSEL R112, R59, -INF , !P1 ;  /* 0xff8000003b707808 */ /* 0x000fe40004800000 */
[----:B------:R-:W-:Y:S02]  /*42e0*/  FSEL R68, R55, -INF , !P2 ;  /* 0xff80000037447808 */ /* 0x000fe40005000000 */
[----:B------:R-:W-:Y:S02]  /*42f0*/  FSEL R29, R48, -INF , !P0 ;  /* 0xff800000301d7808 */ /* 0x000fe40004000000 */
[----:B------:R-:W-:Y:S02]  /*4300*/  FSEL R30, R50, -INF , !P5 ;  /* 0xff800000321e7808 */ /* 0x000fe40006800000 */
[----:B------:R-:W-:-:S02]  /*4310*/  FSEL R31, R44, -INF , !P3 ;  /* 0xff8000002c1f7808 */ /* 0x000fc40005800000 */
[----:B------:R-:W-:Y:S02]  /*4320*/  FSEL R28, R46, -INF , !P6 ;  /* 0xff8000002e1c7808 */ /* 0x000fe40007000000 */
[----:B------:R-:W-:Y:S01]  /*4330*/  FSEL R61, R49, -INF , !P4 ;  /* 0xff800000313d7808 */ /* 0x000fe20006000000 */
[----:B------:R-:W-:Y:S01]  /*4340*/  BAR.SYNC.DEFER_BLOCKING 0x0 ;  /* 0x0000000000007b1d */ /* 0x000fe20000010000 */
        /* <DEDUP_REMOVED lines=24> */
[C---:B------:R-:W-:Y:S02]  /*44d0*/  ISETP.GE.AND P5, PT, R4.reuse, R228, PT ;  /* 0x000000e40400720c */ /* 0x040fe40003fa6270 */
[----:B------:R-:W-:Y:S02]  /*44e0*/  ISETP.GE.AND P3, PT, R4, R226, PT ;  /* 0x000000e20400720c */ /* 0x000fe40003f66270 */
[C---:B------:R-:W-:Y:S02]  /*44f0*/  ISETP.GE.AND P6, PT, R5.reuse, R230, PT ;  /* 0x000000e60500720c */ /* 0x040fe40003fc6270 */
[----:B------:R-:W-:-:S02]  /*4500*/  ISETP.GE.AND P4, PT, R5, R228, PT ;  /* 0x000000e40500720c */ /* 0x000fc40003f86270 */
[C---:B------:R-:W-:Y:S02]  /*4510*/  ISETP.LT.OR P1, PT, R4.reuse, R233, P1 ;  /* 0x000000e90400720c */ /* 0x040fe40000f21670 */
[C---:B------:R-:W-:Y:S02]  /*4520*/  ISETP.LT.OR P0, PT, R4.reuse, R231, P0 ;  /* 0x000000e70400720c */ /* 0x040fe40000701670 */
[C---:B------:R-:W-:Y:S02]  /*4530*/  ISETP.LT.OR P5, PT, R4.reuse, R229, P5 ;  /* 0x000000e50400720c */ /* 0x040fe40002fa1670 */
[----:B------:R-:W-:Y:S02]  /*4540*/  ISETP.LT.OR P3, PT, R4, R227, P3 ;  /* 0x000000e30400720c */ /* 0x000fe40001f61670 */
[C---:B------:R-:W-:Y:S02]  /*4550*/  ISETP.LT.OR P6, PT, R5.reuse, R231, P6 ;  /* 0x000000e70500720c */ /* 0x040fe400037c1670 */
[----:B------:R-:W-:-:S02]  /*4560*/  ISETP.LT.OR P4, PT, R5, R229, P4 ;  /* 0x000000e50500720c */ /* 0x000fc40002781670 */
        /* <DEDUP_REMOVED lines=13> */
[C---:B------:R-:W-:Y:S02]  /*4640*/  IADD3 R4, R152.reuse, 0x78, RZ ;  /* 0x0000007898047810 */ /* 0x040fe40007ffe0ff */
[----:B------:R-:W-:Y:S02]  /*4650*/  IADD3 R152, R152, 0x79, RZ ;  /* 0x0000007998987810 */ /* 0x000fe40007ffe0ff */
[----:B------:R-:W-:Y:S02]  /*4660*/  FSEL R72, R45, -INF , !P2 ;  /* 0xff8000002d487808 */ /* 0x000fe40005000000 */
[----:B------:R-:W-:Y:S02]  /*4670*/  ISETP.GE.AND P2, PT, R5, R232, PT ;  /* 0x000000e80500720c */ /* 0x000fe40003f46270 */
[----:B------:R-:W-:-:S02]  /*4680*/  FSEL R174, R38, -INF , !P0 ;  /* 0xff80000026ae7808 */ /* 0x000fc40004000000 */
[C---:B------:R-:W-:Y:S02]  /*4690*/  ISETP.GE.AND P0, PT, R152.reuse, R228, PT ;  /* 0x000000e49800720c */ /* 0x040fe40003f06270 */
[----:B------:R-:W-:Y:S02]  /*46a0*/  ISETP.LT.OR P2, PT, R5, R233, P2 ;  /* 0x000000e90500720c */ /* 0x000fe40001741670 */
[----:B------:R-:W-:Y:S02]  /*46b0*/  ISETP.LT.OR P0, PT, R152, R229, P0 ;  /* 0x000000e59800720c */ /* 0x000fe40000701670 */
[----:B------:R-:W-:Y:S02]  /*46c0*/  FSEL R79, R33, -INF , !P2 ;  /* 0xff800000214f7808 */ /* 0x000fe40005000000 */
[----:B------:R-:W-:Y:S02]  /*46d0*/  ISETP.GE.AND P2, PT, R5, R226, PT ;  /* 0x000000e20500720c */ /* 0x000fe40003f46270 */
[----:B------:R-:W-:-:S02]  /*46e0*/  FSEL R114, R137, -INF , !P0 ;  /* 0xff80000089727808 */ /* 0x000fc40004000000 */
[C---:B------:R-:W-:Y:S02]  /*46f0*/  ISETP.GE.AND P0, PT, R152.reuse, R226, PT ;  /* 0x000000e29800720c */ /* 0x040fe40003f06270 */
[-C--:B------:R-:W-:Y:S02]  /*4700*/  ISETP.LT.OR P2, PT, R5, R227.reuse, P2 ;  /* 0x000000e30500720c */ /* 0x080fe40001741670 */
[----:B------:R-:W-:Y:S02]  /*4710*/  ISETP.LT.OR P0, PT, R152, R227, P0 ;  /* 0x000000e39800720c */ /* 0x000fe40000701670 */
[----:B------:R-:W-:Y:S02]  /*4720*/  FSEL R89, R15, -INF , !P2 ;  /* 0xff8000000f597808 */ /* 0x000fe40005000000 */
[----:B------:R-:W-:Y:S02]  /*4730*/  FSEL R167, R36, -INF , !P1 ;  /* 0xff80000024a77808 */ /* 0x000fe40004800000 */
[----:B------:R-:W-:-:S02]  /*4740*/  ISETP.GE.AND P2, PT, R4, R228, PT ;  /* 0x000000e40400720c */ /* 0x000fc40003f46270 */
[C---:B------:R-:W-:Y:S02]  /*4750*/  ISETP.GE.AND P1, PT, R4.reuse, R226, PT ;  /* 0x000000e20400720c */ /* 0x040fe40003f26270 */
[----:B------:R-:W-:Y:S02]  /*4760*/  FSEL R111, R139, -INF , !P0 ;  /* 0xff8000008b6f7808 */ /* 0x000fe40004000000 */
[----:B------:R-:W-:Y:S02]  /*4770*/  PLOP3.LUT P0, PT, PT, PT, UP0, 0x80, 0x0 ;  /* 0x000000000000781c */ /* 0x000fe40003f0f008 */
[C---:B------:R-:W-:Y:S02]  /*4780*/  ISETP.LT.OR P2, PT, R4.reuse, R229, P2 ;  /* 0x000000e50400720c */ /* 0x040fe40001741670 */
[----:B------:R-:W-:Y:S02]  /*4790*/  ISETP.LT.OR P1, PT, R4, R227, P1 ;  /* 0x000000e30400720c */ /* 0x000fe40000f21670 */
[----:B------:R-:W-:-:S02]  /*47a0*/  FSEL R124, R41, -INF , !P5 ;  /* 0xff800000297c7808 */ /* 0x000fc40006800000 */
[----:B------:R-:W-:Y:S02]  /*47b0*/  FSEL R104, R43, -INF , !P4 ;  /* 0xff8000002b687808 */ /* 0x000fe40006000000 */
[----:B------:R-:W-:Y:S02]  /*47c0*/  FSEL R113, R136, -INF , !P2 ;  /* 0xff80000088717808 */ /* 0x000fe40005000000 */
[----:B------:R-:W-:Y:S02]  /*47d0*/  FSEL R103, R138, -INF , !P1 ;  /* 0xff8000008a677808 */ /* 0x000fe40004800000 */
[-C--:B------:R-:W-:Y:S02]  /*47e0*/  ISETP.GE.AND P5, PT, R4, R232.reuse, PT ;  /* 0x000000e80400720c */ /* 0x080fe40003fa6270 */
[----:B------:R-:W-:Y:S02]  /*47f0*/  ISETP.GE.AND P4, PT, R152, R232, PT ;  /* 0x000000e89800720c */ /* 0x000fe40003f86270 */
[----:B------:R-:W-:-:S02]  /*4800*/  ISETP.GE.AND P2, PT, R4, R230, PT ;  /* 0x000000e60400720c */ /* 0x000fc40003f46270 */
[----:B------:R-:W-:Y:S02]  /*4810*/  ISETP.GE.AND P1, PT, R152, R230, PT ;  /* 0x000000e69800720c */ /* 0x000fe40003f26270 */
[C---:B------:R-:W-:Y:S02]  /*4820*/  ISETP.LT.OR P5, PT, R4.reuse, R233, P5 ;  /* 0x000000e90400720c */ /* 0x040fe40002fa1670 */
[----:B------:R-:W-:Y:S01]  /*4830*/  ISETP.LT.OR P2, PT, R4, R231, P2 ;  /* 0x000000e70400720c */ /* 0x000fe20001741670 */
[----:B------:R-:W-:Y:S01]  /*4840*/  IMAD.IADD R4, R149, 0x1, R150 ;  /* 0x0000000195047824 */ /* 0x000fe200078e0296 */
        /* <DEDUP_REMOVED lines=9> */
[----:B------:R-:W-:-:S04]  /*48e0*/  UIADD3 UR10, UR28, -0x2, URZ ;  /* 0xfffffffe1c0a7890 */ /* 0x000fc8000fffe03f */
[----:B------:R-:W-:Y:S02]  /*48f0*/  USHF.R.S32.HI UR5, URZ, 0x1f, UR10 ;  /* 0x0000001f3f057899 */ /* 0x000fe4000801140a */
[----:B------:R-:W-:Y:S01]  /*4900*/  UIMAD UR9, UR9, UR10, URZ ;  /* 0x0000000a090972a4 */ /* 0x000fe2000f8e023f */
[----:B------:R-:W-:-:S03]  /*4910*/  IMAD.U32 R5, RZ, RZ, UR10 ;  /* 0x0000000aff057e24 */ /* 0x000fc6000f8e00ff */
[----:B------:R-:W-:Y:S01]  /*4920*/  UIMAD UR5, UR5, UR7, UR9 ;  /* 0x00000007050572a4 */ /* 0x000fe2000f8e0209 */
[----:B------:R-:W-:Y:S01]  /*4930*/  IMAD.WIDE.U32 R10, R5, UR7, R238 ;  /* 0x00000007050a7c25 */ /* 0x000fe2000f8e00ee */
[----:B------:R-:W-:-:S03]  /*4940*/  USHF.L.U32 UR7, UR8, 0x6, URZ ;  /* 0x0000000608077899 */ /* 0x000fc6000800063f */
[----:B------:R-:W-:Y:S01]  /*4950*/  IMAD.U32 R5, RZ, RZ, UR8 ;  /* 0x00000008ff057e24 */ /* 0x000fe2000f8e00ff */
[----:B------:R-:W-:Y:S02]  /*4960*/  IADD3 R6, R11, UR5, RZ ;  /* 0x000000050b067c10 */ /* 0x000fe4000fffe0ff */
[C---:B------:R-:W-:Y:S02]  /*4970*/  LEA R8, P1, R10.reuse, c[0x0][0x168], 0x1 ;  /* 0x00005a000a087a11 */ /* 0x040fe400078208ff */
[----:B------:R-:W-:Y:S02]  /*4980*/  SHF.L.U64.HI R5, R5, 0x6, R2 ;  /* 0x0000000605057819 */ /* 0x000fe40000010202 */
[----:B------:R-:W-:Y:S02]  /*4990*/  LEA.HI.X R9, R10, c[0x0][0x16c], R6, 0x1, P1 ;  /* 0x00005b000a097a11 */ /* 0x000fe400008f0c06 */
[----:B------:R-:W-:-:S03]  /*49a0*/  IADD3 R12, P1, R8, UR7, RZ ;  /* 0x00000007080c7c10 */ /* 0x000fc6000ff3e0ff */
[----:B------:R-:W-:Y:S01]  /*49b0*/  @!PT LDS RZ, [RZ] ;  /* 0x00000000fffff984 */ /* 0x000fe20000000800 */
[----:B------:R-:W-:Y:S01]  /*49c0*/  @!PT LDS RZ, [RZ] ;  /* 0x00000000fffff984 */ /* 0x000fe20000000800 */
[----:B------:R-:W-:Y:S01]  /*49d0*/  @!PT LDS RZ, [RZ] ;  /* 0x00000000fffff984 */ /* 0x000fe20000000800 */
[----:B------:R1:W-:Y:S02]  /*49e0*/  LDGSTS.E.BYPASS.LTC128B.128 [R223+0x2000], [R8.64] ;  /* 0x0200000008df7fae */ /* 0x0003e4000b901d58 */
[----:B------:R-:W-:Y:S01]  /*49f0*/  IMAD.X R13, R5, 0x1, R9, P1 ;  /* 0x00000001050d7824 */ /* 0x000fe200008e0609 */
[----:B------:R-:W-:-:S04]  /*4a00*/  IADD3 R10, P1, R12, UR7, RZ ;  /* 0x000000070c0a7c10 */ /* 0x000fc8000ff3e0ff */
[----:B------:R1:W-:Y:S01]  /*4a10*/  LDGSTS.E.BYPASS.LTC128B.128 [R223+0x2800], [R12.64] ;  /* 0x028000000cdf7fae */ /* 0x0003e2000b901d58 */
[----:B------:R-:W-:Y:S01]  /*4a20*/  IMAD.X R11, R13, 0x1, R5, P1 ;  /* 0x000000010d0b7824 */ /* 0x000fe200008e0605 */
[----:B------:R-:W-:-:S04]  /*4a30*/  IADD3 R6, P1, R10, UR7, RZ ;  /* 0x000000070a067c10 */ /* 0x000fc8000ff3e0ff */
[----:B------:R1:W-:Y:S01]  /*4a40*/  LDGSTS.E.BYPASS.LTC128B.128 [R223+0x3000], [R10.64] ;  /* 0x030000000adf7fae */ /* 0x0003e2000b901d58 */
[----:B------:R-:W-:-:S05]  /*4a50*/  IMAD.X R7, R11, 0x1, R5, P1 ;  /* 0x000000010b077824 */ /* 0x000fca00008e0605 */
[----:B------:R1:W-:Y:S04]  /*4a60*/  LDGSTS.E.BYPASS.LTC128B.128 [R223+0x3800], [R6.64] ;  /* 0x0380000006df7fae */ /* 0x0003e8000b901d58 */
[----:B------:R-:W0:Y:S02]  /*4a70*/  LDGDEPBAR ;  /* 0x00000000000079af */ /* 0x000e240000000000 */
.L_x_742:
[----:B------:R-:W-:Y:S01]  /*4a80*/  FMNMX.FTZ R2, R147, R18, !PT ;  /* 0x0000001293027209 */ /* 0x000fe20007810000 */
[----:B------:R-:W-:Y:S01]  /*4a90*/  USHF.L.U32 UR29, UR23, 0x2, URZ ;  /* 0x00000002171d7899 */ /* 0x000fe2000800063f */
[----:B------:R-:W-:Y:S01]  /*4aa0*/  LOP3.LUT R19, R0, UR26, RZ, 0x3c, !PT ;  /* 0x0000001a00137c12 */ /* 0x000fe2000f8e3cff */
[----:B------:R-:W-:Y:S01]  /*4ab0*/  IMAD.WIDE.U32 R246, R168, -0x2daee0ad, RZ ;  /* 0xd2511f53a8f67825 */ /* 0x000fe200078e00ff */
[----:B------:R-:W-:Y:S01]  /*4ac0*/  FMNMX.FTZ R2, R153, R2, !PT ;  /* 0x0000000299027209 */ /* 0x000fe20007810000 */
[----:B------:R-:W-:Y:S01]  /*4ad0*/  UIADD3 UR15, UR27, -0x4498517b, URZ ;  /* 0xbb67ae851b0f7890 */ /* 0x000fe2000fffe03f */
[----:B------:R-:W-:Y:S01]  /*4ae0*/  IADD3 R16, R169, 0x4, RZ ;  /* 0x00000004a9107810 */ /* 0x000fe20007ffe0ff */
[----:B------:R-:W-:Y:S01]  /*4af0*/  UIADD3 UR16, UR26, -0x61c88647, URZ ;  /* 0x9e3779b91a107890 */ /* 0x000fe2000fffe03f */
[----:B------:R-:W-:Y:S01]  /*4b00*/  FMNMX.FTZ R2, R207, R2, !PT ;  /* 0x00000002cf027209 */ /* 0x000fe20007810000 */
[----:B------:R-:W-:Y:S01]  /*4b10*/  UIADD3 UR14, UR26, 0x3c6ef372, URZ ;  /* 0x3c6ef3721a0e7890 */ /* 0x000fe2000fffe03f */
[----:B------:R-:W-:Y:S01]  /*4b20*/  IMAD.MOV.U32 R51, RZ, RZ, R166 ;  /* 0x000000ffff337224 */ /* 0x000fe200078e00a6 */
[----:B------:R-:W-:Y:S01]  /*4b30*/  UIADD3 UR13, UR27, 0x76cf5d0a, URZ ;  /* 0x76cf5d0a1b0d7890 */ /* 0x000fe2000fffe03f */
[----:B------:R-:W-:Y:S01]  /*4b40*/  FMNMX.FTZ R5, R215, R2, !PT ;  /* 0x00000002d7057209 */ /* 0x000fe20007810000 */
[----:B------:R-:W-:Y:S01]  /*4b50*/  IMAD.WIDE.U32 R202, R16, -0x326172a9, RZ ;  /* 0xcd9e8d5710ca7825 */ /* 0x000fe200078e00ff */
[----:B------:R-:W-:Y:S01]  /*4b60*/  FMNMX.FTZ R2, R145, R17, !PT ;  /* 0x0000001191027209 */ /* 0x000fe20007810000 */
[----:B------:R-:W-:Y:S01]  /*4b70*/  UIADD3 UR11, UR27, 0x32370b8f, URZ ;  /* 0x32370b8f1b0b7890 */ /* 0x000fe2000fffe03f */
[----:B-1----:R-:W-:Y:S01]  /*4b80*/  FMNMX.FTZ R6, R144, R5, !PT ;  /* 0x0000000590067209 */ /* 0x002fe20007810000 */
[----:B------:R-:W-:Y:S01]  /*4b90*/  UIADD3 UR12, UR26, -0x255992d5, URZ ;  /* 0xdaa66d2b1a0c7890 */ /* 0x000fe2000fffe03f */
        /* <DEDUP_REMOVED lines=13> */
[----:B------:R-:W-:Y:S01]  /*4c70*/  IMAD.MOV.U32 R53, RZ, RZ, R162 ;  /* 0x000000ffff357224 */ /* 0x000fe200078e00a2 */
[----:B------:R-:W-:Y:S01]  /*4c80*/  FMNMX.FTZ R6, R193, R6, !PT ;  /* 0x00000006c1067209 */ /* 0x000fe20007810000 */
[----:B------:R-:W-:Y:S01]  /*4c90*/  IMAD R48, R148, 0x10000, R148 ;  /* 0x0001000094307824 */ /* 0x000fe200078e0294 */
[----:B------:R-:W-:Y:S01]  /*4ca0*/  FMNMX.FTZ R2, R161, R2, !PT ;  /* 0x00000002a1027209 */ /* 0x000fe20007810000 */
[----:B------:R-:W-:Y:S01]  /*4cb0*/  IMAD.SHL.U32 R216, R4, 0x2, RZ ;  /* 0x0000000204d87824 */ /* 0x000fe200078e00ff */
[----:B------:R-:W-:Y:S01]  /*4cc0*/  FMNMX.FTZ R6, R197, R6, !PT ;  /* 0x00000006c5067209 */ /* 0x000fe20007810000 */
[----:B------:R-:W-:Y:S01]  /*4cd0*/  STL.64 [R1+0x68], R218 ;  /* 0x000068da01007387 */ /* 0x000fe20000100a00 */
[----:B------:R-:W-:Y:S01]  /*4ce0*/  FMNMX.FTZ R2, R251, R2, !PT ;  /* 0x00000002fb027209 */ /* 0x000fe20007810000 */
[----:B------:R-:W-:Y:S01]  /*4cf0*/  UIADD3 UR5, UR29, 0x1, URZ ;  /* 0x000000011d057890 */ /* 0x000fe2000fffe03f */
[----:B------:R-:W-:Y:S01]  /*4d00*/  FMNMX.FTZ R6, R205, R6, !PT ;  /* 0x00000006cd067209 */ /* 0x000fe20007810000 */
[----:B------:R-:W-:Y:S01]  /*4d10*/  STL.64 [R1+0x60], R212 ;  /* 0x000060d401007387 */ /* 0x000fe20000100a00 */
        /* <DEDUP_REMOVED lines=13> */
[----:B------:R-:W-:Y:S02]  /*4df0*/  FMNMX.FTZ R5, R86, R5, !PT ;  /* 0x0000000556057209 */ /* 0x000fe40007810000 */
[----:B------:R-:W-:Y:S02]  /*4e00*/  FMNMX.FTZ R2, R123, R2, !PT ;  /* 0x000000027b027209 */ /* 0x000fe40007810000 */
[----:B------:R-:W-:Y:S02]  /*4e10*/  FMNMX.FTZ R6, R94, R5, !PT ;  /* 0x000000055e067209 */ /* 0x000fe40007810000 */
[----:B------:R-:W-:-:S02]  /*4e20*/  FMNMX.FTZ R2, R127, R2, !PT ;  /* 0x000000027f027209 */ /* 0x000fc40007810000 */
[----:B------:R-:W-:Y:S02]  /*4e30*/  FMNMX.FTZ R6, R101, R6, !PT ;  /* 0x0000000665067209 */ /* 0x000fe40007810000 */
[----:B------:R-:W-:Y:S02]  /*4e40*/  LOP3.LUT R200, R203, R19, RZ, 0x3c, !PT ;  /* 0x00000013cbc87212 */ /* 0x000fe400078e3cff */
[----:B------:R-:W-:-:S03]  /*4e50*/  FMNMX.FTZ R6, R117, R6, !PT ;  /* 0x0000000675067209 */ /* 0x000fc60007810000 */
[----:B------:R-:W-:Y:S01]  /*4e60*/  IMAD.WIDE.U32 R200, R200, -0x2daee0ad, RZ ;  /* 0xd2511f53c8c87825 */ /* 0x000fe200078e00ff */
[----:B------:R-:W-:-:S04]  /*4e70*/  FMNMX.FTZ R5, R69, R6, !PT ;  /* 0x0000000645057209 */ /* 0x000fc80007810000 */
[----:B------:R-:W-:Y:S02]  /*4e80*/  FMNMX.FTZ R5, R74, R5, !PT ;  /* 0x000000054a057209 */ /* 0x000fe40007810000 */
[----:B------:R-:W-:Y:S02]  /*4e90*/  LOP3.LUT R198, R201, UR15, R246, 0x96, !PT ;  /* 0x0000000fc9c67c12 */ /* 0x000fe4000f8e96f6 */
        /* <DEDUP_REMOVED lines=12> */
[----:B------:R-:W-:Y:S01]  /*4f60*/  IMAD.U32 R5, RZ, RZ, UR29 ;  /* 0x0000001dff057e24 */ /* 0x000fe2000f8e00ff */
        /* <DEDUP_REMOVED lines=12> */
[----:B------:R-:W-:Y:S01]  /*5030*/  LOP3.LUT R0, R199, UR14, R34, 0x96, !PT ;  /* 0x0000000ec7007c12 */ /* 0x000fe2000f8e9622 */
[----:B------:R-:W-:Y:S01]  /*5040*/  IMAD.WIDE.U32 R14, R2, -0x2daee0ad, RZ ;  /* 0xd2511f53020e7825 */ /* 0x000fe200078e00ff */
[----:B------:R-:W-:Y:S02]  /*5050*/  FMNMX.FTZ R5, R25, R6, !PT ;  /* 0x0000000619057209 */ /* 0x000fe40007810000 */
[----:B------:R-:W-:Y:S01]  /*5060*/  FMNMX.FTZ R8, R114, R7, !PT ;  /* 0x0000000772087209 */ /* 0x000fe20007810000 */
[----:B------:R-:W-:Y:S01]  /*5070*/  IMAD.WIDE.U32 R12, R0, -0x2daee0ad, RZ ;  /* 0xd2511f53000c7825 */ /* 0x000fe200078e00ff */
[----:B------:R-:W-:Y:S02]  /*5080*/  LOP3.LUT R2, R15, UR13, R200, 0x96, !PT ;  /* 0x0000000d0f027c12 */ /* 0x000fe4000f8e96c8 */
[----:B------:R-:W-:Y:S01]  /*5090*/  FMNMX.FTZ R5, R104, R5, !PT ;  /* 0x0000000568057209 */ /* 0x000fe20007810000 */
[----:B------:R-:W1:Y:S01]  /*50a0*/  SHFL.BFLY PT, R11, R8, 0x2, 0x1f ;  /* 0x0c401f00080b7f89 */ /* 0x000e6200000e0000 */
[----:B------:R-:W-:Y:S01]  /*50b0*/  LOP3.LUT R0, R13, UR11, R14, 0x96, !PT ;  /* 0x0000000b0d007c12 */ /* 0x000fe2000f8e960e */
        /* <DEDUP_REMOVED lines=8> */
[----:B------:R-:W-:-:S04]  /*5140*/  FMNMX.FTZ R0, R111, R6, !PT ;  /* 0x000000066f007209 */ /* 0x000fc80007810000 */
[----:B------:R-:W-:Y:S01]  /*5150*/  LOP3.LUT R6, R21, UR9, R12, 0x96, !PT ;  /* 0x0000000915067c12 */ /* 0x000fe2000f8e960c */
[----:B------:R-:W2:Y:S01]  /*5160*/  SHFL.BFLY PT, R13, R0, 0x2, 0x1f ;  /* 0x0c401f00000d7f89 */ /* 0x000ea200000e0000 */
[----:B-1----:R-:W-:Y:S01]  /*5170*/  FMNMX.FTZ R11, R8, R11, !PT ;  /* 0x0000000b080b7209 */ /* 0x002fe20007810000 */
[----:B------:R-:W-:-:S04]  /*5180*/  IMAD.WIDE.U32 R8, R2, -0x2daee0ad, RZ ;  /* 0xd2511f5302087825 */ /* 0x000fc800078e00ff */
[----:B------:R-:W1:Y:S01]  /*5190*/  SHFL.BFLY PT, R2, R11, 0x1, 0x1f ;  /* 0x0c201f000b027f89 */ /* 0x000e6200000e0000 */
[----:B------:R-:W-:Y:S01]  /*51a0*/  LOP3.LUT R5, R9, UR7, R20, 0x96, !PT ;  /* 0x0000000709057c12 */ /* 0x000fe2000f8e9614 */
[----:B------:R-:W-:-:S04]  /*51b0*/  IMAD.WIDE.U32 R20, R6, -0x326172a9, RZ ;  /* 0xcd9e8d5706147825 */ /* 0x000fc800078e00ff */
[----:B------:R-:W-:Y:S01]  /*51c0*/  IMAD.WIDE.U32 R6, R5, -0x326172a9, RZ ;  /* 0xcd9e8d5705067825 */ /* 0x000fe200078e00ff */
[----:B------:R-:W-:-:S04]  /*51d0*/  LOP3.LUT R5, R21, UR8, R14, 0x96, !PT ;  /* 0x0000000815057c12 */ /* 0x000fc8000f8e960e */
[----:B------:R-:W-:Y:S01]  /*51e0*/  LOP3.LUT R9, R7, UR17, R20, 0x96, !PT ;  /* 0x0000001107097c12 */ /* 0x000fe2000f8e9614 */
[----:B------:R-:W-:Y:S01]  /*51f0*/  IMAD.WIDE.U32 R20, R5, -0x2daee0ad, RZ ;  /* 0xd2511f5305147825 */ /* 0x000fe200078e00ff */
[----:B------:R-:W-:Y:S02]  /*5200*/  LOP3.LUT R12, R6, 0xffff, RZ, 0xc0, !PT ;  /* 0x0000ffff060c7812 */ /* 0x000fe400078ec0ff */
[----:B--2---:R-:W-:Y:S02]  /*5210*/  FMNMX.FTZ R13, R0, R13, !PT ;  /* 0x0000000d000d7209 */ /* 0x004fe40007810000 */
[--C-:B------:R-:W-:Y:S02]  /*5220*/  SHF.R.U32.HI R5, RZ, 0x10, R6.reuse ;  /* 0x00000010ff057819 */ /* 0x100fe40000011606 */
[----:B------:R-:W-:Y:S01]  /*5230*/  LOP3.LUT R7, R6, 0xff, RZ, 0xc0, !PT ;  /* 0x000000ff06077812 */ /* 0x000fe200078ec0ff */
[----:B------:R-:W2:Y:S01]  /*5240*/  SHFL.BFLY PT, R0, R13, 0x1, 0x1f ;  /* 0x0c201f000d007f89 */ /* 0x000ea200000e0000 */
[----:B------:R-:W-:-:S02]  /*5250*/  SHF.R.U32.HI R10, RZ, 0x18, R6 ;  /* 0x00000018ff0a7819 */ /* 0x000fc40000011606 */
[----:B------:R-:W-:Y:S02]  /*5260*/  SHF.R.U32.HI R12, RZ, 0x8, R12 ;  /* 0x00000008ff0c7819 */ /* 0x000fe4000001160c */
[----:B-1----:R-:W-:Y:S02]  /*5270*/  FMNMX.FTZ R2, R11, R2, !PT ;  /* 0x000000020b027209 */ /* 0x002fe40007810000 */
[----:B------:R-:W-:Y:S02]  /*5280*/  FMNMX.FTZ R11, R157, R158, !PT ;  /* 0x0000009e9d0b7209 */ /* 0x000fe40007810000 */
[----:B------:R-:W-:Y:S01]  /*5290*/  LOP3.LUT R6, R21, UR18, R8, 0x96, !PT ;  /* 0x0000001215067c12 */ /* 0x000fe2000f8e9608 */
[----:B------:R-:W-:Y:S01]  /*52a0*/  FMUL.FTZ R166, R2, c[0x0][0x23c] ;  /* 0x00008f0002a67a20 */ /* 0x000fe20000410000 */
[----:B------:R-:W-:Y:S02]  /*52b0*/  FMNMX.FTZ R11, R132, R11, !PT ;  /* 0x0000000b840b7209 */ /* 0x000fe40007810000 */
[----:B------:R-:W-:-:S02]  /*52c0*/  LOP3.LUT R5, R5, 0xff, RZ, 0xc0, !PT ;  /* 0x000000ff05057812 */ /* 0x000fc400078ec0ff */
[----:B------:R-:W-:Y:S02]  /*52d0*/  FMNMX.FTZ R11, R160, R11, !PT ;  /* 0x0000000ba00b7209 */ /* 0x000fe40007810000 */
[----:B------:R-:W-:Y:S02]  /*52e0*/  LOP3.LUT R8, R20, 0xffff, RZ, 0xc0, !PT ;  /* 0x0000ffff14087812 */ /* 0x000fe400078ec0ff */
[----:B------:R-:W-:Y:S02]  /*52f0*/  PRMT R7, R7, 0x5410, R12 ;  /* 0x0000541007077816 */ /* 0x000fe4000000000c */
[----:B------:R-:W-:Y:S02]  /*5300*/  PRMT R5, R5, 0x5410, R10 ;  /* 0x0000541005057816 */ /* 0x000fe4000000000a */
[----:B------:R-:W-:Y:S01]  /*5310*/  FMNMX.FTZ R12, R128, R11, !PT ;  /* 0x0000000b800c7209 */ /* 0x000fe20007810000 */
[--C-:B------:R-:W-:Y:S01]  /*5320*/  HSET2.LE.AND R7, R7, R48.reuse, PT ;  /* 0x0000003007077233 */ /* 0x100fe20003803000 */
[----:B------:R-:W-:Y:S01]  /*5330*/  LOP3.LUT R39, R20, 0xff, RZ, 0xc0, !PT ;  /* 0x000000ff14277812 */ /* 0x000fe200078ec0ff */
[----:B------:R-:W-:Y:S01]  /*5340*/  HSET2.LE.AND R5, R5, R48, PT ;  /* 0x0000003005057233 */ /* 0x000fe20003803000 */
[----:B------:R-:W-:-:S02]  /*5350*/  SHF.R.U32.HI R8, RZ, 0x8, R8 ;  /* 0x00000008ff087819 */ /* 0x000fc40000011608 */
[----:B------:R-:W-:Y:S02]  /*5360*/  FMNMX.FTZ R10, R156, R133, !PT ;  /* 0x000000859c0a7209 */ /* 0x000fe40007810000 */
[----:B--2---:R-:W-:Y:S02]  /*5370*/  FMNMX.FTZ R0, R13, R0, !PT ;  /* 0x000000000d007209 */ /* 0x004fe40007810000 */
[----:B------:R-:W-:Y:S02]  /*5380*/  FSETP.NEU.FTZ.AND P1, PT, R2, -INF , PT ;  /* 0xff8000000200780b */ /* 0x000fe40003f3d000 */
[----:B------:R-:W-:Y:S01]  /*5390*/  FMNMX.FTZ R21, R129, R12, !PT ;  /* 0x0000000c81157209 */ /* 0x000fe20007810000 */
[----:B------:R-:W-:Y:S01]  /*53a0*/  FMUL.FTZ R120, R0, c[0x0][0x23c] ;  /* 0x00008f0000787a20 */ /* 0x000fe20000410000 */
[----:B------:R-:W-:Y:S02]  /*53b0*/  PRMT R39, R39, 0x5410, R8 ;  /* 0x0000541027277816 */ /* 0x000fe40000000008 */
[----:B------:R-:W-:-:S02]  /*53c0*/  FMNMX.FTZ R15, R159, R10, !PT ;  /* 0x0000000a9f0f7209 */ /* 0x000fc40007810000 */
[----:B------:R-:W-:Y:S01]  /*53d0*/  LOP3.LUT R8, R9, 0xffff, RZ, 0xc0, !PT ;  /* 0x0000ffff09087812 */ /* 0x000fe200078ec0ff */
[--C-:B------:R-:W-:Y:S01]  /*53e0*/  HSET2.LE.AND R22, R39, R48.reuse, PT ;  /* 0x0000003027167233 */ /* 0x100fe20003803000 */
[----:B------:R-:W-:Y:S02]  /*53f0*/  FSEL R166, R166, RZ, P1 ;  /* 0x000000ffa6a67208 */ /* 0x000fe40000800000 */
[----:B------:R-:W-:Y:S02]  /*5400*/  FMNMX.FTZ R21, R190, R21, !PT ;  /* 0x00000015be157209 */ /* 0x000fe40007810000 */
[----:B------:R-:W-:Y:S01]  /*5410*/  FMNMX.FTZ R15, R134, R15, !PT ;  /* 0x0000000f860f7209 */ /* 0x000fe20007810000 */
[--C-:B------:R-:W-:Y:S01]  /*5420*/  FFMA.FTZ R108, R147, c[0x0][0x23c], -R166.reuse ;  /* 0x00008f00936c7a23 */ /* 0x100fe200000108a6 */
[----:B------:R-:W-:Y:S01]  /*5430*/  FSETP.NEU.FTZ.AND P1, PT, R0, -INF , PT ;  /* 0xff8000000000780b */ /* 0x000fe20003f3d000 */
[--C-:B------:R-:W-:Y:S01]  /*5440*/  FFMA.FTZ R90, R153, c[0x0][0x23c], -R166.reuse ;  /* 0x00008f00995a7a23 */ /* 0x100fe200000108a6 */
[----:B------:R-:W-:Y:S01]  /*5450*/  LOP3.LUT R11, R9, 0xff, RZ, 0xc0, !PT ;  /* 0x000000ff090b7812 */ /* 0x000fe200078ec0ff */
[----:B------:R-:W-:Y:S01]  /*5460*/  FFMA.FTZ R87, R207, c[0x0][0x23c], -R166 ;  /* 0x00008f00cf577a23 */ /* 0x000fe200000108a6 */
[----:B------:R-:W-:Y:S01]  /*5470*/  SHF.R.U32.HI R8, RZ, 0x8, R8 ;  /* 0x00000008ff087819 */ /* 0x000fe20000011608 */
[----:B------:R-:W-:Y:S01]  /*5480*/  FFMA.FTZ R49, R215, c[0x0][0x23c], -R166 ;  /* 0x00008f00d7317a23 */ /* 0x000fe200000108a6 */
[----:B------:R-:W-:Y:S01]  /*5490*/  FMNMX.FTZ R12, R250, R21, !PT ;  /* 0x00000015fa0c7209 */ /* 0x000fe20007810000 */
[----:B------:R-:W-:Y:S01]  /*54a0*/  MUFU.EX2 R90, R90 ;  /* 0x0000005a005a7308 */ /* 0x000fe20000000800 */
[----:B------:R-:W-:Y:S01]  /*54b0*/  FMNMX.FTZ R10, R130, R15, !PT ;  /* 0x0000000f820a7209 */ /* 0x000fe20007810000 */
[----:B------:R-:W-:Y:S01]  /*54c0*/  IMAD R215, R3, 0x2, R216 ;  /* 0x0000000203d77824 */ /* 0x000fe200078e02d8 */
[----:B------:R-:W-:Y:S01]  /*54d0*/  FSEL R120, R120, RZ, P1 ;  /* 0x000000ff78787208 */ /* 0x000fe20000800000 */
[----:B------:R-:W-:Y:S01]  /*54e0*/  FFMA.FTZ R45, R241, c[0x0][0x23c], -R166 ;  /* 0x00008f00f12d7a23 */ /* 0x000fe200000108a6 */
[----:B------:R-:W-:Y:S01]  /*54f0*/  PRMT R11, R11, 0x5410, R8 ;  /* 0x000054100b0b7816 */ /* 0x000fe20000000008 */
[----:B------:R-:W-:Y:S01]  /*5500*/  FFMA.FTZ R32, R249, c[0x0][0x23c], -R166 ;  /* 0x00008f00f9207a23 */ /* 0x000fe200000108a6 */
[C---:B------:R-:W-:Y:S01]  /*5510*/  LOP3.LUT R8, R6.reuse, 0xffff, RZ, 0xc0, !PT ;  /* 0x0000ffff06087812 */ /* 0x040fe200078ec0ff */
[--C-:B------:R-:W-:Y:S01]  /*5520*/  FFMA.FTZ R27, R155, c[0x0][0x23c], -R120.reuse ;  /* 0x00008f009b1b7a23 */ /* 0x100fe20000010878 */
[----:B------:R-:W-:Y:S01]  /*5530*/  FMNMX.FTZ R15, R187, R12, !PT ;  /* 0x0000000cbb0f7209 */ /* 0x000fe20007810000 */
[--C-:B------:R-:W-:Y:S01]  /*5540*/  FFMA.FTZ R26, R163, c[0x0][0x23c], -R120.reuse ;  /* 0x00008f00a31a7a23 */ /* 0x100fe20000010878 */
[----:B------:R-:W-:Y:S01]  /*5550*/  FMNMX.FTZ R13, R131, R10, !PT ;  /* 0x0000000a830d7209 */ /* 0x000fe20007810000 */
[----:B------:R-:W-:Y:S01]  /*5560*/  FFMA.FTZ R115, R145, c[0x0][0x23c], -R120 ;  /* 0x00008f0091737a23 */ /* 0x000fe20000010878 */
[----:B------:R-:W-:Y:S01]  /*5570*/  LOP3.LUT R37, R6, 0xff, RZ, 0xc0, !PT ;  /* 0x000000ff06257812 */ /* 0x000fe200078ec0ff */
[----:B------:R-:W-:Y:S01]  /*5580*/  MUFU.EX2 R27, R27 ;  /* 0x0000001b001b7308 */ /* 0x000fe20000000800 */
[----:B------:R-:W-:Y:S01]  /*5590*/  SHF.R.U32.HI R8, RZ, 0x8, R8 ;  /* 0x00000008ff087819 */ /* 0x000fe20000011608 */
[----:B------:R-:W-:Y:S01]  /*55a0*/  FFMA.FTZ R118, R17, c[0x0][0x23c], -R120 ;  /* 0x00008f0011767a23 */ /* 0x000fe20000010878 */
[----:B------:R-:W-:Y:S01]  /*55b0*/  FMNMX.FTZ R15, R186, R15, !PT ;  /* 0x0000000fba0f7209 */ /* 0x000fe20007810000 */
[----:B------:R-:W-:Y:S01]  /*55c0*/  FFMA.FTZ R107, R18, c[0x0][0x23c], -R166 ;  /* 0x00008f00126b7a23 */ /* 0x000fe200000108a6 */
[----:B------:R-:W-:Y:S01]  /*55d0*/  FMNMX.FTZ R13, R192, R13, !PT ;  /* 0x0000000dc00d7209 */ /* 0x000fe20007810000 */
[----:B------:R-:W1:Y:S01]  /*55e0*/  LDSM.16.MT88.4 R152, [R216+0x4000] ;  /* 0x00400000d898783b */ /* 0x000e620000004200 */
[----:B------:R-:W-:Y:S01]  /*55f0*/  PRMT R37, R37, 0x5410, R8 ;  /* 0x0000541025257816 */ /* 0x000fe20000000008 */
[----:B------:R-:W2:Y:S01]  /*5600*/  MUFU.EX2 R26, R26 ;  /* 0x0000001a001a7308 */ /* 0x000ea20000000800 */
[----:B------:R-:W-:Y:S01]  /*5610*/  SHF.R.U32.HI R21, RZ, 0x10, R6 ;  /* 0x00000010ff157819 */ /* 0x000fe20000011606 */
[--C-:B------:R-:W-:Y:S01]  /*5620*/  FFMA.FTZ R33, R161, c[0x0][0x23c], -R120.reuse ;  /* 0x00008f00a1217a23 */ /* 0x100fe20000010878 */
[----:B------:R-:W-:Y:S01]  /*5630*/  FMNMX.FTZ R8, R206, R15, !PT ;  /* 0x0000000fce087209 */ /* 0x000fe20007810000 */
[----:B------:R-:W-:Y:S01]  /*5640*/  FFMA.FTZ R18, R251, c[0x0][0x23c], -R120 ;  /* 0x00008f00fb127a23 */ /* 0x000fe20000010878 */
[----:B------:R-:W-:Y:S01]  /*5650*/  FMNMX.FTZ R13, R248, R13, !PT ;  /* 0x0000000df80d7209 */ /* 0x000fe20007810000 */
[----:B------:R-:W-:Y:S01]  /*5660*/  FFMA.FTZ R44, R144, c[0x0][0x23c], -R166 ;  /* 0x00008f00902c7a23 */ /* 0x000fe200000108a6 */
[----:B------:R-:W-:Y:S01]  /*5670*/  SHF.R.U32.HI R6, RZ, 0x18, R6 ;  /* 0x00000018ff067819 */ /* 0x000fe20000011606 */
[----:B------:R-:W-:Y:S01]  /*5680*/  MUFU.EX2 R115, R115 ;  /* 0x0000007300737308 */ /* 0x000fe20000000800 */
[----:B------:R-:W-:Y:S01]  /*5690*/  LOP3.LUT R21, R21, 0xff, RZ, 0xc0, !PT ;  /* 0x000000ff15157812 */ /* 0x000fe200078ec0ff */
[--C-:B------:R-:W-:Y:S01]  /*56a0*/  HSET2.LE.AND R11, R11, R48.reuse, PT ;  /* 0x000000300b0b7233 */ /* 0x100fe20003803000 */
[----:B------:R-:W-:Y:S01]  /*56b0*/  FMNMX.FTZ R15, R53, R8, !PT ;  /* 0x00000008350f7209 */ /* 0x000fe20007810000 */
[--C-:B------:R-:W-:Y:S01]  /*56c0*/  FFMA.FTZ R47, R151, c[0x0][0x23c], -R120.reuse ;  /* 0x00008f00972f7a23 */ /* 0x100fe20000010878 */
[----:B------:R-:W-:Y:S01]  /*56d0*/  FMNMX.FTZ R13, R180, R13, !PT ;  /* 0x0000000db40d7209 */ /* 0x000fe20007810000 */
[----:B------:R-:W-:Y:S01]  /*56e0*/  FFMA.FTZ R46, R135, c[0x0][0x23c], -R120 ;  /* 0x00008f00872e7a23 */ /* 0x000fe20000010878 */
[----:B------:R-:W-:Y:S01]  /*56f0*/  PRMT R21, R21, 0x5410, R6 ;  /* 0x0000541015157816 */ /* 0x000fe20000000006 */
[----:B------:R-:W3:Y:S01]  /*5700*/  MUFU.EX2 R118, R118 ;  /* 0x0000007600767308 */ /* 0x000ee20000000800 */
[----:B------:R-:W-:Y:S01]  /*5710*/  FMNMX.FTZ R6, R96, R15, !PT ;  /* 0x0000000f60067209 */ /* 0x000fe20007810000 */
[----:B------:R-:W-:Y:S01]  /*5720*/  IMAD.WIDE.U32 R240, R169, -0x326172a9, RZ ;  /* 0xcd9e8d57a9f07825 */ /* 0x000fe200078e00ff */
[----:B------:R-:W-:Y:S01]  /*5730*/  FMNMX.FTZ R13, R178, R13, !PT ;  /* 0x0000000db20d7209 */ /* 0x000fe20007810000 */
[----:B------:R-:W-:Y:S01]  /*5740*/  HSET2.LE.AND R21, R21, R48, PT ;  /* 0x0000003015157233 */ /* 0x000fe20003803000 */
[----:B------:R-:W-:Y:S01]  /*5750*/  FMNMX.FTZ R15, R97, R6, !PT ;  /* 0x00000006610f7209 */ /* 0x000fe20007810000 */
[----:B------:R-:W-:Y:S01]  /*5760*/  FFMA.FTZ R58, R185, c[0x0][0x23c], -R166 ;  /* 0x00008f00b93a7a23 */ /* 0x000fe200000108a6 */
[----:B------:R-:W-:Y:S01]  /*5770*/  FMNMX.FTZ R13, R244, R13, !PT ;  /* 0x0000000df40d7209 */ /* 0x000fe20007810000 */
[----:B------:R-:W4:Y:S01]  /*5780*/  MUFU.EX2 R87, R87 ;  /* 0x0000005700577308 */ /* 0x000f220000000800 */
[----:B------:R-:W-:Y:S01]  /*5790*/  FMNMX.FTZ R15, R84, R15, !PT ;  /* 0x0000000f540f7209 */ /* 0x000fe20007810000 */
[----:B------:R-:W-:Y:S01]  /*57a0*/  FFMA.FTZ R56, R183, c[0x0][0x23c], -R120 ;  /* 0x00008f00b7387a23 */ /* 0x000fe20000010878 */
[----:B--2---:R-:W-:Y:S01]  /*57b0*/  F2FP.PACK_AB R6, R26, R27 ;  /* 0x0000001b1a06723e */ /* 0x004fe200000000ff */
[----:B------:R-:W-:Y:S01]  /*57c0*/  FFMA.FTZ R109, R109, c[0x0][0x23c], -R166 ;  /* 0x00008f006d6d7a23 */ /* 0x000fe200000108a6 */
[----:B------:R-:W-:Y:S01]  /*57d0*/  FMNMX.FTZ R13, R51, R13, !PT ;  /* 0x0000000d330d7209 */ /* 0x000fe20007810000 */
[----:B------:R-:W-:Y:S01]  /*57e0*/  FFMA.FTZ R121, R121, c[0x0][0x23c], -R120 ;  /* 0x00008f0079797a23 */ /* 0x000fe20000010878 */
[----:B------:R-:W-:Y:S01]  /*57f0*/  FMNMX.FTZ R15, R102, R15, !PT ;  /* 0x0000000f660f7209 */ /* 0x000fe20007810000 */
[----:B------:R-:W-:Y:S01]  /*5800*/  MUFU.EX2 R45, R45 ;  /* 0x0000002d002d7308 */ /* 0x000fe20000000800 */
[----:B------:R-:W-:Y:S01]  /*5810*/  LOP3.LUT R147, R5, R6, RZ, 0xc0, !PT ;  /* 0x0000000605937212 */ /* 0x000fe200078ec0ff */
[----:B------:R-:W-:Y:S01]  /*5820*/  FFMA.FTZ R86, R86, c[0x0][0x23c], -R166 ;  /* 0x00008f0056567a23 */ /* 0x000fe200000108a6 */
[----:B------:R-:W-:-:S02]  /*5830*/  FMNMX.FTZ R6, R98, R13, !PT ;  /* 0x0000000d62067209 */ /* 0x000fc40007810000 */
[----:B------:R-:W-:Y:S02]  /*5840*/  FMNMX.FTZ R8, R80, R15, !PT ;  /* 0x0000000f50087209 */ /* 0x000fe40007810000 */
[--C-:B------:R-:W-:Y:S01]  /*5850*/  SHF.R.U32.HI R14, RZ, 0x10, R20.reuse ;  /* 0x00000010ff0e7819 */ /* 0x100fe20000011614 */
[----:B------:R-:W2:Y:S01]  /*5860*/  MUFU.EX2 R32, R32 ;  /* 0x0000002000207308 */ /* 0x000ea20000000800 */
[----:B------:R-:W-:Y:S02]  /*5870*/  FMNMX.FTZ R13, R99, R6, !PT ;  /* 0x00000006630d7209 */ /* 0x000fe40007810000 */
[----:B------:R-:W-:Y:S02]  /*5880*/  FMNMX.FTZ R5, R81, R8, !PT ;  /* 0x0000000851057209 */ /* 0x000fe40007810000 */
[----:B------:R-:W-:Y:S02]  /*5890*/  SHF.R.U32.HI R23, RZ, 0x18, R20 ;  /* 0x00000018ff177819 */ /* 0x000fe40000011614 */
[----:B------:R-:W-:Y:S01]  /*58a0*/  LOP3.LUT R14, R14, 0xff, RZ, 0xc0, !PT ;  /* 0x000000ff0e0e7812 */ /* 0x000fe200078ec0ff */
[----:B------:R-:W-:Y:S01]  /*58b0*/  MUFU.EX2 R108, R108 ;  /* 0x0000006c006c7308 */ /* 0x000fe20000000800 */
[----:B------:R-:W-:-:S02]  /*58c0*/  FMNMX.FTZ R13, R88, R13, !PT ;  /* 0x0000000d580d7209 */ /* 0x000fc40007810000 */
[----:B------:R-:W-:Y:S02]  /*58d0*/  FMNMX.FTZ R4, R110, R5, !PT ;  /* 0x000000056e047209 */ /* 0x000fe40007810000 */
[----:B------:R-:W-:Y:S02]  /*58e0*/  PRMT R23, R14, 0x5410, R23 ;  /* 0x000054100e177816 */ /* 0x000fe40000000017 */
[----:B------:R-:W-:Y:S01]  /*58f0*/  FMNMX.FTZ R13, R106, R13, !PT ;  /* 0x0000000d6a0d7209 */ /* 0x000fe20007810000 */
[----:B------:R-:W1:Y:S01]  /*5900*/  MUFU.EX2 R107, R107 ;  /* 0x0000006b006b7308 */ /* 0x000e620000000800 */
[----:B------:R-:W-:Y:S01]  /*5910*/  SHF.R.U32.HI R14, RZ, 0x10, R9 ;  /* 0x00000010ff0e7819 */ /* 0x000fe20000011609 */
[----:B------:R-:W-:Y:S01]  /*5920*/  HSET2.LE.AND R23, R23, R48, PT ;  /* 0x0000003017177233 */ /* 0x000fe20003803000 */
[----:B------:R-:W-:Y:S02]  /*5930*/  FMNMX.FTZ R3, R175, R4, !PT ;  /* 0x00000004af037209 */ /* 0x000fe40007810000 */
[----:B------:R-:W-:-:S02]  /*5940*/  FMNMX.FTZ R8, R82, R13, !PT ;  /* 0x0000000d52087209 */ /* 0x000fc40007810000 */
[----:B------:R-:W-:Y:S01]  /*5950*/  SHF.R.U32.HI R9, RZ, 0x18, R9 ;  /* 0x00000018ff097819 */ /* 0x000fe20000011609 */
[----:B------:R-:W-:Y:S01]  /*5960*/  MUFU.EX2 R33, R33 ;  /* 0x0000002100217308 */ /* 0x000fe20000000800 */
[----:B------:R-:W-:Y:S02]  /*5970*/  LOP3.LUT R14, R14, 0xff, RZ, 0xc0, !PT ;  /* 0x000000ff0e0e7812 */ /* 0x000fe400078ec0ff */
[----:B------:R-:W-:Y:S02]  /*5980*/  FMNMX.FTZ R10, R64, R3, !PT ;  /* 0x00000003400a7209 */ /* 0x000fe40007810000 */
[----:B------:R-:W-:Y:S02]  /*5990*/  FMNMX.FTZ R3, R83, R8, !PT ;  /* 0x0000000853037209 */ /* 0x000fe40007810000 */
[----:B------:R-:W-:Y:S01]  /*59a0*/  PRMT R9, R14, 0x5410, R9 ;  /* 0x000054100e097816 */ /* 0x000fe20000000009 */
[----:B------:R-:W1:Y:S01]  /*59b0*/  MUFU.EX2 R18, R18 ;  /* 0x0000001200127308 */ /* 0x000e620000000800 */
[----:B------:R-:W-:-:S02]  /*59c0*/  FMNMX.FTZ R3, R116, R3, !PT ;  /* 0x0000000374037209 */ /* 0x000fc40007810000 */
[----:B---3--:R-:W-:Y:S01]  /*59d0*/  F2FP.PACK_AB R8, R118, R115 ;  /* 0x000000737608723e */ /* 0x008fe200000000ff */
[----:B------:R-:W-:Y:S01]  /*59e0*/  HSET2.LE.AND R9, R9, R48, PT ;  /* 0x0000003009097233 */ /* 0x000fe20003803000 */
[----:B------:R-:W-:Y:S02]  /*59f0*/  FMNMX.FTZ R3, R176, R3, !PT ;  /* 0x00000003b0037209 */ /* 0x000fe40007810000 */
[----:B----4-:R-:W-:Y:S01]  /*5a00*/  F2FP.PACK_AB R146, R87, R90 ;  /* 0x0000005a5792723e */ /* 0x010fe200000000ff */
[----:B------:R-:W-:Y:S01]  /*5a10*/  MUFU.EX2 R49, R49 ;  /* 0x0000003100317308 */ /* 0x000fe20000000800 */
[----:B------:R-:W-:Y:S02]  /*5a20*/  LOP3.LUT R145, R9, R8, RZ, 0xc0, !PT ;  /* 0x0000000809917212 */ /* 0x000fe400078ec0ff */
[----:B------:R-:W-:Y:S02]  /*5a30*/  FMNMX.FTZ R8, R66, R3, !PT ;  /* 0x0000000342087209 */ /* 0x000fe40007810000 */
[----:B------:R-:W-:-:S02]  /*5a40*/  FMNMX.FTZ R13, R65, R10, !PT ;  /* 0x0000000a410d7209 */ /* 0x000fc40007810000 */
[----:B------:R-:W-:Y:S01]  /*5a50*/  LOP3.LUT R146, R7, R146, RZ, 0xc0, !PT ;  /* 0x0000009207927212 */ /* 0x000fe200078ec0ff */
[----:B------:R-:W3:Y:S01]  /*5a60*/  MUFU.EX2 R44, R44 ;  /* 0x0000002c002c7308 */ /* 0x000ee20000000800 */
[----:B------:R-:W4:Y:S01]  /*5a70*/  LDSM.16.MT88.4 R4, [R215+0x4000] ;  /* 0x00400000d704783b */ /* 0x000f220000004200 */
[----:B------:R-:W-:Y:S02]  /*5a80*/  FMNMX.FTZ R3, R67, R8, !PT ;  /* 0x0000000843037209 */ /* 0x000fe40007810000 */
[----:B------:R-:W-:Y:S02]  /*5a90*/  FMNMX.FTZ R36, R52, R13, !PT ;  /* 0x0000000d34247209 */ /* 0x000fe40007810000 */
[----:B------:R-:W-:Y:S01]  /*5aa0*/  FMNMX.FTZ R3, R54, R3, !PT ;  /* 0x0000000336037209 */ /* 0x000fe20007810000 */
[----:B------:R-:W3:Y:S01]  /*5ab0*/  LDSM.16.MT88.4 R12, [R216+0x4400] ;  /* 0x00440000d80c783b */ /* 0x000ee20000004200 */
[----:B------:R-:W-:Y:S01]  /*5ac0*/  FMNMX.FTZ R36, R63, R36, !PT ;  /* 0x000000243f247209 */ /* 0x000fe20007810000 */
[----:B------:R-:W-:Y:S01]  /*5ad0*/  MUFU.EX2 R47, R47 ;  /* 0x0000002f002f7308 */ /* 0x000fe20000000800 */
[----:B------:R-:W-:-:S02]  /*5ae0*/  FMNMX.FTZ R3, R68, R3, !PT ;  /* 0x0000000344037209 */ /* 0x000fc40007810000 */
[----:B------:R-:W-:Y:S02]  /*5af0*/  FMNMX.FTZ R36, R29, R36, !PT ;  /* 0x000000241d247209 */ /* 0x000fe40007810000 */
[----:B------:R-:W-:Y:S02]  /*5b00*/  FMNMX.FTZ R20, R30, R3, !PT ;  /* 0x000000031e147209 */ /* 0x000fe40007810000 */
[----:B------:R-:W-:Y:S01]  /*5b10*/  FMNMX.FTZ R36, R61, R36, !PT ;  /* 0x000000243d247209 */ /* 0x000fe20007810000 */
[----:B------:R-:W3:Y:S01]  /*5b20*/  MUFU.EX2 R46, R46 ;  /* 0x0000002e002e7308 */ /* 0x000ee20000000800 */
[----:B--2---:R-:W-:Y:S02]  /*5b30*/  F2FP.PACK_AB R3, R32, R45 ;  /* 0x0000002d2003723e */ /* 0x004fe400000000ff */
[----:B------:R-:W-:Y:S02]  /*5b40*/  FMNMX.FTZ R36, R167, R36, !PT ;  /* 0x00000024a7247209 */ /* 0x000fe40007810000 */
[----:B------:R-:W-:-:S02]  /*5b50*/  LOP3.LUT R22, R22, R3, RZ, 0xc0, !PT ;  /* 0x0000000316167212 */ /* 0x000fc400078ec0ff */
[----:B------:R-:W-:Y:S01]  /*5b60*/  FMNMX.FTZ R3, R71, R20, !PT ;  /* 0x0000001447037209 */ /* 0x000fe20007810000 */
[----:B------:R-:W-:Y:S01]  /*5b70*/  HSET2.LE.AND R20, R37, R48, PT ;  /* 0x0000003025147233 */ /* 0x000fe20003803000 */
[----:B-1----:R-:W-:Y:S01]  /*5b80*/  F2FP.PACK_AB R144, R107, R108 ;  /* 0x0000006c6b90723e */ /* 0x002fe200000000ff */
[----:B------:R-:W-:Y:S01]  /*5b90*/  MUFU.EX2 R58, R58 ;  /* 0x0000003a003a7308 */ /* 0x000fe20000000800 */
[----:B------:R-:W-:Y:S02]  /*5ba0*/  FMNMX.FTZ R36, R181, R36, !PT ;  /* 0x00000024b5247209 */ /* 0x000fe40007810000 */
[----:B------:R-:W-:Y:S02]  /*5bb0*/  F2FP.PACK_AB R38, R18, R33 ;  /* 0x000000211226723e */ /* 0x000fe400000000ff */
[----:B------:R-:W-:Y:S02]  /*5bc0*/  FMNMX.FTZ R3, R174, R3, !PT ;  /* 0x00000003ae037209 */ /* 0x000fe40007810000 */
[----:B------:R-:W-:Y:S01]  /*5bd0*/  LOP3.LUT R144, R11, R144, RZ, 0xc0, !PT ;  /* 0x000000900b907212 */ /* 0x000fe200078ec0ff */
[----:B------:R-:W-:Y:S01]  /*5be0*/  MUFU.EX2 R56, R56 ;  /* 0x0000003800387308 */ /* 0x000fe20000000800 */
[----:B------:R-:W-:Y:S01]  /*5bf0*/  LDSM.16.MT88.4 R8, [R215+0x4400] ;  /* 0x00440000d708783b */ /* 0x000fe20000004200 */
[----:B------:R-:W-:-:S02]  /*5c00*/  FMNMX.FTZ R36, R73, R36, !PT ;  /* 0x0000002449247209 */ /* 0x000fc40007810000 */
[----:B------:R-:W-:Y:S02]  /*5c10*/  LOP3.LUT R23, R23, R38, RZ, 0xc0, !PT ;  /* 0x0000002617177212 */ /* 0x000fe400078ec0ff */
[----:B------:R-:W-:Y:S01]  /*5c20*/  FMNMX.FTZ R38, R182, R3, !PT ;  /* 0x00000003b6267209 */ /* 0x000fe20007810000 */
[C---:B------:R-:W-:Y:S01]  /*5c30*/  HMMA.16816.F32 R140, R144.reuse, R152, RZ ;  /* 0x00000098908c723c */ /* 0x040fe200000018ff */
[----:B------:R-:W-:Y:S01]  /*5c40*/  FMNMX.FTZ R17, R79, R36, !PT ;  /* 0x000000244f117209 */ /* 0x000fe20007810000 */
[----:B------:R-:W-:Y:S01]  /*5c50*/  MUFU.EX2 R109, R109 ;  /* 0x0000006d006d7308 */ /* 0x000fe20000000800 */
[----:B------:R-:W-:Y:S02]  /*5c60*/  FMNMX.FTZ R38, R75, R38, !PT ;  /* 0x000000264b267209 */ /* 0x000fe40007810000 */
[----:B------:R-:W-:Y:S02]  /*5c70*/  FMNMX.FTZ R36, R184, R17, !PT ;  /* 0x00000011b8247209 */ /* 0x000fe40007810000 */
[----:B------:R-:W-:Y:S01]  /*5c80*/  FMNMX.FTZ R3, R95, R38, !PT ;  /* 0x000000265f037209 */ /* 0x000fe20007810000 */
[----:B----4-:R-:W-:Y:S01]  /*5c90*/  HMMA.16816.F32 R148, R144, R4, RZ ;  /* 0x000000049094723c */ /* 0x010fe200000018ff */
[----:B------:R-:W-:Y:S01]  /*5ca0*/  FMNMX.FTZ R36, R189, R36, !PT ;  /* 0x00000024bd247209 */ /* 0x000fe20007810000 */
[----:B------:R-:W-:Y:S01]  /*5cb0*/  MUFU.EX2 R121, R121 ;  /* 0x0000007900797308 */ /* 0x000fe20000000800 */
[----:B------:R-:W-:-:S02]  /*5cc0*/  FMNMX.FTZ R3, R122, R3, !PT ;  /* 0x000000037a037209 */ /* 0x000fc40007810000 */
[----:B---3--:R-:W-:Y:S01]  /*5cd0*/  F2FP.PACK_AB R37, R44, R49 ;  /* 0x000000312c25723e */ /* 0x008fe200000000ff */
[----:B------:R-:W1:Y:S01]  /*5ce0*/  SHFL.BFLY PT, R17, R36, 0x2, 0x1f ;  /* 0x0c401f0024117f89 */ /* 0x000e6200000e0000 */
[----:B------:R-:W-:Y:S01]  /*5cf0*/  FMNMX.FTZ R3, R126, R3, !PT ;  /* 0x000000037e037209 */ /* 0x000fe20007810000 */
[C---:B------:R-:W-:Y:S01]  /*5d00*/  HMMA.16816.F32 R136, R144.reuse, R154, RZ ;  /* 0x0000009a9088723c */ /* 0x040fe200000018ff */
[----:B------:R-:W-:Y:S01]  /*5d10*/  LOP3.LUT R20, R20, R37, RZ, 0xc0, !PT ;  /* 0x0000002514147212 */ /* 0x000fe200078ec0ff */
[--C-:B------:R-:W-:Y:S01]  /*5d20*/  FFMA.FTZ R105, R105, c[0x0][0x23c], -R120.reuse ;  /* 0x00008f0069697a23 */ /* 0x100fe20000010878 */
[----:B------:R-:W-:Y:S01]  /*5d30*/  F2FP.PACK_AB R40, R46, R47 ;  /* 0x0000002f2e28723e */ /* 0x000fe200000000ff */
[----:B------:R-:W-:Y:S01]  /*5d40*/  SHFL.BFLY PT, R38, R3, 0x2, 0x1f ;  /* 0x0c401f0003267f89 */ /* 0x000fe200000e0000 */
[----:B------:R-:W-:Y:S01]  /*5d50*/  LOP3.LUT R37, R241, R19, RZ, 0x3c, !PT ;  /* 0x00000013f1257212 */ /* 0x000fe200078e3cff */
[----:B------:R-:W-:Y:S01]  /*5d60*/  FFMA.FTZ R92, R92, c[0x0][0x23c], -R120 ;  /* 0x00008f005c5c7a23 */ /* 0x000fe20000010878 */
[----:B------:R-:W-:Y:S01]  /*5d70*/  LOP3.LUT R35, R35, UR16, R240, 0x96, !PT ;  /* 0x0000001023237c12 */ /* 0x000fe2000f8e96f0 */
[----:B------:R-:W-:Y:S01]  /*5d80*/  HMMA.16816.F32 R144, R144, R6, RZ ;  /* 0x000000069090723c */ /* 0x000fe200000018ff */
[----:B------:R-:W-:Y:S01]  /*5d90*/  LOP3.LUT R21, R21, R40, RZ, 0xc0, !PT ;  /* 0x0000002815157212 */ /* 0x000fe200078ec0ff */
[----:B------:R-:W-:Y:S01]  /*5da0*/  IMAD.WIDE.U32 R170, R37, -0x2daee0ad, RZ ;  /* 0xd2511f5325aa7825 */ /* 0x000fe200078e00ff */
[----:B------:R-:W-:Y:S03]  /*5db0*/  MUFU.EX2 R86, R86 ;  /* 0x0000005600567308 */ /* 0x000fe60000000800 */
[----:B------:R-:W-:Y:S01]  /*5dc0*/  IMAD.WIDE.U32 R42, R35, -0x2daee0ad, RZ ;  /* 0xd2511f53232a7825 */ /* 0x000fe200078e00ff */
[----:B------:R-:W-:Y:S01]  /*5dd0*/  LOP3.LUT R37, R171, UR15, R246, 0x96, !PT ;  /* 0x0000000fab257c12 */ /* 0x000fe2000f8e96f6 */
[----:B------:R-:W-:Y:S04]  /*5de0*/  HMMA.16816.F32 R140, R20, R12, R140 ;  /* 0x0000000c148c723c */ /* 0x000fe8000000188c */
[----:B------:R-:W-:Y:S01]  /*5df0*/  IMAD.WIDE.U32 R172, R37, -0x326172a9, RZ ;  /* 0xcd9e8d5725ac7825 */ /* 0x000fe200078e00ff */
[----:B-1----:R-:W-:-:S03]  /*5e00*/  FMNMX.FTZ R36, R36, R17, !PT ;  /* 0x0000001124247209 */ /* 0x002fc60007810000 */
[C---:B------:R-:W-:Y:S01]  /*5e10*/  HMMA.16816.F32 R148, R20.reuse, R8, R148 ;  /* 0x000000081494723c */ /* 0x040fe20000001894 */
[----:B------:R-:W-:Y:S01]  /*5e20*/  LOP3.LUT R34, R173, UR14, R34, 0x96, !PT ;  /* 0x0000000ead227c12 */ /* 0x000fe2000f8e9622 */
[----:B------:R-:W1:Y:S04]  /*5e30*/  SHFL.BFLY PT, R17, R36, 0x1, 0x1f ;  /* 0x0c201f0024117f89 */ /* 0x000e6800000e0000 */
[----:B------:R-:W-:Y:S02]  /*5e40*/  IMAD.WIDE.U32 R40, R34, -0x2daee0ad, RZ ;  /* 0xd2511f5322287825 */ /* 0x000fe400078e00ff */
[----:B------:R-:W-:Y:S03]  /*5e50*/  HMMA.16816.F32 R136, R20, R14, R136 ;  /* 0x0000000e1488723c */ /* 0x000fe60000001888 */
[----:B------:R-:W-:-:S05]  /*5e60*/  LOP3.LUT R34, R41, UR11, R42, 0x96, !PT ;  /* 0x0000000b29227c12 */ /* 0x000fca000f8e962a */
[----:B------:R-:W-:Y:S01]  /*5e70*/  HMMA.16816.F32 R144, R20, R10, R144 ;  /* 0x0000000a1490723c */ /* 0x000fe20000001890 */
[----:B------:R-:W-:-:S06]  /*5e80*/  IMAD.WIDE.U32 R34, R34, -0x326172a9, RZ ;  /* 0xcd9e8d5722227825 */ /* 0x000fcc00078e00ff */
[----:B------:R-:W-:Y:S02]  /*5e90*/  LOP3.LUT R20, R43, UR13, R170, 0x96, !PT ;  /* 0x0000000d2b147c12 */ /* 0x000fe4000f8e96aa */
[----:B-1----:R-:W-:-:S03]  /*5ea0*/  FMNMX.FTZ R17, R36, R17, !PT ;  /* 0x0000001124117209 */ /* 0x002fc60007810000 */
[----:B------:R-:W-:Y:S01]  /*5eb0*/  IMAD.WIDE.U32 R22, R20, -0x326172a9, RZ ;  /* 0xcd9e8d5714167825 */ /* 0x000fe200078e00ff */
[----:B------:R-:W-:Y:S02]  /*5ec0*/  FMNMX.FTZ R20, R3, R38, !PT ;  /* 0x0000002603147209 */ /* 0x000fe40007810000 */
[----:B------:R-:W-:Y:S02]  /*5ed0*/  FSETP.NEU.FTZ.AND P1, PT, R17, -INF , PT ;  /* 0xff8000001100780b */ /* 0x000fe40003f3d000 */
[----:B------:R-:W-:Y:S01]  /*5ee0*/  LOP3.LUT R21, R23, UR12, R172, 0x96, !PT ;  /* 0x0000000c17157c12 */ /* 0x000fe2000f8e96ac */
[----:B------:R-:W1:Y:S01]  /*5ef0*/  SHFL.BFLY PT, R3, R20, 0x1, 0x1f ;  /* 0x0c201f0014037f89 */ /* 0x000e6200000e0000 */
[----:B------:R-:W-:-:S03]  /*5f00*/  LOP3.LUT R22, R35, UR10, R22, 0x96, !PT ;  /* 0x0000000a23167c12 */ /* 0x000fc6000f8e9616 */
[----:B------:R-:W-:-:S04]  /*5f10*/  IMAD.WIDE.U32 R36, R21, -0x2daee0ad, RZ ;  /* 0xd2511f5315247825 */ /* 0x000fc800078e00ff */
[----:B------:R-:W-:Y:S01]  /*5f20*/  IMAD.WIDE.U32 R22, R22, -0x2daee0ad, RZ ;  /* 0xd2511f5316167825 */ /* 0x000fe200078e00ff */
[----:B------:R-:W-:-:S03]  /*5f30*/  LOP3.LUT R38, R37, UR9, R40, 0x96, !PT ;  /* 0x0000000925267c12 */ /* 0x000fc6000f8e9628 */
[----:B------:R-:W-:Y:S01]  /*5f40*/  FMUL.FTZ R21, R17, c[0x0][0x23c] ;  /* 0x00008f0011157a20 */ /* 0x000fe20000410000 */
[----:B------:R-:W-:Y:S01]  /*5f50*/  LOP3.LUT R36, R23, UR7, R36, 0x96, !PT ;  /* 0x0000000717247c12 */ /* 0x000fe2000f8e9624 */
[----:B------:R-:W-:-:S03]  /*5f60*/  IMAD.WIDE.U32 R38, R38, -0x326172a9, RZ ;  /* 0xcd9e8d5726267825 */ /* 0x000fc600078e00ff */
[----:B------:R-:W-:Y:S01]  /*5f70*/  FSEL R55, R21, RZ, P1 ;  /* 0x000000ff15377208 */ /* 0x000fe20000800000 */
[----:B------:R-:W-:-:S04]  /*5f80*/  IMAD.WIDE.U32 R36, R36, -0x326172a9, RZ ;  /* 0xcd9e8d5724247825 */ /* 0x000fc800078e00ff */
[--C-:B------:R-:W-:Y:S01]  /*5f90*/  FFMA.FTZ R204, R157, c[0x0][0x23c], -R55.reuse ;  /* 0x00008f009dcc7a23 */ /* 0x100fe20000010837 */
[----:B------:R-:W-:Y:S01]  /*5fa0*/  LOP3.LUT R21, R36, 0xffff, RZ, 0xc0, !PT ;  /* 0x0000ffff24157812 */ /* 0x000fe200078ec0ff */
[--C-:B------:R-:W-:Y:S01]  /*5fb0*/  FFMA.FTZ R241, R158, c[0x0][0x23c], -R55.reuse ;  /* 0x00008f009ef17a23 */ /* 0x100fe20000010837 */
[----:B-1----:R-:W-:Y:S01]  /*5fc0*/  FMNMX.FTZ R3, R20, R3, !PT ;  /* 0x0000000314037209 */ /* 0x002fe20007810000 */
[----:B------:R-:W-:Y:S01]  /*5fd0*/  FFMA.FTZ R201, R132, c[0x0][0x23c], -R55 ;  /* 0x00008f0084c97a23 */ /* 0x000fe20000010837 */
[----:B------:R-:W-:Y:S01]  /*5fe0*/  SHF.R.U32.HI R20, RZ, 0x8, R21 ;  /* 0x00000008ff147819 */ /* 0x000fe20000011615 */
[--C-:B------:R-:W-:Y:S01]  /*5ff0*/  FFMA.FTZ R194, R160, c[0x0][0x23c], -R55.reuse ;  /* 0x00008f00a0c27a23 */ /* 0x100fe20000010837 */
[C---:B------:R-:W-:Y:S01]  /*6000*/  FSETP.NEU.FTZ.AND P1, PT, R3.reuse, -INF , PT ;  /* 0xff8000000300780b */ /* 0x040fe20003f3d000 */
[----:B------:R-:W-:Y:S01]  /*6010*/  FMUL.FTZ R251, R3, c[0x0][0x23c] ;  /* 0x00008f0003fb7a20 */ /* 0x000fe20000410000 */
[----:B------:R-:W-:Y:S01]  /*6020*/  LOP3.LUT R21, R36, 0xff, RZ, 0xc0, !PT ;  /* 0x000000ff24157812 */ /* 0x000fe200078ec0ff */
[----:B------:R-:W-:Y:S01]  /*6030*/  MUFU.EX2 R204, R204 ;  /* 0x000000cc00cc7308 */ /* 0x000fe20000000800 */
[----:B------:R-:W-:Y:S01]  /*6040*/  SHF.R.U32.HI R35, RZ, 0x10, R36 ;  /* 0x00000010ff237819 */ /* 0x000fe20000011624 */
[--C-:B------:R-:W-:Y:S01]  /*6050*/  FFMA.FTZ R188, R129, c[0x0][0x23c], -R55.reuse ;  /* 0x00008f0081bc7a23 */ /* 0x100fe20000010837 */
[----:B------:R-:W-:Y:S01]  /*6060*/  FSEL R251, R251, RZ, P1 ;  /* 0x000000fffbfb7208 */ /* 0x000fe20000800000 */
[--C-:B------:R-:W-:Y:S01]  /*6070*/  FFMA.FTZ R252, R128, c[0x0][0x23c], -R55.reuse ;  /* 0x00008f0080fc7a23 */ /* 0x100fe20000010837 */
[----:B------:R-:W-:Y:S01]  /*6080*/  PRMT R21, R21, 0x5410, R20 ;  /* 0x0000541015157816 */ /* 0x000fe20000000014 */
[----:B------:R-:W-:Y:S01]  /*6090*/  FFMA.FTZ R128, R190, c[0x0][0x23c], -R55 ;  /* 0x00008f00be807a23 */ /* 0x000fe20000010837 */
[----:B------:R-:W-:Y:S01]  /*60a0*/  SHF.R.U32.HI R36, RZ, 0x18, R36 ;  /* 0x00000018ff247819 */ /* 0x000fe20000011624 */
[--C-:B------:R-:W-:Y:S01]  /*60b0*/  FFMA.FTZ R207, R159, c[0x0][0x23c], -R251.reuse ;  /* 0x00008f009fcf7a23 */ /* 0x100fe200000108fb */
[----:B------:R-:W-:Y:S01]  /*60c0*/  LOP3.LUT R20, R37, UR17, R38, 0x96, !PT ;  /* 0x0000001125147c12 */ /* 0x000fe2000f8e9626 */
[--C-:B------:R-:W-:Y:S01]  /*60d0*/  FFMA.FTZ R196, R134, c[0x0][0x23c], -R251.reuse ;  /* 0x00008f0086c47a23 */ /* 0x100fe200000108fb */
[----:B------:R-:W-:Y:S01]  /*60e0*/  LOP3.LUT R35, R35, 0xff, RZ, 0xc0, !PT ;  /* 0x000000ff23237812 */ /* 0x000fe200078ec0ff */
[--C-:B------:R-:W-:Y:S01]  /*60f0*/  FFMA.FTZ R246, R156, c[0x0][0x23c], -R251.reuse ;  /* 0x00008f009cf67a23 */ /* 0x100fe200000108fb */
[----:B------:R-:W1:Y:S01]  /*6100*/  MUFU.EX2 R241, R241 ;  /* 0x000000f100f17308 */ /* 0x000e620000000800 */
[--C-:B------:R-:W-:Y:S01]  /*6110*/  FFMA.FTZ R249, R133, c[0x0][0x23c], -R251.reuse ;  /* 0x00008f0085f97a23 */ /* 0x100fe200000108fb */
[----:B------:R-:W-:Y:S01]  /*6120*/  PRMT R35, R35, 0x5410, R36 ;  /* 0x0000541023237816 */ /* 0x000fe20000000024 */
[--C-:B------:R-:W-:Y:S01]  /*6130*/  HSET2.LE.AND R21, R21, R48.reuse, PT ;  /* 0x0000003015157233 */ /* 0x100fe20003803000 */
[--C-:B------:R-:W-:Y:S01]  /*6140*/  SHF.R.U32.HI R23, RZ, 0x10, R20.reuse ;  /* 0x00000010ff177819 */ /* 0x100fe20000011614 */
[--C-:B------:R-:W-:Y:S01]  /*6150*/  FFMA.FTZ R129, R192, c[0x0][0x23c], -R251.reuse ;  /* 0x00008f00c0817a23 */ /* 0x100fe200000108fb */
[C---:B------:R-:W-:Y:S01]  /*6160*/  LOP3.LUT R36, R20.reuse, 0xffff, RZ, 0xc0, !PT ;  /* 0x0000ffff14247812 */ /* 0x040fe200078ec0ff */
[--C-:B------:R-:W-:Y:S01]  /*6170*/  HSET2.LE.AND R35, R35, R48.reuse, PT ;  /* 0x0000003023237233 */ /* 0x100fe20003803000 */
[----:B------:R-:W-:Y:S01]  /*6180*/  MUFU.EX2 R207, R207 ;  /* 0x000000cf00cf7308 */ /* 0x000fe20000000800 */
[----:B------:R-:W-:Y:S01]  /*6190*/  LOP3.LUT R37, R20, 0xff, RZ, 0xc0, !PT ;  /* 0x000000ff14257812 */ /* 0x000fe200078ec0ff */
[--C-:B------:R-:W-:Y:S01]  /*61a0*/  FFMA.FTZ R203, R130, c[0x0][0x23c], -R251.reuse ;  /* 0x00008f0082cb7a23 */ /* 0x100fe200000108fb */
[----:B------:R-:W-:Y:S01]  /*61b0*/  SHF.R.U32.HI R20, RZ, 0x18, R20 ;  /* 0x00000018ff147819 */ /* 0x000fe20000011614 */
[--C-:B------:R-:W-:Y:S01]  /*61c0*/  FFMA.FTZ R130, R131, c[0x0][0x23c], -R251.reuse ;  /* 0x00008f0083827a23 */ /* 0x100fe200000108fb */
[----:B------:R-:W-:Y:S01]  /*61d0*/  LOP3.LUT R23, R23, 0xff, RZ, 0xc0, !PT ;  /* 0x000000ff17177812 */ /* 0x000fe200078ec0ff */
[--C-:B------:R-:W-:Y:S01]  /*61e0*/  FFMA.FTZ R60, R180, c[0x0][0x23c], -R251.reuse ;  /* 0x00008f00b43c7a23 */ /* 0x100fe200000108fb */
[----:B------:R-:W-:Y:S01]  /*61f0*/  SHF.R.U32.HI R36, RZ, 0x8, R36 ;  /* 0x00000008ff247819 */ /* 0x000fe20000011624 */
[----:B------:R-:W2:Y:S01]  /*6200*/  MUFU.EX2 R196, R196 ;  /* 0x000000c400c47308 */ /* 0x000ea20000000800 */
[----:B------:R-:W-:Y:S01]  /*6210*/  PRMT R23, R23, 0x5410, R20 ;  /* 0x0000541017177816 */ /* 0x000fe20000000014 */
[--C-:B------:R-:W-:Y:S01]  /*6220*/  FFMA.FTZ R41, R244, c[0x0][0x23c], -R251.reuse ;  /* 0x00008f00f4297a23 */ /* 0x100fe200000108fb */
[----:B------:R-:W-:Y:S01]  /*6230*/  PRMT R37, R37, 0x5410, R36 ;  /* 0x0000541025257816 */ /* 0x000fe20000000024 */
[----:B------:R-:W-:Y:S01]  /*6240*/  FFMA.FTZ R40, R51, c[0x0][0x23c], -R251 ;  /* 0x00008f0033287a23 */ /* 0x000fe200000108fb */
[----:B-1----:R-:W-:Y:S01]  /*6250*/  F2FP.PACK_AB R160, R241, R204 ;  /* 0x000000ccf1a0723e */ /* 0x002fe200000000ff */
[--C-:B------:R-:W-:Y:S01]  /*6260*/  HSET2.LE.AND R23, R23, R48.reuse, PT ;  /* 0x0000003017177233 */ /* 0x100fe20003803000 */
[----:B------:R-:W-:Y:S01]  /*6270*/  FSETP.NEU.FTZ.AND P1, PT, R17, -INF , PT ;  /* 0xff8000001100780b */ /* 0x000fe20003f3d000 */
[----:B------:R-:W-:Y:S01]  /*6280*/  MUFU.EX2 R246, R246 ;  /* 0x000000f600f67308 */ /* 0x000fe20000000800 */
[----:B------:R-:W-:Y:S01]  /*6290*/  HSET2.LE.AND R37, R37, R48, PT ;  /* 0x0000003025257233 */ /* 0x000fe20003803000 */
[----:B------:R-:W-:-:S02]  /*62a0*/  FFMA.FTZ R38, R205, c[0x0][0x23c], -R166 ;  /* 0x00008f00cd267a23 */ /* 0x000fc400000108a6 */
[----:B------:R-:W-:Y:S02]  /*62b0*/  FFMA.FTZ R51, R177, c[0x0][0x23c], -R120 ;  /* 0x00008f00b1337a23 */ /* 0x000fe40000010878 */
[----:B------:R-:W-:Y:S01]  /*62c0*/  LOP3.LUT R160, R37, R160, RZ, 0xc0, !PT ;  /* 0x000000a025a07212 */ /* 0x000fe200078ec0ff */
[----:B------:R-:W-:Y:S01]  /*62d0*/  FFMA.FTZ R180, R179, c[0x0][0x23c], -R166 ;  /* 0x00008f00b3b47a23 */ /* 0x000fe200000108a6 */
[----:B------:R-:W1:Y:S01]  /*62e0*/  MUFU.EX2 R249, R249 ;  /* 0x000000f900f97308 */ /* 0x000e620000000800 */
[----:B--2---:R-:W-:Y:S01]  /*62f0*/  F2FP.PACK_AB R20, R196, R207 ;  /* 0x000000cfc414723e */ /* 0x004fe200000000ff */
[----:B------:R-:W-:Y:S02]  /*6300*/  FFMA.FTZ R190, R123, c[0x0][0x23c], -R120 ;  /* 0x00008f007bbe7a23 */ /* 0x000fe40000010878 */
[----:B------:R-:W-:Y:S01]  /*6310*/  FFMA.FTZ R88, R88, c[0x0][0x23c], -R251 ;  /* 0x00008f0058587a23 */ /* 0x000fe200000108fb */
[----:B------:R-:W-:Y:S01]  /*6320*/  LOP3.LUT R163, R35, R20, RZ, 0xc0, !PT ;  /* 0x0000001423a37212 */ /* 0x000fe200078ec0ff */
[----:B------:R-:W-:-:S02]  /*6330*/  FFMA.FTZ R35, R250, c[0x0][0x23c], -R55 ;  /* 0x00008f00fa237a23 */ /* 0x000fc40000010837 */
[----:B------:R-:W-:Y:S01]  /*6340*/  MUFU.EX2 R201, R201 ;  /* 0x000000c900c97308 */ /* 0x000fe20000000800 */
[----:B------:R-:W-:Y:S02]  /*6350*/  FMUL.FTZ R250, R17, c[0x0][0x23c] ;  /* 0x00008f0011fa7a20 */ /* 0x000fe40000410000 */
[----:B------:R-:W-:Y:S02]  /*6360*/  FFMA.FTZ R55, R178, c[0x0][0x23c], -R251 ;  /* 0x00008f00b2377a23 */ /* 0x000fe400000108fb */
[--C-:B------:R-:W-:Y:S01]  /*6370*/  FFMA.FTZ R178, R119, c[0x0][0x23c], -R166.reuse ;  /* 0x00008f0077b27a23 */ /* 0x100fe200000108a6 */
[----:B------:R-:W-:Y:S01]  /*6380*/  FSEL R250, R250, RZ, P1 ;  /* 0x000000fffafa7208 */ /* 0x000fe20000800000 */
[----:B------:R-:W-:Y:S01]  /*6390*/  FFMA.FTZ R119, R125, c[0x0][0x23c], -R166 ;  /* 0x00008f007d777a23 */ /* 0x000fe200000108a6 */
[----:B------:R-:W2:Y:S01]  /*63a0*/  MUFU.EX2 R194, R194 ;  /* 0x000000c200c27308 */ /* 0x000ea20000000800 */
[----:B-1----:R-:W-:Y:S01]  /*63b0*/  F2FP.PACK_AB R20, R249, R246 ;  /* 0x000000f6f914723e */ /* 0x002fe200000000ff */
[----:B------:R-:W-:-:S02]  /*63c0*/  FFMA.FTZ R125, R127, c[0x0][0x23c], -R120 ;  /* 0x00008f007f7d7a23 */ /* 0x000fc40000010878 */
[--C-:B------:R-:W-:Y:S01]  /*63d0*/  FFMA.FTZ R62, R187, c[0x0][0x23c], -R250.reuse ;  /* 0x00008f00bb3e7a23 */ /* 0x100fe200000108fa */
[----:B------:R-:W-:Y:S01]  /*63e0*/  LOP3.LUT R161, R23, R20, RZ, 0xc0, !PT ;  /* 0x0000001417a17212 */ /* 0x000fe200078ec0ff */
[----:B------:R-:W-:Y:S01]  /*63f0*/  FFMA.FTZ R57, R186, c[0x0][0x23c], -R250 ;  /* 0x00008f00ba397a23 */ /* 0x000fe200000108fa */
[----:B------:R-:W-:Y:S01]  /*6400*/  LOP3.LUT R20, R39, UR8, R34, 0x96, !PT ;  /* 0x0000000827147c12 */ /* 0x000fe2000f8e9622 */
[----:B------:R-:W-:Y:S01]  /*6410*/  FFMA.FTZ R34, R248, c[0x0][0x23c], -R251 ;  /* 0x00008f00f8227a23 */ /* 0x000fe200000108fb */
[----:B------:R-:W-:Y:S01]  /*6420*/  MUFU.EX2 R129, R129 ;  /* 0x0000008100817308 */ /* 0x000fe20000000800 */
[----:B------:R-:W-:Y:S02]  /*6430*/  FFMA.FTZ R42, R53, c[0x0][0x23c], -R250 ;  /* 0x00008f00352a7a23 */ /* 0x000fe400000108fa */
[----:B------:R-:W-:Y:S02]  /*6440*/  FFMA.FTZ R53, R193, c[0x0][0x23c], -R166 ;  /* 0x00008f00c1357a23 */ /* 0x000fe400000108a6 */
[----:B------:R-:W-:Y:S01]  /*6450*/  FFMA.FTZ R43, R206, c[0x0][0x23c], -R250 ;  /* 0x00008f00ce2b7a23 */ /* 0x000fe200000108fa */
[----:B--2---:R-:W-:-:S02]  /*6460*/  F2FP.PACK_AB R162, R194, R201 ;  /* 0x000000c9c2a2723e */ /* 0x004fc400000000ff */
[----:B------:R-:W1:Y:S01]  /*6470*/  MUFU.EX2 R34, R34 ;  /* 0x0000002200227308 */ /* 0x000e620000000800 */
[----:B------:R-:W-:Y:S01]  /*6480*/  FFMA.FTZ R39, R197, c[0x0][0x23c], -R166 ;  /* 0x00008f00c5277a23 */ /* 0x000fe200000108a6 */
[----:B------:R-:W-:Y:S01]  /*6490*/  LOP3.LUT R162, R21, R162, RZ, 0xc0, !PT ;  /* 0x000000a215a27212 */ /* 0x000fe200078ec0ff */
[----:B------:R-:W-:-:S05]  /*64a0*/  IMAD.WIDE.U32 R20, R20, -0x2daee0ad, RZ ;  /* 0xd2511f5314147825 */ /* 0x000fca00078e00ff */
[----:B------:R-:W-:Y:S01]  /*64b0*/  MUFU.EX2 R252, R252 ;  /* 0x000000fc00fc7308 */ /* 0x000fe20000000800 */
[----:B------:R-:W-:Y:S01]  /*64c0*/  LOP3.LUT R23, R20, 0xff, RZ, 0xc0, !PT ;  /* 0x000000ff14177812 */ /* 0x000fe200078ec0ff */
[C---:B------:R-:W-:Y:S01]  /*64d0*/  HMMA.16816.F32 R132, R160.reuse, R152, RZ ;  /* 0x00000098a084723c */ /* 0x040fe200000018ff */
[----:B------:R-:W-:Y:S02]  /*64e0*/  FFMA.FTZ R127, R106, c[0x0][0x23c], -R251 ;  /* 0x00008f006a7f7a23 */ /* 0x000fe400000108fb */
[--C-:B------:R-:W-:Y:S02]  /*64f0*/  FFMA.FTZ R96, R96, c[0x0][0x23c], -R250.reuse ;  /* 0x00008f0060607a23 */ /* 0x100fe400000108fa */
[--C-:B------:R-:W-:Y:S01]  /*6500*/  FFMA.FTZ R97, R97, c[0x0][0x23c], -R250.reuse ;  /* 0x00008f0061617a23 */ /* 0x100fe200000108fa */
[----:B------:R-:W-:Y:S01]  /*6510*/  MUFU.EX2 R188, R188 ;  /* 0x000000bc00bc7308 */ /* 0x000fe20000000800 */
[--C-:B------:R-:W-:Y:S01]  /*6520*/  FFMA.FTZ R84, R84, c[0x0][0x23c], -R250.reuse ;  /* 0x00008f0054547a23 */ /* 0x100fe200000108fa */
[----:B------:R-:W-:Y:S01]  /*6530*/  HMMA.16816.F32 R152, R160, R154, RZ ;  /* 0x0000009aa098723c */ /* 0x000fe200000018ff */
[----:B------:R-:W-:-:S02]  /*6540*/  FFMA.FTZ R123, R102, c[0x0][0x23c], -R250 ;  /* 0x00008f00667b7a23 */ /* 0x000fc400000108fa */
[--C-:B------:R-:W-:Y:S02]  /*6550*/  FFMA.FTZ R98, R98, c[0x0][0x23c], -R251.reuse ;  /* 0x00008f0062627a23 */ /* 0x100fe400000108fb */
[--C-:B------:R-:W-:Y:S01]  /*6560*/  FFMA.FTZ R99, R99, c[0x0][0x23c], -R251.reuse ;  /* 0x00008f0063637a23 */ /* 0x100fe200000108fb */
[----:B------:R-:W-:Y:S01]  /*6570*/  MUFU.EX2 R128, R128 ;  /* 0x0000008000807308 */ /* 0x000fe20000000800 */
[--C-:B------:R-:W-:Y:S01]  /*6580*/  FFMA.FTZ R82, R82, c[0x0][0x23c], -R251.reuse ;  /* 0x00008f0052527a23 */ /* 0x100fe200000108fb */
[C---:B------:R-:W-:Y:S01]  /*6590*/  HMMA.16816.F32 R156, R160.reuse, R4, RZ ;  /* 0x00000004a09c723c */ /* 0x040fe200000018ff */
[----:B------:R-:W-:Y:S02]  /*65a0*/  FFMA.FTZ R83, R83, c[0x0][0x23c], -R251 ;  /* 0x00008f0053537a23 */ /* 0x000fe400000108fb */
[--C-:B------:R-:W-:Y:S02]  /*65b0*/  FFMA.FTZ R80, R80, c[0x0][0x23c], -R250.reuse ;  /* 0x00008f0050507a23 */ /* 0x100fe400000108fa */
[----:B------:R-:W-:Y:S01]  /*65c0*/  FFMA.FTZ R81, R81, c[0x0][0x23c], -R250 ;  /* 0x00008f0051517a23 */ /* 0x000fe200000108fa */
[----:B------:R-:W2:Y:S01]  /*65d0*/  MUFU.EX2 R35, R35 ;  /* 0x0000002300237308 */ /* 0x000ea20000000800 */
[----:B------:R-:W-:Y:S01]  /*65e0*/  SHF.R.U32.HI R5, RZ, 0x10, R20 ;  /* 0x00000010ff057819 */ /* 0x000fe20000011614 */
[----:B------:R-:W-:Y:S01]  /*65f0*/  HMMA.16816.F32 R160, R160, R6, RZ ;  /* 0x00000006a0a0723c */ /* 0x000fe200000018ff */
[----:B------:R-:W-:Y:S01]  /*6600*/  LOP3.LUT R4, R21, UR18, R22, 0x96, !PT ;  /* 0x0000001215047c12 */ /* 0x000fe2000f8e9616 */
[----:B------:R-:W-:-:S02]  /*6610*/  FFMA.FTZ R131, R175, c[0x0][0x23c], -R250 ;  /* 0x00008f00af837a23 */ /* 0x000fc400000108fa */
[--C-:B------:R-:W-:Y:S02]  /*6620*/  FFMA.FTZ R106, R116, c[0x0][0x23c], -R251.reuse ;  /* 0x00008f00746a7a23 */ /* 0x100fe400000108fb */
[----:B------:R-:W-:Y:S01]  /*6630*/  MUFU.EX2 R203, R203 ;  /* 0x000000cb00cb7308 */ /* 0x000fe20000000800 */
[----:B------:R-:W-:Y:S01]  /*6640*/  LOP3.LUT R6, R20, 0xffff, RZ, 0xc0, !PT ;  /* 0x0000ffff14067812 */ /* 0x000fe200078ec0ff */
[----:B------:R-:W-:Y:S01]  /*6650*/  FFMA.FTZ R175, R176, c[0x0][0x23c], -R251 ;  /* 0x00008f00b0af7a23 */ /* 0x000fe200000108fb */
[----:B------:R-:W-:Y:S01]  /*6660*/  SHF.R.U32.HI R7, RZ, 0x18, R20 ;  /* 0x00000018ff077819 */ /* 0x000fe20000011614 */
[----:B------:R-:W-:Y:S01]  /*6670*/  FFMA.FTZ R102, R110, c[0x0][0x23c], -R250 ;  /* 0x00008f006e667a23 */ /* 0x000fe200000108fa */
[----:B------:R-:W-:Y:S01]  /*6680*/  SHF.R.U32.HI R6, RZ, 0x8, R6 ;  /* 0x00000008ff067819 */ /* 0x000fe20000011606 */
[----:B------:R-:W-:Y:S01]  /*6690*/  FFMA.FTZ R177, R94, c[0x0][0x23c], -R166 ;  /* 0x00008f005eb17a23 */ /* 0x000fe200000108a6 */
[C---:B------:R-:W-:Y:S01]  /*66a0*/  LOP3.LUT R21, R4.reuse, 0xff, RZ, 0xc0, !PT ;  /* 0x000000ff04157812 */ /* 0x040fe200078ec0ff */
[----:B------:R-:W3:Y:S01]  /*66b0*/  MUFU.EX2 R130, R130 ;  /* 0x0000008200827308 */ /* 0x000ee20000000800 */
[----:B------:R-:W-:Y:S01]  /*66c0*/  PRMT R23, R23, 0x5410, R6 ;  /* 0x0000541017177816 */ /* 0x000fe20000000006 */
[--C-:B------:R-:W-:Y:S01]  /*66d0*/  FFMA.FTZ R94, R101, c[0x0][0x23c], -R166.reuse ;  /* 0x00008f00655e7a23 */ /* 0x100fe200000108a6 */
[----:B------:R-:W-:Y:S01]  /*66e0*/  LOP3.LUT R6, R5, 0xff, RZ, 0xc0, !PT ;  /* 0x000000ff05067812 */ /* 0x000fe200078ec0ff */
[----:B------:R-:W-:Y:S01]  /*66f0*/  FFMA.FTZ R101, R117, c[0x0][0x23c], -R166 ;  /* 0x00008f0075657a23 */ /* 0x000fe200000108a6 */
[----:B------:R-:W-:-:S02]  /*6700*/  LOP3.LUT R5, R4, 0xffff, RZ, 0xc0, !PT ;  /* 0x0000ffff04057812 */ /* 0x000fc400078ec0ff */
[----:B------:R-:W-:Y:S01]  /*6710*/  PRMT R7, R6, 0x5410, R7 ;  /* 0x0000541006077816 */ /* 0x000fe20000000007 */
[----:B------:R-:W-:Y:S01]  /*6720*/  MUFU.EX2 R60, R60 ;  /* 0x0000003c003c7308 */ /* 0x000fe20000000800 */
[--C-:B------:R-:W-:Y:S02]  /*6730*/  SHF.R.U32.HI R6, RZ, 0x10, R4.reuse ;  /* 0x00000010ff067819 */ /* 0x100fe40000011604 */
[----:B------:R-:W-:Y:S01]  /*6740*/  SHF.R.U32.HI R20, RZ, 0x8, R5 ;  /* 0x00000008ff147819 */ /* 0x000fe20000011605 */
[--C-:B------:R-:W-:Y:S01]  /*6750*/  HSET2.LE.AND R7, R7, R48.reuse, PT ;  /* 0x0000003007077233 */ /* 0x100fe20003803000 */
[----:B------:R-:W-:Y:S02]  /*6760*/  SHF.R.U32.HI R4, RZ, 0x18, R4 ;  /* 0x00000018ff047819 */ /* 0x000fe40000011604 */
[----:B------:R-:W-:Y:S01]  /*6770*/  LOP3.LUT R5, R6, 0xff, RZ, 0xc0, !PT ;  /* 0x000000ff06057812 */ /* 0x000fe200078ec0ff */
[----:B------:R-:W-:Y:S01]  /*6780*/  HSET2.LE.AND R6, R23, R48, PT ;  /* 0x0000003017067233 */ /* 0x000fe20003803000 */
[----:B------:R-:W-:Y:S01]  /*6790*/  PRMT R21, R21, 0x5410, R20 ;  /* 0x0000541015157816 */ /* 0x000fe20000000014 */
[----:B------:R-:W-:Y:S01]  /*67a0*/  MUFU.EX2 R55, R55 ;  /* 0x0000003700377308 */ /* 0x000fe20000000800 */
[----:B------:R-:W-:-:S02]  /*67b0*/  PRMT R5, R5, 0x5410, R4 ;  /* 0x0000541005057816 */ /* 0x000fc40000000004 */
[----:B-1----:R-:W-:Y:S02]  /*67c0*/  F2FP.PACK_AB R4, R34, R129 ;  /* 0x000000812204723e */ /* 0x002fe400000000ff */
[----:B--2---:R-:W-:Y:S01]  /*67d0*/  F2FP.PACK_AB R23, R35, R128 ;  /* 0x000000802317723e */ /* 0x004fe200000000ff */
[--C-:B------:R-:W-:Y:S01]  /*67e0*/  HSET2.LE.AND R5, R5, R48.reuse, PT ;  /* 0x0000003005057233 */ /* 0x100fe20003803000 */
[----:B------:R-:W-:Y:S01]  /*67f0*/  LOP3.LUT R7, R7, R4, RZ, 0xc0, !PT ;  /* 0x0000000407077212 */ /* 0x000fe200078ec0ff */
[----:B------:R-:W-:Y:S01]  /*6800*/  HSET2.LE.AND R4, R21, R48, PT ;  /* 0x0000003015047233 */ /* 0x000fe20003803000 */
[----:B------:R-:W-:Y:S01]  /*6810*/  F2FP.PACK_AB R21, R188, R252 ;  /* 0x000000fcbc15723e */ /* 0x000fe200000000ff */
[----:B------:R-:W-:Y:S01]  /*6820*/  MUFU.EX2 R41, R41 ;  /* 0x0000002900297308 */ /* 0x000fe20000000800 */
[----:B---3--:R-:W-:Y:S02]  /*6830*/  F2FP.PACK_AB R20, R130, R203 ;  /* 0x000000cb8214723e */ /* 0x008fe400000000ff */
[----:B------:R-:W-:-:S02]  /*6840*/  LOP3.LUT R6, R6, R23, RZ, 0xc0, !PT ;  /* 0x0000001706067212 */ /* 0x000fc400078ec0ff */
[----:B------:R-:W-:Y:S02]  /*6850*/  LOP3.LUT R4, R4, R21, RZ, 0xc0, !PT ;  /* 0x0000001504047212 */ /* 0x000fe400078ec0ff */
[----:B------:R-:W-:Y:S01]  /*6860*/  LOP3.LUT R5, R5, R20, RZ, 0xc0, !PT ;  /* 0x0000001405057212 */ /* 0x000fe200078ec0ff */
[----:B------:R-:W1:Y:S06]  /*6870*/  MUFU.EX2 R40, R40 ;  /* 0x0000002800287308 */ /* 0x000e6c0000000800 */
[C---:B------:R-:W-:Y:S02]  /*6880*/  HMMA.16816.F32 R156, R4.reuse, R8, R156 ;  /* 0x00000008049c723c */ /* 0x040fe4000000189c */
[----:B------:R-:W-:Y:S05]  /*6890*/  MUFU.EX2 R62, R62 ;  /* 0x0000003e003e7308 */ /* 0x000fea0000000800 */
[----:B------:R-:W-:Y:S01]  /*68a0*/  IMAD.U32 R9, RZ, RZ, UR5 ;  /* 0x00000005ff097e24 */ /* 0x000fe2000f8e00ff */
[----:B------:R-:W-:Y:S01]  /*68b0*/  HMMA.16816.F32 R132, R4, R12, R132 ;  /* 0x0000000c0484723c */ /* 0x000fe20000001884 */
[----:B------:R-:W-:Y:S01]  /*68c0*/  UIADD3 UR5, UR29, 0x2, URZ ;  /* 0x000000021d057890 */ /* 0x000fe2000fffe03f */
[----:B------:R-:W2:Y:S02]  /*68d0*/  MUFU.EX2 R57, R57 ;  /* 0x0000003900397308 */ /* 0x000ea40000000800 */
[----:B------:R-:W-:-:S04]  /*68e0*/  LOP3.LUT R9, R247, UR27, R9, 0x96, !PT ;  /* 0x0000001bf7097c12 */ /* 0x000fc8000f8e9609 */
[C---:B------:R-:W-:Y:S01]  /*68f0*/  HMMA.16816.F32 R152, R4.reuse, R14, R152 ;  /* 0x0000000e0498723c */ /* 0x040fe20000001898 */
[----:B------:R-:W-:Y:S01]  /*6900*/  IMAD.WIDE.U32 R8, R9, -0x326172a9, RZ ;  /* 0xcd9e8d5709087825 */ /* 0x000fe200078e00ff */
[----:B------:R-:W-:Y:S06]  /*6910*/  MUFU.EX2 R43, R43 ;  /* 0x0000002b002b7308 */ /* 0x000fec0000000800 */
[----:B------:R-:W-:Y:S02]  /*6920*/  HMMA.16816.F32 R160, R4, R10, R160 ;  /* 0x0000000a04a0723c */ /* 0x000fe400000018a0 */
[----:B------:R-:W3:Y:S05]  /*6930*/  MUFU.EX2 R42, R42 ;  /* 0x0000002a002a7308 */ /* 0x000eea0000000800 */
[----:B------:R-:W-:-:S02]  /*6940*/  LOP3.LUT R5, R9, UR16, R240, 0x96, !PT ;  /* 0x0000001009057c12 */ /* 0x000fc4000f8e96f0 */
[----:B------:R-:W-:Y:S01]  /*6950*/  LOP3.LUT R4, R173, UR14, R8, 0x96, !PT ;  /* 0x0000000ead047c12 */ /* 0x000fe2000f8e9608 */
[----:B------:R-:W-:Y:S02]  /*6960*/  MUFU.EX2 R39, R39 ;  /* 0x0000002700277308 */ /* 0x000fe40000000800 */
[----:B------:R-:W-:-:S04]  /*6970*/  IMAD.WIDE.U32 R6, R5, -0x2daee0ad, RZ ;  /* 0xd2511f5305067825 */ /* 0x000fc800078e00ff */
[----:B------:R-:W-:Y:S01]  /*6980*/  IMAD.WIDE.U32 R10, R4, -0x2daee0ad, RZ ;  /* 0xd2511f53040a7825 */ /* 0x000fe200078e00ff */
[----:B------:R-:W-:Y:S01]  /*6990*/  LOP3.LUT R5, R7, UR13, R170, 0x96, !PT ;  /* 0x0000000d07057c12 */ /* 0x000fe2000f8e96aa */
[----:B------:R-:W4:Y:S03]  /*69a0*/  MUFU.EX2 R38, R38 ;  /* 0x0000002600267308 */ /* 0x000f260000000800 */
[----:B------:R-:W-:Y:S01]  /*69b0*/  LOP3.LUT R4, R11, UR11, R6, 0x96, !PT ;  /* 0x0000000b0b047c12 */ /* 0x000fe2000f8e9606 */
[----:B------:R-:W-:-:S04]  /*69c0*/  IMAD.WIDE.U32 R6, R5, -0x326172a9, RZ ;  /* 0xcd9e8d5705067825 */ /* 0x000fc800078e00ff */
[----:B------:R-:W-:Y:S01]  /*69d0*/  IMAD.WIDE.U32 R212, R4, -0x326172a9, RZ ;  /* 0xcd9e8d5704d47825 */ /* 0x000fe200078e00ff */
[----:B------:R-:W-:Y:S01]  /*69e0*/  LOP3.LUT R7, R7, UR12, R172, 0x96, !PT ;  /* 0x0000000c07077c12 */ /* 0x000fe2000f8e96ac */
[----:B------:R-:W-:Y:S01]  /*69f0*/  MUFU.EX2 R53, R53 ;  /* 0x0000003500357308 */ /* 0x000fe20000000800 */
[----:B------:R-:W-:Y:S02]  /*6a00*/  LOP3.LUT R4, R199, UR14, R8, 0x96, !PT ;  /* 0x0000000ec7047c12 */ /* 0x000fe4000f8e9608 */
[----:B------:R-:W-:Y:S02]  /*6a10*/  LOP3.LUT R5, R213, UR10, R6, 0x96, !PT ;  /* 0x0000000ad5057c12 */ /* 0x000fe4000f8e9606 */
[----:B------:R-:W-:Y:S01]  /*6a20*/  LOP3.LUT R6, R9, UR16, R202, 0x96, !PT ;  /* 0x0000001009067c12 */ /* 0x000fe2000f8e96ca */
[----:B------:R-:W-:Y:S02]  /*6a30*/  IMAD.WIDE.U32 R8, R7, -0x2daee0ad, RZ ;  /* 0xd2511f5307087825 */ /* 0x000fe400078e00ff */
[----:B------:R-:W-:Y:S02]  /*6a40*/  MUFU.EX2 R51, R51 ;  /* 0x0000003300337308 */ /* 0x000fe40000000800 */
[----:B------:R-:W-:Y:S01]  /*6a50*/  IMAD.WIDE.U32 R208, R5, -0x2daee0ad, RZ ;  /* 0xd2511f5305d07825 */ /* 0x000fe200078e00ff */
[----:B------:R-:W-:-:S03]  /*6a60*/  LOP3.LUT R5, R9, UR9, R10, 0x96, !PT ;  /* 0x0000000909057c12 */ /* 0x000fc6000f8e960a */
[----:B------:R-:W-:Y:S01]  /*6a70*/  IMAD.WIDE.U32 R12, R4, -0x2daee0ad, RZ ;  /* 0xd2511f53040c7825 */ /* 0x000fe200078e00ff */
[----:B------:R-:W-:Y:S01]  /*6a80*/  LOP3.LUT R7, R209, UR7, R8, 0x96, !PT ;  /* 0x00000007d1077c12 */ /* 0x000fe2000f8e9608 */
[----:B------:R-:W-:Y:S02]  /*6a90*/  MUFU.EX2 R125, R125 ;  /* 0x0000007d007d7308 */ /* 0x000fe40000000800 */
[----:B------:R-:W-:-:S04]  /*6aa0*/  IMAD.WIDE.U32 R8, R6, -0x2daee0ad, RZ ;  /* 0xd2511f5306087825 */ /* 0x000fc800078e00ff */
[----:B------:R-:W-:Y:S01]  /*6ab0*/  IMAD.WIDE.U32 R14, R7, -0x326172a9, RZ ;  /* 0xcd9e8d57070e7825 */ /* 0x000fe200078e00ff */
[----:B------:R-:W-:Y:S01]  /*6ac0*/  LOP3.LUT R4, R9, UR13, R200, 0x96, !PT ;  /* 0x0000000d09047c12 */ /* 0x000fe2000f8e96c8 */
[----:B------:R-:W-:Y:S01]  /*6ad0*/  MUFU.EX2 R178, R178 ;  /* 0x000000b200b27308 */ /* 0x000fe20000000800 */
[----:B------:R-:W-:Y:S01]  /*6ae0*/  LOP3.LUT R6, R13, UR11, R8, 0x96, !PT ;  /* 0x0000000b0d067c12 */ /* 0x000fe2000f8e9608 */
[----:B------:R-:W-:Y:S01]  /*6af0*/  IMAD.WIDE.U32 R210, R5, -0x326172a9, RZ ;  /* 0xcd9e8d5705d27825 */ /* 0x000fe200078e00ff */
[C---:B------:R-:W-:Y:S02]  /*6b00*/  LOP3.LUT R10, R14.reuse, 0xffff, RZ, 0xc0, !PT ;  /* 0x0000ffff0e0a7812 */ /* 0x040fe400078ec0ff */
[----:B------:R-:W-:Y:S01]  /*6b10*/  LOP3.LUT R9, R14, 0xff, RZ, 0xc0, !PT ;  /* 0x000000ff0e097812 */ /* 0x000fe200078ec0ff */
[----:B------:R-:W-:Y:S01]  /*6b20*/  IMAD.WIDE.U32 R20, R4, -0x326172a9, RZ ;  /* 0xcd9e8d5704147825 */ /* 0x000fe200078e00ff */
[----:B------:R-:W-:Y:S01]  /*6b30*/  SHF.R.U32.HI R10, RZ, 0x8, R10 ;  /* 0x00000008ff0a7819 */ /* 0x000fe2000001160a */
[----:B------:R-:W-:Y:S01]  /*6b40*/  MUFU.EX2 R119, R119 ;  /* 0x0000007700777308 */ /* 0x000fe20000000800 */
[----:B------:R-:W-:Y:S01]  /*6b50*/  SHF.R.U32.HI R7, RZ, 0x10, R14 ;  /* 0x00000010ff077819 */ /* 0x000fe2000001160e */
[----:B------:R-:W-:Y:S01]  /*6b60*/  IMAD.WIDE.U32 R36, R6, -0x326172a9, RZ ;  /* 0xcd9e8d5706247825 */ /* 0x000fe200078e00ff */
[----:B------:R-:W-:-:S02]  /*6b70*/  LOP3.LUT R4, R21, UR12, R198, 0x96, !PT ;  /* 0x0000000c15047c12 */ /* 0x000fc4000f8e96c6 */
[----:B------:R-:W-:Y:S01]  /*6b80*/  PRMT R9, R9, 0x5410, R10 ;  /* 0x0000541009097816 */ /* 0x000fe2000000000a */
[----:B------:R-:W-:Y:S01]  /*6b90*/  IMAD.MOV.U32 R192, RZ, RZ, R36 ;  /* 0x000000ffffc07224 */ /* 0x000fe200078e0024 */
[----:B------:R-:W-:Y:S01]  /*6ba0*/  LOP3.LUT R6, R37, UR10, R20, 0x96, !PT ;  /* 0x0000000a25067c12 */ /* 0x000fe2000f8e9614 */
[----:B------:R-:W-:Y:S01]  /*6bb0*/  IMAD.WIDE.U32 R10, R4, -0x2daee0ad, RZ ;  /* 0xd2511f53040a7825 */ /* 0x000fe200078e00ff */
[----:B------:R-:W-:Y:S01]  /*6bc0*/  LOP3.LUT R5, R15, UR17, R210, 0x96, !PT ;  /* 0x000000110f057c12 */ /* 0x000fe2000f8e96d2 */
[----:B------:R-:W-:Y:S01]  /*6bd0*/  MUFU.EX2 R180, R180 ;  /* 0x000000b400b47308 */ /* 0x000fe20000000800 */
[----:B------:R-:W-:Y:S01]  /*6be0*/  LOP3.LUT R7, R7, 0xff, RZ, 0xc0, !PT ;  /* 0x000000ff07077812 */ /* 0x000fe200078ec0ff */
[----:B------:R-:W-:Y:S01]  /*6bf0*/  IMAD.WIDE.U32 R186, R6, -0x2daee0ad, RZ ;  /* 0xd2511f5306ba7825 */ /* 0x000fe200078e00ff */
[----:B------:R-:W-:Y:S02]  /*6c00*/  LOP3.LUT R4, R11, UR9, R12, 0x96, !PT ;  /* 0x000000090b047c12 */ /* 0x000fe4000f8e960c */
[----:B------:R-:W-:Y:S01]  /*6c10*/  SHF.R.U32.HI R8, RZ, 0x18, R14 ;  /* 0x00000018ff087819 */ /* 0x000fe2000001160e */
[----:B------:R-:W-:Y:S01]  /*6c20*/  IMAD.MOV.U32 R193, RZ, RZ, R37 ;  /* 0x000000ffffc17224 */ /* 0x000fe200078e0025 */
[----:B------:R-:W-:Y:S01]  /*6c30*/  LOP3.LUT R6, R187, UR7, R10, 0x96, !PT ;  /* 0x00000007bb067c12 */ /* 0x000fe2000f8e960a */
[----:B------:R-:W-:Y:S01]  /*6c40*/  IMAD.WIDE.U32 R218, R4, -0x326172a9, RZ ;  /* 0xcd9e8d5704da7825 */ /* 0x000fe200078e00ff */
[----:B------:R-:W-:Y:S01]  /*6c50*/  LOP3.LUT R15, R5, 0xffff, RZ, 0xc0, !PT ;  /* 0x0000ffff050f7812 */ /* 0x000fe200078ec0ff */
[----:B------:R-:W-:Y:S01]  /*6c60*/  MUFU.EX2 R190, R190 ;  /* 0x000000be00be7308 */ /* 0x000fe20000000800 */
[----:B------:R-:W-:Y:S01]  /*6c70*/  PRMT R7, R7, 0x5410, R8 ;  /* 0x0000541007077816 */ /* 0x000fe20000000008 */
[----:B------:R-:W-:Y:S01]  /*6c80*/  IMAD.WIDE.U32 R20, R6, -0x326172a9, RZ ;  /* 0xcd9e8d5706147825 */ /* 0x000fe200078e00ff */
[----:B------:R-:W-:-:S02]  /*6c90*/  SHF.R.U32.HI R15, RZ, 0x8, R15 ;  /* 0x00000008ff0f7819 */ /* 0x000fc4000001160f */
[----:B------:R-:W-:Y:S01]  /*6ca0*/  LOP3.LUT R8, R5, 0xff, RZ, 0xc0, !PT ;  /* 0x000000ff05087812 */ /* 0x000fe200078ec0ff */
[--C-:B------:R-:W-:Y:S01]  /*6cb0*/  FFMA.FTZ R37, R195, c[0x0][0x23c], -R120.reuse ;  /* 0x00008f00c3257a23 */ /* 0x100fe20000010878 */
[C---:B------:R-:W-:Y:S01]  /*6cc0*/  LOP3.LUT R6, R20.reuse, 0xffff, RZ, 0xc0, !PT ;  /* 0x0000ffff14067812 */ /* 0x040fe200078ec0ff */
[----:B------:R-:W-:Y:S01]  /*6cd0*/  FFMA.FTZ R36, R245, c[0x0][0x23c], -R120 ;  /* 0x00008f00f5247a23 */ /* 0x000fe20000010878 */
[----:B------:R-:W-:Y:S01]  /*6ce0*/  LOP3.LUT R13, R20, 0xff, RZ, 0xc0, !PT ;  /* 0x000000ff140d7812 */ /* 0x000fe200078ec0ff */
[----:B------:R-:W-:Y:S01]  /*6cf0*/  HSET2.LE.AND R7, R7, R48, PT ;  /* 0x0000003007077233 */ /* 0x000fe20003803000 */
[----:B------:R-:W-:Y:S01]  /*6d00*/  SHF.R.U32.HI R6, RZ, 0x8, R6 ;  /* 0x00000008ff067819 */ /* 0x000fe20000011606 */
[----:B------:R-:W-:Y:S01]  /*6d10*/  MUFU.EX2 R37, R37 ;  /* 0x0000002500257308 */ /* 0x000fe20000000800 */
[----:B------:R-:W-:Y:S02]  /*6d20*/  SHF.R.U32.HI R11, RZ, 0x10, R20 ;  /* 0x00000010ff0b7819 */ /* 0x000fe40000011614 */
[----:B------:R-:W-:-:S02]  /*6d30*/  LOP3.LUT R4, R21, UR17, R218, 0x96, !PT ;  /* 0x0000001115047c12 */ /* 0x000fc4000f8e96da */
[----:B------:R-:W-:Y:S02]  /*6d40*/  PRMT R13, R13, 0x5410, R6 ;  /* 0x000054100d0d7816 */ /* 0x000fe40000000006 */
[----:B------:R-:W-:Y:S01]  /*6d50*/  LOP3.LUT R11, R11, 0xff, RZ, 0xc0, !PT ;  /* 0x000000ff0b0b7812 */ /* 0x000fe200078ec0ff */
[----:B------:R-:W1:Y:S01]  /*6d60*/  MUFU.EX2 R36, R36 ;  /* 0x0000002400247308 */ /* 0x000e620000000800 */
[----:B------:R-:W-:Y:S01]  /*6d70*/  SHF.R.U32.HI R6, RZ, 0x18, R20 ;  /* 0x00000018ff067819 */ /* 0x000fe20000011614 */
[----:B------:R-:W-:Y:S01]  /*6d80*/  HSET2.LE.AND R13, R13, R48, PT ;  /* 0x000000300d0d7233 */ /* 0x000fe20003803000 */
[----:B------:R-:W-:Y:S02]  /*6d90*/  LOP3.LUT R21, R4, 0xffff, RZ, 0xc0, !PT ;  /* 0x0000ffff04157812 */ /* 0x000fe400078ec0ff */
[----:B------:R-:W-:Y:S02]  /*6da0*/  PRMT R15, R8, 0x5410, R15 ;  /* 0x00005410080f7816 */ /* 0x000fe4000000000f */
[----:B------:R-:W-:Y:S01]  /*6db0*/  PRMT R11, R11, 0x5410, R6 ;  /* 0x000054100b0b7816 */ /* 0x000fe20000000006 */
[----:B------:R-:W-:Y:S01]  /*6dc0*/  MUFU.EX2 R88, R88 ;  /* 0x0000005800587308 */ /* 0x000fe20000000800 */
[----:B------:R-:W-:-:S02]  /*6dd0*/  SHF.R.U32.HI R8, RZ, 0x10, R5 ;  /* 0x00000010ff087819 */ /* 0x000fc40000011605 */
[----:B------:R-:W-:Y:S01]  /*6de0*/  SHF.R.U32.HI R21, RZ, 0x8, R21 ;  /* 0x00000008ff157819 */ /* 0x000fe20000011615 */
[----:B------:R-:W-:Y:S01]  /*6df0*/  HSET2.LE.AND R11, R11, R48, PT ;  /* 0x000000300b0b7233 */ /* 0x000fe20003803000 */
[----:B------:R-:W-:Y:S02]  /*6e00*/  LOP3.LUT R6, R4, 0xff, RZ, 0xc0, !PT ;  /* 0x000000ff04067812 */ /* 0x000fe400078ec0ff */
[----:B------:R-:W-:Y:S01]  /*6e10*/  SHF.R.U32.HI R5, RZ, 0x18, R5 ;  /* 0x00000018ff057819 */ /* 0x000fe20000011605 */
[----:B------:R-:W-:Y:S01]  /*6e20*/  MUFU.EX2 R127, R127 ;  /* 0x0000007f007f7308 */ /* 0x000fe20000000800 */
[----:B------:R-:W-:Y:S02]  /*6e30*/  LOP3.LUT R8, R8, 0xff, RZ, 0xc0, !PT ;  /* 0x000000ff08087812 */ /* 0x000fe400078ec0ff */
[----:B------:R-:W-:Y:S02]  /*6e40*/  PRMT R21, R6, 0x5410, R21 ;  /* 0x0000541006157816 */ /* 0x000fe40000000015 */
[----:B------:R-:W-:-:S02]  /*6e50*/  SHF.R.U32.HI R6, RZ, 0x10, R4 ;  /* 0x00000010ff067819 */ /* 0x000fc40000011604 */
[----:B------:R-:W-:Y:S01]  /*6e60*/  PRMT R5, R8, 0x5410, R5 ;  /* 0x0000541008057816 */ /* 0x000fe20000000005 */
[--C-:B------:R-:W-:Y:S01]  /*6e70*/  HSET2.LE.AND R12, R21, R48.reuse, PT ;  /* 0x00000030150c7233 */ /* 0x100fe20003803000 */
[----:B------:R-:W-:Y:S01]  /*6e80*/  SHF.R.U32.HI R23, RZ, 0x18, R4 ;  /* 0x00000018ff177819 */ /* 0x000fe20000011604 */
[--C-:B------:R-:W-:Y:S01]  /*6e90*/  HSET2.LE.AND R4, R15, R48.reuse, PT ;  /* 0x000000300f047233 */ /* 0x100fe20003803000 */
[----:B------:R-:W-:Y:S01]  /*6ea0*/  LOP3.LUT R6, R6, 0xff, RZ, 0xc0, !PT ;  /* 0x000000ff06067812 */ /* 0x000fe200078ec0ff */
[----:B------:R-:W-:Y:S01]  /*6eb0*/  HSET2.LE.AND R5, R5, R48, PT ;  /* 0x0000003005057233 */ /* 0x000fe20003803000 */
[----:B-1----:R-:W-:Y:S01]  /*6ec0*/  F2FP.PACK_AB R8, R40, R41 ;  /* 0x000000292808723e */ /* 0x002fe200000000ff */
[----:B------:R-:W-:Y:S01]  /*6ed0*/  MUFU.EX2 R96, R96 ;  /* 0x0000006000607308 */ /* 0x000fe20000000800 */
[----:B------:R-:W-:Y:S02]  /*6ee0*/  PRMT R23, R6, 0x5410, R23 ;  /* 0x0000541006177816 */ /* 0x000fe40000000017 */
[----:B------:R-:W-:-:S02]  /*6ef0*/  F2FP.PACK_AB R6, R55, R60 ;  /* 0x0000003c3706723e */ /* 0x000fc400000000ff */
[----:B--2---:R-:W-:Y:S02]  /*6f00*/  F2FP.PACK_AB R15, R57, R62 ;  /* 0x0000003e390f723e */ /* 0x004fe400000000ff */
[----:B------:R-:W-:Y:S01]  /*6f10*/  LOP3.LUT R5, R5, R6, RZ, 0xc0, !PT ;  /* 0x0000000605057212 */ /* 0x000fe200078ec0ff */
[----:B------:R-:W-:Y:S01]  /*6f20*/  HSET2.LE.AND R6, R9, R48, PT ;  /* 0x0000003009067233 */ /* 0x000fe20003803000 */
[----:B------:R-:W-:Y:S01]  /*6f30*/  LOP3.LUT R7, R7, R8, RZ, 0xc0, !PT ;  /* 0x0000000807077212 */ /* 0x000fe200078ec0ff */
[----:B------:R-:W-:Y:S01]  /*6f40*/  MUFU.EX2 R97, R97 ;  /* 0x0000006100617308 */ /* 0x000fe20000000800 */
[----:B---3--:R-:W-:Y:S02]  /*6f50*/  F2FP.PACK_AB R9, R42, R43 ;  /* 0x0000002b2a09723e */ /* 0x008fe400000000ff */
[----:B----4-:R-:W-:Y:S02]  /*6f60*/  F2FP.PACK_AB R14, R38, R39 ;  /* 0x00000027260e723e */ /* 0x010fe400000000ff */
[----:B------:R-:W-:-:S02]  /*6f70*/  F2FP.PACK_AB R8, R36, R37 ;  /* 0x000000252408723e */ /* 0x000fc400000000ff */
[----:B------:R-:W-:Y:S01]  /*6f80*/  LOP3.LUT R4, R4, R15, RZ, 0xc0, !PT ;  /* 0x0000000f04047212 */ /* 0x000fe200078ec0ff */
[----:B------:R-:W-:Y:S01]  /*6f90*/  MUFU.EX2 R84, R84 ;  /* 0x0000005400547308 */ /* 0x000fe20000000800 */
[----:B------:R-:W-:Y:S02]  /*6fa0*/  LOP3.LUT R6, R6, R9, RZ, 0xc0, !PT ;  /* 0x0000000906067212 */ /* 0x000fe400078ec0ff */
[----:B------:R-:W-:Y:S01]  /*6fb0*/  LOP3.LUT R14, R13, R14, RZ, 0xc0, !PT ;  /* 0x0000000e0d0e7212 */ /* 0x000fe200078ec0ff */
[----:B------:R-:W-:Y:S01]  /*6fc0*/  HSET2.LE.AND R13, R23, R48, PT ;  /* 0x00000030170d7233 */ /* 0x000fe20003803000 */
[----:B------:R-:W-:Y:S01]  /*6fd0*/  LOP3.LUT R15, R11, R8, RZ, 0xc0, !PT ;  /* 0x000000080b0f7212 */ /* 0x000fe200078ec0ff */
[----:B------:R-:W1:Y:S01]  /*6fe0*/  LDSM.16.MT88.4 R20, [R216+0x4800] ;  /* 0x00480000d814783b */ /* 0x000e620000004200 */
[----:B------:R-:W-:Y:S01]  /*6ff0*/  F2FP.PACK_AB R9, R53, R58 ;  /* 0x0000003a3509723e */ /* 0x000fe200000000ff */
[----:B------:R-:W-:Y:S01]  /*7000*/  MUFU.EX2 R123, R123 ;  /* 0x0000007b007b7308 */ /* 0x000fe20000000800 */
[----:B------:R-:W-:-:S02]  /*7010*/  F2FP.PACK_AB R8, R51, R56 ;  /* 0x000000383308723e */ /* 0x000fc400000000ff */
[----:B------:R-:W-:Y:S02]  /*7020*/  LOP3.LUT R12, R12, R9, RZ, 0xc0, !PT ;  /* 0x000000090c0c7212 */ /* 0x000fe400078ec0ff */
[----:B------:R-:W-:Y:S02]  /*7030*/  LOP3.LUT R13, R13, R8, RZ, 0xc0, !PT ;  /* 0x000000080d0d7212 */ /* 0x000fe400078ec0ff */
[----:B------:R-:W2:Y:S01]  /*7040*/  LDSM.16.MT88.4 R8, [R215+0x4800] ;  /* 0x00480000d708783b */ /* 0x000ea20000004200 */
[----:B------:R-:W-:Y:S08]  /*7050*/  MUFU.EX2 R98, R98 ;  /* 0x0000006200627308 */ /* 0x000ff00000000800 */
[----:B------:R-:W-:Y:S08]  /*7060*/  MUFU.EX2 R99, R99 ;  /* 0x0000006300637308 */ /* 0x000ff00000000800 */
[----:B------:R-:W-:Y:S08]  /*7070*/  MUFU.EX2 R82, R82 ;  /* 0x0000005200527308 */ /* 0x000ff00000000800 */
[----:B------:R-:W-:Y:S01]  /*7080*/  MUFU.EX2 R83, R83 ;  /* 0x0000005300537308 */ /* 0x000fe20000000800 */
[C---:B-1----:R-:W-:Y:S07]  /*7090*/  HMMA.16816.F32 R132, R4.reuse, R20, R132 ;  /* 0x000000140484723c */ /* 0x042fee0000001884 */
[----:B------:R-:W-:Y:S01]  /*70a0*/  MUFU.EX2 R80, R80 ;  /* 0x0000005000507308 */ /* 0x000fe20000000800 */
[C---:B------:R-:W-:Y:S07]  /*70b0*/  HMMA.16816.F32 R152, R4.reuse, R22, R152 ;  /* 0x000000160498723c */ /* 0x040fee0000001898 */
[----:B------:R-:W-:Y:S01]  /*70c0*/  MUFU.EX2 R81, R81 ;  /* 0x0000005100517308 */ /* 0x000fe20000000800 */
[C---:B--2---:R-:W-:Y:S07]  /*70d0*/  HMMA.16816.F32 R156, R4.reuse, R8, R156 ;  /* 0x00000008049c723c */ /* 0x044fee000000189c */
[----:B------:R-:W-:Y:S01]  /*70e0*/  MUFU.EX2 R106, R106 ;  /* 0x0000006a006a7308 */ /* 0x000fe20000000800 */
[----:B------:R-:W-:Y:S07]  /*70f0*/  HMMA.16816.F32 R160, R4, R10, R160 ;  /* 0x0000000a04a0723c */ /* 0x000fee00000018a0 */
[----:B------:R-:W-:Y:S01]  /*7100*/  MUFU.EX2 R175, R175 ;  /* 0x000000af00af7308 */ /* 0x000fe20000000800 */
[----:B------:R-:W-:Y:S01]  /*7110*/  LOP3.LUT R4, R219, UR8, R192, 0x96, !PT ;  /* 0x00000008db047c12 */ /* 0x000fe2000f8e96c0 */
[C---:B------:R-:W-:Y:S06]  /*7120*/  HMMA.16816.F32 R148, R12.reuse, R8, R148 ;  /* 0x000000080c94723c */ /* 0x040fec0000001894 */
[----:B------:R-:W-:Y:S01]  /*7130*/  MUFU.EX2 R102, R102 ;  /* 0x0000006600667308 */ /* 0x000fe20000000800 */
[----:B------:R-:W-:Y:S01]  /*7140*/  IMAD.WIDE.U32 R8, R4, -0x2daee0ad, RZ ;  /* 0xd2511f5304087825 */ /* 0x000fe200078e00ff */
[----:B------:R-:W-:Y:S06]  /*7150*/  HMMA.16816.F32 R136, R12, R22, R136 ;  /* 0x000000160c88723c */ /* 0x000fec0000001888 */
[----:B------:R-:W-:Y:S01]  /*7160*/  MUFU.EX2 R131, R131 ;  /* 0x0000008300837308 */ /* 0x000fe20000000800 */
[----:B------:R-:W-:-:S02]  /*7170*/  LOP3.LUT R6, R8, 0xffff, RZ, 0xc0, !PT ;  /* 0x0000ffff08067812 */ /* 0x000fc400078ec0ff */
[----:B------:R-:W-:Y:S02]  /*7180*/  SHF.R.U32.HI R5, RZ, 0x10, R8 ;  /* 0x00000010ff057819 */ /* 0x000fe40000011608 */
[----:B------:R-:W-:Y:S01]  /*7190*/  LOP3.LUT R23, R8, 0xff, RZ, 0xc0, !PT ;  /* 0x000000ff08177812 */ /* 0x000fe200078ec0ff */
[C---:B------:R-:W-:Y:S01]  /*71a0*/  HMMA.16816.F32 R140, R12.reuse, R20, R140 ;  /* 0x000000140c8c723c */ /* 0x040fe2000000188c */
[----:B------:R-:W-:Y:S01]  /*71b0*/  SHF.R.U32.HI R6, RZ, 0x8, R6 ;  /* 0x00000008ff067819 */ /* 0x000fe20000011606 */
[----:B------:R-:W-:Y:S01]  /*71c0*/  FFMA.FTZ R110, R165, c[0x0][0x23c], -R120 ;  /* 0x00008f00a56e7a23 */ /* 0x000fe20000010878 */
[----:B------:R-:W-:Y:S01]  /*71d0*/  LOP3.LUT R4, R9, UR18, R186, 0x96, !PT ;  /* 0x0000001209047c12 */ /* 0x000fe2000f8e96ba */
[----:B------:R-:W-:Y:S01]  /*71e0*/  FFMA.FTZ R186, R191, c[0x0][0x23c], -R120 ;  /* 0x00008f00bfba7a23 */ /* 0x000fe20000010878 */
[----:B------:R-:W-:Y:S01]  /*71f0*/  PRMT R23, R23, 0x5410, R6 ;  /* 0x0000541017177816 */ /* 0x000fe20000000006 */
[----:B------:R-:W-:Y:S01]  /*7200*/  MUFU.EX2 R94, R94 ;  /* 0x0000005e005e7308 */ /* 0x000fe20000000800 */
[----:B------:R-:W-:Y:S01]  /*7210*/  LOP3.LUT R6, R5, 0xff, RZ, 0xc0, !PT ;  /* 0x000000ff05067812 */ /* 0x000fe200078ec0ff */
[----:B------:R-:W-:Y:S01]  /*7220*/  HMMA.16816.F32 R144, R12, R10, R144 ;  /* 0x0000000a0c90723c */ /* 0x000fe20000001890 */
[----:B------:R-:W-:Y:S01]  /*7230*/  LOP3.LUT R5, R4, 0xffff, RZ, 0xc0, !PT ;  /* 0x0000ffff04057812 */ /* 0x000fe200078ec0ff */
[----:B------:R-:W1:Y:S01]  /*7240*/  LDSM.16.MT88.4 R12, [R216+0x4c00] ;  /* 0x004c0000d80c783b */ /* 0x000e620000004200 */
[----:B------:R-:W-:-:S02]  /*7250*/  SHF.R.U32.HI R7, RZ, 0x18, R8 ;  /* 0x00000018ff077819 */ /* 0x000fc40000011608 */
[----:B------:R-:W-:Y:S01]  /*7260*/  SHF.R.U32.HI R8, RZ, 0x8, R5 ;  /* 0x00000008ff087819 */ /* 0x000fe20000011605 */
[----:B------:R-:W2:Y:S01]  /*7270*/  MUFU.EX2 R186, R186 ;  /* 0x000000ba00ba7308 */ /* 0x000ea20000000800 */
[----:B------:R-:W-:Y:S02]  /*7280*/  LOP3.LUT R21, R4, 0xff, RZ, 0xc0, !PT ;  /* 0x000000ff04157812 */ /* 0x000fe400078ec0ff */
[----:B------:R-:W-:Y:S02]  /*7290*/  PRMT R7, R6, 0x5410, R7 ;  /* 0x0000541006077816 */ /* 0x000fe40000000007 */
[----:B------:R-:W-:Y:S02]  /*72a0*/  PRMT R21, R21, 0x5410, R8 ;  /* 0x0000541015157816 */ /* 0x000fe40000000008 */
[----:B------:R-:W3:Y:S01]  /*72b0*/  LDSM.16.MT88.4 R8, [R215+0x4c00] ;  /* 0x004c0000d708783b */ /* 0x000ee20000004200 */
[--C-:B------:R-:W-:Y:S01]  /*72c0*/  SHF.R.U32.HI R6, RZ, 0x10, R4.reuse ;  /* 0x00000010ff067819 */ /* 0x100fe20000011604 */
[--C-:B------:R-:W-:Y:S01]  /*72d0*/  HSET2.LE.AND R7, R7, R48.reuse, PT ;  /* 0x0000003007077233 */ /* 0x100fe20003803000 */
[----:B------:R-:W-:Y:S01]  /*72e0*/  SHF.R.U32.HI R4, RZ, 0x18, R4 ;  /* 0x00000018ff047819 */ /* 0x000fe20000011604 */
[----:B------:R-:W-:Y:S01]  /*72f0*/  MUFU.EX2 R105, R105 ;  /* 0x0000006900697308 */ /* 0x000fe20000000800 */
[----:B------:R-:W-:Y:S01]  /*7300*/  LOP3.LUT R5, R6, 0xff, RZ, 0xc0, !PT ;  /* 0x000000ff06057812 */ /* 0x000fe200078ec0ff */
[----:B------:R-:W-:Y:S01]  /*7310*/  HSET2.LE.AND R6, R23, R48, PT ;  /* 0x0000003017067233 */ /* 0x000fe20003803000 */
[----:B------:R-:W-:-:S02]  /*7320*/  F2FP.PACK_AB R23, R180, R119 ;  /* 0x00000077b417723e */ /* 0x000fc400000000ff */
[----:B------:R-:W-:Y:S02]  /*7330*/  PRMT R5, R5, 0x5410, R4 ;  /* 0x0000541005057816 */ /* 0x000fe40000000004 */
[----:B--2---:R-:W-:Y:S01]  /*7340*/  F2FP.PACK_AB R4, R186, R125 ;  /* 0x0000007dba04723e */ /* 0x004fe200000000ff */
[----:B------:R-:W-:Y:S01]  /*7350*/  FFMA.FTZ R91, R91, c[0x0][0x23c], -R120 ;  /* 0x00008f005b5b7a23 */ /* 0x000fe20000010878 */
[----:B------:R-:W-:Y:S01]  /*7360*/  F2FP.PACK_AB R20, R190, R121 ;  /* 0x00000079be14723e */ /* 0x000fe200000000ff */
[--C-:B------:R-:W-:Y:S01]  /*7370*/  HSET2.LE.AND R5, R5, R48.reuse, PT ;  /* 0x0000003005057233 */ /* 0x100fe20003803000 */
[----:B------:R-:W-:Y:S01]  /*7380*/  LOP3.LUT R7, R7, R4, RZ, 0xc0, !PT ;  /* 0x0000000407077212 */ /* 0x000fe200078ec0ff */
[----:B------:R-:W-:Y:S01]  /*7390*/  HSET2.LE.AND R4, R21, R48, PT ;  /* 0x0000003015047233 */ /* 0x000fe20003803000 */
[----:B------:R-:W-:Y:S01]  /*73a0*/  F2FP.PACK_AB R21, R178, R109 ;  /* 0x0000006db215723e */ /* 0x000fe200000000ff */
[----:B------:R-:W-:Y:S01]  /*73b0*/  MUFU.EX2 R177, R177 ;  /* 0x000000b100b17308 */ /* 0x000fe20000000800 */
[----:B------:R-:W-:-:S02]  /*73c0*/  LOP3.LUT R6, R6, R23, RZ, 0xc0, !PT ;  /* 0x0000001706067212 */ /* 0x000fc400078ec0ff */
[----:B------:R-:W-:Y:S02]  /*73d0*/  LOP3.LUT R4, R4, R21, RZ, 0xc0, !PT ;  /* 0x0000001504047212 */ /* 0x000fe400078ec0ff */
[----:B------:R-:W-:-:S07]  /*73e0*/  LOP3.LUT R5, R5, R20, RZ, 0xc0, !PT ;  /* 0x0000001405057212 */ /* 0x000fce00078ec0ff */
[C---:B-1----:R-:W-:Y:S08]  /*73f0*/  HMMA.16816.F32 R140, R4.reuse, R12, R140 ;  /* 0x0000000c048c723c */ /* 0x042ff0000000188c */
[C---:B------:R-:W-:Y:S08]  /*7400*/  HMMA.16816.F32 R136, R4.reuse, R14, R136 ;  /* 0x0000000e0488723c */ /* 0x040ff00000001888 */
[C---:B---3--:R-:W-:Y:S08]  /*7410*/  HMMA.16816.F32 R148, R4.reuse, R8, R148 ;  /* 0x000000080494723c */ /* 0x048ff00000001894 */
[----:B------:R-:W-:Y:S07]  /*7420*/  HMMA.16816.F32 R144, R4, R10, R144 ;  /* 0x0000000a0490723c */ /* 0x000fee0000001890 */
[----:B------:R-:W-:-:S05]  /*7430*/  LOP3.LUT R4, R211, UR8, R212, 0x96, !PT ;  /* 0x00000008d3047c12 */ /* 0x000fca000f8e96d4 */
[----:B------:R-:W-:-:S05]  /*7440*/  IMAD.WIDE.U32 R20, R4, -0x2daee0ad, RZ ;  /* 0xd2511f5304147825 */ /* 0x000fca00078e00ff */
[C---:B------:R-:W-:Y:S02]  /*7450*/  LOP3.LUT R6, R20.reuse, 0xffff, RZ, 0xc0, !PT ;  /* 0x0000ffff14067812 */ /* 0x040fe400078ec0ff */
[----:B------:R-:W-:Y:S02]  /*7460*/  LOP3.LUT R23, R20, 0xff, RZ, 0xc0, !PT ;  /* 0x000000ff14177812 */ /* 0x000fe400078ec0ff */
[----:B------:R-:W-:Y:S02]  /*7470*/  SHF.R.U32.HI R6, RZ, 0x8, R6 ;  /* 0x00000008ff067819 */ /* 0x000fe40000011606 */
[----:B------:R-:W-:Y:S02]  /*7480*/  SHF.R.U32.HI R5, RZ, 0x10, R20 ;  /* 0x00000010ff057819 */ /* 0x000fe40000011614 */
[----:B------:R-:W-:Y:S02]  /*7490*/  PRMT R23, R23, 0x5410, R6 ;  /* 0x0000541017177816 */ /* 0x000fe40000000006 */
[----:B------:R-:W-:-:S02]  /*74a0*/  LOP3.LUT R4, R21, UR18, R208, 0x96, !PT ;  /* 0x0000001215047c12 */ /* 0x000fc4000f8e96d0 */
[----:B------:R-:W-:Y:S02]  /*74b0*/  SHF.R.U32.HI R7, RZ, 0x18, R20 ;  /* 0x00000018ff077819 */ /* 0x000fe40000011614 */
[----:B------:R-:W-:Y:S02]  /*74c0*/  LOP3.LUT R6, R5, 0xff, RZ, 0xc0, !PT ;  /* 0x000000ff05067812 */ /* 0x000fe400078ec0ff */
[----:B------:R-:W-:Y:S02]  /*74d0*/  LOP3.LUT R5, R4, 0xffff, RZ, 0xc0, !PT ;  /* 0x0000ffff04057812 */ /* 0x000fe400078ec0ff */
[----:B------:R-:W-:Y:S02]  /*74e0*/  PRMT R7, R6, 0x5410, R7 ;  /* 0x0000541006077816 */ /* 0x000fe40000000007 */
[----:B------:R-:W-:Y:S02]  /*74f0*/  SHF.R.U32.HI R6, RZ, 0x10, R4 ;  /* 0x00000010ff067819 */ /* 0x000fe40000011604 */
[----:B------:R-:W-:Y:S01]  /*7500*/  LOP3.LUT R21, R4, 0xff, RZ, 0xc0, !PT ;  /* 0x000000ff04157812 */ /* 0x000fe200078ec0ff */
[----:B------:R-:W-:Y:S01]  /*7510*/  HSET2.LE.AND R7, R7, R48, PT ;  /* 0x0000003007077233 */ /* 0x000fe20003803000 */
[----:B------:R-:W-:-:S02]  /*7520*/  SHF.R.U32.HI R20, RZ, 0x8, R5 ;  /* 0x00000008ff147819 */ /* 0x000fc40000011605 */
[----:B------:R-:W-:Y:S02]  /*7530*/  SHF.R.U32.HI R4, RZ, 0x18, R4 ;  /* 0x00000018ff047819 */ /* 0x000fe40000011604 */
[----:B------:R-:W-:Y:S01]  /*7540*/  LOP3.LUT R5, R6, 0xff, RZ, 0xc0, !PT ;  /* 0x000000ff06057812 */ /* 0x000fe200078ec0ff */
[--C-:B------:R-:W-:Y:S01]  /*7550*/  HSET2.LE.AND R6, R23, R48.reuse, PT ;  /* 0x0000003017067233 */ /* 0x100fe20003803000 */
[----:B------:R-:W-:Y:S02]  /*7560*/  PRMT R21, R21, 0x5410, R20 ;  /* 0x0000541015157816 */ /* 0x000fe40000000014 */
[----:B------:R-:W-:Y:S02]  /*7570*/  PRMT R5, R5, 0x5410, R4 ;  /* 0x0000541005057816 */ /* 0x000fe40000000004 */
[----:B------:R-:W-:Y:S02]  /*7580*/  F2FP.PACK_AB R4, R127, R88 ;  /* 0x000000587f04723e */ /* 0x000fe400000000ff */
[----:B------:R-:W-:Y:S01]  /*7590*/  F2FP.PACK_AB R23, R123, R84 ;  /* 0x000000547b17723e */ /* 0x000fe200000000ff */
[--C-:B------:R-:W-:Y:S01]  /*75a0*/  HSET2.LE.AND R5, R5, R48.reuse, PT ;  /* 0x0000003005057233 */ /* 0x100fe20003803000 */
[----:B------:R-:W-:Y:S01]  /*75b0*/  LOP3.LUT R7, R7, R4, RZ, 0xc0, !PT ;  /* 0x0000000407077212 */ /* 0x000fe200078ec0ff */
[----:B------:R-:W-:Y:S01]  /*75c0*/  HSET2.LE.AND R4, R21, R48, PT ;  /* 0x0000003015047233 */ /* 0x000fe20003803000 */
[----:B------:R-:W-:-:S02]  /*75d0*/  F2FP.PACK_AB R21, R97, R96 ;  /* 0x000000606115723e */ /* 0x000fc400000000ff */
[----:B------:R-:W-:Y:S02]  /*75e0*/  F2FP.PACK_AB R20, R99, R98 ;  /* 0x000000626314723e */ /* 0x000fe400000000ff */
[----:B------:R-:W-:Y:S02]  /*75f0*/  LOP3.LUT R6, R6, R23, RZ, 0xc0, !PT ;  /* 0x0000001706067212 */ /* 0x000fe400078ec0ff */
[----:B------:R-:W-:Y:S02]  /*7600*/  LOP3.LUT R4, R4, R21, RZ, 0xc0, !PT ;  /* 0x0000001504047212 */ /* 0x000fe400078ec0ff */
[----:B------:R-:W-:-:S07]  /*7610*/  LOP3.LUT R5, R5, R20, RZ, 0xc0, !PT ;  /* 0x0000001405057212 */ /* 0x000fce00078ec0ff */
[C---:B------:R-:W-:Y:S07]  /*7620*/  HMMA.16816.F32 R156, R4.reuse, R8, R156 ;  /* 0x00000008049c723c */ /* 0x040fee000000189c */
[----:B------:R-:W-:Y:S01]  /*7630*/  IMAD.U32 R9, RZ, RZ, UR5 ;  /* 0x00000005ff097e24 */ /* 0x000fe2000f8e00ff */
[----:B------:R-:W-:Y:S04]  /*7640*/  HMMA.16816.F32 R132, R4, R12, R132 ;  /* 0x0000000c0484723c */ /* 0x000fe80000001884 */
[----:B------:R-:W-:-:S04]  /*7650*/  LOP3.LUT R9, R247, UR27, R9, 0x96, !PT ;  /* 0x0000001bf7097c12 */ /* 0x000fc8000f8e9609 */
[----:B------:R-:W-:Y:S01]  /*7660*/  HMMA.16816.F32 R152, R4, R14, R152 ;  /* 0x0000000e0498723c */ /* 0x000fe20000001898 */
[----:B------:R-:W-:-:S07]  /*7670*/  IMAD.WIDE.U32 R8, R9, -0x326172a9, RZ ;  /* 0xcd9e8d5709087825 */ /* 0x000fce00078e00ff */
[----:B------:R-:W-:Y:S07]  /*7680*/  HMMA.16816.F32 R160, R4, R10, R160 ;  /* 0x0000000a04a0723c */ /* 0x000fee00000018a0 */
        /* <DEDUP_REMOVED lines=18> */
[----:B------:R-:W-:Y:S01]  /*77b0*/  LOP3.LUT R4, R9, UR13, R200, 0x96, !PT ;  /* 0x0000000d09047c12 */ /* 0x000fe2000f8e96c8 */
[----:B------:R-:W-:-:S04]  /*77c0*/  IMAD.WIDE.U32 R244, R244, -0x326172a9, RZ ;  /* 0xcd9e8d57f4f47825 */ /* 0x000fc800078e00ff */
[----:B------:R-:W-:Y:S01]  /*77d0*/  IMAD.WIDE.U32 R14, R6, -0x326172a9, RZ ;  /* 0xcd9e8d57060e7825 */ /* 0x000fe200078e00ff */
[----:B------:R-:W-:-:S03]  /*77e0*/  LOP3.LUT R6, R13, UR11, R8, 0x96, !PT ;  /* 0x0000000b0d067c12 */ /* 0x000fc6000f8e9608 */
[----:B------:R-:W-:Y:S01]  /*77f0*/  IMAD.WIDE.U32 R20, R4, -0x326172a9, RZ ;  /* 0xcd9e8d5704147825 */ /* 0x000fe200078e00ff */
[C---:B------:R-:W-:Y:S02]  /*7800*/  LOP3.LUT R10, R14.reuse, 0xffff, RZ, 0xc0, !PT ;  /* 0x0000ffff0e0a7812 */ /* 0x040fe400078ec0ff */
[----:B------:R-:W-:Y:S01]  /*7810*/  LOP3.LUT R9, R14, 0xff, RZ, 0xc0, !PT ;  /* 0x000000ff0e097812 */ /* 0x000fe200078ec0ff */
[----:B------:R-:W-:Y:S01]  /*7820*/  IMAD.WIDE.U32 R210, R6, -0x326172a9, RZ ;  /* 0xcd9e8d5706d27825 */ /* 0x000fe200078e00ff */
[----:B------:R-:W-:Y:S02]  /*7830*/  SHF.R.U32.HI R10, RZ, 0x8, R10 ;  /* 0x00000008ff0a7819 */ /* 0x000fe4000001160a */
[----:B------:R-:W-:Y:S01]  /*7840*/  LOP3.LUT R4, R21, UR12, R198, 0x96, !PT ;  /* 0x0000000c15047c12 */ /* 0x000fe2000f8e96c6 */
[----:B------:R-:W1:Y:S01]  /*7850*/  MUFU.EX2 R101, R101 ;  /* 0x0000006500657308 */ /* 0x000e620000000800 */
[----:B------:R-:W-:Y:S01]  /*7860*/  LOP3.LUT R6, R211, UR10, R20, 0x96, !PT ;  /* 0x0000000ad3067c12 */ /* 0x000fe2000f8e9614 */
[----:B------:R-:W-:Y:S01]  /*7870*/  FFMA.FTZ R76, R76, c[0x0][0x23c], -R120 ;  /* 0x00008f004c4c7a23 */ /* 0x000fe20000010878 */
[----:B------:R-:W-:Y:S01]  /*7880*/  PRMT R9, R9, 0x5410, R10 ;  /* 0x0000541009097816 */ /* 0x000fe2000000000a */
[----:B------:R-:W-:Y:S01]  /*7890*/  IMAD.WIDE.U32 R10, R4, -0x2daee0ad, RZ ;  /* 0xd2511f53040a7825 */ /* 0x000fe200078e00ff */
[----:B------:R-:W-:-:S02]  /*78a0*/  SHF.R.U32.HI R7, RZ, 0x10, R14 ;  /* 0x00000010ff077819 */ /* 0x000fc4000001160e */
[----:B------:R-:W-:Y:S01]  /*78b0*/  LOP3.LUT R5, R15, UR17, R244, 0x96, !PT ;  /* 0x000000110f057c12 */ /* 0x000fe2000f8e96f4 */
[----:B------:R-:W-:Y:S01]  /*78c0*/  IMAD.WIDE.U32 R212, R6, -0x2daee0ad, RZ ;  /* 0xd2511f5306d47825 */ /* 0x000fe200078e00ff */
[----:B------:R-:W-:Y:S02]  /*78d0*/  LOP3.LUT R4, R11, UR9, R12, 0x96, !PT ;  /* 0x000000090b047c12 */ /* 0x000fe4000f8e960c */
[----:B------:R-:W-:Y:S01]  /*78e0*/  LOP3.LUT R7, R7, 0xff, RZ, 0xc0, !PT ;  /* 0x000000ff07077812 */ /* 0x000fe200078ec0ff */
[----:B------:R-:W2:Y:S01]  /*78f0*/  MUFU.EX2 R110, R110 ;  /* 0x0000006e006e7308 */ /* 0x000ea20000000800 */
[----:B------:R-:W-:Y:S01]  /*7900*/  LOP3.LUT R6, R213, UR7, R10, 0x96, !PT ;  /* 0x00000007d5067c12 */ /* 0x000fe2000f8e960a */
[----:B------:R-:W-:Y:S01]  /*7910*/  IMAD.WIDE.U32 R208, R4, -0x326172a9, RZ ;  /* 0xcd9e8d5704d07825 */ /* 0x000fe200078e00ff */
[----:B------:R-:W-:Y:S02]  /*7920*/  SHF.R.U32.HI R8, RZ, 0x18, R14 ;  /* 0x00000018ff087819 */ /* 0x000fe4000001160e */
[----:B------:R-:W-:Y:S01]  /*7930*/  LOP3.LUT R15, R5, 0xffff, RZ, 0xc0, !PT ;  /* 0x0000ffff050f7812 */ /* 0x000fe200078ec0ff */
[----:B------:R-:W-:Y:S01]  /*7940*/  IMAD.WIDE.U32 R20, R6, -0x326172a9, RZ ;  /* 0xcd9e8d5706147825 */ /* 0x000fe200078e00ff */
[----:B------:R-:W-:-:S02]  /*7950*/  PRMT R7, R7, 0x5410, R8 ;  /* 0x0000541007077816 */ /* 0x000fc40000000008 */
[----:B------:R-:W-:Y:S01]  /*7960*/  SHF.R.U32.HI R15, RZ, 0x8, R15 ;  /* 0x00000008ff0f7819 */ /* 0x000fe2000001160f */
[----:B------:R-:W-:Y:S01]  /*7970*/  MUFU.EX2 R92, R92 ;  /* 0x0000005c005c7308 */ /* 0x000fe20000000800 */
[C---:B------:R-:W-:Y:S01]  /*7980*/  LOP3.LUT R6, R20.reuse, 0xffff, RZ, 0xc0, !PT ;  /* 0x0000ffff14067812 */ /* 0x040fe200078ec0ff */
[----:B------:R-:W-:Y:S01]  /*7990*/  FFMA.FTZ R77, R77, c[0x0][0x23c], -R120 ;  /* 0x00008f004d4d7a23 */ /* 0x000fe20000010878 */
[----:B------:R-:W-:Y:S01]  /*79a0*/  LOP3.LUT R13, R20, 0xff, RZ, 0xc0, !PT ;  /* 0x000000ff140d7812 */ /* 0x000fe200078ec0ff */
[----:B------:R-:W-:Y:S01]  /*79b0*/  FFMA.FTZ R69, R69, c[0x0][0x23c], -R166 ;  /* 0x00008f0045457a23 */ /* 0x000fe200000108a6 */
[----:B------:R-:W-:Y:S01]  /*79c0*/  SHF.R.U32.HI R6, RZ, 0x8, R6 ;  /* 0x00000008ff067819 */ /* 0x000fe20000011606 */
[----:B------:R-:W-:Y:S01]  /*79d0*/  FFMA.FTZ R74, R74, c[0x0][0x23c], -R166 ;  /* 0x00008f004a4a7a23 */ /* 0x000fe200000108a6 */
[----:B------:R-:W-:Y:S01]  /*79e0*/  SHF.R.U32.HI R11, RZ, 0x10, R20 ;  /* 0x00000010ff0b7819 */ /* 0x000fe20000011614 */
[----:B------:R-:W3:Y:S01]  /*79f0*/  MUFU.EX2 R91, R91 ;  /* 0x0000005b005b7308 */ /* 0x000ee20000000800 */
[----:B------:R-:W-:Y:S01]  /*7a00*/  LOP3.LUT R4, R21, UR17, R208, 0x96, !PT ;  /* 0x0000001115047c12 */ /* 0x000fe2000f8e96d0 */
[----:B------:R-:W-:Y:S01]  /*7a10*/  FFMA.FTZ R78, R78, c[0x0][0x23c], -R166 ;  /* 0x00008f004e4e7a23 */ /* 0x000fe200000108a6 */
[----:B------:R-:W-:Y:S01]  /*7a20*/  PRMT R13, R13, 0x5410, R6 ;  /* 0x000054100d0d7816 */ /* 0x000fe20000000006 */
[----:B------:R-:W-:Y:S01]  /*7a30*/  FFMA.FTZ R93, R93, c[0x0][0x23c], -R166 ;  /* 0x00008f005d5d7a23 */ /* 0x000fe200000108a6 */
[----:B------:R-:W-:Y:S01]  /*7a40*/  LOP3.LUT R8, R5, 0xff, RZ, 0xc0, !PT ;  /* 0x000000ff05087812 */ /* 0x000fe200078ec0ff */
[----:B------:R-:W-:Y:S01]  /*7a50*/  IMAD.MOV.U32 R116, RZ, RZ, R218 ;  /* 0x000000ffff747224 */ /* 0x000fe200078e00da */
[----:B------:R-:W-:Y:S01]  /*7a60*/  LOP3.LUT R11, R11, 0xff, RZ, 0xc0, !PT ;  /* 0x000000ff0b0b7812 */ /* 0x000fe200078ec0ff */
[----:B------:R-:W-:Y:S01]  /*7a70*/  IMAD.MOV.U32 R117, RZ, RZ, R219 ;  /* 0x000000ffff757224 */ /* 0x000fe200078e00db */
[----:B------:R-:W-:-:S02]  /*7a80*/  SHF.R.U32.HI R6, RZ, 0x18, R20 ;  /* 0x00000018ff067819 */ /* 0x000fc40000011614 */
[----:B------:R-:W-:Y:S02]  /*7a90*/  LOP3.LUT R21, R4, 0xffff, RZ, 0xc0, !PT ;  /* 0x0000ffff04157812 */ /* 0x000fe400078ec0ff */
[----:B------:R-:W-:Y:S01]  /*7aa0*/  SHF.R.U32.HI R23, RZ, 0x18, R4 ;  /* 0x00000018ff177819 */ /* 0x000fe20000011604 */
[--C-:B------:R-:W-:Y:S01]  /*7ab0*/  HSET2.LE.AND R7, R7, R48.reuse, PT ;  /* 0x0000003007077233 */ /* 0x100fe20003803000 */
[----:B------:R-:W-:Y:S01]  /*7ac0*/  PRMT R15, R8, 0x5410, R15 ;  /* 0x00005410080f7816 */ /* 0x000fe2000000000f */
[----:B------:R-:W-:Y:S01]  /*7ad0*/  IMAD.MOV.U32 R14, RZ, RZ, R212 ;  /* 0x000000ffff0e7224 */ /* 0x000fe200078e00d4 */
[----:B------:R-:W-:Y:S01]  /*7ae0*/  PRMT R11, R11, 0x5410, R6 ;  /* 0x000054100b0b7816 */ /* 0x000fe20000000006 */
[--C-:B------:R-:W-:Y:S01]  /*7af0*/  HSET2.LE.AND R13, R13, R48.reuse, PT ;  /* 0x000000300d0d7233 */ /* 0x100fe20003803000 */
[----:B------:R-:W-:Y:S01]  /*7b00*/  SHF.R.U32.HI R8, RZ, 0x10, R5 ;  /* 0x00000010ff087819 */ /* 0x000fe20000011605 */
[----:B------:R-:W-:Y:S01]  /*7b10*/  MUFU.EX2 R76, R76 ;  /* 0x0000004c004c7308 */ /* 0x000fe20000000800 */
[----:B------:R-:W-:Y:S01]  /*7b20*/  SHF.R.U32.HI R21, RZ, 0x8, R21 ;  /* 0x00000008ff157819 */ /* 0x000fe20000011615 */
[----:B------:R-:W-:Y:S01]  /*7b30*/  FFMA.FTZ R54, R54, c[0x0][0x23c], -R251 ;  /* 0x00008f0036367a23 */ /* 0x000fe200000108fb */
[----:B------:R-:W-:Y:S01]  /*7b40*/  LOP3.LUT R6, R4, 0xff, RZ, 0xc0, !PT ;  /* 0x000000ff04067812 */ /* 0x000fe200078ec0ff */
[--C-:B------:R-:W-:Y:S01]  /*7b50*/  FFMA.FTZ R64, R64, c[0x0][0x23c], -R250.reuse ;  /* 0x00008f0040407a23 */ /* 0x100fe200000108fa */
[----:B------:R-:W-:Y:S01]  /*7b60*/  SHF.R.U32.HI R5, RZ, 0x18, R5 ;  /* 0x00000018ff057819 */ /* 0x000fe20000011605 */
[--C-:B------:R-:W-:Y:S01]  /*7b70*/  FFMA.FTZ R65, R65, c[0x0][0x23c], -R250.reuse ;  /* 0x00008f0041417a23 */ /* 0x100fe200000108fa */
[----:B------:R-:W-:Y:S01]  /*7b80*/  LOP3.LUT R8, R8, 0xff, RZ, 0xc0, !PT ;  /* 0x000000ff08087812 */ /* 0x000fe200078ec0ff */
[----:B------:R-:W4:Y:S01]  /*7b90*/  MUFU.EX2 R77, R77 ;  /* 0x0000004d004d7308 */ /* 0x000f220000000800 */
[----:B------:R-:W-:Y:S01]  /*7ba0*/  PRMT R21, R6, 0x5410, R21 ;  /* 0x0000541006157816 */ /* 0x000fe20000000015 */
[----:B------:R-:W-:Y:S01]  /*7bb0*/  FFMA.FTZ R52, R52, c[0x0][0x23c], -R250 ;  /* 0x00008f0034347a23 */ /* 0x000fe200000108fa */
[----:B------:R-:W-:Y:S01]  /*7bc0*/  SHF.R.U32.HI R6, RZ, 0x10, R4 ;  /* 0x00000010ff067819 */ /* 0x000fe20000011604 */
[--C-:B------:R-:W-:Y:S01]  /*7bd0*/  FFMA.FTZ R63, R63, c[0x0][0x23c], -R250.reuse ;  /* 0x00008f003f3f7a23 */ /* 0x100fe200000108fa */
[----:B------:R-:W-:Y:S01]  /*7be0*/  PRMT R5, R8, 0x5410, R5 ;  /* 0x0000541008057816 */ /* 0x000fe20000000005 */
[----:B------:R-:W-:Y:S01]  /*7bf0*/  FFMA.FTZ R66, R66, c[0x0][0x23c], -R251 ;  /* 0x00008f0042427a23 */ /* 0x000fe200000108fb */
[----:B------:R-:W-:Y:S01]  /*7c00*/  LOP3.LUT R6, R6, 0xff, RZ, 0xc0, !PT ;  /* 0x000000ff06067812 */ /* 0x000fe200078ec0ff */
[--C-:B------:R-:W-:Y:S01]  /*7c10*/  HSET2.LE.AND R4, R15, R48.reuse, PT ;  /* 0x000000300f047233 */ /* 0x100fe20003803000 */
[----:B------:R-:W-:Y:S01]  /*7c20*/  MUFU.EX2 R69, R69 ;  /* 0x0000004500457308 */ /* 0x000fe20000000800 */
[--C-:B------:R-:W-:Y:S01]  /*7c30*/  HSET2.LE.AND R5, R5, R48.reuse, PT ;  /* 0x0000003005057233 */ /* 0x100fe20003803000 */
[----:B------:R-:W-:Y:S01]  /*7c40*/  PRMT R23, R6, 0x5410, R23 ;  /* 0x0000541006177816 */ /* 0x000fe20000000017 */
[----:B------:R-:W-:Y:S01]  /*7c50*/  FFMA.FTZ R67, R67, c[0x0][0x23c], -R251 ;  /* 0x00008f0043437a23 */ /* 0x000fe200000108fb */
[----:B------:R-:W-:Y:S01]  /*7c60*/  F2FP.PACK_AB R6, R83, R82 ;  /* 0x000000525306723e */ /* 0x000fe200000000ff */
[----:B------:R-:W-:Y:S01]  /*7c70*/  UIADD3 UR29, UR29, 0x3, URZ ;  /* 0x000000031d1d7890 */ /* 0x000fe2000fffe03f */
[----:B------:R-:W-:Y:S01]  /*7c80*/  F2FP.PACK_AB R15, R81, R80 ;  /* 0x00000050510f723e */ /* 0x000fe200000000ff */
[--C-:B------:R-:W-:Y:S01]  /*7c90*/  FFMA.FTZ R165, R181, c[0x0][0x23c], -R250.reuse ;  /* 0x00008f00b5a57a23 */ /* 0x100fe200000108fa */
[----:B------:R-:W-:Y:S01]  /*7ca0*/  LOP3.LUT R5, R5, R6, RZ, 0xc0, !PT ;  /* 0x0000000605057212 */ /* 0x000fe200078ec0ff */
[--C-:B------:R-:W-:Y:S01]  /*7cb0*/  HSET2.LE.AND R6, R9, R48.reuse, PT ;  /* 0x0000003009067233 */ /* 0x100fe20003803000 */
[----:B------:R-:W-:Y:S01]  /*7cc0*/  F2FP.PACK_AB R8, R175, R106 ;  /* 0x0000006aaf08723e */ /* 0x000fe200000000ff */
[----:B------:R-:W3:Y:S01]  /*7cd0*/  MUFU.EX2 R74, R74 ;  /* 0x0000004a004a7308 */ /* 0x000ee20000000800 */
[----:B------:R-:W-:Y:S01]  /*7ce0*/  LOP3.LUT R4, R4, R15, RZ, 0xc0, !PT ;  /* 0x0000000f04047212 */ /* 0x000fe200078ec0ff */
[----:B------:R-:W-:Y:S01]  /*7cf0*/  IMAD.MOV.U32 R15, RZ, RZ, R213 ;  /* 0x000000ffff0f7224 */ /* 0x000fe200078e00d5 */
[----:B------:R-:W-:Y:S01]  /*7d00*/  F2FP.PACK_AB R9, R131, R102 ;  /* 0x000000668309723e */ /* 0x000fe200000000ff */
[----:B------:R-:W-:Y:S01]  /*7d10*/  FFMA.FTZ R195, R79, c[0x0][0x23c], -R250 ;  /* 0x00008f004fc37a23 */ /* 0x000fe200000108fa */
[----:B------:R-:W-:Y:S01]  /*7d20*/  LOP3.LUT R7, R7, R8, RZ, 0xc0, !PT ;  /* 0x0000000807077212 */ /* 0x000fe200078ec0ff */
[----:B------:R-:W-:Y:S01]  /*7d30*/  IMAD.MOV.U32 R8, RZ, RZ, R14 ;  /* 0x000000ffff087224 */ /* 0x000fe200078e000e */
[----:B------:R-:W-:Y:S01]  /*7d40*/  LOP3.LUT R6, R6, R9, RZ, 0xc0, !PT ;  /* 0x0000000906067212 */ /* 0x000fe200078ec0ff */
[----:B------:R-:W-:Y:S01]  /*7d50*/  IMAD.MOV.U32 R9, RZ, RZ, R15 ;  /* 0x000000ffff097224 */ /* 0x000fe200078e000f */
[----:B-1----:R-:W-:Y:S01]  /*7d60*/  F2FP.PACK_AB R14, R101, R94 ;  /* 0x0000005e650e723e */ /* 0x002fe200000000ff */
[----:B------:R-:W-:Y:S01]  /*7d70*/  IMAD.MOV.U32 R12, RZ, RZ, R8 ;  /* 0x000000ffff0c7224 */ /* 0x000fe200078e0008 */
[--C-:B------:R-:W-:Y:S01]  /*7d80*/  HSET2.LE.AND R11, R11, R48.reuse, PT ;  /* 0x000000300b0b7233 */ /* 0x100fe20003803000 */
[----:B--2---:R-:W-:Y:S01]  /*7d90*/  F2FP.PACK_AB R8, R110, R105 ;  /* 0x000000696e08723e */ /* 0x004fe200000000ff */
[----:B------:R-:W-:Y:S01]  /*7da0*/  MUFU.EX2 R78, R78 ;  /* 0x0000004e004e7308 */ /* 0x000fe20000000800 */
[----:B------:R-:W-:Y:S01]  /*7db0*/  LOP3.LUT R14, R13, R14, RZ, 0xc0, !PT ;  /* 0x0000000e0d0e7212 */ /* 0x000fe200078ec0ff */
[----:B------:R-:W-:Y:S01]  /*7dc0*/  IMAD.MOV.U32 R13, RZ, RZ, R9 ;  /* 0x000000ffff0d7224 */ /* 0x000fe200078e0009 */
[----:B------:R-:W-:Y:S01]  /*7dd0*/  LOP3.LUT R15, R11, R8, RZ, 0xc0, !PT ;  /* 0x000000080b0f7212 */ /* 0x000fe200078ec0ff */
[----:B------:R-:W-:Y:S01]  /*7de0*/  IMAD.MOV.U32 R10, RZ, RZ, R12 ;  /* 0x000000ffff0a7224 */ /* 0x000fe200078e000c */
[--C-:B------:R-:W-:Y:S01]  /*7df0*/  HSET2.LE.AND R12, R21, R48.reuse, PT ;  /* 0x00000030150c7233 */ /* 0x100fe20003803000 */
[----:B------:R-:W-:Y:S01]  /*7e00*/  IMAD.MOV.U32 R11, RZ, RZ, R13 ;  /* 0x000000ffff0b7224 */ /* 0x000fe200078e000d */
[----:B------:R-:W-:Y:S01]  /*7e10*/  HSET2.LE.AND R13, R23, R48, PT ;  /* 0x00000030170d7233 */ /* 0x000fe20003803000 */
[----:B------:R-:W-:Y:S01]  /*7e20*/  MUFU.EX2 R93, R93 ;  /* 0x0000005d005d7308 */ /* 0x000fe20000000800 */
[----:B------:R-:W1:Y:S01]  /*7e30*/  LDSM.16.MT88.4 R20, [R216+0x5000] ;  /* 0x00500000d814783b */ /* 0x000e620000004200 */
[----:B------:R-:W-:-:S02]  /*7e40*/  F2FP.PACK_AB R9, R177, R86 ;  /* 0x00000056b109723e */ /* 0x000fc400000000ff */
[----:B---3--:R-:W-:Y:S01]  /*7e50*/  F2FP.PACK_AB R8, R91, R92 ;  /* 0x0000005c5b08723e */ /* 0x008fe200000000ff */
[----:B------:R-:W-:Y:S01]  /*7e60*/  FFMA.FTZ R72, R72, c[0x0][0x23c], -R166 ;  /* 0x00008f0048487a23 */ /* 0x000fe200000108a6 */
[----:B------:R-:W-:Y:S01]  /*7e70*/  LOP3.LUT R12, R12, R9, RZ, 0xc0, !PT ;  /* 0x000000090c0c7212 */ /* 0x000fe200078ec0ff */
[----:B------:R-:W-:Y:S01]  /*7e80*/  FFMA.FTZ R176, R184, c[0x0][0x23c], -R250 ;  /* 0x00008f00b8b07a23 */ /* 0x000fe200000108fa */
[----:B------:R-:W-:Y:S01]  /*7e90*/  LOP3.LUT R13, R13, R8, RZ, 0xc0, !PT ;  /* 0x000000080d0d7212 */ /* 0x000fe200078ec0ff */
[----:B------:R-:W-:Y:S01]  /*7ea0*/  FFMA.FTZ R100, R100, c[0x0][0x23c], -R166 ;  /* 0x00008f0064647a23 */ /* 0x000fe200000108a6 */
[----:B------:R-:W-:Y:S01]  /*7eb0*/  LOP3.LUT R244, R245, UR8, R116, 0x96, !PT ;  /* 0x00000008f5f47c12 */ /* 0x000fe2000f8e9674 */
[----:B------:R-:W-:Y:S01]  /*7ec0*/  FFMA.FTZ R61, R61, c[0x0][0x23c], -R250 ;  /* 0x00008f003d3d7a23 */ /* 0x000fe200000108fa */
[----:B------:R2:W5:Y:S01]  /*7ed0*/  LDL.LU.64 R218, [R1+0x68] ;  /* 0x0000680001da7983 */ /* 0x0005620000300a00 */
[-C--:B-1----:R-:W-:Y:S08]  /*7ee0*/  HMMA.16816.F32 R132, R4, R20.reuse, R132 ;  /* 0x000000140484723c */ /* 0x082ff00000001884 */
[C---:B------:R-:W-:Y:S08]  /*7ef0*/  HMMA.16816.F32 R140, R12.reuse, R20, R140 ;  /* 0x000000140c8c723c */ /* 0x040ff0000000188c */
[----:B------:R-:W-:Y:S01]  /*7f00*/  HMMA.16816.F32 R136, R12, R22, R136 ;  /* 0x000000160c88723c */ /* 0x000fe20000001888 */
[----:B------:R-:W-:-:S07]  /*7f10*/  IMAD.MOV.U32 R20, RZ, RZ, R10 ;  /* 0x000000ffff147224 */ /* 0x000fce00078e000a */
[----:B------:R-:W-:Y:S01]  /*7f20*/  HMMA.16816.F32 R152, R4, R22, R152 ;  /* 0x000000160498723c */ /* 0x000fe20000001898 */
[----:B------:R-:W-:Y:S02]  /*7f30*/  IMAD.MOV.U32 R21, RZ, RZ, R11 ;  /* 0x000000ffff157224 */ /* 0x000fe400078e000b */
[----:B------:R-:W-:Y:S01]  /*7f40*/  IMAD.WIDE.U32 R244, R244, -0x2daee0ad, RZ ;  /* 0xd2511f53f4f47825 */ /* 0x000fe200078e00ff */
[----:B------:R-:W1:Y:S03]  /*7f50*/  LDSM.16.MT88.4 R8, [R215+0x5000] ;  /* 0x00500000d708783b */ /* 0x000e660000004200 */
[----:B------:R-:W-:Y:S01]  /*7f60*/  FFMA.FTZ R117, R68, c[0x0][0x23c], -R251 ;  /* 0x00008f0044757a23 */ /* 0x000fe200000108fb */
[----:B------:R-:W-:Y:S08]  /*7f70*/  MUFU.EX2 R54, R54 ;  /* 0x0000003600367308 */ /* 0x000ff00000000800 */
[----:B------:R-:W-:Y:S08]  /*7f80*/  MUFU.EX2 R64, R64 ;  /* 0x0000004000407308 */ /* 0x000ff00000000800 */
[----:B------:R-:W-:Y:S08]  /*7f90*/  MUFU.EX2 R65, R65 ;  /* 0x0000004100417308 */ /* 0x000ff00000000800 */
[----:B------:R-:W-:Y:S08]  /*7fa0*/  MUFU.EX2 R52, R52 ;  /* 0x0000003400347308 */ /* 0x000ff00000000800 */
[----:B------:R-:W-:Y:S08]  /*7fb0*/  MUFU.EX2 R63, R63 ;  /* 0x0000003f003f7308 */ /* 0x000ff00000000800 */
[----:B------:R-:W-:Y:S01]  /*7fc0*/  MUFU.EX2 R66, R66 ;  /* 0x0000004200427308 */ /* 0x000fe20000000800 */
[C---:B-1----:R-:W-:Y:S07]  /*7fd0*/  HMMA.16816.F32 R148, R12.reuse, R8, R148 ;  /* 0x000000080c94723c */ /* 0x042fee0000001894 */
[----:B------:R-:W-:Y:S01]  /*7fe0*/  MUFU.EX2 R67, R67 ;  /* 0x0000004300437308 */ /* 0x000fe20000000800 */
[----:B------:R-:W-:Y:S01]  /*7ff0*/  HMMA.16816.F32 R144, R12, R10, R144 ;  /* 0x0000000a0c90723c */ /* 0x000fe20000001890 */
[----:B------:R-:W-:Y:S01]  /*8000*/  FFMA.FTZ R79, R189, c[0x0][0x23c], -R250 ;  /* 0x00008f00bd4f7a23 */ /* 0x000fe200000108fa */
[----:B------:R2:W5:Y:S05]  /*8010*/  LDL.LU.64 R212, [R1+0x60] ;  /* 0x0000600001d47983 */ /* 0x00056a0000300a00 */
[----:B------:R-:W-:-:S02]  /*8020*/  IMAD.MOV.U32 R12, RZ, RZ, R210 ;  /* 0x000000ffff0c7224 */ /* 0x000fc400078e00d2 */
[----:B------:R-:W-:Y:S01]  /*8030*/  IMAD.MOV.U32 R15, RZ, RZ, R209 ;  /* 0x000000ffff0f7224 */ /* 0x000fe200078e00d1 */
[----:B------:R-:W-:Y:S01]  /*8040*/  HMMA.16816.F32 R156, R4, R8, R156 ;  /* 0x00000008049c723c */ /* 0x000fe2000000189c */
[----:B------:R-:W-:-:S07]  /*8050*/  IMAD.MOV.U32 R13, RZ, RZ, R211 ;  /* 0x000000ffff0d7224 */ /* 0x000fce00078e00d3 */
[----:B------:R-:W-:Y:S01]  /*8060*/  HMMA.16816.F32 R160, R4, R10, R160 ;  /* 0x0000000a04a0723c */ /* 0x000fe200000018a0 */
[----:B------:R-:W-:Y:S01]  /*8070*/  IMAD.MOV.U32 R14, RZ, RZ, R208 ;  /* 0x000000ffff0e7224 */ /* 0x000fe200078e00d0 */
[----:B------:R-:W-:Y:S01]  /*8080*/  MUFU.EX2 R117, R117 ;  /* 0x0000007500757308 */ /* 0x000fe20000000800 */
[----:B------:R-:W-:Y:S01]  /*8090*/  FFMA.FTZ R116, R167, c[0x0][0x23c], -R250 ;  /* 0x00008f00a7747a23 */ /* 0x000fe200000108fa */
[----:B------:R2:W5:Y:S03]  /*80a0*/  LDL.LU.64 R210, [R1+0x58] ;  /* 0x0000580001d27983 */ /* 0x0005660000300a00 */
[----:B------:R-:W-:Y:S01]  /*80b0*/  LOP3.LUT R4, R15, UR8, R12, 0x96, !PT ;  /* 0x000000080f047c12 */ /* 0x000fe2000f8e960c */
[----:B------:R-:W-:Y:S01]  /*80c0*/  FFMA.FTZ R29, R29, c[0x0][0x23c], -R250 ;  /* 0x00008f001d1d7a23 */ /* 0x000fe200000108fa */
[----:B------:R-:W1:Y:S03]  /*80d0*/  LDSM.16.MT88.4 R12, [R216+0x5400] ;  /* 0x00540000d80c783b */ /* 0x000e660000004200 */
[----:B------:R-:W-:Y:S01]  /*80e0*/  IMAD.WIDE.U32 R8, R4, -0x2daee0ad, RZ ;  /* 0xd2511f5304087825 */ /* 0x000fe200078e00ff */
[----:B------:R-:W-:Y:S01]  /*80f0*/  MUFU.EX2 R184, R195 ;  /* 0x000000c300b87308 */ /* 0x000fe20000000800 */
[----:B------:R2:W5:Y:S03]  /*8100*/  LDL.LU.64 R208, [R1+0x50] ;  /* 0x0000500001d07983 */ /* 0x0005660000300a00 */
[----:B------:R-:W-:-:S02]  /*8110*/  LOP3.LUT R6, R8, 0xffff, RZ, 0xc0, !PT ;  /* 0x0000ffff08067812 */ /* 0x000fc400078ec0ff */
[----:B------:R-:W-:Y:S02]  /*8120*/  LOP3.LUT R21, R8, 0xff, RZ, 0xc0, !PT ;  /* 0x000000ff08157812 */ /* 0x000fe400078ec0ff */
[----:B------:R-:W-:Y:S02]  /*8130*/  SHF.R.U32.HI R6, RZ, 0x8, R6 ;  /* 0x00000008ff067819 */ /* 0x000fe40000011606 */
[----:B------:R-:W-:Y:S02]  /*8140*/  SHF.R.U32.HI R5, RZ, 0x10, R8 ;  /* 0x00000010ff057819 */ /* 0x000fe40000011608 */
[----:B------:R-:W-:Y:S01]  /*8150*/  LOP3.LUT R4, R9, UR18, R20, 0x96, !PT ;  /* 0x0000001209047c12 */ /* 0x000fe2000f8e9614 */
[----:B------:R-:W-:Y:S01]  /*8160*/  FFMA.FTZ R20, R85, c[0x0][0x23c], -R120 ;  /* 0x00008f0055147a23 */ /* 0x000fe20000010878 */
[----:B------:R-:W-:Y:S01]  /*8170*/  PRMT R21, R21, 0x5410, R6 ;  /* 0x0000541015157816 */ /* 0x000fe20000000006 */
[----:B------:R-:W-:Y:S01]  /*8180*/  FFMA.FTZ R85, R112, c[0x0][0x23c], -R120 ;  /* 0x00008f0070557a23 */ /* 0x000fe20000010878 */
[----:B------:R-:W-:Y:S01]  /*8190*/  LOP3.LUT R6, R5, 0xff, RZ, 0xc0, !PT ;  /* 0x000000ff05067812 */ /* 0x000fe200078ec0ff */
[----:B------:R-:W-:Y:S01]  /*81a0*/  MUFU.EX2 R112, R20 ;  /* 0x0000001400707308 */ /* 0x000fe20000000800 */
[----:B------:R-:W-:-:S02]  /*81b0*/  LOP3.LUT R5, R4, 0xffff, RZ, 0xc0, !PT ;  /* 0x0000ffff04057812 */ /* 0x000fc400078ec0ff */
[----:B------:R-:W-:Y:S02]  /*81c0*/  SHF.R.U32.HI R7, RZ, 0x18, R8 ;  /* 0x00000018ff077819 */ /* 0x000fe40000011608 */
[----:B------:R-:W-:Y:S02]  /*81d0*/  SHF.R.U32.HI R8, RZ, 0x8, R5 ;  /* 0x00000008ff087819 */ /* 0x000fe40000011605 */
[----:B------:R-:W-:Y:S01]  /*81e0*/  LOP3.LUT R23, R4, 0xff, RZ, 0xc0, !PT ;  /* 0x000000ff04177812 */ /* 0x000fe200078ec0ff */
[----:B------:R-:W3:Y:S01]  /*81f0*/  MUFU.EX2 R85, R85 ;  /* 0x0000005500557308 */ /* 0x000ee20000000800 */
[----:B------:R-:W-:Y:S02]  /*8200*/  PRMT R7, R6, 0x5410, R7 ;  /* 0x0000541006077816 */ /* 0x000fe40000000007 */
[----:B------:R-:W-:Y:S02]  /*8210*/  PRMT R23, R23, 0x5410, R8 ;  /* 0x0000541017177816 */ /* 0x000fe40000000008 */
[----:B------:R-:W2:Y:S01]  /*8220*/  LDSM.16.MT88.4 R8, [R215+0x5400] ;  /* 0x00540000d708783b */ /* 0x000ea20000004200 */
[--C-:B------:R-:W-:Y:S01]  /*8230*/  SHF.R.U32.HI R6, RZ, 0x10, R4.reuse ;  /* 0x00000010ff067819 */ /* 0x100fe20000011604 */
[----:B------:R-:W-:Y:S01]  /*8240*/  HSET2.LE.AND R7, R7, R48, PT ;  /* 0x0000003007077233 */ /* 0x000fe20003803000 */
[----:B------:R-:W-:-:S02]  /*8250*/  SHF.R.U32.HI R4, RZ, 0x18, R4 ;  /* 0x00000018ff047819 */ /* 0x000fc40000011604 */
[----:B------:R-:W-:Y:S02]  /*8260*/  LOP3.LUT R5, R6, 0xff, RZ, 0xc0, !PT ;  /* 0x000000ff06057812 */ /* 0x000fe400078ec0ff */
[----:B----4-:R-:W-:Y:S02]  /*8270*/  F2FP.PACK_AB R6, R77, R76 ;  /* 0x0000004c4d06723e */ /* 0x010fe400000000ff */
[----:B------:R-:W-:Y:S01]  /*8280*/  PRMT R5, R5, 0x5410, R4 ;  /* 0x0000541005057816 */ /* 0x000fe20000000004 */
[--C-:B------:R-:W-:Y:S01]  /*8290*/  HSET2.LE.AND R4, R23, R48.reuse, PT ;  /* 0x0000003017047233 */ /* 0x100fe20003803000 */
[----:B------:R-:W-:Y:S02]  /*82a0*/  F2FP.PACK_AB R23, R74, R69 ;  /* 0x000000454a17723e */ /* 0x000fe400000000ff */
[----:B---3--:R-:W-:Y:S01]  /*82b0*/  F2FP.PACK_AB R20, R85, R112 ;  /* 0x000000705514723e */ /* 0x008fe200000000ff */
[----:B------:R-:W-:Y:S01]  /*82c0*/  HSET2.LE.AND R5, R5, R48, PT ;  /* 0x0000003005057233 */ /* 0x000fe20003803000 */
[----:B------:R-:W-:-:S02]  /*82d0*/  LOP3.LUT R4, R4, R23, RZ, 0xc0, !PT ;  /* 0x0000001704047212 */ /* 0x000fc400078ec0ff */
[----:B------:R-:W-:Y:S02]  /*82e0*/  LOP3.LUT R7, R7, R20, RZ, 0xc0, !PT ;  /* 0x0000001407077212 */ /* 0x000fe400078ec0ff */
[----:B------:R-:W-:Y:S01]  /*82f0*/  LOP3.LUT R5, R5, R6, RZ, 0xc0, !PT ;  /* 0x0000000605057212 */ /* 0x000fe200078ec0ff */
[----:B------:R-:W-:Y:S01]  /*8300*/  HSET2.LE.AND R6, R21, R48, PT ;  /* 0x0000003015067233 */ /* 0x000fe20003803000 */
[----:B------:R-:W-:Y:S02]  /*8310*/  F2FP.PACK_AB R21, R93, R78 ;  /* 0x0000004e5d15723e */ /* 0x000fe400000000ff */
[----:B------:R-:W-:Y:S02]  /*8320*/  LOP3.LUT R23, R244, 0xff, RZ, 0xc0, !PT ;  /* 0x000000fff4177812 */ /* 0x000fe400078ec0ff */
[----:B------:R-:W-:-:S07]  /*8330*/  LOP3.LUT R6, R6, R21, RZ, 0xc0, !PT ;  /* 0x0000001506067212 */ /* 0x000fce00078ec0ff */
[C---:B-1----:R-:W-:Y:S08]  /*8340*/  HMMA.16816.F32 R140, R4.reuse, R12, R140 ;  /* 0x0000000c048c723c */ /* 0x042ff0000000188c */
[C---:B------:R-:W-:Y:S08]  /*8350*/  HMMA.16816.F32 R136, R4.reuse, R14, R136 ;  /* 0x0000000e0488723c */ /* 0x040ff00000001888 */
[C---:B--2---:R-:W-:Y:S08]  /*8360*/  HMMA.16816.F32 R148, R4.reuse, R8, R148 ;  /* 0x000000080494723c */ /* 0x044ff00000001894 */
[----:B------:R-:W-:Y:S07]  /*8370*/  HMMA.16816.F32 R144, R4, R10, R144 ;  /* 0x0000000a0490723c */ /* 0x000fee0000001890 */
[----:B------:R-:W-:-:S02]  /*8380*/  LOP3.LUT R6, R244, 0xffff, RZ, 0xc0, !PT ;  /* 0x0000fffff4067812 */ /* 0x000fc400078ec0ff */
[----:B------:R-:W-:Y:S02]  /*8390*/  SHF.R.U32.HI R5, RZ, 0x10, R244 ;  /* 0x00000010ff057819 */ /* 0x000fe400000116f4 */
[----:B------:R-:W-:Y:S02]  /*83a0*/  SHF.R.U32.HI R6, RZ, 0x8, R6 ;  /* 0x00000008ff067819 */ /* 0x000fe40000011606 */
[----:B------:R-:W-:Y:S02]  /*83b0*/  LOP3.LUT R4, R245, UR18, R192, 0x96, !PT ;  /* 0x00000012f5047c12 */ /* 0x000fe4000f8e96c0 */
[----:B------:R-:W-:Y:S02]  /*83c0*/  PRMT R23, R23, 0x5410, R6 ;  /* 0x0000541017177816 */ /* 0x000fe40000000006 */
[----:B------:R-:W-:Y:S02]  /*83d0*/  SHF.R.U32.HI R7, RZ, 0x18, R244 ;  /* 0x00000018ff077819 */ /* 0x000fe400000116f4 */
[----:B------:R-:W-:-:S02]  /*83e0*/  LOP3.LUT R6, R5, 0xff, RZ, 0xc0, !PT ;  /* 0x000000ff05067812 */ /* 0x000fc400078ec0ff */
[----:B------:R-:W-:Y:S02]  /*83f0*/  LOP3.LUT R5, R4, 0xffff, RZ, 0xc0, !PT ;  /* 0x0000ffff04057812 */ /* 0x000fe400078ec0ff */
[----:B------:R-:W-:Y:S02]  /*8400*/  PRMT R7, R6, 0x5410, R7 ;  /* 0x0000541006077816 */ /* 0x000fe40000000007 */
[--C-:B------:R-:W-:Y:S02]  /*8410*/  SHF.R.U32.HI R6, RZ, 0x10, R4.reuse ;  /* 0x00000010ff067819 */ /* 0x100fe40000011604 */
[----:B------:R-:W-:Y:S01]  /*8420*/  LOP3.LUT R21, R4, 0xff, RZ, 0xc0, !PT ;  /* 0x000000ff04157812 */ /* 0x000fe200078ec0ff */
[----:B------:R-:W-:Y:S01]  /*8430*/  HSET2.LE.AND R7, R7, R48, PT ;  /* 0x0000003007077233 */ /* 0x000fe20003803000 */
[----:B------:R-:W-:Y:S02]  /*8440*/  SHF.R.U32.HI R20, RZ, 0x8, R5 ;  /* 0x00000008ff147819 */ /* 0x000fe40000011605 */
[----:B------:R-:W-:-:S02]  /*8450*/  SHF.R.U32.HI R4, RZ, 0x18, R4 ;  /* 0x00000018ff047819 */ /* 0x000fc40000011604 */
        /* <DEDUP_REMOVED lines=17> */
[----:B------:R-:W-:-:S05]  /*8570*/  LOP3.LUT R247, R247, UR27, R13, 0x96, !PT ;  /* 0x0000001bf7f77c12 */ /* 0x000fca000f8e960d */
[----:B------:R-:W-:-:S05]  /*8580*/  IMAD.WIDE.U32 R12, R247, -0x326172a9, RZ ;  /* 0xcd9e8d57f70c7825 */ /* 0x000fca00078e00ff */
[----:B------:R-:W-:Y:S02]  /*8590*/  LOP3.LUT R240, R13, UR16, R240, 0x96, !PT ;  /* 0x000000100df07c12 */ /* 0x000fe4000f8e96f0 */
        /* <DEDUP_REMOVED lines=31> */
[----:B------:R-:W-:Y:S01]  /*8790*/  LOP3.LUT R191, R245, UR17, R20, 0x96, !PT ;  /* 0x00000011f5bf7c12 */ /* 0x000fe2000f8e9614 */
[C---:B------:R-:W-:Y:S01]  /*87a0*/  HMMA.16816.F32 R156, R4.reuse, R8, R156 ;  /* 0x00000008049c723c */ /* 0x040fe2000000189c */
[C---:B------:R-:W-:Y:S01]  /*87b0*/  LOP3.LUT R68, R244.reuse, 0xffff, RZ, 0xc0, !PT ;  /* 0x0000fffff4447812 */ /* 0x040fe200078ec0ff */
[----:B------:R-:W-:Y:S01]  /*87c0*/  MUFU.EX2 R72, R72 ;  /* 0x0000004800487308 */ /* 0x000fe20000000800 */
[----:B------:R-:W-:Y:S01]  /*87d0*/  LOP3.LUT R21, R244, 0xff, RZ, 0xc0, !PT ;  /* 0x000000fff4157812 */ /* 0x000fe200078ec0ff */
[----:B------:R-:W-:Y:S01]  /*87e0*/  FADD.FTZ R118, R115, R118 ;  /* 0x0000007673767221 */ /* 0x000fe20000010000 */
[--C-:B------:R-:W-:Y:S01]  /*87f0*/  SHF.R.U32.HI R20, RZ, 0x10, R244.reuse ;  /* 0x00000010ff147819 */ /* 0x100fe200000116f4 */
[----:B------:R-:W-:Y:S01]  /*8800*/  FADD.FTZ R204, R204, R241 ;  /* 0x000000f1cccc7221 */ /* 0x000fe20000010000 */
[----:B------:R-:W-:Y:S01]  /*8810*/  SHF.R.U32.HI R23, RZ, 0x18, R244 ;  /* 0x00000018ff177819 */ /* 0x000fe200000116f4 */
[----:B------:R-:W-:Y:S01]  /*8820*/  IMAD.WIDE.U32 R244, R12, -0x326172a9, RZ ;  /* 0xcd9e8d570cf47825 */ /* 0x000fe200078e00ff */
[----:B------:R-:W-:Y:S01]  /*8830*/  LOP3.LUT R14, R171, UR8, R22, 0x96, !PT ;  /* 0x00000008ab0e7c12 */ /* 0x000fe2000f8e9616 */
[----:B------:R-:W-:Y:S01]  /*8840*/  HMMA.16816.F32 R160, R4, R10, R160 ;  /* 0x0000000a04a0723c */ /* 0x000fe200000018a0 */
[----:B------:R-:W-:Y:S01]  /*8850*/  LOP3.LUT R20, R20, 0xff, RZ, 0xc0, !PT ;  /* 0x000000ff14147812 */ /* 0x000fe200078ec0ff */
[----:B------:R-:W1:Y:S01]  /*8860*/  LDSM.16.MT88.4 R4, [R216+0x5800] ;  /* 0x00580000d804783b */ /* 0x000e620000004200 */
[----:B------:R-:W-:Y:S01]  /*8870*/  LOP3.LUT R22, R245, UR17, R170, 0x96, !PT ;  /* 0x00000011f5167c12 */ /* 0x000fe2000f8e96aa */
[----:B------:R-:W-:Y:S01]  /*8880*/  IMAD.WIDE.U32 R170, R13, -0x2daee0ad, RZ ;  /* 0xd2511f530daa7825 */ /* 0x000fe200078e00ff */
[----:B------:R-:W-:Y:S01]  /*8890*/  PRMT R23, R20, 0x5410, R23 ;  /* 0x0000541014177816 */ /* 0x000fe20000000017 */
[----:B------:R-:W-:Y:S01]  /*88a0*/  MUFU.EX2 R100, R100 ;  /* 0x0000006400647308 */ /* 0x000fe20000000800 */
[----:B------:R2:W5:Y:S01]  /*88b0*/  LDL.LU.64 R172, [R1+0x48] ;  /* 0x0000480001ac7983 */ /* 0x0005620000300a00 */
[----:B------:R-:W-:Y:S01]  /*88c0*/  IMAD.MOV.U32 R199, RZ, RZ, R171 ;  /* 0x000000ffffc77224 */ /* 0x000fe200078e00ab */
[----:B------:R-:W-:Y:S01]  /*88d0*/  LOP3.LUT R20, R171, UR18, R198, 0x96, !PT ;  /* 0x00000012ab147c12 */ /* 0x000fe2000f8e96c6 */
[----:B------:R-:W-:Y:S01]  /*88e0*/  IMAD.MOV.U32 R198, RZ, RZ, R170 ;  /* 0x000000ffffc67224 */ /* 0x000fe200078e00aa */
[----:B------:R-:W-:-:S02]  /*88f0*/  SHF.R.U32.HI R12, RZ, 0x10, R244 ;  /* 0x00000010ff0c7819 */ /* 0x000fc400000116f4 */
[----:B------:R-:W-:Y:S01]  /*8900*/  LOP3.LUT R189, R191, 0xffff, RZ, 0xc0, !PT ;  /* 0x0000ffffbfbd7812 */ /* 0x000fe200078ec0ff */
[----:B------:R-:W-:Y:S01]  /*8910*/  MUFU.EX2 R61, R61 ;  /* 0x0000003d003d7308 */ /* 0x000fe20000000800 */
[----:B------:R-:W-:Y:S02]  /*8920*/  LOP3.LUT R181, R198, 0xffff, RZ, 0xc0, !PT ;  /* 0x0000ffffc6b57812 */ /* 0x000fe400078ec0ff */
[C---:B------:R-:W-:Y:S02]  /*8930*/  LOP3.LUT R15, R244.reuse, 0xffff, RZ, 0xc0, !PT ;  /* 0x0000fffff40f7812 */ /* 0x040fe400078ec0ff */
[----:B------:R-:W-:Y:S02]  /*8940*/  SHF.R.U32.HI R167, RZ, 0x10, R191 ;  /* 0x00000010ffa77819 */ /* 0x000fe400000116bf */
[----:B------:R-:W-:Y:S01]  /*8950*/  LOP3.LUT R205, R244, 0xff, RZ, 0xc0, !PT ;  /* 0x000000fff4cd7812 */ /* 0x000fe200078ec0ff */
[----:B------:R-:W-:Y:S01]  /*8960*/  MUFU.EX2 R116, R116 ;  /* 0x0000007400747308 */ /* 0x000fe20000000800 */
[----:B------:R-:W-:-:S02]  /*8970*/  LOP3.LUT R193, R198, 0xff, RZ, 0xc0, !PT ;  /* 0x000000ffc6c17812 */ /* 0x000fc400078ec0ff */
[----:B------:R-:W-:Y:S02]  /*8980*/  SHF.R.U32.HI R247, RZ, 0x18, R22 ;  /* 0x00000018fff77819 */ /* 0x000fe40000011616 */
[----:B------:R-:W-:-:S03]  /*8990*/  SHF.R.U32.HI R68, RZ, 0x8, R68 ;  /* 0x00000008ff447819 */ /* 0x000fc60000011644 */
[----:B------:R-:W-:Y:S01]  /*89a0*/  MUFU.EX2 R165, R165 ;  /* 0x000000a500a57308 */ /* 0x000fe20000000800 */
[----:B------:R-:W-:Y:S01]  /*89b0*/  SHF.R.U32.HI R183, RZ, 0x10, R198 ;  /* 0x00000010ffb77819 */ /* 0x000fe200000116c6 */
[----:B------:R-:W-:Y:S01]  /*89c0*/  FADD.FTZ R27, R27, R118 ;  /* 0x000000761b1b7221 */ /* 0x000fe20000010000 */
[----:B------:R-:W-:Y:S01]  /*89d0*/  SHF.R.U32.HI R13, RZ, 0x18, R198 ;  /* 0x00000018ff0d7819 */ /* 0x000fe200000116c6 */
[----:B------:R-:W-:Y:S01]  /*89e0*/  IMAD.WIDE.U32 R198, R14, -0x2daee0ad, RZ ;  /* 0xd2511f530ec67825 */ /* 0x000fe200078e00ff */
[----:B------:R-:W-:-:S03]  /*89f0*/  SHF.R.U32.HI R245, RZ, 0x18, R244 ;  /* 0x00000018fff57819 */ /* 0x000fc600000116f4 */
[----:B------:R-:W-:Y:S01]  /*8a00*/  FADD.FTZ R107, R108, R107 ;  /* 0x0000006b6c6b7221 */ /* 0x000fe20000010000 */
[----:B------:R-:W-:Y:S01]  /*8a10*/  LOP3.LUT R14, R199, UR18, R192, 0x96, !PT ;  /* 0x00000012c70e7c12 */ /* 0x000fe2000f8e96c0 */
[----:B------:R-:W-:Y:S01]  /*8a20*/  FFMA.FTZ R111, R111, c[0x0][0x23c], -R120 ;  /* 0x00008f006f6f7a23 */ /* 0x000fe20000010878 */
[----:B------:R-:W-:Y:S01]  /*8a30*/  SHF.R.U32.HI R189, RZ, 0x8, R189 ;  /* 0x00000008ffbd7819 */ /* 0x000fe200000116bd */
[----:B------:R-:W-:Y:S01]  /*8a40*/  FADD.FTZ R201, R201, R204 ;  /* 0x000000ccc9c97221 */ /* 0x000fe20000010000 */
[----:B------:R-:W-:Y:S01]  /*8a50*/  LOP3.LUT R192, R191, 0xff, RZ, 0xc0, !PT ;  /* 0x000000ffbfc07812 */ /* 0x000fe200078ec0ff */
[----:B------:R-:W-:Y:S01]  /*8a60*/  HSET2.LE.AND R23, R23, R48, PT ;  /* 0x0000003017177233 */ /* 0x000fe20003803000 */
[----:B------:R-:W-:Y:S01]  /*8a70*/  LOP3.LUT R12, R12, 0xff, RZ, 0xc0, !PT ;  /* 0x000000ff0c0c7812 */ /* 0x000fe200078ec0ff */
[----:B------:R-:W-:Y:S01]  /*8a80*/  FADD.FTZ R246, R246, R249 ;  /* 0x000000f9f6f67221 */ /* 0x000fe20000010000 */
[----:B------:R-:W-:Y:S01]  /*8a90*/  PRMT R189, R192, 0x5410, R189 ;  /* 0x00005410c0bd7816 */ /* 0x000fe200000000bd */
[--C-:B------:R-:W-:Y:S01]  /*8aa0*/  FFMA.FTZ R113, R113, c[0x0][0x23c], -R166.reuse ;  /* 0x00008f0071717a23 */ /* 0x100fe200000108a6 */
[----:B------:R-:W-:Y:S01]  /*8ab0*/  PRMT R245, R12, 0x5410, R245 ;  /* 0x000054100cf57816 */ /* 0x000fe200000000f5 */
[----:B------:R-:W-:Y:S01]  /*8ac0*/  FFMA.FTZ R114, R114, c[0x0][0x23c], -R166 ;  /* 0x00008f0072727a23 */ /* 0x000fe200000108a6 */
[----:B------:R-:W-:Y:S01]  /*8ad0*/  SHF.R.U32.HI R191, RZ, 0x18, R191 ;  /* 0x00000018ffbf7819 */ /* 0x000fe200000116bf */
[----:B------:R-:W-:Y:S01]  /*8ae0*/  FFMA.FTZ R73, R73, c[0x0][0x23c], -R250 ;  /* 0x00008f0049497a23 */ /* 0x000fe200000108fa */
[----:B------:R-:W-:Y:S01]  /*8af0*/  LOP3.LUT R192, R167, 0xff, RZ, 0xc0, !PT ;  /* 0x000000ffa7c07812 */ /* 0x000fe200078ec0ff */
        /* <DEDUP_REMOVED lines=8> */
[----:B------:R-:W-:Y:S01]  /*8b80*/  FFMA.FTZ R71, R174, c[0x0][0x23c], -R251 ;  /* 0x00008f00ae477a23 */ /* 0x000fe200000108fb */
[----:B------:R-:W-:Y:S01]  /*8b90*/  SHF.R.U32.HI R30, RZ, 0x8, R15 ;  /* 0x00000008ff1e7819 */ /* 0x000fe2000001160f */
[--C-:B------:R-:W-:Y:S01]  /*8ba0*/  FFMA.FTZ R174, R182, c[0x0][0x23c], -R251.reuse ;  /* 0x00008f00b6ae7a23 */ /* 0x100fe200000108fb */
[----:B------:R-:W-:Y:S01]  /*8bb0*/  SHF.R.U32.HI R12, RZ, 0x8, R12 ;  /* 0x00000008ff0c7819 */ /* 0x000fe2000001160c */
[--C-:B------:R-:W-:Y:S01]  /*8bc0*/  FFMA.FTZ R182, R95, c[0x0][0x23c], -R251.reuse ;  /* 0x00008f005fb67a23 */ /* 0x100fe200000108fb */
[----:B------:R-:W-:Y:S01]  /*8bd0*/  LOP3.LUT R95, R22, 0xff, RZ, 0xc0, !PT ;  /* 0x000000ff165f7812 */ /* 0x000fe200078ec0ff */
[----:B------:R-:W-:Y:S01]  /*8be0*/  FFMA.FTZ R75, R75, c[0x0][0x23c], -R251 ;  /* 0x00008f004b4b7a23 */ /* 0x000fe200000108fb */
[----:B------:R-:W-:Y:S01]  /*8bf0*/  PRMT R205, R205, 0x5410, R30 ;  /* 0x00005410cdcd7816 */ /* 0x000fe2000000001e */
[----:B------:R-:W-:Y:S01]  /*8c00*/  MUFU.EX2 R176, R176 ;  /* 0x000000b000b07308 */ /* 0x000fe20000000800 */
[----:B------:R-:W-:Y:S01]  /*8c10*/  SHF.R.U32.HI R30, RZ, 0x8, R181 ;  /* 0x00000008ff1e7819 */ /* 0x000fe200000116b5 */
[----:B------:R2:W5:Y:S01]  /*8c20*/  LDL.LU.64 R170, [R1+0x40] ;  /* 0x0000400001aa7983 */ /* 0x0005620000300a00 */
[----:B------:R-:W-:Y:S01]  /*8c30*/  PRMT R12, R95, 0x5410, R12 ;  /* 0x000054105f0c7816 */ /* 0x000fe2000000000c */
[----:B------:R-:W-:Y:S01]  /*8c40*/  FFMA.FTZ R95, R31, c[0x0][0x23c], -R166 ;  /* 0x00008f001f5f7a23 */ /* 0x000fe200000108a6 */
[----:B------:R-:W-:-:S02]  /*8c50*/  LOP3.LUT R179, R198, 0xffff, RZ, 0xc0, !PT ;  /* 0x0000ffffc6b37812 */ /* 0x000fc400078ec0ff */
[----:B------:R-:W-:Y:S02]  /*8c60*/  PRMT R15, R193, 0x5410, R30 ;  /* 0x00005410c10f7816 */ /* 0x000fe4000000001e */
[----:B------:R-:W-:Y:S02]  /*8c70*/  LOP3.LUT R8, R20, 0xffff, RZ, 0xc0, !PT ;  /* 0x0000ffff14087812 */ /* 0x000fe400078ec0ff */
[----:B------:R-:W-:Y:S02]  /*8c80*/  SHF.R.U32.HI R30, RZ, 0x10, R22 ;  /* 0x00000010ff1e7819 */ /* 0x000fe40000011616 */
[----:B------:R-:W-:Y:S02]  /*8c90*/  SHF.R.U32.HI R9, RZ, 0x10, R20 ;  /* 0x00000010ff097819 */ /* 0x000fe40000011614 */
[----:B------:R-:W-:Y:S01]  /*8ca0*/  SHF.R.U32.HI R22, RZ, 0x8, R179 ;  /* 0x00000008ff167819 */ /* 0x000fe200000116b3 */
[----:B------:R-:W-:Y:S01]  /*8cb0*/  FFMA.FTZ R179, R124, c[0x0][0x23c], -R166 ;  /* 0x00008f007cb37a23 */ /* 0x000fe200000108a6 */
[----:B------:R-:W-:Y:S01]  /*8cc0*/  LOP3.LUT R195, R20, 0xff, RZ, 0xc0, !PT ;  /* 0x000000ff14c37812 */ /* 0x000fe200078ec0ff */
[----:B------:R-:W3:Y:S01]  /*8cd0*/  MUFU.EX2 R95, R95 ;  /* 0x0000005f005f7308 */ /* 0x000ee20000000800 */
[----:B------:R-:W-:Y:S01]  /*8ce0*/  SHF.R.U32.HI R193, RZ, 0x18, R20 ;  /* 0x00000018ffc17819 */ /* 0x000fe20000011614 */
[----:B------:R-:W-:Y:S01]  /*8cf0*/  FFMA.FTZ R124, R28, c[0x0][0x23c], -R120 ;  /* 0x00008f001c7c7a23 */ /* 0x000fe20000010878 */
[----:B------:R-:W-:Y:S01]  /*8d00*/  SHF.R.U32.HI R20, RZ, 0x8, R8 ;  /* 0x00000008ff147819 */ /* 0x000fe20000011608 */
[--C-:B------:R-:W-:Y:S01]  /*8d10*/  FFMA.FTZ R181, R70, c[0x0][0x23c], -R120.reuse ;  /* 0x00008f0046b57a23 */ /* 0x100fe20000010878 */
[----:B------:R-:W-:Y:S01]  /*8d20*/  LOP3.LUT R8, R9, 0xff, RZ, 0xc0, !PT ;  /* 0x000000ff09087812 */ /* 0x000fe200078ec0ff */
[----:B------:R-:W-:Y:S01]  /*8d30*/  FFMA.FTZ R70, R25, c[0x0][0x23c], -R120 ;  /* 0x00008f0019467a23 */ /* 0x000fe20000010878 */
[----:B------:R-:W-:Y:S01]  /*8d40*/  PRMT R21, R21, 0x5410, R68 ;  /* 0x0000541015157816 */ /* 0x000fe20000000044 */
[----:B------:R-:W-:Y:S01]  /*8d50*/  FFMA.FTZ R183, R104, c[0x0][0x23c], -R120 ;  /* 0x00008f0068b77a23 */ /* 0x000fe20000010878 */
[----:B------:R-:W-:Y:S01]  /*8d60*/  PRMT R193, R8, 0x5410, R193 ;  /* 0x0000541008c17816 */ /* 0x000fe200000000c1 */
[----:B------:R-:W-:Y:S01]  /*8d70*/  MUFU.EX2 R124, R124 ;  /* 0x0000007c007c7308 */ /* 0x000fe20000000800 */
[----:B------:R-:W-:-:S02]  /*8d80*/  LOP3.LUT R8, R14, 0xffff, RZ, 0xc0, !PT ;  /* 0x0000ffff0e087812 */ /* 0x000fc400078ec0ff */
[----:B------:R-:W-:-:S05]  /*8d90*/  LOP3.LUT R199, R14, 0xff, RZ, 0xc0, !PT ;  /* 0x000000ff0ec77812 */ /* 0x000fca00078ec0ff */
[----:B------:R-:W4:Y:S01]  /*8da0*/  MUFU.EX2 R181, R181 ;  /* 0x000000b500b57308 */ /* 0x000f220000000800 */
[----:B------:R-:W-:Y:S02]  /*8db0*/  SHF.R.U32.HI R8, RZ, 0x8, R8 ;  /* 0x00000008ff087819 */ /* 0x000fe40000011608 */
[----:B------:R-:W-:-:S05]  /*8dc0*/  LOP3.LUT R30, R30, 0xff, RZ, 0xc0, !PT ;  /* 0x000000ff1e1e7812 */ /* 0x000fca00078ec0ff */
[----:B------:R-:W1:Y:S01]  /*8dd0*/  MUFU.EX2 R179, R179 ;  /* 0x000000b300b37308 */ /* 0x000e620000000800 */
[----:B------:R-:W-:-:S07]  /*8de0*/  PRMT R199, R199, 0x5410, R8 ;  /* 0x00005410c7c77816 */ /* 0x000fce0000000008 */
[----:B------:R-:W-:Y:S08]  /*8df0*/  MUFU.EX2 R70, R70 ;  /* 0x0000004600467308 */ /* 0x000ff00000000800 */
[----:B------:R-:W1:Y:S01]  /*8e00*/  MUFU.EX2 R183, R183 ;  /* 0x000000b700b77308 */ /* 0x000e620000000800 */
[----:B------:R-:W-:Y:S01]  /*8e10*/  LOP3.LUT R185, R198, 0xff, RZ, 0xc0, !PT ;  /* 0x000000ffc6b97812 */ /* 0x000fe200078ec0ff */
[----:B------:R-:W-:Y:S01]  /*8e20*/  HSET2.LE.AND R8, R12, R48, PT ;  /* 0x000000300c087233 */ /* 0x000fe20003803000 */
[----:B------:R-:W-:-:S05]  /*8e30*/  PRMT R247, R30, 0x5410, R247 ;  /* 0x000054101ef77816 */ /* 0x000fca00000000f7 */
[----:B------:R1:W-:Y:S01]  /*8e40*/  MUFU.EX2 R68, R29 ;  /* 0x0000001d00447308 */ /* 0x0003e20000000800 */
[----:B---3--:R-:W-:-:S07]  /*8e50*/  F2FP.PACK_AB R9, R72, R95 ;  /* 0x0000005f4809723e */ /* 0x008fce00000000ff */
[----:B------:R-:W-:Y:S01]  /*8e60*/  MUFU.EX2 R167, R167 ;  /* 0x000000a700a77308 */ /* 0x000fe20000000800 */
[----:B------:R-:W-:-:S07]  /*8e70*/  SHF.R.U32.HI R197, RZ, 0x10, R14 ;  /* 0x00000010ffc57819 */ /* 0x000fce000001160e */
[----:B------:R-:W-:Y:S01]  /*8e80*/  MUFU.EX2 R192, R192 ;  /* 0x000000c000c07308 */ /* 0x000fe20000000800 */
[----:B-1----:R-:W-:-:S07]  /*8e90*/  SHF.R.U32.HI R29, RZ, 0x10, R198 ;  /* 0x00000010ff1d7819 */ /* 0x002fce00000116c6 */
[----:B------:R-:W-:Y:S01]  /*8ea0*/  MUFU.EX2 R71, R71 ;  /* 0x0000004700477308 */ /* 0x000fe20000000800 */
[----:B------:R-:W-:-:S07]  /*8eb0*/  PRMT R185, R185, 0x5410, R22 ;  /* 0x00005410b9b97816 */ /* 0x000fce0000000016 */
[----:B------:R-:W1:Y:S01]  /*8ec0*/  MUFU.EX2 R174, R174 ;  /* 0x000000ae00ae7308 */ /* 0x000e620000000800 */
[----:B------:R-:W-:Y:S01]  /*8ed0*/  SHF.R.U32.HI R187, RZ, 0x18, R198 ;  /* 0x00000018ffbb7819 */ /* 0x000fe200000116c6 */
[----:B------:R-:W-:Y:S01]  /*8ee0*/  FFMA.FTZ R104, R24, c[0x0][0x23c], -R166 ;  /* 0x00008f0018687a23 */ /* 0x000fe200000108a6 */
[----:B------:R-:W-:Y:S02]  /*8ef0*/  LOP3.LUT R22, R29, 0xff, RZ, 0xc0, !PT ;  /* 0x000000ff1d167812 */ /* 0x000fe400078ec0ff */
[----:B------:R-:W-:Y:S01]  /*8f00*/  LOP3.LUT R8, R8, R9, RZ, 0xc0, !PT ;  /* 0x0000000908087212 */ /* 0x000fe200078ec0ff */
[--C-:B------:R-:W-:Y:S01]  /*8f10*/  HSET2.LE.AND R9, R247, R48.reuse, PT ;  /* 0x00000030f7097233 */ /* 0x100fe20003803000 */
[----:B------:R-:W-:Y:S01]  /*8f20*/  PRMT R195, R195, 0x5410, R20 ;  /* 0x00005410c3c37816 */ /* 0x000fe20000000014 */
[----:B------:R-:W-:Y:S01]  /*8f30*/  FFMA.FTZ R25, R59, c[0x0][0x23c], -R166 ;  /* 0x00008f003b197a23 */ /* 0x000fe200000108a6 */
[----:B------:R-:W-:Y:S01]  /*8f40*/  SHF.R.U32.HI R14, RZ, 0x18, R14 ;  /* 0x00000018ff0e7819 */ /* 0x000fe2000001160e */
[--C-:B------:R-:W-:Y:S01]  /*8f50*/  FFMA.FTZ R20, R103, c[0x0][0x23c], -R120.reuse ;  /* 0x00008f0067147a23 */ /* 0x100fe20000010878 */
[----:B------:R-:W-:Y:S01]  /*8f60*/  LOP3.LUT R197, R197, 0xff, RZ, 0xc0, !PT ;  /* 0x000000ffc5c57812 */ /* 0x000fe200078ec0ff */
[--C-:B------:R-:W-:Y:S01]  /*8f70*/  HSET2.LE.AND R10, R205, R48.reuse, PT ;  /* 0x00000030cd0a7233 */ /* 0x100fe20003803000 */
[----:B----4-:R-:W-:Y:S01]  /*8f80*/  F2FP.PACK_AB R24, R181, R124 ;  /* 0x0000007cb518723e */ /* 0x010fe200000000ff */
[--C-:B------:R-:W-:Y:S01]  /*8f90*/  HSET2.LE.AND R11, R245, R48.reuse, PT ;  /* 0x00000030f50b7233 */ /* 0x100fe20003803000 */
[----:B------:R-:W-:Y:S01]  /*8fa0*/  F2FP.PACK_AB R103, R179, R100 ;  /* 0x00000064b367723e */ /* 0x000fe200000000ff */
[----:B------:R-:W-:Y:S01]  /*8fb0*/  FADD.FTZ R118, R26, R27 ;  /* 0x0000001b1a767221 */ /* 0x000fe20000010000 */
[----:B------:R-:W-:Y:S01]  /*8fc0*/  F2FP.PACK_AB R12, R183, R70 ;  /* 0x00000046b70c723e */ /* 0x000fe200000000ff */
[--C-:B------:R-:W-:Y:S01]  /*8fd0*/  HSET2.LE.AND R21, R21, R48.reuse, PT ;  /* 0x0000003015157233 */ /* 0x100fe20003803000 */
[----:B------:R-:W-:Y:S01]  /*8fe0*/  PRMT R187, R22, 0x5410, R187 ;  /* 0x0000541016bb7816 */ /* 0x000fe200000000bb */
[----:B------:R-:W-:Y:S01]  /*8ff0*/  FFMA.FTZ R22, R89, c[0x0][0x23c], -R120 ;  /* 0x00008f0059167a23 */ /* 0x000fe20000010878 */
[----:B------:R-:W-:Y:S01]  /*9000*/  PRMT R197, R197, 0x5410, R14 ;  /* 0x00005410c5c57816 */ /* 0x000fe2000000000e */
[----:B------:R3:W-:Y:S01]  /*9010*/  MUFU.EX2 R89, R25 ;  /* 0x0000001900597308 */ /* 0x0007e20000000800 */
[----:B------:R-:W-:Y:S01]  /*9020*/  LOP3.LUT R9, R9, R24, RZ, 0xc0, !PT ;  /* 0x0000001809097212 */ /* 0x000fe200078ec0ff */
[----:B------:R-:W-:Y:S01]  /*9030*/  FFMA.FTZ R14, R50, c[0x0][0x23c], -R120 ;  /* 0x00008f00320e7a23 */ /* 0x000fe20000010878 */
[----:B------:R-:W-:Y:S01]  /*9040*/  LOP3.LUT R10, R10, R103, RZ, 0xc0, !PT ;  /* 0x000000670a0a7212 */ /* 0x000fe200078ec0ff */
[----:B------:R-:W-:Y:S01]  /*9050*/  HSET2.LE.AND R24, R189, R48, PT ;  /* 0x00000030bd187233 */ /* 0x000fe20003803000 */
[----:B------:R-:W-:Y:S01]  /*9060*/  LOP3.LUT R11, R11, R12, RZ, 0xc0, !PT ;  /* 0x0000000c0b0b7212 */ /* 0x000fe200078ec0ff */
[----:B------:R-:W-:Y:S01]  /*9070*/  FADD.FTZ R120, R90, R107 ;  /* 0x0000006b5a787221 */ /* 0x000fe20000010000 */
[----:B------:R-:W-:Y:S01]  /*9080*/  F2FP.PACK_AB R26, R165, R116 ;  /* 0x00000074a51a723e */ /* 0x000fe200000000ff */
[----:B------:R-:W-:Y:S01]  /*9090*/  FADD.FTZ R207, R207, R246 ;  /* 0x000000f6cfcf7221 */ /* 0x000fe20000010000 */
[----:B-1----:R-:W-:Y:S01]  /*90a0*/  F2FP.PACK_AB R108, R174, R71 ;  /* 0x00000047ae6c723e */ /* 0x002fe200000000ff */
[----:B------:R-:W1:Y:S01]  /*90b0*/  LDSM.16.MT88.4 R28, [R215+0x5800] ;  /* 0x00580000d71c783b */ /* 0x000e620000004200 */
[----:B------:R-:W-:-:S02]  /*90c0*/  F2FP.PACK_AB R103, R61, R68 ;  /* 0x000000443d67723e */ /* 0x000fc400000000ff */
[----:B------:R-:W-:Y:S01]  /*90d0*/  F2FP.PACK_AB R12, R192, R167 ;  /* 0x000000a7c00c723e */ /* 0x000fe200000000ff */
[----:B---3--:R-:W-:Y:S01]  /*90e0*/  HSET2.LE.AND R25, R191, R48, PT ;  /* 0x00000030bf197233 */ /* 0x008fe20003803000 */
[----:B------:R-:W-:Y:S01]  /*90f0*/  FADD.FTZ R107, R194, R201 ;  /* 0x000000c9c26b7221 */ /* 0x000fe20000010000 */
[----:B------:R-:W-:Y:S01]  /*9100*/  LOP3.LUT R26, R21, R26, RZ, 0xc0, !PT ;  /* 0x0000001a151a7212 */ /* 0x000fe200078ec0ff */
[----:B------:R-:W-:Y:S01]  /*9110*/  FADD.FTZ R120, R87, R120 ;  /* 0x0000007857787221 */ /* 0x000fe20000010000 */
[----:B------:R-:W-:Y:S02]  /*9120*/  LOP3.LUT R27, R23, R108, RZ, 0xc0, !PT ;  /* 0x0000006c171b7212 */ /* 0x000fe400078ec0ff */
[----:B------:R-:W-:Y:S02]  /*9130*/  LOP3.LUT R24, R24, R103, RZ, 0xc0, !PT ;  /* 0x0000006718187212 */ /* 0x000fe400078ec0ff */
[----:B------:R-:W-:Y:S01]  /*9140*/  LOP3.LUT R25, R25, R12, RZ, 0xc0, !PT ;  /* 0x0000000c19197212 */ /* 0x000fe200078ec0ff */
[----:B------:R-:W-:-:S02]  /*9150*/  FADD.FTZ R107, R252, R107 ;  /* 0x0000006bfc6b7221 */ /* 0x000fc40000010000 */
[----:B------:R-:W-:Y:S01]  /*9160*/  FADD.FTZ R49, R49, R120 ;  /* 0x0000007831317221 */ /* 0x000fe20000010000 */
[----:B------:R-:W-:Y:S01]  /*9170*/  HMMA.16816.F32 R140, R8, R4, R140 ;  /* 0x00000004088c723c */ /* 0x000fe2000000188c */
[----:B------:R-:W-:-:S07]  /*9180*/  FADD.FTZ R107, R188, R107 ;  /* 0x0000006bbc6b7221 */ /* 0x000fce0000010000 */
[----:B------:R-:W-:Y:S01]  /*9190*/  HMMA.16816.F32 R132, R24, R4, R132 ;  /* 0x000000041884723c */ /* 0x000fe20000001884 */
[----:B------:R-:W-:-:S06]  /*91a0*/  FADD.FTZ R128, R128, R107 ;  /* 0x0000006b80807221 */ /* 0x000fcc0000010000 */
[----:B------:R-:W-:-:S04]  /*91b0*/  FADD.FTZ R4, R44, R49 ;  /* 0x000000312c047221 */ /* 0x000fc80000010000 */
        /* <DEDUP_REMOVED lines=48> */
[----:B------:R3:W-:Y:S01]  /*94c0*/  MUFU.EX2 R87, R113 ;  /* 0x0000007100577308 */ /* 0x0007e20000000800 */
[----:B------:R-:W-:Y:S01]  /*94d0*/  FADD.FTZ R64, R64, R131 ;  /* 0x0000008340407221 */ /* 0x000fe20000010000 */
[----:B------:R-:W-:Y:S01]  /*94e0*/  HMMA.16816.F32 R136, R8, R6, R136 ;  /* 0x000000060888723c */ /* 0x000fe20000001888 */
[----:B------:R-:W-:-:S02]  /*94f0*/  FADD.FTZ R69, R69, R94 ;  /* 0x0000005e45457221 */ /* 0x000fc40000010000 */
[----:B------:R-:W-:Y:S02]  /*9500*/  FADD.FTZ R88, R88, R99 ;  /* 0x0000006358587221 */ /* 0x000fe40000010000 */
[----:B------:R-:W-:Y:S01]  /*9510*/  FADD.FTZ R125, R125, R190 ;  /* 0x000000be7d7d7221 */ /* 0x000fe20000010000 */
[----:B------:R4:W-:Y:S02]  /*9520*/  MUFU.EX2 R90, R114 ;  /* 0x00000072005a7308 */ /* 0x0009e40000000800 */
[----:B-1----:R-:W-:Y:S01]  /*9530*/  HMMA.16816.F32 R148, R8, R28, R148 ;  /* 0x0000001c0894723c */ /* 0x002fe20000001894 */
[----:B------:R-:W-:Y:S02]  /*9540*/  FADD.FTZ R65, R65, R64 ;  /* 0x0000004041417221 */ /* 0x000fe40000010000 */
[----:B------:R-:W-:-:S03]  /*9550*/  FADD.FTZ R69, R74, R69 ;  /* 0x000000454a457221 */ /* 0x000fc60000010000 */
[----:B------:R1:W-:Y:S01]  /*9560*/  MUFU.EX2 R103, R14 ;  /* 0x0000000e00677308 */ /* 0x0003e20000000800 */
[--C-:B---3--:R-:W-:Y:S01]  /*9570*/  HSET2.LE.AND R113, R13, R48.reuse, PT ;  /* 0x000000300d717233 */ /* 0x108fe20003803000 */
[----:B------:R-:W-:Y:S01]  /*9580*/  HMMA.16816.F32 R144, R8, R30, R144 ;  /* 0x0000001e0890723c */ /* 0x000fe20000001890 */
[----:B------:R-:W-:Y:S01]  /*9590*/  LDSM.16.MT88.4 R8, [R215+0x5c00] ;  /* 0x005c0000d708783b */ /* 0x000fe20000004200 */
[----:B------:R-:W-:Y:S01]  /*95a0*/  FADD.FTZ R127, R127, R88 ;  /* 0x000000587f7f7221 */ /* 0x000fe20000010000 */
[----:B----4-:R-:W-:Y:S01]  /*95b0*/  HSET2.LE.AND R114, R15, R48, PT ;  /* 0x000000300f727233 */ /* 0x010fe20003803000 */
[----:B------:R-:W-:Y:S02]  /*95c0*/  FADD.FTZ R125, R186, R125 ;  /* 0x0000007dba7d7221 */ /* 0x000fe40000010000 */
[----:B------:R-:W-:Y:S01]  /*95d0*/  FADD.FTZ R52, R52, R65 ;  /* 0x0000004134347221 */ /* 0x000fe20000010000 */
[----:B-1----:R-:W1:Y:S01]  /*95e0*/  LDSM.16.MT88.4 R12, [R216+0x5c00] ;  /* 0x005c0000d80c783b */ /* 0x002e620000004200 */
[----:B------:R-:W-:Y:S01]  /*95f0*/  FADD.FTZ R78, R78, R69 ;  /* 0x000000454e4e7221 */ /* 0x000fe20000010000 */
[----:B------:R-:W-:Y:S01]  /*9600*/  MUFU.EX2 R73, R73 ;  /* 0x0000004900497308 */ /* 0x000fe20000000800 */
[----:B------:R-:W-:-:S02]  /*9610*/  FADD.FTZ R82, R82, R127 ;  /* 0x0000007f52527221 */ /* 0x000fc40000010000 */
[----:B------:R-:W-:Y:S02]  /*9620*/  FADD.FTZ R92, R92, R125 ;  /* 0x0000007d5c5c7221 */ /* 0x000fe40000010000 */
[----:B------:R-:W-:-:S03]  /*9630*/  FADD.FTZ R63, R63, R52 ;  /* 0x000000343f3f7221 */ /* 0x000fc60000010000 */
[----:B------:R-:W-:Y:S01]  /*9640*/  MUFU.EX2 R50, R122 ;  /* 0x0000007a00327308 */ /* 0x000fe20000000800 */
[----:B------:R-:W-:Y:S02]  /*9650*/  FADD.FTZ R78, R93, R78 ;  /* 0x0000004e5d4e7221 */ /* 0x000fe40000010000 */
[----:B------:R-:W-:Y:S02]  /*9660*/  FADD.FTZ R83, R83, R82 ;  /* 0x0000005253537221 */ /* 0x000fe40000010000 */
[----:B------:R-:W-:-:S03]  /*9670*/  FADD.FTZ R92, R91, R92 ;  /* 0x0000005c5b5c7221 */ /* 0x000fc60000010000 */
[----:B------:R-:W-:Y:S01]  /*9680*/  MUFU.EX2 R59, R126 ;  /* 0x0000007e003b7308 */ /* 0x000fe20000000800 */
[----:B------:R-:W-:Y:S02]  /*9690*/  FADD.FTZ R68, R68, R63 ;  /* 0x0000003f44447221 */ /* 0x000fe40000010000 */
[----:B------:R-:W-:Y:S01]  /*96a0*/  FADD.FTZ R95, R95, R78 ;  /* 0x0000004e5f5f7221 */ /* 0x000fe20000010000 */
[----:B------:R-:W-:Y:S01]  /*96b0*/  HMMA.16816.F32 R152, R24, R6, R152 ;  /* 0x000000061898723c */ /* 0x000fe20000001898 */
[----:B------:R-:W-:-:S03]  /*96c0*/  FADD.FTZ R106, R106, R83 ;  /* 0x000000536a6a7221 */ /* 0x000fc60000010000 */
[----:B------:R-:W3:Y:S01]  /*96d0*/  MUFU.EX2 R79, R79 ;  /* 0x0000004f004f7308 */ /* 0x000ee20000000800 */
[----:B------:R-:W-:Y:S02]  /*96e0*/  FADD.FTZ R105, R105, R92 ;  /* 0x0000005c69697221 */ /* 0x000fe40000010000 */
[----:B------:R-:W-:Y:S01]  /*96f0*/  FADD.FTZ R61, R61, R68 ;  /* 0x000000443d3d7221 */ /* 0x000fe20000010000 */
[----:B------:R-:W-:Y:S04]  /*9700*/  HMMA.16816.F32 R156, R24, R28, R156 ;  /* 0x0000001c189c723c */ /* 0x000fe8000000189c */
[----:B------:R-:W-:Y:S01]  /*9710*/  MUFU.EX2 R75, R75 ;  /* 0x0000004b004b7308 */ /* 0x000fe20000000800 */
[----:B------:R-:W-:-:S03]  /*9720*/  FADD.FTZ R95, R72, R95 ;  /* 0x0000005f485f7221 */ /* 0x000fc60000010000 */
[----:B------:R-:W-:Y:S04]  /*9730*/  HMMA.16816.F32 R160, R24, R30, R160 ;  /* 0x0000001e18a0723c */ /* 0x000fe800000018a0 */
[----:B------:R-:W4:Y:S01]  /*9740*/  MUFU.EX2 R182, R182 ;  /* 0x000000b600b67308 */ /* 0x000f220000000800 */
[----:B------:R-:W-:-:S07]  /*9750*/  FADD.FTZ R175, R175, R106 ;  /* 0x0000006aafaf7221 */ /* 0x000fce0000010000 */
[----:B------:R-:W1:Y:S01]  /*9760*/  MUFU.EX2 R104, R104 ;  /* 0x0000006800687308 */ /* 0x000e620000000800 */
[----:B------:R-:W-:Y:S02]  /*9770*/  FADD.FTZ R105, R110, R105 ;  /* 0x000000696e697221 */ /* 0x000fe40000010000 */
[----:B------:R-:W-:Y:S01]  /*9780*/  FADD.FTZ R116, R116, R61 ;  /* 0x0000003d74747221 */ /* 0x000fe20000010000 */
[----:B------:R-:W-:Y:S01]  /*9790*/  HSET2.LE.AND R195, R195, R48, PT ;  /* 0x00000030c3c37233 */ /* 0x000fe20003803000 */
[----:B------:R-:W-:Y:S02]  /*97a0*/  FADD.FTZ R100, R100, R95 ;  /* 0x0000005f64647221 */ /* 0x000fe40000010000 */
[----:B------:R-:W-:Y:S01]  /*97b0*/  FADD.FTZ R66, R66, R175 ;  /* 0x000000af42427221 */ /* 0x000fe20000010000 */
[----:B------:R1:W1:Y:S01]  /*97c0*/  MUFU.EX2 R108, R22 ;  /* 0x00000016006c7308 */ /* 0x0002620000000800 */
[----:B------:R-:W-:Y:S02]  /*97d0*/  FADD.FTZ R76, R76, R105 ;  /* 0x000000694c4c7221 */ /* 0x000fe40000010000 */
[----:B------:R-:W-:-:S02]  /*97e0*/  FADD.FTZ R116, R165, R116 ;  /* 0x00000074a5747221 */ /* 0x000fc40000010000 */
[----:B------:R-:W-:-:S03]  /*97f0*/  FADD.FTZ R100, R179, R100 ;  /* 0x00000064b3647221 */ /* 0x000fc60000010000 */
[----:B------:R2:W-:Y:S01]  /*9800*/  MUFU.EX2 R47, R20 ;  /* 0x00000014002f7308 */ /* 0x0005e20000000800 */
[----:B------:R-:W-:Y:S01]  /*9810*/  FADD.FTZ R67, R67, R66 ;  /* 0x0000004243437221 */ /* 0x000fe20000010000 */
[----:B------:R-:W-:Y:S01]  /*9820*/  HSET2.LE.AND R193, R193, R48, PT ;  /* 0x00000030c1c17233 */ /* 0x000fe20003803000 */
[----:B------:R-:W-:Y:S01]  /*9830*/  FADD.FTZ R77, R77, R76 ;  /* 0x0000004c4d4d7221 */ /* 0x000fe20000010000 */
[----:B---3--:R-:W-:Y:S02]  /*9840*/  F2FP.PACK_AB R5, R79, R176 ;  /* 0x000000b04f05723e */ /* 0x008fe400000000ff */
[----:B-1----:R-:W-:Y:S01]  /*9850*/  F2FP.PACK_AB R22, R59, R50 ;  /* 0x000000323b16723e */ /* 0x002fe200000000ff */
[----:B------:R-:W-:-:S03]  /*9860*/  FADD.FTZ R54, R54, R67 ;  /* 0x0000004336367221 */ /* 0x000fc60000010000 */
[----:B------:R-:W-:Y:S02]  /*9870*/  LOP3.LUT R7, R113, R22, RZ, 0xc0, !PT ;  /* 0x0000001671077212 */ /* 0x000fe400078ec0ff */
[----:B--2---:R-:W-:Y:S01]  /*9880*/  F2FP.PACK_AB R20, R184, R73 ;  /* 0x00000049b814723e */ /* 0x004fe200000000ff */
[----:B------:R-:W-:Y:S01]  /*9890*/  FADD.FTZ R73, R73, R116 ;  /* 0x0000007449497221 */ /* 0x000fe20000010000 */
[----:B----4-:R-:W-:Y:S02]  /*98a0*/  F2FP.PACK_AB R22, R182, R75 ;  /* 0x0000004bb616723e */ /* 0x010fe400000000ff */
[----:B------:R-:W-:Y:S02]  /*98b0*/  LOP3.LUT R4, R195, R20, RZ, 0xc0, !PT ;  /* 0x00000014c3047212 */ /* 0x000fe400078ec0ff */
[----:B------:R-:W-:Y:S01]  /*98c0*/  F2FP.PACK_AB R20, R104, R89 ;  /* 0x000000596814723e */ /* 0x000fe200000000ff */
[----:B------:R-:W-:Y:S01]  /*98d0*/  FADD.FTZ R89, R89, R100 ;  /* 0x0000006459597221 */ /* 0x000fe20000010000 */
[----:B------:R-:W-:Y:S01]  /*98e0*/  LOP3.LUT R6, R114, R5, RZ, 0xc0, !PT ;  /* 0x0000000572067212 */ /* 0x000fe200078ec0ff */
[----:B------:R-:W-:Y:S01]  /*98f0*/  FADD.FTZ R112, R112, R77 ;  /* 0x0000004d70707221 */ /* 0x000fe20000010000 */
[----:B------:R-:W-:Y:S01]  /*9900*/  LOP3.LUT R5, R193, R22, RZ, 0xc0, !PT ;  /* 0x00000016c1057212 */ /* 0x000fe200078ec0ff */
[----:B------:R-:W-:-:S02]  /*9910*/  FADD.FTZ R73, R184, R73 ;  /* 0x00000049b8497221 */ /* 0x000fc40000010000 */
[----:B------:R-:W-:Y:S02]  /*9920*/  FADD.FTZ R104, R104, R89 ;  /* 0x0000005968687221 */ /* 0x000fe40000010000 */
[----:B------:R-:W-:Y:S02]  /*9930*/  FADD.FTZ R54, R117, R54 ;  /* 0x0000003675367221 */ /* 0x000fe40000010000 */
[----:B------:R-:W-:Y:S01]  /*9940*/  FADD.FTZ R85, R85, R112 ;  /* 0x0000007055557221 */ /* 0x000fe20000010000 */
[----:B------:R-:W1:Y:S01]  /*9950*/  MUFU.EX2 R44, R111 ;  /* 0x0000006f002c7308 */ /* 0x000e620000000800 */
[----:B------:R-:W-:Y:S01]  /*9960*/  F2FP.PACK_AB R22, R90, R87 ;  /* 0x000000575a16723e */ /* 0x000fe200000000ff */
[----:B------:R-:W-:Y:S02]  /*9970*/  FADD.FTZ R176, R176, R73 ;  /* 0x00000049b0b07221 */ /* 0x000fe40000010000 */
[----:B------:R-:W-:Y:S01]  /*9980*/  FADD.FTZ R87, R87, R104 ;  /* 0x0000006857577221 */ /* 0x000fe20000010000 */
[----:B------:R-:W-:Y:S01]  /*9990*/  HMMA.16816.F32 R132, R4, R12, R132 ;  /* 0x0000000c0484723c */ /* 0x000fe20000001884 */
[----:B------:R-:W-:-:S02]  /*99a0*/  FADD.FTZ R167, R167, R54 ;  /* 0x00000036a7a77221 */ /* 0x000fc40000010000 */
[----:B------:R-:W-:Y:S02]  /*99b0*/  FADD.FTZ R124, R124, R85 ;  /* 0x000000557c7c7221 */ /* 0x000fe40000010000 */
[----:B------:R-:W-:-:S03]  /*99c0*/  FADD.FTZ R130, R90, R87 ;  /* 0x000000575a827221 */ /* 0x000fc60000010000 */
[----:B------:R-:W-:Y:S01]  /*99d0*/  HMMA.16816.F32 R152, R4, R14, R152 ;  /* 0x0000000e0498723c */ /* 0x000fe20000001898 */
[----:B------:R-:W-:Y:S02]  /*99e0*/  FADD.FTZ R192, R192, R167 ;  /* 0x000000a7c0c07221 */ /* 0x000fe40000010000 */
[----:B------:R-:W-:-:S05]  /*99f0*/  FADD.FTZ R181, R181, R124 ;  /* 0x0000007cb5b57221 */ /* 0x000fca0000010000 */
[----:B------:R-:W-:Y:S01]  /*9a00*/  HMMA.16816.F32 R156, R4, R8, R156 ;  /* 0x00000008049c723c */ /* 0x000fe2000000189c */
[----:B------:R-:W-:-:S07]  /*9a10*/  HSET2.LE.AND R21, R197, R48, PT ;  /* 0x00000030c5157233 */ /* 0x000fce0003803000 */
[----:B------:R-:W-:Y:S01]  /*9a20*/  HMMA.16816.F32 R160, R4, R10, R160 ;  /* 0x0000000a04a0723c */ /* 0x000fe200000018a0 */
[----:B------:R-:W-:-:S06]  /*9a30*/  FADD.FTZ R71, R71, R192 ;  /* 0x000000c047477221 */ /* 0x000fcc0000010000 */
[----:B------:R-:W-:Y:S01]  /*9a40*/  FADD.FTZ R4, R79, R176 ;  /* 0x000000b04f047221 */ /* 0x000fe20000010000 */
[----:B------:R-:W-:Y:S01]  /*9a50*/  F2FP.PACK_AB R28, R108, R103 ;  /* 0x000000676c1c723e */ /* 0x000fe200000000ff */
[----:B------:R-:W-:-:S03]  /*9a60*/  FADD.FTZ R70, R70, R181 ;  /* 0x000000b546467221 */ /* 0x000fc60000010000 */
[----:B------:R2:W-:Y:S04]  /*9a70*/  STL [R1+0x10], R4 ;  /* 0x0000100401007387 */ /* 0x0005e80000100800 */
[----:B------:R2:W-:Y:S01]  /*9a80*/  STL [R1+0x14], R130 ;  /* 0x0000148201007387 */ /* 0x0005e20000100800 */
[----:B------:R-:W-:Y:S01]  /*9a90*/  FADD.FTZ R174, R174, R71 ;  /* 0x00000047aeae7221 */ /* 0x000fe20000010000 */
[--C-:B------:R-:W-:Y:S01]  /*9aa0*/  HSET2.LE.AND R185, R185, R48.reuse, PT ;  /* 0x00000030b9b97233 */ /* 0x100fe20003803000 */
[----:B------:R-:W-:Y:S01]  /*9ab0*/  FADD.FTZ R70, R183, R70 ;  /* 0x00000046b7467221 */ /* 0x000fe20000010000 */
[--C-:B------:R-:W-:Y:S01]  /*9ac0*/  HSET2.LE.AND R23, R187, R48.reuse, PT ;  /* 0x00000030bb177233 */ /* 0x100fe20003803000 */
[----:B------:R-:W-:Y:S01]  /*9ad0*/  LOP3.LUT R21, R21, R28, RZ, 0xc0, !PT ;  /* 0x0000001c15157212 */ /* 0x000fe200078ec0ff */
[----:B------:R-:W-:Y:S01]  /*9ae0*/  HSET2.LE.AND R199, R199, R48, PT ;  /* 0x00000030c7c77233 */ /* 0x000fe20003803000 */
[----:B-1----:R-:W-:Y:S01]  /*9af0*/  F2FP.PACK_AB R28, R44, R47 ;  /* 0x0000002f2c1c723e */ /* 0x002fe200000000ff */
[----:B------:R-:W-:-:S02]  /*9b00*/  FADD.FTZ R75, R75, R174 ;  /* 0x000000ae4b4b7221 */ /* 0x000fc40000010000 */
[----:B------:R-:W-:Y:S01]  /*9b10*/  FADD.FTZ R103, R103, R70 ;  /* 0x0000004667677221 */ /* 0x000fe20000010000 */
[----:B------:R-:W-:Y:S02]  /*9b20*/  LOP3.LUT R20, R199, R20, RZ, 0xc0, !PT ;  /* 0x00000014c7147212 */ /* 0x000fe400078ec0ff */
[----:B------:R-:W-:Y:S02]  /*9b30*/  LOP3.LUT R22, R185, R22, RZ, 0xc0, !PT ;  /* 0x00000016b9167212 */ /* 0x000fe400078ec0ff */
[----:B------:R-:W-:Y:S01]  /*9b40*/  LOP3.LUT R23, R23, R28, RZ, 0xc0, !PT ;  /* 0x0000001c17177212 */ /* 0x000fe200078ec0ff */
[----:B------:R-:W-:Y:S02]  /*9b50*/  FADD.FTZ R75, R182, R75 ;  /* 0x0000004bb64b7221 */ /* 0x000fe40000010000 */
[----:B------:R-:W-:Y:S02]  /*9b60*/  FADD.FTZ R108, R108, R103 ;  /* 0x000000676c6c7221 */ /* 0x000fe40000010000 */
[----:B------:R-:W-:-:S02]  /*9b70*/  FADD.FTZ R50, R50, R75 ;  /* 0x0000004b32327221 */ /* 0x000fc40000010000 */
[----:B------:R-:W-:Y:S01]  /*9b80*/  FADD.FTZ R47, R47, R108 ;  /* 0x0000006c2f2f7221 */ /* 0x000fe20000010000 */
[----:B------:R-:W-:Y:S01]  /*9b90*/  HMMA.16816.F32 R140, R20, R12, R140 ;  /* 0x0000000c148c723c */ /* 0x000fe2000000188c */
[----:B------:R-:W-:Y:S02]  /*9ba0*/  FADD.FTZ R252, R59, R50 ;  /* 0x000000323bfc7221 */ /* 0x000fe40000010000 */
[----:B------:R-:W-:-:S05]  /*9bb0*/  FADD.FTZ R241, R44, R47 ;  /* 0x0000002f2cf17221 */ /* 0x000fca0000010000 */
[C---:B------:R-:W-:Y:S08]  /*9bc0*/  HMMA.16816.F32 R136, R20.reuse, R14, R136 ;  /* 0x0000000e1488723c */ /* 0x040ff00000001888 */
[C---:B------:R-:W-:Y:S08]  /*9bd0*/  HMMA.16816.F32 R148, R20.reuse, R8, R148 ;  /* 0x000000081494723c */ /* 0x040ff00000001894 */
[----:B------:R-:W-:Y:S01]  /*9be0*/  HMMA.16816.F32 R144, R20, R10, R144 ;  /* 0x0000000a1490723c */ /* 0x000fe20000001890 */
[----:B------:R-:W-:Y:S07]  /*9bf0*/  @!P0 BRA `(.L_x_743) ;  /* 0x00007a7000008947 */ /* 0x000fee0003800000 */
[----:B--2---:R-:W-:Y:S01]  /*9c00*/  UIADD3 UR23, UR28, -0x2, URZ ;  /* 0xfffffffe1c177890 */ /* 0x004fe2000fffe03f */
[----:B------:R-:W-:-:S04]  /*9c10*/  DEPBAR.LE SB0, 0x0 ;  /* 0x000080000000791a */ /* 0x000fc80000000000 */
[----:B------:R-:W-:Y:S01]  /*9c20*/  USHF.R.S32.HI UR5, URZ, 0x1f, UR23 ;  /* 0x0000001f3f057899 */ /* 0x000fe20008011417 */
[----:B------:R-:W-:Y:S01]  /*9c30*/  IMAD.U32 R5, RZ, RZ, UR23 ;  /* 0x00000017ff057e24 */ /* 0x000fe2000f8e00ff */
[----:B------:R-:W-:Y:S01]  /*9c40*/  UIMAD UR29, UR20, UR23, URZ ;  /* 0x00000017141d72a4 */ /* 0x000fe2000f8e023f */
[----:B------:R-:W-:Y:S01]  /*9c50*/  IMAD.U32 R18, RZ, RZ, UR23 ;  /* 0x00000017ff127e24 */ /* 0x000fe2000f8e00ff */
[----:B------:R-:W-:Y:S01]  /*9c60*/  UISETP.GT.AND UP0, UPT, UR23, UR19, UPT ;  /* 0x000000131700728c */ /* 0x000fe2000bf04270 */
[----:B-----5:R-:W-:Y:S01]  /*9c70*/  IMAD.WIDE.U32 R8, R5, UR21, R172 ;  /* 0x0000001505087c25 */ /* 0x020fe2000f8e00ac */
[----:B------:R-:W-:Y:S02]  /*9c80*/  UIMAD UR5, UR5, UR21, UR29 ;  /* 0x00000015050572a4 */ /* 0x000fe4000f8e021d */
[----:B------:R-:W-:Y:S01]  /*9c90*/  USHF.L.U32 UR29, UR4, 0x6, URZ ;  /* 0x00000006041d7899 */ /* 0x000fe2000800063f */
[----:B------:R-:W-:Y:S01]  /*9ca0*/  IMAD.U32 R5, RZ, RZ, UR4 ;  /* 0x00000004ff057e24 */ /* 0x000fe2000f8e00ff */
[----:B------:R-:W-:Y:S01]  /*9cb0*/  BAR.SYNC.DEFER_BLOCKING 0x0 ;  /* 0x0000000000007b1d */ /* 0x000fe20000010000 */
[----:B------:R-:W-:Y:S01]  /*9cc0*/  LEA R6, P0, R8, c[0x0][0x170], 0x1 ;  /* 0x00005c0008067a11 */ /* 0x000fe200078008ff */
[----:B------:R-:W-:Y:S01]  /*9cd0*/  IMAD R129, R18, 0x80, R237 ;  /* 0x0000008012817824 */ /* 0x000fe200078e02ed */
[----:B------:R-:W-:-:S02]  /*9ce0*/  IADD3 R4, R9, UR5, RZ ;  /* 0x0000000509047c10 */ /* 0x000fc4000fffe0ff */
[----:B------:R-:W-:Y:S02]  /*9cf0*/  SHF.L.U64.HI R5, R5, 0x6, R164 ;  /* 0x0000000605057819 */ /* 0x000fe400000102a4 */
[----:B------:R-:W-:Y:S02]  /*9d00*/  LEA.HI.X R7, R8, c[0x0][0x174], R4, 0x1, P0 ;  /* 0x00005d0008077a11 */ /* 0x000fe400000f0c04 */
[----:B------:R-:W-:Y:S02]  /*9d10*/  IADD3 R10, P0, R6, UR29, RZ ;  /* 0x0000001d060a7c10 */ /* 0x000fe4000ff1e0ff */
[C---:B------:R-:W-:Y:S02]  /*9d20*/  ISETP.GE.AND P5, PT, R129.reuse, R232, PT ;  /* 0x000000e88100720c */ /* 0x040fe40003fa6270 */
[----:B------:R-:W-:Y:S01]  /*9d30*/  IADD3 R18, R129, 0x1, RZ ;  /* 0x0000000181127810 */ /* 0x000fe20007ffe0ff */
[----:B------:R-:W-:Y:S01]  /*9d40*/  IMAD.X R11, R5, 0x1, R7, P0 ;  /* 0x00000001050b7824 */ /* 0x000fe200000e0607 */
[----:B------:R-:W-:-:S02]  /*9d50*/  IADD3 R8, P0, R10, UR29, RZ ;  /* 0x0000001d0a087c10 */ /* 0x000fc4000ff1e0ff */
[----:B------:R-:W-:Y:S02]  /*9d60*/  ISETP.LT.OR P5, PT, R129, R233, P5 ;  /* 0x000000e98100720c */ /* 0x000fe40002fa1670 */
[----:B------:R-:W-:Y:S01]  /*9d70*/  ISETP.GE.AND P3, PT, R18, R232, PT ;  /* 0x000000e81200720c */ /* 0x000fe20003f66270 */
[--C-:B------:R-:W-:Y:S01]  /*9d80*/  IMAD.X R9, R11, 0x1, R5.reuse, P0 ;  /* 0x000000010b097824 */ /* 0x100fe200000e0605 */
[----:B------:R-:W-:Y:S02]  /*9d90*/  IADD3 R4, P0, R8, UR29, RZ ;  /* 0x0000001d08047c10 */ /* 0x000fe4000ff1e0ff */
[C---:B------:R-:W-:Y:S01]  /*9da0*/  ISETP.GE.AND P6, PT, R18.reuse, R228, PT ;  /* 0x000000e41200720c */ /* 0x040fe20003fc6270 */
[----:B------:R-:W-:Y:S01]  /*9db0*/  @!PT LDS RZ, [RZ] ;  /* 0x00000000fffff984 */ /* 0x000fe20000000800 */
[----:B------:R-:W-:Y:S01]  /*9dc0*/  @!PT LDS RZ, [RZ] ;  /* 0x00000000fffff984 */ /* 0x000fe20000000800 */
[----:B------:R-:W-:Y:S01]  /*9dd0*/  @!PT LDS RZ, [RZ] ;  /* 0x00000000fffff984 */ /* 0x000fe20000000800 */
[----:B------:R1:W-:Y:S01]  /*9de0*/  LDGSTS.E.BYPASS.LTC128B.128 [R223+0x4000], [R6.64] ;  /* 0x0400000006df7fae */ /* 0x0003e2000b901d58 */
[C---:B------:R-:W-:Y:S01]  /*9df0*/  ISETP.GE.AND P2, PT, R18.reuse, R226, PT ;  /* 0x000000e21200720c */ /* 0x040fe20003f46270 */
[----:B------:R-:W-:Y:S01]  /*9e00*/  IMAD.X R5, R9, 0x1, R5, P0 ;  /* 0x0000000109057824 */ /* 0x000fe200000e0605 */
[-C--:B------:R-:W-:Y:S01]  /*9e10*/  ISETP.GE.AND P0, PT, R18, R230.reuse, PT ;  /* 0x000000e61200720c */ /* 0x080fe20003f06270 */
[----:B------:R2:W-:Y:S01]  /*9e20*/  LDGSTS.E.BYPASS.LTC128B.128 [R223+0x4800], [R10.64] ;  /* 0x048000000adf7fae */ /* 0x0005e2000b901d58 */
[----:B------:R-:W-:-:S02]  /*9e30*/  ISETP.GE.AND P1, PT, R129, R230, PT ;  /* 0x000000e68100720c */ /* 0x000fc40003f26270 */
[C---:B------:R-:W-:Y:S01]  /*9e40*/  ISETP.GE.AND P4, PT, R129.reuse, R228, PT ;  /* 0x000000e48100720c */ /* 0x040fe20003f86270 */
[----:B------:R2:W-:Y:S01]  /*9e50*/  LDGSTS.E.BYPASS.LTC128B.128 [R223+0x5000], [R8.64] ;  /* 0x0500000008df7fae */ /* 0x0005e2000b901d58 */
[C---:B------:R-:W-:Y:S02]  /*9e60*/  ISETP.LT.OR P3, PT, R18.reuse, R233, P3 ;  /* 0x000000e91200720c */ /* 0x040fe40001f61670 */
[C---:B------:R-:W-:Y:S01]  /*9e70*/  ISETP.LT.OR P0, PT, R18.reuse, R231, P0 ;  /* 0x000000e71200720c */ /* 0x040fe20000701670 */
[----:B------:R1:W-:Y:S01]  /*9e80*/  LDGSTS.E.BYPASS.LTC128B.128 [R223+0x5800], [R4.64] ;  /* 0x0580000004df7fae */ /* 0x0003e2000b901d58 */
[C---:B------:R-:W-:Y:S02]  /*9e90*/  ISETP.LT.OR P6, PT, R18.reuse, R229, P6 ;  /* 0x000000e51200720c */ /* 0x040fe400037c1670 */
[----:B------:R-:W-:Y:S01]  /*9ea0*/  ISETP.LT.OR P2, PT, R18, R227, P2 ;  /* 0x000000e31200720c */ /* 0x000fe20001741670 */
[----:B------:R-:W-:Y:S01]  /*9eb0*/  LDSM.16.M88.4 R72, [R220] ;  /* 0x00000000dc48783b */ /* 0x000fe20000000200 */
[----:B------:R-:W-:-:S02]  /*9ec0*/  ISETP.LT.OR P1, PT, R129, R231, P1 ;  /* 0x000000e78100720c */ /* 0x000fc40000f21670 */
[C---:B------:R-:W-:Y:S01]  /*9ed0*/  ISETP.LT.OR P4, PT, R129.reuse, R229, P4 ;  /* 0x000000e58100720c */ /* 0x040fe20002781670 */
[----:B------:R-:W3:Y:S01]  /*9ee0*/  LDSM.16.M88.4 R32, [R219+0x2000] ;  /* 0x00200000db20783b */ /* 0x000ee20000000200 */
[C---:B------:R-:W-:Y:S02]  /*9ef0*/  IADD3 R18, R129.reuse, 0x8, RZ ;  /* 0x0000000881127810 */ /* 0x040fe40007ffe0ff */
[----:B------:R-:W-:Y:S01]  /*9f00*/  IADD3 R96, R129, 0x50, RZ ;  /* 0x0000005081607810 */ /* 0x000fe20007ffe0ff */
[----:B------:R-:W4:Y:S04]  /*9f10*/  LDSM.16.M88.4 R68, [R220+0x1000] ;  /* 0x00100000dc44783b */ /* 0x000f280000000200 */
[----:B------:R-:W-:Y:S04]  /*9f20*/  LDSM.16.M88.4 R64, [R218] ;  /* 0x00000000da40783b */ /* 0x000fe80000000200 */
[----:B------:R-:W1:Y:S04]  /*9f30*/  LDSM.16.M88.4 R56, [R217] ;  /* 0x00000000d938783b */ /* 0x000e680000000200 */
[----:B------:R-:W1:Y:S04]  /*9f40*/  LDSM.16.M88.4 R12, [R219+0x2400] ;  /* 0x00240000db0c783b */ /* 0x000e680000000200 */
[----:B------:R-:W1:Y:S04]  /*9f50*/  LDSM.16.M88.4 R60, [R218+0x1000] ;  /* 0x00100000da3c783b */ /* 0x000e680000000200 */
[----:B------:R-:W1:Y:S04]  /*9f60*/  LDSM.16.M88.4 R52, [R214] ;  /* 0x00000000d634783b */ /* 0x000e680000000200 */
[----:B------:R-:W2:Y:S04]  /*9f70*/  LDSM.16.M88.4 R76, [R219+0x2800] ;  /* 0x00280000db4c783b */ /* 0x000ea80000000200 */
[----:B------:R-:W1:Y:S04]  /*9f80*/  LDSM.16.M88.4 R48, [R213] ;  /* 0x00000000d530783b */ /* 0x000e680000000200 */
[----:B------:R-:W0:Y:S01]  /*9f90*/  LDGDEPBAR ;  /* 0x00000000000079af */ /* 0x000e220000000000 */
[-C--:B---3--:R-:W-:Y:S08]  /*9fa0*/  HMMA.16816.F32 R44, R72, R32.reuse, RZ ;  /* 0x00000020482c723c */ /* 0x088ff000000018ff */
[C---:B----4-:R-:W-:Y:S08]  /*9fb0*/  HMMA.16816.F32 R40, R68.reuse, R32, RZ ;  /* 0x000000204428723c */ /* 0x050ff000000018ff */
[-C--:B------:R-:W-:Y:S08]  /*9fc0*/  HMMA.16816.F32 R36, R68, R34.reuse, RZ ;  /* 0x000000224424723c */ /* 0x080ff000000018ff */
[----:B------:R-:W-:Y:S08]  /*9fd0*/  HMMA.16816.F32 R32, R72, R34, RZ ;  /* 0x000000224820723c */ /* 0x000ff000000018ff */
[----:B-1----:R-:W-:Y:S08]  /*9fe0*/  HMMA.16816.F32 R44, R64, R56, R44 ;  /* 0x00000038402c723c */ /* 0x002ff0000000182c */
[----:B------:R-:W-:Y:S08]  /*9ff0*/  HMMA.16816.F32 R28, R72, R12, RZ ;  /* 0x0000000c481c723c */ /* 0x000ff000000018ff */
[----:B------:R-:W-:Y:S08]  /*a000*/  HMMA.16816.F32 R40, R60, R56, R40 ;  /* 0x000000383c28723c */ /* 0x000ff00000001828 */
[----:B------:R-:W-:Y:S01]  /*a010*/  HMMA.16816.F32 R24, R68, R12, RZ ;  /* 0x0000000c4418723c */ /* 0x000fe200000018ff */
[----:B------:R-:W-:-:S02]  /*a020*/  FSEL R116, R44, -INF , !P5 ;  /* 0xff8000002c747808 */ /* 0x000fc40006800000 */
[C---:B------:R-:W-:Y:S02]  /*a030*/  ISETP.GE.AND P5, PT, R129.reuse, R226, PT ;  /* 0x000000e28100720c */ /* 0x040fe40003fa6270 */
[C---:B------:R-:W-:Y:S02]  /*a040*/  IADD3 R44, R129.reuse, 0x9, RZ ;  /* 0x00000009812c7810 */ /* 0x040fe40007ffe0ff */
[----:B------:R-:W-:Y:S01]  /*a050*/  ISETP.LT.OR P5, PT, R129, R227, P5 ;  /* 0x000000e38100720c */ /* 0x000fe20002fa1670 */
[----:B------:R-:W-:Y:S01]  /*a060*/  HMMA.16816.F32 R36, R60, R58, R36 ;  /* 0x0000003a3c24723c */ /* 0x000fe20000001824 */
[----:B------:R-:W-:Y:S02]  /*a070*/  FSEL R117, R45, -INF , !P3 ;  /* 0xff8000002d757808 */ /* 0x000fe40005800000 */
[----:B------:R-:W-:Y:S02]  /*a080*/  FSEL R128, R46, -INF , !P1 ;  /* 0xff8000002e807808 */ /* 0x000fe40004800000 */
[----:B------:R-:W-:-:S02]  /*a090*/  FSEL R123, R47, -INF , !P0 ;  /* 0xff8000002f7b7808 */ /* 0x000fc40004000000 */
[----:B------:R-:W-:Y:S01]  /*a0a0*/  ISETP.GE.AND P1, PT, R18, R232, PT ;  /* 0x000000e81200720c */ /* 0x000fe20003f26270 */
[----:B------:R-:W-:Y:S01]  /*a0b0*/  HMMA.16816.F32 R32, R64, R58, R32 ;  /* 0x0000003a4020723c */ /* 0x000fe20000001820 */
[----:B------:R-:W-:Y:S01]  /*a0c0*/  FSEL R121, R40, -INF , !P4 ;  /* 0xff80000028797808 */ /* 0x000fe20006000000 */
[----:B------:R-:W1:Y:S01]  /*a0d0*/  LDSM.16.M88.4 R56, [R219+0x2c00] ;  /* 0x002c0000db38783b */ /* 0x000e620000000200 */
[----:B------:R-:W-:Y:S02]  /*a0e0*/  FSEL R127, R42, -INF , !P5 ;  /* 0xff8000002a7f7808 */ /* 0x000fe40006800000 */
[C---:B------:R-:W-:Y:S02]  /*a0f0*/  ISETP.GE.AND P3, PT, R18.reuse, R230, PT ;  /* 0x000000e61200720c */ /* 0x040fe40003f66270 */
[C---:B------:R-:W-:Y:S01]  /*a100*/  ISETP.GE.AND P0, PT, R18.reuse, R228, PT ;  /* 0x000000e41200720c */ /* 0x040fe20003f06270 */
[----:B------:R-:W-:Y:S01]  /*a110*/  HMMA.16816.F32 R20, R68, R14, RZ ;  /* 0x0000000e4414723c */ /* 0x000fe200000018ff */
[----:B------:R-:W-:-:S02]  /*a120*/  ISETP.GE.AND P4, PT, R18, R226, PT ;  /* 0x000000e21200720c */ /* 0x000fc40003f86270 */
[----:B------:R-:W-:Y:S02]  /*a130*/  ISETP.GE.AND P5, PT, R44, R228, PT ;  /* 0x000000e42c00720c */ /* 0x000fe40003fa6270 */
[C---:B------:R-:W-:Y:S02]  /*a140*/  ISETP.LT.OR P1, PT, R18.reuse, R233, P1 ;  /* 0x000000e91200720c */ /* 0x040fe40000f21670 */
[C---:B------:R-:W-:Y:S01]  /*a150*/  ISETP.LT.OR P3, PT, R18.reuse, R231, P3 ;  /* 0x000000e71200720c */ /* 0x040fe20001f61670 */
[----:B------:R-:W-:Y:S01]  /*a160*/  HMMA.16816.F32 R12, R72, R14, RZ ;  /* 0x0000000e480c723c */ /* 0x000fe200000018ff */
[C---:B------:R-:W-:Y:S02]  /*a170*/  ISETP.LT.OR P0, PT, R18.reuse, R229, P0 ;  /* 0x000000e51200720c */ /* 0x040fe40000701670 */
[----:B------:R-:W-:Y:S02]  /*a180*/  ISETP.LT.OR P4, PT, R18, R227, P4 ;  /* 0x000000e31200720c */ /* 0x000fe40002781670 */
[----:B------:R-:W-:-:S02]  /*a190*/  ISETP.LT.OR P5, PT, R44, R229, P5 ;  /* 0x000000e52c00720c */ /* 0x000fc40002fa1670 */
[----:B------:R-:W-:Y:S01]  /*a1a0*/  IADD3 R18, R129, 0x10, RZ ;  /* 0x0000001081127810 */ /* 0x000fe20007ffe0ff */
[----:B------:R-:W-:Y:S01]  /*a1b0*/  HMMA.16816.F32 R28, R64, R52, R28 ;  /* 0x00000034401c723c */ /* 0x000fe2000000181c */
[----:B------:R-:W-:Y:S02]  /*a1c0*/  FSEL R124, R41, -INF , !P6 ;  /* 0xff800000297c7808 */ /* 0x000fe40007000000 */
[----:B------:R-:W-:Y:S02]  /*a1d0*/  FSEL R126, R43, -INF , !P2 ;  /* 0xff8000002b7e7808 */ /* 0x000fe40005000000 */
[----:B------:R-:W-:Y:S01]  /*a1e0*/  FSEL R175, R36, -INF , !P0 ;  /* 0xff80000024af7808 */ /* 0x000fe20004000000 */
[----:B------:R-:W3:Y:S01]  /*a1f0*/  LDSM.16.M88.4 R40, [R212] ;  /* 0x00000000d428783b */ /* 0x000ee20000000200 */
[----:B------:R-:W-:Y:S01]  /*a200*/  FSEL R174, R38, -INF , !P4 ;  /* 0xff80000026ae7808 */ /* 0x000fe20006000000 */
[----:B--2---:R-:W-:Y:S01]  /*a210*/  HMMA.16816.F32 R8, R72, R76, RZ ;  /* 0x0000004c4808723c */ /* 0x004fe200000018ff */
        /* <DEDUP_REMOVED lines=8> */
[C---:B------:R-:W-:Y:S01]  /*a2a0*/  ISETP.GE.AND P1, PT, R18.reuse, R230, PT ;  /* 0x000000e61200720c */ /* 0x040fe20003f26270 */
[----:B------:R-:W-:Y:S01]  /*a2b0*/  HMMA.16816.F32 R4, R68, R76, RZ ;  /* 0x0000004c4404723c */ /* 0x000fe200000018ff */
[C---:B------:R-:W-:Y:S02]  /*a2c0*/  ISETP.GE.AND P3, PT, R18.reuse, R228, PT ;  /* 0x000000e41200720c */ /* 0x040fe40003f66270 */
[----:B------:R-:W-:Y:S02]  /*a2d0*/  ISETP.GE.AND P5, PT, R18, R226, PT ;  /* 0x000000e21200720c */ /* 0x000fe40003fa6270 */
[C---:B------:R-:W-:Y:S02]  /*a2e0*/  ISETP.LT.OR P6, PT, R44.reuse, R233, P6 ;  /* 0x000000e92c00720c */ /* 0x040fe400037c1670 */
[C---:B------:R-:W-:Y:S01]  /*a2f0*/  ISETP.LT.OR P2, PT, R44.reuse, R231, P2 ;  /* 0x000000e72c00720c */ /* 0x040fe20001741670 */
[----:B------:R-:W-:Y:S01]  /*a300*/  HMMA.16816.F32 R20, R60, R54, R20 ;  /* 0x000000363c14723c */ /* 0x000fe20000001814 */
        /* <DEDUP_REMOVED lines=9> */
[----:B------:R-:W-:Y:S01]  /*a3a0*/  HMMA.16816.F32 R52, R68, R78, RZ ;  /* 0x0000004e4434723c */ /* 0x000fe200000018ff */
[----:B------:R-:W-:Y:S01]  /*a3b0*/  FSEL R188, R35, -INF , !P2 ;  /* 0xff80000023bc7808 */ /* 0x000fe20005000000 */
[----:B------:R-:W2:Y:S01]  /*a3c0*/  LDSM.16.M88.4 R36, [R219+0x3000] ;  /* 0x00300000db24783b */ /* 0x000ea20000000200 */
        /* <DEDUP_REMOVED lines=8> */
[----:B------:R-:W-:Y:S01]  /*a450*/  HMMA.16816.F32 R76, R72, R78, RZ ;  /* 0x0000004e484c723c */ /* 0x000fe200000018ff */
[C---:B------:R-:W-:Y:S02]  /*a460*/  ISETP.LT.OR P6, PT, R18.reuse, R229, P6 ;  /* 0x000000e51200720c */ /* 0x040fe400037c1670 */
[----:B------:R-:W-:Y:S02]  /*a470*/  ISETP.LT.OR P4, PT, R18, R227, P4 ;  /* 0x000000e31200720c */ /* 0x000fe40002781670 */
[----:B------:R-:W-:-:S02]  /*a480*/  IADD3 R18, R129, 0x18, RZ ;  /* 0x0000001881127810 */ /* 0x000fc40007ffe0ff */
[----:B------:R-:W-:Y:S01]  /*a490*/  FSEL R198, R31, -INF , !P0 ;  /* 0xff8000001fc67808 */ /* 0x000fe20004000000 */
[C---:B------:R-:W-:Y:S01]  /*a4a0*/  HMMA.16816.F32 R4, R60.reuse, R48, R4 ;  /* 0x000000303c04723c */ /* 0x040fe20000001804 */
[----:B------:R-:W-:Y:S02]  /*a4b0*/  IADD3 R28, R129, 0x19, RZ ;  /* 0x00000019811c7810 */ /* 0x000fe40007ffe0ff */
[----:B------:R-:W-:Y:S02]  /*a4c0*/  ISETP.GE.AND P0, PT, R18, R228, PT ;  /* 0x000000e41200720c */ /* 0x000fe40003f06270 */
[----:B------:R-:W-:Y:S02]  /*a4d0*/  FSEL R177, R30, -INF , !P1 ;  /* 0xff8000001eb17808 */ /* 0x000fe40004800000 */
[----:B------:R-:W-:Y:S01]  /*a4e0*/  FSEL R205, R29, -INF , !P2 ;  /* 0xff8000001dcd7808 */ /* 0x000fe20005000000 */
[----:B------:R-:W-:Y:S01]  /*a4f0*/  HMMA.16816.F32 R52, R60, R50, R52 ;  /* 0x000000323c34723c */ /* 0x000fe20000001834 */
[----:B------:R-:W-:-:S02]  /*a500*/  ISETP.GE.AND P1, PT, R18, R232, PT ;  /* 0x000000e81200720c */ /* 0x000fc40003f26270 */
[----:B------:R-:W-:Y:S02]  /*a510*/  FSEL R187, R24, -INF , !P3 ;  /* 0xff80000018bb7808 */ /* 0x000fe40005800000 */
[----:B------:R-:W-:Y:S02]  /*a520*/  FSEL R190, R26, -INF , !P5 ;  /* 0xff8000001abe7808 */ /* 0x000fe40006800000 */
[C---:B------:R-:W-:Y:S01]  /*a530*/  ISETP.GE.AND P2, PT, R18.reuse, R230, PT ;  /* 0x000000e61200720c */ /* 0x040fe20003f46270 */
[----:B------:R-:W-:Y:S01]  /*a540*/  HMMA.16816.F32 R76, R64, R50, R76 ;  /* 0x00000032404c723c */ /* 0x000fe2000000184c */
[----:B------:R-:W-:Y:S02]  /*a550*/  ISETP.GE.AND P3, PT, R18, R226, PT ;  /* 0x000000e21200720c */ /* 0x000fe40003f66270 */
[----:B------:R-:W-:Y:S02]  /*a560*/  ISETP.GE.AND P5, PT, R28, R228, PT ;  /* 0x000000e41c00720c */ /* 0x000fe40003fa6270 */
[----:B------:R-:W-:-:S02]  /*a570*/  ISETP.LT.OR P0, PT, R18, R229, P0 ;  /* 0x000000e51200720c */ /* 0x000fc40000701670 */
[C---:B------:R-:W-:Y:S01]  /*a580*/  ISETP.LT.OR P1, PT, R18.reuse, R233, P1 ;  /* 0x000000e91200720c */ /* 0x040fe20000f21670 */
[-C--:B-1----:R-:W-:Y:S01]  /*a590*/  HMMA.16816.F32 R44, R72, R56.reuse, RZ ;  /* 0x00000038482c723c */ /* 0x082fe200000018ff */
[C---:B------:R-:W-:Y:S02]  /*a5a0*/  ISETP.LT.OR P2, PT, R18.reuse, R231, P2 ;  /* 0x000000e71200720c */ /* 0x040fe40001741670 */
[----:B------:R-:W-:Y:S02]  /*a5b0*/  ISETP.LT.OR P3, PT, R18, R227, P3 ;  /* 0x000000e31200720c */ /* 0x000fe40001f61670 */
[----:B------:R-:W-:Y:S02]  /*a5c0*/  ISETP.LT.OR P5, PT, R28, R229, P5 ;  /* 0x000000e51c00720c */ /* 0x000fe40002fa1670 */
[----:B------:R-:W-:Y:S01]  /*a5d0*/  IADD3 R18, R129, 0x20, RZ ;  /* 0x0000002081127810 */ /* 0x000fe20007ffe0ff */
[----:B------:R-:W-:Y:S01]  /*a5e0*/  HMMA.16816.F32 R48, R68, R56, RZ ;  /* 0x000000384430723c */ /* 0x000fe200000018ff */
[----:B------:R-:W-:-:S02]  /*a5f0*/  FSEL R240, R20, -INF , !P0 ;  /* 0xff80000014f07808 */ /* 0x000fc40004000000 */
[----:B------:R-:W-:Y:S02]  /*a600*/  FSEL R193, R27, -INF , !P4 ;  /* 0xff8000001bc17808 */ /* 0x000fe40006000000 */
[C---:B------:R-:W-:Y:S02]  /*a610*/  ISETP.GE.AND P0, PT, R28.reuse, R226, PT ;  /* 0x000000e21c00720c */ /* 0x040fe40003f06270 */
[----:B------:R-:W-:Y:S01]  /*a620*/  FSEL R194, R25, -INF , !P6 ;  /* 0xff80000019c27808 */ /* 0x000fe20007000000 */
[----:B------:R-:W-:Y:S01]  /*a630*/  HMMA.16816.F32 R32, R68, R58, RZ ;  /* 0x0000003a4420723c */ /* 0x000fe200000018ff */
[----:B------:R-:W-:Y:S01]  /*a640*/  ISETP.GE.AND P4, PT, R28, R230, PT ;  /* 0x000000e61c00720c */ /* 0x000fe20003f86270 */
[----:B------:R-:W1:Y:S01]  /*a650*/  LDSM.16.M88.4 R24, [R211] ;  /* 0x00000000d318783b */ /* 0x000e620000000200 */
[----:B------:R-:W-:Y:S02]  /*a660*/  FSEL R247, R12, -INF , !P1 ;  /* 0xff8000000cf77808 */ /* 0x000fe40004800000 */
[----:B------:R-:W-:-:S02]  /*a670*/  ISETP.GE.AND P6, PT, R28, R232, PT ;  /* 0x000000e81c00720c */ /* 0x000fc40003fc6270 */
[----:B------:R-:W-:Y:S01]  /*a680*/  FSEL R20, R22, -INF , !P3 ;  /* 0xff80000016147808 */ /* 0x000fe20005800000 */
[----:B---3--:R-:W-:Y:S01]  /*a690*/  HMMA.16816.F32 R44, R64, R40, R44 ;  /* 0x00000028402c723c */ /* 0x008fe2000000182c */
[----:B------:R-:W-:Y:S02]  /*a6a0*/  FSEL R207, R14, -INF , !P2 ;  /* 0xff8000000ecf7808 */ /* 0x000fe40005000000 */
[----:B------:R-:W-:Y:S01]  /*a6b0*/  FSEL R12, R21, -INF , !P5 ;  /* 0xff800000150c7808 */ /* 0x000fe20006800000 */
[----:B------:R3:W-:Y:S01]  /*a6c0*/  STL [R1+0x4], R20 ;  /* 0x0000041401007387 */ /* 0x0007e20000100800 */
[C---:B------:R-:W-:Y:S02]  /*a6d0*/  ISETP.GE.AND P3, PT, R18.reuse, R232, PT ;  /* 0x000000e81200720c */ /* 0x040fe40003f66270 */
[C---:B------:R-:W-:Y:S01]  /*a6e0*/  ISETP.GE.AND P1, PT, R18.reuse, R230, PT ;  /* 0x000000e61200720c */ /* 0x040fe20003f26270 */
[----:B------:R4:W-:Y:S01]  /*a6f0*/  STL [R1+0x1c], R12 ;  /* 0x00001c0c01007387 */ /* 0x0009e20000100800 */
[C---:B------:R-:W-:Y:S01]  /*a700*/  ISETP.GE.AND P2, PT, R18.reuse, R228, PT ;  /* 0x000000e41200720c */ /* 0x040fe20003f46270 */
[----:B------:R-:W-:Y:S01]  /*a710*/  HMMA.16816.F32 R56, R72, R58, RZ ;  /* 0x0000003a4838723c */ /* 0x000fe200000018ff */
[----:B------:R-:W-:-:S02]  /*a720*/  ISETP.GE.AND P5, PT, R18, R226, PT ;  /* 0x000000e21200720c */ /* 0x000fc40003fa6270 */
[C---:B------:R-:W-:Y:S02]  /*a730*/  ISETP.LT.OR P0, PT, R28.reuse, R227, P0 ;  /* 0x000000e31c00720c */ /* 0x040fe40000701670 */
[C---:B------:R-:W-:Y:S02]  /*a740*/  ISETP.LT.OR P4, PT, R28.reuse, R231, P4 ;  /* 0x000000e71c00720c */ /* 0x040fe40002781670 */
[-C--:B------:R-:W-:Y:S01]  /*a750*/  ISETP.LT.OR P6, PT, R28, R233.reuse, P6 ;  /* 0x000000e91c00720c */ /* 0x080fe200037c1670 */
[----:B------:R-:W-:Y:S01]  /*a760*/  HMMA.16816.F32 R48, R60, R40, R48 ;  /* 0x000000283c30723c */ /* 0x000fe20000001830 */
[C---:B------:R-:W-:Y:S02]  /*a770*/  ISETP.LT.OR P3, PT, R18.reuse, R233, P3 ;  /* 0x000000e91200720c */ /* 0x040fe40001f61670 */
[C---:B------:R-:W-:Y:S02]  /*a780*/  ISETP.LT.OR P1, PT, R18.reuse, R231, P1 ;  /* 0x000000e71200720c */ /* 0x040fe40000f21670 */
[----:B------:R-:W-:-:S02]  /*a790*/  ISETP.LT.OR P2, PT, R18, R229, P2 ;  /* 0x000000e51200720c */ /* 0x000fc40001741670 */
[----:B------:R-:W-:Y:S01]  /*a7a0*/  ISETP.LT.OR P5, PT, R18, R227, P5 ;  /* 0x000000e31200720c */ /* 0x000fe20002fa1670 */
[----:B--2---:R-:W-:Y:S01]  /*a7b0*/  HMMA.16816.F32 R28, R72, R36, RZ ;  /* 0x00000024481c723c */ /* 0x004fe200000018ff */
[----:B------:R-:W-:Y:S02]  /*a7c0*/  FSEL R14, R23, -INF , !P0 ;  /* 0xff800000170e7808 */ /* 0x000fe40004000000 */
[----:B------:R-:W-:Y:S02]  /*a7d0*/  IADD3 R18, R129, 0x21, RZ ;  /* 0x0000002181127810 */ /* 0x000fe40007ffe0ff */
[----:B---3--:R-:W-:Y:S01]  /*a7e0*/  FSEL R20, R15, -INF , !P4 ;  /* 0xff8000000f147808 */ /* 0x008fe20006000000 */
[----:B------:R-:W-:Y:S01]  /*a7f0*/  STL [R1+0x18], R14 ;  /* 0x0000180e01007387 */ /* 0x000fe20000100800 */
[----:B----4-:R-:W-:Y:S01]  /*a800*/  FSEL R12, R13, -INF , !P6 ;  /* 0xff8000000d0c7808 */ /* 0x010fe20007000000 */
[----:B------:R-:W-:Y:S01]  /*a810*/  HMMA.16816.F32 R32, R60, R42, R32 ;  /* 0x0000002a3c20723c */ /* 0x000fe20000001820 */
[----:B------:R-:W-:Y:S01]  /*a820*/  FSEL R8, R8, -INF , !P3 ;  /* 0xff80000008087808 */ /* 0x000fe20005800000 */
[----:B------:R-:W-:Y:S01]  /*a830*/  STL [R1], R20 ;  /* 0x0000001401007387 */ /* 0x000fe20000100800 */
[----:B------:R-:W-:-:S02]  /*a840*/  ISETP.GE.AND P4, PT, R18, R232, PT ;  /* 0x000000e81200720c */ /* 0x000fc40003f86270 */
[C---:B------:R-:W-:Y:S01]  /*a850*/  ISETP.GE.AND P0, PT, R18.reuse, R230, PT ;  /* 0x000000e61200720c */ /* 0x040fe20003f06270 */
[----:B------:R2:W-:Y:S01]  /*a860*/  STL [R1+0x20], R12 ;  /* 0x0000200c01007387 */ /* 0x0005e20000100800 */
[C---:B------:R-:W-:Y:S01]  /*a870*/  ISETP.LT.OR P4, PT, R18.reuse, R233, P4 ;  /* 0x000000e91200720c */ /* 0x040fe20002781670 */
[C---:B------:R-:W-:Y:S01]  /*a880*/  HMMA.16816.F32 R56, R64.reuse, R42, R56 ;  /* 0x0000002a4038723c */ /* 0x040fe20000001838 */
[----:B------:R-:W-:Y:S01]  /*a890*/  ISETP.LT.OR P0, PT, R18, R231, P0 ;  /* 0x000000e71200720c */ /* 0x000fe20000701670 */
[----:B------:R3:W-:Y:S01]  /*a8a0*/  STL [R1+0x2c], R8 ;  /* 0x00002c0801007387 */ /* 0x0007e20000100800 */
[----:B------:R-:W-:Y:S02]  /*a8b0*/  FSEL R9, R9, -INF , !P4 ;  /* 0xff80000009097808 */ /* 0x000fe40006000000 */
[----:B------:R-:W-:Y:S02]  /*a8c0*/  FSEL R166, R10, -INF , !P1 ;  /* 0xff8000000aa67808 */ /* 0x000fe40004800000 */
[----:B------:R-:W-:Y:S01]  /*a8d0*/  FSEL R184, R11, -INF , !P0 ;  /* 0xff8000000bb87808 */ /* 0x000fe20004000000 */
[----:B------:R-:W-:Y:S01]  /*a8e0*/  STL [R1+0x24], R9 ;  /* 0x0000240901007387 */ /* 0x000fe20000100800 */
[----:B------:R-:W-:Y:S01]  /*a8f0*/  FSEL R246, R4, -INF , !P2 ;  /* 0xff80000004f67808 */ /* 0x000fe20005000000 */
[----:B-1----:R-:W-:Y:S01]  /*a900*/  HMMA.16816.F32 R28, R64, R24, R28 ;  /* 0x00000018401c723c */ /* 0x002fe2000000181c */
[----:B------:R-:W-:-:S02]  /*a910*/  ISETP.GE.AND P6, PT, R18, R228, PT ;  /* 0x000000e41200720c */ /* 0x000fc40003fc6270 */
[C---:B------:R-:W-:Y:S02]  /*a920*/  ISETP.GE.AND P3, PT, R18.reuse, R226, PT ;  /* 0x000000e21200720c */ /* 0x040fe40003f66270 */
[C---:B------:R-:W-:Y:S02]  /*a930*/  ISETP.LT.OR P6, PT, R18.reuse, R229, P6 ;  /* 0x000000e51200720c */ /* 0x040fe400037c1670 */
[----:B------:R-:W-:Y:S02]  /*a940*/  ISETP.LT.OR P3, PT, R18, R227, P3 ;  /* 0x000000e31200720c */ /* 0x000fe40001f61670 */
[----:B------:R-:W-:Y:S02]  /*a950*/  FSEL R245, R5, -INF , !P6 ;  /* 0xff80000005f57808 */ /* 0x000fe40007000000 */
[----:B------:R-:W-:Y:S02]  /*a960*/  FSEL R244, R6, -INF , !P5 ;  /* 0xff80000006f47808 */ /* 0x000fe40006800000 */
[----:B------:R-:W-:Y:S01]  /*a970*/  FSEL R250, R7, -INF , !P3 ;  /* 0xff80000007fa7808 */ /* 0x000fe20005800000 */
[----:B--2---:R-:W-:Y:S01]  /*a980*/  HMMA.16816.F32 R12, R68, R36, RZ ;  /* 0x00000024440c723c */ /* 0x004fe200000018ff */
[----:B------:R-:W-:-:S02]  /*a990*/  IADD3 R18, R129, 0x30, RZ ;  /* 0x0000003081127810 */ /* 0x000fc40007ffe0ff */
[C---:B---3--:R-:W-:Y:S02]  /*a9a0*/  IADD3 R8, R129.reuse, 0x28, RZ ;  /* 0x0000002881087810 */ /* 0x048fe40007ffe0ff */
[----:B------:R-:W-:Y:S02]  /*a9b0*/  IADD3 R20, R129, 0x31, RZ ;  /* 0x0000003181147810 */ /* 0x000fe40007ffe0ff */
        /* <DEDUP_REMOVED lines=8> */
[----:B------:R-:W-:Y:S01]  /*aa40*/  IADD3 R8, R129, 0x29, RZ ;  /* 0x0000002981087810 */ /* 0x000fe20007ffe0ff */
[----:B------:R-:W-:Y:S01]  /*aa50*/  HMMA.16816.F32 R12, R60, R24, R12 ;  /* 0x000000183c0c723c */ /* 0x000fe2000000180c */
[----:B------:R-:W-:-:S02]  /*aa60*/  FSEL R4, R52, -INF , !P0 ;  /* 0xff80000034047808 */ /* 0x000fc40004000000 */
[C---:B------:R-:W-:Y:S02]  /*aa70*/  ISETP.GE.AND P6, PT, R8.reuse, R232, PT ;  /* 0x000000e80800720c */ /* 0x040fe40003fc6270 */
[C---:B------:R-:W-:Y:S01]  /*aa80*/  ISETP.GE.AND P3, PT, R8.reuse, R230, PT ;  /* 0x000000e60800720c */ /* 0x040fe20003f66270 */
[----:B------:R1:W-:Y:S01]  /*aa90*/  STL [R1+0x28], R4 ;  /* 0x0000280401007387 */ /* 0x0003e20000100800 */
[C---:B------:R-:W-:Y:S02]  /*aaa0*/  ISETP.GE.AND P5, PT, R8.reuse, R228, PT ;  /* 0x000000e40800720c */ /* 0x040fe40003fa6270 */
[C---:B------:R-:W-:Y:S02]  /*aab0*/  ISETP.GE.AND P0, PT, R8.reuse, R226, PT ;  /* 0x000000e20800720c */ /* 0x040fe40003f06270 */
[C---:B------:R-:W-:Y:S02]  /*aac0*/  ISETP.LT.OR P6, PT, R8.reuse, R233, P6 ;  /* 0x000000e90800720c */ /* 0x040fe400037c1670 */
[----:B------:R-:W-:-:S02]  /*aad0*/  ISETP.LT.OR P3, PT, R8, R231, P3 ;  /* 0x000000e70800720c */ /* 0x000fc40001f61670 */
[C---:B------:R-:W-:Y:S02]  /*aae0*/  ISETP.LT.OR P5, PT, R8.reuse, R229, P5 ;  /* 0x000000e50800720c */ /* 0x040fe40002fa1670 */
[----:B------:R-:W-:Y:S02]  /*aaf0*/  ISETP.LT.OR P0, PT, R8, R227, P0 ;  /* 0x000000e30800720c */ /* 0x000fe40000701670 */
[----:B------:R-:W-:Y:S02]  /*ab00*/  FSEL R8, R76, -INF , !P1 ;  /* 0xff8000004c087808 */ /* 0x000fe40004800000 */
[----:B------:R-:W-:Y:S02]  /*ab10*/  FSEL R249, R54, -INF , !P2 ;  /* 0xff80000036f97808 */ /* 0x000fe40005000000 */
[----:B------:R-:W-:Y:S01]  /*ab20*/  FSEL R192, R78, -INF , !P4 ;  /* 0xff8000004ec07808 */ /* 0x000fe20006000000 */
[----:B------:R-:W-:Y:S01]  /*ab30*/  STL [R1+0x30], R8 ;  /* 0x0000300801007387 */ /* 0x000fe20000100800 */
[----:B------:R-:W-:-:S02]  /*ab40*/  FSEL R251, R53, -INF , !P5 ;  /* 0xff80000035fb7808 */ /* 0x000fc40006800000 */
[C---:B------:R-:W-:Y:S01]  /*ab50*/  ISETP.GE.AND P2, PT, R18.reuse, R232, PT ;  /* 0x000000e81200720c */ /* 0x040fe20003f46270 */
[----:B------:R-:W2:Y:S01]  /*ab60*/  LDSM.16.M88.4 R8, [R219+0x3400] ;  /* 0x00340000db08783b */ /* 0x000ea20000000200 */
[C---:B------:R-:W-:Y:S02]  /*ab70*/  ISETP.GE.AND P1, PT, R18.reuse, R230, PT ;  /* 0x000000e61200720c */ /* 0x040fe40003f26270 */
[C---:B------:R-:W-:Y:S01]  /*ab80*/  ISETP.GE.AND P4, PT, R18.reuse, R228, PT ;  /* 0x000000e41200720c */ /* 0x040fe20003f86270 */
[----:B-1----:R-:W-:Y:S01]  /*ab90*/  HMMA.16816.F32 R4, R68, R38, RZ ;  /* 0x000000264404723c */ /* 0x002fe200000018ff */
[C---:B------:R-:W-:Y:S02]  /*aba0*/  ISETP.GE.AND P5, PT, R18.reuse, R226, PT ;  /* 0x000000e21200720c */ /* 0x040fe40003fa6270 */
[C---:B------:R-:W-:Y:S02]  /*abb0*/  ISETP.LT.OR P2, PT, R18.reuse, R233, P2 ;  /* 0x000000e91200720c */ /* 0x040fe40001741670 */
[----:B------:R-:W-:-:S02]  /*abc0*/  ISETP.LT.OR P1, PT, R18, R231, P1 ;  /* 0x000000e71200720c */ /* 0x000fc40000f21670 */
[C---:B------:R-:W-:Y:S01]  /*abd0*/  ISETP.LT.OR P4, PT, R18.reuse, R229, P4 ;  /* 0x000000e51200720c */ /* 0x040fe20002781670 */
[----:B------:R-:W-:Y:S01]  /*abe0*/  HMMA.16816.F32 R36, R72, R38, RZ ;  /* 0x000000264824723c */ /* 0x000fe200000018ff */
[----:B------:R-:W-:Y:S02]  /*abf0*/  ISETP.LT.OR P5, PT, R18, R227, P5 ;  /* 0x000000e31200720c */ /* 0x000fe40002fa1670 */
[----:B------:R-:W-:Y:S02]  /*ac00*/  FSEL R18, R77, -INF , !P6 ;  /* 0xff8000004d127808 */ /* 0x000fe40007000000 */
[----:B------:R-:W-:Y:S02]  /*ac10*/  FSEL R248, R55, -INF , !P0 ;  /* 0xff80000037f87808 */ /* 0x000fe40004000000 */
[----:B------:R-:W-:Y:S01]  /*ac20*/  FSEL R206, R79, -INF , !P3 ;  /* 0xff8000004fce7808 */ /* 0x000fe20005800000 */
[----:B------:R1:W-:Y:S01]  /*ac30*/  STL [R1+0x34], R18 ;  /* 0x0000341201007387 */ /* 0x0003e20000100800 */
[----:B------:R-:W-:-:S02]  /*ac40*/  ISETP.GE.AND P3, PT, R20, R232, PT ;  /* 0x000000e81400720c */ /* 0x000fc40003f66270 */
[C---:B------:R-:W-:Y:S02]  /*ac50*/  ISETP.GE.AND P0, PT, R20.reuse, R230, PT ;  /* 0x000000e61400720c */ /* 0x040fe40003f06270 */
[C---:B------:R-:W-:Y:S02]  /*ac60*/  ISETP.GE.AND P6, PT, R20.reuse, R228, PT ;  /* 0x000000e41400720c */ /* 0x040fe40003fc6270 */
[C---:B------:R-:W-:Y:S01]  /*ac70*/  ISETP.LT.OR P3, PT, R20.reuse, R233, P3 ;  /* 0x000000e91400720c */ /* 0x040fe20001f61670 */
[----:B------:R-:W-:Y:S01]  /*ac80*/  HMMA.16816.F32 R4, R60, R26, R4 ;  /* 0x0000001a3c04723c */ /* 0x000fe20000001804 */
        /* <DEDUP_REMOVED lines=8> */
[----:B------:R-:W-:Y:S01]  /*ad10*/  ISETP.GE.AND P1, PT, R24, R232, PT ;  /* 0x000000e81800720c */ /* 0x000fe20003f26270 */
[----:B--2---:R-:W-:Y:S01]  /*ad20*/  HMMA.16816.F32 R40, R68, R8, RZ ;  /* 0x000000084428723c */ /* 0x004fe200000018ff */
[----:B-1----:R-:W-:-:S02]  /*ad30*/  FSEL R18, R44, -INF , !P2 ;  /* 0xff8000002c127808 */ /* 0x002fc40005000000 */
[----:B------:R-:W-:Y:S02]  /*ad40*/  ISETP.GE.AND P2, PT, R20, R226, PT ;  /* 0x000000e21400720c */ /* 0x000fe40003f46270 */
[----:B------:R-:W-:Y:S02]  /*ad50*/  ISETP.GE.AND P3, PT, R24, R230, PT ;  /* 0x000000e61800720c */ /* 0x000fe40003f66270 */
[----:B------:R-:W-:Y:S02]  /*ad60*/  ISETP.LT.OR P2, PT, R20, R227, P2 ;  /* 0x000000e31400720c */ /* 0x000fe40001741670 */
[----:B------:R-:W1:Y:S01]  /*ad70*/  LDSM.16.M88.4 R20, [R210] ;  /* 0x00000000d214783b */ /* 0x000e620000000200 */
[C---:B------:R-:W-:Y:S02]  /*ad80*/  ISETP.GE.AND P0, PT, R24.reuse, R228, PT ;  /* 0x000000e41800720c */ /* 0x040fe40003f06270 */
[----:B------:R-:W-:Y:S02]  /*ad90*/  ISETP.GE.AND P4, PT, R24, R226, PT ;  /* 0x000000e21800720c */ /* 0x000fe40003f86270 */
[----:B------:R-:W-:-:S02]  /*ada0*/  IADD3 R44, R129, 0x39, RZ ;  /* 0x00000039812c7810 */ /* 0x000fc40007ffe0ff */
[C---:B------:R-:W-:Y:S02]  /*adb0*/  ISETP.LT.OR P1, PT, R24.reuse, R233, P1 ;  /* 0x000000e91800720c */ /* 0x040fe40000f21670 */
[C---:B------:R-:W-:Y:S02]  /*adc0*/  ISETP.LT.OR P3, PT, R24.reuse, R231, P3 ;  /* 0x000000e71800720c */ /* 0x040fe40001f61670 */
[C---:B------:R-:W-:Y:S02]  /*add0*/  ISETP.LT.OR P0, PT, R24.reuse, R229, P0 ;  /* 0x000000e51800720c */ /* 0x040fe40000701670 */
[----:B------:R-:W-:Y:S02]  /*ade0*/  ISETP.LT.OR P4, PT, R24, R227, P4 ;  /* 0x000000e31800720c */ /* 0x000fe40002781670 */
[----:B------:R-:W-:Y:S01]  /*adf0*/  HMMA.16816.F32 R24, R72, R8, RZ ;  /* 0x000000084818723c */ /* 0x000fe200000018ff */
[----:B------:R-:W-:Y:S02]  /*ae00*/  FSEL R77, R50, -INF , !P5 ;  /* 0xff800000324d7808 */ /* 0x000fe40006800000 */
[----:B------:R-:W-:-:S02]  /*ae10*/  ISETP.GE.AND P5, PT, R44, R228, PT ;  /* 0x000000e42c00720c */ /* 0x000fc40003fa6270 */
[----:B------:R-:W-:Y:S02]  /*ae20*/  IADD3 R48, R129, 0x40, RZ ;  /* 0x0000004081307810 */ /* 0x000fe40007ffe0ff */
[----:B------:R-:W-:Y:S02]  /*ae30*/  ISETP.LT.OR P5, PT, R44, R229, P5 ;  /* 0x000000e52c00720c */ /* 0x000fe40002fa1670 */
[----:B------:R-:W-:Y:S02]  /*ae40*/  FSEL R79, R32, -INF , !P0 ;  /* 0xff800000204f7808 */ /* 0x000fe40004000000 */
[----:B------:R-:W-:Y:S02]  /*ae50*/  ISETP.GE.AND P0, PT, R44, R226, PT ;  /* 0x000000e22c00720c */ /* 0x000fe40003f06270 */
[----:B------:R-:W-:Y:S02]  /*ae60*/  FSEL R78, R51, -INF , !P2 ;  /* 0xff800000334e7808 */ /* 0x000fe40005000000 */
[----:B------:R-:W-:-:S02]  /*ae70*/  FSEL R80, R34, -INF , !P4 ;  /* 0xff80000022507808 */ /* 0x000fc40006000000 */
[----:B------:R-:W-:Y:S02]  /*ae80*/  FSEL R56, R56, -INF , !P1 ;  /* 0xff80000038387808 */ /* 0x000fe40004800000 */
[----:B------:R-:W-:Y:S02]  /*ae90*/  FSEL R58, R58, -INF , !P3 ;  /* 0xff8000003a3a7808 */ /* 0x000fe40005800000 */
[----:B------:R-:W-:Y:S02]  /*aea0*/  FSEL R81, R33, -INF , !P5 ;  /* 0xff80000021517808 */ /* 0x000fe40006800000 */
[----:B------:R-:W-:Y:S02]  /*aeb0*/  FSEL R76, R49, -INF , !P6 ;  /* 0xff800000314c7808 */ /* 0x000fe40007000000 */
[----:B------:R-:W-:Y:S01]  /*aec0*/  ISETP.GE.AND P2, PT, R44, R230, PT ;  /* 0x000000e62c00720c */ /* 0x000fe20003f46270 */
[----:B-1----:R-:W-:Y:S01]  /*aed0*/  HMMA.16816.F32 R24, R64, R20, R24 ;  /* 0x000000144018723c */ /* 0x002fe20000001818 */
[----:B------:R-:W-:-:S02]  /*aee0*/  ISETP.GE.AND P4, PT, R48, R232, PT ;  /* 0x000000e83000720c */ /* 0x000fc40003f86270 */
[C---:B------:R-:W-:Y:S02]  /*aef0*/  ISETP.GE.AND P1, PT, R48.reuse, R230, PT ;  /* 0x000000e63000720c */ /* 0x040fe40003f26270 */
[C---:B------:R-:W-:Y:S02]  /*af00*/  ISETP.GE.AND P3, PT, R48.reuse, R228, PT ;  /* 0x000000e43000720c */ /* 0x040fe40003f66270 */
[----:B------:R-:W-:Y:S01]  /*af10*/  ISETP.GE.AND P5, PT, R48, R226, PT ;  /* 0x000000e23000720c */ /* 0x000fe20003fa6270 */
[----:B------:R-:W-:Y:S01]  /*af20*/  HMMA.16816.F32 R40, R60, R20, R40 ;  /* 0x000000143c28723c */ /* 0x000fe20000001828 */
[C---:B------:R-:W-:Y:S02]  /*af30*/  ISETP.GE.AND P6, PT, R44.reuse, R232, PT ;  /* 0x000000e82c00720c */ /* 0x040fe40003fc6270 */
[C---:B------:R-:W-:Y:S02]  /*af40*/  ISETP.LT.OR P0, PT, R44.reuse, R227, P0 ;  /* 0x000000e32c00720c */ /* 0x040fe40000701670 */
[----:B------:R-:W-:-:S02]  /*af50*/  ISETP.LT.OR P2, PT, R44, R231, P2 ;  /* 0x000000e72c00720c */ /* 0x000fc40001741670 */
[C---:B------:R-:W-:Y:S02]  /*af60*/  ISETP.LT.OR P4, PT, R48.reuse, R233, P4 ;  /* 0x000000e93000720c */ /* 0x040fe40002781670 */
[C---:B------:R-:W-:Y:S02]  /*af70*/  ISETP.LT.OR P1, PT, R48.reuse, R231, P1 ;  /* 0x000000e73000720c */ /* 0x040fe40000f21670 */
[C---:B------:R-:W-:Y:S02]  /*af80*/  ISETP.LT.OR P3, PT, R48.reuse, R229, P3 ;  /* 0x000000e53000720c */ /* 0x040fe40001f61670 */
[----:B------:R-:W-:Y:S02]  /*af90*/  ISETP.LT.OR P5, PT, R48, R227, P5 ;  /* 0x000000e33000720c */ /* 0x000fe40002fa1670 */
[----:B------:R-:W-:Y:S02]  /*afa0*/  ISETP.LT.OR P6, PT, R44, R233, P6 ;  /* 0x000000e92c00720c */ /* 0x000fe400037c1670 */
[----:B------:R-:W-:Y:S01]  /*afb0*/  FSEL R82, R35, -INF , !P0 ;  /* 0xff80000023527808 */ /* 0x000fe20004000000 */
[----:B------:R-:W-:Y:S01]  /*afc0*/  HMMA.16816.F32 R44, R68, R10, RZ ;  /* 0x0000000a442c723c */ /* 0x000fe200000018ff */
[----:B------:R-:W-:Y:S01]  /*afd0*/  IADD3 R48, R129, 0x41, RZ ;  /* 0x0000004181307810 */ /* 0x000fe20007ffe0ff */
[----:B------:R-:W1:Y:S01]  /*afe0*/  LDSM.16.M88.4 R32, [R219+0x3800] ;  /* 0x00380000db20783b */ /* 0x000e620000000200 */
[----:B------:R-:W-:-:S02]  /*aff0*/  FSEL R59, R59, -INF , !P2 ;  /* 0xff8000003b3b7808 */ /* 0x000fc40005000000 */
[C---:B------:R-:W-:Y:S02]  /*b000*/  ISETP.GE.AND P2, PT, R48.reuse, R232, PT ;  /* 0x000000e83000720c */ /* 0x040fe40003f46270 */
[C---:B------:R-:W-:Y:S01]  /*b010*/  ISETP.GE.AND P0, PT, R48.reuse, R230, PT ;  /* 0x000000e63000720c */ /* 0x040fe20003f06270 */
[----:B------:R-:W-:Y:S01]  /*b020*/  HMMA.16816.F32 R8, R72, R10, RZ ;  /* 0x0000000a4808723c */ /* 0x000fe200000018ff */
[C---:B------:R-:W-:Y:S02]  /*b030*/  ISETP.LT.OR P2, PT, R48.reuse, R233, P2 ;  /* 0x000000e93000720c */ /* 0x040fe40001741670 */
[----:B------:R-:W-:Y:S02]  /*b040*/  ISETP.LT.OR P0, PT, R48, R231, P0 ;  /* 0x000000e73000720c */ /* 0x000fe40000701670 */
[----:B------:R-:W-:Y:S02]  /*b050*/  IADD3 R20, R129, 0x48, RZ ;  /* 0x0000004881147810 */ /* 0x000fe40007ffe0ff */
[----:B------:R-:W-:-:S02]  /*b060*/  FSEL R57, R57, -INF , !P6 ;  /* 0xff80000039397808 */ /* 0x000fc40007000000 */
[----:B------:R-:W-:Y:S02]  /*b070*/  FSEL R83, R28, -INF , !P4 ;  /* 0xff8000001c537808 */ /* 0x000fe40006000000 */
[----:B------:R-:W-:Y:S02]  /*b080*/  FSEL R84, R29, -INF , !P2 ;  /* 0xff8000001d547808 */ /* 0x000fe40005000000 */
[----:B------:R-:W-:Y:S02]  /*b090*/  FSEL R85, R30, -INF , !P1 ;  /* 0xff8000001e557808 */ /* 0x000fe40004800000 */
[----:B------:R-:W-:Y:S01]  /*b0a0*/  FSEL R86, R31, -INF , !P0 ;  /* 0xff8000001f567808 */ /* 0x000fe20004000000 */
[----:B------:R-:W-:Y:S01]  /*b0b0*/  HMMA.16816.F32 R44, R60, R22, R44 ;  /* 0x000000163c2c723c */ /* 0x000fe2000000182c */
[----:B------:R-:W-:Y:S01]  /*b0c0*/  FSEL R87, R12, -INF , !P3 ;  /* 0xff8000000c577808 */ /* 0x000fe20005800000 */
[----:B------:R-:W2:Y:S01]  /*b0d0*/  LDSM.16.M88.4 R28, [R209] ;  /* 0x00000000d11c783b */ /* 0x000ea20000000200 */
[----:B------:R-:W-:-:S02]  /*b0e0*/  ISETP.GE.AND P6, PT, R48, R228, PT ;  /* 0x000000e43000720c */ /* 0x000fc40003fc6270 */
[----:B------:R-:W-:Y:S02]  /*b0f0*/  ISETP.GE.AND P4, PT, R48, R226, PT ;  /* 0x000000e23000720c */ /* 0x000fe40003f86270 */
[C---:B------:R-:W-:Y:S01]  /*b100*/  ISETP.GE.AND P2, PT, R20.reuse, R232, PT ;  /* 0x000000e81400720c */ /* 0x040fe20003f46270 */
[----:B------:R-:W-:Y:S01]  /*b110*/  HMMA.16816.F32 R8, R64, R22, R8 ;  /* 0x000000164008723c */ /* 0x000fe20000001808 */
[C---:B------:R-:W-:Y:S02]  /*b120*/  ISETP.GE.AND P0, PT, R20.reuse, R230, PT ;  /* 0x000000e61400720c */ /* 0x040fe40003f06270 */
[C---:B------:R-:W-:Y:S02]  /*b130*/  ISETP.GE.AND P1, PT, R20.reuse, R228, PT ;  /* 0x000000e41400720c */ /* 0x040fe40003f26270 */
[----:B------:R-:W-:Y:S02]  /*b140*/  ISETP.GE.AND P3, PT, R20, R226, PT ;  /* 0x000000e21400720c */ /* 0x000fe40003f66270 */
[----:B------:R-:W-:-:S02]  /*b150*/  ISETP.LT.OR P6, PT, R48, R229, P6 ;  /* 0x000000e53000720c */ /* 0x000fc400037c1670 */
[----:B------:R-:W-:Y:S02]  /*b160*/  ISETP.LT.OR P4, PT, R48, R227, P4 ;  /* 0x000000e33000720c */ /* 0x000fe40002781670 */
[C---:B------:R-:W-:Y:S01]  /*b170*/  ISETP.LT.OR P2, PT, R20.reuse, R233, P2 ;  /* 0x000000e91400720c */ /* 0x040fe20001741670 */
[----:B-1----:R-:W-:Y:S01]  /*b180*/  HMMA.16816.F32 R48, R68, R32, RZ ;  /* 0x000000204430723c */ /* 0x002fe200000018ff */
        /* <DEDUP_REMOVED lines=8> */
[----:B------:R-:W-:Y:S01]  /*b210*/  HMMA.16816.F32 R12, R72, R32, RZ ;  /* 0x00000020480c723c */ /* 0x000fe200000018ff */
[C---:B------:R-:W-:Y:S02]  /*b220*/  ISETP.GE.AND P6, PT, R20.reuse, R232, PT ;  /* 0x000000e81400720c */ /* 0x040fe40003fc6270 */
[----:B------:R-:W-:-:S02]  /*b230*/  ISETP.GE.AND P5, PT, R20, R230, PT ;  /* 0x000000e61400720c */ /* 0x000fc40003fa6270 */
[C---:B------:R-:W-:Y:S02]  /*b240*/  ISETP.GE.AND P4, PT, R20.reuse, R228, PT ;  /* 0x000000e41400720c */ /* 0x040fe40003f86270 */
[C---:B------:R-:W-:Y:S01]  /*b250*/  ISETP.GE.AND P1, PT, R20.reuse, R226, PT ;  /* 0x000000e21400720c */ /* 0x040fe20003f26270 */
[----:B--2---:R-:W-:Y:S01]  /*b260*/  HMMA.16816.F32 R48, R60, R28, R48 ;  /* 0x0000001c3c30723c */ /* 0x004fe20000001830 */
[C---:B------:R-:W-:Y:S02]  /*b270*/  ISETP.LT.OR P6, PT, R20.reuse, R233, P6 ;  /* 0x000000e91400720c */ /* 0x040fe400037c1670 */
[C---:B------:R-:W-:Y:S02]  /*b280*/  ISETP.LT.OR P5, PT, R20.reuse, R231, P5 ;  /* 0x000000e71400720c */ /* 0x040fe40002fa1670 */
[C---:B------:R-:W-:Y:S02]  /*b290*/  ISETP.LT.OR P4, PT, R20.reuse, R229, P4 ;  /* 0x000000e51400720c */ /* 0x040fe40002781670 */
[----:B------:R-:W-:-:S02]  /*b2a0*/  ISETP.LT.OR P1, PT, R20, R227, P1 ;  /* 0x000000e31400720c */ /* 0x000fc40000f21670 */
[----:B------:R-:W1:Y:S01]  /*b2b0*/  LDSM.16.M88.4 R20, [R219+0x3c00] ;  /* 0x003c0000db14783b */ /* 0x000e620000000200 */
[----:B------:R-:W-:Y:S02]  /*b2c0*/  FSEL R92, R6, -INF , !P3 ;  /* 0xff800000065c7808 */ /* 0x000fe40005800000 */
[----:B------:R-:W-:Y:S02]  /*b2d0*/  ISETP.GE.AND P3, PT, R96, R232, PT ;  /* 0x000000e86000720c */ /* 0x000fe40003f66270 */
[----:B------:R-:W-:Y:S02]  /*b2e0*/  FSEL R93, R36, -INF , !P2 ;  /* 0xff800000245d7808 */ /* 0x000fe40005000000 */
[----:B------:R-:W-:Y:S01]  /*b2f0*/  FSEL R94, R38, -INF , !P0 ;  /* 0xff800000265e7808 */ /* 0x000fe20004000000 */
[----:B------:R-:W-:Y:S01]  /*b300*/  HMMA.16816.F32 R12, R64, R28, R12 ;  /* 0x0000001c400c723c */ /* 0x000fe2000000180c */
[----:B------:R-:W-:Y:S02]  /*b310*/  FSEL R95, R5, -INF , !P4 ;  /* 0xff800000055f7808 */ /* 0x000fe40006000000 */
[----:B------:R-:W-:-:S02]  /*b320*/  ISETP.GE.AND P2, PT, R96, R230, PT ;  /* 0x000000e66000720c */ /* 0x000fc40003f46270 */
[C---:B------:R-:W-:Y:S02]  /*b330*/  ISETP.GE.AND P0, PT, R96.reuse, R228, PT ;  /* 0x000000e46000720c */ /* 0x040fe40003f06270 */
[C---:B------:R-:W-:Y:S02]  /*b340*/  ISETP.GE.AND P4, PT, R96.reuse, R226, PT ;  /* 0x000000e26000720c */ /* 0x040fe40003f86270 */
[C---:B------:R-:W-:Y:S02]  /*b350*/  ISETP.LT.OR P3, PT, R96.reuse, R233, P3 ;  /* 0x000000e96000720c */ /* 0x040fe40001f61670 */
[----:B------:R-:W-:Y:S02]  /*b360*/  IADD3 R4, R129, 0x51, RZ ;  /* 0x0000005181047810 */ /* 0x000fe40007ffe0ff */
[C---:B------:R-:W-:Y:S02]  /*b370*/  ISETP.LT.OR P2, PT, R96.reuse, R231, P2 ;  /* 0x000000e76000720c */ /* 0x040fe40001741670 */
[----:B------:R-:W-:-:S02]  /*b380*/  ISETP.LT.OR P0, PT, R96, R229, P0 ;  /* 0x000000e56000720c */ /* 0x000fc40000701670 */
[----:B------:R-:W-:Y:S02]  /*b390*/  ISETP.LT.OR P4, PT, R96, R227, P4 ;  /* 0x000000e36000720c */ /* 0x000fe40002781670 */
[----:B------:R-:W-:Y:S02]  /*b3a0*/  FSEL R96, R7, -INF , !P1 ;  /* 0xff80000007607808 */ /* 0x000fe40004800000 */
[----:B------:R-:W-:Y:S02]  /*b3b0*/  FSEL R97, R37, -INF , !P6 ;  /* 0xff80000025617808 */ /* 0x000fe40007000000 */
[----:B------:R-:W-:Y:S02]  /*b3c0*/  FSEL R98, R39, -INF , !P5 ;  /* 0xff80000027627808 */ /* 0x000fe40006800000 */
[----:B------:R-:W-:Y:S01]  /*b3d0*/  FSEL R99, R24, -INF , !P3 ;  /* 0xff80000018637808 */ /* 0x000fe20005800000 */
[----:B------:R-:W-:Y:S01]  /*b3e0*/  HMMA.16816.F32 R36, R68, R34, RZ ;  /* 0x000000224424723c */ /* 0x000fe200000018ff */
[----:B------:R-:W-:-:S02]  /*b3f0*/  ISETP.GE.AND P6, PT, R4, R232, PT ;  /* 0x000000e80400720c */ /* 0x000fc40003fc6270 */
[C---:B------:R-:W-:Y:S02]  /*b400*/  ISETP.GE.AND P1, PT, R4.reuse, R230, PT ;  /* 0x000000e60400720c */ /* 0x040fe40003f26270 */
[C---:B------:R-:W-:Y:S02]  /*b410*/  ISETP.GE.AND P5, PT, R4.reuse, R228, PT ;  /* 0x000000e40400720c */ /* 0x040fe40003fa6270 */
[C---:B------:R-:W-:Y:S01]  /*b420*/  ISETP.GE.AND P3, PT, R4.reuse, R226, PT ;  /* 0x000000e20400720c */ /* 0x040fe20003f66270 */
[----:B------:R-:W-:Y:S01]  /*b430*/  HMMA.16816.F32 R32, R72, R34, RZ ;  /* 0x000000224820723c */ /* 0x000fe200000018ff */
[C---:B------:R-:W-:Y:S02]  /*b440*/  ISETP.LT.OR P6, PT, R4.reuse, R233, P6 ;  /* 0x000000e90400720c */ /* 0x040fe400037c1670 */
[C---:B------:R-:W-:Y:S02]  /*b450*/  ISETP.LT.OR P1, PT, R4.reuse, R231, P1 ;  /* 0x000000e70400720c */ /* 0x040fe40000f21670 */
[----:B------:R-:W-:-:S02]  /*b460*/  ISETP.LT.OR P5, PT, R4, R229, P5 ;  /* 0x000000e50400720c */ /* 0x000fc40002fa1670 */
[----:B------:R-:W-:Y:S02]  /*b470*/  ISETP.LT.OR P3, PT, R4, R227, P3 ;  /* 0x000000e30400720c */ /* 0x000fe40001f61670 */
[----:B------:R-:W2:Y:S01]  /*b480*/  LDSM.16.M88.4 R4, [R208] ;  /* 0x00000000d004783b */ /* 0x000ea20000000200 */
[----:B------:R-:W-:Y:S01]  /*b490*/  FSEL R100, R25, -INF , !P6 ;  /* 0xff80000019647808 */ /* 0x000fe20007000000 */
[----:B------:R-:W-:-:S04]  /*b4a0*/  DEPBAR.LE SB0, 0x0 ;  /* 0x000080000000791a */ /* 0x000fc80000000000 */
[----:B------:R-:W-:Y:S01]  /*b4b0*/  FSEL R101, R26, -INF , !P2 ;  /* 0xff8000001a657808 */ /* 0x000fe20005000000 */
[----:B------:R-:W-:Y:S01]  /*b4c0*/  HMMA.16816.F32 R36, R60, R30, R36 ;  /* 0x0000001e3c24723c */ /* 0x000fe20000001824 */
[----:B------:R-:W-:Y:S02]  /*b4d0*/  FSEL R102, R27, -INF , !P1 ;  /* 0xff8000001b667808 */ /* 0x000fe40004800000 */
[----:B------:R-:W-:Y:S02]  /*b4e0*/  IADD3 R28, R129, 0x58, RZ ;  /* 0x00000058811c7810 */ /* 0x000fe40007ffe0ff */
[----:B------:R-:W-:Y:S02]  /*b4f0*/  FSEL R103, R40, -INF , !P0 ;  /* 0xff80000028677808 */ /* 0x000fe40004000000 */
[----:B------:R-:W-:Y:S01]  /*b500*/  FSEL R104, R41, -INF , !P5 ;  /* 0xff80000029687808 */ /* 0x000fe20006800000 */
[----:B-1----:R-:W-:Y:S01]  /*b510*/  HMMA.16816.F32 R24, R72, R20, RZ ;  /* 0x000000144818723c */ /* 0x002fe200000018ff */
[----:B------:R-:W-:-:S02]  /*b520*/  FSEL R105, R42, -INF , !P4 ;  /* 0xff8000002a697808 */ /* 0x000fc40006000000 */
[----:B------:R-:W-:Y:S02]  /*b530*/  FSEL R106, R43, -INF , !P3 ;  /* 0xff8000002b6a7808 */ /* 0x000fe40005800000 */
[C---:B------:R-:W-:Y:S02]  /*b540*/  ISETP.GE.AND P6, PT, R28.reuse, R232, PT ;  /* 0x000000e81c00720c */ /* 0x040fe40003fc6270 */
[C---:B------:R-:W-:Y:S01]  /*b550*/  ISETP.GE.AND P1, PT, R28.reuse, R230, PT ;  /* 0x000000e61c00720c */ /* 0x040fe20003f26270 */
[----:B------:R-:W-:Y:S01]  /*b560*/  HMMA.16816.F32 R40, R68, R20, RZ ;  /* 0x000000144428723c */ /* 0x000fe200000018ff */
[C---:B------:R-:W-:Y:S02]  /*b570*/  ISETP.GE.AND P2, PT, R28.reuse, R228, PT ;  /* 0x000000e41c00720c */ /* 0x040fe40003f46270 */
[C---:B------:R-:W-:Y:S02]  /*b580*/  ISETP.GE.AND P0, PT, R28.reuse, R226, PT ;  /* 0x000000e21c00720c */ /* 0x040fe40003f06270 */
[----:B------:R-:W-:-:S02]  /*b590*/  ISETP.LT.OR P6, PT, R28, R233, P6 ;  /* 0x000000e91c00720c */ /* 0x000fc400037c1670 */
[C---:B------:R-:W-:Y:S01]  /*b5a0*/  ISETP.LT.OR P1, PT, R28.reuse, R231, P1 ;  /* 0x000000e71c00720c */ /* 0x040fe20000f21670 */
[-C--:B------:R-:W-:Y:S01]  /*b5b0*/  HMMA.16816.F32 R68, R68, R22.reuse, RZ ;  /* 0x000000164444723c */ /* 0x080fe200000018ff */
[C---:B------:R-:W-:Y:S02]  /*b5c0*/  ISETP.LT.OR P2, PT, R28.reuse, R229, P2 ;  /* 0x000000e51c00720c */ /* 0x040fe40001741670 */
[----:B------:R-:W-:Y:S02]  /*b5d0*/  ISETP.LT.OR P0, PT, R28, R227, P0 ;  /* 0x000000e31c00720c */ /* 0x000fe40000701670 */
[C---:B------:R-:W-:Y:S02]  /*b5e0*/  IADD3 R29, R129.reuse, 0x59, RZ ;  /* 0x00000059811d7810 */ /* 0x040fe40007ffe0ff */
[----:B------:R-:W-:Y:S01]  /*b5f0*/  IADD3 R28, R129, 0x60, RZ ;  /* 0x00000060811c7810 */ /* 0x000fe20007ffe0ff */
[----:B------:R-:W-:Y:S01]  /*b600*/  HMMA.16816.F32 R72, R72, R22, RZ ;  /* 0x000000164848723c */ /* 0x000fe200000018ff */
[----:B------:R-:W-:-:S02]  /*b610*/  ISETP.GE.AND P3, PT, R29, R230, PT ;  /* 0x000000e61d00720c */ /* 0x000fc40003f66270 */
[C---:B------:R-:W-:Y:S02]  /*b620*/  ISETP.GE.AND P4, PT, R29.reuse, R228, PT ;  /* 0x000000e41d00720c */ /* 0x040fe40003f86270 */
[----:B------:R-:W-:Y:S02]  /*b630*/  FSEL R46, R46, -INF , !P0 ;  /* 0xff8000002e2e7808 */ /* 0x000fe40004000000 */
[----:B------:R-:W-:Y:S01]  /*b640*/  ISETP.GE.AND P0, PT, R28, R232, PT ;  /* 0x000000e81c00720c */ /* 0x000fe20003f06270 */
[----:B--2---:R-:W-:Y:S01]  /*b650*/  HMMA.16816.F32 R24, R64, R4, R24 ;  /* 0x000000044018723c */ /* 0x004fe20000001818 */
[C---:B------:R-:W-:Y:S02]  /*b660*/  ISETP.LT.OR P3, PT, R29.reuse, R231, P3 ;  /* 0x000000e71d00720c */ /* 0x040fe40001f61670 */
[----:B------:R-:W-:Y:S02]  /*b670*/  ISETP.LT.OR P4, PT, R29, R229, P4 ;  /* 0x000000e51d00720c */ /* 0x000fe40002781670 */
[----:B------:R-:W-:-:S02]  /*b680*/  FSEL R108, R10, -INF , !P1 ;  /* 0xff8000000a6c7808 */ /* 0x000fc40004800000 */
[----:B------:R-:W-:Y:S01]  /*b690*/  ISETP.LT.OR P0, PT, R28, R233, P0 ;  /* 0x000000e91c00720c */ /* 0x000fe20000701670 */
[----:B------:R-:W-:Y:S01]  /*b6a0*/  HMMA.16816.F32 R40, R60, R4, R40 ;  /* 0x000000043c28723c */ /* 0x000fe20000001828 */
[----:B------:R-:W-:Y:S02]  /*b6b0*/  IADD3 R10, R129, 0x61, RZ ;  /* 0x00000061810a7810 */ /* 0x000fe40007ffe0ff */
[----:B------:R-:W-:Y:S02]  /*b6c0*/  FSEL R44, R44, -INF , !P2 ;  /* 0xff8000002c2c7808 */ /* 0x000fe40005000000 */
[----:B------:R-:W-:Y:S02]  /*b6d0*/  ISETP.GE.AND P2, PT, R29, R226, PT ;  /* 0x000000e21d00720c */ /* 0x000fe40003f46270 */
[----:B------:R-:W-:Y:S01]  /*b6e0*/  FSEL R107, R8, -INF , !P6 ;  /* 0xff800000086b7808 */ /* 0x000fe20007000000 */
[----:B------:R-:W-:Y:S01]  /*b6f0*/  HMMA.16816.F32 R32, R64, R30, R32 ;  /* 0x0000001e4020723c */ /* 0x000fe20000001820 */
[----:B------:R-:W-:-:S02]  /*b700*/  FSEL R45, R45, -INF , !P4 ;  /* 0xff8000002d2d7808 */ /* 0x000fc40006000000 */
[----:B------:R-:W-:Y:S02]  /*b710*/  FSEL R110, R11, -INF , !P3 ;  /* 0xff8000000b6e7808 */ /* 0x000fe40005800000 */
[----:B------:R-:W-:Y:S02]  /*b720*/  ISETP.GE.AND P5, PT, R29, R232, PT ;  /* 0x000000e81d00720c */ /* 0x000fe40003fa6270 */
[C---:B------:R-:W-:Y:S01]  /*b730*/  ISETP.GE.AND P6, PT, R28.reuse, R230, PT ;  /* 0x000000e61c00720c */ /* 0x040fe20003fc6270 */
[----:B------:R-:W-:Y:S01]  /*b740*/  HMMA.16816.F32 R68, R60, R6, R68 ;  /* 0x000000063c44723c */ /* 0x000fe20000001844 */
[C---:B------:R-:W-:Y:S02]  /*b750*/  ISETP.GE.AND P1, PT, R28.reuse, R228, PT ;  /* 0x000000e41c00720c */ /* 0x040fe40003f26270 */
[----:B------:R-:W-:Y:S02]  /*b760*/  ISETP.GE.AND P4, PT, R28, R226, PT ;  /* 0x000000e21c00720c */ /* 0x000fe40003f86270 */
[----:B------:R-:W-:-:S02]  /*b770*/  ISETP.GE.AND P3, PT, R10, R232, PT ;  /* 0x000000e80a00720c */ /* 0x000fc40003f66270 */
[----:B------:R-:W-:Y:S01]  /*b780*/  FSEL R111, R12, -INF , !P0 ;  /* 0xff8000000c6f7808 */ /* 0x000fe20004000000 */
[----:B------:R-:W-:Y:S01]  /*b790*/  HMMA.16816.F32 R72, R64, R6, R72 ;  /* 0x000000064048723c */ /* 0x000fe20000001848 */
[----:B------:R-:W-:Y:S02]  /*b7a0*/  ISETP.GE.AND P0, PT, R10, R226, PT ;  /* 0x000000e20a00720c */ /* 0x000fe40003f06270 */
[C---:B------:R-:W-:Y:S02]  /*b7b0*/  ISETP.LT.OR P2, PT, R29.reuse, R227, P2 ;  /* 0x000000e31d00720c */ /* 0x040fe40001741670 */
[----:B------:R-:W-:Y:S02]  /*b7c0*/  ISETP.LT.OR P5, PT, R29, R233, P5 ;  /* 0x000000e91d00720c */ /* 0x000fe40002fa1670 */
[C---:B------:R-:W-:Y:S02]  /*b7d0*/  ISETP.LT.OR P6, PT, R28.reuse, R231, P6 ;  /* 0x000000e71c00720c */ /* 0x040fe400037c1670 */
[----:B------:R-:W-:-:S02]  /*b7e0*/  ISETP.LT.OR P1, PT, R28, R229, P1 ;  /* 0x000000e51c00720c */ /* 0x000fc40000f21670 */
[----:B------:R-:W-:Y:S02]  /*b7f0*/  ISETP.LT.OR P4, PT, R28, R227, P4 ;  /* 0x000000e31c00720c */ /* 0x000fe40002781670 */
[C---:B------:R-:W-:Y:S02]  /*b800*/  ISETP.LT.OR P3, PT, R10.reuse, R233, P3 ;  /* 0x000000e90a00720c */ /* 0x040fe40001f61670 */
[C---:B------:R-:W-:Y:S02]  /*b810*/  IADD3 R8, R129.reuse, 0x68, RZ ;  /* 0x0000006881087810 */ /* 0x040fe40007ffe0ff */
[----:B------:R-:W-:Y:S02]  /*b820*/  ISETP.LT.OR P0, PT, R10, R227, P0 ;  /* 0x000000e30a00720c */ /* 0x000fe40000701670 */
[----:B------:R-:W-:Y:S02]  /*b830*/  IADD3 R4, R129, 0x69, RZ ;  /* 0x0000006981047810 */ /* 0x000fe40007ffe0ff */
[----:B------:R-:W-:-:S02]  /*b840*/  FSEL R47, R47, -INF , !P2 ;  /* 0xff8000002f2f7808 */ /* 0x000fc40005000000 */
[----:B------:R-:W-:Y:S02]  /*b850*/  FSEL R109, R9, -INF , !P5 ;  /* 0xff800000096d7808 */ /* 0x000fe40006800000 */
[----:B------:R-:W-:Y:S02]  /*b860*/  ISETP.GE.AND P2, PT, R10, R228, PT ;  /* 0x000000e40a00720c */ /* 0x000fe40003f46270 */
[----:B------:R-:W-:Y:S02]  /*b870*/  FSEL R112, R14, -INF , !P6 ;  /* 0xff8000000e707808 */ /* 0x000fe40007000000 */
[----:B------:R-:W-:Y:S02]  /*b880*/  FSEL R48, R48, -INF , !P1 ;  /* 0xff80000030307808 */ /* 0x000fe40004800000 */
[----:B------:R-:W-:Y:S02]  /*b890*/  FSEL R50, R50, -INF , !P4 ;  /* 0xff80000032327808 */ /* 0x000fe40006000000 */
[----:B------:R-:W-:-:S02]  /*b8a0*/  FSEL R113, R13, -INF , !P3 ;  /* 0xff8000000d717808 */ /* 0x000fc40005800000 */
[----:B------:R-:W-:Y:S02]  /*b8b0*/  ISETP.GE.AND P5, PT, R10, R230, PT ;  /* 0x000000e60a00720c */ /* 0x000fe40003fa6270 */
[C---:B------:R-:W-:Y:S02]  /*b8c0*/  ISETP.GE.AND P6, PT, R8.reuse, R232, PT ;  /* 0x000000e80800720c */ /* 0x040fe40003fc6270 */
[C---:B------:R-:W-:Y:S02]  /*b8d0*/  ISETP.GE.AND P1, PT, R8.reuse, R230, PT ;  /* 0x000000e60800720c */ /* 0x040fe40003f26270 */
[C---:B------:R-:W-:Y:S02]  /*b8e0*/  ISETP.GE.AND P4, PT, R8.reuse, R228, PT ;  /* 0x000000e40800720c */ /* 0x040fe40003f86270 */
[----:B------:R-:W-:Y:S02]  /*b8f0*/  ISETP.GE.AND P3, PT, R8, R226, PT ;  /* 0x000000e20800720c */ /* 0x000fe40003f66270 */
[----:B------:R-:W-:-:S02]  /*b900*/  FSEL R51, R51, -INF , !P0 ;  /* 0xff80000033337808 */ /* 0x000fc40004000000 */
[----:B------:R-:W-:Y:S02]  /*b910*/  ISETP.GE.AND P0, PT, R4, R226, PT ;  /* 0x000000e20400720c */ /* 0x000fe40003f06270 */
[C---:B------:R-:W-:Y:S02]  /*b920*/  ISETP.LT.OR P2, PT, R10.reuse, R229, P2 ;  /* 0x000000e50a00720c */ /* 0x040fe40001741670 */
[----:B------:R-:W-:Y:S02]  /*b930*/  ISETP.LT.OR P5, PT, R10, R231, P5 ;  /* 0x000000e70a00720c */ /* 0x000fe40002fa1670 */
[C---:B------:R-:W-:Y:S02]  /*b940*/  ISETP.LT.OR P6, PT, R8.reuse, R233, P6 ;  /* 0x000000e90800720c */ /* 0x040fe400037c1670 */
[C---:B------:R-:W-:Y:S02]  /*b950*/  ISETP.LT.OR P1, PT, R8.reuse, R231, P1 ;  /* 0x000000e70800720c */ /* 0x040fe40000f21670 */
[----:B------:R-:W-:-:S02]  /*b960*/  ISETP.LT.OR P4, PT, R8, R229, P4 ;  /* 0x000000e50800720c */ /* 0x000fc40002781670 */
[-C--:B------:R-:W-:Y:S02]  /*b970*/  ISETP.LT.OR P3, PT, R8, R227.reuse, P3 ;  /* 0x000000e30800720c */ /* 0x080fe40001f61670 */
[C---:B------:R-:W-:Y:S02]  /*b980*/  IADD3 R8, R129.reuse, 0x70, RZ ;  /* 0x0000007081087810 */ /* 0x040fe40007ffe0ff */
[C---:B------:R-:W-:Y:S02]  /*b990*/  ISETP.LT.OR P0, PT, R4.reuse, R227, P0 ;  /* 0x000000e30400720c */ /* 0x040fe40000701670 */
[----:B------:R-:W-:Y:S02]  /*b9a0*/  IADD3 R5, R129, 0x71, RZ ;  /* 0x0000007181057810 */ /* 0x000fe40007ffe0ff */
[----:B------:R-:W-:Y:S02]  /*b9b0*/  FSEL R49, R49, -INF , !P2 ;  /* 0xff80000031317808 */ /* 0x000fe40005000000 */
[----:B------:R-:W-:Y:S01]  /*b9c0*/  FSEL R114, R15, -INF , !P5 ;  /* 0xff8000000f727808 */ /* 0x000fe20006800000 */
[----:B------:R-:W-:Y:S01]  /*b9d0*/  BAR.SYNC.DEFER_BLOCKING 0x0 ;  /* 0x0000000000007b1d */ /* 0x000fe20000010000 */
[----:B------:R-:W-:-:S02]  /*b9e0*/  ISETP.GE.AND P2, PT, R4, R228, PT ;  /* 0x000000e40400720c */ /* 0x000fc40003f46270 */
[----:B------:R-:W-:Y:S02]  /*b9f0*/  FSEL R118, R36, -INF , !P4 ;  /* 0xff80000024767808 */ /* 0x000fe40006000000 */
[C---:B------:R-:W-:Y:S02]  /*ba00*/  ISETP.GE.AND P5, PT, R8.reuse, R232, PT ;  /* 0x000000e80800720c */ /* 0x040fe40003fa6270 */
[----:B------:R-:W-:Y:S02]  /*ba10*/  ISETP.GE.AND P4, PT, R8, R230, PT ;  /* 0x000000e60800720c */ /* 0x000fe40003f86270 */
[----:B------:R-:W-:Y:S02]  /*ba20*/  FSEL R119, R39, -INF , !P0 ;  /* 0xff80000027777808 */ /* 0x000fe40004000000 */
[----:B------:R-:W-:Y:S02]  /*ba30*/  ISETP.GE.AND P0, PT, R5, R232, PT ;  /* 0x000000e80500720c */ /* 0x000fe40003f06270 */
[----:B------:R-:W-:-:S02]  /*ba40*/  ISETP.LT.OR P2, PT, R4, R229, P2 ;  /* 0x000000e50400720c */ /* 0x000fc40001741670 */
[C---:B------:R-:W-:Y:S02]  /*ba50*/  ISETP.LT.OR P5, PT, R8.reuse, R233, P5 ;  /* 0x000000e90800720c */ /* 0x040fe40002fa1670 */
[C---:B------:R-:W-:Y:S02]  /*ba60*/  ISETP.LT.OR P4, PT, R8.reuse, R231, P4 ;  /* 0x000000e70800720c */ /* 0x040fe40002781670 */
[----:B------:R-:W-:Y:S02]  /*ba70*/  ISETP.LT.OR P0, PT, R5, R233, P0 ;  /* 0x000000e90500720c */ /* 0x000fe40000701670 */
[----:B------:R-:W-:Y:S02]  /*ba80*/  FSEL R122, R37, -INF , !P2 ;  /* 0xff800000257a7808 */ /* 0x000fe40005000000 */
[----:B------:R-:W-:Y:S02]  /*ba90*/  ISETP.GE.AND P2, PT, R8, R226, PT ;  /* 0x000000e20800720c */ /* 0x000fe40003f46270 */
[----:B------:R-:W-:-:S02]  /*baa0*/  FSEL R131, R24, -INF , !P5 ;  /* 0xff80000018837808 */ /* 0x000fc40006800000 */
[----:B------:R-:W-:Y:S02]  /*bab0*/  FSEL R164, R26, -INF , !P4 ;  /* 0xff8000001aa47808 */ /* 0x000fe40006000000 */
[C---:B------:R-:W-:Y:S02]  /*bac0*/  ISETP.GE.AND P5, PT, R4.reuse, R232, PT ;  /* 0x000000e80400720c */ /* 0x040fe40003fa6270 */
[----:B------:R-:W-:Y:S02]  /*bad0*/  ISETP.GE.AND P4, PT, R4, R230, PT ;  /* 0x000000e60400720c */ /* 0x000fe40003f86270 */
[----:B------:R-:W-:Y:S02]  /*bae0*/  FSEL R167, R25, -INF , !P0 ;  /* 0xff80000019a77808 */ /* 0x000fe40004000000 */
[----:B------:R-:W-:Y:S02]  /*baf0*/  ISETP.GE.AND P0, PT, R5, R226, PT ;  /* 0x000000e20500720c */ /* 0x000fe40003f06270 */
        /* <DEDUP_REMOVED lines=8> */
[CC--:B------:R-:W-:Y:S02]  /*bb80*/  ISETP.GE.AND P3, PT, R8.reuse, R228.reuse, PT ;  /* 0x000000e40800720c */ /* 0x0c0fe40003f66270 */
[-C--:B------:R-:W-:Y:S02]  /*bb90*/  ISETP.GE.AND P2, PT, R5, R228.reuse, PT ;  /* 0x000000e40500720c */ /* 0x080fe40003f46270 */
[----:B------:R-:W-:Y:S02]  /*bba0*/  FSEL R180, R43, -INF , !P0 ;  /* 0xff8000002bb47808 */ /* 0x000fe40004000000 */
[----:B------:R-:W-:Y:S02]  /*bbb0*/  ISETP.GE.AND P0, PT, R129, R228, PT ;  /* 0x000000e48100720c */ /* 0x000fe40003f06270 */
[----:B------:R-:W-:-:S02]  /*bbc0*/  ISETP.LT.OR P3, PT, R8, R229, P3 ;  /* 0x000000e50800720c */ /* 0x000fc40001f61670 */
[-C--:B------:R-:W-:Y:S02]  /*bbd0*/  ISETP.LT.OR P2, PT, R5, R229.reuse, P2 ;  /* 0x000000e50500720c */ /* 0x080fe40001741670 */
[----:B------:R-:W-:Y:S02]  /*bbe0*/  ISETP.LT.OR P0, PT, R129, R229, P0 ;  /* 0x000000e58100720c */ /* 0x000fe40000701670 */
[----:B------:R-:W-:Y:S02]  /*bbf0*/  FSEL R165, R40, -INF , !P3 ;  /* 0xff80000028a57808 */ /* 0x000fe40005800000 */
[----:B------:R-:W-:Y:S02]  /*bc00*/  FSEL R181, R34, -INF , !P1 ;  /* 0xff80000022b57808 */ /* 0x000fe40004800000 */
[----:B------:R-:W-:Y:S02]  /*bc10*/  FSEL R183, R41, -INF , !P2 ;  /* 0xff80000029b77808 */ /* 0x000fe40005000000 */
[----:B------:R-:W-:-:S02]  /*bc20*/  ISETP.GE.AND P3, PT, R5, R230, PT ;  /* 0x000000e60500720c */ /* 0x000fc40003f66270 */
[C---:B------:R-:W-:Y:S02]  /*bc30*/  ISETP.GE.AND P1, PT, R4.reuse, R228, PT ;  /* 0x000000e40400720c */ /* 0x040fe40003f26270 */
[C---:B------:R-:W-:Y:S02]  /*bc40*/  ISETP.GE.AND P2, PT, R4.reuse, R226, PT ;  /* 0x000000e20400720c */ /* 0x040fe40003f46270 */
[----:B------:R-:W-:Y:S02]  /*bc50*/  FSEL R197, R69, -INF , !P0 ;  /* 0xff80000045c57808 */ /* 0x000fe40004000000 */
[----:B------:R-:W-:Y:S02]  /*bc60*/  PLOP3.LUT P0, PT, PT, PT, UP0, 0x80, 0x0 ;  /* 0x000000000000781c */ /* 0x000fe40003f0f008 */
[----:B------:R-:W-:Y:S02]  /*bc70*/  ISETP.LT.OR P3, PT, R5, R231, P3 ;  /* 0x000000e70500720c */ /* 0x000fe40001f61670 */
[----:B------:R-:W-:-:S02]  /*bc80*/  ISETP.LT.OR P1, PT, R4, R229, P1 ;  /* 0x000000e50400720c */ /* 0x000fc40000f21670 */
[----:B------:R-:W-:Y:S02]  /*bc90*/  ISETP.LT.OR P2, PT, R4, R227, P2 ;  /* 0x000000e30400720c */ /* 0x000fe40001741670 */
        /* <DEDUP_REMOVED lines=14> */
[----:B------:R-:W-:Y:S02]  /*bd80*/  ISETP.LT.OR P2, PT, R129, R231, P2 ;  /* 0x000000e78100720c */ /* 0x000fe40001741670 */
[----:B------:R-:W-:Y:S02]  /*bd90*/  FSEL R186, R71, -INF , !P1 ;  /* 0xff80000047ba7808 */ /* 0x000fe40004800000 */
[----:B------:R-:W-:-:S02]  /*bda0*/  FSEL R199, R35, -INF , !P4 ;  /* 0xff80000023c77808 */ /* 0x000fc40006000000 */
[----:B------:R-:W-:Y:S02]  /*bdb0*/  FSEL R200, R72, -INF , !P6 ;  /* 0xff80000048c87808 */ /* 0x000fe40007000000 */
[----:B------:R-:W-:Y:S02]  /*bdc0*/  FSEL R202, R74, -INF , !P3 ;  /* 0xff8000004aca7808 */ /* 0x000fe40005800000 */
[----:B------:R-:W-:Y:S02]  /*bdd0*/  FSEL R203, R73, -INF , !P5 ;  /* 0xff80000049cb7808 */ /* 0x000fe40006800000 */
[----:B------:R-:W-:Y:S01]  /*bde0*/  FSEL R204, R75, -INF , !P2 ;  /* 0xff8000004bcc7808 */ /* 0x000fe20005000000 */
[----:B------:R-:W-:Y:S05]  /*bdf0*/  @!P0 BRA `(.L_x_744) ;  /* 0x000001e000008947 */ /* 0x000fea0003800000 */
[----:B------:R-:W-:Y:S02]  /*be00*/  UIADD3 UR29, UR28, -0x3, URZ ;  /* 0xfffffffd1c1d7890 */ /* 0x000fe4000fffe03f */
[----:B------:R-:W-:Y:S02]  /*be10*/  ULDC.64 UR4, c[0x0][0x198] ;  /* 0x0000660000047ab9 */ /* 0x000fe40000000a00 */
[----:B------:R-:W-:-:S02]  /*be20*/  USHF.R.S32.HI UR28, URZ, 0x1f, UR29 ;  /* 0x0000001f3f1c7899 */ /* 0x000fc4000801141d */
[----:B------:R-:W-:Y:S02]  /*be30*/  UIMAD.WIDE.U32 UR30, UR29, UR4, URZ ;  /* 0x000000041d1e72a5 */ /* 0x000fe4000f8e003f */
[----:B------:R-:W-:-:S04]  /*be40*/  UIMAD UR28, UR28, UR4, URZ ;  /* 0x000000041c1c72a4 */ /* 0x000fc8000f8e023f */
[----:B------:R-:W-:Y:S01]  /*be50*/  UIMAD UR28, UR29, UR5, UR28 ;  /* 0x000000051d1c72a4 */ /* 0x000fe2000f8e021c */
[----:B------:R-:W-:Y:S02]  /*be60*/  IMAD.U32 R5, RZ, RZ, UR30 ;  /* 0x0000001eff057e24 */ /* 0x000fe4000f8e00ff */
[----:B------:R-:W-:Y:S01]  /*be70*/  IMAD.U32 R4, RZ, RZ, UR30 ;  /* 0x0000001eff047e24 */ /* 0x000fe2000f8e00ff */
[----:B------:R-:W-:Y:S02]  /*be80*/  UIADD3 UR28, UR31, UR28, URZ ;  /* 0x0000001c1f1c7290 */ /* 0x000fe4000fffe03f */
[----:B------:R-:W-:-:S04]  /*be90*/  LEA R6, P0, R5, R234, 0x7 ;  /* 0x000000ea05067211 */ /* 0x000fc800078038ff */
[----:B------:R-:W-:Y:S01]  /*bea0*/  IMAD.U32 R5, RZ, RZ, UR28 ;  /* 0x0000001cff057e24 */ /* 0x000fe2000f8e00ff */
[----:B------:R-:W-:Y:S01]  /*beb0*/  USHF.L.U32 UR28, UR4, 0x6, URZ ;  /* 0x00000006041c7899 */ /* 0x000fe2000800063f */
[----:B------:R-:W-:Y:S01]  /*bec0*/  LEA R8, P1, R6, c[0x0][0x168], 0x1 ;  /* 0x00005a0006087a11 */ /* 0x000fe200078208ff */
[----:B------:R-:W-:Y:S02]  /*bed0*/  USHF.L.U64.HI UR4, UR4, 0x6, UR5 ;  /* 0x0000000604047899 */ /* 0x000fe40008010205 */
[----:B------:R-:W-:Y:S02]  /*bee0*/  LEA.HI.X R5, R4, R239, R5, 0x7, P0 ;  /* 0x000000ef04057211 */ /* 0x000fe400000f3c05 */
[----:B------:R-:W-:Y:S02]  /*bef0*/  IADD3 R4, P0, R8, UR28, RZ ;  /* 0x0000001c08047c10 */ /* 0x000fe4000ff1e0ff */
[----:B------:R-:W-:Y:S02]  /*bf00*/  LEA.HI.X R9, R6, c[0x0][0x16c], R5, 0x1, P1 ;  /* 0x00005b0006097a11 */ /* 0x000fe400008f0c05 */
[----:B------:R-:W-:-:S02]  /*bf10*/  IADD3 R10, P1, R4, UR28, RZ ;  /* 0x0000001c040a7c10 */ /* 0x000fc4000ff3e0ff */
        /* <DEDUP_REMOVED lines=12> */
.L_x_744:
[----:B------:R-:W2:Y:S04]  /*bfe0*/  LDL.LU R35, [R1+0x34] ;  /* 0x0000340001237983 */ /* 0x000ea80000300800 */
[----:B------:R-:W3:Y:S04]  /*bff0*/  LDL.LU R40, [R1+0x30] ;  /* 0x0000300001287983 */ /* 0x000ee80000300800 */
[----:B------:R-:W4:Y:S04]  /*c000*/  LDL.LU R43, [R1+0x20] ;  /* 0x00002000012b7983 */ /* 0x000f280000300800 */
[----:B------:R-:W2:Y:S04]  /*c010*/  LDL.LU R41, [R1+0x24] ;  /* 0x0000240001297983 */ /* 0x000ea80000300800 */
[----:B------:R-:W2:Y:S04]  /*c020*/  LDL.LU R42, [R1+0x2c] ;  /* 0x00002c00012a7983 */ /* 0x000ea80000300800 */
[----:B------:R-:W3:Y:S04]  /*c030*/  LDL.LU R22, [R1] ;  /* 0x0000000001167983 */ /* 0x000ee80000300800 */
[----:B------:R-:W3:Y:S04]  /*c040*/  LDL.LU R23, [R1+0x1c] ;  /* 0x00001c0001177983 */ /* 0x000ee80000300800 */
[----:B------:R-:W3:Y:S04]  /*c050*/  LDL.LU R24, [R1+0x4] ;  /* 0x0000040001187983 */ /* 0x000ee80000300800 */
[----:B------:R-:W3:Y:S04]  /*c060*/  LDL.LU R25, [R1+0x18] ;  /* 0x0000180001197983 */ /* 0x000ee80000300800 */
[----:B------:R-:W3:Y:S01]  /*c070*/  LDL.LU R26, [R1+0x28] ;  /* 0x00002800011a7983 */ /* 0x000ee20000300800 */
[----:B-1----:R-:W-:Y:S01]  /*c080*/  FMNMX.FTZ R8, R17, R116, !PT ;  /* 0x0000007411087209 */ /* 0x002fe20007810000 */
[----:B------:R-:W-:Y:S01]  /*c090*/  IMAD.MOV.U32 R27, RZ, RZ, R251 ;  /* 0x000000ffff1b7224 */ /* 0x000fe200078e00fb */
[----:B------:R-:W-:Y:S01]  /*c0a0*/  USHF.L.U32 UR4, UR23, 0x2, URZ ;  /* 0x0000000217047899 */ /* 0x000fe2000800063f */
[----:B------:R-:W-:Y:S01]  /*c0b0*/  IMAD.MOV.U32 R28, RZ, RZ, R250 ;  /* 0x000000ffff1c7224 */ /* 0x000fe200078e00fa */
[----:B------:R-:W-:Y:S01]  /*c0c0*/  FMNMX.FTZ R8, R117, R8, !PT ;  /* 0x0000000875087209 */ /* 0x000fe20007810000 */
[----:B------:R-:W-:Y:S01]  /*c0d0*/  IMAD.WIDE.U32 R38, R169, -0x326172a9, RZ ;  /* 0xcd9e8d57a9267825 */ /* 0x000fe200078e00ff */
[----:B------:R-:W-:Y:S01]  /*c0e0*/  UIADD3 UR5, UR4, 0x1, URZ ;  /* 0x0000000104057890 */ /* 0x000fe2000fffe03f */
[----:B------:R-:W-:Y:S01]  /*c0f0*/  STL.64 [R1+0x78], R222 ;  /* 0x000078de01007387 */ /* 0x000fe20000100a00 */
[----:B------:R-:W-:Y:S01]  /*c100*/  FMNMX.FTZ R8, R189, R8, !PT ;  /* 0x00000008bd087209 */ /* 0x000fe20007810000 */
[----:B------:R-:W-:-:S02]  /*c110*/  IMAD.U32 R5, RZ, RZ, UR27 ;  /* 0x0000001bff057e24 */ /* 0x000fc4000f8e00ff */
[----:B------:R-:W-:Y:S01]  /*c120*/  IMAD.WIDE.U32 R250, R168, -0x2daee0ad, RZ ;  /* 0xd2511f53a8fa7825 */ /* 0x000fe200078e00ff */
[----:B------:R-:W-:Y:S01]  /*c130*/  FMNMX.FTZ R8, R191, R8, !PT ;  /* 0x00000008bf087209 */ /* 0x000fe20007810000 */
[----:B------:R-:W-:Y:S02]  /*c140*/  STL.64 [R1+0x70], R220 ;  /* 0x000070dc01007387 */ /* 0x000fe40000100a00 */
[----:B------:R-:W-:Y:S01]  /*c150*/  IMAD.MOV.U32 R32, RZ, RZ, R244 ;  /* 0x000000ffff207224 */ /* 0x000fe200078e00f4 */
[----:B------:R-:W-:Y:S01]  /*c160*/  LOP3.LUT R244, R39, R19, RZ, 0x3c, !PT ;  /* 0x0000001327f47212 */ /* 0x000fe200078e3cff */
[----:B------:R-:W-:Y:S01]  /*c170*/  IMAD.MOV.U32 R31, RZ, RZ, R245 ;  /* 0x000000ffff1f7224 */ /* 0x000fe200078e00f5 */
[----:B------:R-:W-:Y:S01]  /*c180*/  LOP3.LUT R36, R251, UR4, R5, 0x96, !PT ;  /* 0x00000004fb247c12 */ /* 0x000fe2000f8e9605 */
[----:B------:R-:W-:Y:S01]  /*c190*/  IMAD.MOV.U32 R30, RZ, RZ, R248 ;  /* 0x000000ffff1e7224 */ /* 0x000fe200078e00f8 */
[----:B------:R-:W-:Y:S01]  /*c1a0*/  FMNMX.FTZ R8, R201, R8, !PT ;  /* 0x00000008c9087209 */ /* 0x000fe20007810000 */
[----:B------:R-:W-:Y:S01]  /*c1b0*/  IMAD.WIDE.U32 R244, R244, -0x2daee0ad, RZ ;  /* 0xd2511f53f4f47825 */ /* 0x000fe200078e00ff */
[----:B------:R1:W-:Y:S02]  /*c1c0*/  STL.64 [R1+0x68], R218 ;  /* 0x000068da01007387 */ /* 0x0003e40000100a00 */
[----:B------:R-:W-:Y:S01]  /*c1d0*/  FMNMX.FTZ R8, R205, R8, !PT ;  /* 0x00000008cd087209 */ /* 0x000fe20007810000 */
[----:B------:R-:W-:Y:S01]  /*c1e0*/  IMAD.WIDE.U32 R36, R36, -0x326172a9, RZ ;  /* 0xcd9e8d5724247825 */ /* 0x000fe200078e00ff */
[----:B------:R-:W-:Y:S01]  /*c1f0*/  LOP3.LUT R248, R245, UR15, R250, 0x96, !PT ;  /* 0x0000000ff5f87c12 */ /* 0x000fe2000f8e96fa */
[----:B------:R1:W-:Y:S01]  /*c200*/  STL.64 [R1+0x60], R212 ;  /* 0x000060d401007387 */ /* 0x0003e20000100a00 */
[----:B------:R-:W-:Y:S01]  /*c210*/  FMNMX.FTZ R9, R247, R8, !PT ;  /* 0x00000008f7097209 */ /* 0x000fe20007810000 */
[----:B------:R-:W-:Y:S01]  /*c220*/  IMAD.MOV.U32 R29, RZ, RZ, R249 ;  /* 0x000000ffff1d7224 */ /* 0x000fe200078e00f9 */
[----:B------:R-:W-:Y:S01]  /*c230*/  LOP3.LUT R4, R37, UR16, R38, 0x96, !PT ;  /* 0x0000001025047c12 */ /* 0x000fe2000f8e9626 */
[----:B------:R-:W-:Y:S01]  /*c240*/  IMAD.WIDE.U32 R248, R248, -0x326172a9, RZ ;  /* 0xcd9e8d57f8f87825 */ /* 0x000fe200078e00ff */
[----:B------:R-:W-:Y:S03]  /*c250*/  STL.64 [R1+0x58], R210 ;  /* 0x000058d201007387 */ /* 0x000fe60000100a00 */
[----:B------:R-:W-:Y:S01]  /*c260*/  IMAD.WIDE.U32 R14, R4, -0x2daee0ad, RZ ;  /* 0xd2511f53040e7825 */ /* 0x000fe200078e00ff */
[----:B------:R-:W-:Y:S01]  /*c270*/  LOP3.LUT R6, R249, UR14, R36, 0x96, !PT ;  /* 0x0000000ef9067c12 */ /* 0x000fe2000f8e9624 */
[----:B------:R-:W-:Y:S02]  /*c280*/  STL.64 [R1+0x50], R208 ;  /* 0x000050d001007387 */ /* 0x000fe40000100a00 */
[----:B------:R-:W-:Y:S01]  /*c290*/  IMAD.MOV.U32 R67, RZ, RZ, R29 ;  /* 0x000000ffff437224 */ /* 0x000fe200078e001d */
[----:B------:R-:W-:Y:S01]  /*c2a0*/  LOP3.LUT R4, R15, UR13, R244, 0x96, !PT ;  /* 0x0000000d0f047c12 */ /* 0x000fe2000f8e96f4 */
[----:B------:R-:W-:Y:S01]  /*c2b0*/  IMAD.WIDE.U32 R6, R6, -0x2daee0ad, RZ ;  /* 0xd2511f5306067825 */ /* 0x000fe200078e00ff */
[----:B------:R-:W-:Y:S03]  /*c2c0*/  STL.64 [R1+0x48], R172 ;  /* 0x000048ac01007387 */ /* 0x000fe60000100a00 */
[----:B------:R-:W-:Y:S01]  /*c2d0*/  IMAD.WIDE.U32 R10, R4, -0x326172a9, RZ ;  /* 0xcd9e8d57040a7825 */ /* 0x000fe200078e00ff */
[----:B------:R-:W-:Y:S01]  /*c2e0*/  LOP3.LUT R14, R7, UR11, R14, 0x96, !PT ;  /* 0x0000000b070e7c12 */ /* 0x000fe2000f8e960e */
[----:B------:R2:W-:Y:S02]  /*c2f0*/  STL.64 [R1+0x40], R170 ;  /* 0x000040aa01007387 */ /* 0x0005e40000100a00 */
[----:B------:R-:W-:Y:S01]  /*c300*/  IMAD.U32 R7, RZ, RZ, UR5 ;  /* 0x00000005ff077e24 */ /* 0x000fe2000f8e00ff */
[----:B------:R-:W-:Y:S01]  /*c310*/  LOP3.LUT R4, R11, UR12, R248, 0x96, !PT ;  /* 0x0000000c0b047c12 */ /* 0x000fe2000f8e96f8 */
[----:B------:R-:W-:-:S04]  /*c320*/  IMAD.WIDE.U32 R14, R14, -0x326172a9, RZ ;  /* 0xcd9e8d570e0e7825 */ /* 0x000fc800078e00ff */
[----:B------:R-:W-:Y:S01]  /*c330*/  IMAD.WIDE.U32 R4, R4, -0x2daee0ad, RZ ;  /* 0xd2511f5304047825 */ /* 0x000fe200078e00ff */
[----:B------:R-:W-:-:S03]  /*c340*/  LOP3.LUT R10, R15, UR10, R10, 0x96, !PT ;  /* 0x0000000a0f0a7c12 */ /* 0x000fc6000f8e960a */
[----:B-1----:R-:W-:Y:S01]  /*c350*/  IMAD.MOV.U32 R219, RZ, RZ, R28 ;  /* 0x000000ffffdb7224 */ /* 0x002fe200078e001c */
[----:B------:R-:W-:Y:S01]  /*c360*/  LOP3.LUT R6, R5, UR9, R6, 0x96, !PT ;  /* 0x0000000905067c12 */ /* 0x000fe2000f8e9606 */
[----:B------:R-:W-:-:S04]  /*c370*/  IMAD.WIDE.U32 R10, R10, -0x2daee0ad, RZ ;  /* 0xd2511f530a0a7825 */ /* 0x000fc800078e00ff */
[----:B------:R-:W-:Y:S01]  /*c380*/  IMAD.WIDE.U32 R20, R6, -0x326172a9, RZ ;  /* 0xcd9e8d5706147825 */ /* 0x000fe200078e00ff */
[----:B------:R-:W-:Y:S02]  /*c390*/  LOP3.LUT R5, R11, UR7, R4, 0x96, !PT ;  /* 0x000000070b057c12 */ /* 0x000fe4000f8e9604 */
[----:B------:R-:W-:Y:S01]  /*c3a0*/  LOP3.LUT R4, R251, UR27, R7, 0x96, !PT ;  /* 0x0000001bfb047c12 */ /* 0x000fe2000f8e9607 */
[----:B------:R-:W-:Y:S02]  /*c3b0*/  IMAD.MOV.U32 R75, RZ, RZ, R30 ;  /* 0x000000ffff4b7224 */ /* 0x000fe400078e001e */
[----:B------:R-:W-:-:S04]  /*c3c0*/  IMAD.WIDE.U32 R12, R5, -0x326172a9, RZ ;  /* 0xcd9e8d57050c7825 */ /* 0x000fc800078e00ff */
[----:B------:R-:W-:Y:S01]  /*c3d0*/  IMAD.WIDE.U32 R4, R4, -0x326172a9, RZ ;  /* 0xcd9e8d5704047825 */ /* 0x000fe200078e00ff */
[----:B------:R-:W-:-:S03]  /*c3e0*/  LOP3.LUT R28, R12, 0xff, RZ, 0xc0, !PT ;  /* 0x000000ff0c1c7812 */ /* 0x000fc600078ec0ff */
[----:B------:R-:W-:Y:S01]  /*c3f0*/  IMAD.MOV.U32 R69, RZ, RZ, R32 ;  /* 0x000000ffff457224 */ /* 0x000fe200078e0020 */
[----:B------:R-:W-:Y:S01]  /*c400*/  LOP3.LUT R7, R5, UR16, R38, 0x96, !PT ;  /* 0x0000001005077c12 */ /* 0x000fe2000f8e9626 */
[----:B------:R-:W-:Y:S01]  /*c410*/  IMAD.MOV.U32 R34, RZ, RZ, R166 ;  /* 0x000000ffff227224 */ /* 0x000fe200078e00a6 */
[----:B------:R-:W-:Y:S01]  /*c420*/  FMNMX.FTZ R32, R3, R128, !PT ;  /* 0x0000008003207209 */ /* 0x000fe20007810000 */
[----:B------:R-:W-:Y:S02]  /*c430*/  IMAD.MOV.U32 R33, RZ, RZ, R184 ;  /* 0x000000ffff217224 */ /* 0x000fe400078e00b8 */
[----:B------:R-:W-:Y:S01]  /*c440*/  IMAD.MOV.U32 R39, RZ, RZ, R192 ;  /* 0x000000ffff277224 */ /* 0x000fe200078e00c0 */
[----:B------:R-:W-:Y:S01]  /*c450*/  FMNMX.FTZ R32, R123, R32, !PT ;  /* 0x000000207b207209 */ /* 0x000fe20007810000 */
[----:B------:R-:W-:Y:S02]  /*c460*/  IMAD.MOV.U32 R70, RZ, RZ, R31 ;  /* 0x000000ffff467224 */ /* 0x000fe400078e001f */
[----:B------:R-:W-:-:S02]  /*c470*/  IMAD.MOV.U32 R31, RZ, RZ, R206 ;  /* 0x000000ffff1f7224 */ /* 0x000fc400078e00ce */
[----:B------:R-:W-:Y:S02]  /*c480*/  IMAD.MOV.U32 R68, RZ, RZ, R27 ;  /* 0x000000ffff447224 */ /* 0x000fe400078e001b */
[----:B------:R-:W-:Y:S02]  /*c490*/  IMAD.MOV.U32 R27, RZ, RZ, R130 ;  /* 0x000000ffff1b7224 */ /* 0x000fe400078e0082 */
[----:B------:R-:W-:Y:S01]  /*c4a0*/  IMAD.WIDE.U32 R212, R16, -0x326172a9, RZ ;  /* 0xcd9e8d5710d47825 */ /* 0x000fe200078e00ff */
[----:B----4-:R-:W-:-:S04]  /*c4b0*/  FMNMX.FTZ R9, R43, R9, !PT ;  /* 0x000000092b097209 */ /* 0x010fc80007810000 */
[----:B--2---:R-:W-:-:S04]  /*c4c0*/  FMNMX.FTZ R9, R42, R9, !PT ;  /* 0x000000092a097209 */ /* 0x004fc80007810000 */
[----:B------:R-:W-:Y:S01]  /*c4d0*/  FMNMX.FTZ R9, R41, R9, !PT ;  /* 0x0000000929097209 */ /* 0x000fe20007810000 */
[----:B---3--:R-:W-:-:S03]  /*c4e0*/  IMAD.MOV.U32 R29, RZ, RZ, R22 ;  /* 0x000000ffff1d7224 */ /* 0x008fc600078e0016 */
[----:B------:R-:W-:Y:S01]  /*c4f0*/  FMNMX.FTZ R9, R40, R9, !PT ;  /* 0x0000000928097209 */ /* 0x000fe20007810000 */
[----:B------:R-:W-:-:S03]  /*c500*/  IMAD.MOV.U32 R72, RZ, RZ, R23 ;  /* 0x000000ffff487224 */ /* 0x000fc600078e0017 */
[----:B------:R-:W-:Y:S01]  /*c510*/  FMNMX.FTZ R9, R35, R9, !PT ;  /* 0x0000000923097209 */ /* 0x000fe20007810000 */
[----:B------:R-:W-:-:S03]  /*c520*/  IMAD.MOV.U32 R71, RZ, RZ, R24 ;  /* 0x000000ffff477224 */ /* 0x000fc600078e0018 */
[----:B------:R-:W-:Y:S01]  /*c530*/  FMNMX.FTZ R9, R18, R9, !PT ;  /* 0x0000000912097209 */ /* 0x000fe20007810000 */
[----:B------:R-:W-:Y:S02]  /*c540*/  IMAD.MOV.U32 R66, RZ, RZ, R25 ;  /* 0x000000ffff427224 */ /* 0x000fe400078e0019 */
[----:B------:R-:W-:Y:S01]  /*c550*/  IMAD.WIDE.U32 R24, R7, -0x2daee0ad, RZ ;  /* 0xd2511f5307187825 */ /* 0x000fe200078e00ff */
[----:B------:R-:W-:-:S03]  /*c560*/  FMNMX.FTZ R9, R52, R9, !PT ;  /* 0x0000000934097209 */ /* 0x000fc60007810000 */
[----:B------:R-:W-:Y:S01]  /*c570*/  IMAD.MOV.U32 R73, RZ, RZ, R26 ;  /* 0x000000ffff497224 */ /* 0x000fe200078e001a */
[----:B------:R-:W-:Y:S02]  /*c580*/  FMNMX.FTZ R8, R56, R9, !PT ;  /* 0x0000000938087209 */ /* 0x000fe40007810000 */
[----:B------:R-:W-:Y:S02]  /*c590*/  LOP3.LUT R9, R13, UR17, R20, 0x96, !PT ;  /* 0x000000110d097c12 */ /* 0x000fe4000f8e9614 */
[----:B------:R-:W-:Y:S02]  /*c5a0*/  FMNMX.FTZ R6, R57, R8, !PT ;  /* 0x0000000839067209 */ /* 0x000fe40007810000 */
[----:B------:R-:W-:Y:S02]  /*c5b0*/  LOP3.LUT R20, R249, UR14, R4, 0x96, !PT ;  /* 0x0000000ef9147c12 */ /* 0x000fe4000f8e9604 */
[----:B------:R-:W-:Y:S02]  /*c5c0*/  FMNMX.FTZ R11, R83, R6, !PT ;  /* 0x00000006530b7209 */ /* 0x000fe40007810000 */
[----:B------:R-:W-:Y:S01]  /*c5d0*/  LOP3.LUT R6, R21, UR8, R14, 0x96, !PT ;  /* 0x0000000815067c12 */ /* 0x000fe2000f8e960e */
[----:B------:R-:W-:Y:S01]  /*c5e0*/  IMAD.WIDE.U32 R20, R20, -0x2daee0ad, RZ ;  /* 0xd2511f5314147825 */ /* 0x000fe200078e00ff */
[----:B------:R-:W-:-:S02]  /*c5f0*/  FMNMX.FTZ R8, R84, R11, !PT ;  /* 0x0000000b54087209 */ /* 0x000fc40007810000 */
[----:B------:R-:W-:Y:S01]  /*c600*/  LOP3.LUT R11, R12, 0xffff, RZ, 0xc0, !PT ;  /* 0x0000ffff0c0b7812 */ /* 0x000fe200078ec0ff */
[----:B------:R-:W-:Y:S01]  /*c610*/  IMAD.WIDE.U32 R22, R6, -0x2daee0ad, RZ ;  /* 0xd2511f5306167825 */ /* 0x000fe200078e00ff */
[----:B------:R-:W-:Y:S02]  /*c620*/  FMNMX.FTZ R8, R93, R8, !PT ;  /* 0x000000085d087209 */ /* 0x000fe40007810000 */
[----:B------:R-:W-:Y:S02]  /*c630*/  LOP3.LUT R6, R21, UR11, R24, 0x96, !PT ;  /* 0x0000000b15067c12 */ /* 0x000fe4000f8e9618 */
[----:B------:R-:W-:Y:S02]  /*c640*/  FMNMX.FTZ R8, R97, R8, !PT ;  /* 0x0000000861087209 */ /* 0x000fe40007810000 */
[----:B------:R-:W-:Y:S01]  /*c650*/  SHF.R.U32.HI R26, RZ, 0x10, R12 ;  /* 0x00000010ff1a7819 */ /* 0x000fe2000001160c */
[----:B------:R-:W-:Y:S01]  /*c660*/  IMAD.WIDE.U32 R170, R6, -0x326172a9, RZ ;  /* 0xcd9e8d5706aa7825 */ /* 0x000fe200078e00ff */
[----:B------:R-:W-:-:S02]  /*c670*/  FMNMX.FTZ R15, R99, R8, !PT ;  /* 0x00000008630f7209 */ /* 0x000fc40007810000 */
[----:B------:R-:W-:Y:S02]  /*c680*/  LOP3.LUT R8, R25, UR13, R244, 0x96, !PT ;  /* 0x0000000d19087c12 */ /* 0x000fe4000f8e96f4 */
[----:B------:R-:W-:Y:S02]  /*c690*/  FMNMX.FTZ R14, R100, R15, !PT ;  /* 0x0000000f640e7209 */ /* 0x000fe40007810000 */
[----:B------:R-:W-:Y:S02]  /*c6a0*/  SHF.R.U32.HI R13, RZ, 0x18, R12 ;  /* 0x00000018ff0d7819 */ /* 0x000fe4000001160c */
[----:B------:R-:W-:Y:S02]  /*c6b0*/  FMNMX.FTZ R14, R107, R14, !PT ;  /* 0x0000000e6b0e7209 */ /* 0x000fe40007810000 */
[----:B------:R-:W-:Y:S02]  /*c6c0*/  LOP3.LUT R7, R23, UR18, R10, 0x96, !PT ;  /* 0x0000001217077c12 */ /* 0x000fe4000f8e960a */
[----:B------:R-:W-:-:S02]  /*c6d0*/  FMNMX.FTZ R14, R109, R14, !PT ;  /* 0x0000000e6d0e7209 */ /* 0x000fc40007810000 */
[C---:B------:R-:W-:Y:S02]  /*c6e0*/  LOP3.LUT R21, R22.reuse, 0xffff, RZ, 0xc0, !PT ;  /* 0x0000ffff16157812 */ /* 0x040fe400078ec0ff */
[----:B------:R-:W-:Y:S02]  /*c6f0*/  FMNMX.FTZ R14, R111, R14, !PT ;  /* 0x0000000e6f0e7209 */ /* 0x000fe40007810000 */
[----:B------:R-:W-:Y:S02]  /*c700*/  LOP3.LUT R12, R22, 0xff, RZ, 0xc0, !PT ;  /* 0x000000ff160c7812 */ /* 0x000fe400078ec0ff */
[----:B------:R-:W-:Y:S02]  /*c710*/  FMNMX.FTZ R14, R113, R14, !PT ;  /* 0x0000000e710e7209 */ /* 0x000fe40007810000 */
[----:B------:R-:W-:Y:S02]  /*c720*/  SHF.R.U32.HI R10, RZ, 0x10, R22 ;  /* 0x00000010ff0a7819 */ /* 0x000fe40000011616 */
[----:B------:R-:W-:-:S02]  /*c730*/  FMNMX.FTZ R14, R179, R14, !PT ;  /* 0x0000000eb30e7209 */ /* 0x000fc40007810000 */
[----:B------:R-:W-:Y:S01]  /*c740*/  SHF.R.U32.HI R15, RZ, 0x18, R22 ;  /* 0x00000018ff0f7819 */ /* 0x000fe20000011616 */
[----:B------:R-:W-:Y:S01]  /*c750*/  IMAD.WIDE.U32 R22, R8, -0x326172a9, RZ ;  /* 0xcd9e8d5708167825 */ /* 0x000fe200078e00ff */
[----:B------:R-:W-:Y:S02]  /*c760*/  FMNMX.FTZ R14, R195, R14, !PT ;  /* 0x0000000ec30e7209 */ /* 0x000fe40007810000 */
[----:B------:R-:W-:Y:S02]  /*c770*/  SHF.R.U32.HI R11, RZ, 0x8, R11 ;  /* 0x00000008ff0b7819 */ /* 0x000fe4000001160b */
[----:B------:R-:W-:Y:S02]  /*c780*/  FMNMX.FTZ R14, R131, R14, !PT ;  /* 0x0000000e830e7209 */ /* 0x000fe40007810000 */
[----:B------:R-:W-:Y:S02]  /*c790*/  PRMT R28, R28, 0x5410, R11 ;  /* 0x000054101c1c7816 */ /* 0x000fe4000000000b */
[----:B------:R-:W-:-:S02]  /*c7a0*/  LOP3.LUT R8, R23, UR12, R248, 0x96, !PT ;  /* 0x0000000c17087c12 */ /* 0x000fc4000f8e96f8 */
[----:B------:R-:W-:Y:S02]  /*c7b0*/  LOP3.LUT R6, R171, UR10, R22, 0x96, !PT ;  /* 0x0000000aab067c12 */ /* 0x000fe4000f8e9616 */
[----:B------:R-:W-:Y:S01]  /*c7c0*/  FMNMX.FTZ R11, R167, R14, !PT ;  /* 0x0000000ea70b7209 */ /* 0x000fe20007810000 */
[----:B------:R-:W-:Y:S01]  /*c7d0*/  IMAD.WIDE.U32 R22, R8, -0x2daee0ad, RZ ;  /* 0xd2511f5308167825 */ /* 0x000fe200078e00ff */
[----:B------:R-:W-:Y:S02]  /*c7e0*/  LOP3.LUT R26, R26, 0xff, RZ, 0xc0, !PT ;  /* 0x000000ff1a1a7812 */ /* 0x000fe400078ec0ff */
[----:B------:R-:W-:Y:S01]  /*c7f0*/  FMNMX.FTZ R14, R200, R11, !PT ;  /* 0x0000000bc80e7209 */ /* 0x000fe20007810000 */
[----:B------:R-:W-:Y:S01]  /*c800*/  IMAD.WIDE.U32 R210, R6, -0x2daee0ad, RZ ;  /* 0xd2511f5306d27825 */ /* 0x000fe200078e00ff */
[----:B------:R-:W-:Y:S02]  /*c810*/  PRMT R26, R26, 0x5410, R13 ;  /* 0x000054101a1a7816 */ /* 0x000fe4000000000d */
[----:B------:R-:W-:-:S02]  /*c820*/  FMNMX.FTZ R11, R203, R14, !PT ;  /* 0x0000000ecb0b7209 */ /* 0x000fc40007810000 */
[----:B------:R-:W-:Y:S02]  /*c830*/  LOP3.LUT R8, R211, UR7, R22, 0x96, !PT ;  /* 0x00000007d3087c12 */ /* 0x000fe4000f8e9616 */
[----:B------:R-:W-:Y:S01]  /*c840*/  LOP3.LUT R6, R23, UR9, R20, 0x96, !PT ;  /* 0x0000000917067c12 */ /* 0x000fe2000f8e9614 */
[----:B------:R-:W1:Y:S01]  /*c850*/  SHFL.BFLY PT, R14, R11, 0x2, 0x1f ;  /* 0x0c401f000b0e7f89 */ /* 0x000e6200000e0000 */
[----:B------:R-:W-:Y:S01]  /*c860*/  SHF.R.U32.HI R21, RZ, 0x8, R21 ;  /* 0x00000008ff157819 */ /* 0x000fe20000011615 */
[----:B------:R-:W-:Y:S01]  /*c870*/  IMAD.WIDE.U32 R24, R8, -0x326172a9, RZ ;  /* 0xcd9e8d5708187825 */ /* 0x000fe200078e00ff */
[----:B------:R-:W-:Y:S02]  /*c880*/  LOP3.LUT R8, R9, 0xff, RZ, 0xc0, !PT ;  /* 0x000000ff09087812 */ /* 0x000fe400078ec0ff */
[----:B------:R-:W-:Y:S01]  /*c890*/  PRMT R12, R12, 0x5410, R21 ;  /* 0x000054100c0c7816 */ /* 0x000fe20000000015 */
[----:B------:R-:W-:Y:S01]  /*c8a0*/  IMAD.WIDE.U32 R222, R6, -0x326172a9, RZ ;  /* 0xcd9e8d5706de7825 */ /* 0x000fe200078e00ff */
[----:B------:R-:W-:-:S02]  /*c8b0*/  LOP3.LUT R13, R24, 0xffff, RZ, 0xc0, !PT ;  /* 0x0000ffff180d7812 */ /* 0x000fc400078ec0ff */
[----:B------:R-:W-:Y:S02]  /*c8c0*/  LOP3.LUT R22, R24, 0xff, RZ, 0xc0, !PT ;  /* 0x000000ff18167812 */ /* 0x000fe400078ec0ff */
[----:B------:R-:W-:Y:S02]  /*c8d0*/  SHF.R.U32.HI R13, RZ, 0x8, R13 ;  /* 0x00000008ff0d7819 */ /* 0x000fe4000001160d */
[--C-:B------:R-:W-:Y:S02]  /*c8e0*/  SHF.R.U32.HI R30, RZ, 0x10, R24.reuse ;  /* 0x00000010ff1e7819 */ /* 0x100fe40000011618 */
[----:B------:R-:W-:Y:S02]  /*c8f0*/  PRMT R22, R22, 0x5410, R13 ;  /* 0x0000541016167816 */ /* 0x000fe4000000000d */
[----:B------:R-:W-:Y:S02]  /*c900*/  LOP3.LUT R30, R30, 0xff, RZ, 0xc0, !PT ;  /* 0x000000ff1e1e7812 */ /* 0x000fe400078ec0ff */
[----:B------:R-:W-:-:S02]  /*c910*/  SHF.R.U32.HI R13, RZ, 0x18, R24 ;  /* 0x00000018ff0d7819 */ /* 0x000fc40000011618 */
[----:B------:R-:W-:Y:S02]  /*c920*/  SHF.R.U32.HI R6, RZ, 0x10, R9 ;  /* 0x00000010ff067819 */ /* 0x000fe40000011609 */
[----:B------:R-:W-:Y:S02]  /*c930*/  PRMT R30, R30, 0x5410, R13 ;  /* 0x000054101e1e7816 */ /* 0x000fe4000000000d */
[----:B------:R-:W-:Y:S02]  /*c940*/  LOP3.LUT R13, R25, UR17, R222, 0x96, !PT ;  /* 0x00000011190d7c12 */ /* 0x000fe4000f8e96de */
[----:B-1----:R-:W-:Y:S02]  /*c950*/  FMNMX.FTZ R14, R11, R14, !PT ;  /* 0x0000000e0b0e7209 */ /* 0x002fe40007810000 */
[C---:B------:R-:W-:Y:S02]  /*c960*/  LOP3.LUT R11, R13.reuse, 0xffff, RZ, 0xc0, !PT ;  /* 0x0000ffff0d0b7812 */ /* 0x040fe400078ec0ff */
[----:B------:R-:W-:Y:S01]  /*c970*/  LOP3.LUT R20, R13, 0xff, RZ, 0xc0, !PT ;  /* 0x000000ff0d147812 */ /* 0x000fe200078ec0ff */
[----:B------:R-:W1:Y:S01]  /*c980*/  SHFL.BFLY PT, R65, R14, 0x1, 0x1f ;  /* 0x0c201f000e417f89 */ /* 0x000e6200000e0000 */
[----:B------:R-:W-:-:S02]  /*c990*/  SHF.R.U32.HI R11, RZ, 0x8, R11 ;  /* 0x00000008ff0b7819 */ /* 0x000fc4000001160b */
[----:B------:R-:W-:Y:S02]  /*c9a0*/  LOP3.LUT R6, R6, 0xff, RZ, 0xc0, !PT ;  /* 0x000000ff06067812 */ /* 0x000fe400078ec0ff */
[----:B------:R-:W-:Y:S02]  /*c9b0*/  PRMT R20, R20, 0x5410, R11 ;  /* 0x0000541014147816 */ /* 0x000fe4000000000b */
[----:B------:R-:W-:Y:S02]  /*c9c0*/  LOP3.LUT R11, R9, 0xffff, RZ, 0xc0, !PT ;  /* 0x0000ffff090b7812 */ /* 0x000fe400078ec0ff */
[----:B------:R-:W-:Y:S02]  /*c9d0*/  SHF.R.U32.HI R9, RZ, 0x18, R9 ;  /* 0x00000018ff097819 */ /* 0x000fe40000011609 */
[----:B------:R-:W-:Y:S02]  /*c9e0*/  SHF.R.U32.HI R11, RZ, 0x8, R11 ;  /* 0x00000008ff0b7819 */ /* 0x000fe4000001160b */
[----:B------:R-:W-:-:S02]  /*c9f0*/  PRMT R6, R6, 0x5410, R9 ;  /* 0x0000541006067816 */ /* 0x000fc40000000009 */
[----:B------:R-:W-:Y:S02]  /*ca00*/  FMNMX.FTZ R9, R2, R121, !PT ;  /* 0x0000007902097209 */ /* 0x000fe40007810000 */
[----:B------:R-:W-:Y:S02]  /*ca10*/  SHF.R.U32.HI R38, RZ, 0x10, R13 ;  /* 0x00000010ff267819 */ /* 0x000fe4000001160d */
[----:B------:R-:W-:Y:S02]  /*ca20*/  PRMT R8, R8, 0x5410, R11 ;  /* 0x0000541008087816 */ /* 0x000fe4000000000b */
[----:B------:R-:W-:Y:S02]  /*ca30*/  FMNMX.FTZ R24, R124, R9, !PT ;  /* 0x000000097c187209 */ /* 0x000fe40007810000 */
[----:B------:R-:W-:Y:S02]  /*ca40*/  FMNMX.FTZ R11, R125, R32, !PT ;  /* 0x000000207d0b7209 */ /* 0x000fe40007810000 */
[----:B------:R-:W-:-:S02]  /*ca50*/  SHF.R.U32.HI R13, RZ, 0x18, R13 ;  /* 0x00000018ff0d7819 */ /* 0x000fc4000001160d */
[----:B------:R-:W-:Y:S02]  /*ca60*/  LOP3.LUT R38, R38, 0xff, RZ, 0xc0, !PT ;  /* 0x000000ff26267812 */ /* 0x000fe400078ec0ff */
[----:B------:R-:W-:Y:S02]  /*ca70*/  FMNMX.FTZ R9, R175, R24, !PT ;  /* 0x00000018af097209 */ /* 0x000fe40007810000 */
[----:B------:R-:W-:Y:S02]  /*ca80*/  FMNMX.FTZ R24, R188, R11, !PT ;  /* 0x0000000bbc187209 */ /* 0x000fe40007810000 */
[----:B------:R-:W-:Y:S02]  /*ca90*/  PRMT R38, R38, 0x5410, R13 ;  /* 0x0000541026267816 */ /* 0x000fe4000000000d */
[----:B------:R-:W-:Y:S02]  /*caa0*/  FMNMX.FTZ R13, R177, R24, !PT ;  /* 0x00000018b10d7209 */ /* 0x000fe40007810000 */
[----:B-1----:R-:W-:-:S02]  /*cab0*/  FMNMX.FTZ R65, R14, R65, !PT ;  /* 0x000000410e417209 */ /* 0x002fc40007810000 */
[----:B------:R-:W-:Y:S02]  /*cac0*/  FMNMX.FTZ R14, R176, R9, !PT ;  /* 0x00000009b00e7209 */ /* 0x000fe40007810000 */
[----:B------:R-:W-:Y:S01]  /*cad0*/  FMNMX.FTZ R11, R0, R127, !PT ;  /* 0x0000007f000b7209 */ /* 0x000fe20007810000 */
[----:B------:R-:W-:Y:S01]  /*cae0*/  FMUL.FTZ R206, R65, c[0x0][0x23c] ;  /* 0x00008f0041ce7a20 */ /* 0x000fe20000410000 */
        /* <DEDUP_REMOVED lines=84> */
[----:B------:R-:W-:Y:S02]  /*d030*/  FMNMX.FTZ R14, R180, R9, !PT ;  /* 0x00000009b40e7209 */ /* 0x000fe40007810000 */
[----:B------:R-:W-:Y:S01]  /*d040*/  FSETP.NEU.FTZ.AND P1, PT, R65, -INF , PT ;  /* 0xff8000004100780b */ /* 0x000fe20003f3d000 */
[----:B------:R-:W2:Y:S01]  /*d050*/  SHFL.BFLY PT, R24, R63, 0x2, 0x1f ;  /* 0x0c401f003f187f89 */ /* 0x000ea200000e0000 */
[----:B------:R-:W-:Y:S02]  /*d060*/  FMNMX.FTZ R9, R185, R14, !PT ;  /* 0x0000000eb9097209 */ /* 0x000fe40007810000 */
[----:B------:R-:W-:Y:S02]  /*d070*/  FSEL R206, R206, RZ, P1 ;  /* 0x000000ffcece7208 */ /* 0x000fe40000800000 */
[----:B------:R-:W-:-:S02]  /*d080*/  FMNMX.FTZ R9, R186, R9, !PT ;  /* 0x00000009ba097209 */ /* 0x000fc40007810000 */
[----:B------:R-:W-:Y:S01]  /*d090*/  LOP3.LUT R13, R7, 0xffff, RZ, 0xc0, !PT ;  /* 0x0000ffff070d7812 */ /* 0x000fe200078ec0ff */
[--C-:B------:R-:W-:Y:S01]  /*d0a0*/  FFMA.FTZ R130, R247, c[0x0][0x23c], -R206.reuse ;  /* 0x00008f00f7827a23 */ /* 0x100fe200000108ce */
[----:B------:R-:W-:Y:S01]  /*d0b0*/  LOP3.LUT R10, R10, 0xff, RZ, 0xc0, !PT ;  /* 0x000000ff0a0a7812 */ /* 0x000fe200078ec0ff */
[----:B------:R-:W3:Y:S01]  /*d0c0*/  SHFL.BFLY PT, R14, R9, 0x2, 0x1f ;  /* 0x0c401f00090e7f89 */ /* 0x000ee200000e0000 */
[--C-:B------:R-:W-:Y:S01]  /*d0d0*/  FFMA.FTZ R61, R43, c[0x0][0x23c], -R206.reuse ;  /* 0x00008f002b3d7a23 */ /* 0x100fe200000108ce */
[----:B------:R-:W-:Y:S01]  /*d0e0*/  SHF.R.U32.HI R13, RZ, 0x8, R13 ;  /* 0x00000008ff0d7819 */ /* 0x000fe2000001160d */
[--C-:B------:R-:W-:Y:S01]  /*d0f0*/  FFMA.FTZ R43, R41, c[0x0][0x23c], -R206.reuse ;  /* 0x00008f00292b7a23 */ /* 0x100fe200000108ce */
[----:B------:R-:W-:Y:S01]  /*d100*/  MUFU.EX2 R130, R130 ;  /* 0x0000008200827308 */ /* 0x000fe20000000800 */
[--C-:B------:R-:W-:Y:S01]  /*d110*/  FFMA.FTZ R60, R42, c[0x0][0x23c], -R206.reuse ;  /* 0x00008f002a3c7a23 */ /* 0x100fe200000108ce */
[----:B-1----:R-:W-:Y:S01]  /*d120*/  FMNMX.FTZ R64, R64, R11, !PT ;  /* 0x0000000b40407209 */ /* 0x002fe20007810000 */
[--C-:B------:R-:W-:Y:S01]  /*d130*/  FFMA.FTZ R41, R35, c[0x0][0x23c], -R206.reuse ;  /* 0x00008f0023297a23 */ /* 0x100fe200000108ce */
[----:B------:R-:W-:Y:S01]  /*d140*/  PRMT R10, R10, 0x5410, R15 ;  /* 0x000054100a0a7816 */ /* 0x000fe2000000000f */
[----:B------:R-:W-:-:S02]  /*d150*/  FFMA.FTZ R42, R40, c[0x0][0x23c], -R206 ;  /* 0x00008f00282a7a23 */ /* 0x000fc400000108ce */
[----:B------:R-:W1:Y:S01]  /*d160*/  SHFL.BFLY PT, R11, R64, 0x1, 0x1f ;  /* 0x0c201f00400b7f89 */ /* 0x000e6200000e0000 */
[--C-:B------:R-:W-:Y:S01]  /*d170*/  FFMA.FTZ R192, R117, c[0x0][0x23c], -R206.reuse ;  /* 0x00008f0075c07a23 */ /* 0x100fe200000108ce */
[----:B------:R-:W-:Y:S01]  /*d180*/  MUFU.EX2 R60, R60 ;  /* 0x0000003c003c7308 */ /* 0x000fe20000000800 */
[----:B--2---:R-:W-:Y:S01]  /*d190*/  FMNMX.FTZ R63, R63, R24, !PT ;  /* 0x000000183f3f7209 */ /* 0x004fe20007810000 */
[--C-:B------:R-:W-:Y:S01]  /*d1a0*/  FFMA.FTZ R189, R189, c[0x0][0x23c], -R206.reuse ;  /* 0x00008f00bdbd7a23 */ /* 0x100fe200000108ce */
[----:B------:R-:W-:Y:S01]  /*d1b0*/  LOP3.LUT R24, R7, 0xff, RZ, 0xc0, !PT ;  /* 0x000000ff07187812 */ /* 0x000fe200078ec0ff */
[--C-:B------:R-:W-:Y:S02]  /*d1c0*/  FFMA.FTZ R184, R191, c[0x0][0x23c], -R206.reuse ;  /* 0x00008f00bfb87a23 */ /* 0x100fe400000108ce */
[----:B------:R-:W2:Y:S01]  /*d1d0*/  SHFL.BFLY PT, R32, R63, 0x1, 0x1f ;  /* 0x0c201f003f207f89 */ /* 0x000ea200000e0000 */
[--C-:B------:R-:W-:Y:S01]  /*d1e0*/  FFMA.FTZ R245, R116, c[0x0][0x23c], -R206.reuse ;  /* 0x00008f0074f57a23 */ /* 0x100fe200000108ce */
[----:B------:R-:W4:Y:S01]  /*d1f0*/  MUFU.EX2 R43, R43 ;  /* 0x0000002b002b7308 */ /* 0x000f220000000800 */
[--C-:B------:R-:W-:Y:S01]  /*d200*/  FFMA.FTZ R166, R201, c[0x0][0x23c], -R206.reuse ;  /* 0x00008f00c9a67a23 */ /* 0x100fe200000108ce */
[----:B------:R-:W-:Y:S01]  /*d210*/  PRMT R24, R24, 0x5410, R13 ;  /* 0x0000541018187816 */ /* 0x000fe2000000000d */
[----:B------:R-:W-:Y:S01]  /*d220*/  FFMA.FTZ R129, R205, c[0x0][0x23c], -R206 ;  /* 0x00008f00cd817a23 */ /* 0x000fe200000108ce */
[----:B---3--:R-:W-:-:S02]  /*d230*/  FMNMX.FTZ R9, R9, R14, !PT ;  /* 0x0000000e09097209 */ /* 0x008fc40007810000 */
[--C-:B------:R-:W-:Y:S02]  /*d240*/  SHF.R.U32.HI R14, RZ, 0x10, R7.reuse ;  /* 0x00000010ff0e7819 */ /* 0x100fe40000011607 */
[----:B------:R-:W-:Y:S01]  /*d250*/  SHF.R.U32.HI R7, RZ, 0x18, R7 ;  /* 0x00000018ff077819 */ /* 0x000fe20000011607 */
[----:B------:R-:W3:Y:S01]  /*d260*/  SHFL.BFLY PT, R62, R9, 0x1, 0x1f ;  /* 0x0c201f00093e7f89 */ /* 0x000ee200000e0000 */
[----:B------:R-:W-:Y:S01]  /*d270*/  LOP3.LUT R14, R14, 0xff, RZ, 0xc0, !PT ;  /* 0x000000ff0e0e7812 */ /* 0x000fe200078ec0ff */
[----:B------:R-:W-:Y:S01]  /*d280*/  MUFU.EX2 R42, R42 ;  /* 0x0000002a002a7308 */ /* 0x000fe20000000800 */
[----:B-1----:R-:W-:Y:S02]  /*d290*/  FMNMX.FTZ R64, R64, R11, !PT ;  /* 0x0000000b40407209 */ /* 0x002fe40007810000 */
[----:B------:R-:W-:Y:S02]  /*d2a0*/  PRMT R14, R14, 0x5410, R7 ;  /* 0x000054100e0e7816 */ /* 0x000fe40000000007 */
[C---:B------:R-:W-:Y:S01]  /*d2b0*/  FSETP.NEU.FTZ.AND P0, PT, R64.reuse, -INF , PT ;  /* 0xff8000004000780b */ /* 0x040fe20003f1d000 */
[----:B------:R-:W-:Y:S01]  /*d2c0*/  FMUL.FTZ R247, R64, c[0x0][0x23c] ;  /* 0x00008f0040f77a20 */ /* 0x000fe20000410000 */
[----:B------:R-:W1:Y:S01]  /*d2d0*/  LDC.U8 R7, c[0x0][0x2d8] ;  /* 0x0000b600ff077b82 */ /* 0x000e620000000000 */
[----:B------:R-:W1:Y:S01]  /*d2e0*/  MUFU.EX2 R41, R41 ;  /* 0x0000002900297308 */ /* 0x000e620000000800 */
[----:B--2---:R-:W-:-:S02]  /*d2f0*/  FMNMX.FTZ R63, R63, R32, !PT ;  /* 0x000000203f3f7209 */ /* 0x004fc40007810000 */
[----:B------:R-:W-:Y:S02]  /*d300*/  FSEL R32, R65, RZ, P1 ;  /* 0x000000ff41207208 */ /* 0x000fe40000800000 */
[----:B------:R-:W-:Y:S02]  /*d310*/  FSEL R247, R247, RZ, P0 ;  /* 0x000000fff7f77208 */ /* 0x000fe40000000000 */
[----:B------:R-:W-:Y:S01]  /*d320*/  FSETP.NEU.FTZ.AND P1, PT, R63, -INF , PT ;  /* 0xff8000003f00780b */ /* 0x000fe20003f3d000 */
[----:B------:R-:W-:Y:S01]  /*d330*/  FADD.FTZ R35, R17, -R32 ;  /* 0x8000002011237221 */ /* 0x000fe20000010000 */
[----:B------:R-:W-:Y:S01]  /*d340*/  MUFU.EX2 R189, R189 ;  /* 0x000000bd00bd7308 */ /* 0x000fe20000000800 */
[--C-:B------:R-:W-:Y:S01]  /*d350*/  FFMA.FTZ R40, R34, c[0x0][0x23c], -R247.reuse ;  /* 0x00008f0022287a23 */ /* 0x100fe200000108f7 */
[----:B------:R-:W-:Y:S01]  /*d360*/  FSEL R34, R64, RZ, P0 ;  /* 0x000000ff40227208 */ /* 0x000fe20000000000 */
[--C-:B------:R-:W-:Y:S01]  /*d370*/  FFMA.FTZ R17, R33, c[0x0][0x23c], -R247.reuse ;  /* 0x00008f0021117a23 */ /* 0x100fe200000108f7 */
[----:B---3--:R-:W-:Y:S01]  /*d380*/  FMNMX.FTZ R62, R9, R62, !PT ;  /* 0x0000003e093e7209 */ /* 0x008fe20007810000 */
[--C-:B------:R-:W-:Y:S01]  /*d390*/  FFMA.FTZ R117, R39, c[0x0][0x23c], -R247.reuse ;  /* 0x00008f0027757a23 */ /* 0x100fe200000108f7 */
[----:B------:R-:W-:Y:S01]  /*d3a0*/  FSEL R33, R63, RZ, P1 ;  /* 0x000000ff3f217208 */ /* 0x000fe20000800000 */
[----:B------:R-:W-:Y:S01]  /*d3b0*/  FFMA.FTZ R74, R31, c[0x0][0x23c], -R247 ;  /* 0x00008f001f4a7a23 */ /* 0x000fe200000108f7 */
[----:B------:R-:W-:Y:S01]  /*d3c0*/  MUFU.EX2 R40, R40 ;  /* 0x0000002800287308 */ /* 0x000fe20000000800 */
[----:B------:R-:W-:Y:S01]  /*d3d0*/  FSETP.NEU.FTZ.AND P0, PT, R62, -INF , PT ;  /* 0xff8000003e00780b */ /* 0x000fe20003f1d000 */
[----:B------:R-:W-:-:S02]  /*d3e0*/  FADD.FTZ R34, R3, -R34 ;  /* 0x8000002203227221 */ /* 0x000fc40000010000 */
[----:B------:R-:W-:Y:S01]  /*d3f0*/  FFMA.FTZ R191, R125, c[0x0][0x23c], -R247 ;  /* 0x00008f007dbf7a23 */ /* 0x000fe200000108f7 */
[----:B-1----:R-:W-:Y:S01]  /*d400*/  PRMT R3, R7, 0x7054, R7 ;  /* 0x0000705407037816 */ /* 0x002fe20000000007 */
[--C-:B------:R-:W-:Y:S02]  /*d410*/  FFMA.FTZ R188, R188, c[0x0][0x23c], -R247.reuse ;  /* 0x00008f00bcbc7a23 */ /* 0x100fe400000108f7 */
[----:B------:R-:W1:Y:S01]  /*d420*/  MUFU.EX2 R17, R17 ;  /* 0x0000001100117308 */ /* 0x000e620000000800 */
[----:B------:R-:W-:Y:S01]  /*d430*/  FSEL R7, R62, RZ, P0 ;  /* 0x000000ff3e077208 */ /* 0x000fe20000000000 */
[--C-:B------:R-:W-:Y:S01]  /*d440*/  FFMA.FTZ R201, R123, c[0x0][0x23c], -R247.reuse ;  /* 0x00008f007bc97a23 */ /* 0x100fe200000108f7 */
[--C-:B------:R-:W-:Y:S01]  /*d450*/  HSET2.LE.AND R21, R38, R3.reuse, PT ;  /* 0x0000000326157233 */ /* 0x100fe20003803000 */
[----:B------:R-:W-:Y:S01]  /*d460*/  FFMA.FTZ R128, R128, c[0x0][0x23c], -R247 ;  /* 0x00008f0080807a23 */ /* 0x000fe200000108f7 */
[--C-:B------:R-:W-:Y:S01]  /*d470*/  HSET2.LE.AND R20, R20, R3.reuse, PT ;  /* 0x0000000314147233 */ /* 0x100fe20003803000 */
[----:B------:R-:W-:Y:S01]  /*d480*/  FADD.FTZ R32, R0, -R7 ;  /* 0x8000000700207221 */ /* 0x000fe20000010000 */
[----:B----4-:R-:W-:Y:S01]  /*d490*/  F2FP.PACK_AB R7, R43, R60 ;  /* 0x0000003c2b07723e */ /* 0x010fe200000000ff */
[----:B------:R-:W-:Y:S01]  /*d4a0*/  MUFU.EX2 R117, R117 ;  /* 0x0000007500757308 */ /* 0x000fe20000000800 */
[--C-:B------:R-:W-:Y:S01]  /*d4b0*/  HSET2.LE.AND R23, R30, R3.reuse, PT ;  /* 0x000000031e177233 */ /* 0x100fe20003803000 */
[--C-:B------:R-:W-:Y:S01]  /*d4c0*/  FFMA.FTZ R125, R207, c[0x0][0x23c], -R247.reuse ;  /* 0x00008f00cf7d7a23 */ /* 0x100fe200000108f7 */
[----:B------:R-:W-:Y:S01]  /*d4d0*/  LOP3.LUT R20, R20, R7, RZ, 0xc0, !PT ;  /* 0x0000000714147212 */ /* 0x000fe200078ec0ff */
[--C-:B------:R-:W-:Y:S01]  /*d4e0*/  HSET2.LE.AND R22, R22, R3.reuse, PT ;  /* 0x0000000316167233 */ /* 0x100fe20003803000 */
[----:B------:R-:W-:Y:S01]  /*d4f0*/  F2FP.PACK_AB R7, R41, R42 ;  /* 0x0000002a2907723e */ /* 0x000fe200000000ff */
[--C-:B------:R-:W-:Y:S01]  /*d500*/  HSET2.LE.AND R28, R28, R3.reuse, PT ;  /* 0x000000031c1c7233 */ /* 0x100fe20003803000 */
[----:B------:R-:W-:Y:S01]  /*d510*/  FFMA.FTZ R116, R29, c[0x0][0x23c], -R247 ;  /* 0x00008f001d747a23 */ /* 0x000fe200000108f7 */
[----:B------:R-:W2:Y:S01]  /*d520*/  MUFU.EX2 R74, R74 ;  /* 0x0000004a004a7308 */ /* 0x000ea20000000800 */
[----:B-1----:R-:W-:Y:S01]  /*d530*/  F2FP.PACK_AB R0, R17, R40 ;  /* 0x000000281100723e */ /* 0x002fe200000000ff */
[--C-:B------:R-:W-:Y:S01]  /*d540*/  HSET2.LE.AND R26, R26, R3.reuse, PT ;  /* 0x000000031a1a7233 */ /* 0x100fe20003803000 */
[----:B------:R-:W-:Y:S01]  /*d550*/  LOP3.LUT R22, R22, R7, RZ, 0xc0, !PT ;  /* 0x0000000716167212 */ /* 0x000fe200078ec0ff */
[--C-:B------:R-:W-:Y:S01]  /*d560*/  HSET2.LE.AND R12, R12, R3.reuse, PT ;  /* 0x000000030c0c7233 */ /* 0x100fe20003803000 */
[----:B------:R-:W-:Y:S01]  /*d570*/  LOP3.LUT R21, R21, R0, RZ, 0xc0, !PT ;  /* 0x0000000015157212 */ /* 0x000fe200078ec0ff */
[--C-:B------:R-:W-:Y:S01]  /*d580*/  HSET2.LE.AND R8, R8, R3.reuse, PT ;  /* 0x0000000308087233 */ /* 0x100fe20003803000 */
[----:B------:R-:W-:Y:S01]  /*d590*/  FADD.FTZ R33, R2, -R33 ;  /* 0x8000002102217221 */ /* 0x000fe20000010000 */
[----:B------:R-:W1:Y:S01]  /*d5a0*/  MUFU.EX2 R184, R184 ;  /* 0x000000b800b87308 */ /* 0x000e620000000800 */
[--C-:B------:R-:W-:Y:S01]  /*d5b0*/  HSET2.LE.AND R6, R6, R3.reuse, PT ;  /* 0x0000000306067233 */ /* 0x100fe20003803000 */
[----:B------:R-:W-:Y:S01]  /*d5c0*/  IMAD.MOV.U32 R39, RZ, RZ, R27 ;  /* 0x000000ffff277224 */ /* 0x000fe200078e001b */
[--C-:B------:R-:W-:Y:S01]  /*d5d0*/  HSET2.LE.AND R24, R24, R3.reuse, PT ;  /* 0x0000000318187233 */ /* 0x100fe20003803000 */
[----:B------:R-:W-:Y:S01]  /*d5e0*/  FFMA.FTZ R177, R177, c[0x0][0x23c], -R247 ;  /* 0x00008f00b1b17a23 */ /* 0x000fe200000108f7 */
[--C-:B------:R-:W-:Y:S01]  /*d5f0*/  HSET2.LE.AND R10, R10, R3.reuse, PT ;  /* 0x000000030a0a7233 */ /* 0x100fe20003803000 */
[----:B------:R-:W-:Y:S01]  /*d600*/  FMUL.FTZ R207, R62, c[0x0][0x23c] ;  /* 0x00008f003ecf7a20 */ /* 0x000fe20000410000 */
[----:B------:R-:W-:Y:S01]  /*d610*/  HSET2.LE.AND R14, R14, R3, PT ;  /* 0x000000030e0e7233 */ /* 0x000fe20003803000 */
[----:B------:R-:W-:Y:S01]  /*d620*/  MUFU.EX2 R191, R191 ;  /* 0x000000bf00bf7308 */ /* 0x000fe20000000800 */
[----:B--2---:R-:W-:Y:S01]  /*d630*/  F2FP.PACK_AB R0, R74, R117 ;  /* 0x000000754a00723e */ /* 0x004fe200000000ff */
[----:B------:R-:W-:Y:S01]  /*d640*/  IMAD.MOV.U32 R38, RZ, RZ, R170 ;  /* 0x000000ffff267224 */ /* 0x000fe200078e00aa */
[----:B------:R-:W-:Y:S01]  /*d650*/  FSEL R207, R207, RZ, P0 ;  /* 0x000000ffcfcf7208 */ /* 0x000fe20000000000 */
[----:B------:R-:W-:Y:S01]  /*d660*/  IMAD.MOV.U32 R218, RZ, RZ, R39 ;  /* 0x000000ffffda7224 */ /* 0x000fe200078e0027 */
[----:B------:R-:W-:Y:S01]  /*d670*/  LOP3.LUT R23, R23, R0, RZ, 0xc0, !PT ;  /* 0x0000000017177212 */ /* 0x000fe200078ec0ff */
[----:B------:R-:W-:Y:S01]  /*d680*/  IMAD.MOV.U32 R39, RZ, RZ, R171 ;  /* 0x000000ffff277224 */ /* 0x000fe200078e00ab */
[----:B------:R-:W-:Y:S01]  /*d690*/  LOP3.LUT R0, R213, R19, RZ, 0x3c, !PT ;  /* 0x00000013d5007212 */ /* 0x000fe200078e3cff */
[----:B------:R-:W2:Y:S01]  /*d6a0*/  MUFU.EX2 R188, R188 ;  /* 0x000000bc00bc7308 */ /* 0x000ea20000000800 */
[----:B-1----:R-:W-:Y:S01]  /*d6b0*/  F2FP.PACK_AB R7, R184, R189 ;  /* 0x000000bdb807723e */ /* 0x002fe200000000ff */
[----:B------:R-:W-:-:S02]  /*d6c0*/  FFMA.FTZ R205, R174, c[0x0][0x23c], -R207 ;  /* 0x00008f00aecd7a23 */ /* 0x000fc400000108cf */
[----:B------:R-:W-:Y:S01]  /*d6d0*/  IMAD.WIDE.U32 R172, R0, -0x2daee0ad, RZ ;  /* 0xd2511f5300ac7825 */ /* 0x000fe200078e00ff */
[----:B------:R-:W-:-:S03]  /*d6e0*/  LOP3.LUT R30, R28, R7, RZ, 0xc0, !PT ;  /* 0x000000071c1e7212 */ /* 0x000fc600078ec0ff */
[----:B------:R-:W1:Y:S01]  /*d6f0*/  MUFU.EX2 R61, R61 ;  /* 0x0000003d003d7308 */ /* 0x000e620000000800 */
[----:B------:R-:W-:Y:S01]  /*d700*/  LOP3.LUT R0, R173, UR15, R250, 0x96, !PT ;  /* 0x0000000fad007c12 */ /* 0x000fe2000f8e96fa */
[----:B------:R-:W-:Y:S02]  /*d710*/  FMUL.FTZ R250, R63, c[0x0][0x23c] ;  /* 0x00008f003ffa7a20 */ /* 0x000fe40000410000 */
[--C-:B------:R-:W-:Y:S02]  /*d720*/  FFMA.FTZ R174, R182, c[0x0][0x23c], -R207.reuse ;  /* 0x00008f00b6ae7a23 */ /* 0x100fe400000108cf */
[----:B------:R-:W-:Y:S01]  /*d730*/  IMAD.WIDE.U32 R208, R0, -0x326172a9, RZ ;  /* 0xcd9e8d5700d07825 */ /* 0x000fe200078e00ff */
[----:B------:R-:W-:Y:S01]  /*d740*/  LOP3.LUT R0, R37, UR16, R212, 0x96, !PT ;  /* 0x0000001025007c12 */ /* 0x000fe2000f8e96d4 */
[----:B------:R-:W-:Y:S01]  /*d750*/  MUFU.EX2 R245, R245 ;  /* 0x000000f500f57308 */ /* 0x000fe20000000800 */
[----:B--2---:R-:W-:Y:S01]  /*d760*/  F2FP.PACK_AB R31, R188, R191 ;  /* 0x000000bfbc1f723e */ /* 0x004fe200000000ff */
[--C-:B------:R-:W-:Y:S01]  /*d770*/  FFMA.FTZ R71, R71, c[0x0][0x23c], -R207.reuse ;  /* 0x00008f0047477a23 */ /* 0x100fe200000108cf */
[----:B------:R-:W-:Y:S01]  /*d780*/  LOP3.LUT R36, R209, UR14, R36, 0x96, !PT ;  /* 0x0000000ed1247c12 */ /* 0x000fe2000f8e9624 */
[----:B------:R-:W-:Y:S01]  /*d790*/  FFMA.FTZ R66, R66, c[0x0][0x23c], -R207 ;  /* 0x00008f0042427a23 */ /* 0x000fe200000108cf */
[----:B------:R-:W-:Y:S01]  /*d7a0*/  LOP3.LUT R31, R26, R31, RZ, 0xc0, !PT ;  /* 0x0000001f1a1f7212 */ /* 0x000fe200078ec0ff */
[----:B------:R-:W-:Y:S01]  /*d7b0*/  IMAD.MOV.U32 R171, RZ, RZ, R218 ;  /* 0x000000ffffab7224 */ /* 0x000fe200078e00da */
[----:B------:R-:W-:Y:S01]  /*d7c0*/  FSEL R250, R250, RZ, P1 ;  /* 0x000000fffafa7208 */ /* 0x000fe20000800000 */
[----:B------:R-:W2:Y:S01]  /*d7d0*/  MUFU.EX2 R192, R192 ;  /* 0x000000c000c07308 */ /* 0x000ea20000000800 */
[----:B-1----:R-:W-:Y:S01]  /*d7e0*/  F2FP.PACK_AB R7, R61, R130 ;  /* 0x000000823d07723e */ /* 0x002fe200000000ff */
[----:B------:R-:W-:Y:S01]  /*d7f0*/  IMAD.WIDE.U32 R36, R36, -0x2daee0ad, RZ ;  /* 0xd2511f5324247825 */ /* 0x000fe200078e00ff */
[----:B------:R-:W-:-:S02]  /*d800*/  LOP3.LUT R4, R209, UR14, R4, 0x96, !PT ;  /* 0x0000000ed1047c12 */ /* 0x000fc4000f8e9604 */
[----:B------:R-:W-:Y:S01]  /*d810*/  LOP3.LUT R26, R12, R7, RZ, 0xc0, !PT ;  /* 0x000000070c1a7212 */ /* 0x000fe200078ec0ff */
[--C-:B------:R-:W-:Y:S02]  /*d820*/  FFMA.FTZ R123, R240, c[0x0][0x23c], -R250.reuse ;  /* 0x00008f00f07b7a23 */ /* 0x100fe400000108fa */
[----:B------:R-:W-:Y:S01]  /*d830*/  MUFU.EX2 R166, R166 ;  /* 0x000000a600a67308 */ /* 0x000fe20000000800 */
[--C-:B------:R-:W-:Y:S02]  /*d840*/  FFMA.FTZ R72, R72, c[0x0][0x23c], -R250.reuse ;  /* 0x00008f0048487a23 */ /* 0x100fe400000108fa */
[--C-:B------:R-:W-:Y:S02]  /*d850*/  FFMA.FTZ R240, R121, c[0x0][0x23c], -R250.reuse ;  /* 0x00008f0079f07a23 */ /* 0x100fe400000108fa */
[----:B------:R-:W-:Y:S02]  /*d860*/  FFMA.FTZ R182, R124, c[0x0][0x23c], -R250 ;  /* 0x00008f007cb67a23 */ /* 0x000fe400000108fa */
[--C-:B------:R-:W-:Y:S01]  /*d870*/  FFMA.FTZ R124, R190, c[0x0][0x23c], -R207.reuse ;  /* 0x00008f00be7c7a23 */ /* 0x100fe200000108cf */
[----:B------:R-:W1:Y:S01]  /*d880*/  MUFU.EX2 R129, R129 ;  /* 0x0000008100817308 */ /* 0x000e620000000800 */
[----:B--2---:R-:W-:Y:S01]  /*d890*/  F2FP.PACK_AB R7, R192, R245 ;  /* 0x000000f5c007723e */ /* 0x004fe200000000ff */
[----:B------:R-:W-:-:S02]  /*d8a0*/  FFMA.FTZ R121, R193, c[0x0][0x23c], -R207 ;  /* 0x00008f00c1797a23 */ /* 0x000fc400000108cf */
[--C-:B------:R-:W-:Y:S01]  /*d8b0*/  FFMA.FTZ R73, R73, c[0x0][0x23c], -R250.reuse ;  /* 0x00008f0049497a23 */ /* 0x100fe200000108fa */
[----:B------:R-:W-:Y:S01]  /*d8c0*/  LOP3.LUT R28, R8, R7, RZ, 0xc0, !PT ;  /* 0x00000007081c7212 */ /* 0x000fe200078ec0ff */
[--C-:B------:R-:W-:Y:S02]  /*d8d0*/  FFMA.FTZ R68, R68, c[0x0][0x23c], -R250.reuse ;  /* 0x00008f0044447a23 */ /* 0x100fe400000108fa */
[----:B------:R2:W-:Y:S01]  /*d8e0*/  MUFU.EX2 R237, R128 ;  /* 0x0000008000ed7308 */ /* 0x0005e20000000800 */
[--C-:B------:R-:W-:Y:S02]  /*d8f0*/  FFMA.FTZ R67, R67, c[0x0][0x23c], -R207.reuse ;  /* 0x00008f0043437a23 */ /* 0x100fe400000108cf */
[----:B------:R-:W-:Y:S02]  /*d900*/  FFMA.FTZ R70, R70, c[0x0][0x23c], -R250 ;  /* 0x00008f0046467a23 */ /* 0x000fe400000108fa */
[----:B------:R-:W-:Y:S02]  /*d910*/  FMUL.FTZ R35, R35, c[0x0][0x23c] ;  /* 0x00008f0023237a20 */ /* 0x000fe40000410000 */
[----:B------:R-:W-:Y:S01]  /*d920*/  FMUL.FTZ R34, R34, c[0x0][0x23c] ;  /* 0x00008f0022227a20 */ /* 0x000fe20000410000 */
[----:B------:R-:W3:Y:S01]  /*d930*/  MUFU.EX2 R201, R201 ;  /* 0x000000c900c97308 */ /* 0x000ee20000000800 */
[----:B-1----:R-:W-:Y:S01]  /*d940*/  F2FP.PACK_AB R7, R129, R166 ;  /* 0x000000a68107723e */ /* 0x002fe200000000ff */
[----:B------:R-:W-:-:S03]  /*d950*/  FFMA.FTZ R69, R69, c[0x0][0x23c], -R207 ;  /* 0x00008f0045457a23 */ /* 0x000fc600000108cf */
[----:B------:R-:W-:-:S03]  /*d960*/  LOP3.LUT R24, R24, R7, RZ, 0xc0, !PT ;  /* 0x0000000718187212 */ /* 0x000fc600078ec0ff */
[----:B------:R-:W-:Y:S01]  /*d970*/  MUFU.EX2 R125, R125 ;  /* 0x0000007d007d7308 */ /* 0x000fe20000000800 */
[----:B--2---:R-:W-:Y:S02]  /*d980*/  FFMA.FTZ R128, R198, c[0x0][0x23c], -R247 ;  /* 0x00008f00c6807a23 */ /* 0x004fe400000108f7 */
[----:B------:R-:W-:Y:S02]  /*d990*/  FFMA.FTZ R198, R126, c[0x0][0x23c], -R207 ;  /* 0x00008f007ec67a23 */ /* 0x000fe400000108cf */
[----:B------:R-:W-:-:S03]  /*d9a0*/  FFMA.FTZ R126, R194, c[0x0][0x23c], -R250 ;  /* 0x00008f00c27e7a23 */ /* 0x000fc600000108fa */
[----:B------:R-:W1:Y:S01]  /*d9b0*/  MUFU.EX2 R116, R116 ;  /* 0x0000007400747308 */ /* 0x000e620000000800 */
[----:B---3--:R-:W-:-:S04]  /*d9c0*/  F2FP.PACK_AB R29, R201, R237 ;  /* 0x000000edc91d723e */ /* 0x008fc800000000ff */
[----:B------:R-:W-:Y:S01]  /*d9d0*/  LOP3.LUT R29, R6, R29, RZ, 0xc0, !PT ;  /* 0x0000001d061d7212 */ /* 0x000fe200078ec0ff */
[----:B------:R-:W-:Y:S02]  /*d9e0*/  IMAD.WIDE.U32 R6, R0, -0x2daee0ad, RZ ;  /* 0xd2511f5300067825 */ /* 0x000fe400078e00ff */
[----:B------:R-:W-:Y:S03]  /*d9f0*/  MUFU.EX2 R177, R177 ;  /* 0x000000b100b17308 */ /* 0x000fe60000000800 */
[----:B------:R-:W-:Y:S02]  /*da00*/  LOP3.LUT R0, R7, UR13, R172, 0x96, !PT ;  /* 0x0000000d07007c12 */ /* 0x000fe4000f8e96ac */
[----:B------:R-:W-:Y:S02]  /*da10*/  LOP3.LUT R2, R37, UR11, R6, 0x96, !PT ;  /* 0x0000000b25027c12 */ /* 0x000fe4000f8e9606 */
[----:B-1----:R-:W-:Y:S01]  /*da20*/  F2FP.PACK_AB R27, R116, R125 ;  /* 0x0000007d741b723e */ /* 0x002fe200000000ff */
[----:B------:R-:W-:Y:S01]  /*da30*/  IMAD.WIDE.U32 R8, R0, -0x326172a9, RZ ;  /* 0xcd9e8d5700087825 */ /* 0x000fe200078e00ff */
[----:B------:R-:W1:Y:S02]  /*da40*/  MUFU.EX2 R128, R128 ;  /* 0x0000008000807308 */ /* 0x000e640000000800 */
[----:B------:R-:W-:Y:S01]  /*da50*/  LOP3.LUT R27, R10, R27, RZ, 0xc0, !PT ;  /* 0x0000001b0a1b7212 */ /* 0x000fe200078ec0ff */
[----:B------:R-:W-:Y:S01]  /*da60*/  IMAD.WIDE.U32 R10, R2, -0x326172a9, RZ ;  /* 0xcd9e8d57020a7825 */ /* 0x000fe200078e00ff */
[----:B------:R-:W-:-:S04]  /*da70*/  LOP3.LUT R0, R9, UR12, R208, 0x96, !PT ;  /* 0x0000000c09007c12 */ /* 0x000fc8000f8e96d0 */
[----:B------:R-:W-:Y:S01]  /*da80*/  LOP3.LUT R8, R11, UR10, R8, 0x96, !PT ;  /* 0x0000000a0b087c12 */ /* 0x000fe2000f8e9608 */
[----:B------:R-:W-:Y:S01]  /*da90*/  IMAD.WIDE.U32 R6, R0, -0x2daee0ad, RZ ;  /* 0xd2511f5300067825 */ /* 0x000fe200078e00ff */
[----:B------:R-:W-:Y:S03]  /*daa0*/  MUFU.EX2 R205, R205 ;  /* 0x000000cd00cd7308 */ /* 0x000fe60000000800 */
[----:B------:R-:W-:Y:S01]  /*dab0*/  IMAD.WIDE.U32 R8, R8, -0x2daee0ad, RZ ;  /* 0xd2511f5308087825 */ /* 0x000fe200078e00ff */
[----:B------:R-:W-:Y:S02]  /*dac0*/  LOP3.LUT R0, R7, UR9, R36, 0x96, !PT ;  /* 0x0000000907007c12 */ /* 0x000fe4000f8e9624 */
[----:B-1----:R-:W-:Y:S01]  /*dad0*/  F2FP.PACK_AB R25, R128, R177 ;  /* 0x000000b18019723e */ /* 0x002fe200000000ff */
[----:B------:R-:W-:Y:S01]  /*dae0*/  IMAD.WIDE.U32 R36, R4, -0x2daee0ad, RZ ;  /* 0xd2511f5304247825 */ /* 0x000fe200078e00ff */
[----:B------:R-:W-:Y:S01]  /*daf0*/  LOP3.LUT R2, R9, UR7, R6, 0x96, !PT ;  /* 0x0000000709027c12 */ /* 0x000fe2000f8e9606 */
[----:B------:R-:W1:Y:S01]  /*db00*/  MUFU.EX2 R174, R174 ;  /* 0x000000ae00ae7308 */ /* 0x000e620000000800 */
[----:B------:R-:W-:Y:S01]  /*db10*/  LOP3.LUT R25, R14, R25, RZ, 0xc0, !PT ;  /* 0x000000190e197212 */ /* 0x000fe200078ec0ff */
[----:B------:R-:W-:-:S04]  /*db20*/  IMAD.WIDE.U32 R6, R0, -0x326172a9, RZ ;  /* 0xcd9e8d5700067825 */ /* 0x000fc800078e00ff */
[----:B------:R-:W-:Y:S01]  /*db30*/  FFMA.FTZ R9, R175, c[0x0][0x23c], -R250 ;  /* 0x00008f00af097a23 */ /* 0x000fe200000108fa */
[----:B------:R-:W-:Y:S01]  /*db40*/  LOP3.LUT R0, R7, UR8, R10, 0x96, !PT ;  /* 0x0000000807007c12 */ /* 0x000fe2000f8e960a */
[----:B------:R-:W-:Y:S01]  /*db50*/  FFMA.FTZ R175, R176, c[0x0][0x23c], -R250 ;  /* 0x00008f00b0af7a23 */ /* 0x000fe200000108fa */
[----:B------:R-:W-:Y:S01]  /*db60*/  MUFU.EX2 R123, R123 ;  /* 0x0000007b007b7308 */ /* 0x000fe20000000800 */
[----:B------:R-:W-:-:S04]  /*db70*/  IMAD.WIDE.U32 R10, R2, -0x326172a9, RZ ;  /* 0xcd9e8d57020a7825 */ /* 0x000fc800078e00ff */
[----:B------:R-:W-:Y:S01]  /*db80*/  IMAD.WIDE.U32 R12, R0, -0x2daee0ad, RZ ;  /* 0xd2511f53000c7825 */ /* 0x000fe200078e00ff */
[C---:B------:R-:W-:Y:S02]  /*db90*/  LOP3.LUT R7, R10.reuse, 0xffff, RZ, 0xc0, !PT ;  /* 0x0000ffff0a077812 */ /* 0x040fe400078ec0ff */
[----:B------:R-:W-:Y:S01]  /*dba0*/  MUFU.EX2 R176, R9 ;  /* 0x0000000900b07308 */ /* 0x000fe20000000800 */
[----:B------:R-:W-:Y:S02]  /*dbb0*/  LOP3.LUT R2, R11, UR17, R6, 0x96, !PT ;  /* 0x000000110b027c12 */ /* 0x000fe4000f8e9606 */
[----:B------:R-:W-:Y:S02]  /*dbc0*/  SHF.R.U32.HI R7, RZ, 0x8, R7 ;  /* 0x00000008ff077819 */ /* 0x000fe40000011607 */
[----:B------:R-:W-:Y:S02]  /*dbd0*/  LOP3.LUT R6, R10, 0xff, RZ, 0xc0, !PT ;  /* 0x000000ff0a067812 */ /* 0x000fe400078ec0ff */
[----:B-1----:R-:W-:Y:S01]  /*dbe0*/  F2FP.PACK_AB R15, R174, R205 ;  /* 0x000000cdae0f723e */ /* 0x002fe200000000ff */
[----:B------:R-:W1:Y:S01]  /*dbf0*/  MUFU.EX2 R175, R175 ;  /* 0x000000af00af7308 */ /* 0x000e620000000800 */
[----:B------:R-:W-:-:S02]  /*dc00*/  PRMT R6, R6, 0x5410, R7 ;  /* 0x0000541006067816 */ /* 0x000fc40000000007 */
[----:B------:R-:W-:-:S03]  /*dc10*/  LOP3.LUT R0, R13, UR18, R8, 0x96, !PT ;  /* 0x000000120d007c12 */ /* 0x000fc6000f8e9608 */
[----:B------:R-:W-:Y:S02]  /*dc20*/  HSET2.LE.AND R6, R6, R3, PT ;  /* 0x0000000306067233 */ /* 0x000fe40003803000 */
[----:B------:R-:W-:Y:S01]  /*dc30*/  MUFU.EX2 R72, R72 ;  /* 0x0000004800487308 */ /* 0x000fe20000000800 */
[----:B-1----:R-:W-:-:S07]  /*dc40*/  F2FP.PACK_AB R7, R175, R176 ;  /* 0x000000b0af07723e */ /* 0x002fce00000000ff */
[----:B------:R-:W-:Y:S01]  /*dc50*/  MUFU.EX2 R71, R71 ;  /* 0x0000004700477308 */ /* 0x000fe20000000800 */
[----:B------:R-:W-:Y:S02]  /*dc60*/  LOP3.LUT R14, R6, R7, RZ, 0xc0, !PT ;  /* 0x00000007060e7212 */ /* 0x000fe400078ec0ff */
[--C-:B------:R-:W-:Y:S02]  /*dc70*/  SHF.R.U32.HI R6, RZ, 0x10, R10.reuse ;  /* 0x00000010ff067819 */ /* 0x100fe4000001160a */
[----:B------:R-:W-:-:S03]  /*dc80*/  SHF.R.U32.HI R7, RZ, 0x18, R10 ;  /* 0x00000018ff077819 */ /* 0x000fc6000001160a */
[----:B------:R-:W1:Y:S01]  /*dc90*/  MUFU.EX2 R66, R66 ;  /* 0x0000004200427308 */ /* 0x000e620000000800 */
[----:B------:R-:W-:-:S04]  /*dca0*/  LOP3.LUT R6, R6, 0xff, RZ, 0xc0, !PT ;  /* 0x000000ff06067812 */ /* 0x000fc800078ec0ff */
[----:B------:R-:W-:Y:S02]  /*dcb0*/  PRMT R6, R6, 0x5410, R7 ;  /* 0x0000541006067816 */ /* 0x000fe40000000007 */
[----:B------:R-:W-:Y:S01]  /*dcc0*/  LOP3.LUT R7, R12, 0xffff, RZ, 0xc0, !PT ;  /* 0x0000ffff0c077812 */ /* 0x000fe200078ec0ff */
[----:B------:R-:W-:Y:S02]  /*dcd0*/  MUFU.EX2 R240, R240 ;  /* 0x000000f000f07308 */ /* 0x000fe40000000800 */
[----:B------:R-:W-:Y:S01]  /*dce0*/  HSET2.LE.AND R6, R6, R3, PT ;  /* 0x0000000306067233 */ /* 0x000fe20003803000 */
[----:B------:R-:W-:-:S04]  /*dcf0*/  SHF.R.U32.HI R7, RZ, 0x8, R7 ;  /* 0x00000008ff077819 */ /* 0x000fc80000011607 */
[----:B------:R-:W-:Y:S01]  /*dd00*/  LOP3.LUT R15, R6, R15, RZ, 0xc0, !PT ;  /* 0x0000000f060f7212 */ /* 0x000fe200078ec0ff */
[----:B------:R-:W2:Y:S01]  /*dd10*/  MUFU.EX2 R182, R182 ;  /* 0x000000b600b67308 */ /* 0x000ea20000000800 */
[----:B------:R-:W-:Y:S02]  /*dd20*/  LOP3.LUT R6, R12, 0xff, RZ, 0xc0, !PT ;  /* 0x000000ff0c067812 */ /* 0x000fe400078ec0ff */
[----:B-1----:R-:W-:Y:S02]  /*dd30*/  F2FP.PACK_AB R11, R66, R71 ;  /* 0x00000047420b723e */ /* 0x002fe400000000ff */
[----:B------:R-:W-:Y:S02]  /*dd40*/  PRMT R6, R6, 0x5410, R7 ;  /* 0x0000541006067816 */ /* 0x000fe40000000007 */
[----:B------:R-:W-:Y:S01]  /*dd50*/  F2FP.PACK_AB R7, R72, R123 ;  /* 0x0000007b4807723e */ /* 0x000fe200000000ff */
[----:B------:R-:W-:Y:S02]  /*dd60*/  MUFU.EX2 R198, R198 ;  /* 0x000000c600c67308 */ /* 0x000fe40000000800 */
[----:B------:R-:W-:-:S05]  /*dd70*/  HSET2.LE.AND R6, R6, R3, PT ;  /* 0x0000000306067233 */ /* 0x000fca0003803000 */
[----:B------:R-:W-:Y:S01]  /*dd80*/  LOP3.LUT R10, R6, R7, RZ, 0xc0, !PT ;  /* 0x00000007060a7212 */ /* 0x000fe200078ec0ff */
[----:B------:R-:W-:Y:S01]  /*dd90*/  MUFU.EX2 R126, R126 ;  /* 0x0000007e007e7308 */ /* 0x000fe20000000800 */
[--C-:B------:R-:W-:Y:S02]  /*dda0*/  SHF.R.U32.HI R6, RZ, 0x10, R12.reuse ;  /* 0x00000010ff067819 */ /* 0x100fe4000001160c */
[----:B------:R-:W-:Y:S02]  /*ddb0*/  SHF.R.U32.HI R7, RZ, 0x18, R12 ;  /* 0x00000018ff077819 */ /* 0x000fe4000001160c */
[----:B------:R-:W-:-:S03]  /*ddc0*/  LOP3.LUT R6, R6, 0xff, RZ, 0xc0, !PT ;  /* 0x000000ff06067812 */ /* 0x000fc600078ec0ff */
[----:B------:R-:W-:Y:S01]  /*ddd0*/  MUFU.EX2 R124, R124 ;  /* 0x0000007c007c7308 */ /* 0x000fe20000000800 */
[----:B------:R-:W-:Y:S02]  /*dde0*/  PRMT R6, R6, 0x5410, R7 ;  /* 0x0000541006067816 */ /* 0x000fe40000000007 */
[----:B------:R-:W-:-:S03]  /*ddf0*/  LOP3.LUT R7, R2, 0xffff, RZ, 0xc0, !PT ;  /* 0x0000ffff02077812 */ /* 0x000fc600078ec0ff */
[----:B------:R-:W-:Y:S01]  /*de00*/  HSET2.LE.AND R6, R6, R3, PT ;  /* 0x0000000306067233 */ /* 0x000fe20003803000 */
[----:B------:R-:W-:Y:S01]  /*de10*/  SHF.R.U32.HI R7, RZ, 0x8, R7 ;  /* 0x00000008ff077819 */ /* 0x000fe20000011607 */
[----:B------:R-:W1:Y:S03]  /*de20*/  MUFU.EX2 R121, R121 ;  /* 0x0000007900797308 */ /* 0x000e660000000800 */
[----:B------:R-:W-:Y:S02]  /*de30*/  LOP3.LUT R11, R6, R11, RZ, 0xc0, !PT ;  /* 0x0000000b060b7212 */ /* 0x000fe400078ec0ff */
[----:B------:R-:W-:-:S03]  /*de40*/  LOP3.LUT R6, R2, 0xff, RZ, 0xc0, !PT ;  /* 0x000000ff02067812 */ /* 0x000fc600078ec0ff */
[----:B------:R-:W-:Y:S01]  /*de50*/  MUFU.EX2 R73, R73 ;  /* 0x0000004900497308 */ /* 0x000fe20000000800 */
[----:B------:R-:W-:Y:S02]  /*de60*/  PRMT R6, R6, 0x5410, R7 ;  /* 0x0000541006067816 */ /* 0x000fe40000000007 */
[----:B--2---:R-:W-:-:S03]  /*de70*/  F2FP.PACK_AB R7, R182, R240 ;  /* 0x000000f0b607723e */ /* 0x004fc600000000ff */
[----:B------:R-:W-:Y:S01]  /*de80*/  HSET2.LE.AND R6, R6, R3, PT ;  /* 0x0000000306067233 */ /* 0x000fe20003803000 */
[----:B-1----:R-:W-:Y:S01]  /*de90*/  F2FP.PACK_AB R9, R121, R124 ;  /* 0x0000007c7909723e */ /* 0x002fe200000000ff */
[----:B------:R-:W-:Y:S03]  /*dea0*/  MUFU.EX2 R68, R68 ;  /* 0x0000004400447308 */ /* 0x000fe60000000800 */
[----:B------:R-:W-:Y:S02]  /*deb0*/  LOP3.LUT R12, R6, R7, RZ, 0xc0, !PT ;  /* 0x00000007060c7212 */ /* 0x000fe400078ec0ff */
[--C-:B------:R-:W-:Y:S02]  /*dec0*/  SHF.R.U32.HI R6, RZ, 0x10, R2.reuse ;  /* 0x00000010ff067819 */ /* 0x100fe40000011602 */
[----:B------:R-:W-:Y:S02]  /*ded0*/  SHF.R.U32.HI R2, RZ, 0x18, R2 ;  /* 0x00000018ff027819 */ /* 0x000fe40000011602 */
[----:B------:R-:W-:Y:S01]  /*dee0*/  LOP3.LUT R7, R6, 0xff, RZ, 0xc0, !PT ;  /* 0x000000ff06077812 */ /* 0x000fe200078ec0ff */
[----:B------:R-:W-:Y:S01]  /*def0*/  FFMA.FTZ R6, R127, c[0x0][0x23c], -R207 ;  /* 0x00008f007f067a23 */ /* 0x000fe200000108cf */
[----:B------:R-:W-:Y:S01]  /*df00*/  MUFU.EX2 R67, R67 ;  /* 0x0000004300437308 */ /* 0x000fe20000000800 */
[----:B------:R-:W-:Y:S01]  /*df10*/  FFMA.FTZ R127, R187, c[0x0][0x23c], -R250 ;  /* 0x00008f00bb7f7a23 */ /* 0x000fe200000108fa */
[----:B------:R-:W-:Y:S01]  /*df20*/  PRMT R2, R7, 0x5410, R2 ;  /* 0x0000541007027816 */ /* 0x000fe20000000002 */
[----:B------:R-:W-:Y:S01]  /*df30*/  IMAD.MOV.U32 R187, RZ, RZ, R219 ;  /* 0x000000ffffbb7224 */ /* 0x000fe200078e00db */
[----:B------:R-:W-:-:S03]  /*df40*/  LOP3.LUT R7, R0, 0xffff, RZ, 0xc0, !PT ;  /* 0x0000ffff00077812 */ /* 0x000fc600078ec0ff */
[----:B------:R-:W-:Y:S01]  /*df50*/  HSET2.LE.AND R2, R2, R3, PT ;  /* 0x0000000302027233 */ /* 0x000fe20003803000 */
[----:B------:R-:W1:Y:S01]  /*df60*/  MUFU.EX2 R170, R6 ;  /* 0x0000000600aa7308 */ /* 0x000e620000000800 */
[----:B------:R-:W-:-:S07]  /*df70*/  SHF.R.U32.HI R7, RZ, 0x8, R7 ;  /* 0x00000008ff077819 */ /* 0x000fce0000011607 */
[----:B------:R-:W2:Y:S01]  /*df80*/  MUFU.EX2 R127, R127 ;  /* 0x0000007f007f7308 */ /* 0x000ea20000000800 */
[----:B-1----:R-:W-:-:S07]  /*df90*/  F2FP.PACK_AB R13, R198, R170 ;  /* 0x000000aac60d723e */ /* 0x002fce00000000ff */
[----:B------:R-:W-:Y:S01]  /*dfa0*/  MUFU.EX2 R70, R70 ;  /* 0x0000004600467308 */ /* 0x000fe20000000800 */
[----:B------:R-:W-:Y:S02]  /*dfb0*/  LOP3.LUT R13, R2, R13, RZ, 0xc0, !PT ;  /* 0x0000000d020d7212 */ /* 0x000fe400078ec0ff */
[----:B------:R-:W-:Y:S01]  /*dfc0*/  LOP3.LUT R2, R0, 0xff, RZ, 0xc0, !PT ;  /* 0x000000ff00027812 */ /* 0x000fe200078ec0ff */
[----:B------:R-:W-:-:S04]  /*dfd0*/  FMUL.FTZ R193, R33, c[0x0][0x23c] ;  /* 0x00008f0021c17a20 */ /* 0x000fc80000410000 */
[----:B------:R-:W-:Y:S01]  /*dfe0*/  MUFU.EX2 R190, R35 ;  /* 0x0000002300be7308 */ /* 0x000fe20000000800 */
[----:B------:R-:W-:Y:S02]  /*dff0*/  PRMT R2, R2, 0x5410, R7 ;  /* 0x0000541002027816 */ /* 0x000fe40000000007 */
[----:B--2---:R-:W-:-:S03]  /*e000*/  F2FP.PACK_AB R7, R126, R127 ;  /* 0x0000007f7e07723e */ /* 0x004fc600000000ff */
[----:B------:R-:W-:Y:S02]  /*e010*/  HSET2.LE.AND R2, R2, R3, PT ;  /* 0x0000000302027233 */ /* 0x000fe40003803000 */
[----:B------:R-:W-:Y:S03]  /*e020*/  MUFU.EX2 R69, R69 ;  /* 0x0000004500457308 */ /* 0x000fe60000000800 */
[----:B------:R-:W-:Y:S02]  /*e030*/  LOP3.LUT R8, R2, R7, RZ, 0xc0, !PT ;  /* 0x0000000702087212 */ /* 0x000fe400078ec0ff */
[--C-:B------:R-:W-:Y:S02]  /*e040*/  SHF.R.U32.HI R2, RZ, 0x10, R0.reuse ;  /* 0x00000010ff027819 */ /* 0x100fe40000011600 */
[----:B------:R-:W-:Y:S02]  /*e050*/  SHF.R.U32.HI R0, RZ, 0x18, R0 ;  /* 0x00000018ff007819 */ /* 0x000fe40000011600 */
[----:B------:R-:W-:-:S04]  /*e060*/  LOP3.LUT R7, R2, 0xff, RZ, 0xc0, !PT ;  /* 0x000000ff02077812 */ /* 0x000fc800078ec0ff */
[----:B------:R-:W-:-:S05]  /*e070*/  PRMT R0, R7, 0x5410, R0 ;  /* 0x0000541007007816 */ /* 0x000fca0000000000 */
[----:B------:R-:W-:-:S05]  /*e080*/  HSET2.LE.AND R0, R0, R3, PT ;  /* 0x0000000300007233 */ /* 0x000fca0003803000 */
[----:B------:R-:W-:Y:S02]  /*e090*/  LOP3.LUT R9, R0, R9, RZ, 0xc0, !PT ;  /* 0x0000000900097212 */ /* 0x000fe400078ec0ff */
[----:B------:R-:W-:-:S05]  /*e0a0*/  LOP3.LUT R0, R5, UR16, R212, 0x96, !PT ;  /* 0x0000001005007c12 */ /* 0x000fca000f8e96d4 */
        /* <DEDUP_REMOVED lines=12> */
[----:B------:R-:W-:-:S04]  /*e170*/  IMAD.WIDE.U32 R36, R2, -0x326172a9, RZ ;  /* 0xcd9e8d5702247825 */ /* 0x000fc800078e00ff */
[----:B------:R-:W-:Y:S01]  /*e180*/  FFMA.FTZ R0, R75, c[0x0][0x23c], -R207 ;  /* 0x00008f004b007a23 */ /* 0x000fe200000108cf */
[----:B------:R-:W-:Y:S01]  /*e190*/  LOP3.LUT R5, R36, 0xffff, RZ, 0xc0, !PT ;  /* 0x0000ffff24057812 */ /* 0x000fe200078ec0ff */
[----:B------:R-:W-:Y:S01]  /*e1a0*/  FFMA.FTZ R75, R246, c[0x0][0x23c], -R250 ;  /* 0x00008f00f64b7a23 */ /* 0x000fe200000108fa */
[----:B------:R-:W-:Y:S02]  /*e1b0*/  LOP3.LUT R2, R36, 0xff, RZ, 0xc0, !PT ;  /* 0x000000ff24027812 */ /* 0x000fe400078ec0ff */
[----:B------:R-:W-:Y:S01]  /*e1c0*/  SHF.R.U32.HI R5, RZ, 0x8, R5 ;  /* 0x00000008ff057819 */ /* 0x000fe20000011605 */
[----:B------:R-:W1:Y:S01]  /*e1d0*/  MUFU.EX2 R0, R0 ;  /* 0x0000000000007308 */ /* 0x000e620000000800 */
[----:B------:R-:W-:Y:S02]  /*e1e0*/  SHF.R.U32.HI R4, RZ, 0x10, R36 ;  /* 0x00000010ff047819 */ /* 0x000fe40000011624 */
[----:B------:R-:W-:Y:S02]  /*e1f0*/  PRMT R2, R2, 0x5410, R5 ;  /* 0x0000541002027816 */ /* 0x000fe40000000005 */
[----:B------:R-:W-:-:S02]  /*e200*/  F2FP.PACK_AB R5, R68, R73 ;  /* 0x000000494405723e */ /* 0x000fc400000000ff */
[----:B------:R-:W-:Y:S01]  /*e210*/  LOP3.LUT R4, R4, 0xff, RZ, 0xc0, !PT ;  /* 0x000000ff04047812 */ /* 0x000fe200078ec0ff */
[--C-:B------:R-:W-:Y:S01]  /*e220*/  HSET2.LE.AND R2, R2, R3.reuse, PT ;  /* 0x0000000302027233 */ /* 0x100fe20003803000 */
[----:B------:R-:W2:Y:S04]  /*e230*/  MUFU.EX2 R75, R75 ;  /* 0x0000004b004b7308 */ /* 0x000ea80000000800 */
[----:B------:R-:W-:Y:S02]  /*e240*/  LOP3.LUT R6, R2, R5, RZ, 0xc0, !PT ;  /* 0x0000000502067212 */ /* 0x000fe400078ec0ff */
[----:B------:R-:W-:Y:S02]  /*e250*/  SHF.R.U32.HI R5, RZ, 0x18, R36 ;  /* 0x00000018ff057819 */ /* 0x000fe40000011624 */
[----:B------:R-:W-:Y:S01]  /*e260*/  LOP3.LUT R2, R37, UR17, R218, 0x96, !PT ;  /* 0x0000001125027c12 */ /* 0x000fe2000f8e96da */
[----:B------:R-:W-:Y:S01]  /*e270*/  FMUL.FTZ R194, R32, c[0x0][0x23c] ;  /* 0x00008f0020c27a20 */ /* 0x000fe20000410000 */
[----:B------:R-:W-:Y:S01]  /*e280*/  PRMT R4, R4, 0x5410, R5 ;  /* 0x0000541004047816 */ /* 0x000fe20000000005 */
[----:B------:R-:W-:Y:S01]  /*e290*/  MUFU.EX2 R193, R193 ;  /* 0x000000c100c17308 */ /* 0x000fe20000000800 */
[----:B-1----:R-:W-:Y:S01]  /*e2a0*/  F2FP.PACK_AB R7, R0, R67 ;  /* 0x000000430007723e */ /* 0x002fe200000000ff */
[-C--:B------:R-:W-:Y:S01]  /*e2b0*/  FMUL.FTZ R132, R132, R190.reuse ;  /* 0x000000be84847220 */ /* 0x080fe20000410000 */
[----:B------:R-:W-:Y:S01]  /*e2c0*/  LOP3.LUT R5, R2, 0xffff, RZ, 0xc0, !PT ;  /* 0x0000ffff02057812 */ /* 0x000fe200078ec0ff */
[----:B------:R-:W-:Y:S01]  /*e2d0*/  HSET2.LE.AND R4, R4, R3, PT ;  /* 0x0000000304047233 */ /* 0x000fe20003803000 */
[----:B------:R-:W-:Y:S01]  /*e2e0*/  SHF.R.U32.HI R36, RZ, 0x18, R2 ;  /* 0x00000018ff247819 */ /* 0x000fe20000011602 */
[----:B------:R-:W-:Y:S01]  /*e2f0*/  FMUL.FTZ R133, R133, R190 ;  /* 0x000000be85857220 */ /* 0x000fe20000410000 */
[----:B------:R-:W-:Y:S01]  /*e300*/  SHF.R.U32.HI R5, RZ, 0x8, R5 ;  /* 0x00000008ff057819 */ /* 0x000fe20000011605 */
[----:B------:R-:W-:Y:S01]  /*e310*/  IMAD.MOV.U32 R37, RZ, RZ, R223 ;  /* 0x000000ffff257224 */ /* 0x000fe200078e00df */
[----:B------:R-:W-:-:S02]  /*e320*/  LOP3.LUT R7, R4, R7, RZ, 0xc0, !PT ;  /* 0x0000000704077212 */ /* 0x000fc400078ec0ff */
[----:B------:R-:W-:-:S04]  /*e330*/  LOP3.LUT R4, R2, 0xff, RZ, 0xc0, !PT ;  /* 0x000000ff02047812 */ /* 0x000fc800078ec0ff */
[----:B------:R-:W-:Y:S02]  /*e340*/  PRMT R4, R4, 0x5410, R5 ;  /* 0x0000541004047816 */ /* 0x000fe40000000005 */
[----:B--2---:R-:W-:-:S03]  /*e350*/  F2FP.PACK_AB R5, R70, R75 ;  /* 0x0000004b4605723e */ /* 0x004fc600000000ff */
[----:B------:R-:W-:-:S05]  /*e360*/  HSET2.LE.AND R4, R4, R3, PT ;  /* 0x0000000304047233 */ /* 0x000fca0003803000 */
[----:B------:R-:W-:Y:S02]  /*e370*/  LOP3.LUT R4, R4, R5, RZ, 0xc0, !PT ;  /* 0x0000000504047212 */ /* 0x000fe400078ec0ff */
[----:B------:R-:W-:Y:S01]  /*e380*/  SHF.R.U32.HI R5, RZ, 0x10, R2 ;  /* 0x00000010ff057819 */ /* 0x000fe20000011602 */
[----:B------:R-:W-:Y:S02]  /*e390*/  FFMA.FTZ R2, R187, c[0x0][0x23c], -R207 ;  /* 0x00008f00bb027a23 */ /* 0x000fe400000108cf */
[----:B------:R1:W2:Y:S01]  /*e3a0*/  MUFU.EX2 R187, R34 ;  /* 0x0000002200bb7308 */ /* 0x0002a20000000800 */
[----:B------:R-:W-:-:S04]  /*e3b0*/  LOP3.LUT R5, R5, 0xff, RZ, 0xc0, !PT ;  /* 0x000000ff05057812 */ /* 0x000fc800078ec0ff */
[----:B------:R-:W-:-:S03]  /*e3c0*/  PRMT R36, R5, 0x5410, R36 ;  /* 0x0000541005247816 */ /* 0x000fc60000000024 */
[----:B------:R-:W3:Y:S02]  /*e3d0*/  MUFU.EX2 R2, R2 ;  /* 0x0000000200027308 */ /* 0x000ee40000000800 */
[----:B------:R-:W-:Y:S01]  /*e3e0*/  HSET2.LE.AND R5, R36, R3, PT ;  /* 0x0000000324057233 */ /* 0x000fe20003803000 */
[----:B-1----:R-:W1:Y:S05]  /*e3f0*/  LDSM.16.MT88.4 R32, [R216+0x4000] ;  /* 0x00400000d820783b */ /* 0x002e6a0000004200 */
[----:B------:R-:W4:Y:S01]  /*e400*/  MUFU.EX2 R194, R194 ;  /* 0x000000c200c27308 */ /* 0x000f220000000800 */
[-C--:B--2---:R-:W-:Y:S02]  /*e410*/  FMUL.FTZ R134, R134, R187.reuse ;  /* 0x000000bb86867220 */ /* 0x084fe40000410000 */
[----:B------:R-:W-:-:S02]  /*e420*/  FMUL.FTZ R135, R135, R187 ;  /* 0x000000bb87877220 */ /* 0x000fc40000410000 */
[----:B------:R-:W-:Y:S01]  /*e430*/  FMUL.FTZ R140, R140, R193 ;  /* 0x000000c18c8c7220 */ /* 0x000fe20000410000 */
[----:B---3--:R-:W-:Y:S01]  /*e440*/  F2FP.PACK_AB R36, R2, R69 ;  /* 0x000000450224723e */ /* 0x008fe200000000ff */
[----:B------:R-:W-:-:S03]  /*e450*/  FMUL.FTZ R141, R141, R193 ;  /* 0x000000c18d8d7220 */ /* 0x000fc60000410000 */
[----:B------:R-:W-:Y:S01]  /*e460*/  LOP3.LUT R5, R5, R36, RZ, 0xc0, !PT ;  /* 0x0000002405057212 */ /* 0x000fe200078ec0ff */
[----:B------:R-:W-:Y:S02]  /*e470*/  IMAD.MOV.U32 R36, RZ, RZ, R222 ;  /* 0x000000ffff247224 */ /* 0x000fe400078e00de */
[----:B------:R-:W-:Y:S01]  /*e480*/  FMUL.FTZ R152, R152, R190 ;  /* 0x000000be98987220 */ /* 0x000fe20000410000 */
[----:B------:R2:W5:Y:S01]  /*e490*/  LDL.LU.64 R222, [R1+0x78] ;  /* 0x0000780001de7983 */ /* 0x0005620000300a00 */
[-C--:B----4-:R-:W-:Y:S02]  /*e4a0*/  FMUL.FTZ R142, R142, R194.reuse ;  /* 0x000000c28e8e7220 */ /* 0x090fe40000410000 */
[----:B------:R-:W-:Y:S02]  /*e4b0*/  FMUL.FTZ R143, R143, R194 ;  /* 0x000000c28f8f7220 */ /* 0x000fe40000410000 */
[----:B------:R-:W-:Y:S02]  /*e4c0*/  FMUL.FTZ R153, R153, R190 ;  /* 0x000000be99997220 */ /* 0x000fe40000410000 */
[----:B------:R-:W-:-:S02]  /*e4d0*/  FMUL.FTZ R154, R154, R187 ;  /* 0x000000bb9a9a7220 */ /* 0x000fc40000410000 */
[----:B------:R-:W-:Y:S02]  /*e4e0*/  FMUL.FTZ R155, R155, R187 ;  /* 0x000000bb9b9b7220 */ /* 0x000fe40000410000 */
[-C--:B------:R-:W-:Y:S02]  /*e4f0*/  FMUL.FTZ R148, R148, R193.reuse ;  /* 0x000000c194947220 */ /* 0x080fe40000410000 */
[-C--:B------:R-:W-:Y:S02]  /*e500*/  FMUL.FTZ R149, R149, R193.reuse ;  /* 0x000000c195957220 */ /* 0x080fe40000410000 */
[-C--:B------:R-:W-:Y:S02]  /*e510*/  FMUL.FTZ R150, R150, R194.reuse ;  /* 0x000000c296967220 */ /* 0x080fe40000410000 */
[----:B------:R-:W-:Y:S02]  /*e520*/  FMUL.FTZ R151, R151, R194 ;  /* 0x000000c297977220 */ /* 0x000fe40000410000 */
[----:B------:R-:W-:-:S02]  /*e530*/  FMUL.FTZ R144, R144, R193 ;  /* 0x000000c190907220 */ /* 0x000fc40000410000 */
[----:B------:R-:W-:Y:S02]  /*e540*/  FMUL.FTZ R145, R145, R193 ;  /* 0x000000c191917220 */ /* 0x000fe40000410000 */
[-C--:B------:R-:W-:Y:S01]  /*e550*/  FMUL.FTZ R146, R146, R194.reuse ;  /* 0x000000c292927220 */ /* 0x080fe20000410000 */
[-C--:B-1----:R-:W-:Y:S01]  /*e560*/  HMMA.16816.F32 R132, R28, R32.reuse, R132 ;  /* 0x000000201c84723c */ /* 0x082fe20000001884 */
[----:B------:R-:W-:Y:S02]  /*e570*/  FMUL.FTZ R147, R147, R194 ;  /* 0x000000c293937220 */ /* 0x000fe40000410000 */
[-C--:B------:R-:W-:Y:S02]  /*e580*/  FMUL.FTZ R160, R160, R190.reuse ;  /* 0x000000bea0a07220 */ /* 0x080fe40000410000 */
[----:B------:R-:W-:Y:S02]  /*e590*/  FMUL.FTZ R161, R161, R190 ;  /* 0x000000bea1a17220 */ /* 0x000fe40000410000 */
[-C--:B------:R-:W-:Y:S01]  /*e5a0*/  FMUL.FTZ R162, R162, R187.reuse ;  /* 0x000000bba2a27220 */ /* 0x080fe20000410000 */
[----:B------:R-:W-:Y:S01]  /*e5b0*/  HMMA.16816.F32 R140, R12, R32, R140 ;  /* 0x000000200c8c723c */ /* 0x000fe2000000188c */
[----:B------:R-:W-:-:S02]  /*e5c0*/  FMUL.FTZ R163, R163, R187 ;  /* 0x000000bba3a37220 */ /* 0x000fc40000410000 */
[-C--:B------:R-:W-:Y:S02]  /*e5d0*/  FMUL.FTZ R156, R156, R190.reuse ;  /* 0x000000be9c9c7220 */ /* 0x080fe40000410000 */
[----:B------:R-:W-:Y:S02]  /*e5e0*/  FMUL.FTZ R157, R157, R190 ;  /* 0x000000be9d9d7220 */ /* 0x000fe40000410000 */
[----:B------:R-:W-:Y:S01]  /*e5f0*/  IMAD.MOV.U32 R32, RZ, RZ, R36 ;  /* 0x000000ffff207224 */ /* 0x000fe200078e0024 */
[----:B------:R-:W-:Y:S01]  /*e600*/  HMMA.16816.F32 R152, R28, R34, R152 ;  /* 0x000000221c98723c */ /* 0x000fe20000001898 */
[----:B------:R-:W-:Y:S02]  /*e610*/  IMAD.MOV.U32 R33, RZ, RZ, R37 ;  /* 0x000000ffff217224 */ /* 0x000fe400078e0025 */
[-C--:B------:R-:W-:Y:S02]  /*e620*/  FMUL.FTZ R36, R136, R193.reuse ;  /* 0x000000c188247220 */ /* 0x080fe40000410000 */
[----:B------:R-:W-:-:S02]  /*e630*/  FMUL.FTZ R37, R137, R193 ;  /* 0x000000c189257220 */ /* 0x000fc40000410000 */
[----:B------:R-:W-:Y:S02]  /*e640*/  IMAD.MOV.U32 R136, RZ, RZ, R38 ;  /* 0x000000ffff887224 */ /* 0x000fe400078e0026 */
[----:B------:R-:W-:Y:S02]  /*e650*/  IMAD.MOV.U32 R137, RZ, RZ, R39 ;  /* 0x000000ffff897224 */ /* 0x000fe400078e0027 */
[-C--:B------:R-:W-:Y:S02]  /*e660*/  FMUL.FTZ R38, R138, R194.reuse ;  /* 0x000000c28a267220 */ /* 0x080fe40000410000 */
[----:B------:R-:W-:Y:S02]  /*e670*/  FMUL.FTZ R39, R139, R194 ;  /* 0x000000c28b277220 */ /* 0x000fe40000410000 */
[----:B------:R-:W-:Y:S02]  /*e680*/  IMAD.MOV.U32 R138, RZ, RZ, R136 ;  /* 0x000000ffff8a7224 */ /* 0x000fe400078e0088 */
[----:B------:R-:W-:-:S02]  /*e690*/  IMAD.MOV.U32 R139, RZ, RZ, R137 ;  /* 0x000000ffff8b7224 */ /* 0x000fc400078e0089 */
[----:B------:R-:W-:Y:S01]  /*e6a0*/  IMAD.MOV.U32 R136, RZ, RZ, R32 ;  /* 0x000000ffff887224 */ /* 0x000fe200078e0020 */
[C---:B------:R-:W-:Y:S01]  /*e6b0*/  HMMA.16816.F32 R36, R12.reuse, R34, R36 ;  /* 0x000000220c24723c */ /* 0x040fe20000001824 */
[----:B------:R-:W-:Y:S02]  /*e6c0*/  IMAD.MOV.U32 R137, RZ, RZ, R33 ;  /* 0x000000ffff897224 */ /* 0x000fe400078e0021 */
[----:B------:R-:W1:Y:S01]  /*e6d0*/  LDSM.16.MT88.4 R32, [R215+0x4000] ;  /* 0x00400000d720783b */ /* 0x000e620000004200 */
[-C--:B------:R-:W-:Y:S02]  /*e6e0*/  FMUL.FTZ R158, R158, R187.reuse ;  /* 0x000000bb9e9e7220 */ /* 0x080fe40000410000 */
[----:B------:R-:W-:Y:S02]  /*e6f0*/  FMUL.FTZ R159, R159, R187 ;  /* 0x000000bb9f9f7220 */ /* 0x000fe40000410000 */
[C---:B-1----:R-:W-:Y:S08]  /*e700*/  HMMA.16816.F32 R148, R12.reuse, R32, R148 ;  /* 0x000000200c94723c */ /* 0x042ff00000001894 */
[-C--:B------:R-:W-:Y:S01]  /*e710*/  HMMA.16816.F32 R144, R12, R34.reuse, R144 ;  /* 0x000000220c90723c */ /* 0x080fe20000001890 */
[----:B------:R-:W1:Y:S07]  /*e720*/  LDSM.16.MT88.4 R12, [R216+0x4400] ;  /* 0x00440000d80c783b */ /* 0x000e6e0000004200 */
[C---:B------:R-:W-:Y:S08]  /*e730*/  HMMA.16816.F32 R160, R28.reuse, R34, R160 ;  /* 0x000000221ca0723c */ /* 0x040ff000000018a0 */
[----:B------:R-:W-:Y:S08]  /*e740*/  HMMA.16816.F32 R156, R28, R32, R156 ;  /* 0x000000201c9c723c */ /* 0x000ff0000000189c */
[-C--:B-1----:R-:W-:Y:S08]  /*e750*/  HMMA.16816.F32 R132, R24, R12.reuse, R132 ;  /* 0x0000000c1884723c */ /* 0x082ff00000001884 */
[C---:B------:R-:W-:Y:S08]  /*e760*/  HMMA.16816.F32 R140, R8.reuse, R12, R140 ;  /* 0x0000000c088c723c */ /* 0x040ff0000000188c */
[-C--:B------:R-:W-:Y:S08]  /*e770*/  HMMA.16816.F32 R36, R8, R14.reuse, R36 ;  /* 0x0000000e0824723c */ /* 0x080ff00000001824 */
[----:B------:R-:W-:Y:S01]  /*e780*/  HMMA.16816.F32 R152, R24, R14, R152 ;  /* 0x0000000e1898723c */ /* 0x000fe20000001898 */
[----:B------:R-:W1:Y:S07]  /*e790*/  LDSM.16.MT88.4 R12, [R215+0x4400] ;  /* 0x00440000d70c783b */ /* 0x000e6e0000004200 */
        /* <DEDUP_REMOVED lines=9> */
[----:B------:R-:W1:Y:S01]  /*e830*/  LDSM.16.MT88.4 R8, [R215+0x4800] ;  /* 0x00480000d708783b */ /* 0x000e620000004200 */
[----:B------:R-:W-:-:S02]  /*e840*/  FFMA.FTZ R35, R79, c[0x0][0x23c], -R250 ;  /* 0x00008f004f237a23 */ /* 0x000fc400000108fa */
[--C-:B------:R-:W-:Y:S02]  /*e850*/  FFMA.FTZ R32, R81, c[0x0][0x23c], -R250.reuse ;  /* 0x00008f0051207a23 */ /* 0x100fe400000108fa */
[--C-:B------:R-:W-:Y:S02]  /*e860*/  FFMA.FTZ R34, R55, c[0x0][0x23c], -R250.reuse ;  /* 0x00008f0037227a23 */ /* 0x100fe400000108fa */
[----:B------:R-:W-:Y:S02]  /*e870*/  FFMA.FTZ R55, R76, c[0x0][0x23c], -R250 ;  /* 0x00008f004c377a23 */ /* 0x000fe400000108fa */
[--C-:B------:R-:W-:Y:S01]  /*e880*/  FFMA.FTZ R76, R80, c[0x0][0x23c], -R207.reuse ;  /* 0x00008f00504c7a23 */ /* 0x100fe200000108cf */
[----:B------:R-:W-:Y:S01]  /*e890*/  MUFU.EX2 R35, R35 ;  /* 0x0000002300237308 */ /* 0x000fe20000000800 */
[--C-:B------:R-:W-:Y:S02]  /*e8a0*/  FFMA.FTZ R80, R77, c[0x0][0x23c], -R207.reuse ;  /* 0x00008f004d507a23 */ /* 0x100fe400000108cf */
[----:B------:R-:W-:-:S02]  /*e8b0*/  FFMA.FTZ R33, R82, c[0x0][0x23c], -R207 ;  /* 0x00008f0052217a23 */ /* 0x000fc400000108cf */
[----:B------:R-:W-:-:S03]  /*e8c0*/  FFMA.FTZ R77, R78, c[0x0][0x23c], -R207 ;  /* 0x00008f004e4d7a23 */ /* 0x000fc600000108cf */
[----:B------:R-:W3:Y:S01]  /*e8d0*/  MUFU.EX2 R32, R32 ;  /* 0x0000002000207308 */ /* 0x000ee20000000800 */
[C---:B-1----:R-:W-:Y:S08]  /*e8e0*/  HMMA.16816.F32 R148, R4.reuse, R8, R148 ;  /* 0x000000080494723c */ /* 0x042ff00000001894 */
[-C--:B------:R-:W-:Y:S07]  /*e8f0*/  HMMA.16816.F32 R144, R4, R10.reuse, R144 ;  /* 0x0000000a0490723c */ /* 0x080fee0000001890 */
[----:B------:R-:W-:Y:S01]  /*e900*/  LOP3.LUT R4, R219, UR8, R220, 0x96, !PT ;  /* 0x00000008db047c12 */ /* 0x000fe2000f8e96dc */
[----:B------:R-:W-:Y:S01]  /*e910*/  HMMA.16816.F32 R160, R20, R10, R160 ;  /* 0x0000000a14a0723c */ /* 0x000fe200000018a0 */
[----:B------:R-:W-:Y:S01]  /*e920*/  MUFU.EX2 R34, R34 ;  /* 0x0000002200227308 */ /* 0x000fe20000000800 */
[----:B------:R2:W5:Y:S02]  /*e930*/  LDL.LU.64 R220, [R1+0x70] ;  /* 0x0000700001dc7983 */ /* 0x0005640000300a00 */
[----:B------:R-:W-:-:S02]  /*e940*/  IMAD.WIDE.U32 R6, R4, -0x2daee0ad, RZ ;  /* 0xd2511f5304067825 */ /* 0x000fc400078e00ff */
[----:B------:R2:W5:Y:S02]  /*e950*/  LDL.LU.64 R218, [R1+0x68] ;  /* 0x0000680001da7983 */ /* 0x0005640000300a00 */
[----:B------:R-:W-:Y:S01]  /*e960*/  HMMA.16816.F32 R156, R20, R8, R156 ;  /* 0x00000008149c723c */ /* 0x000fe2000000189c */
[----:B------:R-:W-:Y:S02]  /*e970*/  LOP3.LUT R5, R7, UR18, R212, 0x96, !PT ;  /* 0x0000001207057c12 */ /* 0x000fe4000f8e96d4 */
[C---:B------:R-:W-:Y:S01]  /*e980*/  LOP3.LUT R7, R6.reuse, 0xffff, RZ, 0xc0, !PT ;  /* 0x0000ffff06077812 */ /* 0x040fe200078ec0ff */
[----:B------:R-:W-:Y:S01]  /*e990*/  MUFU.EX2 R55, R55 ;  /* 0x0000003700377308 */ /* 0x000fe20000000800 */
[----:B------:R-:W-:Y:S01]  /*e9a0*/  LOP3.LUT R10, R6, 0xff, RZ, 0xc0, !PT ;  /* 0x000000ff060a7812 */ /* 0x000fe200078ec0ff */
[----:B------:R2:W5:Y:S01]  /*e9b0*/  LDL.LU.64 R212, [R1+0x60] ;  /* 0x0000600001d47983 */ /* 0x0005620000300a00 */
[----:B------:R-:W-:Y:S02]  /*e9c0*/  SHF.R.U32.HI R7, RZ, 0x8, R7 ;  /* 0x00000008ff077819 */ /* 0x000fe40000011607 */
[----:B------:R-:W-:-:S02]  /*e9d0*/  SHF.R.U32.HI R4, RZ, 0x10, R6 ;  /* 0x00000010ff047819 */ /* 0x000fc40000011606 */
[----:B------:R-:W-:Y:S02]  /*e9e0*/  PRMT R10, R10, 0x5410, R7 ;  /* 0x000054100a0a7816 */ /* 0x000fe40000000007 */
[----:B------:R-:W-:Y:S02]  /*e9f0*/  SHF.R.U32.HI R6, RZ, 0x18, R6 ;  /* 0x00000018ff067819 */ /* 0x000fe40000011606 */
[----:B------:R-:W-:Y:S01]  /*ea00*/  LOP3.LUT R7, R4, 0xff, RZ, 0xc0, !PT ;  /* 0x000000ff04077812 */ /* 0x000fe200078ec0ff */
[----:B------:R-:W-:Y:S01]  /*ea10*/  MUFU.EX2 R76, R76 ;  /* 0x0000004c004c7308 */ /* 0x000fe20000000800 */
[----:B------:R-:W-:Y:S02]  /*ea20*/  SHF.R.U32.HI R4, RZ, 0x10, R5 ;  /* 0x00000010ff047819 */ /* 0x000fe40000011605 */
[----:B------:R-:W-:Y:S02]  /*ea30*/  PRMT R6, R7, 0x5410, R6 ;  /* 0x0000541007067816 */ /* 0x000fe40000000006 */
[----:B------:R-:W-:-:S03]  /*ea40*/  LOP3.LUT R7, R5, 0xffff, RZ, 0xc0, !PT ;  /* 0x0000ffff05077812 */ /* 0x000fc600078ec0ff */
[----:B------:R-:W1:Y:S01]  /*ea50*/  MUFU.EX2 R33, R33 ;  /* 0x0000002100217308 */ /* 0x000e620000000800 */
[----:B------:R-:W-:Y:S02]  /*ea60*/  LOP3.LUT R8, R5, 0xff, RZ, 0xc0, !PT ;  /* 0x000000ff05087812 */ /* 0x000fe400078ec0ff */
[----:B------:R-:W-:-:S05]  /*ea70*/  SHF.R.U32.HI R5, RZ, 0x18, R5 ;  /* 0x00000018ff057819 */ /* 0x000fca0000011605 */
[----:B------:R-:W-:Y:S01]  /*ea80*/  MUFU.EX2 R80, R80 ;  /* 0x0000005000507308 */ /* 0x000fe20000000800 */
[----:B------:R-:W-:-:S07]  /*ea90*/  LOP3.LUT R4, R4, 0xff, RZ, 0xc0, !PT ;  /* 0x000000ff04047812 */ /* 0x000fce00078ec0ff */
[----:B------:R-:W4:Y:S01]  /*eaa0*/  MUFU.EX2 R77, R77 ;  /* 0x0000004d004d7308 */ /* 0x000f220000000800 */
[----:B------:R-:W-:Y:S01]  /*eab0*/  SHF.R.U32.HI R7, RZ, 0x8, R7 ;  /* 0x00000008ff077819 */ /* 0x000fe20000011607 */
[--C-:B------:R-:W-:Y:S01]  /*eac0*/  HSET2.LE.AND R10, R10, R3.reuse, PT ;  /* 0x000000030a0a7233 */ /* 0x100fe20003803000 */
[----:B------:R-:W-:Y:S02]  /*ead0*/  PRMT R4, R4, 0x5410, R5 ;  /* 0x0000541004047816 */ /* 0x000fe40000000005 */
[----:B------:R-:W-:Y:S02]  /*eae0*/  PRMT R8, R8, 0x5410, R7 ;  /* 0x0000541008087816 */ /* 0x000fe40000000007 */
[----:B---3--:R-:W-:Y:S01]  /*eaf0*/  F2FP.PACK_AB R5, R32, R35 ;  /* 0x000000232005723e */ /* 0x008fe200000000ff */
[--C-:B------:R-:W-:Y:S01]  /*eb00*/  HSET2.LE.AND R6, R6, R3.reuse, PT ;  /* 0x0000000306067233 */ /* 0x100fe20003803000 */
[----:B-1----:R-:W-:Y:S01]  /*eb10*/  F2FP.PACK_AB R15, R33, R76 ;  /* 0x0000004c210f723e */ /* 0x002fe200000000ff */
[--C-:B------:R-:W-:Y:S01]  /*eb20*/  HSET2.LE.AND R8, R8, R3.reuse, PT ;  /* 0x0000000308087233 */ /* 0x100fe20003803000 */
[----:B------:R-:W-:Y:S01]  /*eb30*/  LOP3.LUT R14, R10, R5, RZ, 0xc0, !PT ;  /* 0x000000050a0e7212 */ /* 0x000fe200078ec0ff */
[----:B------:R-:W-:Y:S01]  /*eb40*/  HSET2.LE.AND R4, R4, R3, PT ;  /* 0x0000000304047233 */ /* 0x000fe20003803000 */
[----:B------:R-:W-:-:S02]  /*eb50*/  F2FP.PACK_AB R5, R55, R34 ;  /* 0x000000223705723e */ /* 0x000fc400000000ff */
[----:B----4-:R-:W-:Y:S02]  /*eb60*/  F2FP.PACK_AB R13, R77, R80 ;  /* 0x000000504d0d723e */ /* 0x010fe400000000ff */
[----:B------:R-:W-:Y:S02]  /*eb70*/  LOP3.LUT R15, R6, R15, RZ, 0xc0, !PT ;  /* 0x0000000f060f7212 */ /* 0x000fe400078ec0ff */
[----:B------:R-:W-:Y:S02]  /*eb80*/  LOP3.LUT R12, R8, R5, RZ, 0xc0, !PT ;  /* 0x00000005080c7212 */ /* 0x000fe400078ec0ff */
[----:B------:R-:W-:Y:S01]  /*eb90*/  LOP3.LUT R13, R4, R13, RZ, 0xc0, !PT ;  /* 0x0000000d040d7212 */ /* 0x000fe200078ec0ff */
[----:B------:R-:W1:Y:S04]  /*eba0*/  LDSM.16.MT88.4 R8, [R216+0x4c00] ;  /* 0x004c0000d808783b */ /* 0x000e680000004200 */
[----:B------:R-:W3:Y:S02]  /*ebb0*/  LDSM.16.MT88.4 R4, [R215+0x4c00] ;  /* 0x004c0000d704783b */ /* 0x000ee40000004200 */
[C---:B-1----:R-:W-:Y:S08]  /*ebc0*/  HMMA.16816.F32 R140, R12.reuse, R8, R140 ;  /* 0x000000080c8c723c */ /* 0x042ff0000000188c */
[C---:B------:R-:W-:Y:S08]  /*ebd0*/  HMMA.16816.F32 R36, R12.reuse, R10, R36 ;  /* 0x0000000a0c24723c */ /* 0x040ff00000001824 */
[C---:B---3--:R-:W-:Y:S08]  /*ebe0*/  HMMA.16816.F32 R148, R12.reuse, R4, R148 ;  /* 0x000000040c94723c */ /* 0x048ff00000001894 */
[----:B------:R-:W-:Y:S07]  /*ebf0*/  HMMA.16816.F32 R144, R12, R6, R144 ;  /* 0x000000060c90723c */ /* 0x000fee0000001890 */
[----:B------:R-:W-:-:S05]  /*ec00*/  LOP3.LUT R12, R137, UR8, R138, 0x96, !PT ;  /* 0x00000008890c7c12 */ /* 0x000fca000f8e968a */
[----:B------:R-:W-:-:S05]  /*ec10*/  IMAD.WIDE.U32 R20, R12, -0x2daee0ad, RZ ;  /* 0xd2511f530c147825 */ /* 0x000fca00078e00ff */
[----:B------:R-:W-:Y:S02]  /*ec20*/  LOP3.LUT R13, R21, UR18, R210, 0x96, !PT ;  /* 0x00000012150d7c12 */ /* 0x000fe4000f8e96d2 */
[----:B------:R2:W5:Y:S04]  /*ec30*/  LDL.LU.64 R210, [R1+0x58] ;  /* 0x0000580001d27983 */ /* 0x0005680000300a00 */
[----:B------:R-:W3:Y:S01]  /*ec40*/  LDL.LU R246, [R1+0x10] ;  /* 0x0000100001f67983 */ /* 0x000ee20000300800 */
[--C-:B------:R-:W-:Y:S02]  /*ec50*/  FFMA.FTZ R137, R58, c[0x0][0x23c], -R247.reuse ;  /* 0x00008f003a897a23 */ /* 0x100fe400000108f7 */
[----:B------:R-:W-:Y:S02]  /*ec60*/  FFMA.FTZ R58, R59, c[0x0][0x23c], -R247 ;  /* 0x00008f003b3a7a23 */ /* 0x000fe400000108f7 */
[----:B------:R-:W-:-:S02]  /*ec70*/  FFMA.FTZ R56, R56, c[0x0][0x23c], -R206 ;  /* 0x00008f0038387a23 */ /* 0x000fc400000108ce */
[----:B------:R-:W-:Y:S01]  /*ec80*/  FFMA.FTZ R81, R57, c[0x0][0x23c], -R206 ;  /* 0x00008f0039517a23 */ /* 0x000fe200000108ce */
[----:B------:R-:W-:Y:S01]  /*ec90*/  SHF.R.U32.HI R15, RZ, 0x10, R20 ;  /* 0x00000010ff0f7819 */ /* 0x000fe20000011614 */
[--C-:B------:R-:W-:Y:S01]  /*eca0*/  FFMA.FTZ R31, R18, c[0x0][0x23c], -R206.reuse ;  /* 0x00008f00121f7a23 */ /* 0x100fe200000108ce */
[----:B------:R-:W-:Y:S01]  /*ecb0*/  MUFU.EX2 R137, R137 ;  /* 0x0000008900897308 */ /* 0x000fe20000000800 */
[----:B------:R-:W-:Y:S01]  /*ecc0*/  FFMA.FTZ R82, R52, c[0x0][0x23c], -R206 ;  /* 0x00008f0034527a23 */ /* 0x000fe200000108ce */
[----:B------:R-:W-:Y:S02]  /*ecd0*/  SHF.R.U32.HI R12, RZ, 0x18, R20 ;  /* 0x00000018ff0c7819 */ /* 0x000fe40000011614 */
[----:B------:R-:W-:-:S04]  /*ece0*/  LOP3.LUT R15, R15, 0xff, RZ, 0xc0, !PT ;  /* 0x000000ff0f0f7812 */ /* 0x000fc800078ec0ff */
[----:B------:R-:W1:Y:S01]  /*ecf0*/  MUFU.EX2 R58, R58 ;  /* 0x0000003a003a7308 */ /* 0x000e620000000800 */
[----:B------:R-:W-:Y:S01]  /*ed00*/  LOP3.LUT R21, R20, 0xffff, RZ, 0xc0, !PT ;  /* 0x0000ffff14157812 */ /* 0x000fe200078ec0ff */
[----:B------:R-:W-:Y:S01]  /*ed10*/  FFMA.FTZ R29, R53, c[0x0][0x23c], -R247 ;  /* 0x00008f00351d7a23 */ /* 0x000fe200000108f7 */
[----:B------:R-:W-:-:S05]  /*ed20*/  PRMT R12, R15, 0x5410, R12 ;  /* 0x000054100f0c7816 */ /* 0x000fca000000000c */
[----:B------:R-:W-:Y:S01]  /*ed30*/  MUFU.EX2 R56, R56 ;  /* 0x0000003800387308 */ /* 0x000fe20000000800 */
[----:B------:R-:W-:Y:S01]  /*ed40*/  FFMA.FTZ R136, R54, c[0x0][0x23c], -R247 ;  /* 0x00008f0036887a23 */ /* 0x000fe200000108f7 */
[----:B------:R-:W-:-:S06]  /*ed50*/  LOP3.LUT R14, R20, 0xff, RZ, 0xc0, !PT ;  /* 0x000000ff140e7812 */ /* 0x000fcc00078ec0ff */
[----:B------:R-:W4:Y:S01]  /*ed60*/  MUFU.EX2 R81, R81 ;  /* 0x0000005100517308 */ /* 0x000f220000000800 */
[----:B------:R-:W-:Y:S02]  /*ed70*/  SHF.R.U32.HI R21, RZ, 0x8, R21 ;  /* 0x00000008ff157819 */ /* 0x000fe40000011615 */
[----:B------:R-:W-:Y:S02]  /*ed80*/  LOP3.LUT R15, R13, 0xffff, RZ, 0xc0, !PT ;  /* 0x0000ffff0d0f7812 */ /* 0x000fe400078ec0ff */
[----:B------:R-:W-:-:S03]  /*ed90*/  SHF.R.U32.HI R18, RZ, 0x10, R13 ;  /* 0x00000010ff127819 */ /* 0x000fc6000001160d */
[----:B------:R-:W-:Y:S01]  /*eda0*/  MUFU.EX2 R31, R31 ;  /* 0x0000001f001f7308 */ /* 0x000fe20000000800 */
[----:B------:R-:W-:Y:S02]  /*edb0*/  PRMT R14, R14, 0x5410, R21 ;  /* 0x000054100e0e7816 */ /* 0x000fe40000000015 */
[----:B------:R-:W-:-:S05]  /*edc0*/  LOP3.LUT R20, R13, 0xff, RZ, 0xc0, !PT ;  /* 0x000000ff0d147812 */ /* 0x000fca00078ec0ff */
[----:B------:R-:W1:Y:S01]  /*edd0*/  MUFU.EX2 R82, R82 ;  /* 0x0000005200527308 */ /* 0x000e620000000800 */
[----:B------:R-:W-:Y:S02]  /*ede0*/  SHF.R.U32.HI R15, RZ, 0x8, R15 ;  /* 0x00000008ff0f7819 */ /* 0x000fe4000001160f */
[----:B------:R-:W-:Y:S02]  /*edf0*/  SHF.R.U32.HI R13, RZ, 0x18, R13 ;  /* 0x00000018ff0d7819 */ /* 0x000fe4000001160d */
[----:B------:R-:W-:-:S03]  /*ee00*/  LOP3.LUT R18, R18, 0xff, RZ, 0xc0, !PT ;  /* 0x000000ff12127812 */ /* 0x000fc600078ec0ff */
[----:B------:R-:W-:Y:S01]  /*ee10*/  MUFU.EX2 R29, R29 ;  /* 0x0000001d001d7308 */ /* 0x000fe20000000800 */
[----:B------:R-:W-:Y:S01]  /*ee20*/  PRMT R20, R20, 0x5410, R15 ;  /* 0x0000541014147816 */ /* 0x000fe2000000000f */
[--C-:B------:R-:W-:Y:S01]  /*ee30*/  HSET2.LE.AND R12, R12, R3.reuse, PT ;  /* 0x000000030c0c7233 */ /* 0x100fe20003803000 */
[----:B------:R-:W-:Y:S01]  /*ee40*/  PRMT R18, R18, 0x5410, R13 ;  /* 0x0000541012127816 */ /* 0x000fe2000000000d */
[----:B------:R-:W-:-:S04]  /*ee50*/  HSET2.LE.AND R14, R14, R3, PT ;  /* 0x000000030e0e7233 */ /* 0x000fc80003803000 */
[----:B------:R-:W2:Y:S01]  /*ee60*/  MUFU.EX2 R136, R136 ;  /* 0x0000008800887308 */ /* 0x000ea20000000800 */
[----:B-1----:R-:W-:Y:S02]  /*ee70*/  F2FP.PACK_AB R15, R58, R137 ;  /* 0x000000893a0f723e */ /* 0x002fe400000000ff */
[----:B----4-:R-:W-:Y:S02]  /*ee80*/  F2FP.PACK_AB R13, R81, R56 ;  /* 0x00000038510d723e */ /* 0x010fe400000000ff */
[----:B------:R-:W-:Y:S01]  /*ee90*/  LOP3.LUT R15, R12, R15, RZ, 0xc0, !PT ;  /* 0x0000000f0c0f7212 */ /* 0x000fe200078ec0ff */
[----:B------:R-:W-:Y:S01]  /*eea0*/  HSET2.LE.AND R12, R20, R3, PT ;  /* 0x00000003140c7233 */ /* 0x000fe20003803000 */
[----:B------:R-:W-:Y:S02]  /*eeb0*/  LOP3.LUT R14, R14, R13, RZ, 0xc0, !PT ;  /* 0x0000000d0e0e7212 */ /* 0x000fe400078ec0ff */
[----:B------:R-:W-:-:S04]  /*eec0*/  F2FP.PACK_AB R13, R82, R31 ;  /* 0x0000001f520d723e */ /* 0x000fc800000000ff */
[----:B------:R-:W-:Y:S01]  /*eed0*/  LOP3.LUT R12, R12, R13, RZ, 0xc0, !PT ;  /* 0x0000000d0c0c7212 */ /* 0x000fe200078ec0ff */
[----:B------:R-:W-:Y:S01]  /*eee0*/  HSET2.LE.AND R13, R18, R3, PT ;  /* 0x00000003120d7233 */ /* 0x000fe20003803000 */
[----:B--2---:R-:W-:Y:S01]  /*eef0*/  F2FP.PACK_AB R18, R136, R29 ;  /* 0x0000001d8812723e */ /* 0x004fe200000000ff */
[----:B------:R-:W-:-:S03]  /*ef00*/  UIADD3 UR5, UR4, 0x2, URZ ;  /* 0x0000000204057890 */ /* 0x000fc6000fffe03f */
[----:B------:R-:W-:Y:S01]  /*ef10*/  LOP3.LUT R13, R13, R18, RZ, 0xc0, !PT ;  /* 0x000000120d0d7212 */ /* 0x000fe200078ec0ff */
[----:B------:R-:W-:-:S06]  /*ef20*/  UIADD3 UR4, UR4, 0x3, URZ ;  /* 0x0000000304047890 */ /* 0x000fcc000fffe03f */
[C---:B------:R-:W-:Y:S07]  /*ef30*/  HMMA.16816.F32 R160, R12.reuse, R6, R160 ;  /* 0x000000060ca0723c */ /* 0x040fee00000018a0 */
[----:B------:R-:W-:Y:S01]  /*ef40*/  IMAD.U32 R7, RZ, RZ, UR5 ;  /* 0x00000005ff077e24 */ /* 0x000fe2000f8e00ff */
[----:B------:R-:W-:Y:S04]  /*ef50*/  HMMA.16816.F32 R156, R12, R4, R156 ;  /* 0x000000040c9c723c */ /* 0x000fe8000000189c */
[----:B------:R-:W-:-:S03]  /*ef60*/  LOP3.LUT R7, R251, UR27, R7, 0x96, !PT ;  /* 0x0000001bfb077c12 */ /* 0x000fc6000f8e9607 */
[----:B------:R-:W-:Y:S01]  /*ef70*/  IMAD.U32 R5, RZ, RZ, UR4 ;  /* 0x00000004ff057e24 */ /* 0x000fe2000f8e00ff */
[----:B------:R-:W-:Y:S01]  /*ef80*/  HMMA.16816.F32 R132, R12, R8, R132 ;  /* 0x000000080c84723c */ /* 0x000fe20000001884 */
[----:B------:R-:W-:-:S03]  /*ef90*/  IMAD.WIDE.U32 R26, R169, -0x326172a9, RZ ;  /* 0xcd9e8d57a91a7825 */ /* 0x000fc600078e00ff */
[----:B------:R-:W-:-:S03]  /*efa0*/  LOP3.LUT R5, R251, UR27, R5, 0x96, !PT ;  /* 0x0000001bfb057c12 */ /* 0x000fc6000f8e9605 */
[----:B------:R-:W-:Y:S01]  /*efb0*/  IMAD.WIDE.U32 R8, R7, -0x326172a9, RZ ;  /* 0xcd9e8d5707087825 */ /* 0x000fe200078e00ff */
[----:B------:R-:W-:Y:S04]  /*efc0*/  HMMA.16816.F32 R152, R12, R10, R152 ;  /* 0x0000000a0c98723c */ /* 0x000fe80000001898 */
        /* <DEDUP_REMOVED lines=8> */
[----:B------:R-:W-:Y:S02]  /*f050*/  LOP3.LUT R5, R209, UR14, R8, 0x96, !PT ;  /* 0x0000000ed1057c12 */ /* 0x000fe4000f8e9608 */
[----:B------:R-:W-:Y:S02]  /*f060*/  LOP3.LUT R8, R249, UR14, R12, 0x96, !PT ;  /* 0x0000000ef9087c12 */ /* 0x000fe4000f8e960c */
[----:B------:R-:W-:Y:S02]  /*f070*/  LOP3.LUT R10, R15, UR13, R244, 0x96, !PT ;  /* 0x0000000d0f0a7c12 */ /* 0x000fe4000f8e96f4 */
[----:B------:R-:W-:Y:S01]  /*f080*/  LOP3.LUT R9, R25, UR11, R14, 0x96, !PT ;  /* 0x0000000b19097c12 */ /* 0x000fe2000f8e960e */
[----:B------:R-:W-:-:S04]  /*f090*/  IMAD.WIDE.U32 R14, R4, -0x2daee0ad, RZ ;  /* 0xd2511f53040e7825 */ /* 0x000fc800078e00ff */
[----:B------:R-:W-:Y:S01]  /*f0a0*/  IMAD.WIDE.U32 R22, R8, -0x2daee0ad, RZ ;  /* 0xd2511f5308167825 */ /* 0x000fe200078e00ff */
[----:B------:R-:W-:-:S03]  /*f0b0*/  LOP3.LUT R244, R15, UR13, R244, 0x96, !PT ;  /* 0x0000000d0ff47c12 */ /* 0x000fc6000f8e96f4 */
[----:B------:R-:W-:Y:S01]  /*f0c0*/  IMAD.WIDE.U32 R10, R10, -0x326172a9, RZ ;  /* 0xcd9e8d570a0a7825 */ /* 0x000fe200078e00ff */
[----:B------:R-:W-:-:S03]  /*f0d0*/  LOP3.LUT R14, R23, UR11, R14, 0x96, !PT ;  /* 0x0000000b170e7c12 */ /* 0x000fc6000f8e960e */
[----:B------:R-:W-:Y:S01]  /*f0e0*/  IMAD.WIDE.U32 R52, R9, -0x326172a9, RZ ;  /* 0xcd9e8d5709347825 */ /* 0x000fe200078e00ff */
[----:B------:R-:W-:-:S03]  /*f0f0*/  LOP3.LUT R7, R13, UR16, R138, 0x96, !PT ;  /* 0x000000100d077c12 */ /* 0x000fc6000f8e968a */
        /* <DEDUP_REMOVED lines=21> */
[----:B------:R-:W-:Y:S01]  /*f250*/  IMAD.WIDE.U32 R14, R6, -0x2daee0ad, RZ ;  /* 0xd2511f53060e7825 */ /* 0x000fe200078e00ff */
[----:B------:R-:W-:-:S03]  /*f260*/  LOP3.LUT R10, R23, UR17, R10, 0x96, !PT ;  /* 0x00000011170a7c12 */ /* 0x000fc6000f8e960a */
[----:B------:R-:W-:Y:S02]  /*f270*/  FFMA.FTZ R249, R171, R193, R240 ;  /* 0x000000c1abf97223 */ /* 0x000fe400000100f0 */
[----:B------:R-:W-:Y:S02]  /*f280*/  FFMA.FTZ R251, R241, R194, R170 ;  /* 0x000000c2f1fb7223 */ /* 0x000fe400000100aa */
[----:B------:R-:W-:Y:S01]  /*f290*/  IMAD.WIDE.U32 R170, R5, -0x2daee0ad, RZ ;  /* 0xd2511f5305aa7825 */ /* 0x000fe200078e00ff */
[----:B------:R-:W-:Y:S02]  /*f2a0*/  LOP3.LUT R12, R22, 0xffff, RZ, 0xc0, !PT ;  /* 0x0000ffff160c7812 */ /* 0x000fe400078ec0ff */
[----:B------:R-:W-:Y:S01]  /*f2b0*/  LOP3.LUT R8, R53, UR17, R78, 0x96, !PT ;  /* 0x0000001135087c12 */ /* 0x000fe2000f8e964e */
[----:B------:R-:W-:Y:S01]  /*f2c0*/  FFMA.FTZ R20, R252, R187, R237 ;  /* 0x000000bbfc147223 */ /* 0x000fe200000100ed */
[C---:B------:R-:W-:Y:S01]  /*f2d0*/  LOP3.LUT R25, R52.reuse, 0xffff, RZ, 0xc0, !PT ;  /* 0x0000ffff34197812 */ /* 0x040fe200078ec0ff */
[----:B------:R-:W-:Y:S01]  /*f2e0*/  IMAD.WIDE.U32 R240, R13, -0x2daee0ad, RZ ;  /* 0xd2511f530df07825 */ /* 0x000fe200078e00ff */
[----:B------:R-:W-:-:S02]  /*f2f0*/  LOP3.LUT R187, R52, 0xff, RZ, 0xc0, !PT ;  /* 0x000000ff34bb7812 */ /* 0x000fc400078ec0ff */
[--C-:B------:R-:W-:Y:S02]  /*f300*/  SHF.R.U32.HI R23, RZ, 0x10, R52.reuse ;  /* 0x00000010ff177819 */ /* 0x100fe40000011634 */
[----:B------:R-:W-:Y:S01]  /*f310*/  SHF.R.U32.HI R252, RZ, 0x18, R52 ;  /* 0x00000018fffc7819 */ /* 0x000fe20000011634 */
[----:B------:R-:W-:Y:S01]  /*f320*/  IMAD.WIDE.U32 R52, R7, -0x2daee0ad, RZ ;  /* 0xd2511f5307347825 */ /* 0x000fe200078e00ff */
        /* <DEDUP_REMOVED lines=11> */
[----:B------:R-:W-:Y:S01]  /*f3e0*/  SHF.R.U32.HI R11, RZ, 0x10, R22 ;  /* 0x00000010ff0b7819 */ /* 0x000fe20000011616 */
[----:B------:R-:W-:Y:S01]  /*f3f0*/  IMAD.WIDE.U32 R6, R6, -0x2daee0ad, RZ ;  /* 0xd2511f5306067825 */ /* 0x000fe200078e00ff */
[----:B------:R-:W-:Y:S02]  /*f400*/  LOP3.LUT R14, R53, UR10, R14, 0x96, !PT ;  /* 0x0000000a350e7c12 */ /* 0x000fe4000f8e960e */
[----:B------:R-:W-:Y:S01]  /*f410*/  LOP3.LUT R24, R22, 0xff, RZ, 0xc0, !PT ;  /* 0x000000ff16187812 */ /* 0x000fe200078ec0ff */
[----:B------:R-:W-:Y:S01]  /*f420*/  IMAD.WIDE.U32 R78, R78, -0x2daee0ad, RZ ;  /* 0xd2511f534e4e7825 */ /* 0x000fe200078e00ff */
[----:B------:R-:W-:Y:S02]  /*f430*/  LOP3.LUT R7, R7, UR9, R170, 0x96, !PT ;  /* 0x0000000907077c12 */ /* 0x000fe4000f8e96aa */
[----:B------:R-:W-:Y:S01]  /*f440*/  SHF.R.U32.HI R27, RZ, 0x8, R12 ;  /* 0x00000008ff1b7819 */ /* 0x000fe2000001160c */
[----:B------:R-:W-:Y:S01]  /*f450*/  IMAD.WIDE.U32 R170, R5, -0x2daee0ad, RZ ;  /* 0xd2511f5305aa7825 */ /* 0x000fe200078e00ff */
[----:B------:R-:W-:-:S02]  /*f460*/  LOP3.LUT R6, R79, UR7, R6, 0x96, !PT ;  /* 0x000000074f067c12 */ /* 0x000fc4000f8e9606 */
[----:B------:R-:W-:Y:S01]  /*f470*/  LOP3.LUT R248, R8, 0xffff, RZ, 0xc0, !PT ;  /* 0x0000ffff08f87812 */ /* 0x000fe200078ec0ff */
[----:B------:R-:W-:Y:S01]  /*f480*/  IMAD.WIDE.U32 R14, R14, -0x2daee0ad, RZ ;  /* 0xd2511f530e0e7825 */ /* 0x000fe200078e00ff */
[----:B------:R-:W-:-:S03]  /*f490*/  LOP3.LUT R13, R171, UR9, R240, 0x96, !PT ;  /* 0x00000009ab0d7c12 */ /* 0x000fc6000f8e96f0 */
[----:B------:R-:W-:Y:S01]  /*f4a0*/  FFMA.FTZ R244, R83, c[0x0][0x23c], -R206 ;  /* 0x00008f0053f47a23 */ /* 0x000fe200000108ce */
[----:B------:R-:W-:Y:S01]  /*f4b0*/  LOP3.LUT R5, R15, UR7, R170, 0x96, !PT ;  /* 0x000000070f057c12 */ /* 0x000fe2000f8e96aa */
[----:B------:R-:W-:Y:S01]  /*f4c0*/  IMAD.WIDE.U32 R170, R7, -0x326172a9, RZ ;  /* 0xcd9e8d5707aa7825 */ /* 0x000fe200078e00ff */
[----:B------:R-:W-:Y:S02]  /*f4d0*/  LOP3.LUT R23, R23, 0xff, RZ, 0xc0, !PT ;  /* 0x000000ff17177812 */ /* 0x000fe400078ec0ff */
[----:B------:R-:W-:Y:S01]  /*f4e0*/  SHF.R.U32.HI R193, RZ, 0x18, R8 ;  /* 0x00000018ffc17819 */ /* 0x000fe20000011608 */
[----:B------:R-:W-:Y:S01]  /*f4f0*/  IMAD.WIDE.U32 R240, R6, -0x326172a9, RZ ;  /* 0xcd9e8d5706f07825 */ /* 0x000fe200078e00ff */
[----:B------:R-:W-:-:S03]  /*f500*/  LOP3.LUT R7, R171, UR8, R172, 0x96, !PT ;  /* 0x00000008ab077c12 */ /* 0x000fc6000f8e96ac */
[----:B------:R-:W-:Y:S01]  /*f510*/  FFMA.FTZ R97, R97, c[0x0][0x23c], -R206 ;  /* 0x00008f0061617a23 */ /* 0x000fe200000108ce */
[----:B------:R-:W-:Y:S01]  /*f520*/  LOP3.LUT R28, R241, UR17, R170, 0x96, !PT ;  /* 0x00000011f11c7c12 */ /* 0x000fe2000f8e96aa */
[----:B------:R-:W-:Y:S01]  /*f530*/  IMAD.WIDE.U32 R170, R13, -0x326172a9, RZ ;  /* 0xcd9e8d570daa7825 */ /* 0x000fe200078e00ff */
[----:B------:R-:W-:-:S03]  /*f540*/  LOP3.LUT R21, R240, 0xffff, RZ, 0xc0, !PT ;  /* 0x0000fffff0157812 */ /* 0x000fc600078ec0ff */
[----:B---3--:R-:W-:Y:S01]  /*f550*/  FFMA.FTZ R245, R246, R190, R245 ;  /* 0x000000bef6f57223 */ /* 0x008fe200000100f5 */
[----:B------:R-:W-:Y:S01]  /*f560*/  LOP3.LUT R6, R240, 0xff, RZ, 0xc0, !PT ;  /* 0x000000fff0067812 */ /* 0x000fe200078ec0ff */
[----:B------:R-:W-:Y:S01]  /*f570*/  FFMA.FTZ R100, R100, c[0x0][0x23c], -R206 ;  /* 0x00008f0064647a23 */ /* 0x000fe200000108ce */
[----:B------:R-:W-:Y:S01]  /*f580*/  SHF.R.U32.HI R18, RZ, 0x10, R240 ;  /* 0x00000010ff127819 */ /* 0x000fe200000116f0 */
[----:B------:R-:W-:Y:S01]  /*f590*/  FFMA.FTZ R195, R195, c[0x0][0x23c], -R206 ;  /* 0x00008f00c3c37a23 */ /* 0x000fe200000108ce */
[----:B------:R-:W-:Y:S01]  /*f5a0*/  SHF.R.U32.HI R15, RZ, 0x18, R240 ;  /* 0x00000018ff0f7819 */ /* 0x000fe200000116f0 */
[----:B------:R-:W-:Y:S01]  /*f5b0*/  IMAD.WIDE.U32 R240, R5, -0x326172a9, RZ ;  /* 0xcd9e8d5705f07825 */ /* 0x000fe200078e00ff */
[----:B------:R-:W-:-:S03]  /*f5c0*/  LOP3.LUT R5, R171, UR8, R52, 0x96, !PT ;  /* 0x00000008ab057c12 */ /* 0x000fc6000f8e9634 */
[----:B------:R-:W-:Y:S01]  /*f5d0*/  FFMA.FTZ R203, R203, c[0x0][0x23c], -R206 ;  /* 0x00008f00cbcb7a23 */ /* 0x000fe200000108ce */
[----:B------:R-:W-:Y:S01]  /*f5e0*/  LOP3.LUT R52, R241, UR17, R170, 0x96, !PT ;  /* 0x00000011f1347c12 */ /* 0x000fe2000f8e96aa */
[----:B------:R-:W-:Y:S01]  /*f5f0*/  IMAD.WIDE.U32 R170, R9, -0x2daee0ad, RZ ;  /* 0xd2511f5309aa7825 */ /* 0x000fe200078e00ff */
[----:B------:R-:W-:-:S03]  /*f600*/  SHF.R.U32.HI R22, RZ, 0x18, R22 ;  /* 0x00000018ff167819 */ /* 0x000fc60000011616 */
[--C-:B------:R-:W-:Y:S01]  /*f610*/  FFMA.FTZ R89, R89, c[0x0][0x23c], -R207.reuse ;  /* 0x00008f0059597a23 */ /* 0x100fe200000108cf */
[----:B------:R-:W-:Y:S01]  /*f620*/  LOP3.LUT R11, R11, 0xff, RZ, 0xc0, !PT ;  /* 0x000000ff0b0b7812 */ /* 0x000fe200078ec0ff */
[----:B------:R-:W-:Y:S02]  /*f630*/  FFMA.FTZ R90, R90, c[0x0][0x23c], -R207 ;  /* 0x00008f005a5a7a23 */ /* 0x000fe400000108cf */
[----:B------:R-:W-:Y:S01]  /*f640*/  FFMA.FTZ R44, R44, c[0x0][0x23c], -R250 ;  /* 0x00008f002c2c7a23 */ /* 0x000fe200000108fa */
[----:B------:R-:W-:Y:S01]  /*f650*/  PRMT R22, R11, 0x5410, R22 ;  /* 0x000054100b167816 */ /* 0x000fe20000000016 */
[----:B------:R-:W-:Y:S01]  /*f660*/  FADD.FTZ R20, R201, R20 ;  /* 0x00000014c9147221 */ /* 0x000fe20000010000 */
[----:B------:R-:W-:Y:S01]  /*f670*/  LOP3.LUT R11, R171, UR18, R138, 0x96, !PT ;  /* 0x00000012ab0b7c12 */ /* 0x000fe2000f8e968a */
[----:B------:R-:W-:Y:S01]  /*f680*/  FFMA.FTZ R104, R104, c[0x0][0x23c], -R250 ;  /* 0x00008f0068687a23 */ /* 0x000fe200000108fa */
[----:B------:R-:W-:Y:S01]  /*f690*/  SHF.R.U32.HI R138, RZ, 0x8, R25 ;  /* 0x00000008ff8a7819 */ /* 0x000fe20000011619 */
[----:B------:R-:W-:-:S02]  /*f6a0*/  FFMA.FTZ R114, R114, c[0x0][0x23c], -R247 ;  /* 0x00008f0072727a23 */ /* 0x000fc400000108f7 */
[----:B------:R-:W-:Y:S01]  /*f6b0*/  FFMA.FTZ R199, R199, c[0x0][0x23c], -R247 ;  /* 0x00008f00c7c77a23 */ /* 0x000fe200000108f7 */
[----:B------:R-:W-:Y:S01]  /*f6c0*/  PRMT R187, R187, 0x5410, R138 ;  /* 0x00005410bbbb7816 */ /* 0x000fe2000000008a */
[----:B------:R-:W-:Y:S01]  /*f6d0*/  IMAD.WIDE.U32 R138, R4, -0x2daee0ad, RZ ;  /* 0xd2511f53048a7825 */ /* 0x000fe200078e00ff */
[----:B------:R-:W-:-:S03]  /*f6e0*/  PRMT R24, R24, 0x5410, R27 ;  /* 0x0000541018187816 */ /* 0x000fc6000000001b */
[----:B------:R-:W-:Y:S01]  /*f6f0*/  FFMA.FTZ R164, R164, c[0x0][0x23c], -R247 ;  /* 0x00008f00a4a47a23 */ /* 0x000fe200000108f7 */
[----:B------:R-:W-:Y:S01]  /*f700*/  LOP3.LUT R9, R139, UR18, R26, 0x96, !PT ;  /* 0x000000128b097c12 */ /* 0x000fe2000f8e961a */
[----:B------:R-:W-:Y:S01]  /*f710*/  IMAD.WIDE.U32 R26, R7, -0x2daee0ad, RZ ;  /* 0xd2511f53071a7825 */ /* 0x000fe200078e00ff */
[----:B------:R-:W-:-:S03]  /*f720*/  LOP3.LUT R13, R240, 0xffff, RZ, 0xc0, !PT ;  /* 0x0000fffff00d7812 */ /* 0x000fc600078ec0ff */
[----:B------:R-:W-:Y:S01]  /*f730*/  FFMA.FTZ R178, R178, c[0x0][0x23c], -R247 ;  /* 0x00008f00b2b27a23 */ /* 0x000fe200000108f7 */
[----:B------:R-:W-:Y:S01]  /*f740*/  SHF.R.U32.HI R21, RZ, 0x8, R21 ;  /* 0x00000008ff157819 */ /* 0x000fe20000011615 */
[--C-:B------:R-:W-:Y:S01]  /*f750*/  FFMA.FTZ R202, R202, c[0x0][0x23c], -R247.reuse ;  /* 0x00008f00caca7a23 */ /* 0x100fe200000108f7 */
[----:B------:R-:W-:Y:S01]  /*f760*/  LOP3.LUT R7, R27, UR18, R78, 0x96, !PT ;  /* 0x000000121b077c12 */ /* 0x000fe2000f8e964e */
[----:B------:R-:W-:Y:S01]  /*f770*/  FFMA.FTZ R204, R204, c[0x0][0x23c], -R247 ;  /* 0x00008f00cccc7a23 */ /* 0x000fe200000108f7 */
[----:B------:R-:W-:Y:S01]  /*f780*/  LOP3.LUT R241, R240, 0xff, RZ, 0xc0, !PT ;  /* 0x000000fff0f17812 */ /* 0x000fe200078ec0ff */
[--C-:B------:R-:W-:Y:S01]  /*f790*/  FFMA.FTZ R165, R165, c[0x0][0x23c], -R250.reuse ;  /* 0x00008f00a5a57a23 */ /* 0x100fe200000108fa */
[----:B------:R-:W-:Y:S01]  /*f7a0*/  SHF.R.U32.HI R78, RZ, 0x8, R13 ;  /* 0x00000008ff4e7819 */ /* 0x000fe2000001160d */
[--C-:B------:R-:W-:Y:S01]  /*f7b0*/  FFMA.FTZ R183, R183, c[0x0][0x23c], -R250.reuse ;  /* 0x00008f00b7b77a23 */ /* 0x100fe200000108fa */
[----:B------:R-:W-:Y:S01]  /*f7c0*/  PRMT R6, R6, 0x5410, R21 ;  /* 0x0000541006067816 */ /* 0x000fe20000000015 */
[----:B------:R-:W-:Y:S01]  /*f7d0*/  FFMA.FTZ R196, R196, c[0x0][0x23c], -R250 ;  /* 0x00008f00c4c47a23 */ /* 0x000fe200000108fa */
[----:B------:R-:W-:Y:S01]  /*f7e0*/  SHF.R.U32.HI R21, RZ, 0x10, R10 ;  /* 0x00000010ff157819 */ /* 0x000fe2000001160a */
[----:B------:R-:W-:Y:S01]  /*f7f0*/  FFMA.FTZ R197, R197, c[0x0][0x23c], -R250 ;  /* 0x00008f00c5c57a23 */ /* 0x000fe200000108fa */
[----:B------:R-:W-:Y:S01]  /*f800*/  PRMT R252, R23, 0x5410, R252 ;  /* 0x0000541017fc7816 */ /* 0x000fe200000000fc */
[----:B------:R-:W-:Y:S01]  /*f810*/  FADD.FTZ R249, R182, R249 ;  /* 0x000000f9b6f97221 */ /* 0x000fe20000010000 */
[----:B------:R-:W-:Y:S01]  /*f820*/  PRMT R241, R241, 0x5410, R78 ;  /* 0x00005410f1f17816 */ /* 0x000fe2000000004e */
[--C-:B------:R-:W-:Y:S01]  /*f830*/  FFMA.FTZ R105, R105, c[0x0][0x23c], -R207.reuse ;  /* 0x00008f0069697a23 */ /* 0x100fe200000108cf */
[----:B------:R-:W-:Y:S01]  /*f840*/  LOP3.LUT R78, R10, 0xffff, RZ, 0xc0, !PT ;  /* 0x0000ffff0a4e7812 */ /* 0x000fe200078ec0ff */
[----:B------:R-:W-:Y:S01]  /*f850*/  FFMA.FTZ R106, R106, c[0x0][0x23c], -R207 ;  /* 0x00008f006a6a7a23 */ /* 0x000fe200000108cf */
[----:B------:R-:W-:Y:S01]  /*f860*/  LOP3.LUT R23, R10, 0xff, RZ, 0xc0, !PT ;  /* 0x000000ff0a177812 */ /* 0x000fe200078ec0ff */
[----:B------:R-:W-:Y:S01]  /*f870*/  FADD.FTZ R198, R198, R251 ;  /* 0x000000fbc6c67221 */ /* 0x000fe20000010000 */
[----:B------:R-:W-:Y:S01]  /*f880*/  LOP3.LUT R59, R170, 0xffff, RZ, 0xc0, !PT ;  /* 0x0000ffffaa3b7812 */ /* 0x000fe200078ec0ff */
[--C-:B------:R-:W-:Y:S01]  /*f890*/  FFMA.FTZ R115, R115, c[0x0][0x23c], -R207.reuse ;  /* 0x00008f0073737a23 */ /* 0x100fe200000108cf */
[----:B------:R-:W-:Y:S01]  /*f8a0*/  SHF.R.U32.HI R10, RZ, 0x18, R10 ;  /* 0x00000018ff0a7819 */ /* 0x000fe2000001160a */
[----:B------:R-:W-:Y:S01]  /*f8b0*/  FFMA.FTZ R119, R119, c[0x0][0x23c], -R207 ;  /* 0x00008f0077777a23 */ /* 0x000fe200000108cf */
[----:B------:R-:W-:Y:S01]  /*f8c0*/  LOP3.LUT R21, R21, 0xff, RZ, 0xc0, !PT ;  /* 0x000000ff15157812 */ /* 0x000fe200078ec0ff */
[----:B------:R-:W-:-:S02]  /*f8d0*/  IMAD.MOV.U32 R79, RZ, RZ, R59 ;  /* 0x000000ffff4f7224 */ /* 0x000fc400078e003b */
[--C-:B------:R-:W-:Y:S01]  /*f8e0*/  FFMA.FTZ R185, R185, c[0x0][0x23c], -R207.reuse ;  /* 0x00008f00b9b97a23 */ /* 0x100fe200000108cf */
[----:B------:R-:W-:Y:S01]  /*f8f0*/  PRMT R21, R21, 0x5410, R10 ;  /* 0x0000541015157816 */ /* 0x000fe2000000000a */
[----:B------:R-:W-:Y:S01]  /*f900*/  FFMA.FTZ R186, R186, c[0x0][0x23c], -R207 ;  /* 0x00008f00baba7a23 */ /* 0x000fe200000108cf */
[----:B------:R-:W-:Y:S01]  /*f910*/  SHF.R.U32.HI R10, RZ, 0x10, R8 ;  /* 0x00000010ff0a7819 */ /* 0x000fe20000011608 */
[----:B------:R-:W-:Y:S01]  /*f920*/  FFMA.FTZ R83, R107, c[0x0][0x23c], -R206 ;  /* 0x00008f006b537a23 */ /* 0x000fe200000108ce */
[----:B------:R-:W-:Y:S01]  /*f930*/  SHF.R.U32.HI R248, RZ, 0x8, R248 ;  /* 0x00000008fff87819 */ /* 0x000fe200000116f8 */
[----:B------:R-:W-:Y:S01]  /*f940*/  IMAD.MOV.U32 R107, RZ, RZ, R79 ;  /* 0x000000ffff6b7224 */ /* 0x000fe200078e004f */
[----:B------:R-:W-:Y:S01]  /*f950*/  LOP3.LUT R10, R10, 0xff, RZ, 0xc0, !PT ;  /* 0x000000ff0a0a7812 */ /* 0x000fe200078ec0ff */
[--C-:B------:R-:W-:Y:S01]  /*f960*/  FFMA.FTZ R120, R120, c[0x0][0x23c], -R207.reuse ;  /* 0x00008f0078787a23 */ /* 0x100fe200000108cf */
[----:B------:R-:W-:Y:S01]  /*f970*/  LOP3.LUT R59, R8, 0xff, RZ, 0xc0, !PT ;  /* 0x000000ff083b7812 */ /* 0x000fe200078ec0ff */
[----:B------:R-:W-:Y:S01]  /*f980*/  FFMA.FTZ R180, R180, c[0x0][0x23c], -R207 ;  /* 0x00008f00b4b47a23 */ /* 0x000fe200000108cf */
[----:B------:R-:W-:Y:S01]  /*f990*/  LOP3.LUT R79, R28, 0xffff, RZ, 0xc0, !PT ;  /* 0x0000ffff1c4f7812 */ /* 0x000fe200078ec0ff */
[----:B------:R-:W1:Y:S01]  /*f9a0*/  S2R R237, SR_TID.X ;  /* 0x0000000000ed7919 */ /* 0x000e620000002100 */
[----:B------:R-:W-:-:S02]  /*f9b0*/  SHF.R.U32.HI R8, RZ, 0x10, R28 ;  /* 0x00000010ff087819 */ /* 0x000fc4000001161c */
[----:B------:R-:W-:Y:S01]  /*f9c0*/  LOP3.LUT R4, R18, 0xff, RZ, 0xc0, !PT ;  /* 0x000000ff12047812 */ /* 0x000fe200078ec0ff */
[----:B------:R2:W5:Y:S01]  /*f9d0*/  LDL.LU.64 R208, [R1+0x50] ;  /* 0x0000500001d07983 */ /* 0x0005620000300a00 */
[----:B------:R-:W-:Y:S02]  /*f9e0*/  PRMT R193, R10, 0x5410, R193 ;  /* 0x000054100ac17816 */ /* 0x000fe400000000c1 */
[C---:B------:R-:W-:Y:S02]  /*f9f0*/  LOP3.LUT R18, R138.reuse, 0xffff, RZ, 0xc0, !PT ;  /* 0x0000ffff8a127812 */ /* 0x040fe400078ec0ff */
[----:B------:R-:W-:Y:S02]  /*fa00*/  LOP3.LUT R190, R138, 0xff, RZ, 0xc0, !PT ;  /* 0x000000ff8abe7812 */ /* 0x000fe400078ec0ff */
[--C-:B------:R-:W-:Y:S02]  /*fa10*/  SHF.R.U32.HI R53, RZ, 0x10, R138.reuse ;  /* 0x00000010ff357819 */ /* 0x100fe4000001168a */
[----:B------:R-:W-:Y:S01]  /*fa20*/  SHF.R.U32.HI R194, RZ, 0x18, R138 ;  /* 0x00000018ffc27819 */ /* 0x000fe2000001168a */
[----:B------:R-:W-:Y:S01]  /*fa30*/  FFMA.FTZ R138, R93, c[0x0][0x23c], -R206 ;  /* 0x00008f005d8a7a23 */ /* 0x000fe200000108ce */
[----:B------:R-:W-:-:S02]  /*fa40*/  PRMT R248, R59, 0x5410, R248 ;  /* 0x000054103bf87816 */ /* 0x000fc400000000f8 */
[--C-:B------:R-:W-:Y:S02]  /*fa50*/  SHF.R.U32.HI R12, RZ, 0x10, R240.reuse ;  /* 0x00000010ff0c7819 */ /* 0x100fe400000116f0 */
[----:B------:R-:W-:Y:S02]  /*fa60*/  SHF.R.U32.HI R30, RZ, 0x18, R240 ;  /* 0x00000018ff1e7819 */ /* 0x000fe400000116f0 */
[--C-:B------:R-:W-:Y:S02]  /*fa70*/  SHF.R.U32.HI R246, RZ, 0x10, R170.reuse ;  /* 0x00000010fff67819 */ /* 0x100fe400000116aa */
[----:B------:R-:W-:Y:S02]  /*fa80*/  LOP3.LUT R57, R170, 0xff, RZ, 0xc0, !PT ;  /* 0x000000ffaa397812 */ /* 0x000fe400078ec0ff */
[----:B------:R-:W-:Y:S02]  /*fa90*/  SHF.R.U32.HI R79, RZ, 0x8, R79 ;  /* 0x00000008ff4f7819 */ /* 0x000fe4000001164f */
[----:B------:R-:W-:-:S02]  /*faa0*/  SHF.R.U32.HI R54, RZ, 0x18, R170 ;  /* 0x00000018ff367819 */ /* 0x000fc400000116aa */
[C---:B------:R-:W-:Y:S02]  /*fab0*/  LOP3.LUT R27, R26.reuse, 0xffff, RZ, 0xc0, !PT ;  /* 0x0000ffff1a1b7812 */ /* 0x040fe400078ec0ff */
[----:B------:R-:W-:Y:S02]  /*fac0*/  LOP3.LUT R25, R26, 0xff, RZ, 0xc0, !PT ;  /* 0x000000ff1a197812 */ /* 0x000fe400078ec0ff */
[----:B------:R-:W-:Y:S01]  /*fad0*/  SHF.R.U32.HI R78, RZ, 0x8, R78 ;  /* 0x00000008ff4e7819 */ /* 0x000fe2000001164e */
[----:B------:R-:W-:Y:S01]  /*fae0*/  MUFU.EX2 R89, R89 ;  /* 0x0000005900597308 */ /* 0x000fe20000000800 */
[----:B------:R-:W-:Y:S01]  /*faf0*/  LOP3.LUT R10, R28, 0xff, RZ, 0xc0, !PT ;  /* 0x000000ff1c0a7812 */ /* 0x000fe200078ec0ff */
[----:B------:R-:W-:Y:S01]  /*fb00*/  FFMA.FTZ R93, R99, c[0x0][0x23c], -R206 ;  /* 0x00008f00635d7a23 */ /* 0x000fe200000108ce */
[----:B------:R-:W-:-:S05]  /*fb10*/  SHF.R.U32.HI R59, RZ, 0x18, R28 ;  /* 0x00000018ff3b7819 */ /* 0x000fca000001161c */
[----:B------:R-:W-:Y:S01]  /*fb20*/  MUFU.EX2 R90, R90 ;  /* 0x0000005a005a7308 */ /* 0x000fe20000000800 */
[----:B------:R-:W-:Y:S01]  /*fb30*/  LOP3.LUT R8, R8, 0xff, RZ, 0xc0, !PT ;  /* 0x000000ff08087812 */ /* 0x000fe200078ec0ff */
[----:B------:R-:W-:Y:S01]  /*fb40*/  HSET2.LE.AND R6, R6, R3, PT ;  /* 0x0000000306067233 */ /* 0x000fe20003803000 */
[----:B------:R-:W-:-:S05]  /*fb50*/  SHF.R.U32.HI R99, RZ, 0x10, R52 ;  /* 0x00000010ff637819 */ /* 0x000fca0000011634 */
[----:B------:R-:W-:Y:S01]  /*fb60*/  MUFU.EX2 R244, R244 ;  /* 0x000000f400f47308 */ /* 0x000fe20000000800 */
[----:B------:R-:W-:Y:S01]  /*fb70*/  PRMT R10, R10, 0x5410, R79 ;  /* 0x000054100a0a7816 */ /* 0x000fe2000000004f */
[----:B------:R-:W-:Y:S01]  /*fb80*/  FFMA.FTZ R79, R113, c[0x0][0x23c], -R206 ;  /* 0x00008f00714f7a23 */ /* 0x000fe200000108ce */
[----:B------:R-:W-:-:S05]  /*fb90*/  PRMT R8, R8, 0x5410, R59 ;  /* 0x0000541008087816 */ /* 0x000fca000000003b */
[----:B------:R-:W-:Y:S01]  /*fba0*/  MUFU.EX2 R97, R97 ;  /* 0x0000006100617308 */ /* 0x000fe20000000800 */
[C---:B------:R-:W-:Y:S01]  /*fbb0*/  LOP3.LUT R28, R52.reuse, 0xffff, RZ, 0xc0, !PT ;  /* 0x0000ffff341c7812 */ /* 0x040fe200078ec0ff */
[----:B------:R-:W-:Y:S01]  /*fbc0*/  FADD.FTZ R191, R191, R20 ;  /* 0x00000014bfbf7221 */ /* 0x000fe20000010000 */
[----:B------:R-:W-:Y:S01]  /*fbd0*/  LOP3.LUT R59, R52, 0xff, RZ, 0xc0, !PT ;  /* 0x000000ff343b7812 */ /* 0x000fe200078ec0ff */
[--C-:B------:R-:W-:Y:S01]  /*fbe0*/  HSET2.LE.AND R24, R24, R3.reuse, PT ;  /* 0x0000000318187233 */ /* 0x100fe20003803000 */
[----:B------:R-:W-:Y:S01]  /*fbf0*/  SHF.R.U32.HI R113, RZ, 0x18, R52 ;  /* 0x00000018ff717819 */ /* 0x000fe20000011634 */
[----:B------:R-:W-:Y:S01]  /*fc00*/  HSET2.LE.AND R21, R21, R3, PT ;  /* 0x0000000315157233 */ /* 0x000fe20003803000 */
[----:B------:R-:W-:Y:S01]  /*fc10*/  LOP3.LUT R13, R12, 0xff, RZ, 0xc0, !PT ;  /* 0x000000ff0c0d7812 */ /* 0x000fe200078ec0ff */
[----:B------:R-:W-:Y:S01]  /*fc20*/  FADD.FTZ R192, R192, R245 ;  /* 0x000000f5c0c07221 */ /* 0x000fe20000010000 */
[----:B------:R-:W-:Y:S01]  /*fc30*/  LOP3.LUT R52, R99, 0xff, RZ, 0xc0, !PT ;  /* 0x000000ff63347812 */ /* 0x000fe200078ec0ff */
[--C-:B------:R-:W-:Y:S01]  /*fc40*/  FFMA.FTZ R139, R84, c[0x0][0x23c], -R206.reuse ;  /* 0x00008f00548b7a23 */ /* 0x100fe200000108ce */
[----:B------:R-:W-:Y:S01]  /*fc50*/  SHF.R.U32.HI R99, RZ, 0x8, R107 ;  /* 0x00000008ff637819 */ /* 0x000fe2000001166b */
[----:B------:R-:W-:Y:S01]  /*fc60*/  FFMA.FTZ R84, R109, c[0x0][0x23c], -R206 ;  /* 0x00008f006d547a23 */ /* 0x000fe200000108ce */
[----:B------:R-:W-:Y:S01]  /*fc70*/  PRMT R30, R13, 0x5410, R30 ;  /* 0x000054100d1e7816 */ /* 0x000fe2000000001e */
[----:B------:R-:W-:Y:S01]  /*fc80*/  FFMA.FTZ R107, R131, c[0x0][0x23c], -R206 ;  /* 0x00008f00836b7a23 */ /* 0x000fe200000108ce */
[----:B------:R-:W-:Y:S01]  /*fc90*/  LOP3.LUT R109, R246, 0xff, RZ, 0xc0, !PT ;  /* 0x000000fff66d7812 */ /* 0x000fe200078ec0ff */
[----:B------:R-:W-:Y:S01]  /*fca0*/  IMAD.WIDE.U32 R12, R5, -0x2daee0ad, RZ ;  /* 0xd2511f53050c7825 */ /* 0x000fe200078e00ff */
[----:B------:R-:W-:Y:S01]  /*fcb0*/  PRMT R131, R57, 0x5410, R99 ;  /* 0x0000541039837816 */ /* 0x000fe20000000063 */
[----:B------:R-:W-:Y:S01]  /*fcc0*/  MUFU.EX2 R100, R100 ;  /* 0x0000006400647308 */ /* 0x000fe20000000800 */
[----:B------:R-:W-:Y:S01]  /*fcd0*/  SHF.R.U32.HI R99, RZ, 0x8, R18 ;  /* 0x00000008ff637819 */ /* 0x000fe20000011612 */
[----:B------:R-:W-:Y:S01]  /*fce0*/  FFMA.FTZ R18, R167, c[0x0][0x23c], -R206 ;  /* 0x00008f00a7127a23 */ /* 0x000fe200000108ce */
[----:B------:R-:W-:Y:S01]  /*fcf0*/  PRMT R167, R109, 0x5410, R54 ;  /* 0x000054106da77816 */ /* 0x000fe20000000036 */
[----:B------:R-:W-:Y:S01]  /*fd00*/  FFMA.FTZ R54, R200, c[0x0][0x23c], -R206 ;  /* 0x00008f00c8367a23 */ /* 0x000fe200000108ce */
[----:B------:R-:W-:-:S03]  /*fd10*/  LOP3.LUT R5, R13, UR18, R14, 0x96, !PT ;  /* 0x000000120d057c12 */ /* 0x000fc6000f8e960e */
[----:B------:R-:W-:Y:S01]  /*fd20*/  MUFU.EX2 R83, R83 ;  /* 0x0000005300537308 */ /* 0x000fe20000000800 */
[----:B------:R-:W-:Y:S01]  /*fd30*/  SHF.R.U32.HI R200, RZ, 0x8, R27 ;  /* 0x00000008ffc87819 */ /* 0x000fe2000001161b */
[----:B------:R-:W-:Y:S01]  /*fd40*/  FADD.FTZ R205, R205, R198 ;  /* 0x000000c6cdcd7221 */ /* 0x000fe20000010000 */
[----:B------:R-:W-:-:S05]  /*fd50*/  LOP3.LUT R14, R12, 0xffff, RZ, 0xc0, !PT ;  /* 0x0000ffff0c0e7812 */ /* 0x000fca00078ec0ff */
[----:B------:R-:W-:Y:S01]  /*fd60*/  MUFU.EX2 R199, R199 ;  /* 0x000000c700c77308 */ /* 0x000fe20000000800 */
[----:B------:R-:W-:-:S07]  /*fd70*/  SHF.R.U32.HI R28, RZ, 0x8, R28 ;  /* 0x00000008ff1c7819 */ /* 0x000fce000001161c */
[----:B------:R-:W-:Y:S01]  /*fd80*/  MUFU.EX2 R115, R115 ;  /* 0x0000007300737308 */ /* 0x000fe20000000800 */
[----:B------:R-:W-:Y:S01]  /*fd90*/  SHF.R.U32.HI R13, RZ, 0x10, R12 ;  /* 0x00000010ff0d7819 */ /* 0x000fe2000001160c */
[----:B------:R-:W-:Y:S01]  /*fda0*/  HSET2.LE.AND R241, R241, R3, PT ;  /* 0x00000003f1f17233 */ /* 0x000fe20003803000 */
[----:B------:R-:W-:Y:S01]  /*fdb0*/  PRMT R25, R25, 0x5410, R200 ;  /* 0x0000541019197816 */ /* 0x000fe200000000c8 */
[--C-:B------:R-:W-:Y:S01]  /*fdc0*/  FFMA.FTZ R200, R101, c[0x0][0x23c], -R247.reuse ;  /* 0x00008f0065c87a23 */ /* 0x100fe200000108f7 */
[----:B------:R-:W-:Y:S01]  /*fdd0*/  LOP3.LUT R240, R12, 0xff, RZ, 0xc0, !PT ;  /* 0x000000ff0cf07812 */ /* 0x000fe200078ec0ff */
[--C-:B------:R-:W-:Y:S01]  /*fde0*/  FFMA.FTZ R109, R86, c[0x0][0x23c], -R247.reuse ;  /* 0x00008f00566d7a23 */ /* 0x100fe200000108f7 */
[----:B------:R-:W-:Y:S01]  /*fdf0*/  PRMT R28, R59, 0x5410, R28 ;  /* 0x000054103b1c7816 */ /* 0x000fe2000000001c */
[----:B------:R-:W-:Y:S01]  /*fe00*/  FFMA.FTZ R59, R179, c[0x0][0x23c], -R206 ;  /* 0x00008f00b33b7a23 */ /* 0x000fe200000108ce */
[----:B------:R-:W-:Y:S01]  /*fe10*/  SHF.R.U32.HI R12, RZ, 0x18, R12 ;  /* 0x00000018ff0c7819 */ /* 0x000fe2000001160c */
[--C-:B------:R-:W-:Y:S01]  /*fe20*/  FFMA.FTZ R101, R87, c[0x0][0x23c], -R250.reuse ;  /* 0x00008f0057657a23 */ /* 0x100fe200000108fa */
[----:B------:R-:W-:Y:S01]  /*fe30*/  LOP3.LUT R13, R13, 0xff, RZ, 0xc0, !PT ;  /* 0x000000ff0d0d7812 */ /* 0x000fe200078ec0ff */
[----:B------:R-:W-:Y:S01]  /*fe40*/  FFMA.FTZ R86, R110, c[0x0][0x23c], -R247 ;  /* 0x00008f006e567a23 */ /* 0x000fe200000108f7 */
[----:B------:R-:W-:Y:S01]  /*fe50*/  LOP3.LUT R179, R11, 0xffff, RZ, 0xc0, !PT ;  /* 0x0000ffff0bb37812 */ /* 0x000fe200078ec0ff */
[----:B------:R-:W-:Y:S01]  /*fe60*/  FFMA.FTZ R87, R91, c[0x0][0x23c], -R250 ;  /* 0x00008f005b577a23 */ /* 0x000fe200000108fa */
[----:B------:R-:W-:Y:S01]  /*fe70*/  PRMT R23, R23, 0x5410, R78 ;  /* 0x0000541017177816 */ /* 0x000fe2000000004e */
[----:B------:R-:W-:Y:S01]  /*fe80*/  FFMA.FTZ R110, R88, c[0x0][0x23c], -R250 ;  /* 0x00008f00586e7a23 */ /* 0x000fe200000108fa */
[----:B------:R-:W-:Y:S01]  /*fe90*/  PRMT R4, R4, 0x5410, R15 ;  /* 0x0000541004047816 */ /* 0x000fe2000000000f */
[--C-:B------:R-:W-:Y:S01]  /*fea0*/  FFMA.FTZ R91, R92, c[0x0][0x23c], -R207.reuse ;  /* 0x00008f005c5b7a23 */ /* 0x100fe200000108cf */
[----:B------:R-:W-:Y:S01]  /*feb0*/  MUFU.EX2 R165, R165 ;  /* 0x000000a500a57308 */ /* 0x000fe20000000800 */
[----:B------:R-:W-:Y:S01]  /*fec0*/  FFMA.FTZ R78, R111, c[0x0][0x23c], -R206 ;  /* 0x00008f006f4e7a23 */ /* 0x000fe200000108ce */
[----:B------:R-:W-:Y:S01]  /*fed0*/  PRMT R206, R13, 0x5410, R12 ;  /* 0x000054100dce7816 */ /* 0x000fe2000000000c */
[----:B------:R-:W-:Y:S01]  /*fee0*/  FFMA.FTZ R88, R95, c[0x0][0x23c], -R250 ;  /* 0x00008f005f587a23 */ /* 0x000fe200000108fa */
[----:B------:R2:W5:Y:S01]  /*fef0*/  LDL.LU.64 R172, [R1+0x48] ;  /* 0x0000480001ac7983 */ /* 0x0005620000300a00 */
[----:B------:R-:W-:Y:S01]  /*ff00*/  FFMA.FTZ R92, R96, c[0x0][0x23c], -R207 ;  /* 0x00008f00605c7a23 */ /* 0x000fe200000108cf */
[----:B------:R-:W-:-:S02]  /*ff10*/  SHF.R.U32.HI R179, RZ, 0x8, R179 ;  /* 0x00000008ffb37819 */ /* 0x000fc400000116b3 */
[----:B------:R-:W-:Y:S01]  /*ff20*/  LOP3.LUT R12, R11, 0xff, RZ, 0xc0, !PT ;  /* 0x000000ff0b0c7812 */ /* 0x000fe200078ec0ff */
[----:B------:R-:W-:Y:S01]  /*ff30*/  MUFU.EX2 R87, R87 ;  /* 0x0000005700577308 */ /* 0x000fe20000000800 */
[----:B------:R-:W-:Y:S01]  /*ff40*/  LOP3.LUT R53, R53, 0xff, RZ, 0xc0, !PT ;  /* 0x000000ff35357812 */ /* 0x000fe200078ec0ff */
[----:B------:R-:W-:Y:S01]  /*ff50*/  FFMA.FTZ R246, R94, c[0x0][0x23c], -R247 ;  /* 0x00008f005ef67a23 */ /* 0x000fe200000108f7 */
[----:B------:R-:W-:Y:S02]  /*ff60*/  PRMT R179, R12, 0x5410, R179 ;  /* 0x000054100cb37816 */ /* 0x000fe400000000b3 */
[----:B------:R-:W-:-:S03]  /*ff70*/  SHF.R.U32.HI R15, RZ, 0x10, R26 ;  /* 0x00000010ff0f7819 */ /* 0x000fc6000001161a */
[----:B------:R-:W-:Y:S01]  /*ff80*/  MUFU.EX2 R91, R91 ;  /* 0x0000005b005b7308 */ /* 0x000fe20000000800 */
[----:B------:R-:W-:Y:S02]  /*ff90*/  SHF.R.U32.HI R12, RZ, 0x10, R11 ;  /* 0x00000010ff0c7819 */ /* 0x000fe4000001160b */
[----:B------:R-:W-:-:S05]  /*ffa0*/  PRMT R113, R52, 0x5410, R113 ;  /* 0x0000541034717816 */ /* 0x000fca0000000071 */
[----:B------:R3:W-:Y:S01]  /*ffb0*/  MUFU.EX2 R57, R107 ;  /* 0x0000006b00397308 */ /* 0x0007e20000000800 */
[----:B------:R-:W-:Y:S02]  /*ffc0*/  SHF.R.U32.HI R94, RZ, 0x10, R9 ;  /* 0x00000010ff5e7819 */ /* 0x000fe40000011609 */
[----:B------:R-:W-:-:S05]  /*ffd0*/  PRMT R190, R190, 0x5410, R99 ;  /* 0x00005410bebe7816 */ /* 0x000fca0000000063 */
[----:B------:R-:W-:Y:S01]  /*ffe0*/  MUFU.EX2 R101, R101 ;  /* 0x0000006500657308 */ /* 0x000fe20000000800 */
[----:B------:R-:W-:-:S07]  /*fff0*/  PRMT R194, R53, 0x5410, R194 ;  /* 0x0000541035c27816 */ /* 0x000fce00000000c2 */
[----:B------:R-:W-:Y:S01]  /*10000*/  MUFU.EX2 R110, R110 ;  /* 0x0000006e006e7308 */ /* 0x000fe20000000800 */
[----:B---3--:R-:W-:Y:S01]  /*10010*/  FFMA.FTZ R107, R98, c[0x0][0x23c], -R247 ;  /* 0x00008f00626b7a23 */ /* 0x008fe200000108f7 */
[----:B------:R-:W-:Y:S02]  /*10020*/  LOP3.LUT R12, R12, 0xff, RZ, 0xc0, !PT ;  /* 0x000000ff0c0c7812 */ /* 0x000fe400078ec0ff */
[----:B------:R-:W-:Y:S01]  /*10030*/  SHF.R.U32.HI R27, RZ, 0x18, R7 ;  /* 0x00000018ff1b7819 */ /* 0x000fe20000011607 */
[----:B------:R-:W-:Y:S01]  /*10040*/  FFMA.FTZ R111, R85, c[0x0][0x23c], -R247 ;  /* 0x00008f00556f7a23 */ /* 0x000fe200000108f7 */
[--C-:B------:R-:W-:Y:S02]  /*10050*/  HSET2.LE.AND R4, R4, R3.reuse, PT ;  /* 0x0000000304047233 */ /* 0x100fe40003803000 */
[--C-:B------:R-:W-:Y:S01]  /*10060*/  HSET2.LE.AND R10, R10, R3.reuse, PT ;  /* 0x000000030a0a7233 */ /* 0x100fe20003803000 */
[----:B------:R-:W3:Y:S01]  /*10070*/  MUFU.EX2 R88, R88 ;  /* 0x0000005800587308 */ /* 0x000ee20000000800 */
[----:B------:R-:W-:Y:S01]  /*10080*/  LOP3.LUT R98, R9, 0xff, RZ, 0xc0, !PT ;  /* 0x000000ff09627812 */ /* 0x000fe200078ec0ff */
[----:B------:R-:W-:Y:S01]  /*10090*/  HSET2.LE.AND R13, R8, R3, PT ;  /* 0x00000003080d7233 */ /* 0x000fe20003803000 */
[----:B------:R-:W-:-:S05]  /*100a0*/  FFMA.FTZ R95, R103, c[0x0][0x23c], -R250 ;  /* 0x00008f00675f7a23 */ /* 0x000fca00000108fa */
[----:B------:R-:W-:Y:S01]  /*100b0*/  MUFU.EX2 R139, R139 ;  /* 0x0000008b008b7308 */ /* 0x000fe20000000800 */
[----:B------:R-:W-:-:S07]  /*100c0*/  SHF.R.U32.HI R26, RZ, 0x18, R26 ;  /* 0x00000018ff1a7819 */ /* 0x000fce000001161a */
[----:B------:R-:W-:Y:S01]  /*100d0*/  MUFU.EX2 R138, R138 ;  /* 0x0000008a008a7308 */ /* 0x000fe20000000800 */
[----:B------:R-:W-:-:S07]  /*100e0*/  LOP3.LUT R15, R15, 0xff, RZ, 0xc0, !PT ;  /* 0x000000ff0f0f7812 */ /* 0x000fce00078ec0ff */
[----:B------:R-:W-:Y:S01]  /*100f0*/  MUFU.EX2 R109, R109 ;  /* 0x0000006d006d7308 */ /* 0x000fe20000000800 */
[----:B------:R-:W-:Y:S01]  /*10100*/  LOP3.LUT R94, R94, 0xff, RZ, 0xc0, !PT ;  /* 0x000000ff5e5e7812 */ /* 0x000fe200078ec0ff */
[----:B------:R-:W-:Y:S01]  /*10110*/  HSET2.LE.AND R20, R23, R3, PT ;  /* 0x0000000317147233 */ /* 0x000fe20003803000 */
[----:B------:R-:W-:Y:S02]  /*10120*/  FADD.FTZ R189, R189, R192 ;  /* 0x000000c0bdbd7221 */ /* 0x000fe40000010000 */
[----:B------:R-:W-:-:S03]  /*10130*/  FADD.FTZ R188, R188, R191 ;  /* 0x000000bfbcbc7221 */ /* 0x000fc60000010000 */
[----:B------:R-:W-:Y:S08]  /*10140*/  MUFU.EX2 R93, R93 ;  /* 0x0000005d005d7308 */ /* 0x000ff00000000800 */
[----:B------:R-:W-:Y:S08]  /*10150*/  MUFU.EX2 R84, R84 ;  /* 0x0000005400547308 */ /* 0x000ff00000000800 */
[----:B------:R-:W-:Y:S08]  /*10160*/  MUFU.EX2 R200, R200 ;  /* 0x000000c800c87308 */ /* 0x000ff00000000800 */
[----:B------:R-:W-:Y:S01]  /*10170*/  MUFU.EX2 R79, R79 ;  /* 0x0000004f004f7308 */ /* 0x000fe20000000800 */
[----:B------:R-:W-:-:S07]  /*10180*/  HSET2.LE.AND R28, R28, R3, PT ;  /* 0x000000031c1c7233 */ /* 0x000fce0003803000 */
[----:B------:R-:W-:Y:S08]  /*10190*/  MUFU.EX2 R185, R185 ;  /* 0x000000b900b97308 */ /* 0x000ff00000000800 */
[----:B------:R-:W-:Y:S08]  /*101a0*/  MUFU.EX2 R186, R186 ;  /* 0x000000ba00ba7308 */ /* 0x000ff00000000800 */
[----:B------:R-:W-:Y:S08]  /*101b0*/  MUFU.EX2 R196, R196 ;  /* 0x000000c400c47308 */ /* 0x000ff00000000800 */
[----:B------:R-:W-:Y:S08]  /*101c0*/  MUFU.EX2 R197, R197 ;  /* 0x000000c500c57308 */ /* 0x000ff00000000800 */
[----:B------:R-:W-:Y:S08]  /*101d0*/  MUFU.EX2 R120, R120 ;  /* 0x0000007800787308 */ /* 0x000ff00000000800 */
[----:B------:R-:W-:Y:S08]  /*101e0*/  MUFU.EX2 R164, R164 ;  /* 0x000000a400a47308 */ /* 0x000ff00000000800 */
[----:B------:R-:W-:Y:S01]  /*101f0*/  MUFU.EX2 R202, R202 ;  /* 0x000000ca00ca7308 */ /* 0x000fe20000000800 */
[----:B-1----:R-:W-:Y:S01]  /*10200*/  IMAD.SHL.U32 R237, R237, 0x2, RZ ;  /* 0x00000002eded7824 */ /* 0x002fe200078e00ff */
[----:B------:R2:W5:Y:S06]  /*10210*/  LDL.LU.64 R170, [R1+0x40] ;  /* 0x0000400001aa7983 */ /* 0x00056c0000300a00 */
[----:B------:R-:W1:Y:S01]  /*10220*/  MUFU.EX2 R92, R92 ;  /* 0x0000005c005c7308 */ /* 0x000e620000000800 */
[----:B------:R-:W-:-:S07]  /*10230*/  PRMT R26, R15, 0x5410, R26 ;  /* 0x000054100f1a7816 */ /* 0x000fce000000001a */
[----:B------:R4:W-:Y:S01]  /*10240*/  MUFU.EX2 R52, R195 ;  /* 0x000000c300347308 */ /* 0x0009e20000000800 */
[----:B------:R-:W-:Y:S01]  /*10250*/  SHF.R.U32.HI R15, RZ, 0x8, R14 ;  /* 0x00000008ff0f7819 */ /* 0x000fe2000001160e */
[----:B------:R-:W-:-:S06]  /*10260*/  FFMA.FTZ R99, R102, c[0x0][0x23c], -R247 ;  /* 0x00008f0066637a23 */ /* 0x000fcc00000108f7 */
[----:B------:R1:W-:Y:S01]  /*10270*/  MUFU.EX2 R53, R203 ;  /* 0x000000cb00357308 */ /* 0x0003e20000000800 */
[----:B----4-:R-:W-:Y:S02]  /*10280*/  SHF.R.U32.HI R195, RZ, 0x18, R11 ;  /* 0x00000018ffc37819 */ /* 0x010fe4000001160b */
[----:B------:R-:W-:Y:S02]  /*10290*/  LOP3.LUT R11, R9, 0xffff, RZ, 0xc0, !PT ;  /* 0x0000ffff090b7812 */ /* 0x000fe400078ec0ff */
[----:B------:R-:W-:Y:S02]  /*102a0*/  SHF.R.U32.HI R9, RZ, 0x18, R9 ;  /* 0x00000018ff097819 */ /* 0x000fe40000011609 */
[----:B-1----:R-:W-:Y:S02]  /*102b0*/  LOP3.LUT R203, R7, 0xffff, RZ, 0xc0, !PT ;  /* 0x0000ffff07cb7812 */ /* 0x002fe400078ec0ff */
[----:B------:R-:W-:Y:S02]  /*102c0*/  PRMT R195, R12, 0x5410, R195 ;  /* 0x000054100cc37816 */ /* 0x000fe400000000c3 */
[----:B------:R-:W-:-:S02]  /*102d0*/  PRMT R94, R94, 0x5410, R9 ;  /* 0x000054105e5e7816 */ /* 0x000fc40000000009 */
[----:B------:R-:W-:Y:S02]  /*102e0*/  SHF.R.U32.HI R203, RZ, 0x8, R203 ;  /* 0x00000008ffcb7819 */ /* 0x000fe400000116cb */
[----:B------:R-:W-:Y:S02]  /*102f0*/  LOP3.LUT R12, R7, 0xff, RZ, 0xc0, !PT ;  /* 0x000000ff070c7812 */ /* 0x000fe400078ec0ff */
[----:B------:R-:W-:Y:S02]  /*10300*/  SHF.R.U32.HI R9, RZ, 0x10, R7 ;  /* 0x00000010ff097819 */ /* 0x000fe40000011607 */
[----:B------:R-:W-:Y:S02]  /*10310*/  LOP3.LUT R7, R5, 0xffff, RZ, 0xc0, !PT ;  /* 0x0000ffff05077812 */ /* 0x000fe400078ec0ff */
[----:B------:R-:W-:Y:S01]  /*10320*/  SHF.R.U32.HI R102, RZ, 0x10, R5 ;  /* 0x00000010ff667819 */ /* 0x000fe20000011605 */
[----:B------:R-:W-:Y:S01]  /*10330*/  FFMA.FTZ R85, R108, c[0x0][0x23c], -R247 ;  /* 0x00008f006c557a23 */ /* 0x000fe200000108f7 */
[----:B------:R-:W-:-:S02]  /*10340*/  PRMT R203, R12, 0x5410, R203 ;  /* 0x000054100ccb7816 */ /* 0x000fc400000000cb */
[----:B------:R-:W-:Y:S02]  /*10350*/  PRMT R240, R240, 0x5410, R15 ;  /* 0x00005410f0f07816 */ /* 0x000fe4000000000f */
[----:B------:R-:W-:Y:S02]  /*10360*/  LOP3.LUT R12, R9, 0xff, RZ, 0xc0, !PT ;  /* 0x000000ff090c7812 */ /* 0x000fe400078ec0ff */
[----:B------:R-:W-:Y:S02]  /*10370*/  LOP3.LUT R108, R5, 0xff, RZ, 0xc0, !PT ;  /* 0x000000ff056c7812 */ /* 0x000fe400078ec0ff */
[----:B------:R-:W-:Y:S02]  /*10380*/  SHF.R.U32.HI R5, RZ, 0x18, R5 ;  /* 0x00000018ff057819 */ /* 0x000fe40000011605 */
[----:B------:R-:W-:Y:S02]  /*10390*/  SHF.R.U32.HI R7, RZ, 0x8, R7 ;  /* 0x00000008ff077819 */ /* 0x000fe40000011607 */
[----:B------:R-:W-:-:S02]  /*103a0*/  LOP3.LUT R102, R102, 0xff, RZ, 0xc0, !PT ;  /* 0x000000ff66667812 */ /* 0x000fc400078ec0ff */
[----:B---3--:R-:W-:Y:S02]  /*103b0*/  F2FP.PACK_AB R9, R88, R87 ;  /* 0x000000575809723e */ /* 0x008fe400000000ff */
[----:B------:R-:W-:Y:S02]  /*103c0*/  F2FP.PACK_AB R15, R92, R91 ;  /* 0x0000005b5c0f723e */ /* 0x000fe400000000ff */
[----:B------:R-:W-:Y:S01]  /*103d0*/  PRMT R108, R108, 0x5410, R7 ;  /* 0x000054106c6c7816 */ /* 0x000fe20000000007 */
[----:B------:R-:W-:Y:S01]  /*103e0*/  FFMA.FTZ R7, R112, c[0x0][0x23c], -R247 ;  /* 0x00008f0070077a23 */ /* 0x000fe200000108f7 */
[----:B------:R-:W-:Y:S01]  /*103f0*/  PRMT R102, R102, 0x5410, R5 ;  /* 0x0000541066667816 */ /* 0x000fe20000000005 */
[----:B------:R-:W-:Y:S01]  /*10400*/  FFMA.FTZ R5, R181, c[0x0][0x23c], -R247 ;  /* 0x00008f00b5057a23 */ /* 0x000fe200000108f7 */
[----:B------:R-:W-:Y:S02]  /*10410*/  LOP3.LUT R14, R6, R9, RZ, 0xc0, !PT ;  /* 0x00000009060e7212 */ /* 0x000fe400078ec0ff */
[----:B------:R-:W-:-:S02]  /*10420*/  LOP3.LUT R15, R4, R15, RZ, 0xc0, !PT ;  /* 0x0000000f040f7212 */ /* 0x000fc400078ec0ff */
[----:B------:R-:W-:Y:S02]  /*10430*/  SHF.R.U32.HI R11, RZ, 0x8, R11 ;  /* 0x00000008ff0b7819 */ /* 0x000fe4000001160b */
[----:B------:R-:W-:Y:S02]  /*10440*/  F2FP.PACK_AB R9, R110, R101 ;  /* 0x000000656e09723e */ /* 0x000fe400000000ff */
[----:B------:R-:W-:Y:S01]  /*10450*/  F2FP.PACK_AB R4, R90, R89 ;  /* 0x000000595a04723e */ /* 0x000fe200000000ff */
[--C-:B------:R-:W-:Y:S01]  /*10460*/  FFMA.FTZ R112, R122, c[0x0][0x23c], -R250.reuse ;  /* 0x00008f007a707a23 */ /* 0x100fe200000108fa */
[----:B------:R-:W-:Y:S01]  /*10470*/  PRMT R27, R12, 0x5410, R27 ;  /* 0x000054100c1b7816 */ /* 0x000fe2000000001b */
[----:B------:R-:W-:Y:S01]  /*10480*/  FFMA.FTZ R103, R48, c[0x0][0x23c], -R250 ;  /* 0x00008f0030677a23 */ /* 0x000fe200000108fa */
[----:B------:R-:W-:Y:S01]  /*10490*/  PRMT R98, R98, 0x5410, R11 ;  /* 0x0000541062627816 */ /* 0x000fe2000000000b */
[----:B------:R-:W-:Y:S01]  /*104a0*/  IMAD.MOV.U32 R122, RZ, RZ, R44 ;  /* 0x000000ffff7a7224 */ /* 0x000fe200078e002c */
[----:B------:R-:W-:Y:S01]  /*104b0*/  MUFU.EX2 R48, R7 ;  /* 0x0000000700307308 */ /* 0x000fe20000000800 */
[----:B------:R-:W-:-:S02]  /*104c0*/  LOP3.LUT R12, R10, R9, RZ, 0xc0, !PT ;  /* 0x000000090a0c7212 */ /* 0x000fc400078ec0ff */
[----:B------:R-:W-:Y:S01]  /*104d0*/  LOP3.LUT R13, R13, R4, RZ, 0xc0, !PT ;  /* 0x000000040d0d7212 */ /* 0x000fe200078ec0ff */
[----:B------:R-:W1:Y:S04]  /*104e0*/  LDSM.16.MT88.4 R8, [R216+0x5000] ;  /* 0x00500000d808783b */ /* 0x000e680000004200 */
[----:B------:R3:W-:Y:S02]  /*104f0*/  MUFU.EX2 R44, R5 ;  /* 0x00000005002c7308 */ /* 0x0007e40000000800 */
[----:B---3--:R-:W3:Y:S06]  /*10500*/  LDSM.16.MT88.4 R4, [R215+0x5000] ;  /* 0x00500000d704783b */ /* 0x008eec0000004200 */
[----:B------:R-:W4:Y:S08]  /*10510*/  MUFU.EX2 R111, R111 ;  /* 0x0000006f006f7308 */ /* 0x000f300000000800 */
[----:B------:R-:W-:Y:S08]  /*10520*/  MUFU.EX2 R246, R246 ;  /* 0x000000f600f67308 */ /* 0x000ff00000000800 */
[----:B------:R-:W2:Y:S01]  /*10530*/  MUFU.EX2 R107, R107 ;  /* 0x0000006b006b7308 */ /* 0x000ea20000000800 */
[----:B------:R-:W-:Y:S01]  /*10540*/  F2FP.PACK_AB R23, R139, R244 ;  /* 0x000000f48b17723e */ /* 0x000fe200000000ff */
[----:B-1----:R-:W-:Y:S03]  /*10550*/  HMMA.16816.F32 R140, R12, R8, R140 ;  /* 0x000000080c8c723c */ /* 0x002fe6000000188c */
[----:B------:R-:W-:Y:S01]  /*10560*/  LOP3.LUT R20, R20, R23, RZ, 0xc0, !PT ;  /* 0x0000001714147212 */ /* 0x000fe200078ec0ff */
[----:B------:R-:W-:-:S04]  /*10570*/  HSET2.LE.AND R23, R22, R3, PT ;  /* 0x0000000316177233 */ /* 0x000fc80003803000 */
[----:B------:R-:W-:Y:S01]  /*10580*/  HMMA.16816.F32 R36, R12, R10, R36 ;  /* 0x0000000a0c24723c */ /* 0x000fe20000001824 */
[--C-:B------:R-:W-:Y:S02]  /*10590*/  FFMA.FTZ R96, R45, c[0x0][0x23c], -R250.reuse ;  /* 0x00008f002d607a23 */ /* 0x100fe400000108fa */
[--C-:B------:R-:W-:Y:S02]  /*105a0*/  FFMA.FTZ R247, R49, c[0x0][0x23c], -R250.reuse ;  /* 0x00008f0031f77a23 */ /* 0x100fe400000108fa */
[----:B------:R-:W-:-:S03]  /*105b0*/  FFMA.FTZ R181, R118, c[0x0][0x23c], -R250 ;  /* 0x00008f0076b57a23 */ /* 0x000fc600000108fa */
[----:B---3--:R-:W-:Y:S01]  /*105c0*/  HMMA.16816.F32 R148, R12, R4, R148 ;  /* 0x000000040c94723c */ /* 0x008fe20000001894 */
[----:B------:R-:W-:-:S07]  /*105d0*/  IMAD.MOV.U32 R250, RZ, RZ, R104 ;  /* 0x000000fffffa7224 */ /* 0x000fce00078e0068 */
[----:B------:R-:W-:Y:S01]  /*105e0*/  HMMA.16816.F32 R144, R12, R6, R144 ;  /* 0x000000060c90723c */ /* 0x000fe20000001890 */
[----:B------:R1:W-:Y:S06]  /*105f0*/  MUFU.EX2 R49, R95 ;  /* 0x0000005f00317308 */ /* 0x0003ec0000000800 */
[----:B----4-:R-:W-:Y:S02]  /*10600*/  F2FP.PACK_AB R14, R109, R111 ;  /* 0x0000006f6d0e723e */ /* 0x010fe400000000ff */
[----:B------:R-:W-:Y:S02]  /*10610*/  F2FP.PACK_AB R13, R97, R138 ;  /* 0x0000008a610d723e */ /* 0x000fe400000000ff */
[----:B--2---:R-:W-:-:S02]  /*10620*/  F2FP.PACK_AB R12, R107, R246 ;  /* 0x000000f66b0c723e */ /* 0x004fc400000000ff */
[----:B------:R-:W-:Y:S02]  /*10630*/  LOP3.LUT R21, R21, R14, RZ, 0xc0, !PT ;  /* 0x0000000e15157212 */ /* 0x000fe400078ec0ff */
[----:B------:R-:W-:Y:S02]  /*10640*/  LOP3.LUT R22, R24, R13, RZ, 0xc0, !PT ;  /* 0x0000000d18167212 */ /* 0x000fe400078ec0ff */
[----:B------:R-:W-:Y:S01]  /*10650*/  LOP3.LUT R23, R23, R12, RZ, 0xc0, !PT ;  /* 0x0000000c17177212 */ /* 0x000fe200078ec0ff */
[--C-:B-1----:R-:W-:Y:S01]  /*10660*/  FFMA.FTZ R95, R46, c[0x0][0x23c], -R207.reuse ;  /* 0x00008f002e5f7a23 */ /* 0x102fe200000108cf */
[----:B------:R-:W1:Y:S01]  /*10670*/  LDSM.16.MT88.4 R12, [R216+0x5400] ;  /* 0x00540000d80c783b */ /* 0x000e620000004200 */
[----:B------:R-:W-:Y:S02]  /*10680*/  FFMA.FTZ R104, R47, c[0x0][0x23c], -R207 ;  /* 0x00008f002f687a23 */ /* 0x000fe400000108cf */
[----:B------:R-:W-:Y:S02]  /*10690*/  FADD.FTZ R189, R184, R189 ;  /* 0x000000bdb8bd7221 */ /* 0x000fe40000010000 */
[----:B------:R-:W-:Y:S01]  /*106a0*/  HMMA.16816.F32 R132, R20, R8, R132 ;  /* 0x000000081484723c */ /* 0x000fe20000001884 */
[----:B------:R-:W-:Y:S01]  /*106b0*/  MUFU.EX2 R95, R95 ;  /* 0x0000005f005f7308 */ /* 0x000fe20000000800 */
[----:B------:R-:W-:-:S06]  /*106c0*/  FADD.FTZ R166, R166, R189 ;  /* 0x000000bda6a67221 */ /* 0x000fcc0000010000 */
[----:B------:R-:W-:Y:S01]  /*106d0*/  HMMA.16816.F32 R152, R20, R10, R152 ;  /* 0x0000000a1498723c */ /* 0x000fe20000001898 */
[----:B------:R-:W2:Y:S01]  /*106e0*/  LDSM.16.MT88.4 R8, [R215+0x5400] ;  /* 0x00540000d708783b */ /* 0x000ea20000004200 */
[----:B------:R-:W3:Y:S01]  /*106f0*/  MUFU.EX2 R104, R104 ;  /* 0x0000006800687308 */ /* 0x000ee20000000800 */
[----:B------:R-:W-:Y:S02]  /*10700*/  FADD.FTZ R177, R177, R188 ;  /* 0x000000bcb1b17221 */ /* 0x000fe40000010000 */
[----:B------:R-:W-:-:S05]  /*10710*/  FADD.FTZ R129, R129, R166 ;  /* 0x000000a681817221 */ /* 0x000fca0000010000 */
[----:B------:R4:W-:Y:S01]  /*10720*/  MUFU.EX2 R46, R122 ;  /* 0x0000007a002e7308 */ /* 0x0009e20000000800 */
[----:B------:R-:W-:Y:S02]  /*10730*/  FADD.FTZ R128, R128, R177 ;  /* 0x000000b180807221 */ /* 0x000fe40000010000 */
[----:B------:R-:W-:-:S05]  /*10740*/  FFMA.FTZ R118, R50, c[0x0][0x23c], -R207 ;  /* 0x00008f0032767a23 */ /* 0x000fca00000108cf */
[----:B------:R-:W1:Y:S01]  /*10750*/  MUFU.EX2 R47, R96 ;  /* 0x00000060002f7308 */ /* 0x000e620000000800 */
[----:B------:R-:W-:Y:S01]  /*10760*/  FADD.FTZ R130, R130, R129 ;  /* 0x0000008182827221 */ /* 0x000fe20000010000 */
[----:B------:R-:W-:Y:S01]  /*10770*/  HMMA.16816.F32 R156, R20, R4, R156 ;  /* 0x00000004149c723c */ /* 0x000fe2000000189c */
[----:B------:R-:W-:-:S05]  /*10780*/  FADD.FTZ R125, R125, R128 ;  /* 0x000000807d7d7221 */ /* 0x000fca0000010000 */
[----:B------:R1:W-:Y:S01]  /*10790*/  MUFU.EX2 R45, R114 ;  /* 0x00000072002d7308 */ /* 0x0003e20000000800 */
[----:B----4-:R-:W-:Y:S01]  /*107a0*/  FADD.FTZ R122, R176, R249 ;  /* 0x000000f9b07a7221 */ /* 0x010fe20000010000 */
[----:B------:R-:W-:-:S03]  /*107b0*/  HSET2.LE.AND R5, R25, R3, PT ;  /* 0x0000000319057233 */ /* 0x000fc60003803000 */
[----:B------:R-:W-:-:S03]  /*107c0*/  FADD.FTZ R122, R175, R122 ;  /* 0x0000007aaf7a7221 */ /* 0x000fc60000010000 */
[----:B------:R-:W-:Y:S01]  /*107d0*/  MUFU.EX2 R99, R99 ;  /* 0x0000006300637308 */ /* 0x000fe20000000800 */
[----:B------:R-:W-:Y:S01]  /*107e0*/  HSET2.LE.AND R4, R26, R3, PT ;  /* 0x000000031a047233 */ /* 0x000fe20003803000 */
[----:B-1----:R-:W-:-:S06]  /*107f0*/  FFMA.FTZ R114, R51, c[0x0][0x23c], -R207 ;  /* 0x00008f0033727a23 */ /* 0x002fcc00000108cf */
[----:B------:R-:W-:Y:S01]  /*10800*/  MUFU.EX2 R85, R85 ;  /* 0x0000005500557308 */ /* 0x000fe20000000800 */
[----:B------:R-:W-:Y:S01]  /*10810*/  HSET2.LE.AND R25, R27, R3, PT ;  /* 0x000000031b197233 */ /* 0x000fe20003803000 */
[----:B------:R-:W-:-:S06]  /*10820*/  FADD.FTZ R127, R127, R122 ;  /* 0x0000007a7f7f7221 */ /* 0x000fcc0000010000 */
[----:B------:R-:W-:Y:S01]  /*10830*/  MUFU.EX2 R51, R103 ;  /* 0x0000006700337308 */ /* 0x000fe20000000800 */
[----:B---3--:R-:W-:Y:S01]  /*10840*/  F2FP.PACK_AB R27, R104, R95 ;  /* 0x0000005f681b723e */ /* 0x008fe200000000ff */
[----:B------:R-:W-:-:S06]  /*10850*/  FADD.FTZ R61, R61, R130 ;  /* 0x000000823d3d7221 */ /* 0x000fcc0000010000 */
[----:B------:R-:W-:Y:S01]  /*10860*/  MUFU.EX2 R86, R86 ;  /* 0x0000005600567308 */ /* 0x000fe20000000800 */
[----:B------:R-:W-:-:S07]  /*10870*/  FADD.FTZ R125, R116, R125 ;  /* 0x0000007d747d7221 */ /* 0x000fce0000010000 */
[----:B------:R-:W1:Y:S01]  /*10880*/  MUFU.EX2 R50, R250 ;  /* 0x000000fa00327308 */ /* 0x000e620000000800 */
[----:B------:R-:W-:-:S07]  /*10890*/  FADD.FTZ R175, R174, R205 ;  /* 0x000000cdaeaf7221 */ /* 0x000fce0000010000 */
[----:B------:R1:W-:Y:S08]  /*108a0*/  MUFU.EX2 R96, R105 ;  /* 0x0000006900607308 */ /* 0x0003f00000000800 */
[----:B------:R-:W3:Y:S01]  /*108b0*/  MUFU.EX2 R103, R106 ;  /* 0x0000006a00677308 */ /* 0x000ee20000000800 */
[----:B------:R-:W-:Y:S01]  /*108c0*/  FADD.FTZ R126, R126, R127 ;  /* 0x0000007f7e7e7221 */ /* 0x000fe20000010000 */
[----:B------:R-:W-:Y:S01]  /*108d0*/  LOP3.LUT R27, R4, R27, RZ, 0xc0, !PT ;  /* 0x0000001b041b7212 */ /* 0x000fe200078ec0ff */
[----:B------:R-:W-:Y:S01]  /*108e0*/  FADD.FTZ R60, R60, R61 ;  /* 0x0000003d3c3c7221 */ /* 0x000fe20000010000 */
[----:B------:R-:W-:Y:S01]  /*108f0*/  F2FP.PACK_AB R26, R47, R46 ;  /* 0x0000002e2f1a723e */ /* 0x000fe200000000ff */
[----:B------:R-:W-:-:S02]  /*10900*/  FADD.FTZ R4, R40, R125 ;  /* 0x0000007d28047221 */ /* 0x000fc40000010000 */
[----:B------:R-:W-:Y:S01]  /*10910*/  FADD.FTZ R122, R124, R175 ;  /* 0x000000af7c7a7221 */ /* 0x000fe20000010000 */
[----:B------:R-:W-:Y:S01]  /*10920*/  LOP3.LUT R26, R5, R26, RZ, 0xc0, !PT ;  /* 0x0000001a051a7212 */ /* 0x000fe200078ec0ff */
[----:B------:R-:W-:Y:S01]  /*10930*/  FADD.FTZ R123, R123, R126 ;  /* 0x0000007e7b7b7221 */ /* 0x000fe20000010000 */
[----:B------:R-:W-:Y:S01]  /*10940*/  HMMA.16816.F32 R160, R20, R6, R160 ;  /* 0x0000000614a0723c */ /* 0x000fe200000018a0 */
[----:B------:R-:W-:Y:S01]  /*10950*/  FADD.FTZ R43, R43, R60 ;  /* 0x0000003c2b2b7221 */ /* 0x000fe20000010000 */
[--C-:B------:R-:W-:Y:S01]  /*10960*/  HSET2.LE.AND R24, R203, R3.reuse, PT ;  /* 0x00000003cb187233 */ /* 0x100fe20003803000 */
[----:B------:R-:W-:Y:S01]  /*10970*/  FADD.FTZ R60, R17, R4 ;  /* 0x00000004113c7221 */ /* 0x000fe20000010000 */
[--C-:B------:R-:W-:Y:S01]  /*10980*/  HSET2.LE.AND R4, R179, R3.reuse, PT ;  /* 0x00000003b3047233 */ /* 0x100fe20003803000 */
[----:B------:R-:W-:Y:S01]  /*10990*/  FADD.FTZ R122, R121, R122 ;  /* 0x0000007a797a7221 */ /* 0x000fe20000010000 */
[--C-:B------:R-:W-:Y:S01]  /*109a0*/  HSET2.LE.AND R5, R195, R3.reuse, PT ;  /* 0x00000003c3057233 */ /* 0x100fe20003803000 */
[----:B-1----:R-:W-:Y:S01]  /*109b0*/  F2FP.PACK_AB R105, R50, R49 ;  /* 0x000000313269723e */ /* 0x002fe200000000ff */
[--C-:B------:R-:W-:Y:S01]  /*109c0*/  HSET2.LE.AND R6, R131, R3.reuse, PT ;  /* 0x0000000383067233 */ /* 0x100fe20003803000 */
[----:B---3--:R-:W-:Y:S01]  /*109d0*/  F2FP.PACK_AB R124, R103, R96 ;  /* 0x00000060677c723e */ /* 0x008fe200000000ff */
[----:B------:R-:W-:Y:S01]  /*109e0*/  HSET2.LE.AND R7, R167, R3, PT ;  /* 0x00000003a7077233 */ /* 0x000fe20003803000 */
[----:B------:R-:W-:Y:S01]  /*109f0*/  F2FP.PACK_AB R21, R84, R83 ;  /* 0x000000535415723e */ /* 0x000fe200000000ff */
[----:B------:R-:W-:Y:S01]  /*10a00*/  FADD.FTZ R72, R72, R123 ;  /* 0x0000007b48487221 */ /* 0x000fe20000010000 */
[----:B------:R-:W-:-:S02]  /*10a10*/  F2FP.PACK_AB R20, R86, R85 ;  /* 0x000000555614723e */ /* 0x000fc400000000ff */
[----:B------:R-:W-:Y:S02]  /*10a20*/  F2FP.PACK_AB R23, R100, R93 ;  /* 0x0000005d6417723e */ /* 0x000fe400000000ff */
[----:B------:R-:W-:Y:S01]  /*10a30*/  F2FP.PACK_AB R22, R99, R200 ;  /* 0x000000c86316723e */ /* 0x000fe200000000ff */
[----:B------:R-:W-:Y:S01]  /*10a40*/  FADD.FTZ R71, R71, R122 ;  /* 0x0000007a47477221 */ /* 0x000fe20000010000 */
[----:B------:R-:W-:Y:S01]  /*10a50*/  LOP3.LUT R24, R24, R105, RZ, 0xc0, !PT ;  /* 0x0000006918187212 */ /* 0x000fe200078ec0ff */
[----:B------:R-:W-:Y:S01]  /*10a60*/  FADD.FTZ R75, R75, R72 ;  /* 0x000000484b4b7221 */ /* 0x000fe20000010000 */
[----:B------:R-:W-:Y:S02]  /*10a70*/  LOP3.LUT R25, R25, R124, RZ, 0xc0, !PT ;  /* 0x0000007c19197212 */ /* 0x000fe400078ec0ff */
[----:B------:R-:W-:Y:S02]  /*10a80*/  LOP3.LUT R6, R6, R21, RZ, 0xc0, !PT ;  /* 0x0000001506067212 */ /* 0x000fe400078ec0ff */
[----:B------:R-:W-:-:S02]  /*10a90*/  LOP3.LUT R7, R7, R20, RZ, 0xc0, !PT ;  /* 0x0000001407077212 */ /* 0x000fc400078ec0ff */
[----:B------:R-:W-:Y:S02]  /*10aa0*/  LOP3.LUT R4, R4, R23, RZ, 0xc0, !PT ;  /* 0x0000001704047212 */ /* 0x000fe400078ec0ff */
[----:B------:R-:W-:Y:S01]  /*10ab0*/  LOP3.LUT R5, R5, R22, RZ, 0xc0, !PT ;  /* 0x0000001605057212 */ /* 0x000fe200078ec0ff */
[----:B------:R-:W-:Y:S02]  /*10ac0*/  FADD.FTZ R66, R66, R71 ;  /* 0x0000004742427221 */ /* 0x000fe40000010000 */
[----:B------:R-:W-:Y:S01]  /*10ad0*/  FADD.FTZ R70, R70, R75 ;  /* 0x0000004b46467221 */ /* 0x000fe20000010000 */
[----:B------:R-:W-:Y:S01]  /*10ae0*/  HMMA.16816.F32 R140, R24, R12, R140 ;  /* 0x0000000c188c723c */ /* 0x000fe2000000188c */
[----:B------:R-:W-:Y:S01]  /*10af0*/  FADD.FTZ R69, R69, R66 ;  /* 0x0000004245457221 */ /* 0x000fe20000010000 */
[----:B------:R-:W1:Y:S01]  /*10b00*/  LDSM.16.MT88.4 R20, [R216+0x5800] ;  /* 0x00580000d814783b */ /* 0x000e620000004200 */
[----:B------:R-:W-:-:S05]  /*10b10*/  FADD.FTZ R42, R42, R43 ;  /* 0x0000002b2a2a7221 */ /* 0x000fca0000010000 */
[----:B------:R-:W-:Y:S01]  /*10b20*/  HMMA.16816.F32 R36, R24, R14, R36 ;  /* 0x0000000e1824723c */ /* 0x000fe20000001824 */
[----:B------:R-:W3:Y:S01]  /*10b30*/  MUFU.EX2 R106, R247 ;  /* 0x000000f7006a7308 */ /* 0x000ee20000000800 */
[----:B------:R-:W-:-:S06]  /*10b40*/  FADD.FTZ R42, R41, R42 ;  /* 0x0000002a292a7221 */ /* 0x000fcc0000010000 */
[C---:B------:R-:W-:Y:S01]  /*10b50*/  HMMA.16816.F32 R132, R4.reuse, R12, R132 ;  /* 0x0000000c0484723c */ /* 0x040fe20000001884 */
[----:B------:R-:W-:Y:S07]  /*10b60*/  MUFU.EX2 R59, R59 ;  /* 0x0000003b003b7308 */ /* 0x000fee0000000800 */
[----:B------:R-:W-:Y:S01]  /*10b70*/  HMMA.16816.F32 R152, R4, R14, R152 ;  /* 0x0000000e0498723c */ /* 0x000fe20000001898 */
[----:B------:R-:W4:Y:S01]  /*10b80*/  LDSM.16.MT88.4 R12, [R215+0x5800] ;  /* 0x00580000d70c783b */ /* 0x000f220000004200 */
[----:B------:R-:W-:Y:S06]  /*10b90*/  MUFU.EX2 R105, R181 ;  /* 0x000000b500697308 */ /* 0x000fec0000000800 */
[C---:B--2---:R-:W-:Y:S01]  /*10ba0*/  HMMA.16816.F32 R148, R24.reuse, R8, R148 ;  /* 0x000000081894723c */ /* 0x044fe20000001894 */
[----:B------:R-:W-:Y:S01]  /*10bb0*/  FADD.FTZ R117, R117, R60 ;  /* 0x0000003c75757221 */ /* 0x000fe20000010000 */
[----:B------:R-:W2:Y:S06]  /*10bc0*/  MUFU.EX2 R112, R112 ;  /* 0x0000007000707308 */ /* 0x000eac0000000800 */
[----:B------:R-:W-:Y:S07]  /*10bd0*/  HMMA.16816.F32 R144, R24, R10, R144 ;  /* 0x0000000a1890723c */ /* 0x000fee0000001890 */
[----:B------:R-:W-:-:S02]  /*10be0*/  FADD.FTZ R25, R73, R70 ;  /* 0x0000004649197221 */ /* 0x000fc40000010000 */
[----:B------:R-:W-:Y:S02]  /*10bf0*/  FADD.FTZ R24, R2, R69 ;  /* 0x0000004502187221 */ /* 0x000fe40000010000 */
[----:B------:R-:W-:Y:S02]  /*10c00*/  FADD.FTZ R25, R68, R25 ;  /* 0x0000001944197221 */ /* 0x000fe40000010000 */
[----:B------:R-:W-:Y:S02]  /*10c10*/  FADD.FTZ R27, R67, R24 ;  /* 0x00000018431b7221 */ /* 0x000fe40000010000 */
[----:B------:R-:W-:Y:S02]  /*10c20*/  FADD.FTZ R41, R31, R42 ;  /* 0x0000002a1f297221 */ /* 0x000fe40000010000 */
[----:B------:R-:W-:Y:S01]  /*10c30*/  FADD.FTZ R34, R34, R25 ;  /* 0x0000001922227221 */ /* 0x000fe20000010000 */
[----:B------:R-:W-:Y:S01]  /*10c40*/  MUFU.EX2 R78, R78 ;  /* 0x0000004e004e7308 */ /* 0x000fe20000000800 */
[----:B------:R-:W-:-:S02]  /*10c50*/  FADD.FTZ R74, R74, R117 ;  /* 0x000000754a4a7221 */ /* 0x000fc40000010000 */
[----:B------:R-:W-:Y:S02]  /*10c60*/  FADD.FTZ R27, R0, R27 ;  /* 0x0000001b001b7221 */ /* 0x000fe40000010000 */
[----:B------:R-:W-:-:S03]  /*10c70*/  FADD.FTZ R41, R82, R41 ;  /* 0x0000002952297221 */ /* 0x000fc60000010000 */
[----:B------:R-:W1:Y:S01]  /*10c80*/  MUFU.EX2 R2, R119 ;  /* 0x0000007700027308 */ /* 0x000e620000000800 */
[----:B------:R-:W-:Y:S01]  /*10c90*/  FADD.FTZ R34, R55, R34 ;  /* 0x0000002237227221 */ /* 0x000fe20000010000 */
[----:B------:R-:W-:Y:S01]  /*10ca0*/  HMMA.16816.F32 R156, R4, R8, R156 ;  /* 0x00000008049c723c */ /* 0x000fe2000000189c */
[----:B------:R-:W-:Y:S02]  /*10cb0*/  FADD.FTZ R43, R29, R74 ;  /* 0x0000004a1d2b7221 */ /* 0x000fe40000010000 */
[----:B------:R-:W-:-:S03]  /*10cc0*/  FADD.FTZ R80, R80, R27 ;  /* 0x0000001b50507221 */ /* 0x000fc60000010000 */
[----:B------:R-:W-:Y:S01]  /*10cd0*/  MUFU.EX2 R40, R118 ;  /* 0x0000007600287308 */ /* 0x000fe20000000800 */
[----:B------:R-:W-:Y:S02]  /*10ce0*/  FADD.FTZ R56, R56, R41 ;  /* 0x0000002938387221 */ /* 0x000fe40000010000 */
[----:B------:R-:W-:-:S05]  /*10cf0*/  FADD.FTZ R9, R35, R34 ;  /* 0x0000002223097221 */ /* 0x000fca0000010000 */
[----:B------:R-:W1:Y:S01]  /*10d00*/  MUFU.EX2 R17, R114 ;  /* 0x0000007200117308 */ /* 0x000e620000000800 */
[----:B------:R-:W-:Y:S01]  /*10d10*/  FADD.FTZ R136, R136, R43 ;  /* 0x0000002b88887221 */ /* 0x000fe20000010000 */
[----:B---3--:R-:W-:Y:S01]  /*10d20*/  F2FP.PACK_AB R31, R106, R51 ;  /* 0x000000336a1f723e */ /* 0x008fe200000000ff */
[----:B------:R-:W-:Y:S01]  /*10d30*/  FADD.FTZ R77, R77, R80 ;  /* 0x000000504d4d7221 */ /* 0x000fe20000010000 */
[----:B------:R-:W-:Y:S01]  /*10d40*/  HMMA.16816.F32 R160, R4, R10, R160 ;  /* 0x0000000a04a0723c */ /* 0x000fe200000018a0 */
[----:B------:R-:W-:Y:S01]  /*10d50*/  FADD.FTZ R81, R81, R56 ;  /* 0x0000003851517221 */ /* 0x000fe20000010000 */
[--C-:B------:R-:W-:Y:S01]  /*10d60*/  HSET2.LE.AND R26, R187, R3.reuse, PT ;  /* 0x00000003bb1a7233 */ /* 0x100fe20003803000 */
[----:B------:R-:W-:Y:S01]  /*10d70*/  FADD.FTZ R32, R32, R9 ;  /* 0x0000000920207221 */ /* 0x000fe20000010000 */
[--C-:B------:R-:W-:Y:S01]  /*10d80*/  HSET2.LE.AND R27, R252, R3.reuse, PT ;  /* 0x00000003fc1b7233 */ /* 0x100fe20003803000 */
[----:B--2---:R-:W-:Y:S01]  /*10d90*/  F2FP.PACK_AB R24, R112, R105 ;  /* 0x000000697018723e */ /* 0x004fe200000000ff */
[----:B------:R-:W-:Y:S01]  /*10da0*/  FADD.FTZ R137, R137, R136 ;  /* 0x0000008889897221 */ /* 0x000fe20000010000 */
[----:B------:R-:W-:Y:S01]  /*10db0*/  F2FP.PACK_AB R5, R52, R59 ;  /* 0x0000003b3405723e */ /* 0x000fe200000000ff */
[----:B------:R-:W-:Y:S01]  /*10dc0*/  FADD.FTZ R76, R76, R77 ;  /* 0x0000004d4c4c7221 */ /* 0x000fe20000010000 */
[----:B------:R-:W-:Y:S01]  /*10dd0*/  F2FP.PACK_AB R4, R199, R44 ;  /* 0x0000002cc704723e */ /* 0x000fe200000000ff */
[----:B------:R-:W-:Y:S01]  /*10de0*/  FADD.FTZ R244, R244, R81 ;  /* 0x00000051f4f47221 */ /* 0x000fe20000010000 */
[----:B------:R-:W-:Y:S01]  /*10df0*/  LOP3.LUT R28, R28, R31, RZ, 0xc0, !PT ;  /* 0x0000001f1c1c7212 */ /* 0x000fe200078ec0ff */
[--C-:B------:R-:W-:Y:S01]  /*10e00*/  HSET2.LE.AND R31, R30, R3.reuse, PT ;  /* 0x000000031e1f7233 */ /* 0x100fe20003803000 */
[----:B------:R-:W-:Y:S01]  /*10e10*/  FADD.FTZ R101, R101, R32 ;  /* 0x0000002065657221 */ /* 0x000fe20000010000 */
[----:B------:R-:W-:Y:S01]  /*10e20*/  LOP3.LUT R30, R241, R24, RZ, 0xc0, !PT ;  /* 0x00000018f11e7212 */ /* 0x000fe200078ec0ff */
[----:B------:R-:W-:Y:S01]  /*10e30*/  FADD.FTZ R58, R58, R137 ;  /* 0x000000893a3a7221 */ /* 0x000fe20000010000 */
[----:B------:R-:W-:Y:S01]  /*10e40*/  LOP3.LUT R26, R26, R5, RZ, 0xc0, !PT ;  /* 0x000000051a1a7212 */ /* 0x000fe200078ec0ff */
[--C-:B------:R-:W-:Y:S01]  /*10e50*/  HSET2.LE.AND R24, R248, R3.reuse, PT ;  /* 0x00000003f8187233 */ /* 0x100fe20003803000 */
[----:B------:R-:W-:Y:S01]  /*10e60*/  LOP3.LUT R27, R27, R4, RZ, 0xc0, !PT ;  /* 0x000000041b1b7212 */ /* 0x000fe200078ec0ff */
[--C-:B------:R-:W-:Y:S01]  /*10e70*/  HSET2.LE.AND R25, R193, R3.reuse, PT ;  /* 0x00000003c1197233 */ /* 0x100fe20003803000 */
[----:B-1----:R-:W-:Y:S01]  /*10e80*/  F2FP.PACK_AB R8, R2, R115 ;  /* 0x000000730208723e */ /* 0x002fe200000000ff */
[----:B------:R-:W-:Y:S01]  /*10e90*/  FADD.FTZ R76, R33, R76 ;  /* 0x0000004c214c7221 */ /* 0x000fe20000010000 */
[----:B------:R-:W-:Y:S01]  /*10ea0*/  F2FP.PACK_AB R5, R79, R78 ;  /* 0x0000004e4f05723e */ /* 0x000fe200000000ff */
[----:B------:R-:W-:Y:S01]  /*10eb0*/  HSET2.LE.AND R29, R113, R3, PT ;  /* 0x00000003711d7233 */ /* 0x000fe20003803000 */
        /* <DEDUP_REMOVED lines=10> */
[----:B------:R-:W-:Y:S01]  /*10f60*/  LOP3.LUT R29, R29, R0, RZ, 0xc0, !PT ;  /* 0x000000001d1d7212 */ /* 0x000fe200078ec0ff */
[----:B------:R-:W1:Y:S01]  /*10f70*/  LDSM.16.MT88.4 R4, [R216+0x5c00] ;  /* 0x005c0000d804783b */ /* 0x000e620000004200 */
[----:B------:R-:W-:Y:S01]  /*10f80*/  FADD.FTZ R87, R87, R110 ;  /* 0x0000006e57577221 */ /* 0x000fe20000010000 */
[----:B------:R-:W2:Y:S02]  /*10f90*/  MUFU.EX2 R0, R183 ;  /* 0x000000b700007308 */ /* 0x000ea40000000800 */
[----:B------:R-:W3:Y:S01]  /*10fa0*/  LDSM.16.MT88.4 R8, [R215+0x5c00] ;  /* 0x005c0000d708783b */ /* 0x000ee20000004200 */
[----:B------:R-:W-:-:S02]  /*10fb0*/  FADD.FTZ R109, R109, R58 ;  /* 0x0000003a6d6d7221 */ /* 0x000fc40000010000 */
[----:B------:R-:W-:Y:S02]  /*10fc0*/  FADD.FTZ R90, R90, R89 ;  /* 0x000000595a5a7221 */ /* 0x000fe40000010000 */
[----:B------:R-:W-:Y:S02]  /*10fd0*/  FADD.FTZ R138, R97, R138 ;  /* 0x0000008a618a7221 */ /* 0x000fe40000010000 */
[----:B------:R-:W-:Y:S01]  /*10fe0*/  FADD.FTZ R88, R88, R87 ;  /* 0x0000005758587221 */ /* 0x000fe20000010000 */
[----:B------:R-:W-:Y:S01]  /*10ff0*/  HMMA.16816.F32 R140, R28, R20, R140 ;  /* 0x000000141c8c723c */ /* 0x000fe2000000188c */
[----:B------:R-:W-:Y:S02]  /*11000*/  FADD.FTZ R246, R246, R109 ;  /* 0x0000006df6f67221 */ /* 0x000fe40000010000 */
[----:B------:R-:W-:Y:S01]  /*11010*/  FADD.FTZ R91, R91, R90 ;  /* 0x0000005a5b5b7221 */ /* 0x000fe20000010000 */
[----:B------:R-:W1:Y:S01]  /*11020*/  MUFU.EX2 R35, R180 ;  /* 0x000000b400237308 */ /* 0x000e620000000800 */
[----:B------:R-:W-:-:S03]  /*11030*/  FADD.FTZ R93, R93, R138 ;  /* 0x0000008a5d5d7221 */ /* 0x000fc60000010000 */
[----:B------:R-:W-:Y:S01]  /*11040*/  HMMA.16816.F32 R36, R28, R22, R36 ;  /* 0x000000161c24723c */ /* 0x000fe20000001824 */
[----:B------:R-:W-:Y:S02]  /*11050*/  FADD.FTZ R107, R107, R246 ;  /* 0x000000f66b6b7221 */ /* 0x000fe40000010000 */
[----:B------:R-:W-:-:S05]  /*11060*/  FADD.FTZ R91, R92, R91 ;  /* 0x0000005b5c5b7221 */ /* 0x000fca0000010000 */
[C---:B----4-:R-:W-:Y:S01]  /*11070*/  HMMA.16816.F32 R148, R28.reuse, R12, R148 ;  /* 0x0000000c1c94723c */ /* 0x050fe20000001894 */
[----:B------:R-:W-:Y:S01]  /*11080*/  FADD.FTZ R100, R100, R93 ;  /* 0x0000005d64647221 */ /* 0x000fe20000010000 */
[----:B------:R-:W4:Y:S06]  /*11090*/  MUFU.EX2 R54, R54 ;  /* 0x0000003600367308 */ /* 0x000f2c0000000800 */
[----:B------:R-:W-:Y:S02]  /*110a0*/  HMMA.16816.F32 R144, R28, R14, R144 ;  /* 0x0000000e1c90723c */ /* 0x000fe40000001890 */
[----:B------:R-:W-:Y:S05]  /*110b0*/  MUFU.EX2 R18, R18 ;  /* 0x0000001200127308 */ /* 0x000fea0000000800 */
[----:B------:R-:W-:Y:S01]  /*110c0*/  FADD.FTZ R29, R49, R88 ;  /* 0x00000058311d7221 */ /* 0x000fe20000010000 */
[----:B------:R-:W-:Y:S03]  /*110d0*/  HMMA.16816.F32 R132, R24, R20, R132 ;  /* 0x000000141884723c */ /* 0x000fe60000001884 */
[----:B------:R-:W-:-:S02]  /*110e0*/  FADD.FTZ R29, R50, R29 ;  /* 0x0000001d321d7221 */ /* 0x000fc40000010000 */
[----:B------:R-:W-:-:S03]  /*110f0*/  FADD.FTZ R83, R83, R100 ;  /* 0x0000006453537221 */ /* 0x000fc60000010000 */
[----:B------:R-:W-:Y:S01]  /*11100*/  HMMA.16816.F32 R152, R24, R22, R152 ;  /* 0x000000161898723c */ /* 0x000fe20000001898 */
[----:B------:R-:W-:Y:S01]  /*11110*/  FADD.FTZ R46, R46, R29 ;  /* 0x0000001d2e2e7221 */ /* 0x000fe20000010000 */
[----:B------:R-:W-:-:S06]  /*11120*/  HSET2.LE.AND R20, R108, R3, PT ;  /* 0x000000036c147233 */ /* 0x000fcc0003803000 */
[----:B------:R-:W-:Y:S01]  /*11130*/  HMMA.16816.F32 R156, R24, R12, R156 ;  /* 0x0000000c189c723c */ /* 0x000fe2000000189c */
[----:B--2---:R-:W-:-:S07]  /*11140*/  F2FP.PACK_AB R21, R0, R165 ;  /* 0x000000a50015723e */ /* 0x004fce00000000ff */
[----:B------:R-:W-:Y:S01]  /*11150*/  HMMA.16816.F32 R160, R24, R14, R160 ;  /* 0x0000000e18a0723c */ /* 0x000fe200000018a0 */
[----:B------:R-:W2:Y:S01]  /*11160*/  MUFU.EX2 R25, R204 ;  /* 0x000000cc00197308 */ /* 0x000ea20000000800 */
[----:B------:R-:W-:-:S05]  /*11170*/  FADD.FTZ R83, R84, R83 ;  /* 0x0000005354537221 */ /* 0x000fca0000010000 */
[----:B------:R-:W-:Y:S02]  /*11180*/  FADD.FTZ R24, R200, R107 ;  /* 0x0000006bc8187221 */ /* 0x000fe40000010000 */
[----:B------:R-:W1:Y:S01]  /*11190*/  MUFU.EX2 R27, R178 ;  /* 0x000000b2001b7308 */ /* 0x000e620000000800 */
[----:B------:R-:W-:Y:S02]  /*111a0*/  FADD.FTZ R26, R96, R91 ;  /* 0x0000005b601a7221 */ /* 0x000fe40000010000 */
[----:B------:R-:W-:Y:S02]  /*111b0*/  FADD.FTZ R24, R99, R24 ;  /* 0x0000001863187221 */ /* 0x000fe40000010000 */
[----:B------:R-:W-:Y:S01]  /*111c0*/  FADD.FTZ R26, R103, R26 ;  /* 0x0000001a671a7221 */ /* 0x000fe20000010000 */
[--C-:B------:R-:W-:Y:S01]  /*111d0*/  HSET2.LE.AND R23, R206, R3.reuse, PT ;  /* 0x00000003ce177233 */ /* 0x100fe20003803000 */
[----:B------:R-:W-:Y:S01]  /*111e0*/  FADD.FTZ R46, R47, R46 ;  /* 0x0000002e2f2e7221 */ /* 0x000fe20000010000 */
[----:B------:R-:W-:Y:S01]  /*111f0*/  LOP3.LUT R20, R20, R21, RZ, 0xc0, !PT ;  /* 0x0000001514147212 */ /* 0x000fe200078ec0ff */
[--C-:B------:R-:W-:Y:S01]  /*11200*/  HSET2.LE.AND R22, R240, R3.reuse, PT ;  /* 0x00000003f0167233 */ /* 0x100fe20003803000 */
[----:B------:R-:W-:Y:S01]  /*11210*/  F2FP.PACK_AB R12, R186, R185 ;  /* 0x000000b9ba0c723e */ /* 0x000fe200000000ff */
[----:B------:R-:W-:Y:S01]  /*11220*/  FADD.FTZ R85, R85, R24 ;  /* 0x0000001855557221 */ /* 0x000fe20000010000 */
[--C-:B------:R-:W-:Y:S01]  /*11230*/  HSET2.LE.AND R21, R102, R3.reuse, PT ;  /* 0x0000000366157233 */ /* 0x100fe20003803000 */
[----:B------:R-:W-:Y:S01]  /*11240*/  FADD.FTZ R95, R95, R26 ;  /* 0x0000001a5f5f7221 */ /* 0x000fe20000010000 */
[----:B------:R-:W-:Y:S01]  /*11250*/  F2FP.PACK_AB R13, R197, R196 ;  /* 0x000000c4c50d723e */ /* 0x000fe200000000ff */
[----:B------:R-:W-:Y:S01]  /*11260*/  FADD.FTZ R78, R78, R83 ;  /* 0x000000534e4e7221 */ /* 0x000fe20000010000 */
[----:B-1----:R-:W-:Y:S01]  /*11270*/  F2FP.PACK_AB R28, R35, R120 ;  /* 0x00000078231c723e */ /* 0x002fe200000000ff */
[----:B------:R-:W-:Y:S01]  /*11280*/  FADD.FTZ R51, R51, R46 ;  /* 0x0000002e33337221 */ /* 0x000fe20000010000 */
[----:B------:R-:W-:Y:S01]  /*11290*/  LOP3.LUT R23, R23, R12, RZ, 0xc0, !PT ;  /* 0x0000000c17177212 */ /* 0x000fe200078ec0ff */
[----:B------:R-:W-:Y:S01]  /*112a0*/  FADD.FTZ R85, R86, R85 ;  /* 0x0000005556557221 */ /* 0x000fe20000010000 */
[----:B------:R-:W-:Y:S01]  /*112b0*/  LOP3.LUT R22, R22, R13, RZ, 0xc0, !PT ;  /* 0x0000000d16167212 */ /* 0x000fe200078ec0ff */
[----:B------:R-:W-:Y:S01]  /*112c0*/  FADD.FTZ R95, R104, R95 ;  /* 0x0000005f685f7221 */ /* 0x000fe20000010000 */
[--C-:B------:R-:W-:Y:S01]  /*112d0*/  HSET2.LE.AND R14, R190, R3.reuse, PT ;  /* 0x00000003be0e7233 */ /* 0x100fe20003803000 */
[----:B------:R-:W-:Y:S01]  /*112e0*/  FADD.FTZ R78, R79, R78 ;  /* 0x0000004e4f4e7221 */ /* 0x000fe20000010000 */
[--C-:B------:R-:W-:Y:S01]  /*112f0*/  HSET2.LE.AND R15, R194, R3.reuse, PT ;  /* 0x00000003c20f7233 */ /* 0x100fe20003803000 */
[----:B------:R-:W-:Y:S01]  /*11300*/  LOP3.LUT R21, R21, R28, RZ, 0xc0, !PT ;  /* 0x0000001c15157212 */ /* 0x000fe200078ec0ff */
[--C-:B------:R-:W-:Y:S01]  /*11310*/  HSET2.LE.AND R12, R98, R3.reuse, PT ;  /* 0x00000003620c7233 */ /* 0x100fe20003803000 */
[----:B----4-:R-:W-:Y:S01]  /*11320*/  F2FP.PACK_AB R13, R53, R54 ;  /* 0x00000036350d723e */ /* 0x010fe200000000ff */
[----:B------:R-:W-:Y:S01]  /*11330*/  HSET2.LE.AND R3, R94, R3, PT ;  /* 0x000000035e037233 */ /* 0x000fe20003803000 */
[----:B------:R-:W-:Y:S01]  /*11340*/  FADD.FTZ R106, R106, R51 ;  /* 0x000000336a6a7221 */ /* 0x000fe20000010000 */
[----:B--2---:R-:W-:Y:S01]  /*11350*/  F2FP.PACK_AB R30, R25, R202 ;  /* 0x000000ca191e723e */ /* 0x004fe200000000ff */
        /* <DEDUP_REMOVED lines=16> */
[----:B------:R-:W-:Y:S01]  /*11460*/  HMMA.16816.F32 R140, R20, R4, R140 ;  /* 0x00000004148c723c */ /* 0x000fe2000000188c */
[----:B------:R-:W-:Y:S02]  /*11470*/  FADD.FTZ R57, R57, R52 ;  /* 0x0000003439397221 */ /* 0x000fe40000010000 */
[----:B------:R-:W-:Y:S02]  /*11480*/  FADD.FTZ R165, R165, R112 ;  /* 0x00000070a5a57221 */ /* 0x000fe40000010000 */
[----:B------:R-:W-:-:S03]  /*11490*/  FADD.FTZ R199, R199, R44 ;  /* 0x0000002cc7c77221 */ /* 0x000fc60000010000 */
[----:B------:R-:W-:Y:S01]  /*114a0*/  HMMA.16816.F32 R136, R20, R6, R36 ;  /* 0x000000061488723c */ /* 0x000fe20000001824 */
[----:B------:R-:W-:Y:S02]  /*114b0*/  FADD.FTZ R115, R2, R115 ;  /* 0x0000007302737221 */ /* 0x000fe40000010000 */
[----:B------:R-:W-:-:S05]  /*114c0*/  FADD.FTZ R57, R18, R57 ;  /* 0x0000003912397221 */ /* 0x000fca0000010000 */
[----:B---3--:R-:W-:Y:S01]  /*114d0*/  HMMA.16816.F32 R148, R20, R8, R148 ;  /* 0x000000081494723c */ /* 0x008fe20000001894 */
[----:B------:R-:W-:-:S07]  /*114e0*/  FADD.FTZ R165, R0, R165 ;  /* 0x000000a500a57221 */ /* 0x000fce0000010000 */
[----:B------:R-:W-:Y:S01]  /*114f0*/  HMMA.16816.F32 R144, R20, R10, R144 ;  /* 0x0000000a1490723c */ /* 0x000fe20000001890 */
[----:B------:R-:W-:-:S07]  /*11500*/  FADD.FTZ R164, R164, R199 ;  /* 0x000000c7a4a47221 */ /* 0x000fce0000010000 */
[----:B------:R-:W-:Y:S01]  /*11510*/  HMMA.16816.F32 R132, R12, R4, R132 ;  /* 0x000000040c84723c */ /* 0x000fe20000001884 */
[----:B------:R-:W-:-:S07]  /*11520*/  FADD.FTZ R120, R120, R115 ;  /* 0x0000007378787221 */ /* 0x000fce0000010000 */
[----:B------:R-:W-:Y:S01]  /*11530*/  HMMA.16816.F32 R152, R12, R6, R152 ;  /* 0x000000060c98723c */ /* 0x000fe20000001898 */
[----:B------:R-:W-:-:S07]  /*11540*/  FADD.FTZ R54, R54, R57 ;  /* 0x0000003936367221 */ /* 0x000fce0000010000 */
[C---:B------:R-:W-:Y:S08]  /*11550*/  HMMA.16816.F32 R156, R12.reuse, R8, R156 ;  /* 0x000000080c9c723c */ /* 0x040ff0000000189c */
[----:B------:R-:W-:Y:S01]  /*11560*/  HMMA.16816.F32 R160, R12, R10, R160 ;  /* 0x0000000a0ca0723c */ /* 0x000fe200000018a0 */
[----:B------:R-:W-:Y:S02]  /*11570*/  FADD.FTZ R196, R196, R165 ;  /* 0x000000a5c4c47221 */ /* 0x000fe40000010000 */
[----:B------:R-:W-:-:S02]  /*11580*/  FADD.FTZ R27, R27, R164 ;  /* 0x000000a41b1b7221 */ /* 0x000fc40000010000 */
[----:B------:R-:W-:Y:S02]  /*11590*/  FADD.FTZ R120, R35, R120 ;  /* 0x0000007823787221 */ /* 0x000fe40000010000 */
[----:B------:R-:W-:Y:S02]  /*115a0*/  FADD.FTZ R2, R53, R54 ;  /* 0x0000003635027221 */ /* 0x000fe40000010000 */
[----:B------:R-:W-:Y:S02]  /*115b0*/  FADD.FTZ R0, R197, R196 ;  /* 0x000000c4c5007221 */ /* 0x000fe40000010000 */
[----:B------:R-:W-:Y:S02]  /*115c0*/  FADD.FTZ R202, R202, R27 ;  /* 0x0000001bcaca7221 */ /* 0x000fe40000010000 */
[----:B------:R-:W-:Y:S01]  /*115d0*/  FADD.FTZ R185, R185, R120 ;  /* 0x00000078b9b97221 */ /* 0x000fe20000010000 */
[----:B------:R1:W-:Y:S01]  /*115e0*/  STL [R1+0x10], R2 ;  /* 0x0000100201007387 */ /* 0x0003e20000100800 */
[----:B------:R-:W-:Y:S01]  /*115f0*/  LOP3.LUT R237, R237, 0x6, RZ, 0xc0, !PT ;  /* 0x00000006eded7812 */ /* 0x000fe200078ec0ff */
[----:B------:R-:W-:-:S02]  /*11600*/  FADD.FTZ R252, R25, R202 ;  /* 0x000000ca19fc7221 */ /* 0x000fc40000010000 */
[----:B------:R2:W-:Y:S01]  /*11610*/  STL [R1+0x14], R0 ;  /* 0x0000140001007387 */ /* 0x0005e20000100800 */
[----:B------:R-:W-:Y:S02]  /*11620*/  FADD.FTZ R241, R186, R185 ;  /* 0x000000b9baf17221 */ /* 0x000fe40000010000 */
[----:B------:R-:W-:Y:S02]  /*11630*/  IMAD.MOV.U32 R3, RZ, RZ, R64 ;  /* 0x000000ffff037224 */ /* 0x000fe400078e0040 */
[----:B------:R-:W-:Y:S02]  /*11640*/  IMAD.MOV.U32 R17, RZ, RZ, R65 ;  /* 0x000000ffff117224 */ /* 0x000fe400078e0041 */
[----:B-1----:R-:W-:Y:S02]  /*11650*/  IMAD.MOV.U32 R2, RZ, RZ, R63 ;  /* 0x000000ffff027224 */ /* 0x002fe400078e003f */
[----:B--2---:R-:W-:Y:S02]  /*11660*/  IMAD.MOV.U32 R0, RZ, RZ, R62 ;  /* 0x000000ffff007224 */ /* 0x004fe400078e003e */
.L_x_743:
[----:B--2---:R-:W-:-:S06]  /*11670*/  UISETP.GT.AND UP0, UPT, UR23, UR19, UPT ;  /* 0x000000131700728c */ /* 0x004fcc000bf04270 */
[----:B------:R-:W-:-:S13]  /*11680*/  PLOP3.LUT P0, PT, PT, PT, UP0, 0x80, 0x0 ;  /* 0x000000000000781c */ /* 0x000fda0003f0f008 */
[----:B------:R-:W-:Y:S05]  /*11690*/  @!P0 BRA `(.L_x_745) ;  /* 0x00007c7000008947 */ /* 0x000fea0003800000 */
[----:B------:R-:W-:Y:S01]  /*116a0*/  MOV R167, R3 ;  /* 0x0000000300a77202 */ /* 0x000fe20000000f00 */
[----:B------:R-:W-:Y:S01]  /*116b0*/  IMAD.MOV.U32 R164, RZ, RZ, R2 ;  /* 0x000000ffffa47224 */ /* 0x000fe200078e0002 */
[----:B------:R-:W1:Y:S01]  /*116c0*/  LDC.U8 R240, c[0x0][0x2d8] ;  /* 0x0000b600fff07b82 */ /* 0x000e620000000000 */
[----:B------:R-:W-:Y:S01]  /*116d0*/  IMAD.WIDE.U32 R2, R168, -0x2daee0ad, RZ ;  /* 0xd2511f53a8027825 */ /* 0x000fe200078e00ff */
[----:B------:R-:W-:Y:S01]  /*116e0*/  UMOV UR30, 0x6 ;  /* 0x00000006001e7882 */ /* 0x000fe20000000000 */
[----:B------:R-:W-:Y:S01]  /*116f0*/  MOV R166, R17 ;  /* 0x0000001100a67202 */ /* 0x000fe20000000f00 */
[----:B------:R-:W-:Y:S01]  /*11700*/  ULDC.64 UR4, c[0x0][0x1a0] ;  /* 0x0000680000047ab9 */ /* 0x000fe20000000a00 */
[----:B------:R-:W-:Y:S01]  /*11710*/  IMAD.WIDE.U32 R250, R169, -0x326172a9, RZ ;  /* 0xcd9e8d57a9fa7825 */ /* 0x000fe200078e00ff */
[----:B------:R2:W-:Y:S01]  /*11720*/  STL.64 [R1], R2 ;  /* 0x0000000201007387 */ /* 0x0005e20000100a00 */
[----:B------:R-:W-:Y:S01]  /*11730*/  USHF.L.U64.HI UR28, UR4, UR30, UR5 ;  /* 0x0000001e041c7299 */ /* 0x000fe20008010205 */
[----:B------:R-:W-:Y:S01]  /*11740*/  MOV R165, R0 ;  /* 0x0000000000a57202 */ /* 0x000fe20000000f00 */
[----:B------:R-:W-:Y:S01]  /*11750*/  IMAD.WIDE.U32 R246, R16, -0x326172a9, RZ ;  /* 0xcd9e8d5710f67825 */ /* 0x000fe200078e00ff */
[----:B------:R-:W-:Y:S01]  /*11760*/  LOP3.LUT R248, R251, R19, RZ, 0x3c, !PT ;  /* 0x00000013fbf87212 */ /* 0x000fe200078e3cff */
[----:B------:R-:W-:-:S03]  /*11770*/  USHF.L.U32 UR29, UR4, 0x6, URZ ;  /* 0x00000006041d7899 */ /* 0x000fc6000800063f */
[----:B------:R-:W-:Y:S01]  /*11780*/  LOP3.LUT R244, R247, R19, RZ, 0x3c, !PT ;  /* 0x00000013f7f47212 */ /* 0x000fe200078e3cff */
[----:B------:R-:W-:Y:S01]  /*11790*/  IMAD.WIDE.U32 R248, R248, -0x2daee0ad, RZ ;  /* 0xd2511f53f8f87825 */ /* 0x000fe200078e00ff */
[----:B------:R-:W-:Y:S02]  /*117a0*/  ULDC.64 UR4, c[0x0][0x198] ;  /* 0x0000660000047ab9 */ /* 0x000fe40000000a00 */
[----:B------:R-:W-:Y:S01]  /*117b0*/  USHF.L.U64.HI UR30, UR4, UR30, UR5 ;  /* 0x0000001e041e7299 */ /* 0x000fe20008010205 */
[----:B------:R-:W-:Y:S01]  /*117c0*/  IMAD.WIDE.U32 R244, R244, -0x2daee0ad, RZ ;  /* 0xd2511f53f4f47825 */ /* 0x000fe200078e00ff */
[----:B------:R-:W-:Y:S01]  /*117d0*/  USHF.L.U32 UR31, UR4, 0x6, URZ ;  /* 0x00000006041f7899 */ /* 0x000fe2000800063f */
[----:B-1----:R-:W-:Y:S02]  /*117e0*/  PRMT R240, R240, 0x7054, R240 ;  /* 0x00007054f0f07816 */ /* 0x002fe400000000f0 */
[----:B--2--5:R-:W-:Y:S01]  /*117f0*/  MOV R2, R170 ;  /* 0x000000aa00027202 */ /* 0x024fe20000000f00 */
[----:B------:R-:W-:-:S05]  /*11800*/  IMAD.MOV.U32 R3, RZ, RZ, R173 ;  /* 0x000000ffff037224 */ /* 0x000fca00078e00ad */
[----:B------:R1:W-:Y:S01]  /*11810*/  STL.64 [R1+0x8], R2 ;  /* 0x0000080201007387 */ /* 0x0003e20000100a00 */
[----:B------:R-:W-:Y:S05]  /*11820*/  BRA `(.L_x_746) ;  /* 0x000001d000007947 */ /* 0x000fea0003800000 */
.L_x_748:
[----:B------:R-:W-:Y:S02]  /*11830*/  UIADD3 UR33, UR23, -0x2, URZ ;  /* 0xfffffffe17217890 */ /* 0x000fe4000fffe03f */
[----:B------:R-:W-:Y:S02]  /*11840*/  ULDC.64 UR4, c[0x0][0x198] ;  /* 0x0000660000047ab9 */ /* 0x000fe40000000a00 */
[----:B------:R-:W-:Y:S02]  /*11850*/  USHF.R.S32.HI UR23, URZ, 0x1f, UR33 ;  /* 0x0000001f3f177899 */ /* 0x000fe40008011421 */
[----:B------:R-:W-:Y:S02]  /*11860*/  UIMAD.WIDE.U32 UR34, UR33, UR4, URZ ;  /* 0x00000004212272a5 */ /* 0x000fe4000f8e003f */
[----:B------:R-:W-:Y:S04]  /*11870*/  UIMAD UR23, UR23, UR4, URZ ;  /* 0x00000004171772a4 */ /* 0x000fe8000f8e023f */
[----:B------:R-:W-:Y:S01]  /*11880*/  UIMAD UR23, UR33, UR5, UR23 ;  /* 0x00000005211772a4 */ /* 0x000fe2000f8e0217 */
[----:B------:R-:W-:Y:S02]  /*11890*/  IMAD.U32 R3, RZ, RZ, UR34 ;  /* 0x00000022ff037e24 */ /* 0x000fe4000f8e00ff */
[----:B------:R-:W-:Y:S01]  /*118a0*/  IMAD.U32 R0, RZ, RZ, UR34 ;  /* 0x00000022ff007e24 */ /* 0x000fe2000f8e00ff */
[----:B------:R-:W-:Y:S02]  /*118b0*/  UIADD3 UR23, UR35, UR23, URZ ;  /* 0x0000001723177290 */ /* 0x000fe4000fffe03f */
[----:B------:R-:W-:Y:S04]  /*118c0*/  LEA R2, P0, R3, R234, 0x7 ;  /* 0x000000ea03027211 */ /* 0x000fe800078038ff */
[----:B------:R-:W-:Y:S01]  /*118d0*/  IMAD.U32 R3, RZ, RZ, UR23 ;  /* 0x00000017ff037e24 */ /* 0x000fe2000f8e00ff */
        /* <DEDUP_REMOVED lines=18> */
.L_x_746:
[----:B-1----:R-:W2:Y:S01]  /*11a00*/  LDL.64 R2, [R1+0x8] ;  /* 0x0000080001027983 */ /* 0x002ea20000100a00 */
[----:B------:R-:W-:Y:S04]  /*11a10*/  DEPBAR.LE SB0, 0x0 ;  /* 0x000080000000791a */ /* 0x000fe80000000000 */
[----:B------:R-:W-:Y:S01]  /*11a20*/  UIADD3 UR32, UR23, -0x1, URZ ;  /* 0xffffffff17207890 */ /* 0x000fe2000fffe03f */
[----:B------:R-:W-:Y:S03]  /*11a30*/  BAR.SYNC.DEFER_BLOCKING 0x0 ;  /* 0x0000000000007b1d */ /* 0x000fe60000010000 */
[----:B------:R-:W-:Y:S02]  /*11a40*/  USHF.R.S32.HI UR5, URZ, 0x1f, UR32 ;  /* 0x0000001f3f057899 */ /* 0x000fe40008011420 */
[----:B------:R-:W-:Y:S01]  /*11a50*/  UIMAD UR4, UR20, UR32, URZ ;  /* 0x00000020140472a4 */ /* 0x000fe2000f8e023f */
[----:B------:R-:W-:Y:S01]  /*11a60*/  IMAD.U32 R0, RZ, RZ, UR32 ;  /* 0x00000020ff007e24 */ /* 0x000fe2000f8e00ff */
[----:B------:R-:W-:Y:S02]  /*11a70*/  UISETP.GT.AND UP0, UPT, UR32, UR19, UPT ;  /* 0x000000132000728c */ /* 0x000fe4000bf04270 */
[----:B------:R-:W-:Y:S01]  /*11a80*/  UIMAD UR4, UR5, UR21, UR4 ;  /* 0x00000015050472a4 */ /* 0x000fe2000f8e0204 */
[----:B--2---:R-:W-:Y:S05]  /*11a90*/  IMAD.WIDE.U32 R6, R0, UR21, R2 ;  /* 0x0000001500067c25 */ /* 0x004fea000f8e0002 */
[C---:B------:R-:W-:Y:S02]  /*11aa0*/  LEA R2, P0, R6.reuse, c[0x0][0x170], 0x1 ;  /* 0x00005c0006027a11 */ /* 0x040fe400078008ff */
[----:B------:R-:W-:Y:S04]  /*11ab0*/  IADD3 R0, R7, UR4, RZ ;  /* 0x0000000407007c10 */ /* 0x000fe8000fffe0ff */
[----:B------:R-:W-:Y:S02]  /*11ac0*/  LEA.HI.X R3, R6, c[0x0][0x174], R0, 0x1, P0 ;  /* 0x00005d0006037a11 */ /* 0x000fe400000f0c00 */
[----:B------:R-:W-:Y:S03]  /*11ad0*/  IADD3 R10, P0, R2, UR29, RZ ;  /* 0x0000001d020a7c10 */ /* 0x000fe6000ff1e0ff */
[----:B------:R-:W-:Y:S01]  /*11ae0*/  @!PT LDS RZ, [RZ] ;  /* 0x00000000fffff984 */ /* 0x000fe20000000800 */
[----:B------:R-:W-:Y:S01]  /*11af0*/  @!PT LDS RZ, [RZ] ;  /* 0x00000000fffff984 */ /* 0x000fe20000000800 */
[----:B------:R-:W-:Y:S01]  /*11b00*/  @!PT LDS RZ, [RZ] ;  /* 0x00000000fffff984 */ /* 0x000fe20000000800 */
[----:B------:R1:W-:Y:S01]  /*11b10*/  LDGSTS.E.BYPASS.LTC128B.128 [R223+0x4000], [R2.64] ;  /* 0x0400000002df7fae */ /* 0x0003e2000b901d58 */
[----:B------:R-:W-:Y:S02]  /*11b20*/  IADD3.X R11, R3, UR28, RZ, P0, !PT ;  /* 0x0000001c030b7c10 */ /* 0x000fe400087fe4ff */
[----:B------:R-:W-:Y:S04]  /*11b30*/  IADD3 R14, P0, R10, UR29, RZ ;  /* 0x0000001d0a0e7c10 */ /* 0x000fe8000ff1e0ff */
[----:B------:R-:W-:Y:S01]  /*11b40*/  IADD3.X R15, R11, UR28, RZ, P0, !PT ;  /* 0x0000001c0b0f7c10 */ /* 0x000fe200087fe4ff */
[----:B------:R2:W-:Y:S01]  /*11b50*/  LDGSTS.E.BYPASS.LTC128B.128 [R223+0x4800], [R10.64] ;  /* 0x048000000adf7fae */ /* 0x0005e2000b901d58 */
[----:B------:R-:W-:Y:S04]  /*11b60*/  IADD3 R18, P0, R14, UR29, RZ ;  /* 0x0000001d0e127c10 */ /* 0x000fe8000ff1e0ff */
[----:B------:R-:W-:Y:S02]  /*11b70*/  IADD3.X R19, R15, UR28, RZ, P0, !PT ;  /* 0x0000001c0f137c10 */ /* 0x000fe400087fe4ff */
[----:B------:R-:W-:Y:S01]  /*11b80*/  PLOP3.LUT P0, PT, PT, PT, UP0, 0x80, 0x0 ;  /* 0x000000000000781c */ /* 0x000fe20003f0f008 */
[----:B------:R3:W-:Y:S08]  /*11b90*/  LDGSTS.E.BYPASS.LTC128B.128 [R223+0x5000], [R14.64] ;  /* 0x050000000edf7fae */ /* 0x0007f0000b901d58 */
[----:B------:R4:W-:Y:S08]  /*11ba0*/  LDGSTS.E.BYPASS.LTC128B.128 [R223+0x5800], [R18.64] ;  /* 0x0580000012df7fae */ /* 0x0009f0000b901d58 */
[----:B------:R-:W-:Y:S08]  /*11bb0*/  LDSM.16.M88.4 R168, [R220] ;  /* 0x00000000dca8783b */ /* 0x000ff00000000200 */
[----:B------:R-:W5:Y:S08]  /*11bc0*/  LDSM.16.M88.4 R172, [R219+0x2000] ;  /* 0x00200000dbac783b */ /* 0x000f700000000200 */
[----:B------:R-:W2:Y:S08]  /*11bd0*/  LDSM.16.M88.4 R176, [R220+0x1000] ;  /* 0x00100000dcb0783b */ /* 0x000eb00000000200 */
[----:B------:R-:W1:Y:S08]  /*11be0*/  LDSM.16.M88.4 R180, [R219+0x2400] ;  /* 0x00240000dbb4783b */ /* 0x000e700000000200 */
[----:B------:R-:W0:Y:S08]  /*11bf0*/  LDGDEPBAR ;  /* 0x00000000000079af */ /* 0x000e300000000000 */
[----:B------:R-:W1:Y:S01]  /*11c00*/  LDSM.16.M88.4 R184, [R219+0x2800] ;  /* 0x00280000dbb8783b */ /* 0x000e620000000200 */
[-C--:B-----5:R-:W-:Y:S07]  /*11c10*/  HMMA.16816.F32 R4, R168, R172.reuse, RZ ;  /* 0x000000aca804723c */ /* 0x0a0fee00000018ff */
[----:B------:R-:W5:Y:S01]  /*11c20*/  LDSM.16.M88.4 R188, [R219+0x2c00] ;  /* 0x002c0000dbbc783b */ /* 0x000f620000000200 */
[C---:B--2---:R-:W-:Y:S07]  /*11c30*/  HMMA.16816.F32 R8, R176.reuse, R172, RZ ;  /* 0x000000acb008723c */ /* 0x044fee00000018ff */
[----:B------:R-:W2:Y:S01]  /*11c40*/  LDSM.16.M88.4 R192, [R219+0x3000] ;  /* 0x00300000dbc0783b */ /* 0x000ea20000000200 */
[-C--:B---3--:R-:W-:Y:S07]  /*11c50*/  HMMA.16816.F32 R12, R176, R174.reuse, RZ ;  /* 0x000000aeb00c723c */ /* 0x088fee00000018ff */
[----:B------:R-:W-:Y:S01]  /*11c60*/  LDSM.16.M88.4 R196, [R219+0x3800] ;  /* 0x00380000dbc4783b */ /* 0x000fe20000000200 */
[C---:B----4-:R-:W-:Y:S07]  /*11c70*/  HMMA.16816.F32 R16, R168.reuse, R174, RZ ;  /* 0x000000aea810723c */ /* 0x050fee00000018ff */
[----:B------:R-:W3:Y:S01]  /*11c80*/  LDSM.16.M88.4 R172, [R219+0x3400] ;  /* 0x00340000dbac783b */ /* 0x000ee20000000200 */
[-C--:B-1----:R-:W-:Y:S07]  /*11c90*/  HMMA.16816.F32 R20, R168, R180.reuse, RZ ;  /* 0x000000b4a814723c */ /* 0x082fee00000018ff */
[----:B------:R-:W1:Y:S01]  /*11ca0*/  LDSM.16.M88.4 R200, [R219+0x3c00] ;  /* 0x003c0000dbc8783b */ /* 0x000e620000000200 */
[C---:B------:R-:W-:Y:S07]  /*11cb0*/  HMMA.16816.F32 R24, R176.reuse, R180, RZ ;  /* 0x000000b4b018723c */ /* 0x040fee00000018ff */
[----:B------:R-:W-:Y:S01]  /*11cc0*/  LDSM.16.M88.4 R204, [R211] ;  /* 0x00000000d3cc783b */ /* 0x000fe20000000200 */
[-C--:B------:R-:W-:Y:S08]  /*11cd0*/  HMMA.16816.F32 R28, R176, R182.reuse, RZ ;  /* 0x000000b6b01c723c */ /* 0x080ff000000018ff */
[C---:B------:R-:W-:Y:S01]  /*11ce0*/  HMMA.16816.F32 R32, R168.reuse, R182, RZ ;  /* 0x000000b6a820723c */ /* 0x040fe200000018ff */
[----:B------:R-:W-:Y:S07]  /*11cf0*/  LDSM.16.M88.4 R180, [R218] ;  /* 0x00000000dab4783b */ /* 0x000fee0000000200 */
[-C--:B------:R-:W-:Y:S08]  /*11d00*/  HMMA.16816.F32 R36, R168, R184.reuse, RZ ;  /* 0x000000b8a824723c */ /* 0x080ff000000018ff */
[C---:B------:R-:W-:Y:S08]  /*11d10*/  HMMA.16816.F32 R40, R176.reuse, R184, RZ ;  /* 0x000000b8b028723c */ /* 0x040ff000000018ff */
[-C--:B------:R-:W-:Y:S08]  /*11d20*/  HMMA.16816.F32 R44, R176, R186.reuse, RZ ;  /* 0x000000bab02c723c */ /* 0x080ff000000018ff */
[C---:B------:R-:W-:Y:S01]  /*11d30*/  HMMA.16816.F32 R48, R168.reuse, R186, RZ ;  /* 0x000000baa830723c */ /* 0x040fe200000018ff */
[----:B------:R-:W4:Y:S07]  /*11d40*/  LDSM.16.M88.4 R184, [R217] ;  /* 0x00000000d9b8783b */ /* 0x000f2e0000000200 */
[-C--:B-----5:R-:W-:Y:S08]  /*11d50*/  HMMA.16816.F32 R52, R168, R188.reuse, RZ ;  /* 0x000000bca834723c */ /* 0x0a0ff000000018ff */
[C---:B------:R-:W-:Y:S08]  /*11d60*/  HMMA.16816.F32 R56, R176.reuse, R188, RZ ;  /* 0x000000bcb038723c */ /* 0x040ff000000018ff */
[-C--:B------:R-:W-:Y:S08]  /*11d70*/  HMMA.16816.F32 R60, R176, R190.reuse, RZ ;  /* 0x000000beb03c723c */ /* 0x080ff000000018ff */
[C---:B------:R-:W-:Y:S01]  /*11d80*/  HMMA.16816.F32 R64, R168.reuse, R190, RZ ;  /* 0x000000bea840723c */ /* 0x040fe200000018ff */
[----:B------:R-:W5:Y:S07]  /*11d90*/  LDSM.16.M88.4 R188, [R218+0x1000] ;  /* 0x00100000dabc783b */ /* 0x000f6e0000000200 */
[-C--:B--2---:R-:W-:Y:S08]  /*11da0*/  HMMA.16816.F32 R68, R168, R192.reuse, RZ ;  /* 0x000000c0a844723c */ /* 0x084ff000000018ff */
[C---:B------:R-:W-:Y:S08]  /*11db0*/  HMMA.16816.F32 R72, R176.reuse, R192, RZ ;  /* 0x000000c0b048723c */ /* 0x040ff000000018ff */
[-C--:B------:R-:W-:Y:S08]  /*11dc0*/  HMMA.16816.F32 R76, R176, R194.reuse, RZ ;  /* 0x000000c2b04c723c */ /* 0x080ff000000018ff */
[C---:B------:R-:W-:Y:S01]  /*11dd0*/  HMMA.16816.F32 R80, R168.reuse, R194, RZ ;  /* 0x000000c2a850723c */ /* 0x040fe200000018ff */
[----:B------:R-:W-:Y:S07]  /*11de0*/  LDSM.16.M88.4 R192, [R213] ;  /* 0x00000000d5c0783b */ /* 0x000fee0000000200 */
[-C--:B---3--:R-:W-:Y:S08]  /*11df0*/  HMMA.16816.F32 R84, R168, R172.reuse, RZ ;  /* 0x000000aca854723c */ /* 0x088ff000000018ff */
[C---:B------:R-:W-:Y:S08]  /*11e00*/  HMMA.16816.F32 R88, R176.reuse, R172, RZ ;  /* 0x000000acb058723c */ /* 0x040ff000000018ff */
[-C--:B------:R-:W-:Y:S08]  /*11e10*/  HMMA.16816.F32 R92, R176, R174.reuse, RZ ;  /* 0x000000aeb05c723c */ /* 0x080ff000000018ff */
[C---:B------:R-:W-:Y:S01]  /*11e20*/  HMMA.16816.F32 R96, R168.reuse, R174, RZ ;  /* 0x000000aea860723c */ /* 0x040fe200000018ff */
[----:B------:R-:W2:Y:S07]  /*11e30*/  LDSM.16.M88.4 R172, [R214] ;  /* 0x00000000d6ac783b */ /* 0x000eae0000000200 */
[-C--:B------:R-:W-:Y:S08]  /*11e40*/  HMMA.16816.F32 R100, R168, R196.reuse, RZ ;  /* 0x000000c4a864723c */ /* 0x080ff000000018ff */
[C---:B------:R-:W-:Y:S08]  /*11e50*/  HMMA.16816.F32 R104, R176.reuse, R196, RZ ;  /* 0x000000c4b068723c */ /* 0x040ff000000018ff */
[-C--:B------:R-:W-:Y:S08]  /*11e60*/  HMMA.16816.F32 R108, R176, R198.reuse, RZ ;  /* 0x000000c6b06c723c */ /* 0x080ff000000018ff */
[C---:B------:R-:W-:Y:S01]  /*11e70*/  HMMA.16816.F32 R112, R168.reuse, R198, RZ ;  /* 0x000000c6a870723c */ /* 0x040fe200000018ff */
[----:B------:R-:W3:Y:S07]  /*11e80*/  LDSM.16.M88.4 R196, [R212] ;  /* 0x00000000d4c4783b */ /* 0x000eee0000000200 */
[-C--:B-1----:R-:W-:Y:S08]  /*11e90*/  HMMA.16816.F32 R116, R168, R200.reuse, RZ ;  /* 0x000000c8a874723c */ /* 0x082ff000000018ff */
[C---:B------:R-:W-:Y:S08]  /*11ea0*/  HMMA.16816.F32 R120, R176.reuse, R200, RZ ;  /* 0x000000c8b078723c */ /* 0x040ff000000018ff */
[-C--:B------:R-:W-:Y:S01]  /*11eb0*/  HMMA.16816.F32 R124, R176, R202.reuse, RZ ;  /* 0x000000cab07c723c */ /* 0x080fe200000018ff */
[----:B------:R-:W-:Y:S07]  /*11ec0*/  LDSM.16.M88.4 R176, [R209] ;  /* 0x00000000d1b0783b */ /* 0x000fee0000000200 */
[----:B------:R-:W-:Y:S01]  /*11ed0*/  HMMA.16816.F32 R128, R168, R202, RZ ;  /* 0x000000caa880723c */ /* 0x000fe200000018ff */
[----:B------:R-:W1:Y:S07]  /*11ee0*/  LDSM.16.M88.4 R168, [R210] ;  /* 0x00000000d2a8783b */ /* 0x000e6e0000000200 */
[-C--:B----4-:R-:W-:Y:S08]  /*11ef0*/  HMMA.16816.F32 R4, R180, R184.reuse, R4 ;  /* 0x000000b8b404723c */ /* 0x090ff00000001804 */
[C---:B-----5:R-:W-:Y:S08]  /*11f00*/  HMMA.16816.F32 R8, R188.reuse, R184, R8 ;  /* 0x000000b8bc08723c */ /* 0x060ff00000001808 */
[-C--:B------:R-:W-:Y:S08]  /*11f10*/  HMMA.16816.F32 R12, R188, R186.reuse, R12 ;  /* 0x000000babc0c723c */ /* 0x080ff0000000180c */
[C---:B------:R-:W-:Y:S01]  /*11f20*/  HMMA.16816.F32 R16, R180.reuse, R186, R16 ;  /* 0x000000bab410723c */ /* 0x040fe20000001810 */
[----:B------:R-:W4:Y:S01]  /*11f30*/  LDSM.16.M88.4 R184, [R208] ;  /* 0x00000000d0b8783b */ /* 0x000f220000000200 */
[----:B------:R-:W-:Y:S06]  /*11f40*/  DEPBAR.LE SB0, 0x0 ;  /* 0x000080000000791a */ /* 0x000fec0000000000 */
[-C--:B--2---:R-:W-:Y:S01]  /*11f50*/  HMMA.16816.F32 R20, R180, R172.reuse, R20 ;  /* 0x000000acb414723c */ /* 0x084fe20000001814 */
        /* <DEDUP_REMOVED lines=8> */
[-C--:B---3--:R-:W-:Y:S08]  /*11fe0*/  HMMA.16816.F32 R52, R180, R196.reuse, R52 ;  /* 0x000000c4b434723c */ /* 0x088ff00000001834 */
        /* <DEDUP_REMOVED lines=20> */
.L_x_747:
[----:B------:R-:W-:Y:S01]  /*12130*/  STL [R1+0x98], R241 ;  /* 0x000098f101007387 */ /* 0x000fe20000100800 */
[----:B------:R-:W-:Y:S01]  /*12140*/  IMAD.U32 R184, RZ, RZ, UR32 ;  /* 0x00000020ffb87e24 */ /* 0x000fe2000f8e00ff */
[----:B------:R-:W-:Y:S01]  /*12150*/  USHF.L.U32 UR5, UR32, 0x2, URZ ;  /* 0x0000000220057899 */ /* 0x000fe2000800063f */
[----:B-1----:R-:W-:Y:S01]  /*12160*/  IMAD.U32 R3, RZ, RZ, UR27 ;  /* 0x0000001bff037e24 */ /* 0x002fe2000f8e00ff */
[----:B------:R-:W-:Y:S01]  /*12170*/  STL [R1+0x94], R243 ;  /* 0x000094f301007387 */ /* 0x000fe20000100800 */
[----:B------:R-:W-:Y:S01]  /*12180*/  IMAD R184, R184, 0x80, R237 ;  /* 0x00000080b8b87824 */ /* 0x000fe200078e02ed */
[----:B------:R-:W-:Y:S02]  /*12190*/  UIADD3 UR4, UR5, 0x1, URZ ;  /* 0x0000000105047890 */ /* 0x000fe4000fffe03f */
[----:B------:R-:W-:Y:S01]  /*121a0*/  STL [R1+0x90], R242 ;  /* 0x000090f201007387 */ /* 0x000fe20000100800 */
[----:B------:R-:W-:Y:S01]  /*121b0*/  UISETP.GT.AND UP0, UPT, UR32, UR19, UPT ;  /* 0x000000132000728c */ /* 0x000fe2000bf04270 */
[C---:B------:R-:W-:Y:S01]  /*121c0*/  ISETP.GE.AND P0, PT, R184.reuse, R231, PT ;  /* 0x000000e7b800720c */ /* 0x040fe20003f06270 */
[----:B------:R-:W-:Y:S01]  /*121d0*/  UMOV UR23, UR32 ;  /* 0x0000002000177c82 */ /* 0x000fe20008000000 */
[C---:B------:R-:W-:Y:S01]  /*121e0*/  IADD3 R171, R184.reuse, 0x8, RZ ;  /* 0x00000008b8ab7810 */ /* 0x040fe20007ffe0ff */
[----:B------:R-:W-:Y:S01]  /*121f0*/  STL [R1+0x8c], R239 ;  /* 0x00008cef01007387 */ /* 0x000fe20000100800 */
[C---:B------:R-:W-:Y:S02]  /*12200*/  ISETP.GE.OR P0, PT, R184.reuse, R230, !P0 ;  /* 0x000000e6b800720c */ /* 0x040fe40004706670 */
[C---:B------:R-:W-:Y:S01]  /*12210*/  IADD3 R173, R184.reuse, 0x9, RZ ;  /* 0x00000009b8ad7810 */ /* 0x040fe20007ffe0ff */
[----:B------:R-:W-:Y:S01]  /*12220*/  STL [R1+0x88], R238 ;  /* 0x000088ee01007387 */ /* 0x000fe20000100800 */
[----:B------:R-:W-:Y:S02]  /*12230*/  ISETP.GE.AND P1, PT, R184, R233, PT ;  /* 0x000000e9b800720c */ /* 0x000fe40003f26270 */
[----:B------:R-:W-:Y:S01]  /*12240*/  FSEL R186, R6, -INF , !P0 ;  /* 0xff80000006ba7808 */ /* 0x000fe20004000000 */
[----:B------:R-:W-:Y:S01]  /*12250*/  STL [R1+0x84], R236 ;  /* 0x000084ec01007387 */ /* 0x000fe20000100800 */
[CC--:B------:R-:W-:Y:S02]  /*12260*/  ISETP.GE.AND P0, PT, R173.reuse, R231.reuse, PT ;  /* 0x000000e7ad00720c */ /* 0x0c0fe40003f06270 */
[C---:B------:R-:W-:Y:S01]  /*12270*/  ISETP.GE.OR P1, PT, R184.reuse, R232, !P1 ;  /* 0x000000e8b800720c */ /* 0x040fe20004f26670 */
[----:B------:R-:W-:Y:S01]  /*12280*/  STL [R1+0x80], R235 ;  /* 0x000080eb01007387 */ /* 0x000fe20000100800 */
[-C--:B------:R-:W-:Y:S02]  /*12290*/  ISETP.GE.OR P0, PT, R173, R230.reuse, !P0 ;  /* 0x000000e6ad00720c */ /* 0x080fe40004706670 */
[C---:B------:R-:W-:Y:S01]  /*122a0*/  IADD3 R175, R184.reuse, 0x10, RZ ;  /* 0x00000010b8af7810 */ /* 0x040fe20007ffe0ff */
[----:B------:R-:W-:Y:S01]  /*122b0*/  STL [R1+0x7c], R234 ;  /* 0x00007cea01007387 */ /* 0x000fe20000100800 */
[----:B------:R-:W-:Y:S02]  /*122c0*/  IADD3 R199, R184, 0x11, RZ ;  /* 0x00000011b8c77810 */ /* 0x000fe40007ffe0ff */
[----:B------:R-:W-:Y:S01]  /*122d0*/  FSEL R177, R4, -INF , !P1 ;  /* 0xff80000004b17808 */ /* 0x000fe20004800000 */
[----:B------:R-:W-:Y:S01]  /*122e0*/  STL [R1+0x78], R225 ;  /* 0x000078e101007387 */ /* 0x000fe20000100800 */
[-C--:B------:R-:W-:Y:S02]  /*122f0*/  ISETP.GE.AND P1, PT, R171, R231.reuse, PT ;  /* 0x000000e7ab00720c */ /* 0x080fe40003f26270 */
[----:B------:R-:W-:Y:S01]  /*12300*/  FSEL R192, R19, -INF , !P0 ;  /* 0xff80000013c07808 */ /* 0x000fe20004000000 */
[----:B------:R-:W-:Y:S01]  /*12310*/  STL [R1+0x74], R224 ;  /* 0x000074e001007387 */ /* 0x000fe20000100800 */
[----:B------:R-:W-:Y:S02]  /*12320*/  ISETP.GE.AND P0, PT, R199, R231, PT ;  /* 0x000000e7c700720c */ /* 0x000fe40003f06270 */
[-C--:B------:R-:W-:Y:S01]  /*12330*/  ISETP.GE.OR P1, PT, R171, R230.reuse, !P1 ;  /* 0x000000e6ab00720c */ /* 0x080fe20004f26670 */
[----:B------:R-:W-:Y:S01]  /*12340*/  STL [R1+0x70], R223 ;  /* 0x000070df01007387 */ /* 0x000fe20000100800 */
[C---:B------:R-:W-:Y:S02]  /*12350*/  IADD3 R197, R184.reuse, 0x18, RZ ;  /* 0x00000018b8c57810 */ /* 0x040fe40007ffe0ff */
[C---:B------:R-:W-:Y:S01]  /*12360*/  IADD3 R205, R184.reuse, 0x19, RZ ;  /* 0x00000019b8cd7810 */ /* 0x040fe20007ffe0ff */
[----:B------:R1:W-:Y:S01]  /*12370*/  STL [R1+0x6c], R222 ;  /* 0x00006cde01007387 */ /* 0x0003e20000100800 */
[----:B------:R-:W-:Y:S02]  /*12380*/  ISETP.GE.OR P0, PT, R199, R230, !P0 ;  /* 0x000000e6c700720c */ /* 0x000fe40004706670 */
        /* <DEDUP_REMOVED lines=9> */
[----:B------:R-:W-:Y:S04]  /*12420*/  IADD3 R193, R184, 0x40, RZ ;  /* 0x00000040b8c17810 */ /* 0x000fe80007ffe0ff */
[CC--:B------:R-:W-:Y:S01]  /*12430*/  ISETP.GE.AND P6, PT, R193.reuse, R233.reuse, PT ;  /* 0x000000e9c100720c */ /* 0x0c0fe20003fc6270 */
[----:B-1----:R-:W2:Y:S03]  /*12440*/  LDL.64 R222, [R1] ;  /* 0x0000000001de7983 */ /* 0x002ea60000100a00 */
[-C--:B------:R-:W-:Y:S03]  /*12450*/  ISETP.GE.OR P6, PT, R193, R232.reuse, !P6 ;  /* 0x000000e8c100720c */ /* 0x080fe600077c6670 */
[----:B------:R-:W-:Y:S01]  /*12460*/  STL [R1+0x68], R221 ;  /* 0x000068dd01007387 */ /* 0x000fe20000100800 */
[----:B------:R-:W-:Y:S03]  /*12470*/  FSEL R202, R68, -INF , !P6 ;  /* 0xff80000044ca7808 */ /* 0x000fe60007000000 */
        /* <DEDUP_REMOVED lines=11> */
[----:B------:R-:W-:Y:S01]  /*12530*/  STL [R1+0x9c], R233 ;  /* 0x00009ce901007387 */ /* 0x000fe20000100800 */
[--C-:B--2---:R-:W-:Y:S02]  /*12540*/  LOP3.LUT R0, R245, UR15, R222.reuse, 0x96, !PT ;  /* 0x0000000ff5007c12 */ /* 0x104fe4000f8e96de */
[----:B------:R-:W-:Y:S02]  /*12550*/  LOP3.LUT R3, R223, UR5, R3, 0x96, !PT ;  /* 0x00000005df037c12 */ /* 0x000fe4000f8e9603 */
[----:B------:R-:W-:Y:S01]  /*12560*/  LOP3.LUT R2, R249, UR15, R222, 0x96, !PT ;  /* 0x0000000ff9027c12 */ /* 0x000fe2000f8e96de */
[----:B-1----:R-:W-:Y:S01]  /*12570*/  IMAD.WIDE.U32 R212, R0, -0x326172a9, RZ ;  /* 0xcd9e8d5700d47825 */ /* 0x002fe200078e00ff */
[----:B------:R-:W-:Y:S03]  /*12580*/  IADD3 R0, R184, 0x1, RZ ;  /* 0x00000001b8007810 */ /* 0x000fe60007ffe0ff */
[----:B------:R-:W-:Y:S01]  /*12590*/  IMAD.WIDE.U32 R220, R2, -0x326172a9, RZ ;  /* 0xcd9e8d5702dc7825 */ /* 0x000fe200078e00ff */
[C---:B------:R-:W-:Y:S02]  /*125a0*/  ISETP.GE.AND P4, PT, R0.reuse, R233, PT ;  /* 0x000000e90000720c */ /* 0x040fe40003f86270 */
[C---:B------:R-:W-:Y:S01]  /*125b0*/  ISETP.GE.AND P2, PT, R0.reuse, R231, PT ;  /* 0x000000e70000720c */ /* 0x040fe20003f46270 */
[----:B------:R-:W-:Y:S01]  /*125c0*/  IMAD.WIDE.U32 R168, R3, -0x326172a9, RZ ;  /* 0xcd9e8d5703a87825 */ /* 0x000fe200078e00ff */
[C---:B------:R-:W-:Y:S02]  /*125d0*/  ISETP.GE.OR P4, PT, R0.reuse, R232, !P4 ;  /* 0x000000e80000720c */ /* 0x040fe40006786670 */
[C---:B------:R-:W-:Y:S02]  /*125e0*/  ISETP.GE.OR P2, PT, R0.reuse, R230, !P2 ;  /* 0x000000e60000720c */ /* 0x040fe40005746670 */
[----:B------:R-:W-:Y:S02]  /*125f0*/  FSEL R190, R5, -INF , !P4 ;  /* 0xff80000005be7808 */ /* 0x000fe40006000000 */
[C---:B------:R-:W-:Y:S02]  /*12600*/  ISETP.GE.AND P4, PT, R171.reuse, R233, PT ;  /* 0x000000e9ab00720c */ /* 0x040fe40003f86270 */
[C---:B------:R-:W-:Y:S02]  /*12610*/  ISETP.GE.AND P5, PT, R0.reuse, R229, PT ;  /* 0x000000e50000720c */ /* 0x040fe40003fa6270 */
[-C--:B------:R-:W-:Y:S02]  /*12620*/  ISETP.GE.OR P4, PT, R171, R232.reuse, !P4 ;  /* 0x000000e8ab00720c */ /* 0x080fe40006786670 */
[----:B------:R-:W-:Y:S02]  /*12630*/  ISETP.GE.AND P3, PT, R0, R227, PT ;  /* 0x000000e30000720c */ /* 0x000fe40003f66270 */
[----:B------:R-:W-:Y:S02]  /*12640*/  FSEL R182, R16, -INF , !P4 ;  /* 0xff80000010b67808 */ /* 0x000fe40006000000 */
[-C--:B------:R-:W-:Y:S02]  /*12650*/  ISETP.GE.AND P4, PT, R175, R233.reuse, PT ;  /* 0x000000e9af00720c */ /* 0x080fe40003f86270 */
[----:B------:R-:W-:Y:S02]  /*12660*/  FSEL R172, R7, -INF , !P2 ;  /* 0xff80000007ac7808 */ /* 0x000fe40005000000 */
[-C--:B------:R-:W-:Y:S02]  /*12670*/  ISETP.GE.AND P2, PT, R173, R233.reuse, PT ;  /* 0x000000e9ad00720c */ /* 0x080fe40003f46270 */
[----:B------:R-:W-:Y:S02]  /*12680*/  ISETP.GE.OR P4, PT, R175, R232, !P4 ;  /* 0x000000e8af00720c */ /* 0x000fe40006786670 */
[--C-:B------:R-:W-:Y:S02]  /*12690*/  LOP3.LUT R181, R221, UR14, R168.reuse, 0x96, !PT ;  /* 0x0000000eddb57c12 */ /* 0x100fe4000f8e96a8 */
[----:B------:R-:W-:Y:S02]  /*126a0*/  LOP3.LUT R3, R213, UR14, R168, 0x96, !PT ;  /* 0x0000000ed5037c12 */ /* 0x000fe4000f8e96a8 */
[C---:B------:R-:W-:Y:S02]  /*126b0*/  ISETP.GE.OR P5, PT, R0.reuse, R228, !P5 ;  /* 0x000000e40000720c */ /* 0x040fe40006fa6670 */
[----:B------:R-:W-:Y:S02]  /*126c0*/  ISETP.GE.OR P3, PT, R0, R226, !P3 ;  /* 0x000000e20000720c */ /* 0x000fe40005f66670 */
[-C--:B------:R-:W-:Y:S02]  /*126d0*/  ISETP.GE.OR P2, PT, R173, R232.reuse, !P2 ;  /* 0x000000e8ad00720c */ /* 0x080fe40005746670 */
[----:B------:R-:W-:Y:S02]  /*126e0*/  FSEL R0, R18, -INF , !P1 ;  /* 0xff80000012007808 */ /* 0x000fe40004800000 */
[----:B------:R-:W-:Y:S02]  /*126f0*/  FSEL R168, R20, -INF , !P4 ;  /* 0xff80000014a87808 */ /* 0x000fe40006000000 */
[----:B------:R-:W-:Y:S02]  /*12700*/  FSEL R18, R23, -INF , !P0 ;  /* 0xff80000017127808 */ /* 0x000fe40004000000 */
[----:B------:R-:W-:Y:S02]  /*12710*/  ISETP.GE.AND P4, PT, R197, R233, PT ;  /* 0x000000e9c500720c */ /* 0x000fe40003f86270 */
[----:B------:R-:W-:Y:S02]  /*12720*/  ISETP.GE.AND P0, PT, R205, R231, PT ;  /* 0x000000e7cd00720c */ /* 0x000fe40003f06270 */
[----:B------:R-:W-:Y:S02]  /*12730*/  FSEL R2, R17, -INF , !P2 ;  /* 0xff80000011027808 */ /* 0x000fe40005000000 */
[----:B------:R-:W-:Y:S02]  /*12740*/  ISETP.GE.AND P2, PT, R199, R233, PT ;  /* 0x000000e9c700720c */ /* 0x000fe40003f46270 */
[----:B------:R-:W-:Y:S02]  /*12750*/  ISETP.GE.AND P1, PT, R175, R231, PT ;  /* 0x000000e7af00720c */ /* 0x000fe40003f26270 */
[----:B------:R-:W-:Y:S02]  /*12760*/  ISETP.GE.OR P4, PT, R197, R232, !P4 ;  /* 0x000000e8c500720c */ /* 0x000fe40006786670 */
[----:B------:R-:W-:Y:S02]  /*12770*/  ISETP.GE.OR P0, PT, R205, R230, !P0 ;  /* 0x000000e6cd00720c */ /* 0x000fe40004706670 */
[----:B------:R-:W-:Y:S02]  /*12780*/  ISETP.GE.OR P2, PT, R199, R232, !P2 ;  /* 0x000000e8c700720c */ /* 0x000fe40005746670 */
[----:B------:R-:W-:Y:S02]  /*12790*/  ISETP.GE.OR P1, PT, R175, R230, !P1 ;  /* 0x000000e6af00720c */ /* 0x000fe40004f26670 */
[----:B------:R-:W-:Y:S02]  /*127a0*/  FSEL R176, R32, -INF , !P4 ;  /* 0xff80000020b07808 */ /* 0x000fe40006000000 */
[----:B------:R-:W-:Y:S02]  /*127b0*/  FSEL R178, R35, -INF , !P0 ;  /* 0xff80000023b27808 */ /* 0x000fe40004000000 */
[----:B------:R-:W-:Y:S02]  /*127c0*/  ISETP.GE.AND P4, PT, R207, R233, PT ;  /* 0x000000e9cf00720c */ /* 0x000fe40003f86270 */
[----:B------:R-:W-:Y:S02]  /*127d0*/  ISETP.GE.AND P0, PT, R203, R231, PT ;  /* 0x000000e7cb00720c */ /* 0x000fe40003f06270 */
[----:B------:R-:W-:Y:S02]  /*127e0*/  FSEL R170, R21, -INF , !P2 ;  /* 0xff80000015aa7808 */ /* 0x000fe40005000000 */
        /* <DEDUP_REMOVED lines=38> */
[-C--:B------:R-:W-:Y:S02]  /*12a50*/  ISETP.GE.AND P1, PT, R195, R231.reuse, PT ;  /* 0x000000e7c300720c */ /* 0x080fe40003f26270 */
[----:B------:R-:W-:Y:S02]  /*12a60*/  ISETP.GE.OR P4, PT, R187, R232, !P4 ;  /* 0x000000e8bb00720c */ /* 0x000fe40006786670 */
[----:B------:R-:W-:Y:S02]  /*12a70*/  ISETP.GE.OR P0, PT, R19, R230, !P0 ;  /* 0x000000e61300720c */ /* 0x000fe40004706670 */
[----:B------:R-:W-:Y:S02]  /*12a80*/  ISETP.GE.OR P2, PT, R189, R232, !P2 ;  /* 0x000000e8bd00720c */ /* 0x000fe40005746670 */
[-C--:B------:R-:W-:Y:S02]  /*12a90*/  ISETP.GE.OR P1, PT, R195, R230.reuse, !P1 ;  /* 0x000000e6c300720c */ /* 0x080fe40004f26670 */
[----:B------:R-:W-:Y:S02]  /*12aa0*/  FSEL R206, R64, -INF , !P4 ;  /* 0xff80000040ce7808 */ /* 0x000fe40006000000 */
[----:B------:R-:W-:Y:S02]  /*12ab0*/  FSEL R64, R67, -INF , !P0 ;  /* 0xff80000043407808 */ /* 0x000fe40004000000 */
[----:B------:R-:W-:Y:S02]  /*12ac0*/  ISETP.GE.AND P0, PT, R185, R231, PT ;  /* 0x000000e7b900720c */ /* 0x000fe40003f06270 */
[----:B------:R-:W-:Y:S02]  /*12ad0*/  FSEL R194, R53, -INF , !P2 ;  /* 0xff80000035c27808 */ /* 0x000fe40005000000 */
[----:B------:R-:W-:Y:S02]  /*12ae0*/  FSEL R54, R54, -INF , !P1 ;  /* 0xff80000036367808 */ /* 0x000fe40004800000 */
[----:B------:R-:W-:Y:S02]  /*12af0*/  ISETP.GE.AND P2, PT, R19, R233, PT ;  /* 0x000000e91300720c */ /* 0x000fe40003f46270 */
[-C--:B------:R-:W-:Y:S02]  /*12b00*/  ISETP.GE.AND P1, PT, R187, R231.reuse, PT ;  /* 0x000000e7bb00720c */ /* 0x080fe40003f26270 */
[----:B------:R-:W-:Y:S02]  /*12b10*/  IADD3 R67, R184, 0x48, RZ ;  /* 0x00000048b8437810 */ /* 0x000fe40007ffe0ff */
[----:B------:R-:W-:Y:S02]  /*12b20*/  ISETP.GE.OR P0, PT, R185, R230, !P0 ;  /* 0x000000e6b900720c */ /* 0x000fe40004706670 */
[----:B------:R-:W-:Y:S02]  /*12b30*/  ISETP.GE.OR P2, PT, R19, R232, !P2 ;  /* 0x000000e81300720c */ /* 0x000fe40005746670 */
[-C--:B------:R-:W-:Y:S02]  /*12b40*/  ISETP.GE.OR P1, PT, R187, R230.reuse, !P1 ;  /* 0x000000e6bb00720c */ /* 0x080fe40004f26670 */
[----:B------:R-:W-:Y:S02]  /*12b50*/  FSEL R52, R71, -INF , !P0 ;  /* 0xff80000047347808 */ /* 0x000fe40004000000 */
[----:B------:R-:W-:Y:S02]  /*12b60*/  ISETP.GE.AND P0, PT, R67, R231, PT ;  /* 0x000000e74300720c */ /* 0x000fe40003f06270 */
[----:B------:R-:W-:Y:S02]  /*12b70*/  FSEL R204, R65, -INF , !P2 ;  /* 0xff80000041cc7808 */ /* 0x000fe40005000000 */
[----:B------:R-:W-:Y:S02]  /*12b80*/  FSEL R66, R66, -INF , !P1 ;  /* 0xff80000042427808 */ /* 0x000fe40004800000 */
[----:B------:R-:W-:Y:S02]  /*12b90*/  ISETP.GE.AND P2, PT, R185, R233, PT ;  /* 0x000000e9b900720c */ /* 0x000fe40003f46270 */
[----:B------:R-:W-:Y:S02]  /*12ba0*/  ISETP.GE.AND P1, PT, R193, R231, PT ;  /* 0x000000e7c100720c */ /* 0x000fe40003f26270 */
[----:B------:R-:W-:Y:S02]  /*12bb0*/  ISETP.GE.OR P0, PT, R67, R230, !P0 ;  /* 0x000000e64300720c */ /* 0x000fe40004706670 */
[----:B------:R-:W-:Y:S02]  /*12bc0*/  IADD3 R17, R184, 0x49, RZ ;  /* 0x00000049b8117810 */ /* 0x000fe40007ffe0ff */
[----:B------:R-:W-:Y:S02]  /*12bd0*/  ISETP.GE.OR P2, PT, R185, R232, !P2 ;  /* 0x000000e8b900720c */ /* 0x000fe40005746670 */
[----:B------:R-:W-:Y:S02]  /*12be0*/  ISETP.GE.OR P1, PT, R193, R230, !P1 ;  /* 0x000000e6c100720c */ /* 0x000fe40004f26670 */
[----:B------:R-:W-:Y:S02]  /*12bf0*/  FSEL R82, R82, -INF , !P0 ;  /* 0xff80000052527808 */ /* 0x000fe40004000000 */
[----:B------:R-:W-:Y:S02]  /*12c00*/  ISETP.GE.AND P0, PT, R184, R227, PT ;  /* 0x000000e3b800720c */ /* 0x000fe40003f06270 */
[-C--:B------:R-:W-:Y:S02]  /*12c10*/  ISETP.GE.AND P4, PT, R67, R233.reuse, PT ;  /* 0x000000e94300720c */ /* 0x080fe40003f86270 */
[----:B------:R-:W-:Y:S02]  /*12c20*/  FSEL R200, R69, -INF , !P2 ;  /* 0xff80000045c87808 */ /* 0x000fe40005000000 */
[----:B------:R-:W-:Y:S02]  /*12c30*/  FSEL R70, R70, -INF , !P1 ;  /* 0xff80000046467808 */ /* 0x000fe40004800000 */
[-C--:B------:R-:W-:Y:S02]  /*12c40*/  ISETP.GE.AND P1, PT, R17, R233.reuse, PT ;  /* 0x000000e91100720c */ /* 0x080fe40003f26270 */
[C---:B------:R-:W-:Y:S02]  /*12c50*/  ISETP.GE.OR P0, PT, R184.reuse, R226, !P0 ;  /* 0x000000e2b800720c */ /* 0x040fe40004706670 */
[----:B------:R-:W-:Y:S02]  /*12c60*/  IADD3 R69, R184, 0x50, RZ ;  /* 0x00000050b8457810 */ /* 0x000fe40007ffe0ff */
[-C--:B------:R-:W-:Y:S02]  /*12c70*/  ISETP.GE.OR P4, PT, R67, R232.reuse, !P4 ;  /* 0x000000e84300720c */ /* 0x080fe40006786670 */
[-C--:B------:R-:W-:Y:S02]  /*12c80*/  ISETP.GE.OR P1, PT, R17, R232.reuse, !P1 ;  /* 0x000000e81100720c */ /* 0x080fe40004f26670 */
[----:B------:R-:W-:Y:S02]  /*12c90*/  FSEL R37, R10, -INF , !P0 ;  /* 0xff8000000a257808 */ /* 0x000fe40004000000 */
[----:B------:R-:W-:Y:S02]  /*12ca0*/  ISETP.GE.AND P0, PT, R69, R233, PT ;  /* 0x000000e94500720c */ /* 0x000fe40003f06270 */
[C---:B------:R-:W-:Y:S02]  /*12cb0*/  LOP3.LUT R183, R169.reuse, UR16, R250, 0x96, !PT ;  /* 0x00000010a9b77c12 */ /* 0x040fe4000f8e96fa */
[----:B------:R-:W-:Y:S02]  /*12cc0*/  LOP3.LUT R179, R169, UR16, R246, 0x96, !PT ;  /* 0x00000010a9b37c12 */ /* 0x000fe4000f8e96f6 */
[-C--:B------:R-:W-:Y:S02]  /*12cd0*/  ISETP.GE.AND P2, PT, R184, R229.reuse, PT ;  /* 0x000000e5b800720c */ /* 0x080fe40003f46270 */
[----:B------:R-:W-:Y:S02]  /*12ce0*/  FSEL R169, R80, -INF , !P4 ;  /* 0xff80000050a97808 */ /* 0x000fe40006000000 */
[----:B------:R-:W-:Y:S02]  /*12cf0*/  ISETP.GE.AND P4, PT, R171, R229, PT ;  /* 0x000000e5ab00720c */ /* 0x000fe40003f86270 */
[----:B------:R-:W-:Y:S02]  /*12d00*/  FSEL R39, R81, -INF , !P1 ;  /* 0xff80000051277808 */ /* 0x000fe40004800000 */
[-C--:B------:R-:W-:Y:S02]  /*12d10*/  ISETP.GE.AND P1, PT, R171, R227.reuse, PT ;  /* 0x000000e3ab00720c */ /* 0x080fe40003f26270 */
[----:B------:R-:W-:Y:S02]  /*12d20*/  ISETP.GE.OR P0, PT, R69, R232, !P0 ;  /* 0x000000e84500720c */ /* 0x000fe40004706670 */
[C---:B------:R-:W-:Y:S02]  /*12d30*/  ISETP.GE.OR P4, PT, R171.reuse, R228, !P4 ;  /* 0x000000e4ab00720c */ /* 0x040fe40006786670 */
[----:B------:R-:W-:Y:S02]  /*12d40*/  ISETP.GE.OR P1, PT, R171, R226, !P1 ;  /* 0x000000e2ab00720c */ /* 0x000fe40004f26670 */
[C---:B------:R-:W-:Y:S02]  /*12d50*/  ISETP.GE.OR P2, PT, R184.reuse, R228, !P2 ;  /* 0x000000e4b800720c */ /* 0x040fe40005746670 */
[----:B------:R-:W-:Y:S02]  /*12d60*/  IADD3 R33, R184, 0x51, RZ ;  /* 0x00000051b8217810 */ /* 0x000fe40007ffe0ff */
        /* <DEDUP_REMOVED lines=12> */
[----:B------:R-:W-:Y:S02]  /*12e30*/  FSEL R85, R85, -INF , !P5 ;  /* 0xff80000055557808 */ /* 0x000fe40006800000 */
[C---:B------:R-:W-:Y:S02]  /*12e40*/  ISETP.GE.AND P5, PT, R175.reuse, R229, PT ;  /* 0x000000e5af00720c */ /* 0x040fe40003fa6270 */
[----:B------:R-:W-:Y:S02]  /*12e50*/  FSEL R86, R86, -INF , !P2 ;  /* 0xff80000056567808 */ /* 0x000fe40005000000 */
[----:B------:R-:W-:Y:S02]  /*12e60*/  ISETP.GE.AND P2, PT, R175, R227, PT ;  /* 0x000000e3af00720c */ /* 0x000fe40003f46270 */
[----:B------:R-:W-:Y:S02]  /*12e70*/  ISETP.GE.OR P0, PT, R71, R232, !P0 ;  /* 0x000000e84700720c */ /* 0x000fe40004706670 */
[----:B------:R-:W-:Y:S02]  /*12e80*/  ISETP.GE.AND P6, PT, R17, R231, PT ;  /* 0x000000e71100720c */ /* 0x000fe40003fc6270 */
[C---:B------:R-:W-:Y:S02]  /*12e90*/  ISETP.GE.OR P5, PT, R175.reuse, R228, !P5 ;  /* 0x000000e4af00720c */ /* 0x040fe40006fa6670 */
[----:B------:R-:W-:Y:S02]  /*12ea0*/  ISETP.GE.OR P2, PT, R175, R226, !P2 ;  /* 0x000000e2af00720c */ /* 0x000fe40005746670 */
[----:B------:R-:W-:Y:S02]  /*12eb0*/  FSEL R175, R96, -INF , !P0 ;  /* 0xff80000060af7808 */ /* 0x000fe40004000000 */
[----:B------:R-:W-:Y:S02]  /*12ec0*/  ISETP.GE.AND P0, PT, R199, R227, PT ;  /* 0x000000e3c700720c */ /* 0x000fe40003f06270 */
[----:B------:R-:W-:Y:S02]  /*12ed0*/  ISETP.GE.OR P6, PT, R17, R230, !P6 ;  /* 0x000000e61100720c */ /* 0x000fe400077c6670 */
[----:B------:R-:W-:Y:S02]  /*12ee0*/  FSEL R21, R11, -INF , !P3 ;  /* 0xff8000000b157808 */ /* 0x000fe40005800000 */
[----:B------:R-:W-:Y:S02]  /*12ef0*/  ISETP.GE.AND P3, PT, R173, R229, PT ;  /* 0x000000e5ad00720c */ /* 0x000fe40003f66270 */
[----:B------:R-:W-:Y:S02]  /*12f00*/  ISETP.GE.OR P0, PT, R199, R226, !P0 ;  /* 0x000000e2c700720c */ /* 0x000fe40004706670 */
[C---:B------:R-:W-:Y:S02]  /*12f10*/  IADD3 R15, R184.reuse, 0x60, RZ ;  /* 0x00000060b80f7810 */ /* 0x040fe40007ffe0ff */
[----:B------:R-:W-:Y:S02]  /*12f20*/  FSEL R68, R83, -INF , !P6 ;  /* 0xff80000053447808 */ /* 0x000fe40007000000 */
[----:B------:R-:W-:Y:S02]  /*12f30*/  ISETP.GE.OR P3, PT, R173, R228, !P3 ;  /* 0x000000e4ad00720c */ /* 0x000fe40005f66670 */
[----:B------:R-:W-:Y:S02]  /*12f40*/  FSEL R83, R27, -INF , !P0 ;  /* 0xff8000001b537808 */ /* 0x000fe40004000000 */
[----:B------:R-:W-:Y:S02]  /*12f50*/  ISETP.GE.AND P0, PT, R15, R233, PT ;  /* 0x000000e90f00720c */ /* 0x000fe40003f06270 */
[----:B------:R-:W-:Y:S02]  /*12f60*/  IADD3 R9, R184, 0x59, RZ ;  /* 0x00000059b8097810 */ /* 0x000fe40007ffe0ff */
[----:B------:R-:W-:Y:S02]  /*12f70*/  FSEL R10, R13, -INF , !P3 ;  /* 0xff8000000d0a7808 */ /* 0x000fe40005800000 */
[----:B------:R-:W-:Y:S02]  /*12f80*/  ISETP.GE.AND P3, PT, R199, R229, PT ;  /* 0x000000e5c700720c */ /* 0x000fe40003f66270 */
[----:B------:R-:W-:Y:S02]  /*12f90*/  ISETP.GE.OR P0, PT, R15, R232, !P0 ;  /* 0x000000e80f00720c */ /* 0x000fe40004706670 */
[----:B------:R-:W-:Y:S02]  /*12fa0*/  FSEL R65, R12, -INF , !P4 ;  /* 0xff8000000c417808 */ /* 0x000fe40006000000 */
[----:B------:R-:W-:Y:S02]  /*12fb0*/  FSEL R11, R14, -INF , !P1 ;  /* 0xff8000000e0b7808 */ /* 0x000fe40004800000 */
[----:B------:R-:W-:Y:S02]  /*12fc0*/  ISETP.GE.AND P4, PT, R9, R233, PT ;  /* 0x000000e90900720c */ /* 0x000fe40003f86270 */
[----:B------:R-:W-:Y:S02]  /*12fd0*/  ISETP.GE.AND P1, PT, R71, R231, PT ;  /* 0x000000e74700720c */ /* 0x000fe40003f26270 */
[----:B------:R-:W-:Y:S02]  /*12fe0*/  ISETP.GE.OR P3, PT, R199, R228, !P3 ;  /* 0x000000e4c700720c */ /* 0x000fe40005f66670 */
[----:B------:R-:W-:Y:S02]  /*12ff0*/  IADD3 R14, R184, 0x61, RZ ;  /* 0x00000061b80e7810 */ /* 0x000fe40007ffe0ff */
        /* <DEDUP_REMOVED lines=10> */
[----:B------:R-:W-:Y:S02]  /*130a0*/  IADD3 R27, R184, 0x68, RZ ;  /* 0x00000068b81b7810 */ /* 0x000fe40007ffe0ff */
[----:B------:R-:W-:Y:S02]  /*130b0*/  ISETP.GE.OR P6, PT, R33, R230, !P6 ;  /* 0x000000e62100720c */ /* 0x000fe400077c6670 */
[----:B------:R-:W-:Y:S02]  /*130c0*/  FSEL R173, R97, -INF , !P4 ;  /* 0xff80000061ad7808 */ /* 0x000fe40006000000 */
[C---:B------:R-:W-:Y:S02]  /*130d0*/  ISETP.GE.AND P4, PT, R197.reuse, R229, PT ;  /* 0x000000e5c500720c */ /* 0x040fe40003f86270 */
[----:B------:R-:W-:Y:S02]  /*130e0*/  FSEL R98, R98, -INF , !P1 ;  /* 0xff80000062627808 */ /* 0x000fe40004800000 */
[----:B------:R-:W-:Y:S02]  /*130f0*/  ISETP.GE.AND P1, PT, R197, R227, PT ;  /* 0x000000e3c500720c */ /* 0x000fe40003f26270 */
[----:B------:R-:W-:Y:S02]  /*13100*/  ISETP.GE.OR P5, PT, R14, R232, !P5 ;  /* 0x000000e80e00720c */ /* 0x000fe40006fa6670 */
[----:B------:R-:W-:Y:S02]  /*13110*/  ISETP.GE.OR P2, PT, R15, R230, !P2 ;  /* 0x000000e60f00720c */ /* 0x000fe40005746670 */
[----:B------:R-:W-:Y:S02]  /*13120*/  FSEL R31, R31, -INF , !P0 ;  /* 0xff8000001f1f7808 */ /* 0x000fe40004000000 */
[----:B------:R-:W-:Y:S02]  /*13130*/  ISETP.GE.AND P0, PT, R27, R233, PT ;  /* 0x000000e91b00720c */ /* 0x000fe40003f06270 */
[----:B------:R-:W-:Y:S02]  /*13140*/  FSEL R80, R87, -INF , !P6 ;  /* 0xff80000057507808 */ /* 0x000fe40007000000 */
[----:B------:R-:W-:Y:S02]  /*13150*/  ISETP.GE.AND P6, PT, R9, R231, PT ;  /* 0x000000e70900720c */ /* 0x000fe40003fc6270 */
[C---:B------:R-:W-:Y:S02]  /*13160*/  ISETP.GE.OR P4, PT, R197.reuse, R228, !P4 ;  /* 0x000000e4c500720c */ /* 0x040fe40006786670 */
[----:B------:R-:W-:Y:S02]  /*13170*/  ISETP.GE.OR P1, PT, R197, R226, !P1 ;  /* 0x000000e2c500720c */ /* 0x000fe40004f26670 */
[----:B------:R-:W-:Y:S02]  /*13180*/  FSEL R197, R101, -INF , !P5 ;  /* 0xff80000065c57808 */ /* 0x000fe40006800000 */
[C---:B------:R-:W-:Y:S02]  /*13190*/  ISETP.GE.AND P5, PT, R207.reuse, R229, PT ;  /* 0x000000e5cf00720c */ /* 0x040fe40003fa6270 */
[----:B------:R-:W-:Y:S02]  /*131a0*/  FSEL R102, R102, -INF , !P2 ;  /* 0xff80000066667808 */ /* 0x000fe40005000000 */
[-C--:B------:R-:W-:Y:S02]  /*131b0*/  ISETP.GE.AND P2, PT, R207, R227.reuse, PT ;  /* 0x000000e3cf00720c */ /* 0x080fe40003f46270 */
[----:B------:R-:W-:Y:S02]  /*131c0*/  ISETP.GE.OR P0, PT, R27, R232, !P0 ;  /* 0x000000e81b00720c */ /* 0x000fe40004706670 */
[----:B------:R-:W-:Y:S02]  /*131d0*/  ISETP.GE.OR P6, PT, R9, R230, !P6 ;  /* 0x000000e60900720c */ /* 0x000fe400077c6670 */
[C---:B------:R-:W-:Y:S02]  /*131e0*/  ISETP.GE.OR P5, PT, R207.reuse, R228, !P5 ;  /* 0x000000e4cf00720c */ /* 0x040fe40006fa6670 */
[-C--:B------:R-:W-:Y:S02]  /*131f0*/  ISETP.GE.OR P2, PT, R207, R226.reuse, !P2 ;  /* 0x000000e2cf00720c */ /* 0x080fe40005746670 */
[----:B------:R-:W-:Y:S02]  /*13200*/  FSEL R207, R112, -INF , !P0 ;  /* 0xff80000070cf7808 */ /* 0x000fe40004000000 */
[----:B------:R-:W-:Y:S02]  /*13210*/  ISETP.GE.AND P0, PT, R203, R227, PT ;  /* 0x000000e3cb00720c */ /* 0x000fe40003f06270 */
[----:B------:R-:W-:Y:S02]  /*13220*/  FSEL R84, R99, -INF , !P6 ;  /* 0xff80000063547808 */ /* 0x000fe40007000000 */
[----:B------:R-:W-:Y:S02]  /*13230*/  FSEL R23, R25, -INF , !P3 ;  /* 0xff80000019177808 */ /* 0x000fe40005800000 */
[----:B------:R-:W-:Y:S02]  /*13240*/  ISETP.GE.AND P6, PT, R14, R231, PT ;  /* 0x000000e70e00720c */ /* 0x000fe40003fc6270 */
[----:B------:R-:W-:Y:S02]  /*13250*/  ISETP.GE.AND P3, PT, R205, R229, PT ;  /* 0x000000e5cd00720c */ /* 0x000fe40003f66270 */
[----:B------:R-:W-:Y:S02]  /*13260*/  FSEL R30, R30, -INF , !P1 ;  /* 0xff8000001e1e7808 */ /* 0x000fe40004800000 */
[----:B------:R-:W-:Y:S02]  /*13270*/  ISETP.GE.AND P1, PT, R27, R231, PT ;  /* 0x000000e71b00720c */ /* 0x000fe40003f26270 */
[----:B------:R-:W-:Y:S02]  /*13280*/  ISETP.GE.OR P0, PT, R203, R226, !P0 ;  /* 0x000000e2cb00720c */ /* 0x000fe40004706670 */
[----:B------:R-:W-:Y:S02]  /*13290*/  IADD3 R96, R184, 0x70, RZ ;  /* 0x00000070b8607810 */ /* 0x000fe40007ffe0ff */
[----:B------:R-:W-:Y:S02]  /*132a0*/  ISETP.GE.OR P6, PT, R14, R230, !P6 ;  /* 0x000000e60e00720c */ /* 0x000fe400077c6670 */
[----:B------:R-:W-:Y:S02]  /*132b0*/  ISETP.GE.OR P3, PT, R205, R228, !P3 ;  /* 0x000000e4cd00720c */ /* 0x000fe40005f66670 */
[----:B------:R-:W-:Y:S02]  /*132c0*/  IADD3 R24, R184, 0x69, RZ ;  /* 0x00000069b8187810 */ /* 0x000fe40007ffe0ff */
[----:B------:R-:W-:Y:S02]  /*132d0*/  FSEL R87, R28, -INF , !P4 ;  /* 0xff8000001c577808 */ /* 0x000fe40006000000 */
[----:B------:R-:W-:Y:S02]  /*132e0*/  ISETP.GE.AND P4, PT, R203, R229, PT ;  /* 0x000000e5cb00720c */ /* 0x000fe40003f86270 */
        /* <DEDUP_REMOVED lines=11> */
[-C--:B------:R-:W-:Y:S02]  /*133a0*/  ISETP.GE.OR P0, PT, R96, R232.reuse, !P0 ;  /* 0x000000e86000720c */ /* 0x080fe40004706670 */
[C---:B------:R-:W-:Y:S02]  /*133b0*/  ISETP.GE.OR P3, PT, R24.reuse, R232, !P3 ;  /* 0x000000e81800720c */ /* 0x040fe40005f66670 */
[----:B------:R-:W-:Y:S02]  /*133c0*/  ISETP.GE.OR P6, PT, R24, R230, !P6 ;  /* 0x000000e61800720c */ /* 0x000fe400077c6670 */
[----:B------:R-:W-:Y:S02]  /*133d0*/  ISETP.GE.OR P1, PT, R201, R226, !P1 ;  /* 0x000000e2c900720c */ /* 0x000fe40004f26670 */
[----:B------:R-:W-:Y:S02]  /*133e0*/  FSEL R40, R40, -INF , !P5 ;  /* 0xff80000028287808 */ /* 0x000fe40006800000 */
[----:B------:R-:W-:Y:S02]  /*133f0*/  FSEL R112, R41, -INF , !P4 ;  /* 0xff80000029707808 */ /* 0x000fe40006000000 */
[-C--:B------:R-:W-:Y:S02]  /*13400*/  ISETP.GE.AND P4, PT, R96, R231.reuse, PT ;  /* 0x000000e76000720c */ /* 0x080fe40003f86270 */
[----:B------:R-:W-:Y:S02]  /*13410*/  ISETP.GE.AND P5, PT, R29, R231, PT ;  /* 0x000000e71d00720c */ /* 0x000fe40003fa6270 */
[----:B------:R-:W-:Y:S02]  /*13420*/  FSEL R242, R116, -INF , !P0 ;  /* 0xff80000074f27808 */ /* 0x000fe40004000000 */
[----:B------:R-:W-:Y:S02]  /*13430*/  ISETP.GE.AND P0, PT, R191, R227, PT ;  /* 0x000000e3bf00720c */ /* 0x000fe40003f06270 */
[C---:B------:R-:W-:Y:S02]  /*13440*/  IADD3 R99, R184.reuse, 0x78, RZ ;  /* 0x00000078b8637810 */ /* 0x040fe40007ffe0ff */
[----:B------:R-:W-:Y:S02]  /*13450*/  IADD3 R184, R184, 0x79, RZ ;  /* 0x00000079b8b87810 */ /* 0x000fe40007ffe0ff */
[----:B------:R-:W-:Y:S02]  /*13460*/  FSEL R205, R113, -INF , !P3 ;  /* 0xff80000071cd7808 */ /* 0x000fe40005800000 */
[----:B------:R-:W-:Y:S02]  /*13470*/  ISETP.GE.AND P3, PT, R201, R229, PT ;  /* 0x000000e5c900720c */ /* 0x000fe40003f66270 */
[----:B------:R-:W-:Y:S02]  /*13480*/  FSEL R114, R115, -INF , !P6 ;  /* 0xff80000073727808 */ /* 0x000fe40007000000 */
[----:B------:R-:W-:Y:S02]  /*13490*/  FSEL R42, R42, -INF , !P2 ;  /* 0xff8000002a2a7808 */ /* 0x000fe40005000000 */
[----:B------:R-:W-:Y:S02]  /*134a0*/  ISETP.GE.AND P6, PT, R29, R233, PT ;  /* 0x000000e91d00720c */ /* 0x000fe40003fc6270 */
[----:B------:R-:W-:Y:S02]  /*134b0*/  ISETP.GE.AND P2, PT, R191, R229, PT ;  /* 0x000000e5bf00720c */ /* 0x000fe40003f46270 */
[-C--:B------:R-:W-:Y:S02]  /*134c0*/  ISETP.GE.OR P4, PT, R96, R230.reuse, !P4 ;  /* 0x000000e66000720c */ /* 0x080fe40006786670 */
[----:B------:R-:W-:Y:S02]  /*134d0*/  ISETP.GE.OR P5, PT, R29, R230, !P5 ;  /* 0x000000e61d00720c */ /* 0x000fe40006fa6670 */
[----:B------:R-:W-:Y:S02]  /*134e0*/  ISETP.GE.OR P0, PT, R191, R226, !P0 ;  /* 0x000000e2bf00720c */ /* 0x000fe40004706670 */
[----:B------:R-:W-:Y:S02]  /*134f0*/  FSEL R12, R46, -INF , !P1 ;  /* 0xff8000002e0c7808 */ /* 0x000fe40004800000 */
[-C--:B------:R-:W-:Y:S02]  /*13500*/  ISETP.GE.AND P1, PT, R184, R233.reuse, PT ;  /* 0x000000e9b800720c */ /* 0x080fe40003f26270 */
[----:B------:R-:W-:Y:S02]  /*13510*/  ISETP.GE.OR P3, PT, R201, R228, !P3 ;  /* 0x000000e4c900720c */ /* 0x000fe40005f66670 */
[----:B------:R-:W-:Y:S02]  /*13520*/  ISETP.GE.OR P6, PT, R29, R232, !P6 ;  /* 0x000000e81d00720c */ /* 0x000fe400077c6670 */
[----:B------:R-:W-:Y:S02]  /*13530*/  FSEL R51, R118, -INF , !P4 ;  /* 0xff80000076337808 */ /* 0x000fe40006000000 */
[----:B------:R-:W-:Y:S02]  /*13540*/  ISETP.GE.OR P2, PT, R191, R228, !P2 ;  /* 0x000000e4bf00720c */ /* 0x000fe40005746670 */
[----:B------:R-:W-:Y:S02]  /*13550*/  FSEL R118, R119, -INF , !P5 ;  /* 0xff80000077767808 */ /* 0x000fe40006800000 */
[----:B------:R-:W-:Y:S02]  /*13560*/  FSEL R13, R47, -INF , !P0 ;  /* 0xff8000002f0d7808 */ /* 0x000fe40004000000 */
[----:B------:R-:W-:Y:S02]  /*13570*/  ISETP.GE.AND P5, PT, R99, R233, PT ;  /* 0x000000e96300720c */ /* 0x000fe40003fa6270 */
[C---:B------:R-:W-:Y:S02]  /*13580*/  ISETP.GE.AND P0, PT, R184.reuse, R231, PT ;  /* 0x000000e7b800720c */ /* 0x040fe40003f06270 */
[-C--:B------:R-:W-:Y:S02]  /*13590*/  ISETP.GE.OR P1, PT, R184, R232.reuse, !P1 ;  /* 0x000000e8b800720c */ /* 0x080fe40004f26670 */
[----:B------:R-:W-:Y:S02]  /*135a0*/  FSEL R5, R117, -INF , !P6 ;  /* 0xff80000075057808 */ /* 0x000fe40007000000 */
[C---:B------:R-:W-:Y:S02]  /*135b0*/  ISETP.GE.AND P6, PT, R195.reuse, R229, PT ;  /* 0x000000e5c300720c */ /* 0x040fe40003fc6270 */
[----:B------:R-:W-:Y:S02]  /*135c0*/  ISETP.GE.AND P4, PT, R195, R227, PT ;  /* 0x000000e3c300720c */ /* 0x000fe40003f86270 */
[----:B------:R-:W-:Y:S02]  /*135d0*/  FSEL R44, R44, -INF , !P3 ;  /* 0xff8000002c2c7808 */ /* 0x000fe40005800000 */
[----:B------:R-:W-:Y:S02]  /*135e0*/  FSEL R116, R45, -INF , !P2 ;  /* 0xff8000002d747808 */ /* 0x000fe40005000000 */
[C---:B------:R-:W-:Y:S02]  /*135f0*/  ISETP.GE.AND P2, PT, R99.reuse, R231, PT ;  /* 0x000000e76300720c */ /* 0x040fe40003f46270 */
[----:B------:R-:W-:Y:S02]  /*13600*/  ISETP.GE.OR P5, PT, R99, R232, !P5 ;  /* 0x000000e86300720c */ /* 0x000fe40006fa6670 */
[-C--:B------:R-:W-:Y:S02]  /*13610*/  ISETP.GE.AND P3, PT, R189, R229.reuse, PT ;  /* 0x000000e5bd00720c */ /* 0x080fe40003f66270 */
[----:B------:R-:W-:Y:S02]  /*13620*/  FSEL R239, R129, -INF , !P1 ;  /* 0xff80000081ef7808 */ /* 0x000fe40004800000 */
[----:B------:R-:W-:Y:S02]  /*13630*/  ISETP.GE.AND P1, PT, R187, R229, PT ;  /* 0x000000e5bb00720c */ /* 0x000fe40003f26270 */
[----:B------:R-:W-:Y:S02]  /*13640*/  ISETP.GE.OR P0, PT, R184, R230, !P0 ;  /* 0x000000e6b800720c */ /* 0x000fe40004706670 */
[C---:B------:R-:W-:Y:S02]  /*13650*/  ISETP.GE.OR P6, PT, R195.reuse, R228, !P6 ;  /* 0x000000e4c300720c */ /* 0x040fe400077c6670 */
[----:B------:R-:W-:Y:S02]  /*13660*/  ISETP.GE.OR P4, PT, R195, R226, !P4 ;  /* 0x000000e2c300720c */ /* 0x000fe40006786670 */
[----:B------:R-:W-:Y:S02]  /*13670*/  ISETP.GE.OR P2, PT, R99, R230, !P2 ;  /* 0x000000e66300720c */ /* 0x000fe40005746670 */
[----:B------:R-:W-:Y:S02]  /*13680*/  FSEL R225, R128, -INF , !P5 ;  /* 0xff80000080e17808 */ /* 0x000fe40006800000 */
[C---:B------:R-:W-:Y:S02]  /*13690*/  ISETP.GE.AND P5, PT, R189.reuse, R227, PT ;  /* 0x000000e3bd00720c */ /* 0x040fe40003fa6270 */
[-C--:B------:R-:W-:Y:S02]  /*136a0*/  ISETP.GE.OR P3, PT, R189, R228.reuse, !P3 ;  /* 0x000000e4bd00720c */ /* 0x080fe40005f66670 */
[----:B------:R-:W-:Y:S02]  /*136b0*/  ISETP.GE.OR P1, PT, R187, R228, !P1 ;  /* 0x000000e4bb00720c */ /* 0x000fe40004f26670 */
[----:B------:R-:W-:Y:S02]  /*136c0*/  FSEL R191, R131, -INF , !P0 ;  /* 0xff80000083bf7808 */ /* 0x000fe40004000000 */
[----:B------:R-:W-:Y:S02]  /*136d0*/  ISETP.GE.AND P0, PT, R19, R229, PT ;  /* 0x000000e51300720c */ /* 0x000fe40003f06270 */
[----:B------:R-:W-:Y:S02]  /*136e0*/  FSEL R47, R130, -INF , !P2 ;  /* 0xff800000822f7808 */ /* 0x000fe40005000000 */
[----:B------:R-:W-:Y:S02]  /*136f0*/  ISETP.GE.OR P5, PT, R189, R226, !P5 ;  /* 0x000000e2bd00720c */ /* 0x000fe40006fa6670 */
[----:B------:R-:W-:Y:S02]  /*13700*/  FSEL R46, R56, -INF , !P6 ;  /* 0xff800000382e7808 */ /* 0x000fe40007000000 */
[----:B------:R-:W-:Y:S02]  /*13710*/  ISETP.GE.AND P6, PT, R19, R227, PT ;  /* 0x000000e31300720c */ /* 0x000fe40003fc6270 */
[----:B------:R-:W-:Y:S02]  /*13720*/  FSEL R130, R57, -INF , !P3 ;  /* 0xff80000039827808 */ /* 0x000fe40005800000 */
[C---:B------:R-:W-:Y:S02]  /*13730*/  ISETP.GE.AND P3, PT, R193.reuse, R229, PT ;  /* 0x000000e5c100720c */ /* 0x040fe40003f66270 */
[----:B------:R-:W-:Y:S02]  /*13740*/  FSEL R58, R58, -INF , !P4 ;  /* 0xff8000003a3a7808 */ /* 0x000fe40006000000 */
[-C--:B------:R-:W-:Y:S02]  /*13750*/  ISETP.GE.AND P4, PT, R193, R227.reuse, PT ;  /* 0x000000e3c100720c */ /* 0x080fe40003f86270 */
[----:B------:R-:W-:Y:S02]  /*13760*/  ISETP.GE.OR P0, PT, R19, R228, !P0 ;  /* 0x000000e41300720c */ /* 0x000fe40004706670 */
[----:B------:R-:W-:Y:S02]  /*13770*/  FSEL R113, R60, -INF , !P1 ;  /* 0xff8000003c717808 */ /* 0x000fe40004800000 */
[----:B------:R-:W-:Y:S02]  /*13780*/  ISETP.GE.AND P1, PT, R185, R227, PT ;  /* 0x000000e3b900720c */ /* 0x000fe40003f26270 */
[----:B------:R-:W-:Y:S02]  /*13790*/  ISETP.GE.OR P6, PT, R19, R226, !P6 ;  /* 0x000000e21300720c */ /* 0x000fe400077c6670 */
[C---:B------:R-:W-:Y:S02]  /*137a0*/  ISETP.GE.OR P3, PT, R193.reuse, R228, !P3 ;  /* 0x000000e4c100720c */ /* 0x040fe40005f66670 */
[-C--:B------:R-:W-:Y:S02]  /*137b0*/  ISETP.GE.OR P4, PT, R193, R226.reuse, !P4 ;  /* 0x000000e2c100720c */ /* 0x080fe40006786670 */
[----:B------:R-:W-:Y:S02]  /*137c0*/  FSEL R25, R59, -INF , !P5 ;  /* 0xff8000003b197808 */ /* 0x000fe40006800000 */
[-C--:B------:R-:W-:Y:S02]  /*137d0*/  ISETP.GE.AND P5, PT, R185, R229.reuse, PT ;  /* 0x000000e5b900720c */ /* 0x080fe40003fa6270 */
[----:B------:R-:W-:Y:S02]  /*137e0*/  FSEL R97, R61, -INF , !P0 ;  /* 0xff8000003d617808 */ /* 0x000fe40004000000 */
[-C--:B------:R-:W-:Y:S02]  /*137f0*/  ISETP.GE.AND P0, PT, R67, R229.reuse, PT ;  /* 0x000000e54300720c */ /* 0x080fe40003f06270 */
[C---:B------:R-:W-:Y:S02]  /*13800*/  ISETP.GE.OR P1, PT, R185.reuse, R226, !P1 ;  /* 0x000000e2b900720c */ /* 0x040fe40004f26670 */
[-C--:B------:R-:W-:Y:S02]  /*13810*/  ISETP.GE.OR P5, PT, R185, R228.reuse, !P5 ;  /* 0x000000e4b900720c */ /* 0x080fe40006fa6670 */
[-C--:B------:R-:W-:Y:S02]  /*13820*/  ISETP.GE.OR P0, PT, R67, R228.reuse, !P0 ;  /* 0x000000e44300720c */ /* 0x080fe40004706670 */
[----:B------:R-:W-:Y:S02]  /*13830*/  FSEL R128, R63, -INF , !P6 ;  /* 0xff8000003f807808 */ /* 0x000fe40007000000 */
[C---:B------:R-:W-:Y:S02]  /*13840*/  ISETP.GE.AND P6, PT, R17.reuse, R229, PT ;  /* 0x000000e51100720c */ /* 0x040fe40003fc6270 */
        /* <DEDUP_REMOVED lines=8> */
[C---:B------:R-:W-:Y:S02]  /*138d0*/  ISETP.GE.OR P6, PT, R17.reuse, R228, !P6 ;  /* 0x000000e41100720c */ /* 0x040fe400077c6670 */
[-C--:B------:R-:W-:Y:S02]  /*138e0*/  ISETP.GE.OR P3, PT, R17, R226.reuse, !P3 ;  /* 0x000000e21100720c */ /* 0x080fe40005f66670 */
[----:B------:R-:W-:Y:S02]  /*138f0*/  ISETP.GE.OR P4, PT, R69, R226, !P4 ;  /* 0x000000e24500720c */ /* 0x000fe40006786670 */
[----:B------:R-:W-:Y:S02]  /*13900*/  FSEL R117, R76, -INF , !P0 ;  /* 0xff8000004c757808 */ /* 0x000fe40004000000 */
[C---:B------:R-:W-:Y:S02]  /*13910*/  ISETP.GE.AND P0, PT, R33.reuse, R227, PT ;  /* 0x000000e32100720c */ /* 0x040fe40003f06270 */
[----:B------:R-:W-:Y:S02]  /*13920*/  ISETP.GE.OR P1, PT, R33, R228, !P1 ;  /* 0x000000e42100720c */ /* 0x000fe40004f26670 */
[----:B------:R-:W-:Y:S02]  /*13930*/  FMNMX.FTZ R17, R177, R166, !PT ;  /* 0x000000a6b1117209 */ /* 0x000fe40007810000 */
[----:B------:R-:W-:Y:S02]  /*13940*/  ISETP.GE.OR P5, PT, R69, R228, !P5 ;  /* 0x000000e44500720c */ /* 0x000fe40006fa6670 */
[----:B------:R-:W-:Y:S02]  /*13950*/  ISETP.GE.OR P0, PT, R33, R226, !P0 ;  /* 0x000000e22100720c */ /* 0x000fe40004706670 */
[----:B------:R-:W-:Y:S02]  /*13960*/  FSEL R76, R89, -INF , !P1 ;  /* 0xff800000594c7808 */ /* 0x000fe40004800000 */
[C---:B------:R-:W-:Y:S02]  /*13970*/  ISETP.GE.AND P1, PT, R15.reuse, R229, PT ;  /* 0x000000e50f00720c */ /* 0x040fe40003f26270 */
[----:B------:R-:W-:Y:S02]  /*13980*/  FSEL R33, R90, -INF , !P4 ;  /* 0xff8000005a217808 */ /* 0x000fe40006000000 */
[----:B------:R-:W-:Y:S02]  /*13990*/  ISETP.GE.AND P4, PT, R15, R227, PT ;  /* 0x000000e30f00720c */ /* 0x000fe40003f86270 */
[----:B------:R-:W-:Y:S02]  /*139a0*/  FMNMX.FTZ R17, R190, R17, !PT ;  /* 0x00000011be117209 */ /* 0x000fe40007810000 */
[----:B------:R-:W-:Y:S02]  /*139b0*/  FSEL R115, R77, -INF , !P6 ;  /* 0xff8000004d737808 */ /* 0x000fe40007000000 */
[----:B------:R-:W-:Y:S02]  /*139c0*/  FSEL R79, R79, -INF , !P3 ;  /* 0xff8000004f4f7808 */ /* 0x000fe40005800000 */
[----:B------:R-:W-:Y:S02]  /*139d0*/  ISETP.GE.AND P3, PT, R9, R229, PT ;  /* 0x000000e50900720c */ /* 0x000fe40003f66270 */
[----:B------:R-:W-:Y:S01]  /*139e0*/  FSEL R77, R88, -INF , !P5 ;  /* 0xff800000584d7808 */ /* 0x000fe20006800000 */
[----:B------:R-:W-:Y:S01]  /*139f0*/  IMAD.WIDE.U32 R88, R181, -0x2daee0ad, RZ ;  /* 0xd2511f53b5587825 */ /* 0x000fe200078e00ff */
[----:B------:R-:W-:Y:S02]  /*13a00*/  ISETP.GE.AND P5, PT, R9, R227, PT ;  /* 0x000000e30900720c */ /* 0x000fe40003fa6270 */
[C---:B------:R-:W-:Y:S02]  /*13a10*/  ISETP.GE.OR P1, PT, R15.reuse, R228, !P1 ;  /* 0x000000e40f00720c */ /* 0x040fe40004f26670 */
[----:B------:R-:W-:Y:S02]  /*13a20*/  ISETP.GE.OR P4, PT, R15, R226, !P4 ;  /* 0x000000e20f00720c */ /* 0x000fe40006786670 */
[----:B------:R-:W-:Y:S02]  /*13a30*/  FMNMX.FTZ R15, R182, R17, !PT ;  /* 0x00000011b60f7209 */ /* 0x000fe40007810000 */
[C---:B------:R-:W-:Y:S02]  /*13a40*/  ISETP.GE.OR P3, PT, R9.reuse, R228, !P3 ;  /* 0x000000e40900720c */ /* 0x040fe40005f66670 */
        /* <DEDUP_REMOVED lines=28> */
[----:B------:R-:W-:Y:S02]  /*13c10*/  ISETP.GE.AND P5, PT, R24, R229, PT ;  /* 0x000000e51800720c */ /* 0x000fe40003fa6270 */
[----:B------:R-:W-:Y:S02]  /*13c20*/  FMNMX.FTZ R15, R202, R15, !PT ;  /* 0x0000000fca0f7209 */ /* 0x000fe40007810000 */
[----:B------:R-:W-:Y:S02]  /*13c30*/  FSEL R104, R104, -INF , !P1 ;  /* 0xff80000068687808 */ /* 0x000fe40004800000 */
[----:B------:R-:W-:Y:S02]  /*13c40*/  ISETP.GE.AND P1, PT, R24, R227, PT ;  /* 0x000000e31800720c */ /* 0x000fe40003f26270 */
[----:B------:R-:W-:Y:S02]  /*13c50*/  FMNMX.FTZ R9, R36, R9, !PT ;  /* 0x0000000924097209 */ /* 0x000fe40007810000 */
[C---:B------:R-:W-:Y:S02]  /*13c60*/  ISETP.GE.AND P6, PT, R71.reuse, R229, PT ;  /* 0x000000e54700720c */ /* 0x040fe40003fc6270 */
[C---:B------:R-:W-:Y:S02]  /*13c70*/  ISETP.GE.OR P5, PT, R24.reuse, R228, !P5 ;  /* 0x000000e41800720c */ /* 0x040fe40006fa6670 */
[----:B------:R-:W-:Y:S02]  /*13c80*/  ISETP.GE.OR P1, PT, R24, R226, !P1 ;  /* 0x000000e21800720c */ /* 0x000fe40004f26670 */
[----:B------:R-:W-:Y:S02]  /*13c90*/  FMNMX.FTZ R24, R200, R15, !PT ;  /* 0x0000000fc8187209 */ /* 0x000fe40007810000 */
[----:B------:R-:W-:Y:S02]  /*13ca0*/  FMNMX.FTZ R17, R66, R9, !PT ;  /* 0x0000000942117209 */ /* 0x000fe40007810000 */
[----:B------:R-:W-:Y:S02]  /*13cb0*/  ISETP.GE.OR P6, PT, R71, R228, !P6 ;  /* 0x000000e44700720c */ /* 0x000fe400077c6670 */
[----:B------:R-:W-:Y:S02]  /*13cc0*/  FMNMX.FTZ R17, R64, R17, !PT ;  /* 0x0000001140117209 */ /* 0x000fe40007810000 */
[----:B------:R-:W-:Y:S02]  /*13cd0*/  FMNMX.FTZ R24, R169, R24, !PT ;  /* 0x00000018a9187209 */ /* 0x000fe40007810000 */
[----:B------:R-:W-:Y:S02]  /*13ce0*/  FSEL R28, R91, -INF , !P0 ;  /* 0xff8000005b1c7808 */ /* 0x000fe40004000000 */
[----:B------:R-:W-:Y:S02]  /*13cf0*/  FSEL R119, R92, -INF , !P6 ;  /* 0xff8000005c777808 */ /* 0x000fe40007000000 */
[C---:B------:R-:W-:Y:S02]  /*13d00*/  ISETP.GE.AND P6, PT, R14.reuse, R227, PT ;  /* 0x000000e30e00720c */ /* 0x040fe40003fc6270 */
[----:B------:R-:W-:Y:S02]  /*13d10*/  ISETP.GE.AND P0, PT, R14, R229, PT ;  /* 0x000000e50e00720c */ /* 0x000fe40003f06270 */
[----:B------:R-:W-:Y:S02]  /*13d20*/  FMNMX.FTZ R17, R70, R17, !PT ;  /* 0x0000001146117209 */ /* 0x000fe40007810000 */
        /* <DEDUP_REMOVED lines=41> */
[----:B------:R-:W-:Y:S02]  /*13fc0*/  FSEL R62, R62, -INF , !P2 ;  /* 0xff8000003e3e7808 */ /* 0x000fe40005000000 */
[----:B------:R-:W-:Y:S02]  /*13fd0*/  FMNMX.FTZ R19, R49, R56, !PT ;  /* 0x0000003831137209 */ /* 0x000fe40007810000 */
[----:B------:R-:W-:Y:S02]  /*13fe0*/  ISETP.GE.AND P2, PT, R67, R227, PT ;  /* 0x000000e34300720c */ /* 0x000fe40003f46270 */
        /* <DEDUP_REMOVED lines=9> */
[----:B------:R-:W-:Y:S01]  /*14080*/  ISETP.GE.AND P2, PT, R71, R227, PT ;  /* 0x000000e34700720c */ /* 0x000fe20003f46270 */
[----:B------:R-:W1:Y:S01]  /*14090*/  SHFL.BFLY PT, R19, R14, 0x2, 0x1f ;  /* 0x0c401f000e137f89 */ /* 0x000e6200000e0000 */
[----:B------:R-:W-:Y:S02]  /*140a0*/  FMNMX.FTZ R17, R51, R56, !PT ;  /* 0x0000003833117209 */ /* 0x000fe40007810000 */
[----:B------:R-:W-:Y:S02]  /*140b0*/  FMNMX.FTZ R9, R43, R24, !PT ;  /* 0x000000182b097209 */ /* 0x000fe40007810000 */
[----:B------:R-:W-:Y:S02]  /*140c0*/  FMNMX.FTZ R15, R46, R15, !PT ;  /* 0x0000000f2e0f7209 */ /* 0x000fe40007810000 */
[----:B------:R-:W-:Y:S02]  /*140d0*/  ISETP.GE.OR P2, PT, R71, R226, !P2 ;  /* 0x000000e24700720c */ /* 0x000fe40005746670 */
[----:B------:R-:W-:Y:S02]  /*140e0*/  FMNMX.FTZ R24, R118, R17, !PT ;  /* 0x0000001176187209 */ /* 0x000fe40007810000 */
        /* <DEDUP_REMOVED lines=8> */
[----:B------:R-:W-:Y:S02]  /*14170*/  FMNMX.FTZ R56, R113, R56, !PT ;  /* 0x0000003871387209 */ /* 0x000fe40007810000 */
[C---:B------:R-:W-:Y:S02]  /*14180*/  ISETP.GE.OR P3, PT, R27.reuse, R228, !P3 ;  /* 0x000000e41b00720c */ /* 0x040fe40005f66670 */
[----:B------:R-:W-:Y:S02]  /*14190*/  ISETP.GE.OR P2, PT, R27, R226, !P2 ;  /* 0x000000e21b00720c */ /* 0x000fe40005746670 */
[----:B------:R-:W-:Y:S02]  /*141a0*/  FMNMX.FTZ R27, R191, R24, !PT ;  /* 0x00000018bf1b7209 */ /* 0x000fe40007810000 */
[----:B------:R-:W-:Y:S02]  /*141b0*/  FMNMX.FTZ R60, R58, R9, !PT ;  /* 0x000000093a3c7209 */ /* 0x000fe40007810000 */
[----:B------:R-:W-:Y:S01]  /*141c0*/  FMNMX.FTZ R56, R97, R56, !PT ;  /* 0x0000003861387209 */ /* 0x000fe20007810000 */
[----:B------:R-:W2:Y:S01]  /*141d0*/  SHFL.BFLY PT, R24, R27, 0x2, 0x1f ;  /* 0x0c401f001b187f89 */ /* 0x000ea200000e0000 */
[----:B------:R-:W-:Y:S01]  /*141e0*/  FMNMX.FTZ R9, R25, R60, !PT ;  /* 0x0000003c19097209 */ /* 0x000fe20007810000 */
[----:B------:R-:W-:Y:S01]  /*141f0*/  IMAD.WIDE.U32 R60, R183, -0x2daee0ad, RZ ;  /* 0xd2511f53b73c7825 */ /* 0x000fe200078e00ff */
        /* <DEDUP_REMOVED lines=9> */
[----:B------:R-:W-:Y:S02]  /*14290*/  LOP3.LUT R15, R89, UR11, R60, 0x96, !PT ;  /* 0x0000000b590f7c12 */ /* 0x000fe4000f8e963c */
[----:B------:R-:W-:Y:S01]  /*142a0*/  LOP3.LUT R17, R61, UR13, R248, 0x96, !PT ;  /* 0x0000000d3d117c12 */ /* 0x000fe2000f8e96f8 */
[----:B------:R-:W-:Y:S01]  /*142b0*/  IMAD.WIDE.U32 R60, R3, -0x2daee0ad, RZ ;  /* 0xd2511f53033c7825 */ /* 0x000fe200078e00ff */
[----:B------:R-:W-:Y:S02]  /*142c0*/  FMNMX.FTZ R3, R75, R14, !PT ;  /* 0x0000000e4b037209 */ /* 0x000fe40007810000 */
[----:B------:R-:W-:Y:S02]  /*142d0*/  FMNMX.FTZ R9, R77, R56, !PT ;  /* 0x000000384d097209 */ /* 0x000fe40007810000 */
[----:B------:R-:W-:Y:S02]  /*142e0*/  FMNMX.FTZ R56, R78, R3, !PT ;  /* 0x000000034e387209 */ /* 0x000fe40007810000 */
[----:B------:R-:W-:Y:S02]  /*142f0*/  FMNMX.FTZ R90, R76, R9, !PT ;  /* 0x000000094c5a7209 */ /* 0x000fe40007810000 */
[----:B------:R-:W-:Y:S02]  /*14300*/  FSEL R41, R107, -INF , !P6 ;  /* 0xff8000006b297808 */ /* 0x000fe40007000000 */
[----:B--2---:R-:W-:Y:S02]  /*14310*/  FMNMX.FTZ R3, R27, R24, !PT ;  /* 0x000000181b037209 */ /* 0x004fe40007810000 */
[----:B------:R-:W-:Y:S02]  /*14320*/  FMNMX.FTZ R24, R79, R56, !PT ;  /* 0x000000384f187209 */ /* 0x000fe40007810000 */
[----:B------:R-:W-:Y:S02]  /*14330*/  FSEL R92, R105, -INF , !P0 ;  /* 0xff800000695c7808 */ /* 0x000fe40004000000 */
[----:B------:R-:W-:Y:S02]  /*14340*/  FSEL R105, R108, -INF , !P3 ;  /* 0xff8000006c697808 */ /* 0x000fe40005800000 */
[----:B------:R-:W-:Y:S02]  /*14350*/  FMNMX.FTZ R90, R119, R90, !PT ;  /* 0x0000005a775a7209 */ /* 0x000fe40007810000 */
[C---:B------:R-:W-:Y:S02]  /*14360*/  ISETP.GE.AND P6, PT, R29.reuse, R229, PT ;  /* 0x000000e51d00720c */ /* 0x040fe40003fc6270 */
[----:B------:R-:W-:Y:S02]  /*14370*/  ISETP.GE.AND P3, PT, R29, R227, PT ;  /* 0x000000e31d00720c */ /* 0x000fe40003f66270 */
[----:B------:R-:W-:Y:S02]  /*14380*/  FMNMX.FTZ R27, R33, R24, !PT ;  /* 0x00000018211b7209 */ /* 0x000fe40007810000 */
[C---:B------:R-:W-:Y:S01]  /*14390*/  ISETP.GE.OR P3, PT, R29.reuse, R226, !P3 ;  /* 0x000000e21d00720c */ /* 0x040fe20005f66670 */
[----:B------:R-:W2:Y:S01]  /*143a0*/  SHFL.BFLY PT, R24, R3, 0x1, 0x1f ;  /* 0x0c201f0003187f89 */ /* 0x000ea200000e0000 */
[----:B------:R-:W-:Y:S02]  /*143b0*/  ISETP.GE.OR P6, PT, R29, R228, !P6 ;  /* 0x000000e41d00720c */ /* 0x000fe400077c6670 */
[----:B------:R-:W-:Y:S02]  /*143c0*/  FMNMX.FTZ R29, R93, R90, !PT ;  /* 0x0000005a5d1d7209 */ /* 0x000fe40007810000 */
[----:B------:R-:W-:Y:S02]  /*143d0*/  FSEL R201, R106, -INF , !P4 ;  /* 0xff8000006ac97808 */ /* 0x000fe40006000000 */
[----:B------:R-:W-:Y:S02]  /*143e0*/  FMNMX.FTZ R27, R28, R27, !PT ;  /* 0x0000001b1c1b7209 */ /* 0x000fe40007810000 */
[C---:B------:R-:W-:Y:S02]  /*143f0*/  ISETP.GE.AND P0, PT, R96.reuse, R229, PT ;  /* 0x000000e56000720c */ /* 0x040fe40003f06270 */
[----:B------:R-:W-:Y:S02]  /*14400*/  ISETP.GE.AND P4, PT, R96, R227, PT ;  /* 0x000000e36000720c */ /* 0x000fe40003f86270 */
[----:B------:R-:W-:Y:S02]  /*14410*/  FMNMX.FTZ R29, R104, R29, !PT ;  /* 0x0000001d681d7209 */ /* 0x000fe40007810000 */
[----:B------:R-:W-:Y:S02]  /*14420*/  ISETP.GE.OR P0, PT, R96, R228, !P0 ;  /* 0x000000e46000720c */ /* 0x000fe40004706670 */
[----:B------:R-:W-:Y:S02]  /*14430*/  FMNMX.FTZ R90, R92, R29, !PT ;  /* 0x0000001d5c5a7209 */ /* 0x000fe40007810000 */
[----:B------:R-:W-:Y:S02]  /*14440*/  ISETP.GE.OR P4, PT, R96, R226, !P4 ;  /* 0x000000e26000720c */ /* 0x000fe40006786670 */
[----:B------:R-:W-:Y:S02]  /*14450*/  FMNMX.FTZ R96, R94, R27, !PT ;  /* 0x0000001b5e607209 */ /* 0x000fe40007810000 */
[----:B------:R-:W-:Y:S01]  /*14460*/  FSEL R106, R109, -INF , !P5 ;  /* 0xff8000006d6a7808 */ /* 0x000fe20006800000 */
[----:B------:R-:W-:Y:S01]  /*14470*/  IMAD.WIDE.U32 R108, R179, -0x2daee0ad, RZ ;  /* 0xd2511f53b36c7825 */ /* 0x000fe200078e00ff */
[----:B------:R-:W-:Y:S02]  /*14480*/  FMNMX.FTZ R27, R105, R90, !PT ;  /* 0x0000005a691b7209 */ /* 0x000fe40007810000 */
[----:B------:R-:W-:Y:S01]  /*14490*/  FMNMX.FTZ R96, R95, R96, !PT ;  /* 0x000000605f607209 */ /* 0x000fe20007810000 */
[----:B------:R-:W-:Y:S01]  /*144a0*/  IMAD.WIDE.U32 R90, R15, -0x326172a9, RZ ;  /* 0xcd9e8d570f5a7825 */ /* 0x000fe200078e00ff */
[----:B------:R-:W-:Y:S02]  /*144b0*/  FSEL R4, R120, -INF , !P0 ;  /* 0xff80000078047808 */ /* 0x000fe40004000000 */
[----:B------:R-:W-:Y:S02]  /*144c0*/  FMNMX.FTZ R96, R201, R96, !PT ;  /* 0x00000060c9607209 */ /* 0x000fe40007810000 */
[----:B------:R-:W-:Y:S02]  /*144d0*/  LOP3.LUT R14, R109, UR13, R244, 0x96, !PT ;  /* 0x0000000d6d0e7c12 */ /* 0x000fe4000f8e96f4 */
[----:B------:R-:W-:Y:S02]  /*144e0*/  ISETP.GE.AND P5, PT, R99, R229, PT ;  /* 0x000000e56300720c */ /* 0x000fe40003fa6270 */
[----:B------:R-:W-:Y:S01]  /*144f0*/  FSEL R109, R121, -INF , !P6 ;  /* 0xff800000796d7808 */ /* 0x000fe20007000000 */
[----:B------:R-:W-:Y:S01]  /*14500*/  IMAD.WIDE.U32 R120, R17, -0x326172a9, RZ ;  /* 0xcd9e8d5711787825 */ /* 0x000fe200078e00ff */
[----:B-1----:R-:W-:Y:S02]  /*14510*/  FMNMX.FTZ R17, R19, R72, !PT ;  /* 0x0000004813117209 */ /* 0x002fe40007810000 */
[----:B------:R-:W-:Y:S01]  /*14520*/  FMNMX.FTZ R19, R106, R27, !PT ;  /* 0x0000001b6a137209 */ /* 0x000fe20007810000 */
[----:B------:R-:W-:Y:S01]  /*14530*/  IMAD.WIDE.U32 R6, R14, -0x326172a9, RZ ;  /* 0xcd9e8d570e067825 */ /* 0x000fe200078e00ff */
[----:B------:R-:W-:Y:S02]  /*14540*/  FMNMX.FTZ R27, R41, R96, !PT ;  /* 0x00000060291b7209 */ /* 0x000fe40007810000 */
[-C--:B------:R-:W-:Y:S01]  /*14550*/  ISETP.GE.OR P5, PT, R99, R228.reuse, !P5 ;  /* 0x000000e46300720c */ /* 0x080fe20006fa6670 */
[----:B------:R-:W-:Y:S01]  /*14560*/  FMUL.FTZ R181, R17, c[0x0][0x23c] ;  /* 0x00008f0011b57a20 */ /* 0x000fe20000410000 */
[----:B------:R-:W-:Y:S02]  /*14570*/  FMNMX.FTZ R72, R4, R19, !PT ;  /* 0x0000001304487209 */ /* 0x000fe40007810000 */
[----:B------:R-:W-:Y:S02]  /*14580*/  FSEL R111, R111, -INF , !P1 ;  /* 0xff8000006f6f7808 */ /* 0x000fe40004800000 */
[----:B------:R-:W-:Y:S02]  /*14590*/  ISETP.GE.AND P1, PT, R184, R229, PT ;  /* 0x000000e5b800720c */ /* 0x000fe40003f26270 */
[----:B------:R-:W-:Y:S02]  /*145a0*/  FSEL R110, R110, -INF , !P2 ;  /* 0xff8000006e6e7808 */ /* 0x000fe40005000000 */
[----:B------:R-:W-:Y:S02]  /*145b0*/  LOP3.LUT R9, R61, UR11, R108, 0x96, !PT ;  /* 0x0000000b3d097c12 */ /* 0x000fe4000f8e966c */
[----:B------:R-:W-:Y:S02]  /*145c0*/  FSEL R241, R124, -INF , !P5 ;  /* 0xff8000007cf17808 */ /* 0x000fe40006800000 */
[----:B------:R-:W-:Y:S02]  /*145d0*/  ISETP.GE.OR P1, PT, R184, R228, !P1 ;  /* 0x000000e4b800720c */ /* 0x000fe40004f26670 */
[----:B------:R-:W-:Y:S02]  /*145e0*/  FMNMX.FTZ R19, R109, R72, !PT ;  /* 0x000000486d137209 */ /* 0x000fe40007810000 */
[----:B------:R-:W-:Y:S02]  /*145f0*/  FMNMX.FTZ R72, R110, R27, !PT ;  /* 0x0000001b6e487209 */ /* 0x000fe40007810000 */
[----:B------:R-:W-:Y:S02]  /*14600*/  ISETP.GE.AND P2, PT, R99, R227, PT ;  /* 0x000000e36300720c */ /* 0x000fe40003f46270 */
[----:B------:R-:W-:Y:S02]  /*14610*/  FSEL R129, R123, -INF , !P3 ;  /* 0xff8000007b817808 */ /* 0x000fe40005800000 */
[----:B------:R-:W-:Y:S02]  /*14620*/  FSETP.NEU.FTZ.AND P3, PT, R17, -INF , PT ;  /* 0xff8000001100780b */ /* 0x000fe40003f7d000 */
[----:B------:R-:W-:Y:S02]  /*14630*/  FSEL R236, R125, -INF , !P1 ;  /* 0xff8000007dec7808 */ /* 0x000fe40004800000 */
[----:B------:R-:W-:Y:S02]  /*14640*/  FMNMX.FTZ R14, R241, R19, !PT ;  /* 0x00000013f10e7209 */ /* 0x000fe40007810000 */
[----:B------:R-:W-:Y:S01]  /*14650*/  FSEL R56, R122, -INF , !P4 ;  /* 0xff8000007a387808 */ /* 0x000fe20006000000 */
[----:B------:R-:W-:Y:S01]  /*14660*/  IMAD.WIDE.U32 R122, R9, -0x326172a9, RZ ;  /* 0xcd9e8d57097a7825 */ /* 0x000fe200078e00ff */
[----:B------:R-:W-:Y:S02]  /*14670*/  FMNMX.FTZ R9, R111, R72, !PT ;  /* 0x000000486f097209 */ /* 0x000fe40007810000 */
[----:B--2---:R-:W-:Y:S02]  /*14680*/  FMNMX.FTZ R3, R3, R24, !PT ;  /* 0x0000001803037209 */ /* 0x004fe40007810000 */
[----:B------:R-:W-:Y:S02]  /*14690*/  FSEL R181, R181, RZ, P3 ;  /* 0x000000ffb5b57208 */ /* 0x000fe40001800000 */
[----:B------:R-:W-:Y:S01]  /*146a0*/  ISETP.GE.OR P2, PT, R99, R226, !P2 ;  /* 0x000000e26300720c */ /* 0x000fe20005746670 */
[----:B------:R-:W-:Y:S01]  /*146b0*/  FMUL.FTZ R179, R3, c[0x0][0x23c] ;  /* 0x00008f0003b37a20 */ /* 0x000fe20000410000 */
[----:B------:R-:W-:Y:S01]  /*146c0*/  LOP3.LUT R15, R121, UR12, R220, 0x96, !PT ;  /* 0x0000000c790f7c12 */ /* 0x000fe2000f8e96dc */
[--C-:B------:R-:W-:Y:S01]  /*146d0*/  FFMA.FTZ R185, R182, c[0x0][0x23c], -R181.reuse ;  /* 0x00008f00b6b97a23 */ /* 0x100fe200000108b5 */
[----:B------:R-:W-:Y:S01]  /*146e0*/  FMNMX.FTZ R24, R236, R14, !PT ;  /* 0x0000000eec187209 */ /* 0x000fe20007810000 */
[--C-:B------:R-:W-:Y:S01]  /*146f0*/  FFMA.FTZ R182, R2, c[0x0][0x23c], -R181.reuse ;  /* 0x00008f0002b67a23 */ /* 0x100fe200000108b5 */
[----:B------:R-:W-:Y:S01]  /*14700*/  FMNMX.FTZ R72, R56, R9, !PT ;  /* 0x0000000938487209 */ /* 0x000fe20007810000 */
[----:B------:R-:W-:Y:S01]  /*14710*/  IMAD.WIDE.U32 R124, R15, -0x2daee0ad, RZ ;  /* 0xd2511f530f7c7825 */ /* 0x000fe200078e00ff */
[----:B------:R-:W-:Y:S01]  /*14720*/  ISETP.GE.AND P0, PT, R184, R227, PT ;  /* 0x000000e3b800720c */ /* 0x000fe20003f06270 */
[----:B------:R-:W-:Y:S01]  /*14730*/  MUFU.EX2 R185, R185 ;  /* 0x000000b900b97308 */ /* 0x000fe20000000800 */
[----:B------:R-:W-:Y:S01]  /*14740*/  FSEL R101, R126, -INF , !P2 ;  /* 0xff8000007e657808 */ /* 0x000fe20005000000 */
[----:B------:R-:W1:Y:S01]  /*14750*/  SHFL.BFLY PT, R19, R24, 0x2, 0x1f ;  /* 0x0c401f0018137f89 */ /* 0x000e6200000e0000 */
[----:B------:R-:W-:Y:S01]  /*14760*/  FSETP.NEU.FTZ.AND P2, PT, R3, -INF , PT ;  /* 0xff8000000300780b */ /* 0x000fe20003f5d000 */
[--C-:B------:R-:W-:Y:S01]  /*14770*/  FFMA.FTZ R195, R190, c[0x0][0x23c], -R181.reuse ;  /* 0x00008f00bec37a23 */ /* 0x100fe200000108b5 */
[----:B------:R-:W-:Y:S01]  /*14780*/  ISETP.GE.OR P0, PT, R184, R226, !P0 ;  /* 0x000000e2b800720c */ /* 0x000fe20004706670 */
[--C-:B------:R-:W-:Y:S01]  /*14790*/  FFMA.FTZ R237, R85, c[0x0][0x23c], -R181.reuse ;  /* 0x00008f0055ed7a23 */ /* 0x100fe200000108b5 */
[----:B------:R-:W-:Y:S01]  /*147a0*/  FMNMX.FTZ R2, R129, R72, !PT ;  /* 0x0000004881027209 */ /* 0x000fe20007810000 */
[--C-:B------:R-:W-:Y:S01]  /*147b0*/  FFMA.FTZ R209, R171, c[0x0][0x23c], -R181.reuse ;  /* 0x00008f00abd17a23 */ /* 0x100fe200000108b5 */
[----:B------:R-:W-:Y:S01]  /*147c0*/  LOP3.LUT R120, R91, UR10, R120, 0x96, !PT ;  /* 0x0000000a5b787c12 */ /* 0x000fe2000f8e9678 */
[----:B------:R-:W-:Y:S01]  /*147d0*/  MUFU.EX2 R182, R182 ;  /* 0x000000b600b67308 */ /* 0x000fe20000000800 */
[----:B------:R-:W-:Y:S01]  /*147e0*/  FSEL R179, R179, RZ, P2 ;  /* 0x000000ffb3b37208 */ /* 0x000fe20001000000 */
[----:B------:R-:W-:Y:S01]  /*147f0*/  FFMA.FTZ R234, R205, c[0x0][0x23c], -R181 ;  /* 0x00008f00cdea7a23 */ /* 0x000fe200000108b5 */
[----:B------:R-:W-:Y:S01]  /*14800*/  FSEL R127, R127, -INF , !P0 ;  /* 0xff8000007f7f7808 */ /* 0x000fe20004000000 */
[----:B------:R-:W-:Y:S01]  /*14810*/  IMAD.WIDE.U32 R120, R120, -0x2daee0ad, RZ ;  /* 0xd2511f5378787825 */ /* 0x000fe200078e00ff */
[----:B------:R-:W-:Y:S02]  /*14820*/  FMNMX.FTZ R2, R101, R2, !PT ;  /* 0x0000000265027209 */ /* 0x000fe40007810000 */
[----:B------:R-:W-:Y:S01]  /*14830*/  LOP3.LUT R14, R7, UR12, R212, 0x96, !PT ;  /* 0x0000000c070e7c12 */ /* 0x000fe2000f8e96d4 */
[--C-:B------:R-:W-:Y:S01]  /*14840*/  FFMA.FTZ R184, R0, c[0x0][0x23c], -R179.reuse ;  /* 0x00008f0000b87a23 */ /* 0x100fe200000108b3 */
[----:B------:R-:W-:Y:S01]  /*14850*/  LOP3.LUT R9, R125, UR9, R88, 0x96, !PT ;  /* 0x000000097d097c12 */ /* 0x000fe2000f8e9658 */
[----:B------:R-:W-:Y:S01]  /*14860*/  MUFU.EX2 R195, R195 ;  /* 0x000000c300c37308 */ /* 0x000fe20000000800 */
[----:B------:R-:W-:Y:S01]  /*14870*/  FMNMX.FTZ R0, R127, R2, !PT ;  /* 0x000000027f007209 */ /* 0x000fe20007810000 */
[--C-:B------:R-:W-:Y:S01]  /*14880*/  FFMA.FTZ R183, R192, c[0x0][0x23c], -R179.reuse ;  /* 0x00008f00c0b77a23 */ /* 0x100fe200000108b3 */
[----:B------:R-:W-:Y:S01]  /*14890*/  LOP3.LUT R89, R123, UR10, R6, 0x96, !PT ;  /* 0x0000000a7b597c12 */ /* 0x000fe2000f8e9606 */
[----:B------:R-:W-:Y:S01]  /*148a0*/  IMAD.WIDE.U32 R6, R14, -0x2daee0ad, RZ ;  /* 0xd2511f530e067825 */ /* 0x000fe200078e00ff */
[----:B------:R-:W-:Y:S02]  /*148b0*/  LOP3.LUT R14, R121, UR7, R124, 0x96, !PT ;  /* 0x00000007790e7c12 */ /* 0x000fe4000f8e967c */
[----:B-1----:R-:W-:Y:S01]  /*148c0*/  FMNMX.FTZ R19, R24, R19, !PT ;  /* 0x0000001318137209 */ /* 0x002fe20007810000 */
[----:B------:R-:W-:Y:S01]  /*148d0*/  IMAD.WIDE.U32 R124, R9, -0x326172a9, RZ ;  /* 0xcd9e8d57097c7825 */ /* 0x000fe200078e00ff */
[----:B------:R-:W-:Y:S01]  /*148e0*/  LOP3.LUT R60, R7, UR9, R60, 0x96, !PT ;  /* 0x00000009073c7c12 */ /* 0x000fe2000f8e963c */
[----:B------:R-:W-:Y:S01]  /*148f0*/  MUFU.EX2 R184, R184 ;  /* 0x000000b800b87308 */ /* 0x000fe20000000800 */
[----:B------:R-:W1:Y:S01]  /*14900*/  SHFL.BFLY PT, R9, R0, 0x2, 0x1f ;  /* 0x0c401f0000097f89 */ /* 0x000e6200000e0000 */
[----:B------:R-:W-:Y:S04]  /*14910*/  IMAD.WIDE.U32 R88, R89, -0x2daee0ad, RZ ;  /* 0xd2511f5359587825 */ /* 0x000fe800078e00ff */
[----:B------:R-:W-:Y:S01]  /*14920*/  IMAD.WIDE.U32 R192, R14, -0x326172a9, RZ ;  /* 0xcd9e8d570ec07825 */ /* 0x000fe200078e00ff */
[----:B------:R-:W-:Y:S02]  /*14930*/  LOP3.LUT R2, R89, UR7, R6, 0x96, !PT ;  /* 0x0000000759027c12 */ /* 0x000fe4000f8e9606 */
[----:B------:R-:W-:Y:S01]  /*14940*/  LOP3.LUT R14, R125, UR8, R90, 0x96, !PT ;  /* 0x000000087d0e7c12 */ /* 0x000fe2000f8e965a */
[----:B------:R-:W2:Y:S01]  /*14950*/  MUFU.EX2 R183, R183 ;  /* 0x000000b700b77308 */ /* 0x000ea20000000800 */
[----:B------:R-:W-:Y:S01]  /*14960*/  LOP3.LUT R45, R193, UR17, R124, 0x96, !PT ;  /* 0x00000011c12d7c12 */ /* 0x000fe2000f8e967c */
[----:B------:R-:W-:Y:S01]  /*14970*/  IMAD.WIDE.U32 R124, R2, -0x326172a9, RZ ;  /* 0xcd9e8d57027c7825 */ /* 0x000fe200078e00ff */
[--C-:B------:R-:W-:Y:S01]  /*14980*/  SHF.R.U32.HI R96, RZ, 0x10, R192.reuse ;  /* 0x00000010ff607819 */ /* 0x100fe200000116c0 */
[----:B------:R-:W3:Y:S01]  /*14990*/  SHFL.BFLY PT, R2, R19, 0x1, 0x1f ;  /* 0x0c201f0013027f89 */ /* 0x000ee200000e0000 */
[----:B------:R-:W-:Y:S01]  /*149a0*/  SHF.R.U32.HI R90, RZ, 0x18, R192 ;  /* 0x00000018ff5a7819 */ /* 0x000fe200000116c0 */
[----:B------:R-:W-:Y:S01]  /*149b0*/  IMAD.WIDE.U32 R60, R60, -0x326172a9, RZ ;  /* 0xcd9e8d573c3c7825 */ /* 0x000fe200078e00ff */
[----:B------:R-:W-:Y:S02]  /*149c0*/  LOP3.LUT R99, R96, 0xff, RZ, 0xc0, !PT ;  /* 0x000000ff60637812 */ /* 0x000fe400078ec0ff */
[----:B------:R-:W-:Y:S01]  /*149d0*/  LOP3.LUT R71, R124, 0xffff, RZ, 0xc0, !PT ;  /* 0x0000ffff7c477812 */ /* 0x000fe200078ec0ff */
[----:B------:R-:W-:Y:S01]  /*149e0*/  FFMA.FTZ R186, R186, c[0x0][0x23c], -R179 ;  /* 0x00008f00baba7a23 */ /* 0x000fe200000108b3 */
[----:B------:R-:W-:Y:S01]  /*149f0*/  LOP3.LUT R108, R192, 0xffff, RZ, 0xc0, !PT ;  /* 0x0000ffffc06c7812 */ /* 0x000fe200078ec0ff */
[--C-:B------:R-:W-:Y:S01]  /*14a00*/  FFMA.FTZ R218, R175, c[0x0][0x23c], -R181.reuse ;  /* 0x00008f00afda7a23 */ /* 0x100fe200000108b5 */
[----:B------:R-:W-:Y:S01]  /*14a10*/  PRMT R243, R99, 0x5410, R90 ;  /* 0x0000541063f37816 */ /* 0x000fe2000000005a */
[----:B------:R-:W-:Y:S01]  /*14a20*/  FFMA.FTZ R219, R173, c[0x0][0x23c], -R181 ;  /* 0x00008f00addb7a23 */ /* 0x000fe200000108b5 */
[----:B-1----:R-:W-:Y:S01]  /*14a30*/  FMNMX.FTZ R9, R0, R9, !PT ;  /* 0x0000000900097209 */ /* 0x002fe20007810000 */
[----:B------:R-:W-:Y:S01]  /*14a40*/  FFMA.FTZ R173, R22, c[0x0][0x23c], -R179 ;  /* 0x00008f0016ad7a23 */ /* 0x000fe200000108b3 */
[----:B------:R-:W-:Y:S01]  /*14a50*/  SHF.R.U32.HI R90, RZ, 0x8, R71 ;  /* 0x00000008ff5a7819 */ /* 0x000fe20000011647 */
[----:B------:R-:W-:Y:S01]  /*14a60*/  IMAD.U32 R71, RZ, RZ, UR4 ;  /* 0x00000004ff477e24 */ /* 0x000fe2000f8e00ff */
[----:B------:R-:W-:Y:S01]  /*14a70*/  LOP3.LUT R27, R61, UR8, R122, 0x96, !PT ;  /* 0x000000083d1b7c12 */ /* 0x000fe2000f8e967a */
[----:B------:R-:W1:Y:S01]  /*14a80*/  SHFL.BFLY PT, R0, R9, 0x1, 0x1f ;  /* 0x0c201f0009007f89 */ /* 0x000e6200000e0000 */
[----:B------:R-:W-:Y:S01]  /*14a90*/  IMAD.WIDE.U32 R122, R14, -0x2daee0ad, RZ ;  /* 0xd2511f530e7a7825 */ /* 0x000fe200078e00ff */
[----:B------:R-:W-:Y:S01]  /*14aa0*/  MUFU.EX2 R173, R173 ;  /* 0x000000ad00ad7308 */ /* 0x000fe20000000800 */
[----:B------:R-:W-:Y:S01]  /*14ab0*/  LOP3.LUT R91, R192, 0xff, RZ, 0xc0, !PT ;  /* 0x000000ffc05b7812 */ /* 0x000fe200078ec0ff */
[----:B------:R-:W-:Y:S01]  /*14ac0*/  UIADD3 UR4, UR5, 0x2, URZ ;  /* 0x0000000205047890 */ /* 0x000fe2000fffe03f */
[----:B------:R-:W-:Y:S01]  /*14ad0*/  SHF.R.U32.HI R108, RZ, 0x8, R108 ;  /* 0x00000008ff6c7819 */ /* 0x000fe2000001166c */
[--C-:B------:R-:W-:Y:S01]  /*14ae0*/  FFMA.FTZ R192, R172, c[0x0][0x23c], -R179.reuse ;  /* 0x00008f00acc07a23 */ /* 0x100fe200000108b3 */
[----:B------:R-:W-:Y:S01]  /*14af0*/  SHF.R.U32.HI R72, RZ, 0x10, R124 ;  /* 0x00000010ff487819 */ /* 0x000fe2000001167c */
[----:B------:R-:W-:Y:S01]  /*14b00*/  FFMA.FTZ R131, R36, c[0x0][0x23c], -R179 ;  /* 0x00008f0024837a23 */ /* 0x000fe200000108b3 */
[----:B---3--:R-:W-:Y:S01]  /*14b10*/  FMNMX.FTZ R2, R19, R2, !PT ;  /* 0x0000000213027209 */ /* 0x008fe20007810000 */
[----:B------:R-:W-:Y:S01]  /*14b20*/  FFMA.FTZ R235, R207, c[0x0][0x23c], -R181 ;  /* 0x00008f00cfeb7a23 */ /* 0x000fe200000108b5 */
[----:B------:R-:W-:Y:S01]  /*14b30*/  LOP3.LUT R71, R223, UR27, R71, 0x96, !PT ;  /* 0x0000001bdf477c12 */ /* 0x000fe2000f8e9647 */
[----:B------:R3:W-:Y:S01]  /*14b40*/  MUFU.EX2 R19, R186 ;  /* 0x000000ba00137308 */ /* 0x0007e20000000800 */
[C---:B------:R-:W-:Y:S01]  /*14b50*/  FSETP.NEU.FTZ.AND P1, PT, R2.reuse, -INF , PT ;  /* 0xff8000000200780b */ /* 0x040fe20003f3d000 */
[----:B------:R-:W-:Y:S01]  /*14b60*/  FMUL.FTZ R107, R2, c[0x0][0x23c] ;  /* 0x00008f00026b7a20 */ /* 0x000fe20000410000 */
[----:B------:R-:W-:Y:S01]  /*14b70*/  LOP3.LUT R96, R45, 0xffff, RZ, 0xc0, !PT ;  /* 0x0000ffff2d607812 */ /* 0x000fe200078ec0ff */
[----:B------:R-:W-:Y:S01]  /*14b80*/  FFMA.FTZ R224, R114, c[0x0][0x23c], -R179 ;  /* 0x00008f0072e07a23 */ /* 0x000fe200000108b3 */
[----:B------:R-:W-:Y:S01]  /*14b90*/  LOP3.LUT R14, R123, UR18, R120, 0x96, !PT ;  /* 0x000000127b0e7c12 */ /* 0x000fe2000f8e9678 */
[----:B------:R-:W-:Y:S01]  /*14ba0*/  IMAD.WIDE.U32 R120, R27, -0x2daee0ad, RZ ;  /* 0xd2511f531b787825 */ /* 0x000fe200078e00ff */
[----:B------:R-:W-:Y:S01]  /*14bb0*/  FSEL R107, R107, RZ, P1 ;  /* 0x000000ff6b6b7208 */ /* 0x000fe20000800000 */
[----:B------:R-:W-:Y:S01]  /*14bc0*/  UIADD3 UR5, UR5, 0x3, URZ ;  /* 0x0000000305057890 */ /* 0x000fe2000fffe03f */
[----:B------:R-:W-:Y:S01]  /*14bd0*/  PRMT R238, R91, 0x5410, R108 ;  /* 0x000054105bee7816 */ /* 0x000fe2000000006c */
[----:B------:R-:W4:Y:S01]  /*14be0*/  MUFU.EX2 R192, R192 ;  /* 0x000000c000c07308 */ /* 0x000f220000000800 */
[----:B------:R-:W-:Y:S01]  /*14bf0*/  LOP3.LUT R24, R125, UR17, R60, 0x96, !PT ;  /* 0x000000117d187c12 */ /* 0x000fe2000f8e963c */
[--C-:B------:R-:W-:Y:S01]  /*14c00*/  FFMA.FTZ R91, R55, c[0x0][0x23c], -R107.reuse ;  /* 0x00008f00375b7a23 */ /* 0x100fe2000001086b */
[----:B-1----:R-:W-:Y:S01]  /*14c10*/  FMNMX.FTZ R0, R9, R0, !PT ;  /* 0x0000000009007209 */ /* 0x002fe20007810000 */
[--C-:B------:R-:W-:Y:S01]  /*14c20*/  FFMA.FTZ R193, R53, c[0x0][0x23c], -R107.reuse ;  /* 0x00008f0035c17a23 */ /* 0x100fe2000001086b */
[----:B------:R-:W-:Y:S01]  /*14c30*/  SHF.R.U32.HI R60, RZ, 0x18, R124 ;  /* 0x00000018ff3c7819 */ /* 0x000fe2000001167c */
[--C-:B------:R-:W-:Y:S01]  /*14c40*/  FFMA.FTZ R189, R65, c[0x0][0x23c], -R107.reuse ;  /* 0x00008f0041bd7a23 */ /* 0x100fe2000001086b */
[----:B------:R-:W-:Y:S01]  /*14c50*/  LOP3.LUT R89, R122, 0xffff, RZ, 0xc0, !PT ;  /* 0x0000ffff7a597812 */ /* 0x000fe200078ec0ff */
[--C-:B------:R-:W-:Y:S01]  /*14c60*/  FFMA.FTZ R22, R46, c[0x0][0x23c], -R107.reuse ;  /* 0x00008f002e167a23 */ /* 0x100fe2000001086b */
[----:B------:R-:W-:Y:S01]  /*14c70*/  LOP3.LUT R55, R72, 0xff, RZ, 0xc0, !PT ;  /* 0x000000ff48377812 */ /* 0x000fe200078ec0ff */
[----:B------:R1:W-:Y:S01]  /*14c80*/  MUFU.EX2 R16, R91 ;  /* 0x0000005b00107308 */ /* 0x0003e20000000800 */
[----:B------:R-:W-:Y:S01]  /*14c90*/  LOP3.LUT R53, R45, 0xff, RZ, 0xc0, !PT ;  /* 0x000000ff2d357812 */ /* 0x000fe200078ec0ff */
[----:B------:R-:W-:Y:S01]  /*14ca0*/  FMUL.FTZ R72, R0, c[0x0][0x23c] ;  /* 0x00008f0000487a20 */ /* 0x000fe20000410000 */
[----:B------:R-:W-:Y:S01]  /*14cb0*/  SHF.R.U32.HI R96, RZ, 0x8, R96 ;  /* 0x00000008ff607819 */ /* 0x000fe20000011660 */
[----:B---3--:R-:W-:Y:S01]  /*14cc0*/  FFMA.FTZ R186, R10, c[0x0][0x23c], -R107 ;  /* 0x00008f000aba7a23 */ /* 0x008fe2000001086b */
[----:B------:R-:W-:Y:S01]  /*14cd0*/  FSETP.NEU.FTZ.AND P0, PT, R0, -INF , PT ;  /* 0xff8000000000780b */ /* 0x000fe20003f1d000 */
[----:B------:R-:W-:Y:S01]  /*14ce0*/  FFMA.FTZ R123, R34, c[0x0][0x23c], -R179 ;  /* 0x00008f00227b7a23 */ /* 0x000fe200000108b3 */
[----:B------:R-:W-:Y:S01]  /*14cf0*/  PRMT R55, R55, 0x5410, R60 ;  /* 0x0000541037377816 */ /* 0x000fe2000000003c */
[--C-:B------:R-:W-:Y:S01]  /*14d00*/  FFMA.FTZ R34, R200, c[0x0][0x23c], -R181.reuse ;  /* 0x00008f00c8227a23 */ /* 0x100fe200000108b5 */
[----:B------:R-:W-:Y:S01]  /*14d10*/  LOP3.LUT R29, R124, 0xff, RZ, 0xc0, !PT ;  /* 0x000000ff7c1d7812 */ /* 0x000fe200078ec0ff */
[----:B------:R-:W2:Y:S01]  /*14d20*/  MUFU.EX2 R193, R193 ;  /* 0x000000c100c17308 */ /* 0x000ea20000000800 */
[----:B------:R-:W-:Y:S01]  /*14d30*/  LOP3.LUT R27, R122, 0xff, RZ, 0xc0, !PT ;  /* 0x000000ff7a1b7812 */ /* 0x000fe200078ec0ff */
[----:B------:R-:W-:Y:S01]  /*14d40*/  FFMA.FTZ R124, R174, c[0x0][0x23c], -R181 ;  /* 0x00008f00ae7c7a23 */ /* 0x000fe200000108b5 */
[----:B------:R-:W-:Y:S01]  /*14d50*/  LOP3.LUT R57, R121, UR18, R88, 0x96, !PT ;  /* 0x0000001279397c12 */ /* 0x000fe2000f8e9658 */
[----:B------:R-:W-:Y:S01]  /*14d60*/  FFMA.FTZ R233, R119, c[0x0][0x23c], -R107 ;  /* 0x00008f0077e97a23 */ /* 0x000fe2000001086b */
[----:B------:R-:W-:Y:S01]  /*14d70*/  LOP3.LUT R88, R120, 0xffff, RZ, 0xc0, !PT ;  /* 0x0000ffff78587812 */ /* 0x000fe200078ec0ff */
[----:B------:R-:W-:Y:S01]  /*14d80*/  FFMA.FTZ R15, R177, c[0x0][0x23c], -R181 ;  /* 0x00008f00b10f7a23 */ /* 0x000fe200000108b5 */
[--C-:B------:R-:W-:Y:S01]  /*14d90*/  SHF.R.U32.HI R59, RZ, 0x10, R120.reuse ;  /* 0x00000010ff3b7819 */ /* 0x100fe20000011678 */
[----:B------:R-:W-:Y:S01]  /*14da0*/  FFMA.FTZ R211, R80, c[0x0][0x23c], -R179 ;  /* 0x00008f0050d37a23 */ /* 0x000fe200000108b3 */
[----:B------:R-:W-:Y:S01]  /*14db0*/  LOP3.LUT R61, R120, 0xff, RZ, 0xc0, !PT ;  /* 0x000000ff783d7812 */ /* 0x000fe200078ec0ff */
[----:B------:R-:W-:Y:S01]  /*14dc0*/  MUFU.EX2 R189, R189 ;  /* 0x000000bd00bd7308 */ /* 0x000fe20000000800 */
[----:B------:R-:W-:Y:S01]  /*14dd0*/  SHF.R.U32.HI R63, RZ, 0x18, R120 ;  /* 0x00000018ff3f7819 */ /* 0x000fe20000011678 */
[----:B------:R-:W-:Y:S01]  /*14de0*/  IMAD.WIDE.U32 R120, R71, -0x326172a9, RZ ;  /* 0xcd9e8d5747787825 */ /* 0x000fe200078e00ff */
[----:B------:R-:W-:Y:S01]  /*14df0*/  PRMT R71, R53, 0x5410, R96 ;  /* 0x0000541035477816 */ /* 0x000fe20000000060 */
[--C-:B------:R-:W-:Y:S01]  /*14e00*/  HSET2.LE.AND R55, R55, R240.reuse, PT ;  /* 0x000000f037377233 */ /* 0x100fe20003803000 */
[----:B------:R-:W-:Y:S01]  /*14e10*/  SHF.R.U32.HI R96, RZ, 0x8, R89 ;  /* 0x00000008ff607819 */ /* 0x000fe20000011659 */
[----:B-1----:R-:W-:Y:S01]  /*14e20*/  FFMA.FTZ R91, R206, c[0x0][0x23c], -R181 ;  /* 0x00008f00ce5b7a23 */ /* 0x002fe200000108b5 */
[----:B------:R-:W-:Y:S01]  /*14e30*/  LOP3.LUT R60, R24, 0xffff, RZ, 0xc0, !PT ;  /* 0x0000ffff183c7812 */ /* 0x000fe200078ec0ff */
[----:B------:R-:W-:Y:S01]  /*14e40*/  FFMA.FTZ R206, R104, c[0x0][0x23c], -R107 ;  /* 0x00008f0068ce7a23 */ /* 0x000fe2000001086b */
[----:B------:R-:W-:Y:S01]  /*14e50*/  FSEL R72, R72, RZ, P0 ;  /* 0x000000ff48487208 */ /* 0x000fe20000000000 */
[----:B------:R-:W-:Y:S01]  /*14e60*/  MUFU.EX2 R15, R15 ;  /* 0x0000000f000f7308 */ /* 0x000fe20000000800 */
[----:B------:R-:W-:Y:S01]  /*14e70*/  PRMT R29, R29, 0x5410, R90 ;  /* 0x000054101d1d7816 */ /* 0x000fe2000000005a */
[----:B------:R-:W-:Y:S01]  /*14e80*/  FFMA.FTZ R214, R98, c[0x0][0x23c], -R179 ;  /* 0x00008f0062d67a23 */ /* 0x000fe200000108b3 */
[----:B------:R-:W-:Y:S01]  /*14e90*/  PRMT R27, R27, 0x5410, R96 ;  /* 0x000054101b1b7816 */ /* 0x000fe20000000060 */
[--C-:B------:R-:W-:Y:S01]  /*14ea0*/  FFMA.FTZ R203, R37, c[0x0][0x23c], -R72.reuse ;  /* 0x00008f0025cb7a23 */ /* 0x100fe20000010848 */
[----:B------:R-:W-:Y:S01]  /*14eb0*/  LOP3.LUT R9, R24, 0xff, RZ, 0xc0, !PT ;  /* 0x000000ff18097812 */ /* 0x000fe200078ec0ff */
[----:B------:R-:W-:Y:S01]  /*14ec0*/  FFMA.FTZ R190, R21, c[0x0][0x23c], -R72 ;  /* 0x00008f0015be7a23 */ /* 0x000fe20000010848 */
[----:B------:R-:W-:Y:S01]  /*14ed0*/  SHF.R.U32.HI R60, RZ, 0x8, R60 ;  /* 0x00000008ff3c7819 */ /* 0x000fe2000001163c */
[----:B------:R-:W-:Y:S01]  /*14ee0*/  FFMA.FTZ R187, R11, c[0x0][0x23c], -R72 ;  /* 0x00008f000bbb7a23 */ /* 0x000fe20000010848 */
[----:B------:R-:W-:Y:S01]  /*14ef0*/  SHF.R.U32.HI R96, RZ, 0x8, R88 ;  /* 0x00000008ff607819 */ /* 0x000fe20000011658 */
[----:B------:R-:W-:Y:S01]  /*14f00*/  MUFU.EX2 R203, R203 ;  /* 0x000000cb00cb7308 */ /* 0x000fe20000000800 */
[----:B------:R-:W-:Y:S01]  /*14f10*/  SHF.R.U32.HI R69, RZ, 0x10, R122 ;  /* 0x00000010ff457819 */ /* 0x000fe2000001167a */
[--C-:B------:R-:W-:Y:S01]  /*14f20*/  FFMA.FTZ R200, R41, c[0x0][0x23c], -R72.reuse ;  /* 0x00008f0029c87a23 */ /* 0x100fe20000010848 */
[----:B------:R-:W-:Y:S01]  /*14f30*/  SHF.R.U32.HI R90, RZ, 0x10, R45 ;  /* 0x00000010ff5a7819 */ /* 0x000fe2000001162d */
[----:B------:R-:W-:Y:S01]  /*14f40*/  FFMA.FTZ R36, R30, c[0x0][0x23c], -R72 ;  /* 0x00008f001e247a23 */ /* 0x000fe20000010848 */
[----:B------:R-:W-:Y:S01]  /*14f50*/  LOP3.LUT R88, R14, 0xffff, RZ, 0xc0, !PT ;  /* 0x0000ffff0e587812 */ /* 0x000fe200078ec0ff */
[--C-:B------:R-:W-:Y:S01]  /*14f60*/  FFMA.FTZ R208, R84, c[0x0][0x23c], -R179.reuse ;  /* 0x00008f0054d07a23 */ /* 0x100fe200000108b3 */
[----:B------:R-:W-:Y:S01]  /*14f70*/  PRMT R37, R9, 0x5410, R60 ;  /* 0x0000541009257816 */ /* 0x000fe2000000003c */
[----:B------:R-:W-:Y:S01]  /*14f80*/  FFMA.FTZ R210, R86, c[0x0][0x23c], -R179 ;  /* 0x00008f0056d27a23 */ /* 0x000fe200000108b3 */
[----:B------:R-:W-:Y:S01]  /*14f90*/  SHF.R.U32.HI R45, RZ, 0x18, R45 ;  /* 0x00000018ff2d7819 */ /* 0x000fe2000001162d */
[----:B------:R-:W-:Y:S01]  /*14fa0*/  MUFU.EX2 R119, R36 ;  /* 0x0000002400777308 */ /* 0x000fe20000000800 */
[----:B------:R-:W-:Y:S01]  /*14fb0*/  LOP3.LUT R90, R90, 0xff, RZ, 0xc0, !PT ;  /* 0x000000ff5a5a7812 */ /* 0x000fe200078ec0ff */
[--C-:B------:R-:W-:Y:S01]  /*14fc0*/  FFMA.FTZ R31, R31, c[0x0][0x23c], -R72.reuse ;  /* 0x00008f001f1f7a23 */ /* 0x100fe20000010848 */
[----:B------:R-:W-:Y:S01]  /*14fd0*/  LOP3.LUT R108, R69, 0xff, RZ, 0xc0, !PT ;  /* 0x000000ff456c7812 */ /* 0x000fe200078ec0ff */
[----:B------:R-:W-:Y:S01]  /*14fe0*/  FFMA.FTZ R172, R8, c[0x0][0x23c], -R72 ;  /* 0x00008f0008ac7a23 */ /* 0x000fe20000010848 */
[----:B------:R-:W-:Y:S01]  /*14ff0*/  SHF.R.U32.HI R53, RZ, 0x10, R24 ;  /* 0x00000010ff357819 */ /* 0x000fe20000011618 */
[----:B------:R-:W-:Y:S01]  /*15000*/  FFMA.FTZ R80, R117, c[0x0][0x23c], -R107 ;  /* 0x00008f0075507a23 */ /* 0x000fe2000001086b */
[----:B------:R-:W-:Y:S01]  /*15010*/  LOP3.LUT R69, R14, 0xff, RZ, 0xc0, !PT ;  /* 0x000000ff0e457812 */ /* 0x000fe200078ec0ff */
[--C-:B------:R-:W-:Y:S01]  /*15020*/  FFMA.FTZ R125, R188, c[0x0][0x23c], -R181.reuse ;  /* 0x00008f00bc7d7a23 */ /* 0x100fe200000108b5 */
[----:B------:R-:W-:Y:S01]  /*15030*/  SHF.R.U32.HI R88, RZ, 0x8, R88 ;  /* 0x00000008ff587819 */ /* 0x000fe20000011658 */
[----:B------:R-:W1:Y:S01]  /*15040*/  MUFU.EX2 R190, R190 ;  /* 0x000000be00be7308 */ /* 0x000e620000000800 */
[----:B------:R-:W-:Y:S01]  /*15050*/  SHF.R.U32.HI R9, RZ, 0x10, R14 ;  /* 0x00000010ff097819 */ /* 0x000fe2000001160e */
[----:B------:R-:W-:Y:S01]  /*15060*/  FFMA.FTZ R188, R242, c[0x0][0x23c], -R181 ;  /* 0x00008f00f2bc7a23 */ /* 0x000fe200000108b5 */
[----:B------:R-:W-:Y:S01]  /*15070*/  LOP3.LUT R60, R121, UR16, R246, 0x96, !PT ;  /* 0x00000010793c7c12 */ /* 0x000fe2000f8e96f6 */
[----:B------:R-:W-:Y:S01]  /*15080*/  FFMA.FTZ R242, R77, c[0x0][0x23c], -R107 ;  /* 0x00008f004df27a23 */ /* 0x000fe2000001086b */
[----:B------:R-:W-:Y:S01]  /*15090*/  PRMT R45, R90, 0x5410, R45 ;  /* 0x000054105a2d7816 */ /* 0x000fe2000000002d */
[----:B------:R-:W-:Y:S01]  /*150a0*/  FFMA.FTZ R30, R112, c[0x0][0x23c], -R107 ;  /* 0x00008f00701e7a23 */ /* 0x000fe2000001086b */
[----:B------:R-:W-:Y:S01]  /*150b0*/  SHF.R.U32.HI R90, RZ, 0x18, R24 ;  /* 0x00000018ff5a7819 */ /* 0x000fe20000011618 */
[----:B------:R-:W-:Y:S01]  /*150c0*/  FFMA.FTZ R6, R197, c[0x0][0x23c], -R181 ;  /* 0x00008f00c5067a23 */ /* 0x000fe200000108b5 */
[----:B------:R-:W-:Y:S01]  /*150d0*/  LOP3.LUT R53, R53, 0xff, RZ, 0xc0, !PT ;  /* 0x000000ff35357812 */ /* 0x000fe200078ec0ff */
[----:B------:R1:W-:Y:S01]  /*150e0*/  MUFU.EX2 R104, R31 ;  /* 0x0000001f00687308 */ /* 0x0003e20000000800 */
[----:B------:R-:W-:Y:S01]  /*150f0*/  PRMT R69, R69, 0x5410, R88 ;  /* 0x0000541045457816 */ /* 0x000fe20000000058 */
[--C-:B------:R-:W-:Y:S01]  /*15100*/  HSET2.LE.AND R45, R45, R240.reuse, PT ;  /* 0x000000f02d2d7233 */ /* 0x100fe20003803000 */
[----:B------:R-:W-:Y:S01]  /*15110*/  SHF.R.U32.HI R67, RZ, 0x18, R122 ;  /* 0x00000018ff437819 */ /* 0x000fe2000001167a */
[----:B------:R-:W-:Y:S01]  /*15120*/  FFMA.FTZ R122, R178, c[0x0][0x23c], -R179 ;  /* 0x00008f00b27a7a23 */ /* 0x000fe200000108b3 */
[----:B------:R-:W-:Y:S01]  /*15130*/  SHF.R.U32.HI R88, RZ, 0x18, R14 ;  /* 0x00000018ff587819 */ /* 0x000fe2000001160e */
[--C-:B------:R-:W-:Y:S01]  /*15140*/  FFMA.FTZ R178, R168, c[0x0][0x23c], -R181.reuse ;  /* 0x00008f00a8b27a23 */ /* 0x100fe200000108b5 */
[----:B------:R-:W-:Y:S01]  /*15150*/  LOP3.LUT R9, R9, 0xff, RZ, 0xc0, !PT ;  /* 0x000000ff09097812 */ /* 0x000fe200078ec0ff */
[----:B------:R-:W-:Y:S01]  /*15160*/  FFMA.FTZ R197, R225, c[0x0][0x23c], -R181 ;  /* 0x00008f00e1c57a23 */ /* 0x000fe200000108b5 */
[----:B------:R-:W-:Y:S01]  /*15170*/  LOP3.LUT R14, R57, 0xffff, RZ, 0xc0, !PT ;  /* 0x0000ffff390e7812 */ /* 0x000fe200078ec0ff */
[----:B------:R-:W1:Y:S01]  /*15180*/  MUFU.EX2 R186, R186 ;  /* 0x000000ba00ba7308 */ /* 0x000e620000000800 */
[----:B------:R-:W-:Y:S01]  /*15190*/  PRMT R53, R53, 0x5410, R90 ;  /* 0x0000541035357816 */ /* 0x000fe2000000005a */
[----:B------:R-:W-:Y:S01]  /*151a0*/  FFMA.FTZ R225, R49, c[0x0][0x23c], -R179 ;  /* 0x00008f0031e17a23 */ /* 0x000fe200000108b3 */
[----:B------:R-:W-:Y:S01]  /*151b0*/  PRMT R65, R61, 0x5410, R96 ;  /* 0x000054103d417816 */ /* 0x000fe20000000060 */
[----:B------:R-:W-:Y:S01]  /*151c0*/  FFMA.FTZ R96, R196, c[0x0][0x23c], -R181 ;  /* 0x00008f00c4607a23 */ /* 0x000fe200000108b5 */
[----:B------:R-:W-:Y:S01]  /*151d0*/  SHF.R.U32.HI R10, RZ, 0x18, R57 ;  /* 0x00000018ff0a7819 */ /* 0x000fe20000011639 */
[----:B------:R-:W-:Y:S01]  /*151e0*/  FFMA.FTZ R196, R239, c[0x0][0x23c], -R181 ;  /* 0x00008f00efc47a23 */ /* 0x000fe200000108b5 */
[----:B------:R-:W-:Y:S01]  /*151f0*/  LOP3.LUT R90, R59, 0xff, RZ, 0xc0, !PT ;  /* 0x000000ff3b5a7812 */ /* 0x000fe200078ec0ff */
[----:B------:R-:W-:Y:S01]  /*15200*/  FFMA.FTZ R239, R76, c[0x0][0x23c], -R107 ;  /* 0x00008f004cef7a23 */ /* 0x000fe2000001086b */
[----:B------:R-:W-:Y:S01]  /*15210*/  PRMT R59, R108, 0x5410, R67 ;  /* 0x000054106c3b7816 */ /* 0x000fe20000000043 */
[----:B------:R-:W-:Y:S01]  /*15220*/  MUFU.EX2 R187, R187 ;  /* 0x000000bb00bb7308 */ /* 0x000fe20000000800 */
[----:B------:R-:W-:Y:S01]  /*15230*/  SHF.R.U32.HI R61, RZ, 0x10, R57 ;  /* 0x00000010ff3d7819 */ /* 0x000fe20000011639 */
[--C-:B------:R-:W-:Y:S01]  /*15240*/  HSET2.LE.AND R53, R53, R240.reuse, PT ;  /* 0x000000f035357233 */ /* 0x100fe20003803000 */
[----:B------:R-:W-:Y:S01]  /*15250*/  LOP3.LUT R67, R57, 0xff, RZ, 0xc0, !PT ;  /* 0x000000ff39437812 */ /* 0x000fe200078ec0ff */
[----:B------:R-:W-:Y:S01]  /*15260*/  FFMA.FTZ R126, R54, c[0x0][0x23c], -R179 ;  /* 0x00008f00367e7a23 */ /* 0x000fe200000108b3 */
[----:B------:R-:W-:Y:S01]  /*15270*/  PRMT R57, R9, 0x5410, R88 ;  /* 0x0000541009397816 */ /* 0x000fe20000000058 */
[----:B------:R-:W-:Y:S01]  /*15280*/  IMAD.WIDE.U32 R88, R60, -0x2daee0ad, RZ ;  /* 0xd2511f533c587825 */ /* 0x000fe200078e00ff */
[----:B------:R-:W-:Y:S01]  /*15290*/  FSEL R9, R2, RZ, P1 ;  /* 0x000000ff02097208 */ /* 0x000fe20000800000 */
[--C-:B------:R-:W-:Y:S01]  /*152a0*/  HSET2.LE.AND R54, R29, R240.reuse, PT ;  /* 0x000000f01d367233 */ /* 0x100fe20003803000 */
[----:B------:R-:W-:Y:S01]  /*152b0*/  SHF.R.U32.HI R14, RZ, 0x8, R14 ;  /* 0x00000008ff0e7819 */ /* 0x000fe2000001160e */
[----:B------:R-:W-:Y:S01]  /*152c0*/  MUFU.EX2 R172, R172 ;  /* 0x000000ac00ac7308 */ /* 0x000fe20000000800 */
[----:B------:R-:W-:Y:S01]  /*152d0*/  LOP3.LUT R21, R221, UR14, R120, 0x96, !PT ;  /* 0x0000000edd157c12 */ /* 0x000fe2000f8e9678 */
[----:B------:R-:W-:Y:S01]  /*152e0*/  FADD.FTZ R9, -R9, R164 ;  /* 0x000000a409097221 */ /* 0x000fe20000010100 */
[----:B------:R-:W-:Y:S01]  /*152f0*/  LOP3.LUT R120, R213, UR14, R120, 0x96, !PT ;  /* 0x0000000ed5787c12 */ /* 0x000fe2000f8e9678 */
[----:B------:R-:W-:Y:S01]  /*15300*/  FFMA.FTZ R99, R194, c[0x0][0x23c], -R181 ;  /* 0x00008f00c2637a23 */ /* 0x000fe200000108b5 */
[----:B------:R-:W-:Y:S01]  /*15310*/  PRMT R67, R67, 0x5410, R14 ;  /* 0x0000541043437816 */ /* 0x000fe2000000000e */
[--C-:B------:R-:W-:Y:S01]  /*15320*/  FFMA.FTZ R194, R47, c[0x0][0x23c], -R179.reuse ;  /* 0x00008f002fc27a23 */ /* 0x100fe200000108b3 */
[----:B------:R-:W-:Y:S01]  /*15330*/  FSEL R14, R0, RZ, P0 ;  /* 0x000000ff000e7208 */ /* 0x000fe20000000000 */
[----:B------:R-:W-:Y:S01]  /*15340*/  FFMA.FTZ R20, R20, c[0x0][0x23c], -R179 ;  /* 0x00008f0014147a23 */ /* 0x000fe200000108b3 */
[----:B------:R-:W-:Y:S01]  /*15350*/  LOP3.LUT R164, R89, UR13, R244, 0x96, !PT ;  /* 0x0000000d59a47c12 */ /* 0x000fe2000f8e96f4 */
[----:B------:R-:W-:Y:S01]  /*15360*/  MUFU.EX2 R124, R124 ;  /* 0x0000007c007c7308 */ /* 0x000fe20000000800 */
[----:B------:R-:W-:Y:S01]  /*15370*/  LOP3.LUT R24, R121, UR16, R250, 0x96, !PT ;  /* 0x0000001079187c12 */ /* 0x000fe2000f8e96fa */
[----:B------:R-:W-:Y:S01]  /*15380*/  FADD.FTZ R14, -R14, R165 ;  /* 0x000000a50e0e7221 */ /* 0x000fe20000010100 */
[----:B------:R-:W-:Y:S01]  /*15390*/  FSEL R11, R17, RZ, P3 ;  /* 0x000000ff110b7208 */ /* 0x000fe20001800000 */
[----:B------:R-:W-:Y:S01]  /*153a0*/  IMAD.WIDE.U32 R164, R164, -0x326172a9, RZ ;  /* 0xcd9e8d57a4a47825 */ /* 0x000fe200078e00ff */
[----:B------:R-:W-:Y:S01]  /*153b0*/  LOP3.LUT R61, R61, 0xff, RZ, 0xc0, !PT ;  /* 0x000000ff3d3d7812 */ /* 0x000fe200078ec0ff */
[--C-:B------:R-:W-:Y:S01]  /*153c0*/  HSET2.LE.AND R59, R59, R240.reuse, PT ;  /* 0x000000f03b3b7233 */ /* 0x100fe20003803000 */
[----:B------:R-:W-:Y:S01]  /*153d0*/  PRMT R63, R90, 0x5410, R63 ;  /* 0x000054105a3f7816 */ /* 0x000fe2000000003f */
[----:B------:R-:W-:Y:S01]  /*153e0*/  IMAD.WIDE.U32 R120, R120, -0x2daee0ad, RZ ;  /* 0xd2511f5378787825 */ /* 0x000fe200078e00ff */
[----:B------:R-:W-:Y:S01]  /*153f0*/  LOP3.LUT R85, R165, UR12, R212, 0x96, !PT ;  /* 0x0000000ca5557c12 */ /* 0x000fe2000f8e96d4 */
[----:B------:R-:W-:Y:S01]  /*15400*/  MUFU.EX2 R112, R20 ;  /* 0x0000001400707308 */ /* 0x000fe20000000800 */
[----:B------:R-:W-:Y:S01]  /*15410*/  PRMT R61, R61, 0x5410, R10 ;  /* 0x000054103d3d7816 */ /* 0x000fe2000000000a */
[----:B------:R-:W-:Y:S01]  /*15420*/  FADD.FTZ R10, -R11, R166 ;  /* 0x000000a60b0a7221 */ /* 0x000fe20000010100 */
[----:B------:R-:W-:Y:S01]  /*15430*/  LOP3.LUT R88, R121, UR11, R88, 0x96, !PT ;  /* 0x0000000b79587c12 */ /* 0x000fe2000f8e9658 */
[--C-:B------:R-:W-:Y:S01]  /*15440*/  FFMA.FTZ R11, R48, c[0x0][0x23c], -R181.reuse ;  /* 0x00008f00300b7a23 */ /* 0x100fe200000108b5 */
[----:B------:R-:W-:Y:S01]  /*15450*/  FSEL R8, R3, RZ, P2 ;  /* 0x000000ff03087208 */ /* 0x000fe20001000000 */
[--C-:B------:R-:W-:Y:S01]  /*15460*/  FFMA.FTZ R48, R169, c[0x0][0x23c], -R181.reuse ;  /* 0x00008f00a9307a23 */ /* 0x100fe200000108b5 */
[--C-:B------:R-:W-:Y:S01]  /*15470*/  HSET2.LE.AND R57, R57, R240.reuse, PT ;  /* 0x000000f039397233 */ /* 0x100fe20003803000 */
[----:B------:R-:W-:Y:S01]  /*15480*/  IMAD.WIDE.U32 R168, R88, -0x326172a9, RZ ;  /* 0xcd9e8d5758a87825 */ /* 0x000fe200078e00ff */
[--C-:B------:R-:W-:Y:S01]  /*15490*/  HSET2.LE.AND R61, R61, R240.reuse, PT ;  /* 0x000000f03d3d7233 */ /* 0x100fe20003803000 */
[----:B------:R-:W-:Y:S01]  /*154a0*/  MUFU.EX2 R178, R178 ;  /* 0x000000b200b27308 */ /* 0x000fe20000000800 */
[--C-:B------:R-:W-:Y:S01]  /*154b0*/  HSET2.LE.AND R63, R63, R240.reuse, PT ;  /* 0x000000f03f3f7233 */ /* 0x100fe20003803000 */
[--C-:B------:R-:W-:Y:S01]  /*154c0*/  FFMA.FTZ R89, R170, c[0x0][0x23c], -R181.reuse ;  /* 0x00008f00aa597a23 */ /* 0x100fe200000108b5 */
[----:B------:R-:W-:Y:S01]  /*154d0*/  LOP3.LUT R164, R169, UR10, R164, 0x96, !PT ;  /* 0x0000000aa9a47c12 */ /* 0x000fe2000f8e96a4 */
[----:B------:R-:W-:Y:S01]  /*154e0*/  IMAD.WIDE.U32 R170, R85, -0x2daee0ad, RZ ;  /* 0xd2511f5355aa7825 */ /* 0x000fe200078e00ff */
[----:B------:R-:W-:Y:S03]  /*154f0*/  PLOP3.LUT P0, PT, PT, PT, UP0, 0x80, 0x0 ;  /* 0x000000000000781c */ /* 0x000fe60003f0f008 */
[----:B------:R-:W-:Y:S01]  /*15500*/  FFMA.FTZ R90, R204, c[0x0][0x23c], -R181 ;  /* 0x00008f00cc5a7a23 */ /* 0x000fe200000108b5 */
[----:B------:R-:W-:Y:S01]  /*15510*/  LOP3.LUT R120, R171, UR9, R120, 0x96, !PT ;  /* 0x00000009ab787c12 */ /* 0x000fe2000f8e9678 */
[----:B------:R-:W-:Y:S01]  /*15520*/  MUFU.EX2 R169, R89 ;  /* 0x0000005900a97308 */ /* 0x000fe20000000800 */
[----:B------:R-:W-:Y:S04]  /*15530*/  IMAD.WIDE.U32 R204, R164, -0x2daee0ad, RZ ;  /* 0xd2511f53a4cc7825 */ /* 0x000fe800078e00ff */
[----:B------:R-:W-:Y:S04]  /*15540*/  IMAD.WIDE.U32 R120, R120, -0x326172a9, RZ ;  /* 0xcd9e8d5778787825 */ /* 0x000fe800078e00ff */
[----:B------:R-:W-:Y:S01]  /*15550*/  IMAD.MOV.U32 R166, RZ, RZ, R241 ;  /* 0x000000ffffa67224 */ /* 0x000fe200078e00f1 */
[----:B------:R-:W-:Y:S01]  /*15560*/  MUFU.EX2 R123, R123 ;  /* 0x0000007b007b7308 */ /* 0x000fe20000000800 */
[----:B------:R-:W-:Y:S01]  /*15570*/  LOP3.LUT R217, R121, UR8, R168, 0x96, !PT ;  /* 0x0000000879d97c12 */ /* 0x000fe2000f8e96a8 */
[----:B------:R-:W-:Y:S01]  /*15580*/  FFMA.FTZ R168, R18, c[0x0][0x23c], -R179 ;  /* 0x00008f0012a87a23 */ /* 0x000fe200000108b3 */
[----:B------:R-:W-:Y:S01]  /*15590*/  LOP3.LUT R18, R205, UR7, R170, 0x96, !PT ;  /* 0x00000007cd127c12 */ /* 0x000fe2000f8e96aa */
[----:B------:R-:W-:Y:S02]  /*155a0*/  FFMA.FTZ R121, R87, c[0x0][0x23c], -R107 ;  /* 0x00008f0057797a23 */ /* 0x000fe4000001086b */
[--C-:B------:R-:W-:Y:S02]  /*155b0*/  FFMA.FTZ R87, R32, c[0x0][0x23c], -R179.reuse ;  /* 0x00008f0020577a23 */ /* 0x100fe400000108b3 */
[----:B------:R-:W-:Y:S02]  /*155c0*/  IMAD.WIDE.U32 R174, R18, -0x326172a9, RZ ;  /* 0xcd9e8d5712ae7825 */ /* 0x000fe400078e00ff */
[----:B------:R-:W-:Y:S02]  /*155d0*/  MUFU.EX2 R122, R122 ;  /* 0x0000007a007a7308 */ /* 0x000fe40000000800 */
[--C-:B------:R-:W-:Y:S01]  /*155e0*/  FFMA.FTZ R32, R38, c[0x0][0x23c], -R179.reuse ;  /* 0x00008f0026207a23 */ /* 0x100fe200000108b3 */
[----:B------:R-:W-:Y:S01]  /*155f0*/  LOP3.LUT R85, R175, UR17, R120, 0x96, !PT ;  /* 0x00000011af557c12 */ /* 0x000fe2000f8e9678 */
[----:B------:R-:W-:Y:S02]  /*15600*/  FFMA.FTZ R38, R82, c[0x0][0x23c], -R179 ;  /* 0x00008f0052267a23 */ /* 0x000fe400000108b3 */
[----:B------:R-:W-:Y:S01]  /*15610*/  IMAD.MOV.U32 R82, RZ, RZ, R174 ;  /* 0x000000ffff527224 */ /* 0x000fe200078e00ae */
[----:B-1----:R-:W-:Y:S01]  /*15620*/  LOP3.LUT R31, R85, 0xffff, RZ, 0xc0, !PT ;  /* 0x0000ffff551f7812 */ /* 0x002fe200078ec0ff */
[----:B------:R-:W-:Y:S02]  /*15630*/  FFMA.FTZ R120, R26, c[0x0][0x23c], -R107 ;  /* 0x00008f001a787a23 */ /* 0x000fe4000001086b */
[----:B------:R-:W-:Y:S01]  /*15640*/  MUFU.EX2 R168, R168 ;  /* 0x000000a800a87308 */ /* 0x000fe20000000800 */
[----:B------:R-:W-:Y:S01]  /*15650*/  IMAD.MOV.U32 R46, RZ, RZ, R82 ;  /* 0x000000ffff2e7224 */ /* 0x000fe200078e0052 */
[----:B------:R-:W-:Y:S01]  /*15660*/  SHF.R.U32.HI R31, RZ, 0x8, R31 ;  /* 0x00000008ff1f7819 */ /* 0x000fe2000001161f */
[--C-:B------:R-:W-:Y:S02]  /*15670*/  FFMA.FTZ R26, R116, c[0x0][0x23c], -R107.reuse ;  /* 0x00008f00741a7a23 */ /* 0x100fe4000001086b */
[----:B------:R-:W-:Y:S01]  /*15680*/  IMAD.MOV.U32 R116, RZ, RZ, R46 ;  /* 0x000000ffff747224 */ /* 0x000fe200078e002e */
[--C-:B------:R-:W-:Y:S01]  /*15690*/  HSET2.LE.AND R46, R238, R240.reuse, PT ;  /* 0x000000f0ee2e7233 */ /* 0x100fe20003803000 */
[--C-:B------:R-:W-:Y:S02]  /*156a0*/  FFMA.FTZ R238, R33, c[0x0][0x23c], -R72.reuse ;  /* 0x00008f0021ee7a23 */ /* 0x100fe40000010848 */
[----:B------:R-:W3:Y:S01]  /*156b0*/  LDL.LU R33, [R1+0x14] ;  /* 0x0000140001217983 */ /* 0x000ee20000300800 */
[----:B------:R-:W-:Y:S01]  /*156c0*/  MUFU.EX2 R121, R121 ;  /* 0x0000007900797308 */ /* 0x000fe20000000800 */
[--C-:B------:R-:W-:Y:S02]  /*156d0*/  FFMA.FTZ R241, R93, c[0x0][0x23c], -R107.reuse ;  /* 0x00008f005df17a23 */ /* 0x100fe4000001086b */
[----:B------:R-:W3:Y:S01]  /*156e0*/  LDL.LU R41, [R1+0x10] ;  /* 0x0000100001297983 */ /* 0x000ee20000300800 */
[--C-:B------:R-:W-:Y:S02]  /*156f0*/  FFMA.FTZ R174, R109, c[0x0][0x23c], -R107.reuse ;  /* 0x00008f006dae7a23 */ /* 0x100fe4000001086b */
[--C-:B------:R-:W-:Y:S01]  /*15700*/  FFMA.FTZ R109, R12, c[0x0][0x23c], -R72.reuse ;  /* 0x00008f000c6d7a23 */ /* 0x100fe20000010848 */
[----:B--2---:R-:W-:Y:S01]  /*15710*/  F2FP.PACK_AB R12, R183, R184 ;  /* 0x000000b8b70c723e */ /* 0x004fe200000000ff */
[----:B------:R-:W-:Y:S02]  /*15720*/  FFMA.FTZ R165, R23, c[0x0][0x23c], -R107 ;  /* 0x00008f0017a57a23 */ /* 0x000fe4000001086b */
[----:B------:R1:W-:Y:S01]  /*15730*/  MUFU.EX2 R93, R11 ;  /* 0x0000000b005d7308 */ /* 0x0003e20000000800 */
[--C-:B------:R-:W-:Y:S02]  /*15740*/  FFMA.FTZ R164, R83, c[0x0][0x23c], -R72.reuse ;  /* 0x00008f0053a47a23 */ /* 0x100fe40000010848 */
[----:B------:R-:W-:Y:S02]  /*15750*/  IMAD.MOV.U32 R83, RZ, RZ, R175 ;  /* 0x000000ffff537224 */ /* 0x000fe400078e00af */
[----:B------:R-:W-:Y:S01]  /*15760*/  FFMA.FTZ R175, R52, c[0x0][0x23c], -R179 ;  /* 0x00008f0034af7a23 */ /* 0x000fe200000108b3 */
[--C-:B------:R-:W-:Y:S01]  /*15770*/  HSET2.LE.AND R52, R37, R240.reuse, PT ;  /* 0x000000f025347233 */ /* 0x100fe20003803000 */
[----:B------:R-:W-:Y:S02]  /*15780*/  IMAD.MOV.U32 R47, RZ, RZ, R83 ;  /* 0x000000ffff2f7224 */ /* 0x000fe400078e0053 */
[----:B------:R-:W-:Y:S01]  /*15790*/  IMAD.WIDE.U32 R36, R217, -0x2daee0ad, RZ ;  /* 0xd2511f53d9247825 */ /* 0x000fe200078e00ff */
[----:B------:R-:W-:Y:S03]  /*157a0*/  MUFU.EX2 R165, R165 ;  /* 0x000000a500a57308 */ /* 0x000fe60000000800 */
[----:B------:R-:W-:Y:S01]  /*157b0*/  IMAD.MOV.U32 R117, RZ, RZ, R47 ;  /* 0x000000ffff757224 */ /* 0x000fe200078e002f */
[--C-:B------:R-:W-:Y:S01]  /*157c0*/  HSET2.LE.AND R47, R243, R240.reuse, PT ;  /* 0x000000f0f32f7233 */ /* 0x100fe20003803000 */
[----:B------:R-:W-:Y:S02]  /*157d0*/  FFMA.FTZ R207, R100, c[0x0][0x23c], -R179 ;  /* 0x00008f0064cf7a23 */ /* 0x000fe400000108b3 */
[----:B------:R-:W-:Y:S02]  /*157e0*/  IMAD.MOV.U32 R77, RZ, RZ, R117 ;  /* 0x000000ffff4d7224 */ /* 0x000fe400078e0075 */
[----:B------:R-:W-:Y:S01]  /*157f0*/  LOP3.LUT R47, R47, R12, RZ, 0xc0, !PT ;  /* 0x0000000c2f2f7212 */ /* 0x000fe200078ec0ff */
[----:B------:R2:W-:Y:S01]  /*15800*/  MUFU.EX2 R117, R32 ;  /* 0x0000002000757308 */ /* 0x0005e20000000800 */
[----:B----4-:R-:W-:Y:S01]  /*15810*/  F2FP.PACK_AB R12, R192, R19 ;  /* 0x00000013c00c723e */ /* 0x010fe200000000ff */
[----:B------:R-:W-:Y:S01]  /*15820*/  FFMA.FTZ R23, R70, c[0x0][0x23c], -R179 ;  /* 0x00008f0046177a23 */ /* 0x000fe200000108b3 */
[----:B------:R-:W-:Y:S01]  /*15830*/  SHF.R.U32.HI R70, RZ, 0x10, R85 ;  /* 0x00000010ff467819 */ /* 0x000fe20000011655 */
[----:B------:R-:W-:Y:S01]  /*15840*/  FMUL.FTZ R9, R9, c[0x0][0x23c] ;  /* 0x00008f0009097a20 */ /* 0x000fe20000410000 */
[----:B-1----:R-:W-:Y:S01]  /*15850*/  F2FP.PACK_AB R11, R182, R185 ;  /* 0x000000b9b60b723e */ /* 0x002fe200000000ff */
[----:B------:R-:W-:Y:S01]  /*15860*/  FFMA.FTZ R243, R94, c[0x0][0x23c], -R72 ;  /* 0x00008f005ef37a23 */ /* 0x000fe20000010848 */
[----:B------:R-:W-:Y:S01]  /*15870*/  LOP3.LUT R45, R45, R12, RZ, 0xc0, !PT ;  /* 0x0000000c2d2d7212 */ /* 0x000fe200078ec0ff */
[--C-:B------:R-:W-:Y:S01]  /*15880*/  FFMA.FTZ R170, R35, c[0x0][0x23c], -R107.reuse ;  /* 0x00008f0023aa7a23 */ /* 0x100fe2000001086b */
[----:B------:R-:W-:Y:S01]  /*15890*/  LOP3.LUT R46, R46, R11, RZ, 0xc0, !PT ;  /* 0x0000000b2e2e7212 */ /* 0x000fe200078ec0ff */
[----:B------:R1:W-:Y:S01]  /*158a0*/  MUFU.EX2 R100, R87 ;  /* 0x0000005700647308 */ /* 0x0003e20000000800 */
[----:B------:R-:W-:Y:S01]  /*158b0*/  IMAD.MOV.U32 R76, RZ, RZ, R116 ;  /* 0x000000ffff4c7224 */ /* 0x000fe200078e0074 */
[----:B------:R-:W-:Y:S01]  /*158c0*/  F2FP.PACK_AB R11, R193, R16 ;  /* 0x00000010c10b723e */ /* 0x000fe200000000ff */
[--C-:B------:R-:W-:Y:S01]  /*158d0*/  FFMA.FTZ R40, R40, c[0x0][0x23c], -R107.reuse ;  /* 0x00008f0028287a23 */ /* 0x100fe2000001086b */
[----:B------:R-:W-:Y:S01]  /*158e0*/  F2FP.PACK_AB R12, R190, R203 ;  /* 0x000000cbbe0c723e */ /* 0x000fe200000000ff */
[--C-:B------:R-:W-:Y:S01]  /*158f0*/  FFMA.FTZ R18, R130, c[0x0][0x23c], -R107.reuse ;  /* 0x00008f0082127a23 */ /* 0x100fe2000001086b */
[----:B------:R-:W-:Y:S01]  /*15900*/  LOP3.LUT R70, R70, 0xff, RZ, 0xc0, !PT ;  /* 0x000000ff46467812 */ /* 0x000fe200078ec0ff */
[--C-:B------:R-:W-:Y:S01]  /*15910*/  FFMA.FTZ R113, R113, c[0x0][0x23c], -R107.reuse ;  /* 0x00008f0071717a23 */ /* 0x100fe2000001086b */
[----:B------:R-:W-:Y:S01]  /*15920*/  LOP3.LUT R52, R52, R11, RZ, 0xc0, !PT ;  /* 0x0000000b34347212 */ /* 0x000fe200078ec0ff */
[--C-:B------:R-:W-:Y:S01]  /*15930*/  FFMA.FTZ R108, R97, c[0x0][0x23c], -R107.reuse ;  /* 0x00008f00616c7a23 */ /* 0x100fe2000001086b */
[----:B------:R-:W4:Y:S01]  /*15940*/  MUFU.EX2 R9, R9 ;  /* 0x0000000900097308 */ /* 0x000f220000000800 */
[--C-:B------:R-:W-:Y:S01]  /*15950*/  FFMA.FTZ R83, R103, c[0x0][0x23c], -R107.reuse ;  /* 0x00008f0067537a23 */ /* 0x100fe2000001086b */
[----:B------:R-:W-:Y:S01]  /*15960*/  LOP3.LUT R53, R53, R12, RZ, 0xc0, !PT ;  /* 0x0000000c35357212 */ /* 0x000fe200078ec0ff */
[----:B------:R-:W-:Y:S01]  /*15970*/  FFMA.FTZ R130, R73, c[0x0][0x23c], -R107 ;  /* 0x00008f0049827a23 */ /* 0x000fe2000001086b */
[----:B------:R-:W-:Y:S01]  /*15980*/  F2FP.PACK_AB R11, R186, R189 ;  /* 0x000000bdba0b723e */ /* 0x000fe200000000ff */
[----:B------:R-:W-:Y:S01]  /*15990*/  FADD.FTZ R8, -R8, R167 ;  /* 0x000000a708087221 */ /* 0x000fe20000010100 */
[----:B------:R-:W-:Y:S01]  /*159a0*/  LOP3.LUT R12, R36, 0xff, RZ, 0xc0, !PT ;  /* 0x000000ff240c7812 */ /* 0x000fe200078ec0ff */
[----:B------:R-:W-:Y:S01]  /*159b0*/  FFMA.FTZ R167, R176, c[0x0][0x23c], -R181 ;  /* 0x00008f00b0a77a23 */ /* 0x000fe200000108b5 */
[----:B------:R-:W-:Y:S01]  /*159c0*/  LOP3.LUT R54, R54, R11, RZ, 0xc0, !PT ;  /* 0x0000000b36367212 */ /* 0x000fe200078ec0ff */
[----:B------:R-:W-:Y:S01]  /*159d0*/  FFMA.FTZ R176, R4, c[0x0][0x23c], -R107 ;  /* 0x00008f0004b07a23 */ /* 0x000fe2000001086b */
[----:B------:R-:W-:Y:S01]  /*159e0*/  MUFU.EX2 R94, R22 ;  /* 0x00000016005e7308 */ /* 0x000fe20000000800 */
[--C-:B------:R-:W-:Y:S01]  /*159f0*/  FFMA.FTZ R60, R180, c[0x0][0x23c], -R181.reuse ;  /* 0x00008f00b43c7a23 */ /* 0x100fe200000108b5 */
[----:B------:R-:W-:Y:S01]  /*15a00*/  SHF.R.U32.HI R11, RZ, 0x10, R36 ;  /* 0x00000010ff0b7819 */ /* 0x000fe20000011624 */
[--C-:B------:R-:W-:Y:S02]  /*15a10*/  FFMA.FTZ R39, R39, c[0x0][0x23c], -R181.reuse ;  /* 0x00008f0027277a23 */ /* 0x100fe400000108b5 */
[----:B------:R-:W-:Y:S02]  /*15a20*/  FFMA.FTZ R177, R202, c[0x0][0x23c], -R181 ;  /* 0x00008f00cab17a23 */ /* 0x000fe400000108b5 */
[----:B------:R-:W-:Y:S02]  /*15a30*/  FFMA.FTZ R202, R106, c[0x0][0x23c], -R107 ;  /* 0x00008f006aca7a23 */ /* 0x000fe4000001086b */
[--C-:B------:R-:W-:Y:S01]  /*15a40*/  FFMA.FTZ R88, R64, c[0x0][0x23c], -R179.reuse ;  /* 0x00008f0040587a23 */ /* 0x100fe200000108b3 */
[----:B------:R-:W-:Y:S01]  /*15a50*/  MUFU.EX2 R167, R167 ;  /* 0x000000a700a77308 */ /* 0x000fe20000000800 */
[----:B------:R-:W-:Y:S02]  /*15a60*/  FFMA.FTZ R180, R51, c[0x0][0x23c], -R179 ;  /* 0x00008f0033b47a23 */ /* 0x000fe400000108b3 */
[--C-:B------:R-:W-:Y:S02]  /*15a70*/  FFMA.FTZ R51, R115, c[0x0][0x23c], -R107.reuse ;  /* 0x00008f0073337a23 */ /* 0x100fe4000001086b */
[----:B------:R-:W-:Y:S02]  /*15a80*/  IMAD.MOV.U32 R114, RZ, RZ, R204 ;  /* 0x000000ffff727224 */ /* 0x000fe400078e00cc */
[----:B------:R-:W-:Y:S02]  /*15a90*/  FFMA.FTZ R204, R105, c[0x0][0x23c], -R107 ;  /* 0x00008f0069cc7a23 */ /* 0x000fe4000001086b */
[----:B------:R-:W-:Y:S01]  /*15aa0*/  IMAD.MOV.U32 R115, RZ, RZ, R205 ;  /* 0x000000ffff737224 */ /* 0x000fe200078e00cd */
[----:B------:R-:W-:Y:S01]  /*15ab0*/  MUFU.EX2 R170, R170 ;  /* 0x000000aa00aa7308 */ /* 0x000fe20000000800 */
[----:B------:R-:W-:Y:S01]  /*15ac0*/  FFMA.FTZ R205, R92, c[0x0][0x23c], -R107 ;  /* 0x00008f005ccd7a23 */ /* 0x000fe2000001086b */
[----:B------:R-:W-:Y:S01]  /*15ad0*/  LOP3.LUT R29, R37, UR18, R114, 0x96, !PT ;  /* 0x00000012251d7c12 */ /* 0x000fe2000f8e9672 */
[--C-:B------:R-:W-:Y:S02]  /*15ae0*/  FFMA.FTZ R198, R198, c[0x0][0x23c], -R181.reuse ;  /* 0x00008f00c6c67a23 */ /* 0x100fe400000108b5 */
[--C-:B------:R-:W-:Y:S01]  /*15af0*/  FFMA.FTZ R7, R199, c[0x0][0x23c], -R181.reuse ;  /* 0x00008f00c7077a23 */ /* 0x100fe200000108b5 */
[----:B--2---:R-:W-:Y:S01]  /*15b00*/  LOP3.LUT R32, R29, 0xffff, RZ, 0xc0, !PT ;  /* 0x0000ffff1d207812 */ /* 0x004fe200078ec0ff */
[----:B------:R-:W-:Y:S01]  /*15b10*/  FFMA.FTZ R181, R5, c[0x0][0x23c], -R181 ;  /* 0x00008f0005b57a23 */ /* 0x000fe200000108b5 */
[----:B------:R-:W-:Y:S01]  /*15b20*/  SHF.R.U32.HI R20, RZ, 0x18, R29 ;  /* 0x00000018ff147819 */ /* 0x000fe2000001161d */
[----:B------:R-:W-:Y:S01]  /*15b30*/  FFMA.FTZ R5, R102, c[0x0][0x23c], -R179 ;  /* 0x00008f0066057a23 */ /* 0x000fe200000108b3 */
[----:B------:R-:W-:Y:S01]  /*15b40*/  MUFU.EX2 R115, R40 ;  /* 0x0000002800737308 */ /* 0x000fe20000000800 */
[----:B------:R-:W-:Y:S01]  /*15b50*/  FFMA.FTZ R102, R44, c[0x0][0x23c], -R107 ;  /* 0x00008f002c667a23 */ /* 0x000fe2000001086b */
[--C-:B------:R-:W-:Y:S01]  /*15b60*/  HSET2.LE.AND R44, R71, R240.reuse, PT ;  /* 0x000000f0472c7233 */ /* 0x100fe20003803000 */
[--C-:B------:R-:W-:Y:S01]  /*15b70*/  FFMA.FTZ R50, R50, c[0x0][0x23c], -R179.reuse ;  /* 0x00008f0032327a23 */ /* 0x100fe200000108b3 */
[----:B-1----:R-:W-:Y:S01]  /*15b80*/  LOP3.LUT R87, R29, 0xff, RZ, 0xc0, !PT ;  /* 0x000000ff1d577812 */ /* 0x002fe200078ec0ff */
[--C-:B------:R-:W-:Y:S01]  /*15b90*/  FFMA.FTZ R89, R66, c[0x0][0x23c], -R179.reuse ;  /* 0x00008f0042597a23 */ /* 0x100fe200000108b3 */
[----:B------:R-:W-:Y:S01]  /*15ba0*/  SHF.R.U32.HI R32, RZ, 0x8, R32 ;  /* 0x00000008ff207819 */ /* 0x000fe20000011620 */
[--C-:B------:R-:W-:Y:S01]  /*15bb0*/  FFMA.FTZ R35, R68, c[0x0][0x23c], -R179.reuse ;  /* 0x00008f0044237a23 */ /* 0x100fe200000108b3 */
[----:B------:R-:W-:Y:S01]  /*15bc0*/  LOP3.LUT R68, R85, 0xff, RZ, 0xc0, !PT ;  /* 0x000000ff55447812 */ /* 0x000fe200078ec0ff */
[--C-:B------:R-:W-:Y:S01]  /*15bd0*/  FFMA.FTZ R191, R191, c[0x0][0x23c], -R179.reuse ;  /* 0x00008f00bfbf7a23 */ /* 0x100fe200000108b3 */
[----:B------:R-:W-:Y:S01]  /*15be0*/  MUFU.EX2 R92, R198 ;  /* 0x000000c6005c7308 */ /* 0x000fe20000000800 */
[----:B------:R-:W-:Y:S01]  /*15bf0*/  FFMA.FTZ R179, R118, c[0x0][0x23c], -R179 ;  /* 0x00008f0076b37a23 */ /* 0x000fe200000108b3 */
[----:B------:R-:W-:Y:S01]  /*15c00*/  SHF.R.U32.HI R85, RZ, 0x18, R85 ;  /* 0x00000018ff557819 */ /* 0x000fe20000011655 */
[--C-:B------:R-:W-:Y:S01]  /*15c10*/  FFMA.FTZ R118, R166, c[0x0][0x23c], -R107.reuse ;  /* 0x00008f00a6767a23 */ /* 0x100fe2000001086b */
[----:B------:R-:W-:Y:S01]  /*15c20*/  SHF.R.U32.HI R71, RZ, 0x18, R76 ;  /* 0x00000018ff477819 */ /* 0x000fe2000001164c */
[----:B------:R-:W-:Y:S01]  /*15c30*/  FFMA.FTZ R107, R236, c[0x0][0x23c], -R107 ;  /* 0x00008f00ec6b7a23 */ /* 0x000fe2000001086b */
[----:B------:R-:W-:Y:S01]  /*15c40*/  PRMT R70, R70, 0x5410, R85 ;  /* 0x0000541046467816 */ /* 0x000fe20000000055 */
[--C-:B------:R-:W-:Y:S01]  /*15c50*/  FFMA.FTZ R236, R28, c[0x0][0x23c], -R72.reuse ;  /* 0x00008f001cec7a23 */ /* 0x100fe20000010848 */
[----:B------:R-:W-:Y:S01]  /*15c60*/  LOP3.LUT R28, R36, 0xffff, RZ, 0xc0, !PT ;  /* 0x0000ffff241c7812 */ /* 0x000fe200078ec0ff */
[----:B------:R-:W-:Y:S01]  /*15c70*/  FMUL.FTZ R10, R10, c[0x0][0x23c] ;  /* 0x00008f000a0a7a20 */ /* 0x000fe20000410000 */
[----:B------:R1:W-:Y:S01]  /*15c80*/  MUFU.EX2 R114, R60 ;  /* 0x0000003c00727308 */ /* 0x0003e20000000800 */
[--C-:B------:R-:W-:Y:S01]  /*15c90*/  FFMA.FTZ R98, R13, c[0x0][0x23c], -R72.reuse ;  /* 0x00008f000d627a23 */ /* 0x100fe20000010848 */
[----:B------:R-:W-:Y:S01]  /*15ca0*/  F2FP.PACK_AB R13, R195, R15 ;  /* 0x0000000fc30d723e */ /* 0x000fe200000000ff */
[--C-:B------:R-:W-:Y:S01]  /*15cb0*/  FFMA.FTZ R106, R25, c[0x0][0x23c], -R72.reuse ;  /* 0x00008f00196a7a23 */ /* 0x100fe20000010848 */
[----:B------:R-:W-:Y:S01]  /*15cc0*/  LOP3.LUT R25, R76, 0xffff, RZ, 0xc0, !PT ;  /* 0x0000ffff4c197812 */ /* 0x000fe200078ec0ff */
[----:B------:R-:W-:Y:S01]  /*15cd0*/  FFMA.FTZ R199, R110, c[0x0][0x23c], -R72 ;  /* 0x00008f006ec77a23 */ /* 0x000fe20000010848 */
[----:B------:R-:W-:Y:S01]  /*15ce0*/  SHF.R.U32.HI R85, RZ, 0x8, R28 ;  /* 0x00000008ff557819 */ /* 0x000fe2000001161c */
[----:B----4-:R-:W-:Y:S01]  /*15cf0*/  FMUL.FTZ R37, R9, R145 ;  /* 0x0000009109257220 */ /* 0x010fe20000410000 */
[----:B------:R-:W-:Y:S01]  /*15d00*/  LOP3.LUT R44, R44, R13, RZ, 0xc0, !PT ;  /* 0x0000000d2c2c7212 */ /* 0x000fe200078ec0ff */
[--C-:B------:R-:W-:Y:S01]  /*15d10*/  FFMA.FTZ R4, R95, c[0x0][0x23c], -R72.reuse ;  /* 0x00008f005f047a23 */ /* 0x100fe20000010848 */
[----:B------:R-:W-:Y:S01]  /*15d20*/  MUFU.EX2 R110, R30 ;  /* 0x0000001e006e7308 */ /* 0x000fe20000000800 */
[----:B------:R-:W-:Y:S01]  /*15d30*/  PRMT R85, R12, 0x5410, R85 ;  /* 0x000054100c557816 */ /* 0x000fe20000000055 */
[--C-:B------:R-:W-:Y:S01]  /*15d40*/  FFMA.FTZ R116, R42, c[0x0][0x23c], -R72.reuse ;  /* 0x00008f002a747a23 */ /* 0x100fe20000010848 */
[----:B------:R-:W-:Y:S01]  /*15d50*/  F2FP.PACK_AB R12, R172, R187 ;  /* 0x000000bbac0c723e */ /* 0x000fe200000000ff */
[----:B------:R-:W-:Y:S01]  /*15d60*/  FFMA.FTZ R103, R43, c[0x0][0x23c], -R72 ;  /* 0x00008f002b677a23 */ /* 0x000fe20000010848 */
[----:B------:R-:W-:Y:S01]  /*15d70*/  PRMT R87, R87, 0x5410, R32 ;  /* 0x0000541057577816 */ /* 0x000fe20000000020 */
[----:B------:R-:W-:Y:S01]  /*15d80*/  FMUL.FTZ R32, R9, R148 ;  /* 0x0000009409207220 */ /* 0x000fe20000410000 */
[----:B------:R-:W-:Y:S01]  /*15d90*/  LOP3.LUT R55, R55, R12, RZ, 0xc0, !PT ;  /* 0x0000000c37377212 */ /* 0x000fe200078ec0ff */
[----:B------:R-:W-:Y:S01]  /*15da0*/  FFMA.FTZ R201, R201, c[0x0][0x23c], -R72 ;  /* 0x00008f00c9c97a23 */ /* 0x000fe20000010848 */
[----:B------:R-:W-:Y:S01]  /*15db0*/  SHF.R.U32.HI R13, RZ, 0x10, R76 ;  /* 0x00000010ff0d7819 */ /* 0x000fe2000001164c */
[----:B------:R-:W-:Y:S01]  /*15dc0*/  MUFU.EX2 R10, R10 ;  /* 0x0000000a000a7308 */ /* 0x000fe20000000800 */
[--C-:B------:R-:W-:Y:S01]  /*15dd0*/  FFMA.FTZ R171, R81, c[0x0][0x23c], -R72.reuse ;  /* 0x00008f0051ab7a23 */ /* 0x100fe20000010848 */
[----:B------:R-:W-:Y:S01]  /*15de0*/  SHF.R.U32.HI R77, RZ, 0x10, R29 ;  /* 0x00000010ff4d7819 */ /* 0x000fe2000001161d */
[--C-:B------:R-:W-:Y:S01]  /*15df0*/  FFMA.FTZ R81, R75, c[0x0][0x23c], -R72.reuse ;  /* 0x00008f004b517a23 */ /* 0x100fe20000010848 */
[----:B------:R-:W-:Y:S01]  /*15e00*/  LOP3.LUT R75, R76, 0xff, RZ, 0xc0, !PT ;  /* 0x000000ff4c4b7812 */ /* 0x000fe200078ec0ff */
[----:B------:R-:W-:Y:S01]  /*15e10*/  FFMA.FTZ R49, R79, c[0x0][0x23c], -R72 ;  /* 0x00008f004f317a23 */ /* 0x000fe20000010848 */
[----:B------:R-:W-:Y:S01]  /*15e20*/  SHF.R.U32.HI R79, RZ, 0x18, R36 ;  /* 0x00000018ff4f7819 */ /* 0x000fe20000011624 */
[----:B------:R-:W-:Y:S01]  /*15e30*/  IMAD.WIDE.U32 R28, R21, -0x2daee0ad, RZ ;  /* 0xd2511f53151c7825 */ /* 0x000fe200078e00ff */
[----:B------:R-:W-:Y:S01]  /*15e40*/  SHF.R.U32.HI R36, RZ, 0x8, R25 ;  /* 0x00000008ff247819 */ /* 0x000fe20000011619 */
[--C-:B-1----:R-:W-:Y:S01]  /*15e50*/  HSET2.LE.AND R60, R67, R240.reuse, PT ;  /* 0x000000f0433c7233 */ /* 0x102fe20003803000 */
[----:B------:R1:W-:Y:S01]  /*15e60*/  MUFU.EX2 R97, R18 ;  /* 0x0000001200617308 */ /* 0x0003e20000000800 */
[----:B------:R-:W-:Y:S01]  /*15e70*/  LOP3.LUT R77, R77, 0xff, RZ, 0xc0, !PT ;  /* 0x000000ff4d4d7812 */ /* 0x000fe200078ec0ff */
[----:B------:R-:W-:Y:S01]  /*15e80*/  FMUL.FTZ R21, R9, R137 ;  /* 0x0000008909157220 */ /* 0x000fe20000410000 */
[----:B------:R-:W-:Y:S01]  /*15e90*/  PRMT R75, R75, 0x5410, R36 ;  /* 0x000054104b4b7816 */ /* 0x000fe20000000024 */
[----:B------:R-:W-:Y:S01]  /*15ea0*/  FFMA.FTZ R198, R111, c[0x0][0x23c], -R72 ;  /* 0x00008f006fc67a23 */ /* 0x000fe20000010848 */
[----:B------:R-:W-:Y:S01]  /*15eb0*/  LOP3.LUT R36, R13, 0xff, RZ, 0xc0, !PT ;  /* 0x000000ff0d247812 */ /* 0x000fe200078ec0ff */
[----:B------:R-:W-:Y:S01]  /*15ec0*/  IMAD.WIDE.U32 R12, R24, -0x2daee0ad, RZ ;  /* 0xd2511f53180c7825 */ /* 0x000fe200078e00ff */
[----:B------:R-:W-:Y:S01]  /*15ed0*/  PRMT R77, R77, 0x5410, R20 ;  /* 0x000054104d4d7816 */ /* 0x000fe20000000014 */
[--C-:B------:R-:W-:Y:S01]  /*15ee0*/  HSET2.LE.AND R76, R87, R240.reuse, PT ;  /* 0x000000f0574c7233 */ /* 0x100fe20003803000 */
[----:B------:R-:W-:Y:S01]  /*15ef0*/  LOP3.LUT R20, R11, 0xff, RZ, 0xc0, !PT ;  /* 0x000000ff0b147812 */ /* 0x000fe200078ec0ff */
[----:B------:R-:W-:Y:S01]  /*15f00*/  MUFU.EX2 R111, R26 ;  /* 0x0000001a006f7308 */ /* 0x000fe20000000800 */
[----:B------:R-:W-:Y:S01]  /*15f10*/  LOP3.LUT R24, R13, UR13, R248, 0x96, !PT ;  /* 0x0000000d0d187c12 */ /* 0x000fe2000f8e96f8 */
[C---:B------:R-:W-:Y:S01]  /*15f20*/  FMUL.FTZ R13, R9.reuse, R141 ;  /* 0x0000008d090d7220 */ /* 0x040fe20000410000 */
[----:B------:R-:W-:Y:S01]  /*15f30*/  PRMT R71, R36, 0x5410, R71 ;  /* 0x0000541024477816 */ /* 0x000fe20000000047 */
[----:B------:R-:W-:Y:S01]  /*15f40*/  FMUL.FTZ R36, R9, R144 ;  /* 0x0000009009247220 */ /* 0x000fe20000410000 */
[----:B------:R-:W-:Y:S01]  /*15f50*/  PRMT R79, R20, 0x5410, R79 ;  /* 0x00005410144f7816 */ /* 0x000fe2000000004f */
[----:B------:R-:W-:Y:S01]  /*15f60*/  IMAD.WIDE.U32 R24, R24, -0x326172a9, RZ ;  /* 0xcd9e8d5718187825 */ /* 0x000fe200078e00ff */
[----:B------:R-:W-:Y:S01]  /*15f70*/  LOP3.LUT R11, R29, UR11, R12, 0x96, !PT ;  /* 0x0000000b1d0b7c12 */ /* 0x000fe2000f8e960c */
[--C-:B------:R-:W-:Y:S01]  /*15f80*/  HSET2.LE.AND R71, R71, R240.reuse, PT ;  /* 0x000000f047477233 */ /* 0x100fe20003803000 */
[----:B------:R-:W-:Y:S01]  /*15f90*/  PRMT R68, R68, 0x5410, R31 ;  /* 0x0000541044447816 */ /* 0x000fe2000000001f */
[----:B------:R-:W-:Y:S01]  /*15fa0*/  MUFU.EX2 R120, R120 ;  /* 0x0000007800787308 */ /* 0x000fe20000000800 */
[C---:B------:R-:W-:Y:S01]  /*15fb0*/  FMUL.FTZ R12, R9.reuse, R140 ;  /* 0x0000008c090c7220 */ /* 0x040fe20000410000 */
[--C-:B------:R-:W-:Y:S01]  /*15fc0*/  HSET2.LE.AND R77, R77, R240.reuse, PT ;  /* 0x000000f04d4d7233 */ /* 0x100fe20003803000 */
[----:B------:R-:W-:Y:S01]  /*15fd0*/  FMUL.FTZ R20, R9, R136 ;  /* 0x0000008809147220 */ /* 0x000fe20000410000 */
[----:B-1----:R-:W-:Y:S01]  /*15fe0*/  F2FP.PACK_AB R18, R122, R123 ;  /* 0x0000007b7a12723e */ /* 0x002fe200000000ff */
[----:B------:R-:W-:Y:S01]  /*15ff0*/  IMAD.MOV.U32 R66, RZ, RZ, R50 ;  /* 0x000000ffff427224 */ /* 0x000fe200078e0032 */
[--C-:B------:R-:W-:Y:S01]  /*16000*/  HSET2.LE.AND R68, R68, R240.reuse, PT ;  /* 0x000000f044447233 */ /* 0x100fe20003803000 */
[--C-:B------:R-:W-:Y:S01]  /*16010*/  FFMA.FTZ R105, R58, c[0x0][0x23c], -R72.reuse ;  /* 0x00008f003a697a23 */ /* 0x100fe20000010848 */
[----:B------:R-:W-:Y:S01]  /*16020*/  LOP3.LUT R59, R59, R18, RZ, 0xc0, !PT ;  /* 0x000000123b3b7212 */ /* 0x000fe200078ec0ff */
[--C-:B------:R-:W-:Y:S01]  /*16030*/  HSET2.LE.AND R58, R27, R240.reuse, PT ;  /* 0x000000f01b3a7233 */ /* 0x100fe20003803000 */
[----:B------:R-:W-:Y:S01]  /*16040*/  MUFU.EX2 R95, R66 ;  /* 0x00000042005f7308 */ /* 0x000fe20000000800 */
[----:B------:R-:W-:Y:S01]  /*16050*/  F2FP.PACK_AB R18, R168, R173 ;  /* 0x000000ada812723e */ /* 0x000fe200000000ff */
[--C-:B------:R-:W-:Y:S01]  /*16060*/  HSET2.LE.AND R79, R79, R240.reuse, PT ;  /* 0x000000f04f4f7233 */ /* 0x100fe20003803000 */
[--C-:B------:R-:W-:Y:S01]  /*16070*/  FFMA.FTZ R166, R56, c[0x0][0x23c], -R72.reuse ;  /* 0x00008f0038a67a23 */ /* 0x100fe20000010848 */
[--C-:B------:R-:W-:Y:S01]  /*16080*/  HSET2.LE.AND R56, R69, R240.reuse, PT ;  /* 0x000000f045387233 */ /* 0x100fe20003803000 */
[----:B------:R-:W-:Y:S01]  /*16090*/  LOP3.LUT R57, R57, R18, RZ, 0xc0, !PT ;  /* 0x0000001239397212 */ /* 0x000fe200078ec0ff */
[--C-:B------:R-:W-:Y:S01]  /*160a0*/  HSET2.LE.AND R69, R70, R240.reuse, PT ;  /* 0x000000f046457233 */ /* 0x100fe20003803000 */
[--C-:B------:R-:W-:Y:S01]  /*160b0*/  FFMA.FTZ R50, R78, c[0x0][0x23c], -R72.reuse ;  /* 0x00008f004e327a23 */ /* 0x100fe20000010848 */
[--C-:B------:R-:W-:Y:S01]  /*160c0*/  HSET2.LE.AND R70, R75, R240.reuse, PT ;  /* 0x000000f04b467233 */ /* 0x100fe20003803000 */
[--C-:B------:R-:W-:Y:S01]  /*160d0*/  FFMA.FTZ R73, R62, c[0x0][0x23c], -R72.reuse ;  /* 0x00008f003e497a23 */ /* 0x100fe20000010848 */
[----:B------:R-:W-:Y:S01]  /*160e0*/  MUFU.EX2 R171, R171 ;  /* 0x000000ab00ab7308 */ /* 0x000fe20000000800 */
[--C-:B------:R-:W-:Y:S01]  /*160f0*/  HSET2.LE.AND R62, R65, R240.reuse, PT ;  /* 0x000000f0413e7233 */ /* 0x100fe20003803000 */
[--C-:B------:R-:W-:Y:S02]  /*16100*/  FFMA.FTZ R82, R74, c[0x0][0x23c], -R72.reuse ;  /* 0x00008f004a527a23 */ /* 0x100fe40000010848 */
[--C-:B------:R-:W-:Y:S02]  /*16110*/  FFMA.FTZ R128, R128, c[0x0][0x23c], -R72.reuse ;  /* 0x00008f0080807a23 */ /* 0x100fe40000010848 */
[--C-:B------:R-:W-:Y:S02]  /*16120*/  FFMA.FTZ R129, R129, c[0x0][0x23c], -R72.reuse ;  /* 0x00008f0081817a23 */ /* 0x100fe40000010848 */
[--C-:B------:R-:W-:Y:S02]  /*16130*/  FFMA.FTZ R101, R101, c[0x0][0x23c], -R72.reuse ;  /* 0x00008f0065657a23 */ /* 0x100fe40000010848 */
[----:B------:R-:W1:Y:S01]  /*16140*/  MUFU.EX2 R164, R164 ;  /* 0x000000a400a47308 */ /* 0x000e620000000800 */
[----:B------:R-:W-:Y:S09]  /*16150*/  FFMA.FTZ R127, R127, c[0x0][0x23c], -R72 ;  /* 0x00008f007f7f7a23 */ /* 0x000ff20000010848 */
[----:B------:R-:W-:Y:S10]  /*16160*/  MUFU.EX2 R125, R125 ;  /* 0x0000007d007d7308 */ /* 0x000ff40000000800 */
[----:B------:R-:W-:Y:S01]  /*16170*/  MUFU.EX2 R116, R116 ;  /* 0x0000007400747308 */ /* 0x000fe20000000800 */
[----:B-1----:R-:W-:Y:S04]  /*16180*/  F2FP.PACK_AB R18, R164, R171 ;  /* 0x000000aba412723e */ /* 0x002fe800000000ff */
[----:B------:R-:W-:Y:S05]  /*16190*/  LOP3.LUT R61, R61, R18, RZ, 0xc0, !PT ;  /* 0x000000123d3d7212 */ /* 0x000fea00078ec0ff */
[----:B------:R-:W1:Y:S01]  /*161a0*/  MUFU.EX2 R103, R103 ;  /* 0x0000006700677308 */ /* 0x000e620000000800 */
[----:B------:R-:W-:Y:S04]  /*161b0*/  F2FP.PACK_AB R18, R104, R119 ;  /* 0x000000776812723e */ /* 0x000fe800000000ff */
[----:B------:R-:W-:Y:S02]  /*161c0*/  LOP3.LUT R63, R63, R18, RZ, 0xc0, !PT ;  /* 0x000000123f3f7212 */ /* 0x000fe400078ec0ff */
[----:B------:R-:W-:Y:S03]  /*161d0*/  F2FP.PACK_AB R18, R100, R95 ;  /* 0x0000005f6412723e */ /* 0x000fe600000000ff */
[----:B------:R-:W-:Y:S10]  /*161e0*/  MUFU.EX2 R102, R102 ;  /* 0x0000006600667308 */ /* 0x000ff40000000800 */
[----:B------:R-:W-:Y:S10]  /*161f0*/  MUFU.EX2 R109, R109 ;  /* 0x0000006d006d7308 */ /* 0x000ff40000000800 */
[----:B------:R-:W2:Y:S10]  /*16200*/  MUFU.EX2 R98, R98 ;  /* 0x0000006200627308 */ /* 0x000eb40000000800 */
[----:B------:R-:W-:Y:S10]  /*16210*/  MUFU.EX2 R91, R91 ;  /* 0x0000005b005b7308 */ /* 0x000ff40000000800 */
[----:B------:R-:W-:Y:S10]  /*16220*/  MUFU.EX2 R90, R90 ;  /* 0x0000005a005a7308 */ /* 0x000ff40000000800 */
[----:B------:R-:W-:Y:S10]  /*16230*/  MUFU.EX2 R89, R89 ;  /* 0x0000005900597308 */ /* 0x000ff40000000800 */
[----:B------:R-:W-:Y:S01]  /*16240*/  MUFU.EX2 R88, R88 ;  /* 0x0000005800587308 */ /* 0x000fe20000000800 */
[C---:B---3--:R-:W-:Y:S09]  /*16250*/  FFMA.FTZ R16, R9.reuse, R33, R16 ;  /* 0x0000002109107223 */ /* 0x048ff20000010010 */
[----:B------:R-:W-:Y:S01]  /*16260*/  MUFU.EX2 R105, R105 ;  /* 0x0000006900697308 */ /* 0x000fe20000000800 */
[----:B------:R-:W-:Y:S01]  /*16270*/  FMUL.FTZ R33, R9, R149 ;  /* 0x0000009509217220 */ /* 0x000fe20000410000 */
[----:B------:R-:W-:Y:S01]  /*16280*/  LOP3.LUT R9, R25, UR12, R220, 0x96, !PT ;  /* 0x0000000c19097c12 */ /* 0x000fe2000f8e96dc */
[C---:B------:R-:W-:Y:S02]  /*16290*/  FFMA.FTZ R144, R10.reuse, R41, R15 ;  /* 0x000000290a907223 */ /* 0x040fe4000001000f */
[----:B------:R-:W-:Y:S04]  /*162a0*/  IMAD.WIDE.U32 R40, R11, -0x326172a9, RZ ;  /* 0xcd9e8d570b287825 */ /* 0x000fe800078e00ff */
[----:B------:R-:W-:Y:S01]  /*162b0*/  IMAD.WIDE.U32 R30, R9, -0x2daee0ad, RZ ;  /* 0xd2511f53091e7825 */ /* 0x000fe200078e00ff */
[----:B------:R-:W-:Y:S03]  /*162c0*/  MUFU.EX2 R106, R106 ;  /* 0x0000006a006a7308 */ /* 0x000fe60000000800 */
[----:B------:R-:W-:Y:S01]  /*162d0*/  FADD.FTZ R144, R195, R144 ;  /* 0x00000090c3907221 */ /* 0x000fe20000010000 */
[----:B------:R-:W-:Y:S02]  /*162e0*/  LOP3.LUT R9, R31, UR9, R28, 0x96, !PT ;  /* 0x000000091f097c12 */ /* 0x000fe4000f8e961c */
[----:B------:R-:W-:Y:S01]  /*162f0*/  LOP3.LUT R28, R41, UR10, R24, 0x96, !PT ;  /* 0x0000000a291c7c12 */ /* 0x000fe2000f8e9618 */
[----:B------:R-:W-:Y:S02]  /*16300*/  FMUL.FTZ R41, R10, R161 ;  /* 0x000000a10a297220 */ /* 0x000fe40000410000 */
[----:B------:R-:W-:Y:S01]  /*16310*/  IMAD.WIDE.U32 R24, R9, -0x326172a9, RZ ;  /* 0xcd9e8d5709187825 */ /* 0x000fe200078e00ff */
[----:B------:R-:W-:Y:S03]  /*16320*/  MUFU.EX2 R96, R96 ;  /* 0x0000006000607308 */ /* 0x000fe60000000800 */
[----:B------:R-:W-:Y:S01]  /*16330*/  IMAD.WIDE.U32 R28, R28, -0x2daee0ad, RZ ;  /* 0xd2511f531c1c7825 */ /* 0x000fe200078e00ff */
[----:B------:R-:W-:Y:S03]  /*16340*/  LOP3.LUT R9, R25, UR8, R40, 0x96, !PT ;  /* 0x0000000819097c12 */ /* 0x000fe6000f8e9628 */
[C---:B------:R-:W-:Y:S01]  /*16350*/  FMUL.FTZ R40, R10.reuse, R160 ;  /* 0x000000a00a287220 */ /* 0x040fe20000410000 */
[----:B------:R-:W-:Y:S01]  /*16360*/  LOP3.LUT R11, R29, UR7, R30, 0x96, !PT ;  /* 0x000000071d0b7c12 */ /* 0x000fe2000f8e961e */
[----:B------:R-:W-:Y:S01]  /*16370*/  FMUL.FTZ R29, R10, R157 ;  /* 0x0000009d0a1d7220 */ /* 0x000fe20000410000 */
[----:B------:R-:W-:Y:S01]  /*16380*/  MUFU.EX2 R99, R99 ;  /* 0x0000006300637308 */ /* 0x000fe20000000800 */
[----:B------:R-:W-:Y:S02]  /*16390*/  IMAD.MOV.U32 R160, RZ, RZ, R219 ;  /* 0x000000ffffa07224 */ /* 0x000fe400078e00db */
[----:B------:R-:W-:Y:S05]  /*163a0*/  IMAD.WIDE.U32 R30, R11, -0x326172a9, RZ ;  /* 0xcd9e8d570b1e7825 */ /* 0x000fea00078e00ff */
[----:B------:R-:W-:Y:S02]  /*163b0*/  LOP3.LUT R64, R31, UR17, R24, 0x96, !PT ;  /* 0x000000111f407c12 */ /* 0x000fe4000f8e9618 */
[----:B------:R-:W-:Y:S01]  /*163c0*/  MUFU.EX2 R113, R113 ;  /* 0x0000007100717308 */ /* 0x000fe20000000800 */
[C---:B------:R-:W-:Y:S02]  /*163d0*/  LOP3.LUT R24, R30.reuse, 0xffff, RZ, 0xc0, !PT ;  /* 0x0000ffff1e187812 */ /* 0x040fe400078ec0ff */
[----:B------:R-:W-:Y:S02]  /*163e0*/  LOP3.LUT R149, R30, 0xff, RZ, 0xc0, !PT ;  /* 0x000000ff1e957812 */ /* 0x000fe400078ec0ff */
[----:B------:R-:W-:Y:S02]  /*163f0*/  SHF.R.U32.HI R145, RZ, 0x10, R30 ;  /* 0x00000010ff917819 */ /* 0x000fe4000001161e */
[----:B------:R-:W-:Y:S02]  /*16400*/  SHF.R.U32.HI R24, RZ, 0x8, R24 ;  /* 0x00000008ff187819 */ /* 0x000fe40000011618 */
[----:B------:R-:W-:Y:S01]  /*16410*/  LOP3.LUT R145, R145, 0xff, RZ, 0xc0, !PT ;  /* 0x000000ff91917812 */ /* 0x000fe200078ec0ff */
[----:B------:R-:W-:Y:S01]  /*16420*/  MUFU.EX2 R108, R108 ;  /* 0x0000006c006c7308 */ /* 0x000fe20000000800 */
[----:B------:R-:W-:Y:S02]  /*16430*/  PRMT R149, R149, 0x5410, R24 ;  /* 0x0000541095957816 */ /* 0x000fe40000000018 */
[----:B------:R-:W-:Y:S02]  /*16440*/  SHF.R.U32.HI R24, RZ, 0x18, R30 ;  /* 0x00000018ff187819 */ /* 0x000fe4000001161e */
[----:B------:R-:W-:Y:S01]  /*16450*/  LOP3.LUT R22, R64, 0xffff, RZ, 0xc0, !PT ;  /* 0x0000ffff40167812 */ /* 0x000fe200078ec0ff */
[--C-:B------:R-:W-:Y:S01]  /*16460*/  HSET2.LE.AND R66, R149, R240.reuse, PT ;  /* 0x000000f095427233 */ /* 0x100fe20003803000 */
[----:B------:R-:W-:Y:S01]  /*16470*/  PRMT R145, R145, 0x5410, R24 ;  /* 0x0000541091917816 */ /* 0x000fe20000000018 */
[----:B------:R-:W-:Y:S01]  /*16480*/  IMAD.WIDE.U32 R24, R9, -0x2daee0ad, RZ ;  /* 0xd2511f5309187825 */ /* 0x000fe200078e00ff */
[----:B------:R-:W-:Y:S01]  /*16490*/  SHF.R.U32.HI R22, RZ, 0x8, R22 ;  /* 0x00000008ff167819 */ /* 0x000fe20000011616 */
[----:B------:R-:W-:Y:S01]  /*164a0*/  MUFU.EX2 R128, R128 ;  /* 0x0000008000807308 */ /* 0x000fe20000000800 */
[----:B------:R-:W-:Y:S01]  /*164b0*/  SHF.R.U32.HI R65, RZ, 0x18, R64 ;  /* 0x00000018ff417819 */ /* 0x000fe20000011640 */
[----:B------:R-:W-:Y:S01]  /*164c0*/  FMUL.FTZ R9, R8, c[0x0][0x23c] ;  /* 0x00008f0008097a20 */ /* 0x000fe20000410000 */
[C---:B------:R-:W-:Y:S01]  /*164d0*/  LOP3.LUT R8, R24.reuse, 0xffff, RZ, 0xc0, !PT ;  /* 0x0000ffff18087812 */ /* 0x040fe200078ec0ff */
[--C-:B------:R-:W-:Y:S01]  /*164e0*/  HSET2.LE.AND R67, R145, R240.reuse, PT ;  /* 0x000000f091437233 */ /* 0x100fe20003803000 */
[----:B------:R-:W-:Y:S02]  /*164f0*/  LOP3.LUT R141, R24, 0xff, RZ, 0xc0, !PT ;  /* 0x000000ff188d7812 */ /* 0x000fe400078ec0ff */
[----:B------:R-:W-:Y:S02]  /*16500*/  SHF.R.U32.HI R137, RZ, 0x18, R24 ;  /* 0x00000018ff897819 */ /* 0x000fe40000011618 */
[----:B------:R-:W-:Y:S01]  /*16510*/  LOP3.LUT R67, R67, R18, RZ, 0xc0, !PT ;  /* 0x0000001243437212 */ /* 0x000fe200078ec0ff */
[----:B------:R-:W3:Y:S01]  /*16520*/  MUFU.EX2 R15, R9 ;  /* 0x00000009000f7308 */ /* 0x000ee20000000800 */
[----:B------:R-:W-:Y:S02]  /*16530*/  SHF.R.U32.HI R8, RZ, 0x8, R8 ;  /* 0x00000008ff087819 */ /* 0x000fe40000011608 */
[----:B------:R-:W-:Y:S01]  /*16540*/  LOP3.LUT R78, R25, UR18, R28, 0x96, !PT ;  /* 0x00000012194e7c12 */ /* 0x000fe2000f8e961c */
[C---:B------:R-:W-:Y:S01]  /*16550*/  FMUL.FTZ R25, R10.reuse, R153 ;  /* 0x000000990a197220 */ /* 0x040fe20000410000 */
[----:B------:R-:W-:Y:S01]  /*16560*/  PRMT R141, R141, 0x5410, R8 ;  /* 0x000054108d8d7816 */ /* 0x000fe20000000008 */
[C---:B------:R-:W-:Y:S01]  /*16570*/  FMUL.FTZ R28, R10.reuse, R156 ;  /* 0x0000009c0a1c7220 */ /* 0x040fe20000410000 */
[----:B------:R-:W-:Y:S01]  /*16580*/  SHF.R.U32.HI R8, RZ, 0x10, R24 ;  /* 0x00000010ff087819 */ /* 0x000fe20000011618 */
[----:B------:R-:W-:Y:S01]  /*16590*/  FMUL.FTZ R24, R10, R152 ;  /* 0x000000980a187220 */ /* 0x000fe20000410000 */
[----:B-1----:R-:W-:Y:S01]  /*165a0*/  F2FP.PACK_AB R18, R103, R116 ;  /* 0x000000746712723e */ /* 0x002fe200000000ff */
[----:B------:R-:W-:Y:S01]  /*165b0*/  MUFU.EX2 R126, R126 ;  /* 0x0000007e007e7308 */ /* 0x000fe20000000800 */
[----:B------:R-:W-:Y:S01]  /*165c0*/  LOP3.LUT R8, R8, 0xff, RZ, 0xc0, !PT ;  /* 0x000000ff08087812 */ /* 0x000fe200078ec0ff */
[--C-:B------:R-:W-:Y:S01]  /*165d0*/  HSET2.LE.AND R74, R141, R240.reuse, PT ;  /* 0x000000f08d4a7233 */ /* 0x100fe20003803000 */
[----:B------:R-:W-:Y:S02]  /*165e0*/  LOP3.LUT R69, R69, R18, RZ, 0xc0, !PT ;  /* 0x0000001245457212 */ /* 0x000fe400078ec0ff */
[----:B------:R-:W-:Y:S01]  /*165f0*/  PRMT R137, R8, 0x5410, R137 ;  /* 0x0000541008897816 */ /* 0x000fe20000000089 */
[----:B------:R-:W-:Y:S01]  /*16600*/  FMUL.FTZ R8, R10, R132 ;  /* 0x000000840a087220 */ /* 0x000fe20000410000 */
[----:B--2---:R-:W-:Y:S03]  /*16610*/  F2FP.PACK_AB R18, R98, R109 ;  /* 0x0000006d6212723e */ /* 0x004fe600000000ff */
[----:B------:R-:W1:Y:S01]  /*16620*/  MUFU.EX2 R131, R131 ;  /* 0x0000008300837308 */ /* 0x000e620000000800 */
[--C-:B------:R-:W-:Y:S01]  /*16630*/  HSET2.LE.AND R75, R137, R240.reuse, PT ;  /* 0x000000f0894b7233 */ /* 0x100fe20003803000 */
[----:B------:R-:W-:Y:S01]  /*16640*/  LOP3.LUT R71, R71, R18, RZ, 0xc0, !PT ;  /* 0x0000001247477212 */ /* 0x000fe200078ec0ff */
[C---:B---3--:R-:W-:Y:S01]  /*16650*/  FFMA.FTZ R161, R15.reuse, R252, R19 ;  /* 0x000000fc0fa17223 */ /* 0x048fe20000010013 */
[----:B------:R-:W-:Y:S01]  /*16660*/  F2FP.PACK_AB R19, R124, R167 ;  /* 0x000000a77c13723e */ /* 0x000fe200000000ff */
[----:B------:R-:W-:Y:S01]  /*16670*/  FMUL.FTZ R9, R10, R133 ;  /* 0x000000850a097220 */ /* 0x000fe20000410000 */
[----:B------:R-:W-:Y:S01]  /*16680*/  F2FP.PACK_AB R18, R88, R89 ;  /* 0x000000595812723e */ /* 0x000fe200000000ff */
[----:B------:R-:W-:Y:S01]  /*16690*/  FMUL.FTZ R10, R15, R134 ;  /* 0x000000860f0a7220 */ /* 0x000fe20000410000 */
[----:B------:R-:W-:Y:S02]  /*166a0*/  LOP3.LUT R58, R58, R19, RZ, 0xc0, !PT ;  /* 0x000000133a3a7212 */ /* 0x000fe400078ec0ff */
[----:B------:R2:W3:Y:S01]  /*166b0*/  MUFU.EX2 R133, R73 ;  /* 0x0000004900857308 */ /* 0x0004e20000000800 */
[----:B------:R-:W-:Y:S01]  /*166c0*/  F2FP.PACK_AB R19, R169, R178 ;  /* 0x000000b2a913723e */ /* 0x000fe200000000ff */
[----:B------:R-:W-:Y:S01]  /*166d0*/  FMUL.FTZ R11, R15, R135 ;  /* 0x000000870f0b7220 */ /* 0x000fe20000410000 */
[----:B------:R-:W-:Y:S01]  /*166e0*/  LOP3.LUT R75, R75, R18, RZ, 0xc0, !PT ;  /* 0x000000124b4b7212 */ /* 0x000fe200078ec0ff */
[C---:B------:R-:W-:Y:S01]  /*166f0*/  FMUL.FTZ R26, R15.reuse, R154 ;  /* 0x0000009a0f1a7220 */ /* 0x040fe20000410000 */
[----:B------:R-:W-:Y:S01]  /*16700*/  LOP3.LUT R56, R56, R19, RZ, 0xc0, !PT ;  /* 0x0000001338387212 */ /* 0x000fe200078ec0ff */
[C---:B------:R-:W-:Y:S01]  /*16710*/  FMUL.FTZ R27, R15.reuse, R155 ;  /* 0x0000009b0f1b7220 */ /* 0x040fe20000410000 */
[----:B------:R-:W-:Y:S01]  /*16720*/  LOP3.LUT R19, R64, 0xff, RZ, 0xc0, !PT ;  /* 0x000000ff40137812 */ /* 0x000fe200078ec0ff */
[C---:B------:R-:W-:Y:S02]  /*16730*/  FMUL.FTZ R30, R15.reuse, R158 ;  /* 0x0000009e0f1e7220 */ /* 0x040fe40000410000 */
[----:B------:R-:W-:Y:S01]  /*16740*/  MUFU.EX2 R130, R130 ;  /* 0x0000008200827308 */ /* 0x000fe20000000800 */
[----:B------:R-:W-:Y:S01]  /*16750*/  FMUL.FTZ R31, R15, R159 ;  /* 0x0000009f0f1f7220 */ /* 0x000fe20000410000 */
[----:B------:R-:W-:Y:S01]  /*16760*/  PRMT R19, R19, 0x5410, R22 ;  /* 0x0000541013137816 */ /* 0x000fe20000000016 */
[C---:B------:R-:W-:Y:S01]  /*16770*/  FMUL.FTZ R42, R15.reuse, R162 ;  /* 0x000000a20f2a7220 */ /* 0x040fe20000410000 */
[----:B------:R-:W-:Y:S01]  /*16780*/  SHF.R.U32.HI R22, RZ, 0x10, R64 ;  /* 0x00000010ff167819 */ /* 0x000fe20000011640 */
[----:B------:R-:W-:Y:S01]  /*16790*/  FMUL.FTZ R43, R15, R163 ;  /* 0x000000a30f2b7220 */ /* 0x000fe20000410000 */
[----:B------:R-:W-:Y:S01]  /*167a0*/  F2FP.PACK_AB R15, R165, R170 ;  /* 0x000000aaa50f723e */ /* 0x000fe200000000ff */
[--C-:B------:R-:W-:Y:S01]  /*167b0*/  HSET2.LE.AND R64, R19, R240.reuse, PT ;  /* 0x000000f013407233 */ /* 0x100fe20003803000 */
[----:B------:R-:W-:Y:S01]  /*167c0*/  LOP3.LUT R19, R78, 0xff, RZ, 0xc0, !PT ;  /* 0x000000ff4e137812 */ /* 0x000fe200078ec0ff */
[----:B------:R-:W-:Y:S01]  /*167d0*/  IMAD.MOV.U32 R163, RZ, RZ, R223 ;  /* 0x000000ffffa37224 */ /* 0x000fe200078e00df */
[----:B------:R-:W-:Y:S01]  /*167e0*/  MUFU.EX2 R149, R82 ;  /* 0x0000005200957308 */ /* 0x000fe20000000800 */
[----:B------:R-:W-:Y:S01]  /*167f0*/  LOP3.LUT R60, R60, R15, RZ, 0xc0, !PT ;  /* 0x0000000f3c3c7212 */ /* 0x000fe200078ec0ff */
[----:B------:R-:W-:Y:S01]  /*16800*/  IMAD.MOV.U32 R155, RZ, RZ, R221 ;  /* 0x000000ffff9b7224 */ /* 0x000fe200078e00dd */
[----:B------:R-:W-:Y:S01]  /*16810*/  F2FP.PACK_AB R15, R120, R121 ;  /* 0x00000079780f723e */ /* 0x000fe200000000ff */
[----:B------:R-:W-:Y:S01]  /*16820*/  IMAD.MOV.U32 R154, RZ, RZ, R220 ;  /* 0x000000ffff9a7224 */ /* 0x000fe200078e00dc */
[----:B--2---:R-:W-:Y:S01]  /*16830*/  SHF.R.U32.HI R73, RZ, 0x10, R78 ;  /* 0x00000010ff497819 */ /* 0x004fe2000001164e */
[----:B------:R-:W-:Y:S01]  /*16840*/  IMAD.MOV.U32 R162, RZ, RZ, R222 ;  /* 0x000000ffffa27224 */ /* 0x000fe200078e00de */
[----:B------:R-:W-:Y:S01]  /*16850*/  LOP3.LUT R62, R62, R15, RZ, 0xc0, !PT ;  /* 0x0000000f3e3e7212 */ /* 0x000fe200078ec0ff */
[----:B------:R-:W-:Y:S01]  /*16860*/  IMAD.MOV.U32 R252, RZ, RZ, R218 ;  /* 0x000000fffffc7224 */ /* 0x000fe200078e00da */
[----:B------:R-:W-:Y:S01]  /*16870*/  F2FP.PACK_AB R15, R92, R93 ;  /* 0x0000005d5c0f723e */ /* 0x000fe200000000ff */
[----:B------:R-:W-:Y:S01]  /*16880*/  MUFU.EX2 R136, R81 ;  /* 0x0000005100887308 */ /* 0x000fe20000000800 */
[----:B------:R-:W-:Y:S01]  /*16890*/  LOP3.LUT R73, R73, 0xff, RZ, 0xc0, !PT ;  /* 0x000000ff49497812 */ /* 0x000fe200078ec0ff */
[----:B------:R-:W-:Y:S01]  /*168a0*/  IMAD.MOV.U32 R162, RZ, RZ, R237 ;  /* 0x000000ffffa27224 */ /* 0x000fe200078e00ed */
[----:B------:R-:W-:Y:S01]  /*168b0*/  LOP3.LUT R66, R66, R15, RZ, 0xc0, !PT ;  /* 0x0000000f42427212 */ /* 0x000fe200078ec0ff */
[----:B------:R-:W-:Y:S01]  /*168c0*/  FADD.FTZ R161, R192, R161 ;  /* 0x000000a1c0a17221 */ /* 0x000fe20000010000 */
[----:B------:R-:W-:Y:S02]  /*168d0*/  F2FP.PACK_AB R15, R114, R125 ;  /* 0x0000007d720f723e */ /* 0x000fe400000000ff */
[----:B------:R-:W-:Y:S02]  /*168e0*/  LOP3.LUT R22, R22, 0xff, RZ, 0xc0, !PT ;  /* 0x000000ff16167812 */ /* 0x000fe400078ec0ff */
[----:B------:R-:W-:Y:S01]  /*168f0*/  LOP3.LUT R64, R64, R15, RZ, 0xc0, !PT ;  /* 0x0000000f40407212 */ /* 0x000fe200078ec0ff */
[----:B------:R-:W-:Y:S01]  /*16900*/  MUFU.EX2 R148, R49 ;  /* 0x0000003100947308 */ /* 0x000fe20000000800 */
[----:B------:R-:W-:Y:S02]  /*16910*/  F2FP.PACK_AB R15, R110, R115 ;  /* 0x000000736e0f723e */ /* 0x000fe400000000ff */
[----:B------:R-:W-:Y:S02]  /*16920*/  PRMT R65, R22, 0x5410, R65 ;  /* 0x0000541016417816 */ /* 0x000fe40000000041 */
[----:B------:R-:W-:Y:S02]  /*16930*/  LOP3.LUT R68, R68, R15, RZ, 0xc0, !PT ;  /* 0x0000000f44447212 */ /* 0x000fe400078ec0ff */
[----:B------:R-:W-:Y:S01]  /*16940*/  F2FP.PACK_AB R15, R111, R102 ;  /* 0x000000666f0f723e */ /* 0x000fe200000000ff */
[--C-:B------:R-:W-:Y:S01]  /*16950*/  HSET2.LE.AND R65, R65, R240.reuse, PT ;  /* 0x000000f041417233 */ /* 0x100fe20003803000 */
[----:B------:R-:W-:Y:S01]  /*16960*/  F2FP.PACK_AB R22, R112, R117 ;  /* 0x000000757016723e */ /* 0x000fe200000000ff */
[----:B------:R2:W-:Y:S01]  /*16970*/  MUFU.EX2 R140, R80 ;  /* 0x00000050008c7308 */ /* 0x0005e20000000800 */
[----:B------:R-:W-:Y:S02]  /*16980*/  LOP3.LUT R70, R70, R15, RZ, 0xc0, !PT ;  /* 0x0000000f46467212 */ /* 0x000fe400078ec0ff */
[----:B------:R-:W-:Y:S02]  /*16990*/  F2FP.PACK_AB R15, R90, R91 ;  /* 0x0000005b5a0f723e */ /* 0x000fe400000000ff */
[----:B------:R-:W-:Y:S02]  /*169a0*/  LOP3.LUT R65, R65, R22, RZ, 0xc0, !PT ;  /* 0x0000001641417212 */ /* 0x000fe400078ec0ff */
[----:B------:R-:W-:Y:S02]  /*169b0*/  LOP3.LUT R74, R74, R15, RZ, 0xc0, !PT ;  /* 0x0000000f4a4a7212 */ /* 0x000fe400078ec0ff */
[----:B------:R-:W-:Y:S01]  /*169c0*/  LOP3.LUT R15, R78, 0xffff, RZ, 0xc0, !PT ;  /* 0x0000ffff4e0f7812 */ /* 0x000fe200078ec0ff */
[----:B------:R-:W-:Y:S01]  /*169d0*/  MUFU.EX2 R158, R38 ;  /* 0x00000026009e7308 */ /* 0x000fe20000000800 */
[----:B-1----:R-:W-:Y:S02]  /*169e0*/  F2FP.PACK_AB R22, R131, R126 ;  /* 0x0000007e8316723e */ /* 0x002fe400000000ff */
[----:B------:R-:W-:Y:S02]  /*169f0*/  SHF.R.U32.HI R18, RZ, 0x8, R15 ;  /* 0x00000008ff127819 */ /* 0x000fe4000001160f */
[----:B------:R-:W-:Y:S02]  /*16a00*/  F2FP.PACK_AB R15, R97, R94 ;  /* 0x0000005e610f723e */ /* 0x000fe400000000ff */
[----:B------:R-:W-:Y:S02]  /*16a10*/  PRMT R19, R19, 0x5410, R18 ;  /* 0x0000541013137816 */ /* 0x000fe40000000012 */
[----:B------:R-:W-:Y:S01]  /*16a20*/  F2FP.PACK_AB R18, R106, R105 ;  /* 0x000000696a12723e */ /* 0x000fe200000000ff */
[----:B------:R-:W-:Y:S01]  /*16a30*/  MUFU.EX2 R157, R35 ;  /* 0x00000023009d7308 */ /* 0x000fe20000000800 */
[----:B------:R-:W-:Y:S01]  /*16a40*/  LOP3.LUT R76, R76, R15, RZ, 0xc0, !PT ;  /* 0x0000000f4c4c7212 */ /* 0x000fe200078ec0ff */
[--C-:B------:R-:W-:Y:S01]  /*16a50*/  HSET2.LE.AND R72, R19, R240.reuse, PT ;  /* 0x000000f013487233 */ /* 0x100fe20003803000 */
[----:B------:R-:W-:Y:S02]  /*16a60*/  F2FP.PACK_AB R15, R99, R96 ;  /* 0x00000060630f723e */ /* 0x000fe400000000ff */
[----:B------:R-:W-:Y:S02]  /*16a70*/  LOP3.LUT R77, R77, R18, RZ, 0xc0, !PT ;  /* 0x000000124d4d7212 */ /* 0x000fe400078ec0ff */
[----:B------:R-:W-:Y:S01]  /*16a80*/  SHF.R.U32.HI R18, RZ, 0x18, R78 ;  /* 0x00000018ff127819 */ /* 0x000fe2000001164e */
[--C-:B------:R-:W-:Y:S01]  /*16a90*/  HSET2.LE.AND R78, R85, R240.reuse, PT ;  /* 0x000000f0554e7233 */ /* 0x100fe20003803000 */
[----:B------:R-:W-:Y:S01]  /*16aa0*/  LOP3.LUT R72, R72, R15, RZ, 0xc0, !PT ;  /* 0x0000000f48487212 */ /* 0x000fe200078ec0ff */
[----:B------:R-:W-:Y:S01]  /*16ab0*/  MUFU.EX2 R159, R48 ;  /* 0x00000030009f7308 */ /* 0x000fe20000000800 */
[----:B------:R-:W-:Y:S02]  /*16ac0*/  F2FP.PACK_AB R15, R108, R113 ;  /* 0x000000716c0f723e */ /* 0x000fe400000000ff */
[----:B------:R-:W-:Y:S02]  /*16ad0*/  PRMT R73, R73, 0x5410, R18 ;  /* 0x0000541049497816 */ /* 0x000fe40000000012 */
[----:B------:R-:W-:Y:S01]  /*16ae0*/  LOP3.LUT R78, R78, R15, RZ, 0xc0, !PT ;  /* 0x0000000f4e4e7212 */ /* 0x000fe200078ec0ff */
[----:B------:R-:W-:Y:S01]  /*16af0*/  IMAD.U32 R15, RZ, RZ, UR4 ;  /* 0x00000004ff0f7e24 */ /* 0x000fe2000f8e00ff */
[----:B---3--:R-:W-:Y:S01]  /*16b00*/  F2FP.PACK_AB R18, R128, R133 ;  /* 0x000000858012723e */ /* 0x008fe200000000ff */
[--C-:B------:R-:W-:Y:S02]  /*16b10*/  HSET2.LE.AND R73, R73, R240.reuse, PT ;  /* 0x000000f049497233 */ /* 0x100fe40003803000 */
[----:B------:R-:W-:Y:S01]  /*16b20*/  MUFU.EX2 R156, R39 ;  /* 0x00000027009c7308 */ /* 0x000fe20000000800 */
[----:B------:R-:W-:Y:S02]  /*16b30*/  LOP3.LUT R15, R163, UR27, R15, 0x96, !PT ;  /* 0x0000001ba30f7c12 */ /* 0x000fe4000f8e960f */
[----:B------:R-:W-:Y:S02]  /*16b40*/  LOP3.LUT R79, R79, R18, RZ, 0xc0, !PT ;  /* 0x000000124f4f7212 */ /* 0x000fe400078ec0ff */
[----:B------:R-:W-:Y:S01]  /*16b50*/  LOP3.LUT R73, R73, R22, RZ, 0xc0, !PT ;  /* 0x0000001649497212 */ /* 0x000fe200078ec0ff */
[----:B------:R-:W-:Y:S04]  /*16b60*/  IMAD.WIDE.U32 R84, R15, -0x326172a9, RZ ;  /* 0xcd9e8d570f547825 */ /* 0x000fe800078e00ff */
[----:B------:R-:W-:Y:S01]  /*16b70*/  MUFU.EX2 R177, R177 ;  /* 0x000000b100b17308 */ /* 0x000fe20000000800 */
[----:B------:R-:W-:Y:S02]  /*16b80*/  LOP3.LUT R18, R85, UR16, R246, 0x96, !PT ;  /* 0x0000001055127c12 */ /* 0x000fe4000f8e96f6 */
[--C-:B------:R-:W-:Y:S02]  /*16b90*/  LOP3.LUT R15, R213, UR14, R84.reuse, 0x96, !PT ;  /* 0x0000000ed50f7c12 */ /* 0x100fe4000f8e9654 */
[----:B------:R-:W-:Y:S02]  /*16ba0*/  LOP3.LUT R19, R155, UR14, R84, 0x96, !PT ;  /* 0x0000000e9b137c12 */ /* 0x000fe4000f8e9654 */
[----:B------:R-:W-:Y:S01]  /*16bb0*/  LOP3.LUT R132, R85, UR16, R250, 0x96, !PT ;  /* 0x0000001055847c12 */ /* 0x000fe2000f8e96fa */
[----:B------:R-:W-:Y:S02]  /*16bc0*/  IMAD.WIDE.U32 R84, R18, -0x2daee0ad, RZ ;  /* 0xd2511f5312547825 */ /* 0x000fe400078e00ff */
[----:B------:R-:W-:Y:S02]  /*16bd0*/  MUFU.EX2 R175, R175 ;  /* 0x000000af00af7308 */ /* 0x000fe40000000800 */
[----:B------:R-:W-:Y:S01]  /*16be0*/  IMAD.WIDE.U32 R86, R15, -0x2daee0ad, RZ ;  /* 0xd2511f530f567825 */ /* 0x000fe200078e00ff */
[----:B------:R-:W-:Y:S03]  /*16bf0*/  LOP3.LUT R18, R85, UR13, R244, 0x96, !PT ;  /* 0x0000000d55127c12 */ /* 0x000fe6000f8e96f4 */
[----:B--2---:R-:W-:Y:S01]  /*16c00*/  IMAD.WIDE.U32 R80, R19, -0x2daee0ad, RZ ;  /* 0xd2511f5313507825 */ /* 0x004fe200078e00ff */
[----:B------:R-:W-:Y:S03]  /*16c10*/  LOP3.LUT R15, R87, UR11, R84, 0x96, !PT ;  /* 0x0000000b570f7c12 */ /* 0x000fe6000f8e9654 */
[----:B------:R-:W-:Y:S01]  /*16c20*/  MUFU.EX2 R7, R7 ;  /* 0x0000000700077308 */ /* 0x000fe20000000800 */
[----:B------:R-:W-:Y:S04]  /*16c30*/  IMAD.WIDE.U32 R134, R18, -0x326172a9, RZ ;  /* 0xcd9e8d5712867825 */ /* 0x000fe800078e00ff */
[----:B------:R-:W-:Y:S01]  /*16c40*/  IMAD.WIDE.U32 R84, R15, -0x326172a9, RZ ;  /* 0xcd9e8d570f547825 */ /* 0x000fe200078e00ff */
[----:B------:R-:W-:Y:S04]  /*16c50*/  LOP3.LUT R15, R135, UR12, R212, 0x96, !PT ;  /* 0x0000000c870f7c12 */ /* 0x000fe8000f8e96d4 */
        /* <DEDUP_REMOVED lines=9> */
[----:B------:R-:W-:Y:S05]  /*16cf0*/  LOP3.LUT R18, R85, UR7, R134, 0x96, !PT ;  /* 0x0000000755127c12 */ /* 0x000fea000f8e9686 */
[----:B------:R-:W-:Y:S02]  /*16d00*/  IMAD.WIDE.U32 R134, R18, -0x326172a9, RZ ;  /* 0xcd9e8d5712867825 */ /* 0x000fe400078e00ff */
[----:B------:R-:W-:Y:S03]  /*16d10*/  MUFU.EX2 R196, R196 ;  /* 0x000000c400c47308 */ /* 0x000fe60000000800 */
[----:B------:R-:W-:Y:S02]  /*16d20*/  LOP3.LUT R18, R135, UR17, R86, 0x96, !PT ;  /* 0x0000001187127c12 */ /* 0x000fe4000f8e9656 */
[C---:B------:R-:W-:Y:S02]  /*16d30*/  LOP3.LUT R86, R134.reuse, 0xffff, RZ, 0xc0, !PT ;  /* 0x0000ffff86567812 */ /* 0x040fe400078ec0ff */
[----:B------:R-:W-:Y:S02]  /*16d40*/  LOP3.LUT R137, R134, 0xff, RZ, 0xc0, !PT ;  /* 0x000000ff86897812 */ /* 0x000fe400078ec0ff */
[--C-:B------:R-:W-:Y:S01]  /*16d50*/  SHF.R.U32.HI R141, RZ, 0x10, R134.reuse ;  /* 0x00000010ff8d7819 */ /* 0x100fe20000011686 */
[----:B------:R-:W-:Y:S01]  /*16d60*/  MUFU.EX2 R107, R107 ;  /* 0x0000006b006b7308 */ /* 0x000fe20000000800 */
[----:B------:R-:W-:Y:S01]  /*16d70*/  SHF.R.U32.HI R87, RZ, 0x18, R134 ;  /* 0x00000018ff577819 */ /* 0x000fe20000011686 */
[----:B------:R-:W-:Y:S01]  /*16d80*/  IMAD.WIDE.U32 R134, R15, -0x2daee0ad, RZ ;  /* 0xd2511f530f867825 */ /* 0x000fe200078e00ff */
[----:B------:R-:W-:Y:S02]  /*16d90*/  LOP3.LUT R15, R18, 0xff, RZ, 0xc0, !PT ;  /* 0x000000ff120f7812 */ /* 0x000fe400078ec0ff */
[----:B------:R-:W-:Y:S02]  /*16da0*/  SHF.R.U32.HI R85, RZ, 0x18, R18 ;  /* 0x00000018ff557819 */ /* 0x000fe40000011612 */
[----:B------:R-:W-:Y:S02]  /*16db0*/  LOP3.LUT R22, R135, UR18, R84, 0x96, !PT ;  /* 0x0000001287167c12 */ /* 0x000fe4000f8e9654 */
[----:B------:R-:W-:Y:S01]  /*16dc0*/  LOP3.LUT R152, R134, 0xffff, RZ, 0xc0, !PT ;  /* 0x0000ffff86987812 */ /* 0x000fe200078ec0ff */
[----:B------:R-:W-:Y:S01]  /*16dd0*/  MUFU.EX2 R207, R207 ;  /* 0x000000cf00cf7308 */ /* 0x000fe20000000800 */
[----:B------:R-:W-:Y:S02]  /*16de0*/  LOP3.LUT R84, R18, 0xffff, RZ, 0xc0, !PT ;  /* 0x0000ffff12547812 */ /* 0x000fe400078ec0ff */
[----:B------:R-:W-:Y:S02]  /*16df0*/  SHF.R.U32.HI R86, RZ, 0x8, R86 ;  /* 0x00000008ff567819 */ /* 0x000fe40000011656 */
[----:B------:R-:W-:Y:S02]  /*16e00*/  SHF.R.U32.HI R84, RZ, 0x8, R84 ;  /* 0x00000008ff547819 */ /* 0x000fe40000011654 */
[----:B------:R-:W-:Y:S02]  /*16e10*/  SHF.R.U32.HI R145, RZ, 0x10, R134 ;  /* 0x00000010ff917819 */ /* 0x000fe40000011686 */
[----:B------:R-:W-:Y:S01]  /*16e20*/  PRMT R15, R15, 0x5410, R84 ;  /* 0x000054100f0f7816 */ /* 0x000fe20000000054 */
[----:B------:R-:W1:Y:S01]  /*16e30*/  MUFU.EX2 R135, R83 ;  /* 0x0000005300877308 */ /* 0x000e620000000800 */
[----:B------:R-:W-:Y:S02]  /*16e40*/  LOP3.LUT R153, R134, 0xff, RZ, 0xc0, !PT ;  /* 0x000000ff86997812 */ /* 0x000fe400078ec0ff */
[----:B------:R-:W-:Y:S01]  /*16e50*/  SHF.R.U32.HI R134, RZ, 0x18, R134 ;  /* 0x00000018ff867819 */ /* 0x000fe20000011686 */
[--C-:B------:R-:W-:Y:S01]  /*16e60*/  HSET2.LE.AND R84, R15, R240.reuse, PT ;  /* 0x000000f00f547233 */ /* 0x100fe20003803000 */
[----:B------:R-:W-:Y:S02]  /*16e70*/  LOP3.LUT R145, R145, 0xff, RZ, 0xc0, !PT ;  /* 0x000000ff91917812 */ /* 0x000fe400078ec0ff */
[----:B------:R-:W-:Y:S02]  /*16e80*/  SHF.R.U32.HI R152, RZ, 0x8, R152 ;  /* 0x00000008ff987819 */ /* 0x000fe40000011698 */
[----:B------:R-:W-:Y:S01]  /*16e90*/  PRMT R219, R145, 0x5410, R134 ;  /* 0x0000541091db7816 */ /* 0x000fe20000000086 */
[----:B------:R-:W-:Y:S01]  /*16ea0*/  IMAD.MOV.U32 R145, RZ, RZ, R211 ;  /* 0x000000ffff917224 */ /* 0x000fe200078e00d3 */
[----:B------:R-:W-:Y:S01]  /*16eb0*/  MUFU.EX2 R134, R23 ;  /* 0x0000001700867308 */ /* 0x000fe20000000800 */
[----:B------:R-:W-:Y:S09]  /*16ec0*/  PRMT R220, R153, 0x5410, R152 ;  /* 0x0000541099dc7816 */ /* 0x000ff20000000098 */
[----:B------:R-:W-:Y:S01]  /*16ed0*/  MUFU.EX2 R197, R197 ;  /* 0x000000c500c57308 */ /* 0x000fe20000000800 */
[----:B-1----:R-:W-:Y:S01]  /*16ee0*/  F2FP.PACK_AB R15, R130, R135 ;  /* 0x00000087820f723e */ /* 0x002fe200000000ff */
[----:B------:R-:W-:Y:S03]  /*16ef0*/  IMAD.WIDE.U32 R82, R132, -0x2daee0ad, RZ ;  /* 0xd2511f5384527825 */ /* 0x000fe600078e00ff */
[----:B------:R-:W-:Y:S02]  /*16f00*/  LOP3.LUT R84, R84, R15, RZ, 0xc0, !PT ;  /* 0x0000000f54547212 */ /* 0x000fe400078ec0ff */
[----:B------:R-:W-:Y:S03]  /*16f10*/  SHF.R.U32.HI R15, RZ, 0x10, R18 ;  /* 0x00000010ff0f7819 */ /* 0x000fe60000011612 */
[----:B------:R-:W-:Y:S01]  /*16f20*/  MUFU.EX2 R132, R34 ;  /* 0x0000002200847308 */ /* 0x000fe20000000800 */
[----:B------:R-:W-:Y:S02]  /*16f30*/  LOP3.LUT R18, R15, 0xff, RZ, 0xc0, !PT ;  /* 0x000000ff0f127812 */ /* 0x000fe400078ec0ff */
[----:B------:R-:W-:Y:S02]  /*16f40*/  PRMT R15, R137, 0x5410, R86 ;  /* 0x00005410890f7816 */ /* 0x000fe40000000056 */
[----:B------:R-:W-:Y:S02]  /*16f50*/  PRMT R85, R18, 0x5410, R85 ;  /* 0x0000541012557816 */ /* 0x000fe40000000055 */
[----:B------:R-:W-:Y:S03]  /*16f60*/  F2FP.PACK_AB R18, R136, R149 ;  /* 0x000000958812723e */ /* 0x000fe600000000ff */
[----:B------:R-:W1:Y:S01]  /*16f70*/  MUFU.EX2 R137, R51 ;  /* 0x0000003300897308 */ /* 0x000e620000000800 */
[--C-:B------:R-:W-:Y:S02]  /*16f80*/  HSET2.LE.AND R86, R15, R240.reuse, PT ;  /* 0x000000f00f567233 */ /* 0x100fe40003803000 */
[--C-:B------:R-:W-:Y:S05]  /*16f90*/  HSET2.LE.AND R85, R85, R240.reuse, PT ;  /* 0x000000f055557233 */ /* 0x100fea0003803000 */
[----:B------:R-:W-:Y:S02]  /*16fa0*/  LOP3.LUT R85, R85, R18, RZ, 0xc0, !PT ;  /* 0x0000001255557212 */ /* 0x000fe400078ec0ff */
[----:B------:R-:W-:Y:S01]  /*16fb0*/  LOP3.LUT R18, R141, 0xff, RZ, 0xc0, !PT ;  /* 0x000000ff8d127812 */ /* 0x000fe200078ec0ff */
[----:B------:R-:W-:Y:S03]  /*16fc0*/  MUFU.EX2 R118, R118 ;  /* 0x0000007600767308 */ /* 0x000fe60000000800 */
[----:B------:R-:W-:Y:S05]  /*16fd0*/  PRMT R87, R18, 0x5410, R87 ;  /* 0x0000541012577816 */ /* 0x000fea0000000057 */
[--C-:B------:R-:W-:Y:S02]  /*16fe0*/  HSET2.LE.AND R87, R87, R240.reuse, PT ;  /* 0x000000f057577233 */ /* 0x100fe40003803000 */
[----:B------:R-:W2:Y:S01]  /*16ff0*/  MUFU.EX2 R141, R50 ;  /* 0x00000032008d7308 */ /* 0x000ea20000000800 */
[----:B-1----:R-:W-:Y:S04]  /*17000*/  F2FP.PACK_AB R15, R137, R140 ;  /* 0x0000008c890f723e */ /* 0x002fe800000000ff */
[----:B------:R-:W-:Y:S02]  /*17010*/  LOP3.LUT R86, R86, R15, RZ, 0xc0, !PT ;  /* 0x0000000f56567212 */ /* 0x000fe400078ec0ff */
[----:B------:R-:W-:Y:S03]  /*17020*/  LOP3.LUT R15, R81, UR11, R82, 0x96, !PT ;  /* 0x0000000b510f7c12 */ /* 0x000fe6000f8e9652 */
[----:B------:R-:W-:Y:S10]  /*17030*/  MUFU.EX2 R206, R206 ;  /* 0x000000ce00ce7308 */ /* 0x000ff40000000800 */
[----:B------:R-:W-:Y:S01]  /*17040*/  MUFU.EX2 R205, R205 ;  /* 0x000000cd00cd7308 */ /* 0x000fe20000000800 */
[----:B--2---:R-:W-:Y:S04]  /*17050*/  F2FP.PACK_AB R18, R148, R141 ;  /* 0x0000008d9412723e */ /* 0x004fe800000000ff */
[----:B------:R-:W-:Y:S02]  /*17060*/  LOP3.LUT R87, R87, R18, RZ, 0xc0, !PT ;  /* 0x0000001257577212 */ /* 0x000fe400078ec0ff */
[----:B------:R-:W-:Y:S03]  /*17070*/  LOP3.LUT R18, R83, UR13, R248, 0x96, !PT ;  /* 0x0000000d53127c12 */ /* 0x000fe6000f8e96f8 */
[----:B------:R-:W-:Y:S02]  /*17080*/  MUFU.EX2 R204, R204 ;  /* 0x000000cc00cc7308 */ /* 0x000fe40000000800 */
[----:B------:R-:W-:Y:S05]  /*17090*/  IMAD.WIDE.U32 R50, R18, -0x326172a9, RZ ;  /* 0xcd9e8d5712327825 */ /* 0x000fea00078e00ff */
[----:B------:R-:W-:Y:S03]  /*170a0*/  LOP3.LUT R18, R51, UR12, R154, 0x96, !PT ;  /* 0x0000000c33127c12 */ /* 0x000fe6000f8e969a */
[----:B------:R-:W-:Y:S02]  /*170b0*/  MUFU.EX2 R202, R202 ;  /* 0x000000ca00ca7308 */ /* 0x000fe40000000800 */
[----:B------:R-:W-:Y:S05]  /*170c0*/  IMAD.WIDE.U32 R82, R18, -0x2daee0ad, RZ ;  /* 0xd2511f5312527825 */ /* 0x000fea00078e00ff */
        /* <DEDUP_REMOVED lines=14> */
[----:B------:R-:W-:Y:S01]  /*171b0*/  SHF.R.U32.HI R83, RZ, 0x10, R80 ;  /* 0x00000010ff537819 */ /* 0x000fe20000011650 */
[----:B------:R-:W-:Y:S01]  /*171c0*/  MUFU.EX2 R188, R188 ;  /* 0x000000bc00bc7308 */ /* 0x000fe20000000800 */
[----:B------:R-:W-:Y:S02]  /*171d0*/  SHF.R.U32.HI R18, RZ, 0x8, R18 ;  /* 0x00000008ff127819 */ /* 0x000fe40000011612 */
[----:B------:R-:W-:Y:S02]  /*171e0*/  LOP3.LUT R83, R83, 0xff, RZ, 0xc0, !PT ;  /* 0x000000ff53537812 */ /* 0x000fe400078ec0ff */
[----:B------:R-:W-:Y:S02]  /*171f0*/  PRMT R15, R15, 0x5410, R18 ;  /* 0x000054100f0f7816 */ /* 0x000fe40000000012 */
[----:B------:R-:W-:Y:S01]  /*17200*/  SHF.R.U32.HI R18, RZ, 0x18, R80 ;  /* 0x00000018ff127819 */ /* 0x000fe20000011650 */
[----:B------:R-:W-:Y:S02]  /*17210*/  IMAD.WIDE.U32 R80, R19, -0x2daee0ad, RZ ;  /* 0xd2511f5313507825 */ /* 0x000fe400078e00ff */
[--C-:B------:R-:W-:Y:S01]  /*17220*/  HSET2.LE.AND R82, R15, R240.reuse, PT ;  /* 0x000000f00f527233 */ /* 0x100fe20003803000 */
[----:B------:R-:W-:Y:S01]  /*17230*/  PRMT R83, R83, 0x5410, R18 ;  /* 0x0000541053537816 */ /* 0x000fe20000000012 */
[----:B------:R-:W-:Y:S01]  /*17240*/  MUFU.EX2 R176, R176 ;  /* 0x000000b000b07308 */ /* 0x000fe20000000800 */
[----:B------:R-:W-:Y:S02]  /*17250*/  F2FP.PACK_AB R18, R157, R158 ;  /* 0x0000009e9d12723e */ /* 0x000fe400000000ff */
[----:B------:R-:W-:Y:S01]  /*17260*/  F2FP.PACK_AB R15, R156, R159 ;  /* 0x0000009f9c0f723e */ /* 0x000fe200000000ff */
[--C-:B------:R-:W-:Y:S01]  /*17270*/  HSET2.LE.AND R83, R83, R240.reuse, PT ;  /* 0x000000f053537233 */ /* 0x100fe20003803000 */
[----:B------:R-:W-:Y:S02]  /*17280*/  SHF.R.U32.HI R19, RZ, 0x10, R80 ;  /* 0x00000010ff137819 */ /* 0x000fe40000011650 */
[----:B------:R-:W-:Y:S02]  /*17290*/  LOP3.LUT R82, R82, R15, RZ, 0xc0, !PT ;  /* 0x0000000f52527212 */ /* 0x000fe400078ec0ff */
[----:B------:R-:W-:Y:S01]  /*172a0*/  LOP3.LUT R83, R83, R18, RZ, 0xc0, !PT ;  /* 0x0000001253537212 */ /* 0x000fe200078ec0ff */
[----:B------:R-:W-:Y:S01]  /*172b0*/  MUFU.EX2 R194, R194 ;  /* 0x000000c200c27308 */ /* 0x000fe20000000800 */
[C---:B------:R-:W-:Y:S02]  /*172c0*/  LOP3.LUT R18, R80.reuse, 0xffff, RZ, 0xc0, !PT ;  /* 0x0000ffff50127812 */ /* 0x040fe400078ec0ff */
[----:B------:R-:W-:Y:S02]  /*172d0*/  LOP3.LUT R15, R80, 0xff, RZ, 0xc0, !PT ;  /* 0x000000ff500f7812 */ /* 0x000fe400078ec0ff */
[----:B------:R-:W-:Y:S02]  /*172e0*/  SHF.R.U32.HI R18, RZ, 0x8, R18 ;  /* 0x00000008ff127819 */ /* 0x000fe40000011612 */
[----:B------:R-:W-:Y:S02]  /*172f0*/  LOP3.LUT R19, R19, 0xff, RZ, 0xc0, !PT ;  /* 0x000000ff13137812 */ /* 0x000fe400078ec0ff */
[----:B------:R-:W-:Y:S01]  /*17300*/  PRMT R223, R15, 0x5410, R18 ;  /* 0x000054100fdf7816 */ /* 0x000fe20000000012 */
[----:B------:R-:W-:Y:S01]  /*17310*/  MUFU.EX2 R191, R191 ;  /* 0x000000bf00bf7308 */ /* 0x000fe20000000800 */
[----:B------:R-:W-:Y:S02]  /*17320*/  SHF.R.U32.HI R18, RZ, 0x18, R80 ;  /* 0x00000018ff127819 */ /* 0x000fe40000011650 */
[----:B------:R-:W-:Y:S02]  /*17330*/  LOP3.LUT R15, R49, 0xff, RZ, 0xc0, !PT ;  /* 0x000000ff310f7812 */ /* 0x000fe400078ec0ff */
[----:B------:R-:W-:Y:S02]  /*17340*/  PRMT R19, R19, 0x5410, R18 ;  /* 0x0000541013137816 */ /* 0x000fe40000000012 */
[----:B------:R-:W-:Y:S02]  /*17350*/  LOP3.LUT R18, R49, 0xffff, RZ, 0xc0, !PT ;  /* 0x0000ffff31127812 */ /* 0x000fe400078ec0ff */
[----:B------:R-:W-:Y:S01]  /*17360*/  LOP3.LUT R39, R81, UR18, R50, 0x96, !PT ;  /* 0x0000001251277c12 */ /* 0x000fe2000f8e9632 */
[----:B------:R-:W-:Y:S01]  /*17370*/  MUFU.EX2 R180, R180 ;  /* 0x000000b400b47308 */ /* 0x000fe20000000800 */
[----:B------:R-:W-:Y:S02]  /*17380*/  SHF.R.U32.HI R18, RZ, 0x8, R18 ;  /* 0x00000008ff127819 */ /* 0x000fe40000011612 */
[--C-:B------:R-:W-:Y:S02]  /*17390*/  SHF.R.U32.HI R81, RZ, 0x18, R49.reuse ;  /* 0x00000018ff517819 */ /* 0x100fe40000011631 */
[----:B------:R-:W-:Y:S05]  /*173a0*/  PRMT R15, R15, 0x5410, R18 ;  /* 0x000054100f0f7816 */ /* 0x000fea0000000012 */
[--C-:B------:R-:W-:Y:S01]  /*173b0*/  HSET2.LE.AND R80, R15, R240.reuse, PT ;  /* 0x000000f00f507233 */ /* 0x100fe20003803000 */
[----:B------:R-:W-:Y:S01]  /*173c0*/  F2FP.PACK_AB R15, R132, R177 ;  /* 0x000000b1840f723e */ /* 0x000fe200000000ff */
[----:B------:R-:W-:Y:S03]  /*173d0*/  MUFU.EX2 R179, R179 ;  /* 0x000000b300b37308 */ /* 0x000fe60000000800 */
[----:B------:R-:W-:Y:S02]  /*173e0*/  LOP3.LUT R80, R80, R15, RZ, 0xc0, !PT ;  /* 0x0000000f50507212 */ /* 0x000fe400078ec0ff */
[----:B------:R-:W-:Y:S04]  /*173f0*/  SHF.R.U32.HI R15, RZ, 0x10, R49 ;  /* 0x00000010ff0f7819 */ /* 0x000fe80000011631 */
[----:B------:R-:W-:Y:S01]  /*17400*/  LOP3.LUT R18, R15, 0xff, RZ, 0xc0, !PT ;  /* 0x000000ff0f127812 */ /* 0x000fe200078ec0ff */
[----:B------:R-:W-:Y:S01]  /*17410*/  MUFU.EX2 R166, R166 ;  /* 0x000000a600a67308 */ /* 0x000fe20000000800 */
[----:B------:R-:W-:Y:S02]  /*17420*/  LOP3.LUT R15, R39, 0xff, RZ, 0xc0, !PT ;  /* 0x000000ff270f7812 */ /* 0x000fe400078ec0ff */
[----:B------:R-:W-:Y:S02]  /*17430*/  PRMT R81, R18, 0x5410, R81 ;  /* 0x0000541012517816 */ /* 0x000fe40000000051 */
[----:B------:R-:W-:Y:S03]  /*17440*/  F2FP.PACK_AB R18, R175, R134 ;  /* 0x00000086af12723e */ /* 0x000fe600000000ff */
[--C-:B------:R-:W-:Y:S02]  /*17450*/  HSET2.LE.AND R81, R81, R240.reuse, PT ;  /* 0x000000f051517233 */ /* 0x100fe40003803000 */
[----:B------:R-:W-:Y:S03]  /*17460*/  MUFU.EX2 R129, R129 ;  /* 0x0000008100817308 */ /* 0x000fe60000000800 */
[----:B------:R-:W-:Y:S02]  /*17470*/  LOP3.LUT R81, R81, R18, RZ, 0xc0, !PT ;  /* 0x0000001251517212 */ /* 0x000fe400078ec0ff */
[----:B------:R-:W-:Y:S04]  /*17480*/  LOP3.LUT R18, R39, 0xffff, RZ, 0xc0, !PT ;  /* 0x0000ffff27127812 */ /* 0x000fe800078ec0ff */
[----:B------:R-:W-:Y:S01]  /*17490*/  SHF.R.U32.HI R18, RZ, 0x8, R18 ;  /* 0x00000008ff127819 */ /* 0x000fe20000011612 */
[----:B------:R-:W-:Y:S03]  /*174a0*/  MUFU.EX2 R101, R101 ;  /* 0x0000006500657308 */ /* 0x000fe60000000800 */
[----:B------:R-:W-:Y:S02]  /*174b0*/  PRMT R222, R15, 0x5410, R18 ;  /* 0x000054100fde7816 */ /* 0x000fe40000000012 */
[--C-:B------:R-:W-:Y:S02]  /*174c0*/  SHF.R.U32.HI R15, RZ, 0x10, R39.reuse ;  /* 0x00000010ff0f7819 */ /* 0x100fe40000011627 */
[----:B------:R-:W-:Y:S02]  /*174d0*/  SHF.R.U32.HI R39, RZ, 0x18, R39 ;  /* 0x00000018ff277819 */ /* 0x000fe40000011627 */
[----:B------:R-:W-:Y:S02]  /*174e0*/  LOP3.LUT R18, R15, 0xff, RZ, 0xc0, !PT ;  /* 0x000000ff0f127812 */ /* 0x000fe400078ec0ff */
[----:B------:R-:W-:Y:S02]  /*174f0*/  LOP3.LUT R15, R22, 0xff, RZ, 0xc0, !PT ;  /* 0x000000ff160f7812 */ /* 0x000fe400078ec0ff */
[----:B------:R-:W-:Y:S02]  /*17500*/  PRMT R221, R18, 0x5410, R39 ;  /* 0x0000541012dd7816 */ /* 0x000fe40000000027 */
[----:B------:R-:W-:Y:S04]  /*17510*/  LOP3.LUT R18, R22, 0xffff, RZ, 0xc0, !PT ;  /* 0x0000ffff16127812 */ /* 0x000fe800078ec0ff */
[----:B------:R-:W-:Y:S04]  /*17520*/  SHF.R.U32.HI R18, RZ, 0x8, R18 ;  /* 0x00000008ff127819 */ /* 0x000fe80000011612 */
        /* <DEDUP_REMOVED lines=8> */
[----:B------:R-:W-:Y:S05]  /*175b0*/  LOP3.LUT R15, R35, UR16, R250, 0x96, !PT ;  /* 0x00000010230f7c12 */ /* 0x000fea000f8e96fa */
[----:B------:R-:W-:Y:S05]  /*175c0*/  IMAD.WIDE.U32 R48, R15, -0x2daee0ad, RZ ;  /* 0xd2511f530f307825 */ /* 0x000fea00078e00ff */
[----:B------:R-:W-:Y:S05]  /*175d0*/  LOP3.LUT R15, R49, UR13, R248, 0x96, !PT ;  /* 0x0000000d310f7c12 */ /* 0x000fea000f8e96f8 */
[----:B------:R-:W-:Y:S01]  /*175e0*/  IMAD.WIDE.U32 R38, R15, -0x326172a9, RZ ;  /* 0xcd9e8d570f267825 */ /* 0x000fe200078e00ff */
[----:B------:R-:W-:Y:S04]  /*175f0*/  LOP3.LUT R15, R155, UR14, R34, 0x96, !PT ;  /* 0x0000000e9b0f7c12 */ /* 0x000fe8000f8e9622 */
[----:B------:R-:W-:Y:S01]  /*17600*/  LOP3.LUT R22, R39, UR12, R154, 0x96, !PT ;  /* 0x0000000c27167c12 */ /* 0x000fe2000f8e969a */
[----:B------:R-:W-:Y:S04]  /*17610*/  IMAD.WIDE.U32 R152, R15, -0x2daee0ad, RZ ;  /* 0xd2511f530f987825 */ /* 0x000fe800078e00ff */
[----:B------:R-:W-:Y:S01]  /*17620*/  IMAD.WIDE.U32 R50, R22, -0x2daee0ad, RZ ;  /* 0xd2511f5316327825 */ /* 0x000fe200078e00ff */
[----:B------:R-:W-:Y:S03]  /*17630*/  LOP3.LUT R18, R153, UR11, R48, 0x96, !PT ;  /* 0x0000000b99127c12 */ /* 0x000fe6000f8e9630 */
[----:B------:R-:W-:Y:S01]  /*17640*/  IMAD.MOV.U32 R153, RZ, RZ, R210 ;  /* 0x000000ffff997224 */ /* 0x000fe200078e00d2 */
[----:B------:R-:W-:Y:S01]  /*17650*/  LOP3.LUT R15, R51, UR9, R152, 0x96, !PT ;  /* 0x00000009330f7c12 */ /* 0x000fe2000f8e9698 */
[----:B------:R-:W-:Y:S05]  /*17660*/  IMAD.WIDE.U32 R48, R18, -0x326172a9, RZ ;  /* 0xcd9e8d5712307825 */ /* 0x000fea00078e00ff */
[----:B------:R-:W-:Y:S01]  /*17670*/  LOP3.LUT R18, R49, UR10, R38, 0x96, !PT ;  /* 0x0000000a31127c12 */ /* 0x000fe2000f8e9626 */
[----:B------:R-:W-:Y:S04]  /*17680*/  IMAD.MOV.U32 R49, RZ, RZ, R213 ;  /* 0x000000ffff317224 */ /* 0x000fe800078e00d5 */
[----:B------:R-:W-:Y:S05]  /*17690*/  IMAD.WIDE.U32 R22, R18, -0x2daee0ad, RZ ;  /* 0xd2511f5312167825 */ /* 0x000fea00078e00ff */
[----:B------:R-:W-:Y:S01]  /*176a0*/  LOP3.LUT R18, R23, UR7, R50, 0x96, !PT ;  /* 0x0000000717127c12 */ /* 0x000fe2000f8e9632 */
[----:B------:R-:W-:Y:S04]  /*176b0*/  IMAD.WIDE.U32 R50, R15, -0x326172a9, RZ ;  /* 0xcd9e8d570f327825 */ /* 0x000fe800078e00ff */
[----:B------:R-:W-:Y:S01]  /*176c0*/  IMAD.WIDE.U32 R38, R18, -0x326172a9, RZ ;  /* 0xcd9e8d5712267825 */ /* 0x000fe200078e00ff */
[----:B------:R-:W-:Y:S03]  /*176d0*/  LOP3.LUT R15, R51, UR8, R48, 0x96, !PT ;  /* 0x00000008330f7c12 */ /* 0x000fe6000f8e9630 */
[----:B------:R-:W-:Y:S01]  /*176e0*/  IMAD.MOV.U32 R48, RZ, RZ, R212 ;  /* 0x000000ffff307224 */ /* 0x000fe200078e00d4 */
[C---:B------:R-:W-:Y:S01]  /*176f0*/  LOP3.LUT R23, R38.reuse, 0xffff, RZ, 0xc0, !PT ;  /* 0x0000ffff26177812 */ /* 0x040fe200078ec0ff */
[----:B------:R-:W-:Y:S01]  /*17700*/  IMAD.MOV.U32 R51, RZ, RZ, R153 ;  /* 0x000000ffff337224 */ /* 0x000fe200078e0099 */
[----:B------:R-:W-:Y:S02]  /*17710*/  LOP3.LUT R154, R38, 0xff, RZ, 0xc0, !PT ;  /* 0x000000ff269a7812 */ /* 0x000fe400078ec0ff */
[----:B------:R-:W-:Y:S02]  /*17720*/  SHF.R.U32.HI R23, RZ, 0x8, R23 ;  /* 0x00000008ff177819 */ /* 0x000fe40000011617 */
[----:B------:R-:W-:Y:S01]  /*17730*/  LOP3.LUT R18, R39, UR17, R50, 0x96, !PT ;  /* 0x0000001127127c12 */ /* 0x000fe2000f8e9632 */
[----:B------:R-:W-:Y:S01]  /*17740*/  IMAD.MOV.U32 R50, RZ, RZ, R145 ;  /* 0x000000ffff327224 */ /* 0x000fe200078e0091 */
[----:B------:R-:W-:Y:S02]  /*17750*/  PRMT R154, R154, 0x5410, R23 ;  /* 0x000054109a9a7816 */ /* 0x000fe40000000017 */
[--C-:B------:R-:W-:Y:S02]  /*17760*/  SHF.R.U32.HI R23, RZ, 0x18, R38.reuse ;  /* 0x00000018ff177819 */ /* 0x100fe40000011626 */
[----:B------:R-:W-:Y:S01]  /*17770*/  SHF.R.U32.HI R152, RZ, 0x10, R38 ;  /* 0x00000010ff987819 */ /* 0x000fe20000011626 */
[----:B------:R-:W-:Y:S01]  /*17780*/  IMAD.WIDE.U32 R38, R15, -0x2daee0ad, RZ ;  /* 0xd2511f530f267825 */ /* 0x000fe200078e00ff */
[----:B------:R-:W-:Y:S02]  /*17790*/  LOP3.LUT R15, R35, UR16, R246, 0x96, !PT ;  /* 0x00000010230f7c12 */ /* 0x000fe4000f8e96f6 */
[----:B------:R-:W-:Y:S02]  /*177a0*/  LOP3.LUT R152, R152, 0xff, RZ, 0xc0, !PT ;  /* 0x000000ff98987812 */ /* 0x000fe400078ec0ff */
[----:B------:R-:W-:Y:S02]  /*177b0*/  LOP3.LUT R237, R39, UR18, R22, 0x96, !PT ;  /* 0x0000001227ed7c12 */ /* 0x000fe4000f8e9616 */
[C---:B------:R-:W-:Y:S02]  /*177c0*/  LOP3.LUT R22, R18.reuse, 0xffff, RZ, 0xc0, !PT ;  /* 0x0000ffff12167812 */ /* 0x040fe400078ec0ff */
[----:B------:R-:W-:Y:S02]  /*177d0*/  LOP3.LUT R163, R18, 0xff, RZ, 0xc0, !PT ;  /* 0x000000ff12a37812 */ /* 0x000fe400078ec0ff */
[----:B------:R-:W-:Y:S02]  /*177e0*/  SHF.R.U32.HI R22, RZ, 0x8, R22 ;  /* 0x00000008ff167819 */ /* 0x000fe40000011616 */
[----:B------:R-:W-:Y:S02]  /*177f0*/  PRMT R152, R152, 0x5410, R23 ;  /* 0x0000541098987816 */ /* 0x000fe40000000017 */
[----:B------:R-:W-:Y:S01]  /*17800*/  PRMT R163, R163, 0x5410, R22 ;  /* 0x00005410a3a37816 */ /* 0x000fe20000000016 */
[----:B------:R-:W-:Y:S01]  /*17810*/  IMAD.WIDE.U32 R22, R15, -0x2daee0ad, RZ ;  /* 0xd2511f530f167825 */ /* 0x000fe200078e00ff */
[--C-:B------:R-:W-:Y:S02]  /*17820*/  SHF.R.U32.HI R155, RZ, 0x10, R18.reuse ;  /* 0x00000010ff9b7819 */ /* 0x100fe40000011612 */
[----:B------:R-:W-:Y:S02]  /*17830*/  SHF.R.U32.HI R18, RZ, 0x18, R18 ;  /* 0x00000018ff127819 */ /* 0x000fe40000011612 */
[----:B------:R-:W-:Y:S02]  /*17840*/  LOP3.LUT R15, R23, UR13, R244, 0x96, !PT ;  /* 0x0000000d170f7c12 */ /* 0x000fe4000f8e96f4 */
[----:B------:R-:W-:Y:S02]  /*17850*/  LOP3.LUT R155, R155, 0xff, RZ, 0xc0, !PT ;  /* 0x000000ff9b9b7812 */ /* 0x000fe400078ec0ff */
[C---:B------:R-:W-:Y:S02]  /*17860*/  LOP3.LUT R213, R38.reuse, 0xffff, RZ, 0xc0, !PT ;  /* 0x0000ffff26d57812 */ /* 0x040fe400078ec0ff */
[----:B------:R-:W-:Y:S02]  /*17870*/  PRMT R155, R155, 0x5410, R18 ;  /* 0x000054109b9b7816 */ /* 0x000fe40000000012 */
[----:B------:R-:W-:Y:S01]  /*17880*/  LOP3.LUT R18, R49, UR14, R34, 0x96, !PT ;  /* 0x0000000e31127c12 */ /* 0x000fe2000f8e9622 */
[----:B------:R-:W-:Y:S01]  /*17890*/  IMAD.WIDE.U32 R34, R15, -0x326172a9, RZ ;  /* 0xcd9e8d570f227825 */ /* 0x000fe200078e00ff */
[----:B------:R-:W-:Y:S02]  /*178a0*/  SHF.R.U32.HI R212, RZ, 0x10, R38 ;  /* 0x00000010ffd47819 */ /* 0x000fe40000011626 */
[----:B------:R-:W-:Y:S02]  /*178b0*/  LOP3.LUT R211, R38, 0xff, RZ, 0xc0, !PT ;  /* 0x000000ff26d37812 */ /* 0x000fe400078ec0ff */
[----:B------:R-:W-:Y:S01]  /*178c0*/  LOP3.LUT R15, R35, UR12, R48, 0x96, !PT ;  /* 0x0000000c230f7c12 */ /* 0x000fe2000f8e9630 */
[----:B------:R-:W-:Y:S01]  /*178d0*/  IMAD.WIDE.U32 R48, R18, -0x2daee0ad, RZ ;  /* 0xd2511f5312307825 */ /* 0x000fe200078e00ff */
[----:B------:R-:W-:Y:S03]  /*178e0*/  SHF.R.U32.HI R210, RZ, 0x18, R38 ;  /* 0x00000018ffd27819 */ /* 0x000fe60000011626 */
[----:B------:R-:W-:Y:S01]  /*178f0*/  IMAD.WIDE.U32 R38, R15, -0x2daee0ad, RZ ;  /* 0xd2511f530f267825 */ /* 0x000fe200078e00ff */
[----:B------:R-:W-:Y:S03]  /*17900*/  LOP3.LUT R18, R49, UR11, R22, 0x96, !PT ;  /* 0x0000000b31127c12 */ /* 0x000fe6000f8e9616 */
[----:B------:R-:W-:Y:S01]  /*17910*/  IMAD.MOV.U32 R49, RZ, RZ, R214 ;  /* 0x000000ffff317224 */ /* 0x000fe200078e00d6 */
[----:B------:R-:W-:Y:S01]  /*17920*/  LOP3.LUT R15, R39, UR9, R48, 0x96, !PT ;  /* 0x00000009270f7c12 */ /* 0x000fe2000f8e9630 */
[----:B------:R-:W-:Y:S04]  /*17930*/  IMAD.WIDE.U32 R22, R18, -0x326172a9, RZ ;  /* 0xcd9e8d5712167825 */ /* 0x000fe800078e00ff */
[----:B------:R-:W-:Y:S01]  /*17940*/  IMAD.MOV.U32 R48, RZ, RZ, R162 ;  /* 0x000000ffff307224 */ /* 0x000fe200078e00a2 */
[----:B------:R-:W-:Y:S05]  /*17950*/  LOP3.LUT R34, R23, UR10, R34, 0x96, !PT ;  /* 0x0000000a17227c12 */ /* 0x000fea000f8e9622 */
[----:B------:R-:W-:Y:S05]  /*17960*/  IMAD.WIDE.U32 R34, R34, -0x2daee0ad, RZ ;  /* 0xd2511f5322227825 */ /* 0x000fea00078e00ff */
[----:B------:R-:W-:Y:S01]  /*17970*/  LOP3.LUT R18, R35, UR7, R38, 0x96, !PT ;  /* 0x0000000723127c12 */ /* 0x000fe2000f8e9626 */
[----:B------:R-:W-:Y:S04]  /*17980*/  IMAD.WIDE.U32 R38, R15, -0x326172a9, RZ ;  /* 0xcd9e8d570f267825 */ /* 0x000fe800078e00ff */
[----:B------:R-:W-:Y:S01]  /*17990*/  IMAD.MOV.U32 R35, RZ, RZ, R208 ;  /* 0x000000ffff237224 */ /* 0x000fe200078e00d0 */
[----:B------:R-:W-:Y:S01]  /*179a0*/  LOP3.LUT R15, R39, UR8, R22, 0x96, !PT ;  /* 0x00000008270f7c12 */ /* 0x000fe2000f8e9616 */
[----:B------:R-:W-:Y:S04]  /*179b0*/  IMAD.WIDE.U32 R22, R18, -0x326172a9, RZ ;  /* 0xcd9e8d5712167825 */ /* 0x000fe800078e00ff */
[----:B------:R-:W-:Y:S01]  /*179c0*/  IMAD.MOV.U32 R39, RZ, RZ, R252 ;  /* 0x000000ffff277224 */ /* 0x000fe200078e00fc */
[C---:B------:R-:W-:Y:S02]  /*179d0*/  LOP3.LUT R18, R22.reuse, 0xffff, RZ, 0xc0, !PT ;  /* 0x0000ffff16127812 */ /* 0x040fe400078ec0ff */
[----:B------:R-:W-:Y:S02]  /*179e0*/  LOP3.LUT R153, R22, 0xff, RZ, 0xc0, !PT ;  /* 0x000000ff16997812 */ /* 0x000fe400078ec0ff */
[----:B------:R-:W-:Y:S02]  /*179f0*/  SHF.R.U32.HI R18, RZ, 0x8, R18 ;  /* 0x00000008ff127819 */ /* 0x000fe40000011612 */
[----:B------:R-:W-:Y:S02]  /*17a00*/  SHF.R.U32.HI R145, RZ, 0x10, R22 ;  /* 0x00000010ff917819 */ /* 0x000fe40000011616 */
[----:B------:R-:W-:Y:S01]  /*17a10*/  PRMT R153, R153, 0x5410, R18 ;  /* 0x0000541099997816 */ /* 0x000fe20000000012 */
[----:B------:R-:W-:Y:S01]  /*17a20*/  FMUL.FTZ R18, R14, c[0x0][0x23c] ;  /* 0x00008f000e127a20 */ /* 0x000fe20000410000 */
[----:B------:R-:W-:Y:S02]  /*17a30*/  SHF.R.U32.HI R22, RZ, 0x18, R22 ;  /* 0x00000018ff167819 */ /* 0x000fe40000011616 */
[----:B------:R-:W-:Y:S02]  /*17a40*/  LOP3.LUT R145, R145, 0xff, RZ, 0xc0, !PT ;  /* 0x000000ff91917812 */ /* 0x000fe400078ec0ff */
[----:B------:R-:W-:Y:S01]  /*17a50*/  LOP3.LUT R214, R23, UR17, R38, 0x96, !PT ;  /* 0x0000001117d67c12 */ /* 0x000fe2000f8e9626 */
[----:B------:R-:W1:Y:S01]  /*17a60*/  MUFU.EX2 R18, R18 ;  /* 0x0000001200127308 */ /* 0x000e620000000800 */
[----:B------:R-:W-:Y:S01]  /*17a70*/  PRMT R145, R145, 0x5410, R22 ;  /* 0x0000541091917816 */ /* 0x000fe20000000016 */
[----:B------:R-:W-:Y:S04]  /*17a80*/  IMAD.WIDE.U32 R22, R15, -0x2daee0ad, RZ ;  /* 0xd2511f530f167825 */ /* 0x000fe800078e00ff */
[----:B------:R-:W-:Y:S01]  /*17a90*/  IMAD.MOV.U32 R38, RZ, RZ, R160 ;  /* 0x000000ffff267224 */ /* 0x000fe200078e00a0 */
[----:B------:R-:W-:Y:S02]  /*17aa0*/  SHF.R.U32.HI R208, RZ, 0x10, R22 ;  /* 0x00000010ffd07819 */ /* 0x000fe40000011616 */
[----:B------:R-:W-:Y:S01]  /*17ab0*/  LOP3.LUT R160, R23, UR18, R34, 0x96, !PT ;  /* 0x0000001217a07c12 */ /* 0x000fe2000f8e9622 */
[----:B------:R-:W-:Y:S01]  /*17ac0*/  IMAD.MOV.U32 R34, RZ, RZ, R209 ;  /* 0x000000ffff227224 */ /* 0x000fe200078e00d1 */
[C---:B------:R-:W-:Y:S01]  /*17ad0*/  LOP3.LUT R209, R22.reuse, 0xffff, RZ, 0xc0, !PT ;  /* 0x0000ffff16d17812 */ /* 0x040fe200078ec0ff */
[----:B------:R-:W-:Y:S01]  /*17ae0*/  IMAD.MOV.U32 R23, RZ, RZ, R49 ;  /* 0x000000ffff177224 */ /* 0x000fe200078e0031 */
[----:B------:R-:W-:Y:S02]  /*17af0*/  LOP3.LUT R252, R22, 0xff, RZ, 0xc0, !PT ;  /* 0x000000ff16fc7812 */ /* 0x000fe400078ec0ff */
[----:B------:R-:W-:Y:S01]  /*17b00*/  SHF.R.U32.HI R162, RZ, 0x18, R22 ;  /* 0x00000018ffa27819 */ /* 0x000fe20000011616 */
[----:B------:R-:W-:Y:S02]  /*17b10*/  IMAD.MOV.U32 R22, RZ, RZ, R48 ;  /* 0x000000ffff167224 */ /* 0x000fe400078e0030 */
[C---:B-1----:R-:W-:Y:S02]  /*17b20*/  FMUL.FTZ R14, R18.reuse, R142 ;  /* 0x0000008e120e7220 */ /* 0x042fe40000410000 */
[----:B------:R-:W-:Y:S02]  /*17b30*/  IMAD.MOV.U32 R142, RZ, RZ, R50 ;  /* 0x000000ffff8e7224 */ /* 0x000fe400078e0032 */
[C---:B------:R-:W-:Y:S02]  /*17b40*/  FMUL.FTZ R15, R18.reuse, R143 ;  /* 0x0000008f120f7220 */ /* 0x040fe40000410000 */
[----:B------:R-:W-:Y:S02]  /*17b50*/  IMAD.MOV.U32 R143, RZ, RZ, R51 ;  /* 0x000000ffff8f7224 */ /* 0x000fe400078e0033 */
[----:B------:R-:W1:Y:S02]  /*17b60*/  LDSM.16.MT88.4 R48, [R216+0x4000] ;  /* 0x00400000d830783b */ /* 0x000e640000004200 */
[-C--:B-1----:R-:W-:Y:S08]  /*17b70*/  HMMA.16816.F32 R8, R44, R48.reuse, R8 ;  /* 0x000000302c08723c */ /* 0x082ff00000001808 */
[C---:B------:R-:W-:Y:S07]  /*17b80*/  HMMA.16816.F32 R12, R52.reuse, R48, R12 ;  /* 0x00000030340c723c */ /* 0x040fee000000180c */
[----:B------:R-:W-:Y:S02]  /*17b90*/  IMAD.MOV.U32 R48, RZ, RZ, R22 ;  /* 0x000000ffff307224 */ /* 0x000fe400078e0016 */
[----:B------:R-:W-:Y:S03]  /*17ba0*/  IMAD.MOV.U32 R49, RZ, RZ, R23 ;  /* 0x000000ffff317224 */ /* 0x000fe600078e0017 */
[C---:B------:R-:W-:Y:S02]  /*17bb0*/  FMUL.FTZ R22, R18.reuse, R138 ;  /* 0x0000008a12167220 */ /* 0x040fe40000410000 */
[C---:B------:R-:W-:Y:S02]  /*17bc0*/  FMUL.FTZ R23, R18.reuse, R139 ;  /* 0x0000008b12177220 */ /* 0x040fe40000410000 */
[----:B------:R-:W-:Y:S02]  /*17bd0*/  IMAD.MOV.U32 R139, RZ, RZ, R48 ;  /* 0x000000ffff8b7224 */ /* 0x000fe400078e0030 */
[----:B------:R-:W-:Y:S02]  /*17be0*/  IMAD.MOV.U32 R138, RZ, RZ, R34 ;  /* 0x000000ffff8a7224 */ /* 0x000fe400078e0022 */
[C---:B------:R-:W-:Y:S01]  /*17bf0*/  FMUL.FTZ R34, R18.reuse, R150 ;  /* 0x0000009612227220 */ /* 0x040fe20000410000 */
[-C--:B------:R-:W-:Y:S03]  /*17c00*/  HMMA.16816.F32 R20, R52, R50.reuse, R20 ;  /* 0x000000323414723c */ /* 0x080fe60000001814 */
[----:B------:R-:W-:Y:S01]  /*17c10*/  IMAD.MOV.U32 R150, RZ, RZ, R35 ;  /* 0x000000ffff967224 */ /* 0x000fe200078e0023 */
[----:B------:R-:W-:Y:S01]  /*17c20*/  MUFU.EX2 R138, R138 ;  /* 0x0000008a008a7308 */ /* 0x000fe20000000800 */
[C---:B------:R-:W-:Y:S02]  /*17c30*/  FMUL.FTZ R35, R18.reuse, R151 ;  /* 0x0000009712237220 */ /* 0x040fe40000410000 */
[----:B------:R-:W-:Y:S01]  /*17c40*/  IMAD.MOV.U32 R151, RZ, RZ, R49 ;  /* 0x000000ffff977224 */ /* 0x000fe200078e0031 */
[C---:B------:R-:W-:Y:S01]  /*17c50*/  HMMA.16816.F32 R24, R44.reuse, R50, R24 ;  /* 0x000000322c18723c */ /* 0x040fe20000001818 */
[----:B------:R-:W1:Y:S07]  /*17c60*/  LDSM.16.MT88.4 R48, [R215+0x4000] ;  /* 0x00400000d730783b */ /* 0x000e6e0000004200 */
[-C--:B-1----:R-:W-:Y:S08]  /*17c70*/  HMMA.16816.F32 R28, R44, R48.reuse, R28 ;  /* 0x000000302c1c723c */ /* 0x082ff0000000181c */
[C---:B------:R-:W-:Y:S07]  /*17c80*/  HMMA.16816.F32 R32, R52.reuse, R48, R32 ;  /* 0x000000303420723c */ /* 0x040fee0000001820 */
[----:B------:R-:W-:Y:S02]  /*17c90*/  IMAD.MOV.U32 R49, RZ, RZ, R38 ;  /* 0x000000ffff317224 */ /* 0x000fe400078e0026 */
[----:B------:R-:W-:Y:S03]  /*17ca0*/  IMAD.MOV.U32 R48, RZ, RZ, R39 ;  /* 0x000000ffff307224 */ /* 0x000fe600078e0027 */
[C---:B------:R-:W-:Y:S02]  /*17cb0*/  FMUL.FTZ R38, R18.reuse, R146 ;  /* 0x0000009212267220 */ /* 0x040fe40000410000 */
[----:B------:R-:W-:Y:S01]  /*17cc0*/  FMUL.FTZ R39, R18, R147 ;  /* 0x0000009312277220 */ /* 0x000fe20000410000 */
[----:B------:R-:W-:Y:S04]  /*17cd0*/  LOP3.LUT R147, R208, 0xff, RZ, 0xc0, !PT ;  /* 0x000000ffd0937812 */ /* 0x000fe800078ec0ff */
[----:B------:R-:W-:Y:S02]  /*17ce0*/  PRMT R147, R147, 0x5410, R162 ;  /* 0x0000541093937816 */ /* 0x000fe400000000a2 */
[-C--:B------:R-:W-:Y:S01]  /*17cf0*/  HMMA.16816.F32 R36, R52, R50.reuse, R36 ;  /* 0x000000323424723c */ /* 0x080fe20000001824 */
[----:B------:R-:W-:Y:S02]  /*17d00*/  LDSM.16.MT88.4 R52, [R216+0x5400] ;  /* 0x00540000d834783b */ /* 0x000fe40000004200 */
[--C-:B------:R-:W-:Y:S05]  /*17d10*/  HSET2.LE.AND R147, R147, R240.reuse, PT ;  /* 0x000000f093937233 */ /* 0x100fea0003803000 */
        /* <DEDUP_REMOVED lines=10> */
[----:B------:R-:W-:Y:S01]  /*17dc0*/  LOP3.LUT R62, R214, 0xffff, RZ, 0xc0, !PT ;  /* 0x0000ffffd63e7812 */ /* 0x000fe200078ec0ff */
[----:B------:R-:W-:Y:S01]  /*17dd0*/  HMMA.16816.F32 R40, R56, R46, R40 ;  /* 0x0000002e3828723c */ /* 0x000fe20000001828 */
[----:B------:R-:W1:Y:S03]  /*17de0*/  LDSM.16.MT88.4 R44, [R216+0x4800] ;  /* 0x00480000d82c783b */ /* 0x000e660000004200 */
[----:B------:R-:W-:Y:S01]  /*17df0*/  SHF.R.U32.HI R62, RZ, 0x8, R62 ;  /* 0x00000008ff3e7819 */ /* 0x000fe2000001163e */
[----:B------:R-:W-:Y:S01]  /*17e00*/  FADD.FTZ R60, R184, R161 ;  /* 0x000000a1b83c7221 */ /* 0x000fe20000010000 */
[----:B------:R-:W-:Y:S01]  /*17e10*/  SHF.R.U32.HI R161, RZ, 0x18, R237 ;  /* 0x00000018ffa17819 */ /* 0x000fe200000116ed */
[--C-:B------:R-:W-:Y:S01]  /*17e20*/  HSET2.LE.AND R58, R220, R240.reuse, PT ;  /* 0x000000f0dc3a7233 */ /* 0x100fe20003803000 */
[----:B------:R-:W-:Y:S01]  /*17e30*/  FADD.FTZ R56, R193, R16 ;  /* 0x00000010c1387221 */ /* 0x000fe20000010000 */
[--C-:B------:R-:W-:Y:S03]  /*17e40*/  HSET2.LE.AND R59, R219, R240.reuse, PT ;  /* 0x000000f0db3b7233 */ /* 0x100fe60003803000 */
[--C-:B------:R-:W-:Y:S01]  /*17e50*/  HSET2.LE.AND R57, R217, R240.reuse, PT ;  /* 0x000000f0d9397233 */ /* 0x100fe20003803000 */
[----:B------:R-:W-:Y:S01]  /*17e60*/  FADD.FTZ R60, R183, R60 ;  /* 0x0000003cb73c7221 */ /* 0x000fe20000010000 */
[----:B------:R-:W-:Y:S01]  /*17e70*/  LOP3.LUT R183, R160, 0xff, RZ, 0xc0, !PT ;  /* 0x000000ffa0b77812 */ /* 0x000fe200078ec0ff */
[----:B------:R-:W-:Y:S01]  /*17e80*/  FADD.FTZ R61, R189, R56 ;  /* 0x00000038bd3d7221 */ /* 0x000fe20000010000 */
[--C-:B------:R-:W-:Y:S01]  /*17e90*/  HSET2.LE.AND R56, R218, R240.reuse, PT ;  /* 0x000000f0da387233 */ /* 0x100fe20003803000 */
[----:B------:R-:W-:Y:S01]  /*17ea0*/  LOP3.LUT R189, R214, 0xff, RZ, 0xc0, !PT ;  /* 0x000000ffd6bd7812 */ /* 0x000fe200078ec0ff */
[----:B------:R-:W-:Y:S02]  /*17eb0*/  FADD.FTZ R173, R173, R60 ;  /* 0x0000003cadad7221 */ /* 0x000fe40000010000 */
[----:B------:R-:W-:Y:S01]  /*17ec0*/  FADD.FTZ R61, R186, R61 ;  /* 0x0000003dba3d7221 */ /* 0x000fe20000010000 */
[----:B------:R-:W-:Y:S01]  /*17ed0*/  PRMT R189, R189, 0x5410, R62 ;  /* 0x00005410bdbd7816 */ /* 0x000fe2000000003e */
[----:B------:R-:W-:Y:S04]  /*17ee0*/  FADD.FTZ R168, R168, R173 ;  /* 0x000000ada8a87221 */ /* 0x000fe80000010000 */
[----:B------:R-:W-:Y:S04]  /*17ef0*/  FADD.FTZ R123, R123, R168 ;  /* 0x000000a87b7b7221 */ /* 0x000fe80000010000 */
[----:B------:R-:W-:Y:S04]  /*17f00*/  FADD.FTZ R122, R122, R123 ;  /* 0x0000007b7a7a7221 */ /* 0x000fe80000010000 */
[----:B------:R-:W-:Y:S04]  /*17f10*/  FADD.FTZ R117, R117, R122 ;  /* 0x0000007a75757221 */ /* 0x000fe80000010000 */
[----:B------:R-:W-:Y:S01]  /*17f20*/  FADD.FTZ R112, R112, R117 ;  /* 0x0000007570707221 */ /* 0x000fe20000010000 */
[-C--:B-1----:R-:W-:Y:S08]  /*17f30*/  HMMA.16816.F32 R8, R64, R44.reuse, R8 ;  /* 0x0000002c4008723c */ /* 0x082ff00000001808 */
[C---:B------:R-:W-:Y:S08]  /*17f40*/  HMMA.16816.F32 R12, R68.reuse, R44, R12 ;  /* 0x0000002c440c723c */ /* 0x040ff0000000180c */
[-C--:B------:R-:W-:Y:S08]  /*17f50*/  HMMA.16816.F32 R20, R68, R46.reuse, R20 ;  /* 0x0000002e4414723c */ /* 0x080ff00000001814 */
[C---:B------:R-:W-:Y:S01]  /*17f60*/  HMMA.16816.F32 R24, R64.reuse, R46, R24 ;  /* 0x0000002e4018723c */ /* 0x040fe20000001818 */
[----:B------:R-:W1:Y:S07]  /*17f70*/  LDSM.16.MT88.4 R44, [R215+0x4800] ;  /* 0x00480000d72c783b */ /* 0x000e6e0000004200 */
[-C--:B-1----:R-:W-:Y:S08]  /*17f80*/  HMMA.16816.F32 R28, R64, R44.reuse, R28 ;  /* 0x0000002c401c723c */ /* 0x082ff0000000181c */
[C---:B------:R-:W-:Y:S08]  /*17f90*/  HMMA.16816.F32 R32, R68.reuse, R44, R32 ;  /* 0x0000002c4420723c */ /* 0x040ff00000001820 */
[-C--:B------:R-:W-:Y:S01]  /*17fa0*/  HMMA.16816.F32 R36, R68, R46.reuse, R36 ;  /* 0x0000002e4424723c */ /* 0x080fe20000001824 */
[----:B------:R1:W-:Y:S07]  /*17fb0*/  MUFU.EX2 R69, R233 ;  /* 0x000000e900457308 */ /* 0x0003ee0000000800 */
[----:B------:R-:W-:Y:S01]  /*17fc0*/  HMMA.16816.F32 R40, R64, R46, R40 ;  /* 0x0000002e4028723c */ /* 0x000fe20000001828 */
[----:B------:R-:W2:Y:S02]  /*17fd0*/  LDSM.16.MT88.4 R44, [R216+0x4c00] ;  /* 0x004c0000d82c783b */ /* 0x000ea40000004200 */
[----:B------:R-:W-:Y:S10]  /*17fe0*/  MUFU.EX2 R68, R48 ;  /* 0x0000003000447308 */ /* 0x000ff40000000800 */
[----:B------:R3:W4:Y:S01]  /*17ff0*/  MUFU.EX2 R65, R49 ;  /* 0x0000003100417308 */ /* 0x0007220000000800 */
[----:B-1----:R1:W5:Y:S09]  /*18000*/  LDL.LU R233, [R1+0x9c] ;  /* 0x00009c0001e97983 */ /* 0x0023720000300800 */
[----:B------:R-:W-:Y:S10]  /*18010*/  MUFU.EX2 R70, R235 ;  /* 0x000000eb00467308 */ /* 0x000ff40000000800 */
[----:B------:R-:W-:Y:S01]  /*18020*/  MUFU.EX2 R71, R234 ;  /* 0x000000ea00477308 */ /* 0x000fe20000000800 */
[----:B---3--:R-:W-:Y:S01]  /*18030*/  LDSM.16.MT88.4 R48, [R215+0x5000] ;  /* 0x00500000d730783b */ /* 0x008fe20000004200 */
[-C--:B--2---:R-:W-:Y:S08]  /*18040*/  HMMA.16816.F32 R8, R72, R44.reuse, R8 ;  /* 0x0000002c4808723c */ /* 0x084ff00000001808 */
[----:B------:R-:W-:Y:S01]  /*18050*/  MUFU.EX2 R66, R150 ;  /* 0x0000009600427308 */ /* 0x000fe20000000800 */
[C---:B------:R-:W-:Y:S09]  /*18060*/  HMMA.16816.F32 R12, R76.reuse, R44, R12 ;  /* 0x0000002c4c0c723c */ /* 0x040ff2000000180c */
[----:B------:R-:W-:Y:S01]  /*18070*/  MUFU.EX2 R150, R239 ;  /* 0x000000ef00967308 */ /* 0x000fe20000000800 */
[-C--:B------:R-:W-:Y:S09]  /*18080*/  HMMA.16816.F32 R20, R76, R46.reuse, R20 ;  /* 0x0000002e4c14723c */ /* 0x080ff20000001814 */
[----:B------:R-:W-:Y:S01]  /*18090*/  MUFU.EX2 R67, R151 ;  /* 0x0000009700437308 */ /* 0x000fe20000000800 */
[C---:B------:R-:W-:Y:S01]  /*180a0*/  HMMA.16816.F32 R24, R72.reuse, R46, R24 ;  /* 0x0000002e4818723c */ /* 0x040fe20000001818 */
[----:B------:R-:W2:Y:S08]  /*180b0*/  LDSM.16.MT88.4 R44, [R215+0x4c00] ;  /* 0x004c0000d72c783b */ /* 0x000eb00000004200 */
[----:B------:R-:W-:Y:S01]  /*180c0*/  MUFU.EX2 R151, R238 ;  /* 0x000000ee00977308 */ /* 0x000fe20000000800 */
[-C--:B--2---:R-:W-:Y:S08]  /*180d0*/  HMMA.16816.F32 R28, R72, R44.reuse, R28 ;  /* 0x0000002c481c723c */ /* 0x084ff0000000181c */
[C---:B------:R-:W-:Y:S08]  /*180e0*/  HMMA.16816.F32 R32, R76.reuse, R44, R32 ;  /* 0x0000002c4c20723c */ /* 0x040ff00000001820 */
[-C--:B------:R-:W-:Y:S01]  /*180f0*/  HMMA.16816.F32 R36, R76, R46.reuse, R36 ;  /* 0x0000002e4c24723c */ /* 0x080fe20000001824 */
[----:B------:R-:W-:Y:S07]  /*18100*/  MUFU.EX2 R76, R224 ;  /* 0x000000e0004c7308 */ /* 0x000fee0000000800 */
[----:B------:R-:W-:Y:S01]  /*18110*/  HMMA.16816.F32 R40, R72, R46, R40 ;  /* 0x0000002e4828723c */ /* 0x000fe20000001828 */
[----:B------:R-:W2:Y:S02]  /*18120*/  LDSM.16.MT88.4 R44, [R216+0x5000] ;  /* 0x00500000d82c783b */ /* 0x000ea40000004200 */
[----:B------:R3:W-:Y:S10]  /*18130*/  MUFU.EX2 R72, R241 ;  /* 0x000000f100487308 */ /* 0x0007f40000000800 */
[----:B------:R1:W-:Y:S10]  /*18140*/  MUFU.EX2 R74, R243 ;  /* 0x000000f3004a7308 */ /* 0x0003f40000000800 */
[----:B------:R-:W4:Y:S01]  /*18150*/  MUFU.EX2 R73, R139 ;  /* 0x0000008b00497308 */ /* 0x000f220000000800 */
[----:B---3--:R-:W3:Y:S09]  /*18160*/  LDL.LU R241, [R1+0x98] ;  /* 0x0000980001f17983 */ /* 0x008ef20000300800 */
[----:B------:R4:W-:Y:S01]  /*18170*/  MUFU.EX2 R139, R242 ;  /* 0x000000f2008b7308 */ /* 0x0009e20000000800 */
[----:B-1----:R1:W5:Y:S01]  /*18180*/  LDL.LU R243, [R1+0x94] ;  /* 0x0000940001f37983 */ /* 0x0023620000300800 */
[-C--:B--2---:R-:W-:Y:S08]  /*18190*/  HMMA.16816.F32 R8, R80, R44.reuse, R8 ;  /* 0x0000002c5008723c */ /* 0x084ff00000001808 */
[----:B------:R-:W-:Y:S01]  /*181a0*/  MUFU.EX2 R77, R4 ;  /* 0x00000004004d7308 */ /* 0x000fe20000000800 */
[C---:B------:R-:W-:Y:S09]  /*181b0*/  HMMA.16816.F32 R12, R84.reuse, R44, R12 ;  /* 0x0000002c540c723c */ /* 0x040ff2000000180c */
[----:B------:R2:W-:Y:S03]  /*181c0*/  MUFU.EX2 R4, R236 ;  /* 0x000000ec00047308 */ /* 0x0005e60000000800 */
[--C-:B------:R-:W-:Y:S01]  /*181d0*/  HSET2.LE.AND R44, R222, R240.reuse, PT ;  /* 0x000000f0de2c7233 */ /* 0x100fe20003803000 */
[-C--:B------:R-:W-:Y:S01]  /*181e0*/  HMMA.16816.F32 R20, R84, R46.reuse, R20 ;  /* 0x0000002e5414723c */ /* 0x080fe20000001814 */
[----:B----4-:R1:W5:Y:S02]  /*181f0*/  LDL.LU R242, [R1+0x90] ;  /* 0x0000900001f27983 */ /* 0x0103640000300800 */
[----:B------:R-:W-:Y:S02]  /*18200*/  F2FP.PACK_AB R45, R65, R68 ;  /* 0x00000044412d723e */ /* 0x000fe400000000ff */
[----:B------:R1:W5:Y:S01]  /*18210*/  LDL.LU R239, [R1+0x8c] ;  /* 0x00008c0001ef7983 */ /* 0x0003620000300800 */
[----:B------:R4:W1:Y:S02]  /*18220*/  MUFU.EX2 R75, R225 ;  /* 0x000000e1004b7308 */ /* 0x0008640000000800 */
[C---:B------:R-:W-:Y:S01]  /*18230*/  HMMA.16816.F32 R24, R80.reuse, R46, R24 ;  /* 0x0000002e5018723c */ /* 0x040fe20000001818 */
[----:B------:R1:W5:Y:S06]  /*18240*/  LDL.LU R238, [R1+0x88] ;  /* 0x0000880001ee7983 */ /* 0x00036c0000300800 */
[--C-:B------:R-:W-:Y:S01]  /*18250*/  HSET2.LE.AND R46, R223, R240.reuse, PT ;  /* 0x000000f0df2e7233 */ /* 0x100fe20003803000 */
[----:B------:R1:W-:Y:S01]  /*18260*/  MUFU.EX2 R79, R143 ;  /* 0x0000008f004f7308 */ /* 0x0003e20000000800 */
[-C--:B------:R-:W-:Y:S01]  /*18270*/  HMMA.16816.F32 R28, R80, R48.reuse, R28 ;  /* 0x00000030501c723c */ /* 0x080fe2000000181c */
[----:B--2---:R2:W5:Y:S02]  /*18280*/  LDL.LU R236, [R1+0x84] ;  /* 0x0000840001ec7983 */ /* 0x0045640000300800 */
[----:B------:R-:W-:Y:S01]  /*18290*/  LOP3.LUT R46, R46, R45, RZ, 0xc0, !PT ;  /* 0x0000002d2e2e7212 */ /* 0x000fe200078ec0ff */
[--C-:B------:R-:W-:Y:S01]  /*182a0*/  HSET2.LE.AND R45, R221, R240.reuse, PT ;  /* 0x000000f0dd2d7233 */ /* 0x100fe20003803000 */
[----:B------:R2:W5:Y:S01]  /*182b0*/  LDL.LU R235, [R1+0x80] ;  /* 0x0000800001eb7983 */ /* 0x0005620000300800 */
[--C-:B------:R-:W-:Y:S03]  /*182c0*/  HSET2.LE.AND R47, R19, R240.reuse, PT ;  /* 0x000000f0132f7233 */ /* 0x100fe60003803000 */
[----:B------:R-:W2:Y:S01]  /*182d0*/  MUFU.EX2 R78, R142 ;  /* 0x0000008e004e7308 */ /* 0x000ea20000000800 */
[C---:B------:R-:W-:Y:S01]  /*182e0*/  HMMA.16816.F32 R32, R84.reuse, R48, R32 ;  /* 0x000000305420723c */ /* 0x040fe20000001820 */
[----:B------:R2:W5:Y:S03]  /*182f0*/  LDL.LU R234, [R1+0x7c] ;  /* 0x00007c0001ea7983 */ /* 0x0005660000300800 */
[----:B------:R-:W-:Y:S01]  /*18300*/  F2FP.PACK_AB R19, R73, R138 ;  /* 0x0000008a4913723e */ /* 0x000fe200000000ff */
[----:B----4-:R4:W5:Y:S01]  /*18310*/  LDL.LU R225, [R1+0x78] ;  /* 0x0000780001e17983 */ /* 0x0109620000300800 */
[----:B-1----:R-:W-:Y:S02]  /*18320*/  F2FP.PACK_AB R64, R76, R75 ;  /* 0x0000004b4c40723e */ /* 0x002fe400000000ff */
[-C--:B------:R-:W-:Y:S01]  /*18330*/  HMMA.16816.F32 R36, R84, R50.reuse, R36 ;  /* 0x000000325424723c */ /* 0x080fe20000001824 */
[----:B------:R4:W5:Y:S03]  /*18340*/  LDL.LU R224, [R1+0x74] ;  /* 0x0000740001e07983 */ /* 0x0009660000300800 */
[----:B------:R-:W-:Y:S01]  /*18350*/  F2FP.PACK_AB R49, R72, R69 ;  /* 0x000000454831723e */ /* 0x000fe200000000ff */
[----:B------:R-:W-:Y:S01]  /*18360*/  FADD.FTZ R143, R185, R144 ;  /* 0x00000090b98f7221 */ /* 0x000fe20000010000 */
[----:B------:R4:W5:Y:S01]  /*18370*/  LDL.LU R223, [R1+0x70] ;  /* 0x0000700001df7983 */ /* 0x0009620000300800 */
[----:B------:R-:W-:Y:S01]  /*18380*/  F2FP.PACK_AB R48, R77, R74 ;  /* 0x0000004a4d30723e */ /* 0x000fe200000000ff */
[----:B------:R-:W-:Y:S01]  /*18390*/  HMMA.16816.F32 R40, R80, R50, R40 ;  /* 0x000000325028723c */ /* 0x000fe20000001828 */
[----:B------:R-:W-:Y:S01]  /*183a0*/  MUFU.EX2 R81, R174 ;  /* 0x000000ae00517308 */ /* 0x000fe20000000800 */
[----:B------:R4:W5:Y:S02]  /*183b0*/  LDL.LU R222, [R1+0x6c] ;  /* 0x00006c0001de7983 */ /* 0x0009640000300800 */
[----:B------:R-:W-:Y:S01]  /*183c0*/  FADD.FTZ R143, R182, R143 ;  /* 0x0000008fb68f7221 */ /* 0x000fe20000010000 */
[----:B------:R-:W-:Y:S01]  /*183d0*/  LOP3.LUT R58, R58, R49, RZ, 0xc0, !PT ;  /* 0x000000313a3a7212 */ /* 0x000fe200078ec0ff */
[----:B------:R4:W5:Y:S01]  /*183e0*/  LDL.LU R221, [R1+0x68] ;  /* 0x0000680001dd7983 */ /* 0x0009620000300800 */
[----:B------:R-:W-:Y:S01]  /*183f0*/  FADD.FTZ R80, R170, R61 ;  /* 0x0000003daa507221 */ /* 0x000fe20000010000 */
[----:B------:R-:W-:Y:S01]  /*18400*/  LOP3.LUT R59, R59, R48, RZ, 0xc0, !PT ;  /* 0x000000303b3b7212 */ /* 0x000fe200078ec0ff */
[----:B------:R-:W-:Y:S01]  /*18410*/  FADD.FTZ R178, R178, R143 ;  /* 0x0000008fb2b27221 */ /* 0x000fe20000010000 */
[----:B------:R4:W5:Y:S02]  /*18420*/  LDL.LU R220, [R1+0x64] ;  /* 0x0000640001dc7983 */ /* 0x0009640000300800 */
[----:B------:R-:W-:Y:S01]  /*18430*/  FADD.FTZ R80, R165, R80 ;  /* 0x00000050a5507221 */ /* 0x000fe20000010000 */
[----:B------:R-:W-:Y:S01]  /*18440*/  SHF.R.U32.HI R87, RZ, 0x8, R213 ;  /* 0x00000008ff577819 */ /* 0x000fe200000116d5 */
[----:B------:R-:W-:Y:S01]  /*18450*/  FADD.FTZ R178, R169, R178 ;  /* 0x000000b2a9b27221 */ /* 0x000fe20000010000 */
[----:B------:R-:W1:Y:S01]  /*18460*/  LDSM.16.MT88.4 R48, [R215+0x5400] ;  /* 0x00540000d730783b */ /* 0x000e620000004200 */
[----:B------:R-:W-:Y:S01]  /*18470*/  FADD.FTZ R121, R121, R80 ;  /* 0x0000005079797221 */ /* 0x000fe20000010000 */
[----:B------:R-:W-:Y:S01]  /*18480*/  LOP3.LUT R85, R212, 0xff, RZ, 0xc0, !PT ;  /* 0x000000ffd4557812 */ /* 0x000fe200078ec0ff */
[----:B------:R-:W-:Y:S01]  /*18490*/  FADD.FTZ R167, R167, R178 ;  /* 0x000000b2a7a77221 */ /* 0x000fe20000010000 */
[----:B------:R-:W-:Y:S01]  /*184a0*/  PRMT R87, R211, 0x5410, R87 ;  /* 0x00005410d3577816 */ /* 0x000fe20000000057 */
[----:B------:R-:W-:Y:S01]  /*184b0*/  FADD.FTZ R120, R120, R121 ;  /* 0x0000007978787221 */ /* 0x000fe20000010000 */
[----:B------:R-:W-:Y:S01]  /*184c0*/  PRMT R85, R85, 0x5410, R210 ;  /* 0x0000541055557816 */ /* 0x000fe200000000d2 */
[----:B------:R-:W-:Y:S01]  /*184d0*/  FADD.FTZ R124, R124, R167 ;  /* 0x000000a77c7c7221 */ /* 0x000fe20000010000 */
[----:B------:R4:W5:Y:S01]  /*184e0*/  LDL.LU R219, [R1+0x60] ;  /* 0x0000600001db7983 */ /* 0x0009620000300800 */
[----:B------:R-:W-:Y:S01]  /*184f0*/  IMAD.MOV.U32 R165, RZ, RZ, R0 ;  /* 0x000000ffffa57224 */ /* 0x000fe200078e0000 */
[----:B------:R-:W-:Y:S01]  /*18500*/  SHF.R.U32.HI R83, RZ, 0x8, R209 ;  /* 0x00000008ff537819 */ /* 0x000fe200000116d1 */
[----:B------:R-:W-:Y:S01]  /*18510*/  FADD.FTZ R125, R125, R124 ;  /* 0x0000007c7d7d7221 */ /* 0x000fe20000010000 */
[----:B------:R4:W5:Y:S01]  /*18520*/  LDL.LU R218, [R1+0x5c] ;  /* 0x00005c0001da7983 */ /* 0x0009620000300800 */
[----:B------:R-:W-:Y:S01]  /*18530*/  IMAD.MOV.U32 R167, RZ, RZ, R3 ;  /* 0x000000ffffa77224 */ /* 0x000fe200078e0003 */
[----:B------:R-:W-:Y:S01]  /*18540*/  LOP3.LUT R44, R44, R19, RZ, 0xc0, !PT ;  /* 0x000000132c2c7212 */ /* 0x000fe200078ec0ff */
[----:B------:R-:W-:Y:S01]  /*18550*/  FADD.FTZ R114, R114, R125 ;  /* 0x0000007d72727221 */ /* 0x000fe20000010000 */
[----:B------:R4:W5:Y:S01]  /*18560*/  LDL.LU R217, [R1+0x58] ;  /* 0x0000580001d97983 */ /* 0x0009620000300800 */
[----:B------:R-:W-:Y:S01]  /*18570*/  F2FP.PACK_AB R19, R150, R139 ;  /* 0x0000008b9613723e */ /* 0x000fe200000000ff */
[--C-:B------:R-:W-:Y:S01]  /*18580*/  HSET2.LE.AND R162, R87, R240.reuse, PT ;  /* 0x000000f057a27233 */ /* 0x100fe20003803000 */
[----:B------:R-:W-:Y:S01]  /*18590*/  FADD.FTZ R93, R93, R114 ;  /* 0x000000725d5d7221 */ /* 0x000fe20000010000 */
[----:B------:R-:W-:Y:S02]  /*185a0*/  LOP3.LUT R185, R237, 0xff, RZ, 0xc0, !PT ;  /* 0x000000ffedb97812 */ /* 0x000fe400078ec0ff */
[----:B------:R-:W-:Y:S02]  /*185b0*/  LOP3.LUT R56, R56, R19, RZ, 0xc0, !PT ;  /* 0x0000001338387212 */ /* 0x000fe400078ec0ff */
[----:B------:R-:W-:Y:S02]  /*185c0*/  F2FP.PACK_AB R19, R71, R70 ;  /* 0x000000464713723e */ /* 0x000fe400000000ff */
[----:B------:R-:W-:Y:S02]  /*185d0*/  SHF.R.U32.HI R143, RZ, 0x10, R160 ;  /* 0x00000010ff8f7819 */ /* 0x000fe400000116a0 */
[----:B------:R-:W-:Y:S02]  /*185e0*/  PRMT R83, R252, 0x5410, R83 ;  /* 0x00005410fc537816 */ /* 0x000fe40000000053 */
[----:B------:R-:W-:Y:S03]  /*185f0*/  LOP3.LUT R143, R143, 0xff, RZ, 0xc0, !PT ;  /* 0x000000ff8f8f7812 */ /* 0x000fe600078ec0ff */
[--C-:B------:R-:W-:Y:S01]  /*18600*/  HSET2.LE.AND R146, R83, R240.reuse, PT ;  /* 0x000000f053927233 */ /* 0x100fe20003803000 */
[----:B---3--:R-:W-:Y:S01]  /*18610*/  FFMA.FTZ R203, R18, R241, R203 ;  /* 0x000000f112cb7223 */ /* 0x008fe200000100cb */
[----:B------:R-:W-:Y:S01]  /*18620*/  F2FP.PACK_AB R18, R66, R67 ;  /* 0x000000434212723e */ /* 0x000fe200000000ff */
[----:B------:R-:W3:Y:S02]  /*18630*/  MUFU.EX2 R241, R6 ;  /* 0x0000000600f17308 */ /* 0x000ee40000000800 */
[----:B------:R-:W-:Y:S01]  /*18640*/  FADD.FTZ R190, R190, R203 ;  /* 0x000000cbbebe7221 */ /* 0x000fe20000010000 */
[----:B------:R-:W-:Y:S02]  /*18650*/  LOP3.LUT R47, R47, R18, RZ, 0xc0, !PT ;  /* 0x000000122f2f7212 */ /* 0x000fe400078ec0ff */
[----:B--2---:R-:W-:Y:S01]  /*18660*/  F2FP.PACK_AB R18, R78, R79 ;  /* 0x0000004f4e12723e */ /* 0x004fe200000000ff */
[----:B------:R-:W-:Y:S01]  /*18670*/  FADD.FTZ R63, R187, R190 ;  /* 0x000000bebb3f7221 */ /* 0x000fe20000010000 */
[----:B------:R-:W-:Y:S02]  /*18680*/  SHF.R.U32.HI R187, RZ, 0x10, R214 ;  /* 0x00000010ffbb7819 */ /* 0x000fe400000116d6 */
[----:B------:R-:W-:Y:S01]  /*18690*/  LOP3.LUT R45, R45, R18, RZ, 0xc0, !PT ;  /* 0x000000122d2d7212 */ /* 0x000fe200078ec0ff */
[----:B------:R-:W-:Y:S01]  /*186a0*/  FADD.FTZ R172, R172, R63 ;  /* 0x0000003facac7221 */ /* 0x000fe20000010000 */
[----:B------:R-:W-:Y:S01]  /*186b0*/  F2FP.PACK_AB R18, R4, R151 ;  /* 0x000000970412723e */ /* 0x000fe200000000ff */
[----:B------:R-:W2:Y:S01]  /*186c0*/  LDSM.16.MT88.4 R60, [R216+0x5800] ;  /* 0x00580000d83c783b */ /* 0x000ea20000004200 */
[----:B------:R-:W-:Y:S01]  /*186d0*/  LOP3.LUT R187, R187, 0xff, RZ, 0xc0, !PT ;  /* 0x000000ffbbbb7812 */ /* 0x000fe200078ec0ff */
[----:B------:R-:W-:Y:S01]  /*186e0*/  FADD.FTZ R171, R171, R172 ;  /* 0x000000acabab7221 */ /* 0x000fe20000010000 */
[----:B------:R-:W-:Y:S01]  /*186f0*/  LOP3.LUT R57, R57, R18, RZ, 0xc0, !PT ;  /* 0x0000001239397212 */ /* 0x000fe200078ec0ff */
[-C--:B------:R-:W-:Y:S05]  /*18700*/  HMMA.16816.F32 R8, R44, R52.reuse, R8 ;  /* 0x000000342c08723c */ /* 0x080fea0000001808 */
[----:B------:R-:W-:Y:S01]  /*18710*/  FADD.FTZ R164, R164, R171 ;  /* 0x000000aba4a47221 */ /* 0x000fe20000010000 */
[----:B------:R-:W-:Y:S02]  /*18720*/  SHF.R.U32.HI R18, RZ, 0x18, R214 ;  /* 0x00000018ff127819 */ /* 0x000fe400000116d6 */
[----:B------:R4:W5:Y:S01]  /*18730*/  LDL.LU R214, [R1+0x54] ;  /* 0x0000540001d67983 */ /* 0x0009620000300800 */
[----:B------:R-:W-:Y:S01]  /*18740*/  FADD.FTZ R119, R119, R164 ;  /* 0x000000a477777221 */ /* 0x000fe20000010000 */
[C---:B------:R-:W-:Y:S02]  /*18750*/  HMMA.16816.F32 R12, R56.reuse, R52, R12 ;  /* 0x00000034380c723c */ /* 0x040fe4000000180c */
[----:B------:R4:W5:Y:S02]  /*18760*/  LDL.LU R213, [R1+0x50] ;  /* 0x0000500001d57983 */ /* 0x0009640000300800 */
[----:B------:R-:W-:Y:S01]  /*18770*/  FADD.FTZ R119, R104, R119 ;  /* 0x0000007768777221 */ /* 0x000fe20000010000 */
[----:B------:R-:W-:Y:S01]  /*18780*/  PRMT R187, R187, 0x5410, R18 ;  /* 0x00005410bbbb7816 */ /* 0x000fe20000000012 */
[----:B------:R-:W-:Y:S01]  /*18790*/  IMAD.MOV.U32 R164, RZ, RZ, R2 ;  /* 0x000000ffffa47224 */ /* 0x000fe200078e0002 */
[----:B------:R4:W5:Y:S01]  /*187a0*/  LDL.LU R212, [R1+0x4c] ;  /* 0x00004c0001d47983 */ /* 0x0009620000300800 */
[----:B------:R-:W-:Y:S01]  /*187b0*/  FADD.FTZ R116, R116, R119 ;  /* 0x0000007774747221 */ /* 0x000fe20000010000 */
[-C--:B------:R-:W-:Y:S02]  /*187c0*/  HMMA.16816.F32 R20, R56, R54.reuse, R20 ;  /* 0x000000363814723c */ /* 0x080fe40000001814 */
[----:B------:R4:W5:Y:S01]  /*187d0*/  LDL.LU R211, [R1+0x48] ;  /* 0x0000480001d37983 */ /* 0x0009620000300800 */
[----:B------:R-:W-:Y:S01]  /*187e0*/  FADD.FTZ R116, R103, R116 ;  /* 0x0000007467747221 */ /* 0x000fe20000010000 */
[--C-:B------:R-:W-:Y:S01]  /*187f0*/  HSET2.LE.AND R53, R155, R240.reuse, PT ;  /* 0x000000f09b357233 */ /* 0x100fe20003803000 */
[----:B------:R-:W-:Y:S01]  /*18800*/  LOP3.LUT R52, R237, 0xffff, RZ, 0xc0, !PT ;  /* 0x0000ffffed347812 */ /* 0x000fe200078ec0ff */
[----:B------:R4:W5:Y:S01]  /*18810*/  LDL.LU R210, [R1+0x44] ;  /* 0x0000440001d27983 */ /* 0x0009620000300800 */
[----:B------:R-:W-:Y:S01]  /*18820*/  FADD.FTZ R109, R109, R116 ;  /* 0x000000746d6d7221 */ /* 0x000fe20000010000 */
[C---:B------:R-:W-:Y:S02]  /*18830*/  HMMA.16816.F32 R24, R44.reuse, R54, R24 ;  /* 0x000000362c18723c */ /* 0x040fe40000001818 */
[----:B------:R4:W5:Y:S02]  /*18840*/  LDL.LU R209, [R1+0x40] ;  /* 0x0000400001d17983 */ /* 0x0009640000300800 */
[----:B------:R-:W-:Y:S01]  /*18850*/  FADD.FTZ R98, R98, R109 ;  /* 0x0000006d62627221 */ /* 0x000fe20000010000 */
[----:B------:R-:W-:Y:S01]  /*18860*/  SHF.R.U32.HI R18, RZ, 0x10, R237 ;  /* 0x00000010ff127819 */ /* 0x000fe200000116ed */
[----:B------:R4:W5:Y:S01]  /*18870*/  LDL.LU R208, [R1+0x38] ;  /* 0x0000380001d07983 */ /* 0x0009620000300800 */
[--C-:B------:R-:W-:Y:S01]  /*18880*/  HSET2.LE.AND R54, R154, R240.reuse, PT ;  /* 0x000000f09a367233 */ /* 0x100fe20003803000 */
[----:B------:R-:W-:Y:S01]  /*18890*/  FADD.FTZ R105, R105, R98 ;  /* 0x0000006269697221 */ /* 0x000fe20000010000 */
[-C--:B-1----:R-:W-:Y:S01]  /*188a0*/  HMMA.16816.F32 R28, R44, R48.reuse, R28 ;  /* 0x000000302c1c723c */ /* 0x082fe2000000181c */
[----:B------:R-:W1:Y:S02]  /*188b0*/  S2R R237, SR_TID.X ;  /* 0x0000000000ed7919 */ /* 0x000e640000002100 */
[----:B------:R-:W-:Y:S01]  /*188c0*/  FADD.FTZ R106, R106, R105 ;  /* 0x000000696a6a7221 */ /* 0x000fe20000010000 */
[----:B------:R-:W-:Y:S01]  /*188d0*/  SHF.R.U32.HI R52, RZ, 0x8, R52 ;  /* 0x00000008ff347819 */ /* 0x000fe20000011634 */
[--C-:B------:R-:W-:Y:S01]  /*188e0*/  HSET2.LE.AND R55, R152, R240.reuse, PT ;  /* 0x000000f098377233 */ /* 0x100fe20003803000 */
[----:B------:R-:W-:Y:S01]  /*188f0*/  LOP3.LUT R18, R18, 0xff, RZ, 0xc0, !PT ;  /* 0x000000ff12127812 */ /* 0x000fe200078ec0ff */
[----:B------:R-:W-:Y:S01]  /*18900*/  FADD.FTZ R133, R133, R106 ;  /* 0x0000006a85857221 */ /* 0x000fe20000010000 */
[C---:B------:R-:W-:Y:S04]  /*18910*/  HMMA.16816.F32 R32, R56.reuse, R48, R32 ;  /* 0x000000303820723c */ /* 0x040fe80000001820 */
[----:B------:R-:W-:Y:S01]  /*18920*/  FADD.FTZ R128, R128, R133 ;  /* 0x0000008580807221 */ /* 0x000fe20000010000 */
[----:B------:R-:W-:Y:S01]  /*18930*/  PRMT R185, R185, 0x5410, R52 ;  /* 0x00005410b9b97816 */ /* 0x000fe20000000034 */
[--C-:B------:R-:W-:Y:S01]  /*18940*/  HSET2.LE.AND R52, R163, R240.reuse, PT ;  /* 0x000000f0a3347233 */ /* 0x100fe20003803000 */
[----:B---3--:R-:W-:Y:S01]  /*18950*/  F2FP.PACK_AB R49, R241, R7 ;  /* 0x00000007f131723e */ /* 0x008fe200000000ff */
[----:B------:R-:W-:Y:S01]  /*18960*/  FADD.FTZ R149, R149, R128 ;  /* 0x0000008095957221 */ /* 0x000fe20000010000 */
[-C--:B------:R-:W-:Y:S01]  /*18970*/  HMMA.16816.F32 R36, R56, R50.reuse, R36 ;  /* 0x000000323824723c */ /* 0x080fe20000001824 */
[----:B------:R-:W3:Y:S02]  /*18980*/  MUFU.EX2 R58, R127 ;  /* 0x0000007f003a7308 */ /* 0x000ee40000000800 */
[----:B------:R-:W-:Y:S01]  /*18990*/  FADD.FTZ R136, R136, R149 ;  /* 0x0000009588887221 */ /* 0x000fe20000010000 */
[----:B------:R-:W-:Y:S01]  /*189a0*/  PRMT R161, R18, 0x5410, R161 ;  /* 0x0000541012a17816 */ /* 0x000fe200000000a1 */
[--C-:B------:R-:W-:Y:S01]  /*189b0*/  HSET2.LE.AND R48, R189, R240.reuse, PT ;  /* 0x000000f0bd307233 */ /* 0x100fe20003803000 */
[----:B------:R-:W-:Y:S01]  /*189c0*/  LOP3.LUT R18, R160, 0xffff, RZ, 0xc0, !PT ;  /* 0x0000ffffa0127812 */ /* 0x000fe200078ec0ff */
[----:B------:R-:W-:Y:S01]  /*189d0*/  FADD.FTZ R59, R115, R120 ;  /* 0x00000078733b7221 */ /* 0x000fe20000010000 */
[----:B------:R-:W-:Y:S04]  /*189e0*/  HMMA.16816.F32 R40, R44, R50, R40 ;  /* 0x000000322c28723c */ /* 0x000fe80000001828 */
[----:B------:R-:W-:Y:S01]  /*189f0*/  FADD.FTZ R59, R110, R59 ;  /* 0x0000003b6e3b7221 */ /* 0x000fe20000010000 */
[----:B------:R-:W-:Y:S01]  /*18a00*/  LOP3.LUT R52, R52, R49, RZ, 0xc0, !PT ;  /* 0x0000003134347212 */ /* 0x000fe200078ec0ff */
[----:B-1----:R-:W-:Y:S01]  /*18a10*/  IMAD.SHL.U32 R237, R237, 0x2, RZ ;  /* 0x00000002eded7824 */ /* 0x002fe200078e00ff */
[--C-:B------:R-:W-:Y:S01]  /*18a20*/  HSET2.LE.AND R49, R187, R240.reuse, PT ;  /* 0x000000f0bb317233 */ /* 0x100fe20003803000 */
[----:B------:R-:W-:Y:S01]  /*18a30*/  FADD.FTZ R102, R102, R59 ;  /* 0x0000003b66667221 */ /* 0x000fe20000010000 */
[----:B------:R-:W-:Y:S03]  /*18a40*/  SHF.R.U32.HI R18, RZ, 0x8, R18 ;  /* 0x00000008ff127819 */ /* 0x000fe60000011612 */
[----:B------:R-:W-:Y:S01]  /*18a50*/  FADD.FTZ R59, R92, R93 ;  /* 0x0000005d5c3b7221 */ /* 0x000fe20000010000 */
[----:B------:R-:W-:Y:S01]  /*18a60*/  F2FP.PACK_AB R44, R200, R201 ;  /* 0x000000c9c82c723e */ /* 0x000fe200000000ff */
[----:B------:R-:W-:Y:S01]  /*18a70*/  FADD.FTZ R111, R111, R102 ;  /* 0x000000666f6f7221 */ /* 0x000fe20000010000 */
[----:B------:R-:W-:Y:S01]  /*18a80*/  PRMT R183, R183, 0x5410, R18 ;  /* 0x00005410b7b77816 */ /* 0x000fe20000000012 */
[----:B------:R-:W-:Y:S01]  /*18a90*/  FADD.FTZ R96, R96, R59 ;  /* 0x0000003b60607221 */ /* 0x000fe20000010000 */
[----:B------:R-:W-:Y:S01]  /*18aa0*/  F2FP.PACK_AB R18, R207, R5 ;  /* 0x00000005cf12723e */ /* 0x000fe200000000ff */
[----:B------:R-:W-:Y:S01]  /*18ab0*/  FADD.FTZ R94, R94, R111 ;  /* 0x0000006f5e5e7221 */ /* 0x000fe20000010000 */
[----:B------:R-:W-:Y:S01]  /*18ac0*/  LOP3.LUT R49, R49, R44, RZ, 0xc0, !PT ;  /* 0x0000002c31317212 */ /* 0x000fe200078ec0ff */
[----:B------:R-:W-:Y:S01]  /*18ad0*/  FADD.FTZ R96, R99, R96 ;  /* 0x0000006063607221 */ /* 0x000fe20000010000 */
[----:B------:R-:W1:Y:S01]  /*18ae0*/  LDSM.16.MT88.4 R44, [R215+0x5800] ;  /* 0x00580000d72c783b */ /* 0x000e620000004200 */
[----:B------:R-:W-:Y:S01]  /*18af0*/  FADD.FTZ R94, R97, R94 ;  /* 0x0000005e615e7221 */ /* 0x000fe20000010000 */
[----:B------:R-:W-:Y:S01]  /*18b00*/  LOP3.LUT R54, R54, R19, RZ, 0xc0, !PT ;  /* 0x0000001336367212 */ /* 0x000fe200078ec0ff */
[----:B------:R-:W-:Y:S01]  /*18b10*/  FADD.FTZ R91, R91, R96 ;  /* 0x000000605b5b7221 */ /* 0x000fe20000010000 */
[----:B------:R-:W-:Y:S01]  /*18b20*/  LOP3.LUT R55, R55, R64, RZ, 0xc0, !PT ;  /* 0x0000004037377212 */ /* 0x000fe200078ec0ff */
[----:B------:R-:W-:Y:S01]  /*18b30*/  FADD.FTZ R113, R113, R94 ;  /* 0x0000005e71717221 */ /* 0x000fe20000010000 */
[----:B------:R-:W-:Y:S01]  /*18b40*/  LOP3.LUT R53, R53, R18, RZ, 0xc0, !PT ;  /* 0x0000001235357212 */ /* 0x000fe200078ec0ff */
[----:B------:R-:W-:Y:S01]  /*18b50*/  FADD.FTZ R90, R90, R91 ;  /* 0x0000005b5a5a7221 */ /* 0x000fe20000010000 */
[----:B------:R-:W-:Y:S01]  /*18b60*/  F2FP.PACK_AB R19, R205, R206 ;  /* 0x000000cecd13723e */ /* 0x000fe200000000ff */
[----:B------:R-:W-:Y:S01]  /*18b70*/  FADD.FTZ R108, R108, R113 ;  /* 0x000000716c6c7221 */ /* 0x000fe20000010000 */
[--C-:B------:R-:W-:Y:S01]  /*18b80*/  HSET2.LE.AND R50, R153, R240.reuse, PT ;  /* 0x000000f099327233 */ /* 0x100fe20003803000 */
[----:B------:R-:W-:Y:S01]  /*18b90*/  FADD.FTZ R177, R177, R90 ;  /* 0x0000005ab1b17221 */ /* 0x000fe20000010000 */
[--C-:B------:R-:W-:Y:S01]  /*18ba0*/  HSET2.LE.AND R51, R145, R240.reuse, PT ;  /* 0x000000f091337233 */ /* 0x100fe20003803000 */
[----:B------:R-:W-:Y:S01]  /*18bb0*/  LOP3.LUT R48, R48, R19, RZ, 0xc0, !PT ;  /* 0x0000001330307212 */ /* 0x000fe200078ec0ff */
[-C--:B--2---:R-:W-:Y:S01]  /*18bc0*/  HMMA.16816.F32 R8, R52, R60.reuse, R8 ;  /* 0x0000003c3408723c */ /* 0x084fe20000001808 */
[----:B------:R-:W2:Y:S04]  /*18bd0*/  LDSM.16.MT88.4 R152, [R216+0x5c00] ;  /* 0x005c0000d898783b */ /* 0x000ea80000004200 */
[----:B------:R-:W-:Y:S01]  /*18be0*/  F2FP.PACK_AB R19, R202, R204 ;  /* 0x000000ccca13723e */ /* 0x000fe200000000ff */
[--C-:B------:R-:W-:Y:S01]  /*18bf0*/  HSET2.LE.AND R163, R85, R240.reuse, PT ;  /* 0x000000f055a37233 */ /* 0x100fe20003803000 */
[----:B------:R-:W-:Y:S01]  /*18c00*/  F2FP.PACK_AB R18, R198, R199 ;  /* 0x000000c7c612723e */ /* 0x000fe200000000ff */
[--C-:B------:R-:W-:Y:S01]  /*18c10*/  HSET2.LE.AND R161, R161, R240.reuse, PT ;  /* 0x000000f0a1a17233 */ /* 0x100fe20003803000 */
[----:B------:R-:W-:Y:S03]  /*18c20*/  LOP3.LUT R50, R50, R19, RZ, 0xc0, !PT ;  /* 0x0000001332327212 */ /* 0x000fe600078ec0ff */
[----:B------:R-:W-:Y:S01]  /*18c30*/  LOP3.LUT R51, R51, R18, RZ, 0xc0, !PT ;  /* 0x0000001233337212 */ /* 0x000fe200078ec0ff */
[--C-:B------:R-:W-:Y:S01]  /*18c40*/  HSET2.LE.AND R144, R183, R240.reuse, PT ;  /* 0x000000f0b7907233 */ /* 0x100fe20003803000 */
[----:B------:R-:W-:Y:S02]  /*18c50*/  F2FP.PACK_AB R57, R196, R197 ;  /* 0x000000c5c439723e */ /* 0x000fe400000000ff */
[----:B------:R-:W-:Y:S02]  /*18c60*/  F2FP.PACK_AB R19, R181, R188 ;  /* 0x000000bcb513723e */ /* 0x000fe400000000ff */
[----:B------:R-:W-:Y:S01]  /*18c70*/  LOP3.LUT R162, R162, R57, RZ, 0xc0, !PT ;  /* 0x00000039a2a27212 */ /* 0x000fe200078ec0ff */
[C---:B------:R-:W-:Y:S04]  /*18c80*/  HMMA.16816.F32 R12, R48.reuse, R60, R12 ;  /* 0x0000003c300c723c */ /* 0x040fe8000000180c */
[----:B------:R-:W-:Y:S02]  /*18c90*/  F2FP.PACK_AB R57, R107, R118 ;  /* 0x000000766b39723e */ /* 0x000fe400000000ff */
[----:B------:R-:W-:Y:S01]  /*18ca0*/  SHF.R.U32.HI R160, RZ, 0x18, R160 ;  /* 0x00000018ffa07819 */ /* 0x000fe200000116a0 */
[----:B------:R-:W-:Y:S01]  /*18cb0*/  FADD.FTZ R61, R95, R112 ;  /* 0x000000705f3d7221 */ /* 0x000fe20000010000 */
[-C--:B------:R-:W-:Y:S04]  /*18cc0*/  HMMA.16816.F32 R20, R48, R62.reuse, R20 ;  /* 0x0000003e3014723c */ /* 0x080fe80000001814 */
[----:B------:R-:W-:Y:S01]  /*18cd0*/  FADD.FTZ R61, R100, R61 ;  /* 0x0000003d643d7221 */ /* 0x000fe20000010000 */
[----:B------:R-:W-:Y:S01]  /*18ce0*/  PRMT R143, R143, 0x5410, R160 ;  /* 0x000054108f8f7816 */ /* 0x000fe200000000a0 */
[--C-:B------:R-:W-:Y:S01]  /*18cf0*/  HSET2.LE.AND R160, R185, R240.reuse, PT ;  /* 0x000000f0b9a07233 */ /* 0x100fe20003803000 */
[----:B------:R-:W-:Y:S01]  /*18d00*/  F2FP.PACK_AB R56, R191, R194 ;  /* 0x000000c2bf38723e */ /* 0x000fe200000000ff */
[----:B------:R-:W-:Y:S01]  /*18d10*/  FADD.FTZ R126, R126, R61 ;  /* 0x0000003d7e7e7221 */ /* 0x000fe20000010000 */
[C---:B------:R-:W-:Y:S04]  /*18d20*/  HMMA.16816.F32 R24, R52.reuse, R62, R24 ;  /* 0x0000003e3418723c */ /* 0x040fe80000001818 */
[----:B------:R-:W-:Y:S01]  /*18d30*/  FADD.FTZ R126, R131, R126 ;  /* 0x0000007e837e7221 */ /* 0x000fe20000010000 */
[----:B------:R-:W-:Y:S01]  /*18d40*/  LOP3.LUT R160, R160, R19, RZ, 0xc0, !PT ;  /* 0x00000013a0a07212 */ /* 0x000fe200078ec0ff */
[----:B------:R-:W-:Y:S01]  /*18d50*/  HSET2.LE.AND R145, R143, R240, PT ;  /* 0x000000f08f917233 */ /* 0x000fe20003803000 */
[----:B------:R-:W-:Y:S01]  /*18d60*/  F2FP.PACK_AB R19, R81, R176 ;  /* 0x000000b05113723e */ /* 0x000fe200000000ff */
[-C--:B-1----:R-:W-:Y:S04]  /*18d70*/  HMMA.16816.F32 R28, R52, R44.reuse, R28 ;  /* 0x0000002c341c723c */ /* 0x082fe8000000181c */
[----:B------:R-:W-:Y:S02]  /*18d80*/  LOP3.LUT R163, R163, R56, RZ, 0xc0, !PT ;  /* 0x00000038a3a37212 */ /* 0x000fe400078ec0ff */
[----:B------:R-:W-:Y:S02]  /*18d90*/  F2FP.PACK_AB R18, R179, R180 ;  /* 0x000000b4b312723e */ /* 0x000fe400000000ff */
[C---:B------:R-:W-:Y:S04]  /*18da0*/  HMMA.16816.F32 R32, R48.reuse, R44, R32 ;  /* 0x0000002c3020723c */ /* 0x040fe80000001820 */
[----:B------:R-:W-:Y:S02]  /*18db0*/  LOP3.LUT R161, R161, R18, RZ, 0xc0, !PT ;  /* 0x00000012a1a17212 */ /* 0x000fe400078ec0ff */
[----:B------:R-:W-:Y:S02]  /*18dc0*/  F2FP.PACK_AB R18, R129, R166 ;  /* 0x000000a68112723e */ /* 0x000fe400000000ff */
[-C--:B------:R-:W-:Y:S04]  /*18dd0*/  HMMA.16816.F32 R36, R48, R46.reuse, R36 ;  /* 0x0000002e3024723c */ /* 0x080fe80000001824 */
[----:B------:R-:W-:Y:S02]  /*18de0*/  LOP3.LUT R145, R145, R18, RZ, 0xc0, !PT ;  /* 0x0000001291917212 */ /* 0x000fe400078ec0ff */
[----:B------:R-:W-:Y:S01]  /*18df0*/  LOP3.LUT R144, R144, R19, RZ, 0xc0, !PT ;  /* 0x0000001390907212 */ /* 0x000fe200078ec0ff */
[----:B------:R-:W-:Y:S01]  /*18e00*/  FADD.FTZ R19, R89, R126 ;  /* 0x0000007e59137221 */ /* 0x000fe20000010000 */
[----:B------:R-:W-:Y:S01]  /*18e10*/  HMMA.16816.F32 R40, R52, R46, R40 ;  /* 0x0000002e3428723c */ /* 0x000fe20000001828 */
[----:B------:R-:W1:Y:S03]  /*18e20*/  LDSM.16.MT88.4 R44, [R215+0x5c00] ;  /* 0x005c0000d72c783b */ /* 0x000e660000004200 */
[----:B------:R-:W-:Y:S01]  /*18e30*/  FADD.FTZ R19, R88, R19 ;  /* 0x0000001358137221 */ /* 0x000fe20000010000 */
[----:B---3--:R-:W-:Y:S01]  /*18e40*/  F2FP.PACK_AB R56, R58, R101 ;  /* 0x000000653a38723e */ /* 0x008fe200000000ff */
[----:B------:R-:W-:Y:S01]  /*18e50*/  FADD.FTZ R48, R132, R177 ;  /* 0x000000b184307221 */ /* 0x000fe20000010000 */
[----:B------:R-:W-:Y:S01]  /*18e60*/  LOP3.LUT R146, R146, R57, RZ, 0xc0, !PT ;  /* 0x0000003992927212 */ /* 0x000fe200078ec0ff */
[----:B------:R-:W-:Y:S01]  /*18e70*/  FADD.FTZ R18, R134, R19 ;  /* 0x0000001386127221 */ /* 0x000fe20000010000 */
[----:B------:R-:W-:Y:S03]  /*18e80*/  LOP3.LUT R147, R147, R56, RZ, 0xc0, !PT ;  /* 0x0000003893937212 */ /* 0x000fe600078ec0ff */
[----:B------:R-:W-:Y:S01]  /*18e90*/  FADD.FTZ R19, R135, R108 ;  /* 0x0000006c87137221 */ /* 0x000fe20000010000 */
[----:B------:R-:W-:Y:S01]  /*18ea0*/  LOP3.LUT R237, R237, 0x6, RZ, 0xc0, !PT ;  /* 0x00000006eded7812 */ /* 0x000fe200078ec0ff */
[----:B------:R-:W-:Y:S01]  /*18eb0*/  FADD.FTZ R159, R159, R48 ;  /* 0x000000309f9f7221 */ /* 0x000fe20000010000 */
[-C--:B--2---:R-:W-:Y:S05]  /*18ec0*/  HMMA.16816.F32 R132, R160, R152.reuse, R8 ;  /* 0x00000098a084723c */ /* 0x084fea0000001808 */
[----:B------:R-:W-:Y:S02]  /*18ed0*/  FADD.FTZ R19, R130, R19 ;  /* 0x0000001382137221 */ /* 0x000fe40000010000 */
[----:B------:R-:W-:Y:S02]  /*18ee0*/  FADD.FTZ R159, R156, R159 ;  /* 0x0000009f9c9f7221 */ /* 0x000fe40000010000 */
[----:B------:R-:W-:Y:S03]  /*18ef0*/  FADD.FTZ R8, R140, R19 ;  /* 0x000000138c087221 */ /* 0x000fe60000010000 */
        /* <DEDUP_REMOVED lines=45> */
[----:B------:R-:W-:Y:S01]  /*191d0*/  FADD.FTZ R201, R201, R74 ;  /* 0x0000004ac9c97221 */ /* 0x000fe20000010000 */
[----:B------:R4:W-:Y:S01]  /*191e0*/  STL [R1+0x10], R5 ;  /* 0x0000100501007387 */ /* 0x0009e20000100800 */
[----:B------:R-:W-:Y:S02]  /*191f0*/  FADD.FTZ R4, R107, R118 ;  /* 0x000000766b047221 */ /* 0x000fe40000010000 */
[----:B------:R-:W-:Y:S03]  /*19200*/  FADD.FTZ R66, R207, R66 ;  /* 0x00000042cf427221 */ /* 0x000fe60000010000 */
[----:B------:R4:W-:Y:S01]  /*19210*/  STL [R1+0x14], R4 ;  /* 0x0000140401007387 */ /* 0x0009e20000100800 */
        /* <DEDUP_REMOVED lines=13> */
[----:B------:R-:W-:Y:S01]  /*192f0*/  IMAD.MOV.U32 R166, RZ, RZ, R17 ;  /* 0x000000ffffa67224 */ /* 0x000fe200078e0011 */
[----:B----45:R-:W-:-:S05]  /*19300*/  @P0 BRA `(.L_x_746) ;  /* 0xffff86f000000947 */ /* 0x030fca000383ffff */
.L_x_745:
[----:B------:R-:W2:Y:S04]  /*19310*/  LDL.LU R7, [R1+0x10] ;  /* 0x0000100001077983 */ /* 0x000ea80000300800 */
[----:B------:R-:W1:Y:S04]  /*19320*/  SHFL.BFLY PT, R15, R252, 0x2, 0x1f ;  /* 0x0c401f00fc0f7f89 */ /* 0x000e6800000e0000 */
[----:B------:R-:W3:Y:S01]  /*19330*/  SHFL.BFLY PT, R6, R241, 0x2, 0x1f ;  /* 0x0c401f00f1067f89 */ /* 0x000ee200000e0000 */
[----:B------:R-:W-:-:S02]  /*19340*/  MOV R12, 0x3f800000 ;  /* 0x3f800000000c7802 */ /* 0x000fc40000000f00 */
[----:B------:R-:W-:Y:S01]  /*19350*/  MOV R13, 0x3f800000 ;  /* 0x3f800000000d7802 */ /* 0x000fe20000000f00 */
[----:B------:R-:W4:Y:S01]  /*19360*/  LDL.LU R5, [R1+0x14] ;  /* 0x0000140001057983 */ /* 0x000f220000300800 */
[----:B------:R-:W3:Y:S01]  /*19370*/  S2UR UR7, SR_CTAID.Y ;  /* 0x00000000000779c3 */ /* 0x000ee20000002600 */
[----:B------:R-:W-:Y:S01]  /*19380*/  UISETP.NE.AND UP4, UPT, UR22, -0x1, UPT ;  /* 0xffffffff1600788c */ /* 0x000fe2000bf85270 */
[----:B------:R-:W-:Y:S01]  /*19390*/  BSSY B0, `(.L_x_749) ;  /* 0x00000e5000007945 */ /* 0x000fe20003800000 */
[----:B------:R-:W-:Y:S02]  /*193a0*/  ULDC.U8 UR10, c[0x0][0x329] ;  /* 0x0000ca40000a7ab9 */ /* 0x000fe40000000000 */
[----:B------:R-:W-:Y:S02]  /*193b0*/  UISETP.NE.AND UP3, UPT, UR10, URZ, UPT ;  /* 0x0000003f0a00728c */ /* 0x000fe4000bf65270 */
[----:B------:R-:W-:Y:S02]  /*193c0*/  ULDC.U8 UR12, c[0x0][0x328] ;  /* 0x0000ca00000c7ab9 */ /* 0x000fe40000000000 */
[----:B------:R-:W-:-:S02]  /*193d0*/  UISETP.NE.AND UP2, UPT, UR12, URZ, UPT ;  /* 0x0000003f0c00728c */ /* 0x000fc4000bf45270 */
[----:B------:R-:W-:Y:S02]  /*193e0*/  ULDC.64 UR4, c[0x0][0x1e8] ;  /* 0x00007a0000047ab9 */ /* 0x000fe40000000a00 */
[----:B------:R-:W-:Y:S01]  /*193f0*/  @UP4 UIMAD.WIDE.U32 UR14, UR22, UR4, URZ ;  /* 0x00000004160e42a5 */ /* 0x000fe2000f8e003f */
[----:B-1----:R-:W-:Y:S01]  /*19400*/  FADD.FTZ R15, R15, R252 ;  /* 0x000000fc0f0f7221 */ /* 0x002fe20000010000 */
[----:B------:R-:W-:Y:S01]  /*19410*/  UISETP.EQ.AND UP2, UPT, UR10, URZ, UP2 ;  /* 0x0000003f0a00728c */ /* 0x000fe20009742270 */
[----:B------:R-:W1:Y:S01]  /*19420*/  S2UR UR10, SR_CTAID.X ;  /* 0x00000000000a79c3 */ /* 0x000e620000002500 */
[----:B------:R-:W-:Y:S01]  /*19430*/  @UP3 ULDC UR11, c[0x0][0x210] ;  /* 0x00008400000b3ab9 */ /* 0x000fe20000000800 */
[----:B---3--:R-:W-:Y:S01]  /*19440*/  FADD.FTZ R11, R6, R241 ;  /* 0x000000f1060b7221 */ /* 0x008fe20000010000 */
[----:B------:R-:W3:Y:S01]  /*19450*/  SHFL.BFLY PT, R8, R15, 0x1, 0x1f ;  /* 0x0c201f000f087f89 */ /* 0x000ee200000e0000 */
[----:B------:R-:W-:Y:S02]  /*19460*/  ULDC UR9, c[0x0][0x214] ;  /* 0x0000850000097ab9 */ /* 0x000fe40000000800 */
[----:B------:R-:W-:Y:S01]  /*19470*/  @UP4 UIMAD UR8, UR22, UR5, UR15 ;  /* 0x00000005160842a4 */ /* 0x000fe2000f8e020f */
[----:B------:R-:W1:Y:S01]  /*19480*/  SHFL.BFLY PT, R6, R11, 0x1, 0x1f ;  /* 0x0c201f000b067f89 */ /* 0x000e6200000e0000 */
[----:B------:R-:W-:-:S02]  /*19490*/  @!UP4 USHF.R.S32.HI UR13, URZ, 0x1f, UR7 ;  /* 0x0000001f3f0dc899 */ /* 0x000fc40008011407 */
[----:B------:R-:W-:Y:S02]  /*194a0*/  @!UP3 UISETP.NE.AND UP1, UPT, UR12, URZ, UPT ;  /* 0x0000003f0c00b28c */ /* 0x000fe4000bf25270 */
[----:B------:R-:W-:Y:S02]  /*194b0*/  ULDC.64 UR4, c[0x0][0x1e0] ;  /* 0x0000780000047ab9 */ /* 0x000fe40000000a00 */
[----:B------:R-:W-:Y:S01]  /*194c0*/  @UP3 UIMAD UR12, UR11, UR9, URZ ;  /* 0x000000090b0c32a4 */ /* 0x000fe2000f8e023f */
[----:B------:R-:W1:Y:S01]  /*194d0*/  S2UR UR11, SR_CTAID.Z ;  /* 0x00000000000b79c3 */ /* 0x000e620000002700 */
[----:B------:R-:W-:Y:S02]  /*194e0*/  @!UP4 UIMAD UR13, UR13, UR4, URZ ;  /* 0x000000040d0dc2a4 */ /* 0x000fe4000f8e023f */
[----:B------:R-:W-:Y:S02]  /*194f0*/  UISETP.NE.OR UP0, UPT, UR22, -0x1, !UP2 ;  /* 0xffffffff1600788c */ /* 0x000fe4000d705670 */
[----:B------:R-:W-:-:S02]  /*19500*/  @!UP4 UIMAD UR13, UR7, UR5, UR13 ;  /* 0x00000005070dc2a4 */ /* 0x000fc4000f8e020d */
[----:B------:R-:W-:Y:S02]  /*19510*/  @!UP4 UIMAD.WIDE.U32 UR18, UR7, UR4, URZ ;  /* 0x000000040712c2a5 */ /* 0x000fe4000f8e003f */
[----:B------:R-:W-:Y:S02]  /*19520*/  ULDC UR5, c[0x0][0x234] ;  /* 0x00008d0000057ab9 */ /* 0x000fe40000000800 */
[----:B------:R-:W-:Y:S01]  /*19530*/  @!UP3 USEL UR12, UR9, UR5, !UP1 ;  /* 0x00000005090cb287 */ /* 0x000fe2000c800000 */
[----:B---3--:R-:W-:Y:S01]  /*19540*/  FADD.FTZ R8, R15, R8 ;  /* 0x000000080f087221 */ /* 0x008fe20000010000 */
[----:B------:R-:W-:Y:S02]  /*19550*/  ULDC UR4, c[0x0][0x1c0] ;  /* 0x0000700000047ab9 */ /* 0x000fe40000000800 */
[----:B------:R-:W-:Y:S01]  /*19560*/  @UP3 UMOV UR15, 0x1 ;  /* 0x00000001000f3882 */ /* 0x000fe20000000000 */
[----:B-1----:R-:W-:Y:S01]  /*19570*/  FADD.FTZ R6, R11, R6 ;  /* 0x000000060b067221 */ /* 0x002fe20000010000 */
[----:B------:R-:W-:Y:S01]  /*19580*/  FSETP.NE.FTZ.AND P3, PT, R8, RZ, PT ;  /* 0x000000ff0800720b */ /* 0x000fe20003f75000 */
[----:B------:R-:W-:Y:S01]  /*19590*/  IMAD.MOV.U32 R11, RZ, RZ, 0x3f800000 ;  /* 0x3f800000ff0b7424 */ /* 0x000fe200078e00ff */
[----:B------:R-:W-:-:S02]  /*195a0*/  @!UP3 UIMAD UR15, UR12, UR4, URZ ;  /* 0x000000040c0fb2a4 */ /* 0x000fc4000f8e023f */
[----:B------:R-:W-:Y:S01]  /*195b0*/  FSETP.NE.FTZ.AND P1, PT, R6, RZ, PT ;  /* 0x000000ff0600720b */ /* 0x000fe20003f35000 */
[----:B------:R-:W-:Y:S02]  /*195c0*/  @UP3 ULDC UR16, c[0x0][0x210] ;  /* 0x0000840000103ab9 */ /* 0x000fe40000000800 */
[----:B------:R-:W-:Y:S02]  /*195d0*/  UIMAD UR4, UR7, UR15, URZ ;  /* 0x0000000f070472a4 */ /* 0x000fe4000f8e023f */
[----:B------:R-:W-:Y:S02]  /*195e0*/  @!UP3 UMOV UR16, 0x1 ;  /* 0x000000010010b882 */ /* 0x000fe40000000000 */
[----:B------:R-:W-:Y:S02]  /*195f0*/  @!UP0 UIMAD UR22, UR7, UR9, URZ ;  /* 0x00000009071682a4 */ /* 0x000fe4000f8e023f */
[----:B------:R-:W1:Y:S01]  /*19600*/  @P3 MUFU.RCP R12, R8 ;  /* 0x00000008000c3308 */ /* 0x000e620000001000 */
[----:B------:R-:W-:-:S02]  /*19610*/  UIMAD UR10, UR10, UR16, URZ ;  /* 0x000000100a0a72a4 */ /* 0x000fc4000f8e023f */
[----:B------:R-:W-:Y:S02]  /*19620*/  USEL UR4, UR4, URZ, !UP2 ;  /* 0x0000003f04047287 */ /* 0x000fe4000d000000 */
[----:B------:R-:W-:Y:S02]  /*19630*/  USHF.L.U32 UR10, UR10, 0x7, URZ ;  /* 0x000000070a0a7899 */ /* 0x000fe4000800063f */
[----:B------:R-:W-:Y:S01]  /*19640*/  UIMAD UR12, UR11, UR12, UR4 ;  /* 0x0000000c0b0c72a4 */ /* 0x000fe2000f8e0204 */
[----:B------:R-:W3:Y:S01]  /*19650*/  @P1 MUFU.RCP R11, R6 ;  /* 0x00000006000b1308 */ /* 0x000ee20000001000 */
[----:B------:R-:W-:Y:S02]  /*19660*/  @!UP2 UMOV UR20, URZ ;  /* 0x0000003f0014ac82 */ /* 0x000fe40008000000 */
[----:B------:R-:W-:Y:S02]  /*19670*/  @UP2 UMOV UR20, UR22 ;  /* 0x0000001600142c82 */ /* 0x000fe40008000000 */
[----:B------:R-:W-:-:S02]  /*19680*/  @!UP2 UMOV UR21, URZ ;  /* 0x0000003f0015ac82 */ /* 0x000fc40008000000 */
[----:B------:R-:W-:Y:S01]  /*19690*/  USHF.R.S32.HI UR4, URZ, 0x1f, UR10 ;  /* 0x0000001f3f047899 */ /* 0x000fe2000801140a */
[----:B-1----:R-:W-:Y:S01]  /*196a0*/  FMUL.FTZ R12, R12, c[0x0][0x2dc] ;  /* 0x0000b7000c0c7a20 */ /* 0x002fe20000410000 */
[----:B------:R-:W1:Y:S01]  /*196b0*/  @P3 MUFU.LG2 R8, R8 ;  /* 0x0000000800083308 */ /* 0x000e620000000c00 */
[----:B------:R-:W-:Y:S02]  /*196c0*/  @UP2 USHF.R.S32.HI UR21, URZ, 0x1f, UR22 ;  /* 0x0000001f3f152899 */ /* 0x000fe40008011416 */
[C---:B------:R-:W-:Y:S01]  /*196d0*/  FMUL.FTZ R134, R12.reuse, R134 ;  /* 0x000000860c867220 */ /* 0x040fe20000410000 */
[----:B------:R-:W-:Y:S01]  /*196e0*/  USHF.R.S32.HI UR5, URZ, 0x1f, UR12 ;  /* 0x0000001f3f057899 */ /* 0x000fe2000801140c */
[C---:B------:R-:W-:Y:S01]  /*196f0*/  FMUL.FTZ R135, R12.reuse, R135 ;  /* 0x000000870c877220 */ /* 0x040fe20000410000 */
[----:B------:R-:W-:Y:S01]  /*19700*/  UIADD3 UR10, UP1, UP0, UR10, UR20, UR12 ;  /* 0x000000140a0a7290 */ /* 0x000fe2000f83e00c */
[C---:B------:R-:W-:Y:S01]  /*19710*/  FMUL.FTZ R154, R12.reuse, R154 ;  /* 0x0000009a0c9a7220 */ /* 0x040fe20000410000 */
[----:B------:R-:W-:Y:S01]  /*19720*/  @P1 MUFU.LG2 R6, R6 ;  /* 0x0000000600061308 */ /* 0x000fe20000000c00 */
[C---:B------:R-:W-:Y:S01]  /*19730*/  FMUL.FTZ R155, R12.reuse, R155 ;  /* 0x0000009b0c9b7220 */ /* 0x040fe20000410000 */
[----:B------:R-:W-:Y:S01]  /*19740*/  F2FP.PACK_AB R134, R135, R134 ;  /* 0x000000868786723e */ /* 0x000fe200000000ff */
[C---:B------:R-:W-:Y:S01]  /*19750*/  FMUL.FTZ R158, R12.reuse, R158 ;  /* 0x0000009e0c9e7220 */ /* 0x040fe20000410000 */
[----:B------:R-:W-:Y:S01]  /*19760*/  @!UP4 UIADD3 UR8, UR19, UR13, URZ ;  /* 0x0000000d1308c290 */ /* 0x000fe2000fffe03f */
[C---:B------:R-:W-:Y:S01]  /*19770*/  FMUL.FTZ R159, R12.reuse, R159 ;  /* 0x0000009f0c9f7220 */ /* 0x040fe20000410000 */
[----:B------:R-:W-:Y:S01]  /*19780*/  F2FP.PACK_AB R154, R155, R154 ;  /* 0x0000009a9b9a723e */ /* 0x000fe200000000ff */
[C---:B------:R-:W-:Y:S01]  /*19790*/  FMUL.FTZ R162, R12.reuse, R162 ;  /* 0x000000a20ca27220 */ /* 0x040fe20000410000 */
[----:B------:R-:W-:Y:S01]  /*197a0*/  UIADD3.X UR4, UR4, UR21, UR5, UP1, UP0 ;  /* 0x0000001504047290 */ /* 0x000fe20008fe0405 */
[----:B------:R-:W-:Y:S01]  /*197b0*/  FMUL.FTZ R163, R12, R163 ;  /* 0x000000a30ca37220 */ /* 0x000fe20000410000 */
[----:B------:R-:W-:Y:S01]  /*197c0*/  F2FP.PACK_AB R158, R159, R158 ;  /* 0x0000009e9f9e723e */ /* 0x000fe200000000ff */
[----:B---3--:R-:W-:Y:S01]  /*197d0*/  FMUL.FTZ R11, R11, c[0x0][0x2dc] ;  /* 0x0000b7000b0b7a20 */ /* 0x008fe20000410000 */
[----:B------:R-:W-:Y:S01]  /*197e0*/  @!UP4 UMOV UR14, UR18 ;  /* 0x00000012000ecc82 */ /* 0x000fe20008000000 */
[----:B-1----:R-:W-:Y:S01]  /*197f0*/  @P3 FMUL.FTZ R8, R8, 0.69314718246459960938 ;  /* 0x3f31721808083820 */ /* 0x002fe20000410000 */
[----:B------:R-:W-:Y:S01]  /*19800*/  F2FP.PACK_AB R162, R163, R162 ;  /* 0x000000a2a3a2723e */ /* 0x000fe200000000ff */
[----:B------:R-:W-:-:S02]  /*19810*/  FMUL.FTZ R142, R11, R142 ;  /* 0x0000008e0b8e7220 */ /* 0x000fc40000410000 */
[C---:B------:R-:W-:Y:S02]  /*19820*/  FMUL.FTZ R143, R11.reuse, R143 ;  /* 0x0000008f0b8f7220 */ /* 0x040fe40000410000 */
[C---:B------:R-:W-:Y:S02]  /*19830*/  FMUL.FTZ R138, R11.reuse, R138 ;  /* 0x0000008a0b8a7220 */ /* 0x040fe40000410000 */
[----:B------:R-:W-:Y:S01]  /*19840*/  FMUL.FTZ R139, R11, R139 ;  /* 0x0000008b0b8b7220 */ /* 0x000fe20000410000 */
[----:B------:R-:W-:Y:S01]  /*19850*/  F2FP.PACK_AB R142, R143, R142 ;  /* 0x0000008e8f8e723e */ /* 0x000fe200000000ff */
[C---:B------:R-:W-:Y:S02]  /*19860*/  FMUL.FTZ R150, R11.reuse, R150 ;  /* 0x000000960b967220 */ /* 0x040fe40000410000 */
[----:B------:R-:W-:Y:S01]  /*19870*/  FMUL.FTZ R151, R11, R151 ;  /* 0x000000970b977220 */ /* 0x000fe20000410000 */
[----:B------:R-:W-:Y:S01]  /*19880*/  F2FP.PACK_AB R138, R139, R138 ;  /* 0x0000008a8b8a723e */ /* 0x000fe200000000ff */
[----:B------:R-:W-:-:S02]  /*19890*/  FMUL.FTZ R146, R11, R146 ;  /* 0x000000920b927220 */ /* 0x000fc40000410000 */
[----:B------:R-:W-:Y:S01]  /*198a0*/  FMUL.FTZ R11, R11, R147 ;  /* 0x000000930b0b7220 */ /* 0x000fe20000410000 */
[----:B------:R-:W-:-:S04]  /*198b0*/  F2FP.PACK_AB R150, R151, R150 ;  /* 0x000000969796723e */ /* 0x000fc800000000ff */
[----:B------:R-:W-:Y:S01]  /*198c0*/  F2FP.PACK_AB R11, R11, R146 ;  /* 0x000000920b0b723e */ /* 0x000fe200000000ff */
[----:B--2---:R-:W1:Y:S04]  /*198d0*/  SHFL.BFLY PT, R10, R7, 0x2, 0x1f ;  /* 0x0c401f00070a7f89 */ /* 0x004e6800000e0000 */
[----:B----4-:R-:W2:Y:S01]  /*198e0*/  SHFL.BFLY PT, R4, R5, 0x2, 0x1f ;  /* 0x0c401f0005047f89 */ /* 0x010ea200000e0000 */
[----:B-1----:R-:W-:-:S05]  /*198f0*/  FADD.FTZ R10, R10, R7 ;  /* 0x000000070a0a7221 */ /* 0x002fca0000010000 */
[----:B------:R-:W1:Y:S01]  /*19900*/  SHFL.BFLY PT, R9, R10, 0x1, 0x1f ;  /* 0x0c201f000a097f89 */ /* 0x000e6200000e0000 */
[----:B--2---:R-:W-:-:S03]  /*19910*/  FADD.FTZ R4, R4, R5 ;  /* 0x0000000504047221 */ /* 0x004fc60000010000 */
[----:B------:R-:W2:Y:S04]  /*19920*/  S2R R5, SR_TID.X ;  /* 0x0000000000057919 */ /* 0x000ea80000002100 */
[----:B------:R-:W3:Y:S01]  /*19930*/  SHFL.BFLY PT, R7, R4, 0x1, 0x1f ;  /* 0x0c201f0004077f89 */ /* 0x000ee200000e0000 */
[----:B-1----:R-:W-:Y:S01]  /*19940*/  FADD.FTZ R9, R10, R9 ;  /* 0x000000090a097221 */ /* 0x002fe20000010000 */
[----:B------:R-:W-:-:S04]  /*19950*/  MOV R10, 0x3f800000 ;  /* 0x3f800000000a7802 */ /* 0x000fc80000000f00 */
[----:B------:R-:W-:Y:S01]  /*19960*/  FSETP.NE.FTZ.AND P4, PT, R9, RZ, PT ;  /* 0x000000ff0900720b */ /* 0x000fe20003f95000 */
[----:B---3--:R-:W-:Y:S01]  /*19970*/  FADD.FTZ R7, R4, R7 ;  /* 0x0000000704077221 */ /* 0x008fe20000010000 */
[----:B--2---:R-:W-:-:S04]  /*19980*/  SHF.R.S32.HI R4, RZ, 0x1f, R5 ;  /* 0x0000001fff047819 */ /* 0x004fc80000011405 */
[----:B------:R-:W-:-:S07]  /*19990*/  FSETP.NE.FTZ.AND P2, PT, R7, RZ, PT ;  /* 0x000000ff0700720b */ /* 0x000fce0003f55000 */
[----:B------:R-:W1:Y:S01]  /*199a0*/  @P4 MUFU.RCP R13, R9 ;  /* 0x00000009000d4308 */ /* 0x000e620000001000 */
[CC--:B------:R-:W-:Y:S02]  /*199b0*/  LEA.HI R14, R4.reuse, R5.reuse, RZ, 0x2 ;  /* 0x00000005040e7211 */ /* 0x0c0fe400078f10ff */
[----:B------:R-:W-:Y:S02]  /*199c0*/  LEA.HI R4, R4, R5, RZ, 0x5 ;  /* 0x0000000504047211 */ /* 0x000fe400078f28ff */
[----:B------:R-:W-:Y:S02]  /*199d0*/  SHF.R.S32.HI R15, RZ, 0x2, R14 ;  /* 0x00000002ff0f7819 */ /* 0x000fe4000001140e */
[----:B------:R-:W-:Y:S01]  /*199e0*/  LOP3.LUT R14, R14, 0xfffffffc, RZ, 0xc0, !PT ;  /* 0xfffffffc0e0e7812 */ /* 0x000fe200078ec0ff */
[----:B------:R-:W-:Y:S01]  /*199f0*/  @P4 MUFU.LG2 R9, R9 ;  /* 0x0000000900094308 */ /* 0x000fe20000000c00 */
[----:B------:R-:W-:-:S04]  /*19a00*/  SHF.R.S32.HI R12, RZ, 0x1f, R15 ;  /* 0x0000001fff0c7819 */ /* 0x000fc8000001140f */
[----:B------:R-:W-:-:S03]  /*19a10*/  LEA.HI R12, R12, R15, RZ, 0x3 ;  /* 0x0000000f0c0c7211 */ /* 0x000fc600078f18ff */
[----:B------:R-:W2:Y:S01]  /*19a20*/  @P2 MUFU.RCP R10, R7 ;  /* 0x00000007000a2308 */ /* 0x000ea20000001000 */
[----:B------:R-:W-:Y:S01]  /*19a30*/  LOP3.LUT R12, R12, 0xfffffff8, RZ, 0xc0, !PT ;  /* 0xfffffff80c0c7812 */ /* 0x000fe200078ec0ff */
[----:B-1----:R-:W-:-:S03]  /*19a40*/  FMUL.FTZ R13, R13, c[0x0][0x2dc] ;  /* 0x0000b7000d0d7a20 */ /* 0x002fc60000410000 */
[----:B------:R-:W-:Y:S01]  /*19a50*/  IADD3 R12, R15, -R12, RZ ;  /* 0x8000000c0f0c7210 */ /* 0x000fe20007ffe0ff */
[C---:B------:R-:W-:Y:S01]  /*19a60*/  FMUL.FTZ R132, R13.reuse, R132 ;  /* 0x000000840d847220 */ /* 0x040fe20000410000 */
[----:B------:R-:W-:Y:S01]  /*19a70*/  IADD3 R15, -R14, R5, RZ ;  /* 0x000000050e0f7210 */ /* 0x000fe20007ffe1ff */
[C---:B------:R-:W-:Y:S01]  /*19a80*/  FMUL.FTZ R133, R13.reuse, R133 ;  /* 0x000000850d857220 */ /* 0x040fe20000410000 */
[----:B------:R-:W-:Y:S01]  /*19a90*/  LEA.HI R19, R12, R12, RZ, 0x1 ;  /* 0x0000000c0c137211 */ /* 0x000fe200078f08ff */
[C---:B------:R-:W-:Y:S01]  /*19aa0*/  FMUL.FTZ R152, R13.reuse, R152 ;  /* 0x000000980d987220 */ /* 0x040fe20000410000 */
[----:B------:R-:W1:Y:S01]  /*19ab0*/  @P2 MUFU.LG2 R7, R7 ;  /* 0x0000000700072308 */ /* 0x000e620000000c00 */
[C---:B------:R-:W-:Y:S01]  /*19ac0*/  FMUL.FTZ R153, R13.reuse, R153 ;  /* 0x000000990d997220 */ /* 0x040fe20000410000 */
[----:B------:R-:W-:Y:S01]  /*19ad0*/  SHF.R.S32.HI R16, RZ, 0x1, R19 ;  /* 0x00000001ff107819 */ /* 0x000fe20000011413 */
[----:B------:R-:W-:Y:S01]  /*19ae0*/  FMUL.FTZ R156, R13, R156 ;  /* 0x0000009c0d9c7220 */ /* 0x000fe20000410000 */
[----:B------:R-:W-:Y:S01]  /*19af0*/  LOP3.LUT R19, R19, 0x3fffffe, RZ, 0xc0, !PT ;  /* 0x03fffffe13137812 */ /* 0x000fe200078ec0ff */
[----:B--2---:R-:W-:Y:S01]  /*19b00*/  FMUL.FTZ R10, R10, c[0x0][0x2dc] ;  /* 0x0000b7000a0a7a20 */ /* 0x004fe20000410000 */
[----:B------:R-:W-:Y:S01]  /*19b10*/  F2FP.PACK_AB R132, R133, R132 ;  /* 0x000000848584723e */ /* 0x000fe200000000ff */
[----:B------:R-:W-:Y:S01]  /*19b20*/  IMAD.SHL.U32 R14, R16, 0x40, RZ ;  /* 0x00000040100e7824 */ /* 0x000fe200078e00ff */
[----:B------:R-:W-:Y:S01]  /*19b30*/  IADD3 R19, R12, -R19, RZ ;  /* 0x800000130c137210 */ /* 0x000fe20007ffe0ff */
[C---:B------:R-:W-:Y:S01]  /*19b40*/  FMUL.FTZ R140, R10.reuse, R140 ;  /* 0x0000008c0a8c7220 */ /* 0x040fe20000410000 */
        /* <DEDUP_REMOVED lines=11> */
[----:B------:R-:W-:Y:S01]  /*19c00*/  FMUL.FTZ R157, R13, R157 ;  /* 0x0000009d0d9d7220 */ /* 0x000fe20000410000 */
[----:B------:R-:W-:Y:S01]  /*19c10*/  F2FP.PACK_AB R148, R149, R148 ;  /* 0x000000949594723e */ /* 0x000fe200000000ff */
[C---:B------:R-:W-:Y:S01]  /*19c20*/  FMUL.FTZ R160, R13.reuse, R160 ;  /* 0x000000a00da07220 */ /* 0x040fe20000410000 */
[----:B------:R-:W-:Y:S01]  /*19c30*/  LEA R12, R10, R15, 0x8 ;  /* 0x0000000f0a0c7211 */ /* 0x000fe200078e40ff */
[----:B------:R-:W-:Y:S01]  /*19c40*/  FMUL.FTZ R13, R13, R161 ;  /* 0x000000a10d0d7220 */ /* 0x000fe20000410000 */
[----:B------:R-:W-:Y:S01]  /*19c50*/  LOP3.LUT R15, R14, 0xc0, RZ, 0xc0, !PT ;  /* 0x000000c00e0f7812 */ /* 0x000fe200078ec0ff */
[----:B------:R-:W-:Y:S01]  /*19c60*/  @P4 FMUL.FTZ R18, R9, 0.69314718246459960938 ;  /* 0x3f31721809124820 */ /* 0x000fe20000410000 */
[----:B------:R-:W-:Y:S01]  /*19c70*/  LOP3.LUT R14, R16, 0x1, RZ, 0xc0, !PT ;  /* 0x00000001100e7812 */ /* 0x000fe200078ec0ff */
[----:B------:R-:W-:Y:S01]  /*19c80*/  IMAD R12, R19, 0x10, R12 ;  /* 0x00000010130c7824 */ /* 0x000fe200078e020c */
[----:B------:R-:W-:Y:S01]  /*19c90*/  LEA.HI R15, R15, R15, RZ, 0x1d ;  /* 0x0000000f0f0f7211 */ /* 0x000fe200078fe8ff */
[----:B-1----:R-:W-:Y:S01]  /*19ca0*/  @P2 FMUL.FTZ R7, R7, 0.69314718246459960938 ;  /* 0x3f31721807072820 */ /* 0x002fe20000410000 */
[----:B------:R-:W-:Y:S01]  /*19cb0*/  ISETP.NE.U32.AND P0, PT, R14, 0x1, PT ;  /* 0x000000010e00780c */ /* 0x000fe20003f05070 */
[----:B------:R-:W-:Y:S01]  /*19cc0*/  @P1 FMUL.FTZ R9, R6, 0.69314718246459960938 ;  /* 0x3f31721806091820 */ /* 0x000fe20000410000 */
[----:B------:R-:W-:-:S02]  /*19cd0*/  MOV R14, 0xfffffff0 ;  /* 0xfffffff0000e7802 */ /* 0x000fc40000000f00 */
[----:B------:R-:W-:Y:S02]  /*19ce0*/  LEA R12, R12, R15, 0x1 ;  /* 0x0000000f0c0c7211 */ /* 0x000fe400078e08ff */
[----:B------:R-:W-:Y:S02]  /*19cf0*/  SEL R14, R14, 0x10, !P0 ;  /* 0x000000100e0e7807 */ /* 0x000fe40004000000 */
[----:B------:R-:W-:Y:S01]  /*19d00*/  LOP3.LUT P0, RZ, R16, 0x2, RZ, 0xc0, !PT ;  /* 0x0000000210ff7812 */ /* 0x000fe2000780c0ff */
[----:B------:R-:W-:Y:S01]  /*19d10*/  IMAD.SHL.U32 R15, R12, 0x2, RZ ;  /* 0x000000020c0f7824 */ /* 0x000fe200078e00ff */
[----:B------:R-:W-:Y:S02]  /*19d20*/  F2FP.PACK_AB R156, R157, R156 ;  /* 0x0000009c9d9c723e */ /* 0x000fe400000000ff */
[----:B------:R-:W-:Y:S02]  /*19d30*/  F2FP.PACK_AB R13, R13, R160 ;  /* 0x000000a00d0d723e */ /* 0x000fe400000000ff */
[C---:B------:R-:W-:Y:S01]  /*19d40*/  IADD3 R21, R15.reuse, 0x20, RZ ;  /* 0x000000200f157810 */ /* 0x040fe20007ffe0ff */
[----:B------:R-:W-:Y:S01]  /*19d50*/  STS [R15], R132 ;  /* 0x000000840f007388 */ /* 0x000fe20000000800 */
[----:B------:R-:W-:-:S02]  /*19d60*/  IADD3 R19, R15, R14, RZ ;  /* 0x0000000e0f137210 */ /* 0x000fc40007ffe0ff */
[----:B------:R-:W-:Y:S01]  /*19d70*/  F2FP.PACK_AB R144, R145, R144 ;  /* 0x000000909190723e */ /* 0x000fe200000000ff */
[----:B------:R-:W-:Y:S01]  /*19d80*/  STS [R15+0x200], R134 ;  /* 0x000200860f007388 */ /* 0x000fe20000000800 */
[----:B------:R-:W-:Y:S02]  /*19d90*/  LOP3.LUT R4, R4, 0xffffffe0, RZ, 0xc0, !PT ;  /* 0xffffffe004047812 */ /* 0x000fe400078ec0ff */
[----:B------:R-:W-:Y:S01]  /*19da0*/  @P0 IADD3 R21, R15, -0x20, RZ ;  /* 0xffffffe00f150810 */ /* 0x000fe20007ffe0ff */
[----:B------:R-:W-:Y:S01]  /*19db0*/  STS [R19], R152 ;  /* 0x0000009813007388 */ /* 0x000fe20000000800 */
[----:B------:R-:W-:Y:S02]  /*19dc0*/  IADD3 R4, -R4, R5, RZ ;  /* 0x0000000504047210 */ /* 0x000fe40007ffe1ff */
[----:B------:R-:W-:Y:S01]  /*19dd0*/  IADD3 R16, R14, R21, RZ ;  /* 0x000000150e107210 */ /* 0x000fe20007ffe0ff */
[----:B------:R-:W-:Y:S01]  /*19de0*/  STS [R19+0x200], R154 ;  /* 0x0002009a13007388 */ /* 0x000fe20000000800 */
[----:B------:R-:W-:-:S02]  /*19df0*/  LOP3.LUT P0, RZ, R4, 0x3, RZ, 0xc0, !PT ;  /* 0x0000000304ff7812 */ /* 0x000fc4000780c0ff */
[----:B------:R-:W-:Y:S01]  /*19e00*/  MOV R4, 0x7f800000 ;  /* 0x7f80000000047802 */ /* 0x000fe20000000f00 */
[----:B------:R-:W-:Y:S01]  /*19e10*/  STS [R15+0x1000], R140 ;  /* 0x0010008c0f007388 */ /* 0x000fe20000000800 */
[----:B------:R-:W-:Y:S01]  /*19e20*/  MOV R5, 0x7f800000 ;  /* 0x7f80000000057802 */ /* 0x000fe20000000f00 */
[----:B------:R-:W-:Y:S02]  /*19e30*/  @P2 FFMA.FTZ R4, R2, c[0x0][0x238], R7 ;  /* 0x00008e0002042a23 */ /* 0x000fe40000010007 */
[----:B------:R-:W-:Y:S01]  /*19e40*/  STS [R15+0x1200], R142 ;  /* 0x0012008e0f007388 */ /* 0x000fe20000000800 */
[----:B------:R-:W-:-:S03]  /*19e50*/  @P1 FFMA.FTZ R5, R0, c[0x0][0x238], R9 ;  /* 0x00008e0000051a23 */ /* 0x000fc60000010009 */
[----:B------:R-:W-:Y:S04]  /*19e60*/  STS [R19+0x1000], R136 ;  /* 0x0010008813007388 */ /* 0x000fe80000000800 */
[----:B------:R-:W-:Y:S04]  /*19e70*/  STS [R19+0x1200], R138 ;  /* 0x0012008a13007388 */ /* 0x000fe80000000800 */
[----:B------:R-:W-:Y:S04]  /*19e80*/  STS [R21], R156 ;  /* 0x0000009c15007388 */ /* 0x000fe80000000800 */
[----:B------:R-:W-:Y:S04]  /*19e90*/  STS [R21+0x200], R158 ;  /* 0x0002009e15007388 */ /* 0x000fe80000000800 */
[----:B------:R-:W-:Y:S04]  /*19ea0*/  STS [R16], R13 ;  /* 0x0000000d10007388 */ /* 0x000fe80000000800 */
[----:B------:R-:W-:Y:S04]  /*19eb0*/  STS [R16+0x200], R162 ;  /* 0x000200a210007388 */ /* 0x000fe80000000800 */
[----:B------:R-:W-:Y:S04]  /*19ec0*/  STS [R21+0x1000], R148 ;  /* 0x0010009415007388 */ /* 0x000fe80000000800 */
[----:B------:R-:W-:Y:S04]  /*19ed0*/  STS [R21+0x1200], R150 ;  /* 0x0012009615007388 */ /* 0x000fe80000000800 */
[----:B------:R-:W-:Y:S04]  /*19ee0*/  STS [R16+0x1000], R144 ;  /* 0x0010009010007388 */ /* 0x000fe80000000800 */
[----:B------:R1:W-:Y:S04]  /*19ef0*/  STS [R16+0x1200], R11 ;  /* 0x0012000b10007388 */ /* 0x0003e80000000800 */
[----:B------:R-:W-:Y:S01]  /*19f00*/  BAR.SYNC.DEFER_BLOCKING 0x0 ;  /* 0x0000000000007b1d */ /* 0x000fe20000010000 */
[----:B-1----:R-:W-:Y:S01]  /*19f10*/  IMAD.MOV.U32 R11, RZ, RZ, 0x7f800000 ;  /* 0x7f800000ff0b7424 */ /* 0x002fe200078e00ff */
[----:B------:R-:W-:Y:S01]  /*19f20*/  MOV R16, 0x7f800000 ;  /* 0x7f80000000107802 */ /* 0x000fe20000000f00 */
[----:B------:R-:W-:-:S03]  /*19f30*/  @P4 FFMA.FTZ R11, R17, c[0x0][0x238], R18 ;  /* 0x00008e00110b4a23 */ /* 0x000fc60000010012 */
[----:B-----5:R1:W2:Y:S01]  /*19f40*/  LDS.128 R24, [R223] ;  /* 0x00000000df187984 */ /* 0x0202a20000000c00 */
[----:B------:R-:W-:-:S03]  /*19f50*/  @P3 FFMA.FTZ R16, R3, c[0x0][0x238], R8 ;  /* 0x00008e0003103a23 */ /* 0x000fc60000010008 */
        /* <DEDUP_REMOVED lines=26> */
[----:B------:R-:W-:Y:S01]  /*1a100*/  @!P5 LEA R32, P2, R3, c[0x0][0x200], 0x2 ;  /* 0x000080000320da11 */ /* 0x000fe200078410ff */
[----:B------:R4:W-:Y:S01]  /*1a110*/  @!P6 STG.E [R18.64], R11 ;  /* 0x0000000b1200e986 */ /* 0x0009e2000c101918 */
[----:B------:R-:W-:-:S02]  /*1a120*/  @!P4 IADD3 R2, P1, R8, UR10, RZ ;  /* 0x0000000a0802cc10 */ /* 0x000fc4000ff3e0ff */
[----:B------:R-:W-:Y:S02]  /*1a130*/  @!P3 IADD3 R6, P0, R7, UR10, RZ ;  /* 0x0000000a0706bc10 */ /* 0x000fe4000ff1e0ff */
[----:B------:R-:W-:Y:S02]  /*1a140*/  @!P5 LEA.HI.X R33, R3, c[0x0][0x204], R0, 0x2, P2 ;  /* 0x000081000321da11 */ /* 0x000fe400010f1400 */
[----:B------:R-:W-:Y:S02]  /*1a150*/  @!P4 LEA.HI.X.SX32 R3, R8, UR4, 0x1, P1 ;  /* 0x000000040803cc11 */ /* 0x000fe400088f0eff */
[----:B------:R-:W-:Y:S01]  /*1a160*/  @!P3 LEA.HI.X.SX32 R7, R7, UR4, 0x1, P0 ;  /* 0x000000040707bc11 */ /* 0x000fe200080f0eff */
[----:B------:R4:W-:Y:S01]  /*1a170*/  @!P5 STG.E [R32.64], R16 ;  /* 0x000000102000d986 */ /* 0x0009e2000c101918 */
[----:B------:R-:W-:Y:S02]  /*1a180*/  @!P4 LEA R34, P1, R2, c[0x0][0x200], 0x2 ;  /* 0x000080000222ca11 */ /* 0x000fe400078210ff */
[----:B------:R-:W-:-:S02]  /*1a190*/  @!P3 LEA R8, P0, R6, c[0x0][0x200], 0x2 ;  /* 0x000080000608ba11 */ /* 0x000fc400078010ff */
[----:B------:R-:W-:Y:S02]  /*1a1a0*/  @!P4 LEA.HI.X R35, R2, c[0x0][0x204], R3, 0x2, P1 ;  /* 0x000081000223ca11 */ /* 0x000fe400008f1403 */
[----:B------:R-:W-:-:S03]  /*1a1b0*/  @!P3 LEA.HI.X R9, R6, c[0x0][0x204], R7, 0x2, P0 ;  /* 0x000081000609ba11 */ /* 0x000fc600000f1407 */
[----:B------:R4:W-:Y:S04]  /*1a1c0*/  @!P4 STG.E [R34.64], R4 ;  /* 0x000000042200c986 */ /* 0x0009e8000c101918 */
[----:B------:R4:W-:Y:S02]  /*1a1d0*/  @!P3 STG.E [R8.64], R5 ;  /* 0x000000050800b986 */ /* 0x0009e4000c101918 */
.L_x_750:
[----:B------:R-:W-:Y:S05]  /*1a1e0*/  BSYNC B0 ;  /* 0x0000000000007941 */ /* 0x000fea0003800000 */
.L_x_749:
[----:B------:R-:W5:Y:S01]  /*1a1f0*/  S2R R3, SR_TID.X ;  /* 0x0000000000037919 */ /* 0x000f620000002100 */
[----:B----4-:R-:W-:Y:S01]  /*1a200*/  IADD3 R4, P0, R242, UR14, RZ ;  /* 0x0000000ef2047c10 */ /* 0x010fe2000ff1e0ff */
[----:B------:R-:W-:Y:S01]  /*1a210*/  USHF.R.S32.HI UR7, URZ, 0x1f, UR11 ;  /* 0x0000001f3f077899 */ /* 0x000fe2000801140b */
[----:B------:R-:W-:Y:S01]  /*1a220*/  BSSY B0, `(.L_x_751) ;  /* 0x0000015000007945 */ /* 0x000fe20003800000 */
[----:B------:R-:W4:Y:S01]  /*1a230*/  S2R R0, SR_CTAID.Z ;  /* 0x0000000000007919 */ /* 0x000f220000002700 */
[----:B------:R-:W-:Y:S01]  /*1a240*/  IADD3.X R5, R243, UR8, RZ, P0, !PT ;  /* 0x00000008f3057c10 */ /* 0x000fe200087fe4ff */
[----:B------:R-:W-:-:S02]  /*1a250*/  ULDC.64 UR4, c[0x0][0x1f0] ;  /* 0x00007c0000047ab9 */ /* 0x000fc40000000a00 */
[----:B------:R-:W-:-:S04]  /*1a260*/  UIMAD UR4, UR7, UR4, URZ ;  /* 0x00000004070472a4 */ /* 0x000fc8000f8e023f */
[----:B------:R-:W-:Y:S01]  /*1a270*/  UIMAD UR4, UR11, UR5, UR4 ;  /* 0x000000050b0472a4 */ /* 0x000fe2000f8e0204 */
[----:B-----5:R-:W-:-:S04]  /*1a280*/  SHF.R.S32.HI R2, RZ, 0x1f, R3 ;  /* 0x0000001fff027819 */ /* 0x020fc80000011403 */
[----:B------:R-:W-:Y:S01]  /*1a290*/  LEA.HI R2, R2, R3, RZ, 0x2 ;  /* 0x0000000302027211 */ /* 0x000fe200078f10ff */
[----:B----4-:R-:W-:-:S03]  /*1a2a0*/  IMAD.WIDE.U32 R4, R0, c[0x0][0x1f0], R4 ;  /* 0x00007c0000047a25 */ /* 0x010fc600078e0004 */
[----:B------:R-:W-:Y:S02]  /*1a2b0*/  SHF.R.S32.HI R2, RZ, 0x2, R2 ;  /* 0x00000002ff027819 */ /* 0x000fe40000011402 */
[----:B------:R-:W-:Y:S02]  /*1a2c0*/  IADD3 R7, R5, UR4, RZ ;  /* 0x0000000405077c10 */ /* 0x000fe4000fffe0ff */
[----:B------:R-:W-:-:S13]  /*1a2d0*/  ISETP.GE.AND P0, PT, R2, UR6, PT ;  /* 0x0000000602007c0c */ /* 0x000fda000bf06270 */
        /* <DEDUP_REMOVED lines=9> */
.L_x_752:
[----:B------:R-:W-:Y:S05]  /*1a370*/  BSYNC B0 ;  /* 0x0000000000007941 */ /* 0x000fea0003800000 */
.L_x_751:
[----:B------:R-:W-:Y:S01]  /*1a380*/  IADD3 R2, R2, 0x20, RZ ;  /* 0x0000002002027810 */ /* 0x000fe20007ffe0ff */
[----:B------:R-:W-:Y:S03]  /*1a390*/  BSSY B0, `(.L_x_753) ;  /* 0x000000e000007945 */ /* 0x000fe60003800000 */
[----:B------:R-:W-:-:S13]  /*1a3a0*/  ISETP.GE.AND P0, PT, R2, UR6, PT ;  /* 0x0000000602007c0c */ /* 0x000fda000bf06270 */
        /* <DEDUP_REMOVED lines=11> */
[----:B---3--:R3:W-:Y:S02]  /*1a460*/  STG.E.128 [R2.64], R20 ;  /* 0x0000001402007986 */ /* 0x0087e4000c101d18 */
.L_x_754:
[----:B------:R-:W-:Y:S05]  /*1a470*/  BSYNC B0 ;  /* 0x0000000000007941 */ /* 0x000fea0003800000 */
.L_x_753:
[----:B------:R-:W-:Y:S01]  /*1a480*/  ISETP.GE.AND P0, PT, R222, UR6, PT ;  /* 0x00000006de007c0c */ /* 0x000fe2000bf06270 */
[----:B------:R-:W-:-:S12]  /*1a490*/  BSSY B0, `(.L_x_755) ;  /* 0x000000d000007945 */ /* 0x000fd80003800000 */
[----:B------:R-:W-:Y:S05]  /*1a4a0*/  @P0 BRA `(.L_x_756) ;  /* 0x000000b000000947 */ /* 0x000fea0003800000 */
[----:B---3--:R-:W-:Y:S01]  /*1a4b0*/  IADD3 R3, P0, R224, 0x40, RZ ;  /* 0x00000040e0037810 */ /* 0x008fe20007f1e0ff */
        /* <DEDUP_REMOVED lines=9> */
[----:B------:R3:W-:Y:S02]  /*1a550*/  STG.E.128 [R2.64], R12 ;  /* 0x0000000c02007986 */ /* 0x0007e4000c101d18 */
.L_x_756:
[----:B------:R-:W-:Y:S05]  /*1a560*/  BSYNC B0 ;  /* 0x0000000000007941 */ /* 0x000fea0003800000 */
.L_x_755:
[----:B------:R-:W-:-:S13]  /*1a570*/  ISETP.GE.AND P0, PT, R221, UR6, PT ;  /* 0x00000006dd007c0c */ /* 0x000fda000bf06270 */
        /* <DEDUP_REMOVED lines=12> */
.L_x_757:
        /* <DEDUP_REMOVED lines=12> */
.L_x_1142:


//--------------------- .text._ZN5flash16flash_fwd_kernelI23Flash_fwd_kernel_traitsILi32ELi128ELi128ELi4ELb0ELb0EN7cutlass6half_tE19Flash_kernel_traitsILi32ELi128ELi128ELi4ES3_EELb0ELb0ELb1ELb0ELb0ELb1ELb1ELb0EEEvNS_16Flash_fwd_paramsE --------------------------
	.section	.text._ZN5flash16flash_fwd_kernelI23Flash_fwd_kernel_traitsILi32ELi128ELi128ELi4ELb0ELb0EN7cutlass6half_tE19Flash_kernel_traitsILi32ELi128ELi128ELi4ES3_EELb0ELb0ELb1ELb0ELb0ELb1ELb1ELb0EEEvNS_16Flash_fwd_paramsE,"ax",@progbits
	.sectioninfo	@"SHI_REGISTERS=255"
	.align	128
        .global         _ZN5flash16flash_fwd_kernelI23Flash_fwd_kernel_traitsILi32ELi128ELi128ELi4ELb0ELb0EN7cutlass6half_tE19Flash_kernel_traitsILi32ELi128ELi128ELi4ES3_EELb0ELb0ELb1ELb0ELb0ELb1ELb1ELb0EEEvNS_16Flash_fwd_paramsE
        .type           _ZN5flash16flash_fwd_kernelI23Flash_fwd_kernel_traitsILi32ELi128ELi128ELi4ELb0ELb0EN7cutlass6half_tE19Flash_kernel_traitsILi32ELi128ELi128ELi4ES3_EELb0ELb0ELb1ELb0ELb0ELb1ELb1ELb0EEEvNS_16Flash_fwd_paramsE,@function
        .size           _ZN5flash16flash_fwd_kernelI23Flash_fwd_kernel_traitsILi32ELi128ELi128ELi4ELb0ELb0EN7cutlass6half_tE19Flash_kernel_traitsILi32ELi128ELi128ELi4ES3_EELb0ELb0ELb1ELb0ELb0ELb1ELb1ELb0EEEvNS_16Flash_fwd_paramsE,(.L_x_1143 - _ZN5flash16flash_fwd_kernelI23Flash_fwd_kernel_traitsILi32ELi128ELi128ELi4ELb0ELb0EN7cutlass6half_tE19Flash_kernel_traitsILi32ELi128ELi128ELi4ES3_EELb0ELb0ELb1ELb0ELb0ELb1ELb1ELb0EEEvNS_16Flash_fwd_paramsE)
        .other          _ZN5flash16flash_fwd_kernelI23Flash_fwd_kernel_traitsILi32ELi128ELi128ELi4ELb0ELb0EN7cutlass6half_tE19Flash_kernel_traitsILi32ELi128ELi128ELi4ES3_EELb0ELb0ELb1ELb0ELb0ELb1ELb1ELb0EEEvNS_16Flash_fwd_paramsE,@"STO_CUDA_ENTRY STV_DEFAULT"
_ZN5flash16flash_fwd_kernelI23Flash_fwd_kernel_traitsILi32ELi128ELi128ELi4ELb0ELb0EN7cutlass6half_tE19Flash_kernel_traitsILi32ELi128ELi128ELi4ES3_EELb0ELb0ELb1ELb0ELb0ELb1ELb1ELb0EEEvNS_16Flash_fwd_paramsE:
.text._ZN5flash16flash_fwd_kernelI23Flash_fwd_kernel_traitsILi32ELi128ELi128ELi4ELb0ELb0EN7cutlass6half_tE19Flash_kernel_traitsILi32ELi128ELi128ELi4ES3_EELb0ELb0ELb1ELb0ELb0ELb1ELb1ELb0EEEvNS_16Flash_fwd_paramsE:
        /* <DEDUP_REMOVED lines=25> */
[----:B------:R-:W4:Y:S01]  /*0190*/  S2R R16, SR_CTAID.Z ;  /* 0x0000000000107919 */ /* 0x000f220000002700 */
[----:B------:R-:W-:Y:S01]  /*01a0*/  ISETP.NE.AND.EX P0, PT, RZ, c[0x0][0x24c], PT, P0 ;  /* 0x00009300ff007a0c */ /* 0x000fe20003f05300 */
[----:B--2---:R-:W-:Y:S02]  /*01b0*/  @P2 IMAD.IADD R96, R5, 0x1, -R230 ;  /* 0x0000000105602824 */ /* 0x004fe400078e0ae6 */
[----:B------:R-:W-:-:S10]  /*01c0*/  @!P2 IMAD.MOV.U32 R96, RZ, RZ, c[0x0][0x214] ;  /* 0x00008500ff60a624 */ /* 0x000fd400078e00ff */
[----:B------:R-:W-:Y:S05]  /*01d0*/  @!P0 BRA `(.L_x_758) ;  /* 0x0000004000008947 */ /* 0x000fea0003800000 */
[----:B-1-34-:R-:W2:Y:S02]  /*01e0*/  @P3 LDG.E R4, [R6.64+0x4] ;  /* 0x0000040806043981 */ /* 0x01aea4000c1e1900 */
[----:B--2--5:R-:W-:-:S06]  /*01f0*/  @P3 IADD3 R4, R4, -R9, RZ ;  /* 0x8000000904043210 */ /* 0x024fcc0007ffe0ff */
[----:B------:R1:W5:Y:S01]  /*0200*/  @!P3 LDG.E R4, [R6.64] ;  /* 0x000000080604b981 */ /* 0x000362000c1e1900 */
[----:B------:R-:W-:Y:S05]  /*0210*/  BRA `(.L_x_759) ;  /* 0x0000001000007947 */ /* 0x000fea0003800000 */
.L_x_758:
[----:B-1-34-:R-:W-:Y:S02]  /*0220*/  MOV R4, c[0x0][0x218] ;  /* 0x0000860000047a02 */ /* 0x01afe40000000f00 */
.L_x_759:
        /* <DEDUP_REMOVED lines=33> */
[----:B------:R-:W-:Y:S01]  /*0440*/  BSSY B0, `(.L_x_761) ;  /* 0x000003d000007945 */ /* 0x000fe20003800000 */
[----:B------:R-:W-:Y:S02]  /*0450*/  SHF.R.S32.HI R2, RZ, 0x1f, R73 ;  /* 0x0000001fff027819 */ /* 0x000fe40000011449 */
[----:B------:R-:W-:Y:S02]  /*0460*/  IADD3 R96, -R111, R96, RZ ;  /* 0x000000606f607210 */ /* 0x000fe40007ffe1ff */
[----:B------:R-:W-:Y:S01]  /*0470*/  LEA.HI R2, R2, R73, RZ, 0x2 ;  /* 0x0000004902027211 */ /* 0x000fe200078f10ff */
[----:B------:R-:W2:Y:S06]  /*0480*/  LDC.U8 R3, c[0x0][0x328] ;  /* 0x0000ca00ff037b82 */ /* 0x000eac0000000000 */
[----:B------:R-:W-:Y:S01]  /*0490*/  @P0 IMAD.WIDE.U32 R6, R230, c[0x0][0x1e8], RZ ;  /* 0x00007a00e6060a25 */ /* 0x000fe200078e00ff */
[----:B------:R-:W-:-:S03]  /*04a0*/  @!P0 SHF.R.S32.HI R9, RZ, 0x1f, R0 ;  /* 0x0000001fff098819 */ /* 0x000fc60000011400 */
[----:B------:R-:W-:Y:S02]  /*04b0*/  @P0 IMAD R5, R230, c[0x0][0x1ec], R7 ;  /* 0x00007b00e6050a24 */ /* 0x000fe400078e0207 */
[----:B------:R-:W-:Y:S01]  /*04c0*/  @P0 IMAD.MOV.U32 R7, RZ, RZ, R6 ;  /* 0x000000ffff070224 */ /* 0x000fe200078e0006 */
[----:B------:R-:W-:Y:S01]  /*04d0*/  LOP3.LUT R6, R2, 0x1ffffffc, RZ, 0xc0, !PT ;  /* 0x1ffffffc02067812 */ /* 0x000fe200078ec0ff */
[----:B------:R-:W-:Y:S01]  /*04e0*/  @!P0 IMAD.WIDE.U32 R10, R0, c[0x0][0x1e0], RZ ;  /* 0x00007800000a8a25 */ /* 0x000fe200078e00ff */
[----:B------:R-:W-:Y:S02]  /*04f0*/  SHF.R.S32.HI R2, RZ, 0x2, R2 ;  /* 0x00000002ff027819 */ /* 0x000fe40000011402 */
[----:B-1----:R-:W-:Y:S01]  /*0500*/  ISETP.NE.AND P2, PT, R4, RZ, PT ;  /* 0x000000ff0400720c */ /* 0x002fe20003f45270 */
[----:B------:R-:W-:Y:S02]  /*0510*/  @!P0 IMAD R9, R9, c[0x0][0x1e0], RZ ;  /* 0x0000780009098a24 */ /* 0x000fe400078e02ff */
[----:B------:R-:W-:-:S02]  /*0520*/  IMAD.IADD R6, R73, 0x1, -R6 ;  /* 0x0000000149067824 */ /* 0x000fc400078e0a06 */
[----:B------:R-:W-:Y:S01]  /*0530*/  @!P0 IMAD.MOV.U32 R7, RZ, RZ, R10 ;  /* 0x000000ffff078224 */ /* 0x000fe200078e000a */
[----:B--2---:R-:W-:Y:S01]  /*0540*/  ISETP.NE.AND P1, PT, R3, RZ, PT ;  /* 0x000000ff0300720c */ /* 0x004fe20003f25270 */
[----:B------:R-:W-:-:S03]  /*0550*/  IMAD.SHL.U32 R6, R6, 0x8, RZ ;  /* 0x0000000806067824 */ /* 0x000fc600078e00ff */
[----:B------:R-:W-:Y:S01]  /*0560*/  ISETP.NE.OR P3, PT, R4, RZ, !P1 ;  /* 0x000000ff0400720c */ /* 0x000fe20004f65670 */
[----:B------:R-:W-:Y:S02]  /*0570*/  @!P0 IMAD R4, R0, c[0x0][0x1e4], R9 ;  /* 0x0000790000048a24 */ /* 0x000fe400078e0209 */
[----:B------:R-:W-:Y:S01]  /*0580*/  @!P2 MOV R8, c[0x0][0x214] ;  /* 0x000085000008aa02 */ /* 0x000fe20000000f00 */
[----:B------:R-:W-:Y:S01]  /*0590*/  @P2 IMAD.MOV.U32 R3, RZ, RZ, c[0x0][0x210] ;  /* 0x00008400ff032624 */ /* 0x000fe200078e00ff */
[----:B------:R-:W-:Y:S01]  /*05a0*/  @P2 MOV R9, 0x1 ;  /* 0x0000000100092802 */ /* 0x000fe20000000f00 */
[----:B------:R-:W-:Y:S02]  /*05b0*/  @!P0 IMAD.IADD R5, R11, 0x1, R4 ;  /* 0x000000010b058824 */ /* 0x000fe400078e0204 */
[----:B------:R-:W-:Y:S01]  /*05c0*/  @P2 IMAD R3, R3, c[0x0][0x214], RZ ;  /* 0x0000850003032a24 */ /* 0x000fe200078e02ff */
[----:B------:R-:W-:Y:S02]  /*05d0*/  @!P2 SEL R3, R8, c[0x0][0x234], !P1 ;  /* 0x00008d000803aa07 */ /* 0x000fe40004800000 */
[----:B------:R-:W-:-:S02]  /*05e0*/  IADD3 R4, P1, R6, R7, RZ ;  /* 0x0000000706047210 */ /* 0x000fc40007f3e0ff */
[----:B------:R-:W-:Y:S01]  /*05f0*/  SHF.R.S32.HI R7, RZ, 0x1f, R16 ;  /* 0x0000001fff077819 */ /* 0x000fe20000011410 */
[----:B------:R-:W-:Y:S01]  /*0600*/  @!P2 IMAD R9, R3, c[0x0][0x1c0], RZ ;  /* 0x000070000309aa24 */ /* 0x000fe200078e02ff */
[----:B------:R-:W-:Y:S01]  /*0610*/  LEA.HI.X.SX32 R5, R6, R5, 0x1, P1 ;  /* 0x0000000506057211 */ /* 0x000fe200008f0eff */
[C---:B------:R-:W-:Y:S02]  /*0620*/  @!P3 IMAD R11, R0.reuse, c[0x0][0x214], RZ ;  /* 0x00008500000bba24 */ /* 0x040fe400078e02ff */
[----:B------:R-:W-:Y:S02]  /*0630*/  IMAD R0, R0, R9, RZ ;  /* 0x0000000900007224 */ /* 0x000fe400078e02ff */
[----:B------:R-:W-:Y:S01]  /*0640*/  @P2 IMAD.MOV.U32 R6, RZ, RZ, c[0x0][0x210] ;  /* 0x00008400ff062624 */ /* 0x000fe200078e00ff */
[----:B------:R-:W-:Y:S01]  /*0650*/  @!P3 SEL R230, R11, R230, !P0 ;  /* 0x000000e60be6b207 */ /* 0x000fe20004000000 */
[----:B------:R-:W-:Y:S01]  /*0660*/  @!P2 IMAD.MOV.U32 R6, RZ, RZ, 0x1 ;  /* 0x00000001ff06a424 */ /* 0x000fe200078e00ff */
[----:B------:R-:W-:Y:S01]  /*0670*/  SEL R0, R0, RZ, P3 ;  /* 0x000000ff00007207 */ /* 0x000fe20001800000 */
[----:B------:R-:W-:Y:S01]  /*0680*/  CS2R R8, SRZ ;  /* 0x0000000000087805 */ /* 0x000fe2000001ff00 */
[----:B------:R-:W-:Y:S01]  /*0690*/  ISETP.GE.AND P2, PT, R2, R96, PT ;  /* 0x000000600200720c */ /* 0x000fe20003f46270 */
[----:B------:R-:W-:Y:S01]  /*06a0*/  IMAD R111, R111, R6, RZ ;  /* 0x000000066f6f7224 */ /* 0x000fe200078e02ff */
[----:B------:R-:W-:Y:S01]  /*06b0*/  @!P3 SHF.R.S32.HI R9, RZ, 0x1f, R230 ;  /* 0x0000001fff09b819 */ /* 0x000fe200000114e6 */
[----:B------:R-:W-:Y:S01]  /*06c0*/  IMAD R0, R16, R3, R0 ;  /* 0x0000000310007224 */ /* 0x000fe200078e0200 */
[----:B------:R-:W-:Y:S01]  /*06d0*/  SHF.R.S32.HI R3, RZ, 0x1f, R2 ;  /* 0x0000001fff037819 */ /* 0x000fe20000011402 */
[----:B------:R-:W-:Y:S01]  /*06e0*/  @!P3 IMAD.MOV.U32 R8, RZ, RZ, R230 ;  /* 0x000000ffff08b224 */ /* 0x000fe200078e00e6 */
[----:B------:R-:W-:Y:S01]  /*06f0*/  SHF.R.S32.HI R11, RZ, 0x1f, R111 ;  /* 0x0000001fff0b7819 */ /* 0x000fe2000001146f */
[----:B------:R-:W-:-:S02]  /*0700*/  IMAD R7, R7, c[0x0][0x1f0], RZ ;  /* 0x00007c0007077a24 */ /* 0x000fc400078e02ff */
[C---:B------:R-:W-:Y:S01]  /*0710*/  IMAD.WIDE.U32 R4, R16.reuse, c[0x0][0x1f0], R4 ;  /* 0x00007c0010047a25 */ /* 0x040fe200078e0004 */
[--C-:B------:R-:W-:Y:S02]  /*0720*/  IADD3 R111, P1, P0, R111, R8, R0.reuse ;  /* 0x000000086f6f7210 */ /* 0x100fe4000783e000 */
        /* <DEDUP_REMOVED lines=14> */
.L_x_762:
[----:B------:R-:W-:Y:S05]  /*0810*/  BSYNC B0 ;  /* 0x0000000000007941 */ /* 0x000fea0003800000 */
.L_x_761:
        /* <DEDUP_REMOVED lines=15> */
.L_x_764:
[----:B------:R-:W-:Y:S05]  /*0910*/  BSYNC B0 ;  /* 0x0000000000007941 */ /* 0x000fea0003800000 */
.L_x_763:
        /* <DEDUP_REMOVED lines=15> */
.L_x_766:
[----:B------:R-:W-:Y:S05]  /*0a10*/  BSYNC B0 ;  /* 0x0000000000007941 */ /* 0x000fea0003800000 */
.L_x_765:
[----:B------:R-:W-:Y:S01]  /*0a20*/  IADD3 R7, R2, 0x60, RZ ;  /* 0x0000006002077810 */ /* 0x000fe20007ffe0ff */
[----:B------:R-:W-:Y:S03]  /*0a30*/  BSSY B0, `(.L_x_767) ;  /* 0x000000e000007945 */ /* 0x000fe60003800000 */
[----:B------:R-:W-:-:S13]  /*0a40*/  ISETP.GE.AND P0, PT, R7, R96, PT ;  /* 0x000000600700720c */ /* 0x000fda0003f06270 */
[----:B------:R-:W-:Y:S05]  /*0a50*/  @P0 BRA `(.L_x_768) ;  /* 0x000000b000000947 */ /* 0x000fea0003800000 */
[----:B------:R-:W-:Y:S01]  /*0a60*/  IADD3 R0, P0, R12, 0x60, RZ ;  /* 0x000000600c007810 */ /* 0x000fe20007f1e0ff */
[----:B------:R-:W-:-:S04]  /*0a70*/  IMAD.MOV.U32 R12, RZ, RZ, R4 ;  /* 0x000000ffff0c7224 */ /* 0x000fc800078e0004 */
[----:B------:R-:W-:Y:S01]  /*0a80*/  IMAD.X R5, RZ, RZ, R13, P0 ;  /* 0x000000ffff057224 */ /* 0x000fe200000e060d */
[----:B------:R-:W-:-:S03]  /*0a90*/  MOV R13, R15 ;  /* 0x0000000f000d7202 */ /* 0x000fc60000000f00 */
[----:B------:R-:W-:Y:S02]  /*0aa0*/  IMAD R5, R5, c[0x0][0x1e8], RZ ;  /* 0x00007a0005057a24 */ /* 0x000fe400078e02ff */
[----:B------:R-:W-:-:S04]  /*0ab0*/  IMAD.WIDE.U32 R12, R0, c[0x0][0x1e8], R12 ;  /* 0x00007a00000c7a25 */ /* 0x000fc800078e000c */
[----:B------:R-:W-:Y:S01]  /*0ac0*/  IMAD R5, R0, c[0x0][0x1ec], R5 ;  /* 0x00007b0000057a24 */ /* 0x000fe200078e0205 */
[----:B------:R-:W-:-:S04]  /*0ad0*/  LEA R4, P0, R12, c[0x0][0x1d0], 0x1 ;  /* 0x000074000c047a11 */ /* 0x000fc800078008ff */
[----:B------:R-:W-:-:S04]  /*0ae0*/  IADD3 R5, R13, R5, RZ ;  /* 0x000000050d057210 */ /* 0x000fc80007ffe0ff */
[----:B------:R-:W-:-:S05]  /*0af0*/  LEA.HI.X R5, R12, c[0x0][0x1d4], R5, 0x1, P0 ;  /* 0x000075000c057a11 */ /* 0x000fca00000f0c05 */
[----:B------:R2:W-:Y:S02]  /*0b00*/  STG.E.128 [R4.64], RZ ;  /* 0x000000ff04007986 */ /* 0x0005e4000c101d08 */
.L_x_768:
[----:B------:R-:W-:Y:S05]  /*0b10*/  BSYNC B0 ;  /* 0x0000000000007941 */ /* 0x000fea0003800000 */
.L_x_767:
        /* <DEDUP_REMOVED lines=8> */
[CC--:B------:R-:W-:Y:S02]  /*0ba0*/  @!P5 IADD3 R4, P0, R5.reuse, R111.reuse, RZ ;  /* 0x0000006f0504d210 */ /* 0x0c0fe40007f1e0ff */
[----:B------:R-:W-:Y:S02]  /*0bb0*/  @!P4 IADD3 R3, P1, R0, R111, RZ ;  /* 0x0000006f0003c210 */ /* 0x000fe40007f3e0ff */
[----:B------:R-:W-:Y:S02]  /*0bc0*/  @!P5 LEA.HI.X.SX32 R9, R5, R8, 0x1, P0 ;  /* 0x000000080509d211 */ /* 0x000fe400000f0eff */
[----:B------:R-:W-:-:S02]  /*0bd0*/  @!P5 LEA R12, P2, R4, c[0x0][0x200], 0x2 ;  /* 0x00008000040cda11 */ /* 0x000fc400078410ff */
[----:B------:R-:W-:Y:S02]  /*0be0*/  @!P3 IADD3 R5, P0, R2, R111, RZ ;  /* 0x0000006f0205b210 */ /* 0x000fe40007f1e0ff */
[-C--:B------:R-:W-:Y:S02]  /*0bf0*/  @!P4 LEA.HI.X.SX32 R0, R0, R8.reuse, 0x1, P1 ;  /* 0x000000080000c211 */ /* 0x080fe400008f0eff */
[----:B------:R-:W-:Y:S02]  /*0c00*/  @!P4 LEA R10, P1, R3, c[0x0][0x200], 0x2 ;  /* 0x00008000030aca11 */ /* 0x000fe400078210ff */
[----:B------:R-:W-:Y:S01]  /*0c10*/  @!P5 LEA.HI.X R13, R4, c[0x0][0x204], R9, 0x2, P2 ;  /* 0x00008100040dda11 */ /* 0x000fe200010f1409 */
[----:B------:R-:W-:Y:S01]  /*0c20*/  @!P4 IMAD.MOV.U32 R9, RZ, RZ, 0x7f800000 ;  /* 0x7f800000ff09c424 */ /* 0x000fe200078e00ff */
        /* <DEDUP_REMOVED lines=18> */
.L_x_760:
[----:B-1----:R-:W-:Y:S02]  /*0d50*/  ISETP.NE.AND P1, PT, R230, -0x1, PT ;  /* 0xffffffffe600780c */ /* 0x002fe40003f25270 */
[----:B------:R-:W-:-:S11]  /*0d60*/  ISETP.NE.AND P0, PT, R9, -0x1, PT ;  /* 0xffffffff0900780c */ /* 0x000fd60003f05270 */
[----:B------:R-:W-:Y:S01]  /*0d70*/  @!P1 SHF.R.S32.HI R5, RZ, 0x1f, R0 ;  /* 0x0000001fff059819 */ /* 0x000fe20000011400 */
[----:B------:R-:W-:Y:S01]  /*0d80*/  @P1 IMAD.WIDE.U32 R10, R230, c[0x0][0x190], RZ ;  /* 0x00006400e60a1a25 */ /* 0x000fe200078e00ff */
[----:B------:R-:W-:-:S03]  /*0d90*/  @P0 IADD3 R6, R2, R9, RZ ;  /* 0x0000000902060210 */ /* 0x000fc60007ffe0ff */
[----:B------:R-:W-:Y:S01]  /*0da0*/  @!P1 IMAD R5, R5, c[0x0][0x178], RZ ;  /* 0x00005e0005059a24 */ /* 0x000fe200078e02ff */
[----:B------:R-:W-:Y:S01]  /*0db0*/  @P1 MOV R8, R10 ;  /* 0x0000000a00081202 */ /* 0x000fe20000000f00 */
[----:B------:R-:W-:Y:S02]  /*0dc0*/  @P1 IMAD R3, R230, c[0x0][0x194], R11 ;  /* 0x00006500e6031a24 */ /* 0x000fe400078e020b */
[----:B------:R-:W-:-:S04]  /*0dd0*/  @!P1 IMAD.WIDE.U32 R10, R0, c[0x0][0x178], RZ ;  /* 0x00005e00000a9a25 */ /* 0x000fc800078e00ff */
[----:B------:R-:W-:Y:S01]  /*0de0*/  @!P1 IMAD R4, R0, c[0x0][0x17c], R5 ;  /* 0x00005f0000049a24 */ /* 0x000fe200078e0205 */
[----:B------:R-:W-:Y:S01]  /*0df0*/  @!P1 MOV R8, R10 ;  /* 0x0000000a00089202 */ /* 0x000fe20000000f00 */
[----:B------:R-:W-:-:S03]  /*0e00*/  @P0 IMAD.WIDE.U32 R242, R6, c[0x0][0x198], RZ ;  /* 0x0000660006f20a25 */ /* 0x000fc600078e00ff */
        /* <DEDUP_REMOVED lines=13> */
.L_x_769:
[----:B------:R-:W-:Y:S01]  /*0ee0*/  IABS R7, c[0x0][0x1c8] ;  /* 0x0000720000077a13 */ /* 0x000fe20000000000 */
[----:B------:R-:W-:-:S03]  /*0ef0*/  IMAD.MOV.U32 R10, RZ, RZ, RZ ;  /* 0x000000ffff0a7224 */ /* 0x000fc600078e00ff */
[----:B------:R-:W1:Y:S08]  /*0f00*/  I2F.RP R12, R7 ;  /* 0x00000007000c7306 */ /* 0x000e700000209400 */
[----:B-1----:R-:W1:Y:S02]  /*0f10*/  MUFU.RCP R11, R12 ;  /* 0x0000000c000b7308 */ /* 0x002e640000001000 */
[----:B-1----:R-:W-:-:S06]  /*0f20*/  IADD3 R11, R11, 0xffffffe, RZ ;  /* 0x0ffffffe0b0b7810 */ /* 0x002fcc0007ffe0ff */
[----:B------:R-:W1:Y:S02]  /*0f30*/  F2I.FTZ.U32.TRUNC.NTZ R11, R11 ;  /* 0x0000000b000b7305 */ /* 0x000e64000021f000 */
[----:B-1----:R-:W-:-:S04]  /*0f40*/  IMAD.MOV R4, RZ, RZ, -R11 ;  /* 0x000000ffff047224 */ /* 0x002fc800078e0a0b */
[----:B------:R-:W-:Y:S01]  /*0f50*/  IMAD R5, R4, R7, RZ ;  /* 0x0000000704057224 */ /* 0x000fe200078e02ff */
[----:B------:R-:W-:-:S03]  /*0f60*/  IABS R4, R16 ;  /* 0x0000001000047213 */ /* 0x000fc60000000000 */
[----:B------:R-:W-:-:S04]  /*0f70*/  IMAD.HI.U32 R10, R11, R5, R10 ;  /* 0x000000050b0a7227 */ /* 0x000fc800078e000a */
[----:B------:R-:W-:-:S04]  /*0f80*/  IMAD.MOV.U32 R5, RZ, RZ, R4 ;  /* 0x000000ffff057224 */ /* 0x000fc800078e0004 */
[----:B------:R-:W-:-:S05]  /*0f90*/  IMAD.HI.U32 R56, R10, R5, RZ ;  /* 0x000000050a387227 */ /* 0x000fca00078e00ff */
[----:B------:R-:W-:-:S05]  /*0fa0*/  IADD3 R4, -R56, RZ, RZ ;  /* 0x000000ff38047210 */ /* 0x000fca0007ffe1ff */
[----:B------:R-:W-:Y:S02]  /*0fb0*/  IMAD R4, R7, R4, R5 ;  /* 0x0000000407047224 */ /* 0x000fe400078e0205 */
[----:B------:R-:W-:-:S03]  /*0fc0*/  @P0 IMAD.IADD R5, R2, 0x1, R9 ;  /* 0x0000000102050824 */ /* 0x000fc600078e0209 */
[----:B------:R-:W-:Y:S01]  /*0fd0*/  ISETP.GT.U32.AND P2, PT, R7, R4, PT ;  /* 0x000000040700720c */ /* 0x000fe20003f44070 */
[----:B------:R-:W-:-:S04]  /*0fe0*/  @P0 IMAD.WIDE.U32 R14, R5, c[0x0][0x1a0], RZ ;  /* 0x00006800050e0a25 */ /* 0x000fc800078e00ff */
[----:B------:R-:W-:-:S08]  /*0ff0*/  @P0 IMAD R5, R5, c[0x0][0x1a4], R15 ;  /* 0x0000690005050a24 */ /* 0x000fd000078e020f */
[----:B------:R-:W-:Y:S01]  /*1000*/  @!P2 IMAD.IADD R4, R4, 0x1, -R7 ;  /* 0x000000010404a824 */ /* 0x000fe200078e0a07 */
[----:B------:R-:W-:Y:S02]  /*1010*/  @!P2 IADD3 R56, R56, 0x1, RZ ;  /* 0x000000013838a810 */ /* 0x000fe40007ffe0ff */
[----:B------:R-:W-:Y:S02]  /*1020*/  ISETP.NE.AND P2, PT, RZ, c[0x0][0x1c8], PT ;  /* 0x00007200ff007a0c */ /* 0x000fe40003f45270 */
[----:B------:R-:W-:Y:S02]  /*1030*/  ISETP.GE.U32.AND P3, PT, R4, R7, PT ;  /* 0x000000070400720c */ /* 0x000fe40003f66070 */
[----:B------:R-:W-:Y:S02]  /*1040*/  LOP3.LUT R4, R16, c[0x0][0x1c8], RZ, 0x3c, !PT ;  /* 0x0000720010047a12 */ /* 0x000fe400078e3cff */
[----:B------:R-:W-:Y:S02]  /*1050*/  SHF.R.S32.HI R7, RZ, 0x1f, R16 ;  /* 0x0000001fff077819 */ /* 0x000fe40000011410 */
        /* <DEDUP_REMOVED lines=15> */
.L_x_770:
[----:B------:R-:W-:Y:S01]  /*1150*/  SHF.R.S32.HI R12, RZ, 0x1f, R73 ;  /* 0x0000001fff0c7819 */ /* 0x000fe20000011449 */
[----:B------:R-:W-:Y:S01]  /*1160*/  IMAD R7, R7, c[0x0][0x1a8], RZ ;  /* 0x00006a0007077a24 */ /* 0x000fe200078e02ff */
[----:B------:R-:W-:Y:S01]  /*1170*/  IADD3 R68, R38, -0x1, RZ ;  /* 0xffffffff26447810 */ /* 0x000fe20007ffe0ff */
[----:B------:R-:W-:Y:S01]  /*1180*/  IMAD.IADD R226, R96, 0x1, -R111 ;  /* 0x0000000160e27824 */ /* 0x000fe200078e0a6f */
[-C--:B------:R-:W-:Y:S01]  /*1190*/  LEA.HI R13, R12, R73.reuse, RZ, 0x2 ;  /* 0x000000490c0d7211 */ /* 0x080fe200078f10ff */
[----:B------:R-:W-:Y:S01]  /*11a0*/  IMAD R30, R16, c[0x0][0x1ac], R7 ;  /* 0x00006b00101e7a24 */ /* 0x000fe200078e0207 */
[CC--:B------:R-:W-:Y:S01]  /*11b0*/  LEA.HI R2, R12.reuse, R73.reuse, RZ, 0x3 ;  /* 0x000000490c027211 */ /* 0x0c0fe200078f18ff */
[----:B------:R-:W-:Y:S01]  /*11c0*/  IMAD.MOV.U32 R37, RZ, RZ, c[0x0][0x198] ;  /* 0x00006600ff257624 */ /* 0x000fe200078e00ff */
[----:B------:R-:W-:Y:S01]  /*11d0*/  LOP3.LUT R250, R13, 0xfffffffc, RZ, 0xc0, !PT ;  /* 0xfffffffc0dfa7812 */ /* 0x000fe200078ec0ff */
[----:B------:R-:W-:Y:S01]  /*11e0*/  IMAD.MOV.U32 R228, RZ, RZ, 0x7 ;  /* 0x00000007ffe47424 */ /* 0x000fe200078e00ff */
[----:B------:R-:W-:Y:S01]  /*11f0*/  SHF.R.S32.HI R22, RZ, 0x2, R13 ;  /* 0x00000002ff167819 */ /* 0x000fe2000001140d */
[----:B------:R-:W-:Y:S01]  /*1200*/  IMAD.SHL.U32 R65, R37, 0x80, RZ ;  /* 0x0000008025417824 */ /* 0x000fe200078e00ff */
[----:B------:R-:W-:Y:S01]  /*1210*/  LEA.HI R102, R12, R73, RZ, 0x5 ;  /* 0x000000490c667211 */ /* 0x000fe200078f28ff */
[----:B------:R-:W-:Y:S01]  /*1220*/  IMAD.IADD R250, R73, 0x1, -R250 ;  /* 0x0000000149fa7824 */ /* 0x000fe200078e0afa */
[C---:B------:R-:W-:Y:S01]  /*1230*/  IADD3 R11, R22.reuse, 0x20, RZ ;  /* 0x00000020160b7810 */ /* 0x040fe20007ffe0ff */
[----:B------:R-:W-:Y:S01]  /*1240*/  IMAD.MOV.U32 R36, RZ, RZ, c[0x0][0x19c] ;  /* 0x00006700ff247624 */ /* 0x000fe200078e00ff */
[----:B------:R-:W-:Y:S01]  /*1250*/  IADD3 R7, R22, 0x40, RZ ;  /* 0x0000004016077810 */ /* 0x000fe20007ffe0ff */
[----:B------:R-:W-:Y:S01]  /*1260*/  IMAD.SHL.U32 R250, R250, 0x8, RZ ;  /* 0x00000008fafa7824 */ /* 0x000fe200078e00ff */
[-C--:B------:R-:W-:Y:S01]  /*1270*/  ISETP.GE.AND P3, PT, R11, R226.reuse, PT ;  /* 0x000000e20b00720c */ /* 0x080fe20003f66270 */
[----:B------:R-:W-:Y:S01]  /*1280*/  IMAD.SHL.U32 R245, R73, 0x2, RZ ;  /* 0x0000000249f57824 */ /* 0x000fe200078e00ff */
[----:B------:R-:W-:Y:S01]  /*1290*/  ISETP.GE.AND P1, PT, R7, R226, PT ;  /* 0x000000e20700720c */ /* 0x000fe20003f26270 */
[----:B------:R-:W-:Y:S01]  /*12a0*/  IMAD.MOV.U32 R147, RZ, RZ, R68 ;  /* 0x000000ffff937224 */ /* 0x000fe200078e0044 */
[----:B------:R-:W-:-:S02]  /*12b0*/  IADD3 R8, P0, R250, R8, RZ ;  /* 0x00000008fa087210 */ /* 0x000fc40007f1e0ff */
[----:B------:R-:W-:Y:S02]  /*12c0*/  SHF.R.S32.HI R251, RZ, 0x1f, R250 ;  /* 0x0000001ffffb7819 */ /* 0x000fe400000114fa */
[----:B------:R-:W-:Y:S01]  /*12d0*/  LEA.HI R13, R13, R22, RZ, 0x1 ;  /* 0x000000160d0d7211 */ /* 0x000fe200078f08ff */
[----:B------:R-:W-:Y:S01]  /*12e0*/  STL [R1+0x10], R147 ;  /* 0x0000109301007387 */ /* 0x000fe20000100800 */
[----:B------:R-:W-:Y:S01]  /*12f0*/  IADD3 R225, R22, 0x60, RZ ;  /* 0x0000006016e17810 */ /* 0x000fe20007ffe0ff */
[----:B------:R-:W-:Y:S01]  /*1300*/  IMAD.X R9, R251, 0x1, R3, P0 ;  /* 0x00000001fb097824 */ /* 0x000fe200000e0603 */
[----:B------:R-:W-:Y:S02]  /*1310*/  SHF.R.S32.HI R23, RZ, 0x1f, R22 ;  /* 0x0000001fff177819 */ /* 0x000fe40000011416 */
[----:B------:R-:W-:Y:S01]  /*1320*/  LOP3.LUT R13, R13, 0x7fffffe, RZ, 0xc0, !PT ;  /* 0x07fffffe0d0d7812 */ /* 0x000fe200078ec0ff */
[----:B------:R-:W-:Y:S01]  /*1330*/  IMAD.WIDE.U32 R16, R16, c[0x0][0x1a8], R8 ;  /* 0x00006a0010107a25 */ /* 0x000fe200078e0008 */
[----:B------:R-:W-:-:S02]  /*1340*/  SHF.R.S32.HI R9, RZ, 0x3, R2 ;  /* 0x00000003ff097819 */ /* 0x000fc40000011402 */
[-C--:B------:R-:W-:Y:S01]  /*1350*/  ISETP.GE.AND P2, PT, R225, R226.reuse, PT ;  /* 0x000000e2e100720c */ /* 0x080fe20003f46270 */
[----:B------:R-:W-:Y:S01]  /*1360*/  IMAD.WIDE R232, R233, 0x80, R22 ;  /* 0x00000080e9e87825 */ /* 0x000fe200078e0216 */
[----:B------:R-:W-:Y:S02]  /*1370*/  SHF.R.S32.HI R105, RZ, 0x5, R102 ;  /* 0x00000005ff697819 */ /* 0x000fe40000011466 */
[----:B------:R-:W-:Y:S01]  /*1380*/  ISETP.GE.AND P0, PT, R22, R226, PT ;  /* 0x000000e21600720c */ /* 0x000fe20003f06270 */
[----:B------:R-:W-:Y:S01]  /*1390*/  IMAD.SHL.U32 R15, R9, 0x40, RZ ;  /* 0x00000040090f7824 */ /* 0x000fe200078e00ff */
[----:B------:R-:W-:Y:S01]  /*13a0*/  @!P3 IADD3 R28, P4, R232, 0x20, RZ ;  /* 0x00000020e81cb810 */ /* 0x000fe20007f9e0ff */
[----:B------:R-:W-:Y:S01]  /*13b0*/  IMAD.IADD R4, R22, 0x1, -R13 ;  /* 0x0000000116047824 */ /* 0x000fe200078e0a0d */
[----:B------:R-:W-:Y:S01]  /*13c0*/  @!P1 IADD3 R24, P5, R232, 0x40, RZ ;  /* 0x00000040e8189810 */ /* 0x000fe20007fbe0ff */
[----:B------:R-:W-:Y:S01]  /*13d0*/  IMAD.IADD R31, R17, 0x1, R30 ;  /* 0x00000001111f7824 */ /* 0x000fe200078e021e */
[----:B------:R-:W-:Y:S01]  /*13e0*/  LOP3.LUT R15, R15, 0xc0, RZ, 0xc0, !PT ;  /* 0x000000c00f0f7812 */ /* 0x000fe200078ec0ff */
[----:B------:R-:W-:Y:S01]  /*13f0*/  IMAD R231, R105, 0x8, R4 ;  /* 0x0000000869e77824 */ /* 0x000fe200078e0204 */
[----:B------:R-:W-:Y:S01]  /*1400*/  SHF.R.S32.HI R59, RZ, 0x1f, R56 ;  /* 0x0000001fff3b7819 */ /* 0x000fe20000011438 */
[--C-:B------:R-:W-:Y:S01]  /*1410*/  @!P3 IMAD.X R21, RZ, RZ, R233.reuse, P4 ;  /* 0x000000ffff15b224 */ /* 0x100fe200020e06e9 */
[----:B------:R-:W-:Y:S01]  /*1420*/  LOP3.LUT R3, R15, 0x18, R250, 0xf8, !PT ;  /* 0x000000180f037812 */ /* 0x000fe200078ef8fa */
[----:B------:R-:W-:Y:S01]  /*1430*/  @!P1 IMAD.X R13, RZ, RZ, R233, P5 ;  /* 0x000000ffff0d9224 */ /* 0x000fe200028e06e9 */
[----:B------:R-:W-:Y:S01]  /*1440*/  SHF.R.U32.HI R0, RZ, 0x3, R15 ;  /* 0x00000003ff007819 */ /* 0x000fe2000001160f */
[--C-:B------:R-:W-:Y:S01]  /*1450*/  @!P0 IMAD.MOV.U32 R30, RZ, RZ, R16.reuse ;  /* 0x000000ffff1e8224 */ /* 0x100fe200078e0010 */
[----:B------:R-:W-:Y:S01]  /*1460*/  SHF.L.U64.HI R39, R37, R228, c[0x0][0x19c] ;  /* 0x0000670025277619 */ /* 0x000fe200000102e4 */
[----:B------:R-:W-:Y:S01]  /*1470*/  @!P0 IMAD R15, R233, c[0x0][0x190], RZ ;  /* 0x00006400e90f8a24 */ /* 0x000fe200078e02ff */
[----:B------:R-:W-:Y:S01]  /*1480*/  LOP3.LUT R0, R3, R0, RZ, 0x3c, !PT ;  /* 0x0000000003007212 */ /* 0x000fe200078e3cff */
[----:B------:R-:W-:Y:S01]  /*1490*/  @!P1 IMAD R13, R13, c[0x0][0x190], RZ ;  /* 0x000064000d0d9a24 */ /* 0x000fe200078e02ff */
[----:B------:R-:W-:Y:S01]  /*14a0*/  LOP3.LUT R2, R2, 0xfffffff8, RZ, 0xc0, !PT ;  /* 0xfffffff802027812 */ /* 0x000fe200078ec0ff */
[----:B------:R-:W-:Y:S01]  /*14b0*/  @!P1 IMAD.MOV.U32 R18, RZ, RZ, R16 ;  /* 0x000000ffff129224 */ /* 0x000fe200078e0010 */
[----:B------:R-:W-:Y:S01]  /*14c0*/  LEA.HI R12, R12, R73, RZ, 0x4 ;  /* 0x000000490c0c7211 */ /* 0x000fe200078f20ff */
[----:B------:R-:W-:Y:S01]  /*14d0*/  IMAD.U32 R231, R231, 0x20, R0 ;  /* 0x00000020e7e77824 */ /* 0x000fe200078e0000 */
[----:B------:R-:W-:Y:S01]  /*14e0*/  @!P2 IADD3 R0, P4, R232, 0x60, RZ ;  /* 0x00000060e800a810 */ /* 0x000fe20007f9e0ff */
[--C-:B------:R-:W-:Y:S01]  /*14f0*/  @!P1 IMAD.MOV.U32 R19, RZ, RZ, R31.reuse ;  /* 0x000000ffff139224 */ /* 0x100fe200078e001f */
[----:B------:R-:W-:Y:S01]  /*1500*/  LOP3.LUT R102, R102, 0xffffffe0, RZ, 0xc0, !PT ;  /* 0xffffffe066667812 */ /* 0x000fe200078ec0ff */
[----:B------:R-:W-:Y:S01]  /*1510*/  @!P3 IMAD.MOV.U32 R27, RZ, RZ, R31 ;  /* 0x000000ffff1bb224 */ /* 0x000fe200078e001f */
[----:B------:R-:W-:Y:S01]  /*1520*/  IADD3 R235, R83, -c[0x0][0x2e4], -R96 ;  /* 0x8000b90053eb7a10 */ /* 0x000fe20007ffe860 */
[----:B------:R-:W-:Y:S01]  /*1530*/  @!P2 IMAD.X R3, RZ, RZ, R233, P4 ;  /* 0x000000ffff03a224 */ /* 0x000fe200020e06e9 */
[----:B------:R-:W-:Y:S01]  /*1540*/  LOP3.LUT R245, R245, 0x6, RZ, 0xc0, !PT ;  /* 0x00000006f5f57812 */ /* 0x000fe200078ec0ff */
[----:B------:R-:W-:-:S02]  /*1550*/  @!P2 IMAD.MOV.U32 R17, RZ, RZ, R31 ;  /* 0x000000ffff11a224 */ /* 0x000fc400078e001f */
[----:B------:R-:W-:Y:S02]  /*1560*/  @!P3 IMAD R21, R21, c[0x0][0x190], RZ ;  /* 0x000064001515ba24 */ /* 0x000fe400078e02ff */
[----:B------:R-:W-:Y:S02]  /*1570*/  @!P3 IMAD.MOV.U32 R26, RZ, RZ, R16 ;  /* 0x000000ffff1ab224 */ /* 0x000fe400078e0010 */
[C---:B------:R-:W-:Y:S02]  /*1580*/  @!P0 IMAD R4, R232.reuse, c[0x0][0x194], R15 ;  /* 0x00006500e8048a24 */ /* 0x040fe400078e020f */
[----:B------:R-:W-:-:S04]  /*1590*/  @!P0 IMAD.WIDE.U32 R30, R232, c[0x0][0x190], R30 ;  /* 0x00006400e81e8a25 */ /* 0x000fc800078e001e */
[C---:B------:R-:W-:Y:S02]  /*15a0*/  @!P1 IMAD R10, R24.reuse, c[0x0][0x194], R13 ;  /* 0x00006500180a9a24 */ /* 0x040fe400078e020d */
[----:B------:R-:W-:-:S04]  /*15b0*/  @!P1 IMAD.WIDE.U32 R24, R24, c[0x0][0x190], R18 ;  /* 0x0000640018189a25 */ /* 0x000fc800078e0012 */
[----:B------:R-:W-:Y:S01]  /*15c0*/  @!P2 IMAD R3, R3, c[0x0][0x190], RZ ;  /* 0x000064000303aa24 */ /* 0x000fe200078e02ff */
[----:B------:R-:W-:Y:S01]  /*15d0*/  @!P1 LEA R18, P4, R24, c[0x0][0x160], 0x1 ;  /* 0x0000580018129a11 */ /* 0x000fe200078808ff */
[C---:B------:R-:W-:Y:S02]  /*15e0*/  @!P3 IMAD R8, R28.reuse, c[0x0][0x194], R21 ;  /* 0x000065001c08ba24 */ /* 0x040fe400078e0215 */
[----:B------:R-:W-:Y:S01]  /*15f0*/  @!P3 IMAD.WIDE.U32 R28, R28, c[0x0][0x190], R26 ;  /* 0x000064001c1cba25 */ /* 0x000fe200078e001a */
[----:B------:R-:W-:-:S03]  /*1600*/  @!P0 LEA R26, P6, R30, c[0x0][0x160], 0x1 ;  /* 0x000058001e1a8a11 */ /* 0x000fc600078c08ff */
[----:B------:R-:W-:Y:S01]  /*1610*/  @!P0 IMAD.IADD R4, R31, 0x1, R4 ;  /* 0x000000011f048824 */ /* 0x000fe200078e0204 */
[----:B------:R-:W-:Y:S01]  /*1620*/  @!P3 LEA R20, P5, R28, c[0x0][0x160], 0x1 ;  /* 0x000058001c14ba11 */ /* 0x000fe200078a08ff */
[----:B------:R-:W-:Y:S02]  /*1630*/  @!P1 IMAD.IADD R10, R25, 0x1, R10 ;  /* 0x00000001190a9824 */ /* 0x000fe400078e020a */
[----:B------:R-:W-:Y:S01]  /*1640*/  @!P2 IMAD R3, R0, c[0x0][0x194], R3 ;  /* 0x000065000003aa24 */ /* 0x000fe200078e0203 */
[----:B------:R-:W-:Y:S01]  /*1650*/  @!P0 LEA.HI.X R27, R30, c[0x0][0x164], R4, 0x1, P6 ;  /* 0x000059001e1b8a11 */ /* 0x000fe200030f0c04 */
[----:B------:R-:W-:Y:S01]  /*1660*/  @!P2 IMAD.WIDE.U32 R32, R0, c[0x0][0x190], R16 ;  /* 0x000064000020aa25 */ /* 0x000fe200078e0010 */
[----:B------:R-:W-:-:S03]  /*1670*/  @!P1 LEA.HI.X R19, R24, c[0x0][0x164], R10, 0x1, P4 ;  /* 0x0000590018139a11 */ /* 0x000fc600020f0c0a */
[----:B------:R-:W-:Y:S01]  /*1680*/  @!P2 IMAD.IADD R4, R33, 0x1, R3 ;  /* 0x000000012104a824 */ /* 0x000fe200078e0203 */
[----:B------:R-:W-:Y:S01]  /*1690*/  @!P2 LEA R16, P4, R32, c[0x0][0x160], 0x1 ;  /* 0x000058002010aa11 */ /* 0x000fe200078808ff */
[----:B------:R-:W-:Y:S02]  /*16a0*/  IMAD R3, R23, c[0x0][0x198], RZ ;  /* 0x0000660017037a24 */ /* 0x000fe400078e02ff */
[----:B------:R-:W-:Y:S01]  /*16b0*/  IMAD.WIDE.U32 R24, R22, c[0x0][0x198], R250 ;  /* 0x0000660016187a25 */ /* 0x000fe200078e00fa */
[----:B------:R-:W-:-:S03]  /*16c0*/  @!P2 LEA.HI.X R17, R32, c[0x0][0x164], R4, 0x1, P4 ;  /* 0x000059002011aa11 */ /* 0x000fc600020f0c04 */
[----:B------:R-:W-:Y:S01]  /*16d0*/  IMAD R3, R22, c[0x0][0x19c], R3 ;  /* 0x0000670016037a24 */ /* 0x000fe200078e0203 */
[----:B------:R-:W-:Y:S01]  /*16e0*/  IADD3 R242, P6, R242, R24, RZ ;  /* 0x00000018f2f27210 */ /* 0x000fe20007fde0ff */
[----:B------:R-:W-:Y:S02]  /*16f0*/  @!P3 IMAD.IADD R8, R29, 0x1, R8 ;  /* 0x000000011d08b824 */ /* 0x000fe400078e0208 */
[----:B------:R-:W-:Y:S01]  /*1700*/  IMAD R0, R68, -0x80, R83 ;  /* 0xffffff8044007824 */ /* 0x000fe200078e0253 */
[----:B------:R-:W-:Y:S01]  /*1710*/  IADD3.X R243, R6, R25, R3, P6, !PT ;  /* 0x0000001906f37210 */ /* 0x000fe200037fe403 */
[----:B------:R-:W-:Y:S01]  /*1720*/  IMAD R4, R23, c[0x0][0x1a0], RZ ;  /* 0x0000680017047a24 */ /* 0x000fe200078e02ff */
[----:B------:R-:W-:Y:S01]  /*1730*/  @!P3 LEA.HI.X R21, R28, c[0x0][0x164], R8, 0x1, P5 ;  /* 0x000059001c15ba11 */ /* 0x000fe200028f0c08 */
[----:B------:R-:W-:Y:S01]  /*1740*/  IMAD R247, R59, c[0x0][0x1b0], RZ ;  /* 0x00006c003bf77a24 */ /* 0x000fe200078e02ff */
[CC--:B------:R-:W-:Y:S01]  /*1750*/  ISETP.GE.AND P5, PT, R22.reuse, R0.reuse, PT ;  /* 0x000000001600720c */ /* 0x0c0fe20003fa6270 */
[C---:B------:R-:W-:Y:S01]  /*1760*/  IMAD R4, R22.reuse, c[0x0][0x1a4], R4 ;  /* 0x0000690016047a24 */ /* 0x040fe200078e0204 */
[C---:B------:R-:W-:Y:S01]  /*1770*/  ISETP.GE.AND P4, PT, R22.reuse, R0, PT ;  /* 0x000000001600720c */ /* 0x040fe20003f86270 */
[----:B------:R-:W-:Y:S01]  /*1780*/  IMAD.SHL.U32 R231, R231, 0x2, RZ ;  /* 0x00000002e7e77824 */ /* 0x000fe200078e00ff */
[----:B------:R-:W-:Y:S01]  /*1790*/  SHF.R.S32.HI R6, RZ, 0x1f, R68 ;  /* 0x0000001fff067819 */ /* 0x000fe20000011444 */
[----:B------:R-:W-:-:S03]  /*17a0*/  IMAD.WIDE.U32 R22, R22, c[0x0][0x1a0], R250 ;  /* 0x0000680016167a25 */ /* 0x000fc600078e00fa */
[----:B------:R-:W-:Y:S01]  /*17b0*/  @!PT LDS RZ, [RZ] ;  /* 0x00000000fffff984 */ /* 0x000fe20000000800 */
[----:B------:R-:W-:Y:S01]  /*17c0*/  @!PT LDS RZ, [RZ] ;  /* 0x00000000fffff984 */ /* 0x000fe20000000800 */
[----:B------:R-:W-:Y:S01]  /*17d0*/  @!PT LDS RZ, [RZ] ;  /* 0x00000000fffff984 */ /* 0x000fe20000000800 */
[----:B------:R1:W-:Y:S01]  /*17e0*/  @!P0 LDGSTS.E.BYPASS.LTC128B.128 [R231], [R26.64] ;  /* 0x000000001ae78fae */ /* 0x0003e2000b901d48 */
[----:B------:R-:W-:Y:S01]  /*17f0*/  IMAD R247, R56, c[0x0][0x1b4], R247 ;  /* 0x00006d0038f77a24 */ /* 0x000fe200078e02f7 */
[----:B------:R-:W-:Y:S01]  /*1800*/  IADD3 R14, P6, R14, R22, RZ ;  /* 0x000000160e0e7210 */ /* 0x000fe20007fde0ff */
[----:B------:R-:W-:Y:S01]  /*1810*/  IMAD.WIDE.U32 R242, R56, c[0x0][0x1b0], R242 ;  /* 0x00006c0038f27a25 */ /* 0x000fe200078e00f2 */
[-C--:B------:R-:W-:Y:S01]  /*1820*/  ISETP.GE.AND P0, PT, R11, R0.reuse, PT ;  /* 0x000000000b00720c */ /* 0x080fe20003f06270 */
[----:B------:R2:W-:Y:S01]  /*1830*/  @!P3 LDGSTS.E.BYPASS.LTC128B.128 [R231+0x800], [R20.64] ;  /* 0x0080000014e7bfae */ /* 0x0005e2000b901d48 */
[----:B------:R-:W-:Y:S01]  /*1840*/  IADD3.X R15, R5, R23, R4, P6, !PT ;  /* 0x00000017050f7210 */ /* 0x000fe200037fe404 */
[----:B------:R-:W-:Y:S01]  /*1850*/  IMAD.MOV.U32 R25, RZ, RZ, c[0x0][0x1a0] ;  /* 0x00006800ff197624 */ /* 0x000fe200078e00ff */
[----:B------:R-:W-:Y:S01]  /*1860*/  ISETP.GE.AND P3, PT, R11, R0, PT ;  /* 0x000000000b00720c */ /* 0x000fe20003f66270 */
[----:B------:R-:W-:Y:S01]  /*1870*/  IMAD R13, R39, R68, RZ ;  /* 0x00000044270d7224 */ /* 0x000fe200078e02ff */
[----:B------:R3:W-:Y:S01]  /*1880*/  @!P1 LDGSTS.E.BYPASS.LTC128B.128 [R231+0x1000], [R18.64] ;  /* 0x0100000012e79fae */ /* 0x0007e2000b901d48 */
[----:B------:R-:W-:Y:S01]  /*1890*/  IMAD.IADD R247, R243, 0x1, R247 ;  /* 0x00000001f3f77824 */ /* 0x000fe200078e02f7 */
[----:B------:R-:W-:Y:S01]  /*18a0*/  SHF.L.U64.HI R228, R25, R228, c[0x0][0x1a4] ;  /* 0x0000690019e47619 */ /* 0x000fe200000102e4 */
[----:B------:R-:W-:Y:S01]  /*18b0*/  IMAD.MOV.U32 R246, RZ, RZ, R242 ;  /* 0x000000fffff67224 */ /* 0x000fe200078e00f2 */
[----:B------:R4:W-:Y:S01]  /*18c0*/  @!P2 LDGSTS.E.BYPASS.LTC128B.128 [R231+0x1800], [R16.64] ;  /* 0x0180000010e7afae */ /* 0x0009e2000b901d48 */
[-C--:B------:R-:W-:Y:S01]  /*18d0*/  IMAD R13, R6, R65.reuse, R13 ;  /* 0x00000041060d7224 */ /* 0x080fe200078e020d */
[----:B------:R-:W-:Y:S01]  /*18e0*/  ISETP.GE.AND P2, PT, R7, R0, PT ;  /* 0x000000000700720c */ /* 0x000fe20003f46270 */
[----:B------:R-:W-:-:S04]  /*18f0*/  IMAD.WIDE.U32 R4, R68, R65, R246 ;  /* 0x0000004144047225 */ /* 0x000fc800078e00f6 */
[----:B------:R-:W-:Y:S02]  /*1900*/  IMAD.SHL.U32 R229, R25, 0x80, RZ ;  /* 0x0000008019e57824 */ /* 0x000fe400078e00ff */
[----:B------:R-:W-:Y:S02]  /*1910*/  IMAD R3, R228, R68, RZ ;  /* 0x00000044e4037224 */ /* 0x000fe400078e02ff */
[----:B------:R-:W-:Y:S01]  /*1920*/  IMAD.IADD R5, R5, 0x1, R13 ;  /* 0x0000000105057824 */ /* 0x000fe200078e020d */
[----:B-1----:R-:W-:Y:S01]  /*1930*/  @!P5 LEA R26, P6, R4, c[0x0][0x168], 0x1 ;  /* 0x00005a00041ada11 */ /* 0x002fe200078c08ff */
[----:B------:R-:W-:Y:S01]  /*1940*/  IMAD R3, R6, R229, R3 ;  /* 0x000000e506037224 */ /* 0x000fe200078e0203 */
[----:B------:R-:W-:Y:S01]  /*1950*/  @!P0 LEA R6, P1, R37, R4, 0x5 ;  /* 0x0000000425068211 */ /* 0x000fe200078228ff */
[----:B------:R-:W-:Y:S01]  /*1960*/  IMAD.IADD R2, R73, 0x1, -R2 ;  /* 0x0000000149027824 */ /* 0x000fe200078e0a02 */
[----:B------:R-:W-:Y:S01]  /*1970*/  @!P5 LEA.HI.X R27, R4, c[0x0][0x16c], R5, 0x1, P6 ;  /* 0x00005b00041bda11 */ /* 0x000fe200030f0c05 */
[----:B------:R-:W-:Y:S01]  /*1980*/  IMAD R59, R59, c[0x0][0x1b8], RZ ;  /* 0x00006e003b3b7a24 */ /* 0x000fe200078e02ff */
[-C--:B------:R-:W-:Y:S01]  /*1990*/  ISETP.GE.AND P6, PT, R7, R0.reuse, PT ;  /* 0x000000000700720c */ /* 0x080fe20003fc6270 */
[----:B------:R-:W-:Y:S01]  /*19a0*/  IMAD.SHL.U32 R7, R36, 0x40, RZ ;  /* 0x0000004024077824 */ /* 0x000fe200078e00ff */
[----:B------:R-:W-:Y:S01]  /*19b0*/  @!P0 LEA.HI.X R11, R37, R5, R36, 0x5, P1 ;  /* 0x00000005250b8211 */ /* 0x000fe200008f2c24 */
[----:B------:R1:W-:Y:S01]  /*19c0*/  @!P5 LDGSTS.E.BYPASS.LTC128B.128 [R231+0x2000], [R26.64] ;  /* 0x020000001ae7dfae */ /* 0x0003e2000b901d48 */
[----:B------:R-:W-:Y:S01]  /*19d0*/  @!P0 LEA R22, P1, R6, c[0x0][0x168], 0x1 ;  /* 0x00005a0006168a11 */ /* 0x000fe200078208ff */
[C---:B------:R-:W-:Y:S01]  /*19e0*/  IMAD R59, R56.reuse, c[0x0][0x1bc], R59 ;  /* 0x00006f00383b7a24 */ /* 0x040fe200078e023b */
[----:B------:R-:W-:Y:S01]  /*19f0*/  ISETP.GE.AND P5, PT, R225, R0, PT ;  /* 0x00000000e100720c */ /* 0x000fe20003fa6270 */
[----:B------:R-:W-:Y:S01]  /*1a00*/  IMAD.WIDE.U32 R56, R56, c[0x0][0x1b8], R14 ;  /* 0x00006e0038387a25 */ /* 0x000fe200078e000e */
[----:B------:R-:W-:-:S02]  /*1a10*/  @!P0 LEA.HI.X R23, R6, c[0x0][0x16c], R11, 0x1, P1 ;  /* 0x00005b0006178a11 */ /* 0x000fc400008f0c0b */
[----:B------:R-:W-:Y:S01]  /*1a20*/  LEA.HI R223, R2, R2, RZ, 0x1 ;  /* 0x0000000202df7211 */ /* 0x000fe200078f08ff */
[----:B----4-:R-:W-:Y:S01]  /*1a30*/  IMAD.WIDE.U32 R16, R37, 0x40, RZ ;  /* 0x0000004025107825 */ /* 0x010fe200078e00ff */
[----:B------:R-:W-:Y:S01]  /*1a40*/  ISETP.GE.AND P1, PT, R225, R0, PT ;  /* 0x00000000e100720c */ /* 0x000fe20003f26270 */
[----:B------:R2:W-:Y:S01]  /*1a50*/  @!P0 LDGSTS.E.BYPASS.LTC128B.128 [R231+0x2800], [R22.64] ;  /* 0x0280000016e78fae */ /* 0x0005e2000b901d48 */
[----:B------:R-:W-:Y:S01]  /*1a60*/  SHF.R.S32.HI R0, RZ, 0x1, R223 ;  /* 0x00000001ff007819 */ /* 0x000fe200000114df */
[----:B------:R-:W-:Y:S01]  /*1a70*/  IMAD.IADD R59, R57, 0x1, R59 ;  /* 0x00000001393b7824 */ /* 0x000fe200078e023b */
[----:B------:R-:W-:Y:S01]  /*1a80*/  LOP3.LUT R223, R223, 0x7fffffe, RZ, 0xc0, !PT ;  /* 0x07fffffedfdf7812 */ /* 0x000fe200078ec0ff */
[----:B------:R-:W-:Y:S01]  /*1a90*/  IMAD.MOV.U32 R58, RZ, RZ, R56 ;  /* 0x000000ffff3a7224 */ /* 0x000fe200078e0038 */
[----:B------:R-:W-:Y:S01]  /*1aa0*/  @!P6 IADD3 R10, P0, R4, R16, RZ ;  /* 0x00000010040ae210 */ /* 0x000fe20007f1e0ff */
[----:B------:R-:W-:Y:S01]  /*1ab0*/  IMAD.SHL.U32 R8, R0, 0x40, RZ ;  /* 0x0000004000087824 */ /* 0x000fe200078e00ff */
[----:B------:R-:W-:Y:S01]  /*1ac0*/  SHF.R.S32.HI R11, RZ, 0x4, R12 ;  /* 0x00000004ff0b7819 */ /* 0x000fe2000001140c */
[----:B------:R-:W-:Y:S01]  /*1ad0*/  IMAD.IADD R223, R2, 0x1, -R223 ;  /* 0x0000000102df7824 */ /* 0x000fe200078e0adf */
[----:B------:R-:W-:Y:S01]  /*1ae0*/  @!P6 IADD3.X R7, R5, R17, R7, P0, !PT ;  /* 0x000000110507e210 */ /* 0x000fe200007fe407 */
[----:B------:R-:W-:Y:S01]  /*1af0*/  @!P5 IMAD R2, R36, 0x60, RZ ;  /* 0x000000602402d824 */ /* 0x000fe200078e02ff */
[----:B---3--:R-:W-:Y:S01]  /*1b00*/  @!P6 LEA R18, P0, R10, c[0x0][0x168], 0x1 ;  /* 0x00005a000a12ea11 */ /* 0x008fe200078008ff */
[----:B------:R-:W-:Y:S01]  /*1b10*/  @!P5 IMAD.WIDE.U32 R4, R37, 0x60, R4 ;  /* 0x000000602504d825 */ /* 0x000fe200078e0004 */
[----:B------:R-:W-:-:S02]  /*1b20*/  LEA.HI R6, R12, R11, RZ, 0x1 ;  /* 0x0000000b0c067211 */ /* 0x000fc400078f08ff */
[----:B------:R-:W-:Y:S01]  /*1b30*/  @!P6 LEA.HI.X R19, R10, c[0x0][0x16c], R7, 0x1, P0 ;  /* 0x00005b000a13ea11 */ /* 0x000fe200000f0c07 */
[----:B------:R-:W-:Y:S01]  /*1b40*/  @!P5 IMAD.IADD R2, R5, 0x1, R2 ;  /* 0x000000010502d824 */ /* 0x000fe200078e0202 */
[----:B------:R-:W-:Y:S01]  /*1b50*/  @!P5 LEA R16, P0, R4, c[0x0][0x168], 0x1 ;  /* 0x00005a000410da11 */ /* 0x000fe200078008ff */
[----:B------:R-:W-:Y:S01]  /*1b60*/  IMAD.SHL.U32 R9, R9, 0x8, RZ ;  /* 0x0000000809097824 */ /* 0x000fe200078e00ff */
[----:B------:R-:W-:Y:S01]  /*1b70*/  LOP3.LUT R12, R12, 0xfffffff0, RZ, 0xc0, !PT ;  /* 0xfffffff00c0c7812 */ /* 0x000fe200078ec0ff */
[----:B------:R3:W-:Y:S01]  /*1b80*/  @!P6 LDGSTS.E.BYPASS.LTC128B.128 [R231+0x3000], [R18.64] ;  /* 0x0300000012e7efae */ /* 0x0007e2000b901d48 */
[----:B------:R-:W-:Y:S01]  /*1b90*/  @!P5 LEA.HI.X R17, R4, c[0x0][0x16c], R2, 0x1, P0 ;  /* 0x00005b000411da11 */ /* 0x000fe200000f0c02 */
[----:B------:R-:W-:Y:S01]  /*1ba0*/  IMAD.MOV.U32 R24, RZ, RZ, c[0x0][0x1a4] ;  /* 0x00006900ff187624 */ /* 0x000fe200078e00ff */
[----:B------:R-:W-:Y:S01]  /*1bb0*/  LOP3.LUT R8, R8, 0xc0, RZ, 0xc0, !PT ;  /* 0x000000c008087812 */ /* 0x000fe200078ec0ff */
[----:B------:R-:W-:Y:S01]  /*1bc0*/  IMAD.IADD R10, R73, 0x1, -R12 ;  /* 0x00000001490a7824 */ /* 0x000fe200078e0a0c */
[----:B------:R-:W-:Y:S01]  /*1bd0*/  LOP3.LUT R6, R6, 0xfffffffe, RZ, 0xc0, !PT ;  /* 0xfffffffe06067812 */ /* 0x000fe200078ec0ff */
[----:B------:R4:W-:Y:S01]  /*1be0*/  @!P5 LDGSTS.E.BYPASS.LTC128B.128 [R231+0x3800], [R16.64] ;  /* 0x0380000010e7dfae */ /* 0x0009e2000b901d48 */
[----:B------:R-:W-:Y:S01]  /*1bf0*/  IMAD.WIDE.U32 R14, R25, 0x40, RZ ;  /* 0x00000040190e7825 */ /* 0x000fe200078e00ff */
[----:B------:R-:W-:-:S02]  /*1c00*/  LOP3.LUT R9, R8, 0x8, R9, 0xf8, !PT ;  /* 0x0000000808097812 */ /* 0x000fc400078ef809 */
[----:B------:R-:W0:Y:S01]  /*1c10*/  LDGDEPBAR ;  /* 0x00000000000079af */ /* 0x000e220000000000 */
[----:B------:R-:W-:Y:S01]  /*1c20*/  LEA.HI R97, R10, R10, RZ, 0x1 ;  /* 0x0000000a0a617211 */ /* 0x000fe200078f08ff */
[----:B------:R-:W-:Y:S01]  /*1c30*/  IMAD.WIDE.U32 R12, R68, R229, R58 ;  /* 0x000000e5440c7225 */ /* 0x000fe200078e003a */
[----:B------:R-:W-:Y:S02]  /*1c40*/  SHF.R.S32.HI R5, RZ, 0x1f, R10 ;  /* 0x0000001fff057819 */ /* 0x000fe4000001140a */
[--C-:B------:R-:W-:Y:S01]  /*1c50*/  SHF.R.S32.HI R7, RZ, 0x1, R97.reuse ;  /* 0x00000001ff077819 */ /* 0x100fe20000011461 */
[----:B------:R-:W-:Y:S01]  /*1c60*/  IMAD.SHL.U32 R4, R24, 0x40, RZ ;  /* 0x0000004018047824 */ /* 0x000fe200078e00ff */
[----:B------:R-:W-:Y:S01]  /*1c70*/  SHF.R.S32.HI R2, RZ, 0x1f, R97 ;  /* 0x0000001fff027819 */ /* 0x000fe20000011461 */
[----:B------:R-:W-:Y:S01]  /*1c80*/  IMAD.IADD R13, R13, 0x1, R3 ;  /* 0x000000010d0d7824 */ /* 0x000fe200078e0203 */
[----:B------:R-:W-:Y:S01]  /*1c90*/  SHF.R.U32.HI R8, RZ, 0x3, R8 ;  /* 0x00000003ff087819 */ /* 0x000fe20000011608 */
[----:B------:R-:W-:Y:S01]  /*1ca0*/  IMAD.IADD R6, R11, 0x1, -R6 ;  /* 0x000000010b067824 */ /* 0x000fe200078e0a06 */
[----:B------:R-:W-:-:S02]  /*1cb0*/  LEA.HI R2, R2, R7, RZ, 0x2 ;  /* 0x0000000702027211 */ /* 0x000fc400078f10ff */
[----:B------:R-:W-:Y:S01]  /*1cc0*/  LEA.HI R5, R5, R10, RZ, 0x3 ;  /* 0x0000000a05057211 */ /* 0x000fe200078f18ff */
[----:B------:R-:W-:Y:S01]  /*1cd0*/  IMAD R223, R6, 0x8, R223 ;  /* 0x0000000806df7824 */ /* 0x000fe200078e02df */
[----:B------:R-:W-:Y:S01]  /*1ce0*/  LOP3.LUT R2, R2, 0xfffffffc, RZ, 0xc0, !PT ;  /* 0xfffffffc02027812 */ /* 0x000fe200078ec0ff */
[----:B------:R-:W-:Y:S01]  /*1cf0*/  IMAD.SHL.U32 R6, R6, 0x8, RZ ;  /* 0x0000000806067824 */ /* 0x000fe200078e00ff */
[C---:B------:R-:W-:Y:S01]  /*1d00*/  @!P2 IADD3 R3, P0, R12.reuse, R14, RZ ;  /* 0x0000000e0c03a210 */ /* 0x040fe20007f1e0ff */
[----:B------:R-:W-:Y:S01]  /*1d10*/  IMAD.SHL.U32 R5, R5, 0x20, RZ ;  /* 0x0000002005057824 */ /* 0x000fe200078e00ff */
[----:B------:R-:W-:Y:S01]  /*1d20*/  LOP3.LUT R8, R9, R8, RZ, 0x3c, !PT ;  /* 0x0000000809087212 */ /* 0x000fe200078e3cff */
[----:B------:R-:W-:Y:S01]  /*1d30*/  IMAD.IADD R2, R7, 0x1, -R2 ;  /* 0x0000000107027824 */ /* 0x000fe200078e0a02 */
[----:B------:R-:W-:Y:S02]  /*1d40*/  @!P4 LEA R14, P5, R12, c[0x0][0x170], 0x1 ;  /* 0x00005c000c0eca11 */ /* 0x000fe400078a08ff */
[----:B------:R-:W-:Y:S01]  /*1d50*/  LOP3.LUT R97, R97, 0x7fffffe, RZ, 0xc0, !PT ;  /* 0x07fffffe61617812 */ /* 0x000fe200078ec0ff */
[----:B------:R-:W-:-:S04]  /*1d60*/  DEPBAR.LE SB0, 0x0 ;  /* 0x000080000000791a */ /* 0x000fc80000000000 */
[----:B------:R-:W-:Y:S01]  /*1d70*/  BAR.SYNC.DEFER_BLOCKING 0x0 ;  /* 0x0000000000007b1d */ /* 0x000fe20000010000 */
[----:B------:R-:W-:Y:S01]  /*1d80*/  IMAD.SHL.U32 R9, R2, 0x40, RZ ;  /* 0x0000004002097824 */ /* 0x000fe200078e00ff */
[----:B------:R-:W-:Y:S01]  /*1d90*/  @!P2 IADD3.X R4, R13, R15, R4, P0, !PT ;  /* 0x0000000f0d04a210 */ /* 0x000fe200007fe404 */
[----:B------:R-:W-:Y:S01]  /*1da0*/  IMAD.U32 R223, R223, 0x20, R8 ;  /* 0x00000020dfdf7824 */ /* 0x000fe200078e0008 */
[----:B------:R-:W-:Y:S01]  /*1db0*/  @!P3 LEA R7, P0, R25, R12, 0x5 ;  /* 0x0000000c1907b211 */ /* 0x000fe200078028ff */
[----:B------:R-:W-:Y:S01]  /*1dc0*/  IMAD.IADD R97, R10, 0x1, -R97 ;  /* 0x000000010a617824 */ /* 0x000fe200078e0a61 */
[----:B------:R-:W-:Y:S01]  /*1dd0*/  @!P4 LEA.HI.X R15, R12, c[0x0][0x174], R13, 0x1, P5 ;  /* 0x00005d000c0fca11 */ /* 0x000fe200028f0c0d */
[----:B------:R-:W-:Y:S01]  /*1de0*/  IMAD.SHL.U32 R223, R223, 0x2, RZ ;  /* 0x00000002dfdf7824 */ /* 0x000fe200078e00ff */
[----:B------:R-:W-:Y:S02]  /*1df0*/  LOP3.LUT R9, R9, 0xc0, RZ, 0xc0, !PT ;  /* 0x000000c009097812 */ /* 0x000fe400078ec0ff */
[----:B----4-:R-:W-:-:S02]  /*1e00*/  @!P2 LEA R16, P5, R3, c[0x0][0x170], 0x1 ;  /* 0x00005c000310aa11 */ /* 0x010fc400078a08ff */
[----:B------:R-:W-:Y:S01]  /*1e10*/  LOP3.LUT R72, R5, 0xffffff00, RZ, 0xc0, !PT ;  /* 0xffffff0005487812 */ /* 0x000fe200078ec0ff */
[----:B------:R-:W-:Y:S01]  /*1e20*/  IMAD.MOV.U32 R5, RZ, RZ, 0x10 ;  /* 0x00000010ff057424 */ /* 0x000fe200078e00ff */
[C---:B------:R-:W-:Y:S01]  /*1e30*/  @!P3 LEA.HI.X R8, R25.reuse, R13, R24, 0x5, P0 ;  /* 0x0000000d1908b211 */ /* 0x040fe200000f2c18 */
[----:B------:R-:W-:Y:S01]  /*1e40*/  @!P1 IMAD.WIDE.U32 R12, R25, 0x60, R12 ;  /* 0x00000060190c9825 */ /* 0x000fe200078e000c */
[----:B------:R-:W-:Y:S02]  /*1e50*/  @!P3 LEA R10, P0, R7, c[0x0][0x170], 0x1 ;  /* 0x00005c00070aba11 */ /* 0x000fe400078008ff */
[----:B------:R-:W-:Y:S02]  /*1e60*/  LOP3.LUT R6, R9, 0x8, R6, 0xf8, !PT ;  /* 0x0000000809067812 */ /* 0x000fe400078ef806 */
[----:B------:R-:W-:Y:S02]  /*1e70*/  SHF.R.U32.HI R67, RZ, 0x3, R9 ;  /* 0x00000003ff437819 */ /* 0x000fe40000011609 */
[----:B------:R-:W-:Y:S01]  /*1e80*/  @!P2 LEA.HI.X R17, R3, c[0x0][0x174], R4, 0x1, P5 ;  /* 0x00005d000311aa11 */ /* 0x000fe200028f0c04 */
[----:B------:R-:W-:Y:S01]  /*1e90*/  IMAD R4, R105, 0x200, R72 ;  /* 0x0000020069047824 */ /* 0x000fe200078e0248 */
[----:B------:R-:W-:Y:S01]  /*1ea0*/  @!P3 LEA.HI.X R11, R7, c[0x0][0x174], R8, 0x1, P0 ;  /* 0x00005d00070bba11 */ /* 0x000fe200000f0c08 */
[----:B------:R-:W-:Y:S01]  /*1eb0*/  @!P1 IMAD R7, R24, 0x60, RZ ;  /* 0x0000006018079824 */ /* 0x000fe200078e02ff */
[----:B------:R-:W-:Y:S01]  /*1ec0*/  LOP3.LUT R67, R6, R67, RZ, 0x3c, !PT ;  /* 0x0000004306437212 */ /* 0x000fe200078e3cff */
[----:B------:R-:W-:Y:S01]  /*1ed0*/  IMAD R4, R97, 0x20, R4 ;  /* 0x0000002061047824 */ /* 0x000fe200078e0204 */
[C---:B------:R-:W-:Y:S01]  /*1ee0*/  @!P1 LEA R8, P0, R12.reuse, c[0x0][0x170], 0x1 ;  /* 0x00005c000c089a11 */ /* 0x040fe200078008ff */
[----:B------:R-:W-:Y:S01]  /*1ef0*/  @!P1 IMAD.IADD R7, R13, 0x1, R7 ;  /* 0x000000010d079824 */ /* 0x000fe200078e0207 */
[----:B------:R-:W-:Y:S01]  /*1f00*/  @P4 STS [R231+0x4000], RZ ;  /* 0x004000ffe7004388 */ /* 0x000fe20000000800 */
[----:B------:R-:W-:Y:S01]  /*1f10*/  IMAD.IADD R224, R67, 0x1, R4 ;  /* 0x0000000143e07824 */ /* 0x000fe200078e0204 */
[----:B------:R-:W-:Y:S01]  /*1f20*/  IADD3 R221, R223, 0x2020, RZ ;  /* 0x00002020dfdd7810 */ /* 0x000fe20007ffe0ff */
[----:B------:R-:W-:Y:S01]  /*1f30*/  IMAD R72, R97, 0x20, R72 ;  /* 0x0000002061487824 */ /* 0x000fe200078e0248 */
[----:B------:R-:W-:Y:S01]  /*1f40*/  @P4 STS [R231+0x4004], RZ ;  /* 0x004004ffe7004388 */ /* 0x000fe20000000800 */
[----:B------:R-:W-:Y:S01]  /*1f50*/  @!P1 LEA.HI.X R9, R12, c[0x0][0x174], R7, 0x1, P0 ;  /* 0x00005d000c099a11 */ /* 0x000fe200000f0c07 */
[----:B------:R-:W-:Y:S01]  /*1f60*/  IMAD.SHL.U32 R224, R224, 0x2, RZ ;  /* 0x00000002e0e07824 */ /* 0x000fe200078e00ff */
[----:B------:R-:W-:Y:S01]  /*1f70*/  LOP3.LUT P0, RZ, R0, 0x2, RZ, 0xc0, !PT ;  /* 0x0000000200ff7812 */ /* 0x000fe2000780c0ff */
[----:B------:R-:W-:Y:S01]  /*1f80*/  @P4 STS.64 [R231+0x4008], RZ ;  /* 0x004008ffe7004388 */ /* 0x000fe20000000a00 */
[----:B------:R-:W-:Y:S01]  /*1f90*/  IADD3 R0, R223, 0x2000, RZ ;  /* 0x00002000df007810 */ /* 0x000fe20007ffe0ff */
[----:B------:R-:W-:-:S02]  /*1fa0*/  IMAD.IADD R220, R67, 0x1, R72 ;  /* 0x0000000143dc7824 */ /* 0x000fc400078e0248 */
        /* <DEDUP_REMOVED lines=9> */
[----:B------:R-:W-:-:S03]  /*2040*/  @P0 IADD3 R221, R0, -0x20, RZ ;  /* 0xffffffe000dd0810 */ /* 0x000fc60007ffe0ff */
        /* <DEDUP_REMOVED lines=10> */
[C---:B------:R-:W-:Y:S02]  /*20f0*/  IADD3 R214, R221.reuse, 0x1400, RZ ;  /* 0x00001400ddd67810 */ /* 0x040fe40007ffe0ff */
[----:B------:R-:W-:Y:S01]  /*2100*/  IADD3 R213, R221, 0x1800, RZ ;  /* 0x00001800ddd57810 */ /* 0x000fe20007ffe0ff */
[----:B------:R-:W-:Y:S01]  /*2110*/  @!PT LDS RZ, [RZ] ;  /* 0x00000000fffff984 */ /* 0x000fe20000000800 */
[----:B------:R-:W-:Y:S01]  /*2120*/  @!PT LDS RZ, [RZ] ;  /* 0x00000000fffff984 */ /* 0x000fe20000000800 */
[----:B------:R-:W-:Y:S01]  /*2130*/  @!PT LDS RZ, [RZ] ;  /* 0x00000000fffff984 */ /* 0x000fe20000000800 */
[----:B------:R5:W-:Y:S01]  /*2140*/  @!P1 LDGSTS.E.BYPASS.LTC128B.128 [R231+0x5800], [R8.64] ;  /* 0x0580000008e79fae */ /* 0x000be2000b901d48 */
[----:B------:R-:W-:-:S02]  /*2150*/  LOP3.LUT P1, RZ, R2, 0x2, RZ, 0xc0, !PT ;  /* 0x0000000202ff7812 */ /* 0x000fc4000782c0ff */
[----:B------:R-:W-:Y:S01]  /*2160*/  IADD3 R212, R221, 0x1c00, RZ ;  /* 0x00001c00ddd47810 */ /* 0x000fe20007ffe0ff */
[----:B----4-:R-:W-:Y:S01]  /*2170*/  LDSM.16.M88.4 R12, [R224] ;  /* 0x00000000e00c783b */ /* 0x010fe20000000200 */
[----:B------:R-:W-:-:S03]  /*2180*/  SEL R5, R5, 0xfffffff0, !P1 ;  /* 0xfffffff005057807 */ /* 0x000fc60004800000 */
[----:B------:R-:W4:Y:S02]  /*2190*/  LDSM.16.M88.4 R40, [R223+0x2000] ;  /* 0x00200000df28783b */ /* 0x000f240000000200 */
[----:B------:R-:W-:Y:S02]  /*21a0*/  IMAD R222, R5, 0x2, R224 ;  /* 0x0000000205de7824 */ /* 0x000fe400078e02e0 */
[----:B------:R-:W-:Y:S04]  /*21b0*/  LDSM.16.M88.4 R48, [R221] ;  /* 0x00000000dd30783b */ /* 0x000fe80000000200 */
[----:B------:R-:W-:Y:S04]  /*21c0*/  LDSM.16.M88.4 R28, [R222+0x1000] ;  /* 0x00100000de1c783b */ /* 0x000fe80000000200 */
[----:B---3--:R-:W-:Y:S04]  /*21d0*/  LDSM.16.M88.4 R16, [R222] ;  /* 0x00000000de10783b */ /* 0x008fe80000000200 */
[----:B--2---:R-:W-:Y:S04]  /*21e0*/  LDSM.16.M88.4 R20, [R223+0x2400] ;  /* 0x00240000df14783b */ /* 0x004fe80000000200 */
[----:B-----5:R-:W2:Y:S04]  /*21f0*/  LDSM.16.M88.4 R8, [R224+0x1000] ;  /* 0x00100000e008783b */ /* 0x020ea80000000200 */
[----:B------:R-:W-:Y:S04]  /*2200*/  LDSM.16.M88.4 R60, [R221+0x800] ;  /* 0x00080000dd3c783b */ /* 0x000fe80000000200 */
[----:B------:R-:W0:Y:S01]  /*2210*/  LDGDEPBAR ;  /* 0x00000000000079af */ /* 0x000e220000000000 */
[C---:B----4-:R-:W-:Y:S08]  /*2220*/  HMMA.16816.F32 R52, R12.reuse, R40, RZ ;  /* 0x000000280c34723c */ /* 0x050ff000000018ff */
[----:B------:R-:W-:Y:S08]  /*2230*/  HMMA.16816.F32 R32, R12, R42, RZ ;  /* 0x0000002a0c20723c */ /* 0x000ff000000018ff */
[----:B--2---:R-:W-:Y:S08]  /*2240*/  HMMA.16816.F32 R44, R8, R40, RZ ;  /* 0x00000028082c723c */ /* 0x004ff000000018ff */
[----:B------:R-:W-:Y:S08]  /*2250*/  HMMA.16816.F32 R52, R16, R48, R52 ;  /* 0x000000301034723c */ /* 0x000ff00000001834 */
[----:B------:R-:W-:Y:S08]  /*2260*/  HMMA.16816.F32 R40, R8, R42, RZ ;  /* 0x0000002a0828723c */ /* 0x000ff000000018ff */
[----:B------:R-:W-:Y:S08]  /*2270*/  HMMA.16816.F32 R32, R16, R50, R32 ;  /* 0x000000321020723c */ /* 0x000ff00000001820 */
[----:B------:R-:W-:Y:S01]  /*2280*/  FMUL.FTZ R52, R52, c[0x0][0x2ec] ;  /* 0x0000bb0034347a20 */ /* 0x000fe20000410000 */
[----:B------:R-:W-:Y:S01]  /*2290*/  HMMA.16816.F32 R44, R28, R48, R44 ;  /* 0x000000301c2c723c */ /* 0x000fe2000000182c */
[----:B------:R-:W-:-:S02]  /*22a0*/  FMUL.FTZ R3, R53, c[0x0][0x2ec] ;  /* 0x0000bb0035037a20 */ /* 0x000fc40000410000 */
[----:B------:R2:W3:Y:S01]  /*22b0*/  MUFU.TANH R64, R52 ;  /* 0x0000003400407308 */ /* 0x0004e20000002400 */
[----:B-1----:R-:W-:Y:S02]  /*22c0*/  FMUL.FTZ R27, R54, c[0x0][0x2ec] ;  /* 0x0000bb00361b7a20 */ /* 0x002fe40000410000 */
[----:B------:R-:W-:Y:S02]  /*22d0*/  FMUL.FTZ R26, R55, c[0x0][0x2ec] ;  /* 0x0000bb00371a7a20 */ /* 0x000fe40000410000 */
[----:B------:R-:W-:Y:S03]  /*22e0*/  HMMA.16816.F32 R40, R28, R50, R40 ;  /* 0x000000321c28723c */ /* 0x000fe60000001828 */
[----:B------:R-:W1:Y:S04]  /*22f0*/  MUFU.TANH R3, R3 ;  /* 0x0000000300037308 */ /* 0x000e680000002400 */
[----:B------:R-:W-:Y:S01]  /*2300*/  FMUL.FTZ R32, R32, c[0x0][0x2ec] ;  /* 0x0000bb0020207a20 */ /* 0x000fe20000410000 */
[----:B------:R-:W-:Y:S01]  /*2310*/  HMMA.16816.F32 R48, R8, R20, RZ ;  /* 0x000000140830723c */ /* 0x000fe200000018ff */
[----:B------:R-:W-:Y:S01]  /*2320*/  FMUL.FTZ R6, R34, c[0x0][0x2ec] ;  /* 0x0000bb0022067a20 */ /* 0x000fe20000410000 */
[----:B--2---:R-:W2:Y:S01]  /*2330*/  LDSM.16.M88.4 R52, [R221+0x400] ;  /* 0x00040000dd34783b */ /* 0x004ea20000000200 */
[----:B------:R2:W-:Y:S01]  /*2340*/  MUFU.TANH R66, R32 ;  /* 0x0000002000427308 */ /* 0x0005e20000002400 */
[----:B------:R-:W-:-:S02]  /*2350*/  FMUL.FTZ R69, R33, c[0x0][0x2ec] ;  /* 0x0000bb0021457a20 */ /* 0x000fc40000410000 */
[----:B------:R-:W-:Y:S02]  /*2360*/  FMUL.FTZ R2, R35, c[0x0][0x2ec] ;  /* 0x0000bb0023027a20 */ /* 0x000fe40000410000 */
[----:B------:R-:W-:Y:S02]  /*2370*/  FMUL.FTZ R0, R44, c[0x0][0x2ec] ;  /* 0x0000bb002c007a20 */ /* 0x000fe40000410000 */
[----:B------:R-:W-:Y:S01]  /*2380*/  FMUL.FTZ R141, R45, c[0x0][0x2ec] ;  /* 0x0000bb002d8d7a20 */ /* 0x000fe20000410000 */
[----:B------:R-:W4:Y:S01]  /*2390*/  MUFU.TANH R27, R27 ;  /* 0x0000001b001b7308 */ /* 0x000f220000002400 */
[----:B------:R-:W-:Y:S02]  /*23a0*/  FMUL.FTZ R4, R46, c[0x0][0x2ec] ;  /* 0x0000bb002e047a20 */ /* 0x000fe40000410000 */
[----:B------:R-:W-:Y:S02]  /*23b0*/  FMUL.FTZ R7, R47, c[0x0][0x2ec] ;  /* 0x0000bb002f077a20 */ /* 0x000fe40000410000 */
[----:B------:R-:W-:Y:S01]  /*23c0*/  FMUL.FTZ R40, R40, c[0x0][0x2ec] ;  /* 0x0000bb0028287a20 */ /* 0x000fe20000410000 */
[----:B------:R-:W-:Y:S01]  /*23d0*/  HMMA.16816.F32 R44, R12, R20, RZ ;  /* 0x000000140c2c723c */ /* 0x000fe200000018ff */
[----:B------:R-:W-:Y:S01]  /*23e0*/  FMUL.FTZ R42, R42, c[0x0][0x2ec] ;  /* 0x0000bb002a2a7a20 */ /* 0x000fe20000410000 */
[----:B------:R-:W5:Y:S01]  /*23f0*/  MUFU.TANH R26, R26 ;  /* 0x0000001a001a7308 */ /* 0x000f620000002400 */
[----:B------:R-:W-:-:S02]  /*2400*/  FMUL.FTZ R113, R41, c[0x0][0x2ec] ;  /* 0x0000bb0029717a20 */ /* 0x000fc40000410000 */
[----:B------:R-:W-:-:S05]  /*2410*/  FMUL.FTZ R139, R43, c[0x0][0x2ec] ;  /* 0x0000bb002b8b7a20 */ /* 0x000fca0000410000 */
[----:B------:R-:W-:Y:S08]  /*2420*/  MUFU.TANH R101, R40 ;  /* 0x0000002800657308 */ /* 0x000ff00000002400 */
[----:B------:R1:W-:Y:S01]  /*2430*/  MUFU.TANH R99, R42 ;  /* 0x0000002a00637308 */ /* 0x0003e20000002400 */
[-C--:B--2---:R-:W-:Y:S01]  /*2440*/  HMMA.16816.F32 R32, R28, R52.reuse, R48 ;  /* 0x000000341c20723c */ /* 0x084fe20000001830 */
[----:B------:R-:W2:Y:S06]  /*2450*/  LDSM.16.M88.4 R48, [R223+0x2800] ;  /* 0x00280000df30783b */ /* 0x000eac0000000200 */
[----:B------:R-:W2:Y:S01]  /*2460*/  MUFU.TANH R0, R0 ;  /* 0x0000000000007308 */ /* 0x000ea20000002400 */
[----:B------:R-:W-:Y:S07]  /*2470*/  HMMA.16816.F32 R44, R16, R52, R44 ;  /* 0x00000034102c723c */ /* 0x000fee000000182c */
[----:B------:R-:W2:Y:S01]  /*2480*/  MUFU.TANH R141, R141 ;  /* 0x0000008d008d7308 */ /* 0x000ea20000002400 */
[-C--:B-1----:R-:W-:Y:S07]  /*2490*/  HMMA.16816.F32 R40, R8, R22.reuse, RZ ;  /* 0x000000160828723c */ /* 0x082fee00000018ff */
[----:B------:R-:W1:Y:S01]  /*24a0*/  MUFU.TANH R4, R4 ;  /* 0x0000000400047308 */ /* 0x000e620000002400 */
[----:B------:R-:W-:Y:S01]  /*24b0*/  HMMA.16816.F32 R20, R12, R22, RZ ;  /* 0x000000160c14723c */ /* 0x000fe200000018ff */
[----:B------:R-:W-:-:S06]  /*24c0*/  FMUL.FTZ R137, R32, c[0x0][0x2ec] ;  /* 0x0000bb0020897a20 */ /* 0x000fcc0000410000 */
[----:B------:R-:W1:Y:S01]  /*24d0*/  MUFU.TANH R7, R7 ;  /* 0x0000000700077308 */ /* 0x000e620000002400 */
[----:B------:R-:W-:Y:S02]  /*24e0*/  FMUL.FTZ R87, R33, c[0x0][0x2ec] ;  /* 0x0000bb0021577a20 */ /* 0x000fe40000410000 */
[----:B------:R-:W-:Y:S02]  /*24f0*/  FMUL.FTZ R85, R34, c[0x0][0x2ec] ;  /* 0x0000bb0022557a20 */ /* 0x000fe40000410000 */
[----:B------:R-:W-:Y:S02]  /*2500*/  FMUL.FTZ R133, R35, c[0x0][0x2ec] ;  /* 0x0000bb0023857a20 */ /* 0x000fe40000410000 */
[----:B------:R-:W-:Y:S01]  /*2510*/  FMUL.FTZ R44, R44, c[0x0][0x2ec] ;  /* 0x0000bb002c2c7a20 */ /* 0x000fe20000410000 */
[----:B------:R-:W1:Y:S01]  /*2520*/  MUFU.TANH R6, R6 ;  /* 0x0000000600067308 */ /* 0x000e620000002400 */
[----:B------:R-:W-:Y:S02]  /*2530*/  FMUL.FTZ R45, R45, c[0x0][0x2ec] ;  /* 0x0000bb002d2d7a20 */ /* 0x000fe40000410000 */
[----:B------:R-:W-:-:S02]  /*2540*/  FMUL.FTZ R46, R46, c[0x0][0x2ec] ;  /* 0x0000bb002e2e7a20 */ /* 0x000fc40000410000 */
[----:B------:R-:W-:Y:S01]  /*2550*/  FMUL.FTZ R47, R47, c[0x0][0x2ec] ;  /* 0x0000bb002f2f7a20 */ /* 0x000fe20000410000 */
[-C--:B------:R-:W-:Y:S02]  /*2560*/  HMMA.16816.F32 R40, R28, R54.reuse, R40 ;  /* 0x000000361c28723c */ /* 0x080fe40000001828 */
[----:B------:R-:W-:Y:S06]  /*2570*/  MUFU.TANH R81, R44 ;  /* 0x0000002c00517308 */ /* 0x000fec0000002400 */
[----:B------:R-:W-:Y:S02]  /*2580*/  HMMA.16816.F32 R20, R16, R54, R20 ;  /* 0x000000361014723c */ /* 0x000fe40000001814 */
[----:B------:R-:W-:Y:S06]  /*2590*/  MUFU.TANH R82, R45 ;  /* 0x0000002d00527308 */ /* 0x000fec0000002400 */
[-C--:B--2---:R-:W-:Y:S02]  /*25a0*/  HMMA.16816.F32 R32, R12, R48.reuse, RZ ;  /* 0x000000300c20723c */ /* 0x084fe400000018ff */
[----:B------:R-:W-:Y:S06]  /*25b0*/  MUFU.TANH R74, R46 ;  /* 0x0000002e004a7308 */ /* 0x000fec0000002400 */
[----:B------:R-:W-:Y:S01]  /*25c0*/  FMUL.FTZ R40, R40, c[0x0][0x2ec] ;  /* 0x0000bb0028287a20 */ /* 0x000fe20000410000 */
[----:B------:R-:W-:Y:S01]  /*25d0*/  HMMA.16816.F32 R52, R8, R48, RZ ;  /* 0x000000300834723c */ /* 0x000fe200000018ff */
[----:B------:R-:W-:Y:S01]  /*25e0*/  FMUL.FTZ R42, R42, c[0x0][0x2ec] ;  /* 0x0000bb002a2a7a20 */ /* 0x000fe20000410000 */
[----:B------:R2:W-:Y:S01]  /*25f0*/  MUFU.TANH R70, R47 ;  /* 0x0000002f00467308 */ /* 0x0005e20000002400 */
[----:B------:R-:W-:-:S02]  /*2600*/  FMUL.FTZ R41, R41, c[0x0][0x2ec] ;  /* 0x0000bb0029297a20 */ /* 0x000fc40000410000 */
[----:B------:R-:W-:Y:S02]  /*2610*/  FMUL.FTZ R43, R43, c[0x0][0x2ec] ;  /* 0x0000bb002b2b7a20 */ /* 0x000fe40000410000 */
[----:B------:R-:W-:Y:S02]  /*2620*/  FMUL.FTZ R95, R20, c[0x0][0x2ec] ;  /* 0x0000bb00145f7a20 */ /* 0x000fe40000410000 */
[----:B------:R-:W-:Y:S01]  /*2630*/  FMUL.FTZ R78, R22, c[0x0][0x2ec] ;  /* 0x0000bb00164e7a20 */ /* 0x000fe20000410000 */
[----:B------:R-:W-:Y:S01]  /*2640*/  MUFU.TANH R135, R40 ;  /* 0x0000002800877308 */ /* 0x000fe20000002400 */
[----:B------:R-:W-:Y:S02]  /*2650*/  FMUL.FTZ R90, R21, c[0x0][0x2ec] ;  /* 0x0000bb00155a7a20 */ /* 0x000fe40000410000 */
[----:B------:R-:W-:Y:S02]  /*2660*/  FMUL.FTZ R76, R23, c[0x0][0x2ec] ;  /* 0x0000bb00174c7a20 */ /* 0x000fe40000410000 */
[----:B------:R-:W-:Y:S03]  /*2670*/  HMMA.16816.F32 R20, R8, R50, RZ ;  /* 0x000000320814723c */ /* 0x000fe600000018ff */
[----:B------:R-:W-:Y:S01]  /*2680*/  MUFU.TANH R77, R42 ;  /* 0x0000002a004d7308 */ /* 0x000fe20000002400 */
[----:B--2---:R-:W-:Y:S04]  /*2690*/  LDSM.16.M88.4 R44, [R221+0xc00] ;  /* 0x000c0000dd2c783b */ /* 0x004fe80000000200 */
[----:B------:R-:W-:Y:S03]  /*26a0*/  HMMA.16816.F32 R32, R16, R60, R32 ;  /* 0x0000003c1020723c */ /* 0x000fe60000001820 */
[----:B------:R-:W-:Y:S05]  /*26b0*/  MUFU.TANH R71, R41 ;  /* 0x0000002900477308 */ /* 0x000fea0000002400 */
[----:B------:R-:W-:Y:S03]  /*26c0*/  HMMA.16816.F32 R48, R12, R50, RZ ;  /* 0x000000320c30723c */ /* 0x000fe600000018ff */
[----:B------:R2:W-:Y:S05]  /*26d0*/  MUFU.TANH R75, R43 ;  /* 0x0000002b004b7308 */ /* 0x0005ea0000002400 */
[C---:B------:R-:W-:Y:S03]  /*26e0*/  HMMA.16816.F32 R20, R28.reuse, R62, R20 ;  /* 0x0000003e1c14723c */ /* 0x040fe60000001814 */
[----:B------:R-:W1:Y:S05]  /*26f0*/  MUFU.TANH R69, R69 ;  /* 0x0000004500457308 */ /* 0x000e6a0000002400 */
[----:B------:R-:W-:Y:S01]  /*2700*/  HMMA.16816.F32 R52, R28, R60, R52 ;  /* 0x0000003c1c34723c */ /* 0x000fe20000001834 */
[----:B------:R-:W-:Y:S01]  /*2710*/  FMUL.FTZ R32, R32, c[0x0][0x2ec] ;  /* 0x0000bb0020207a20 */ /* 0x000fe20000410000 */
[----:B--2---:R-:W2:Y:S01]  /*2720*/  LDSM.16.M88.4 R40, [R223+0x2c00] ;  /* 0x002c0000df28783b */ /* 0x004ea20000000200 */
[----:B------:R-:W-:-:S02]  /*2730*/  FMUL.FTZ R33, R33, c[0x0][0x2ec] ;  /* 0x0000bb0021217a20 */ /* 0x000fc40000410000 */
[----:B------:R-:W-:Y:S01]  /*2740*/  MUFU.TANH R107, R32 ;  /* 0x00000020006b7308 */ /* 0x000fe20000002400 */
[----:B------:R-:W-:Y:S02]  /*2750*/  FMUL.FTZ R34, R34, c[0x0][0x2ec] ;  /* 0x0000bb0022227a20 */ /* 0x000fe40000410000 */
[----:B------:R-:W-:Y:S01]  /*2760*/  FMUL.FTZ R84, R35, c[0x0][0x2ec] ;  /* 0x0000bb0023547a20 */ /* 0x000fe20000410000 */
[----:B------:R-:W-:Y:S01]  /*2770*/  HMMA.16816.F32 R48, R16, R62, R48 ;  /* 0x0000003e1030723c */ /* 0x000fe20000001830 */
[----:B------:R-:W-:Y:S03]  /*2780*/  LDSM.16.M88.4 R60, [R223+0x3800] ;  /* 0x00380000df3c783b */ /* 0x000fe60000000200 */
[----:B------:R-:W-:Y:S03]  /*2790*/  MUFU.TANH R100, R33 ;  /* 0x0000002100647308 */ /* 0x000fe60000002400 */
[----:B------:R-:W-:-:S02]  /*27a0*/  FMUL.FTZ R86, R20, c[0x0][0x2ec] ;  /* 0x0000bb0014567a20 */ /* 0x000fc40000410000 */
[----:B------:R-:W-:Y:S02]  /*27b0*/  FMUL.FTZ R93, R22, c[0x0][0x2ec] ;  /* 0x0000bb00165d7a20 */ /* 0x000fe40000410000 */
[----:B------:R-:W-:Y:S01]  /*27c0*/  FMUL.FTZ R89, R21, c[0x0][0x2ec] ;  /* 0x0000bb0015597a20 */ /* 0x000fe20000410000 */
[----:B------:R2:W-:Y:S01]  /*27d0*/  MUFU.TANH R88, R34 ;  /* 0x0000002200587308 */ /* 0x0005e20000002400 */
[----:B------:R-:W-:Y:S02]  /*27e0*/  FMUL.FTZ R103, R23, c[0x0][0x2ec] ;  /* 0x0000bb0017677a20 */ /* 0x000fe40000410000 */
[----:B------:R-:W-:Y:S02]  /*27f0*/  FMUL.FTZ R52, R52, c[0x0][0x2ec] ;  /* 0x0000bb0034347a20 */ /* 0x000fe40000410000 */
[----:B------:R-:W-:Y:S02]  /*2800*/  FMUL.FTZ R53, R53, c[0x0][0x2ec] ;  /* 0x0000bb0035357a20 */ /* 0x000fe40000410000 */
[----:B------:R-:W-:Y:S01]  /*2810*/  FMUL.FTZ R54, R54, c[0x0][0x2ec] ;  /* 0x0000bb0036367a20 */ /* 0x000fe20000410000 */
[----:B------:R-:W-:Y:S01]  /*2820*/  MUFU.TANH R80, R52 ;  /* 0x0000003400507308 */ /* 0x000fe20000002400 */
[----:B------:R-:W-:-:S03]  /*2830*/  FMUL.FTZ R91, R55, c[0x0][0x2ec] ;  /* 0x0000bb00375b7a20 */ /* 0x000fc60000410000 */
[----:B------:R-:W-:Y:S02]  /*2840*/  FMUL.FTZ R48, R48, c[0x0][0x2ec] ;  /* 0x0000bb0030307a20 */ /* 0x000fe40000410000 */
[----:B------:R-:W-:Y:S02]  /*2850*/  FMUL.FTZ R50, R50, c[0x0][0x2ec] ;  /* 0x0000bb0032327a20 */ /* 0x000fe40000410000 */
[----:B------:R-:W-:Y:S01]  /*2860*/  MUFU.TANH R79, R53 ;  /* 0x00000035004f7308 */ /* 0x000fe20000002400 */
[----:B------:R-:W-:Y:S02]  /*2870*/  FMUL.FTZ R49, R49, c[0x0][0x2ec] ;  /* 0x0000bb0031317a20 */ /* 0x000fe40000410000 */
[----:B------:R-:W-:Y:S01]  /*2880*/  FMUL.FTZ R51, R51, c[0x0][0x2ec] ;  /* 0x0000bb0033337a20 */ /* 0x000fe20000410000 */
[-C--:B--2---:R-:W-:Y:S04]  /*2890*/  HMMA.16816.F32 R32, R12, R40.reuse, RZ ;  /* 0x000000280c20723c */ /* 0x084fe800000018ff */
[----:B------:R2:W-:Y:S04]  /*28a0*/  MUFU.TANH R92, R54 ;  /* 0x00000036005c7308 */ /* 0x0005e80000002400 */
[----:B------:R-:W-:Y:S04]  /*28b0*/  HMMA.16816.F32 R20, R8, R40, RZ ;  /* 0x000000280814723c */ /* 0x000fe800000018ff */
[----:B------:R-:W-:Y:S03]  /*28c0*/  MUFU.TANH R109, R48 ;  /* 0x00000030006d7308 */ /* 0x000fe60000002400 */
[----:B------:R-:W-:-:S02]  /*28d0*/  IMAD.IADD R41, R73, 0x1, -R102 ;  /* 0x0000000149297824 */ /* 0x000fc400078e0a66 */
[----:B------:R-:W-:-:S03]  /*28e0*/  IMAD R73, R68, 0x80, R245 ;  /* 0x0000008044497824 */ /* 0x000fc600078e02f5 */
[----:B------:R-:W-:Y:S01]  /*28f0*/  MUFU.TANH R98, R50 ;  /* 0x0000003200627308 */ /* 0x000fe20000002400 */
[----:B------:R-:W-:Y:S02]  /*2900*/  SHF.R.S32.HI R40, RZ, 0x1f, R41 ;  /* 0x0000001fff287819 */ /* 0x000fe40000011429 */
[----:B------:R-:W-:Y:S01]  /*2910*/  IADD3 R117, R73, 0x48, RZ ;  /* 0x0000004849757810 */ /* 0x000fe20007ffe0ff */
[----:B--2---:R-:W-:Y:S01]  /*2920*/  HMMA.16816.F32 R52, R16, R44, R32 ;  /* 0x0000002c1034723c */ /* 0x004fe20000001820 */
[----:B------:R-:W-:-:S03]  /*2930*/  LEA.HI R40, R40, R41, RZ, 0x2 ;  /* 0x0000002928287211 */ /* 0x000fc600078f10ff */
[----:B------:R-:W-:Y:S01]  /*2940*/  MUFU.TANH R108, R49 ;  /* 0x00000031006c7308 */ /* 0x000fe20000002400 */
[----:B------:R-:W-:Y:S02]  /*2950*/  IADD3 R116, R73, 0x49, RZ ;  /* 0x0000004949747810 */ /* 0x000fe40007ffe0ff */
[----:B------:R-:W-:Y:S01]  /*2960*/  SHF.R.S32.HI R244, RZ, 0x2, R40 ;  /* 0x00000002fff47819 */ /* 0x000fe20000011428 */
[----:B------:R-:W-:Y:S04]  /*2970*/  HMMA.16816.F32 R20, R28, R44, R20 ;  /* 0x0000002c1c14723c */ /* 0x000fe80000001814 */
[----:B------:R2:W-:Y:S03]  /*2980*/  MUFU.TANH R94, R51 ;  /* 0x00000033005e7308 */ /* 0x0005e60000002400 */
[----:B------:R-:W-:Y:S01]  /*2990*/  IMAD R45, R105, 0x10, R111 ;  /* 0x00000010692d7824 */ /* 0x000fe200078e026f */
[----:B------:R-:W-:Y:S01]  /*29a0*/  HMMA.16816.F32 R32, R8, R42, RZ ;  /* 0x0000002a0820723c */ /* 0x000fe200000018ff */
[----:B------:R-:W-:-:S03]  /*29b0*/  IADD3 R44, R83, 0x1, -R96 ;  /* 0x00000001532c7810 */ /* 0x000fc60007ffe860 */
[----:B------:R-:W1:Y:S01]  /*29c0*/  MUFU.TANH R2, R2 ;  /* 0x0000000200027308 */ /* 0x000e620000002400 */
[----:B------:R-:W-:Y:S01]  /*29d0*/  IMAD.IADD R45, R45, 0x1, R244 ;  /* 0x000000012d2d7824 */ /* 0x000fe200078e02f4 */
[----:B------:R-:W-:-:S03]  /*29e0*/  IADD3 R44, R44, c[0x0][0x2e8], RZ ;  /* 0x0000ba002c2c7a10 */ /* 0x000fc60007ffe0ff */
[----:B------:R-:W-:Y:S01]  /*29f0*/  IMAD.IADD R241, R45, 0x1, R235 ;  /* 0x000000012df17824 */ /* 0x000fe200078e02eb */
[----:B------:R-:W-:Y:S01]  /*2a00*/  HMMA.16816.F32 R40, R12, R42, RZ ;  /* 0x0000002a0c28723c */ /* 0x000fe200000018ff */
[----:B------:R-:W-:Y:S01]  /*2a10*/  FMUL.FTZ R52, R52, c[0x0][0x2ec] ;  /* 0x0000bb0034347a20 */ /* 0x000fe20000410000 */
[----:B--2---:R-:W2:Y:S01]  /*2a20*/  LDSM.16.M88.4 R48, [R223+0x3000] ;  /* 0x00300000df30783b */ /* 0x004ea20000000200 */
[----:B------:R-:W-:Y:S01]  /*2a30*/  FMUL.FTZ R53, R53, c[0x0][0x2ec] ;  /* 0x0000bb0035357a20 */ /* 0x000fe20000410000 */
[----:B------:R-:W-:Y:S01]  /*2a40*/  IADD3 R238, R45, 0x8, RZ ;  /* 0x000000082dee7810 */ /* 0x000fe20007ffe0ff */
[----:B------:R-:W-:Y:S01]  /*2a50*/  FMUL.FTZ R54, R54, c[0x0][0x2ec] ;  /* 0x0000bb0036367a20 */ /* 0x000fe20000410000 */
[----:B------:R-:W-:Y:S01]  /*2a60*/  MUFU.TANH R140, R52 ;  /* 0x00000034008c7308 */ /* 0x000fe20000002400 */
[----:B------:R-:W-:Y:S01]  /*2a70*/  FMUL.FTZ R55, R55, c[0x0][0x2ec] ;  /* 0x0000bb0037377a20 */ /* 0x000fe20000410000 */
[----:B------:R-:W-:Y:S01]  /*2a80*/  IADD3 R236, R45, 0x40, RZ ;  /* 0x000000402dec7810 */ /* 0x000fe20007ffe0ff */
[----:B------:R-:W-:Y:S01]  /*2a90*/  FMUL.FTZ R20, R20, c[0x0][0x2ec] ;  /* 0x0000bb0014147a20 */ /* 0x000fe20000410000 */
[----:B------:R-:W-:Y:S01]  /*2aa0*/  IMNMX R241, RZ, R241, !PT ;  /* 0x000000f1fff17217 */ /* 0x000fe20007800200 */
[----:B------:R-:W-:-:S02]  /*2ab0*/  FMUL.FTZ R21, R21, c[0x0][0x2ec] ;  /* 0x0000bb0015157a20 */ /* 0x000fc40000410000 */
[----:B------:R-:W-:Y:S01]  /*2ac0*/  FMUL.FTZ R22, R22, c[0x0][0x2ec] ;  /* 0x0000bb0016167a20 */ /* 0x000fe20000410000 */
[----:B------:R-:W-:Y:S01]  /*2ad0*/  MUFU.TANH R123, R53 ;  /* 0x00000035007b7308 */ /* 0x000fe20000002400 */
[----:B------:R-:W-:Y:S01]  /*2ae0*/  FMUL.FTZ R23, R23, c[0x0][0x2ec] ;  /* 0x0000bb0017177a20 */ /* 0x000fe20000410000 */
[-C--:B------:R-:W-:Y:S01]  /*2af0*/  HMMA.16816.F32 R32, R28, R46.reuse, R32 ;  /* 0x0000002e1c20723c */ /* 0x080fe20000001820 */
[C---:B------:R-:W-:Y:S01]  /*2b00*/  IMAD.IADD R240, R45.reuse, 0x1, R44 ;  /* 0x000000012df07824 */ /* 0x040fe200078e022c */
[----:B------:R-:W-:Y:S01]  /*2b10*/  IADD3 R45, R45, 0x48, RZ ;  /* 0x000000482d2d7810 */ /* 0x000fe20007ffe0ff */
[C-C-:B------:R-:W-:Y:S02]  /*2b20*/  IMAD.IADD R239, R235.reuse, 0x1, R238.reuse ;  /* 0x00000001ebef7824 */ /* 0x140fe400078e02ee */
[----:B------:R-:W-:Y:S01]  /*2b30*/  IMAD.IADD R238, R44, 0x1, R238 ;  /* 0x000000012cee7824 */ /* 0x000fe200078e02ee */
[----:B------:R-:W-:Y:S01]  /*2b40*/  MUFU.TANH R114, R54 ;  /* 0x0000003600727308 */ /* 0x000fe20000002400 */
[-C--:B------:R-:W-:Y:S01]  /*2b50*/  IMNMX R240, R240, R83.reuse, PT ;  /* 0x00000053f0f07217 */ /* 0x080fe20003800200 */
[----:B------:R-:W-:Y:S01]  /*2b60*/  HMMA.16816.F32 R40, R16, R46, R40 ;  /* 0x0000002e1028723c */ /* 0x000fe20000001828 */
[--C-:B------:R-:W-:Y:S01]  /*2b70*/  IMAD.IADD R237, R235, 0x1, R236.reuse ;  /* 0x00000001ebed7824 */ /* 0x100fe200078e02ec */
[----:B------:R-:W-:Y:S01]  /*2b80*/  IMNMX R238, R238, R83, PT ;  /* 0x00000053eeee7217 */ /* 0x000fe20003800200 */
[C---:B------:R-:W-:Y:S01]  /*2b90*/  IMAD.IADD R236, R44.reuse, 0x1, R236 ;  /* 0x000000012cec7824 */ /* 0x040fe200078e02ec */
[C---:B------:R-:W-:Y:S01]  /*2ba0*/  ISETP.GE.AND P2, PT, R73.reuse, R240, PT ;  /* 0x000000f04900720c */ /* 0x040fe20003f46270 */
[--C-:B------:R-:W-:Y:S01]  /*2bb0*/  IMAD.IADD R234, R44, 0x1, R45.reuse ;  /* 0x000000012cea7824 */ /* 0x100fe200078e022d */
[----:B------:R1:W-:Y:S01]  /*2bc0*/  MUFU.TANH R106, R55 ;  /* 0x00000037006a7308 */ /* 0x0003e20000002400 */
[----:B------:R-:W-:Y:S01]  /*2bd0*/  IADD3 R44, R73, 0x1, RZ ;  /* 0x00000001492c7810 */ /* 0x000fe20007ffe0ff */
[----:B------:R-:W-:Y:S01]  /*2be0*/  IMAD.IADD R235, R235, 0x1, R45 ;  /* 0x00000001ebeb7824 */ /* 0x000fe200078e022d */
[----:B------:R-:W-:-:S02]  /*2bf0*/  IMNMX R239, RZ, R239, !PT ;  /* 0x000000efffef7217 */ /* 0x000fc40007800200 */
[C---:B------:R-:W-:Y:S02]  /*2c00*/  ISETP.GE.AND P0, PT, R44.reuse, R240, PT ;  /* 0x000000f02c00720c */ /* 0x040fe40003f06270 */
[-C--:B------:R-:W-:Y:S01]  /*2c10*/  ISETP.GE.AND P5, PT, R44, R238.reuse, PT ;  /* 0x000000ee2c00720c */ /* 0x080fe20003fa6270 */
[----:B------:R-:W-:Y:S01]  /*2c20*/  MUFU.TANH R104, R20 ;  /* 0x0000001400687308 */ /* 0x000fe20000002400 */
[C---:B------:R-:W-:Y:S01]  /*2c30*/  ISETP.GE.AND P3, PT, R73.reuse, R238, PT ;  /* 0x000000ee4900720c */ /* 0x040fe20003f66270 */
[----:B------:R-:W-:Y:S01]  /*2c40*/  FMUL.FTZ R32, R32, c[0x0][0x2ec] ;  /* 0x0000bb0020207a20 */ /* 0x000fe20000410000 */
[----:B------:R-:W-:Y:S01]  /*2c50*/  ISETP.LT.OR P2, PT, R73, R241, P2 ;  /* 0x000000f14900720c */ /* 0x000fe20001741670 */
[----:B------:R-:W-:Y:S01]  /*2c60*/  FMUL.FTZ R34, R34, c[0x0][0x2ec] ;  /* 0x0000bb0022227a20 */ /* 0x000fe20000410000 */
[----:B------:R-:W-:Y:S01]  /*2c70*/  IMNMX R236, R236, R83, PT ;  /* 0x00000053ecec7217 */ /* 0x000fe20003800200 */
[----:B------:R-:W-:Y:S01]  /*2c80*/  FMUL.FTZ R33, R33, c[0x0][0x2ec] ;  /* 0x0000bb0021217a20 */ /* 0x000fe20000410000 */
[C---:B------:R-:W-:Y:S01]  /*2c90*/  ISETP.LT.OR P0, PT, R44.reuse, R241, P0 ;  /* 0x000000f12c00720c */ /* 0x040fe20000701670 */
[----:B-1----:R-:W1:Y:S01]  /*2ca0*/  LDSM.16.M88.4 R52, [R221+0x1000] ;  /* 0x00100000dd34783b */ /* 0x002e620000000200 */
[----:B------:R-:W-:Y:S01]  /*2cb0*/  MUFU.TANH R105, R21 ;  /* 0x0000001500697308 */ /* 0x000fe20000002400 */
[-C--:B------:R-:W-:Y:S01]  /*2cc0*/  ISETP.LT.OR P5, PT, R44, R239.reuse, P5 ;  /* 0x000000ef2c00720c */ /* 0x080fe20002fa1670 */
[----:B------:R-:W-:Y:S01]  /*2cd0*/  FMUL.FTZ R35, R35, c[0x0][0x2ec] ;  /* 0x0000bb0023237a20 */ /* 0x000fe20000410000 */
[----:B------:R-:W-:Y:S01]  /*2ce0*/  ISETP.LT.OR P3, PT, R73, R239, P3 ;  /* 0x000000ef4900720c */ /* 0x000fe20001f61670 */
[----:B------:R-:W-:Y:S01]  /*2cf0*/  FMUL.FTZ R96, R41, c[0x0][0x2ec] ;  /* 0x0000bb0029607a20 */ /* 0x000fe20000410000 */
[----:B------:R-:W-:Y:S01]  /*2d00*/  IMNMX R234, R234, R83, PT ;  /* 0x00000053eaea7217 */ /* 0x000fe20003800200 */
[----:B------:R-:W-:Y:S01]  /*2d10*/  FMUL.FTZ R40, R40, c[0x0][0x2ec] ;  /* 0x0000bb0028287a20 */ /* 0x000fe20000410000 */
[----:B---3--:R-:W-:Y:S01]  /*2d20*/  FSEL R64, R64, -INF , !P2 ;  /* 0xff80000040407808 */ /* 0x008fe20005000000 */
[----:B------:R-:W-:Y:S01]  /*2d30*/  MUFU.TANH R164, R22 ;  /* 0x0000001600a47308 */ /* 0x000fe20000002400 */
[----:B------:R-:W-:Y:S01]  /*2d40*/  IMNMX R237, RZ, R237, !PT ;  /* 0x000000edffed7217 */ /* 0x000fe20007800200 */
[----:B------:R-:W-:Y:S01]  /*2d50*/  FMUL.FTZ R42, R42, c[0x0][0x2ec] ;  /* 0x0000bb002a2a7a20 */ /* 0x000fe20000410000 */
[-C--:B------:R-:W-:Y:S01]  /*2d60*/  ISETP.GE.AND P1, PT, R44, R236.reuse, PT ;  /* 0x000000ec2c00720c */ /* 0x080fe20003f26270 */
[----:B------:R-:W-:Y:S01]  /*2d70*/  FMUL.FTZ R43, R43, c[0x0][0x2ec] ;  /* 0x0000bb002b2b7a20 */ /* 0x000fe20000410000 */
[----:B------:R-:W-:-:S02]  /*2d80*/  ISETP.GE.AND P2, PT, R73, R236, PT ;  /* 0x000000ec4900720c */ /* 0x000fc40003f46270 */
[----:B------:R-:W-:Y:S01]  /*2d90*/  FSEL R3, R3, -INF , !P0 ;  /* 0xff80000003037808 */ /* 0x000fe20004000000 */
[----:B------:R2:W-:Y:S01]  /*2da0*/  MUFU.TANH R129, R23 ;  /* 0x0000001700817308 */ /* 0x0005e20000002400 */
[----:B----4-:R-:W-:Y:S02]  /*2db0*/  FSEL R27, R27, -INF , !P3 ;  /* 0xff8000001b1b7808 */ /* 0x010fe40005800000 */
[----:B-----5:R-:W-:Y:S02]  /*2dc0*/  FSEL R26, R26, -INF , !P5 ;  /* 0xff8000001a1a7808 */ /* 0x020fe40006800000 */
[----:B------:R-:W-:Y:S02]  /*2dd0*/  IMNMX R235, RZ, R235, !PT ;  /* 0x000000ebffeb7217 */ /* 0x000fe40007800200 */
[-C--:B------:R-:W-:Y:S01]  /*2de0*/  ISETP.LT.OR P1, PT, R44, R237.reuse, P1 ;  /* 0x000000ed2c00720c */ /* 0x080fe20000f21670 */
[----:B------:R3:W-:Y:S01]  /*2df0*/  MUFU.TANH R115, R32 ;  /* 0x0000002000737308 */ /* 0x0007e20000002400 */
[----:B------:R-:W-:-:S02]  /*2e00*/  ISETP.LT.OR P2, PT, R73, R237, P2 ;  /* 0x000000ed4900720c */ /* 0x000fc40001741670 */
[----:B------:R-:W-:Y:S02]  /*2e10*/  IADD3 R41, R73, 0x9, RZ ;  /* 0x0000000949297810 */ /* 0x000fe40007ffe0ff */
[----:B------:R-:W-:Y:S02]  /*2e20*/  FSEL R0, R0, -INF , !P2 ;  /* 0xff80000000007808 */ /* 0x000fe40005000000 */
[----:B------:R-:W-:Y:S01]  /*2e30*/  FSEL R141, R141, -INF , !P1 ;  /* 0xff8000008d8d7808 */ /* 0x000fe20004800000 */
[----:B--2---:R-:W-:Y:S01]  /*2e40*/  HMMA.16816.F32 R20, R12, R48, RZ ;  /* 0x000000300c14723c */ /* 0x004fe200000018ff */
[----:B------:R-:W-:Y:S01]  /*2e50*/  MUFU.TANH R166, R34 ;  /* 0x0000002200a67308 */ /* 0x000fe20000002400 */
[-C--:B------:R-:W-:Y:S02]  /*2e60*/  ISETP.GE.AND P6, PT, R44, R234.reuse, PT ;  /* 0x000000ea2c00720c */ /* 0x080fe40003fc6270 */
[----:B------:R-:W-:Y:S02]  /*2e70*/  ISETP.GE.AND P2, PT, R73, R234, PT ;  /* 0x000000ea4900720c */ /* 0x000fe40003f46270 */
[----:B------:R-:W-:-:S02]  /*2e80*/  ISETP.GE.AND P1, PT, R41, R240, PT ;  /* 0x000000f02900720c */ /* 0x000fc40003f26270 */
[----:B---3--:R-:W-:Y:S01]  /*2e90*/  IADD3 R32, R73, 0x8, RZ ;  /* 0x0000000849207810 */ /* 0x008fe20007ffe0ff */
[----:B------:R-:W-:Y:S01]  /*2ea0*/  MUFU.TANH R124, R33 ;  /* 0x00000021007c7308 */ /* 0x000fe20000002400 */
[----:B------:R-:W-:Y:S02]  /*2eb0*/  ISETP.LT.OR P6, PT, R44, R235, P6 ;  /* 0x000000eb2c00720c */ /* 0x000fe400037c1670 */
[C---:B------:R-:W-:Y:S02]  /*2ec0*/  ISETP.GE.AND P4, PT, R32.reuse, R240, PT ;  /* 0x000000f02000720c */ /* 0x040fe40003f86270 */
[C---:B------:R-:W-:Y:S02]  /*2ed0*/  ISETP.GE.AND P0, PT, R32.reuse, R238, PT ;  /* 0x000000ee2000720c */ /* 0x040fe40003f06270 */
[C---:B------:R-:W-:Y:S01]  /*2ee0*/  ISETP.GE.AND P3, PT, R32.reuse, R236, PT ;  /* 0x000000ec2000720c */ /* 0x040fe20003f66270 */
[----:B------:R2:W-:Y:S01]  /*2ef0*/  MUFU.TANH R169, R35 ;  /* 0x0000002300a97308 */ /* 0x0005e20000002400 */
[----:B------:R-:W-:-:S02]  /*2f00*/  ISETP.GE.AND P5, PT, R32, R234, PT ;  /* 0x000000ea2000720c */ /* 0x000fc40003fa6270 */
[C---:B------:R-:W-:Y:S02]  /*2f10*/  ISETP.LT.OR P4, PT, R32.reuse, R241, P4 ;  /* 0x000000f12000720c */ /* 0x040fe40002781670 */
[C---:B------:R-:W-:Y:S02]  /*2f20*/  ISETP.LT.OR P0, PT, R32.reuse, R239, P0 ;  /* 0x000000ef2000720c */ /* 0x040fe40000701670 */
[----:B-1----:R-:W-:Y:S01]  /*2f30*/  HMMA.16816.F32 R20, R16, R52, R20 ;  /* 0x000000341014723c */ /* 0x002fe20000001814 */
[C---:B------:R-:W-:Y:S01]  /*2f40*/  ISETP.LT.OR P3, PT, R32.reuse, R237, P3 ;  /* 0x000000ed2000720c */ /* 0x040fe20001f61670 */
[----:B------:R1:W-:Y:S01]  /*2f50*/  MUFU.TANH R143, R40 ;  /* 0x00000028008f7308 */ /* 0x0003e20000002400 */
[-C--:B------:R-:W-:Y:S02]  /*2f60*/  ISETP.LT.OR P5, PT, R32, R235.reuse, P5 ;  /* 0x000000eb2000720c */ /* 0x080fe40002fa1670 */
[----:B------:R-:W-:Y:S02]  /*2f70*/  ISETP.LT.OR P2, PT, R73, R235, P2 ;  /* 0x000000eb4900720c */ /* 0x000fe40001741670 */
[----:B------:R-:W-:Y:S01]  /*2f80*/  ISETP.LT.OR P1, PT, R41, R241, P1 ;  /* 0x000000f12900720c */ /* 0x000fe20000f21670 */
[----:B--2---:R-:W-:Y:S01]  /*2f90*/  HMMA.16816.F32 R32, R8, R48, RZ ;  /* 0x000000300820723c */ /* 0x004fe200000018ff */
[----:B------:R-:W-:Y:S01]  /*2fa0*/  FSEL R4, R4, -INF , !P2 ;  /* 0xff80000004047808 */ /* 0x000fe20005000000 */
[----:B------:R-:W2:Y:S01]  /*2fb0*/  MUFU.TANH R113, R113 ;  /* 0x0000007100717308 */ /* 0x000ea20000002400 */
[----:B------:R-:W-:-:S02]  /*2fc0*/  FSEL R7, R7, -INF , !P6 ;  /* 0xff80000007077808 */ /* 0x000fc40007000000 */
[----:B------:R-:W-:Y:S02]  /*2fd0*/  FSEL R66, R66, -INF , !P4 ;  /* 0xff80000042427808 */ /* 0x000fe40006000000 */
[----:B------:R-:W-:Y:S02]  /*2fe0*/  FSEL R6, R6, -INF , !P0 ;  /* 0xff80000006067808 */ /* 0x000fe40004000000 */
[----:B-1----:R-:W-:Y:S01]  /*2ff0*/  IADD3 R40, R73, 0x10, RZ ;  /* 0x0000001049287810 */ /* 0x002fe20007ffe0ff */
[----:B------:R-:W-:Y:S01]  /*3000*/  MUFU.TANH R122, R42 ;  /* 0x0000002a007a7308 */ /* 0x000fe20000002400 */
[----:B------:R-:W-:Y:S02]  /*3010*/  FSEL R101, R101, -INF , !P3 ;  /* 0xff80000065657808 */ /* 0x000fe40005800000 */
[----:B------:R-:W-:Y:S02]  /*3020*/  FSEL R99, R99, -INF , !P5 ;  /* 0xff80000063637808 */ /* 0x000fe40006800000 */
[----:B------:R-:W-:Y:S01]  /*3030*/  FSEL R69, R69, -INF , !P1 ;  /* 0xff80000045457808 */ /* 0x000fe20004800000 */
[----:B------:R-:W-:Y:S01]  /*3040*/  FMUL.FTZ R20, R20, c[0x0][0x2ec] ;  /* 0x0000bb0014147a20 */ /* 0x000fe20000410000 */
[----:B------:R-:W-:Y:S01]  /*3050*/  ISETP.GE.AND P2, PT, R40, R240, PT ;  /* 0x000000f02800720c */ /* 0x000fe20003f46270 */
[----:B------:R-:W-:Y:S01]  /*3060*/  FMUL.FTZ R21, R21, c[0x0][0x2ec] ;  /* 0x0000bb0015157a20 */ /* 0x000fe20000410000 */
[C---:B------:R-:W-:Y:S01]  /*3070*/  ISETP.GE.AND P6, PT, R41.reuse, R238, PT ;  /* 0x000000ee2900720c */ /* 0x040fe20003fc6270 */
[----:B------:R-:W-:Y:S01]  /*3080*/  FMUL.FTZ R22, R22, c[0x0][0x2ec] ;  /* 0x0000bb0016167a20 */ /* 0x000fe20000410000 */
[C---:B------:R-:W-:Y:S01]  /*3090*/  ISETP.GE.AND P4, PT, R41.reuse, R236, PT ;  /* 0x000000ec2900720c */ /* 0x040fe20003f86270 */
[----:B------:R1:W-:Y:S01]  /*30a0*/  MUFU.TANH R130, R43 ;  /* 0x0000002b00827308 */ /* 0x0003e20000002400 */
[----:B------:R-:W-:Y:S01]  /*30b0*/  ISETP.GE.AND P0, PT, R41, R234, PT ;  /* 0x000000ea2900720c */ /* 0x000fe20003f06270 */
[----:B------:R-:W-:Y:S01]  /*30c0*/  FMUL.FTZ R132, R23, c[0x0][0x2ec] ;  /* 0x0000bb0017847a20 */ /* 0x000fe20000410000 */
[C---:B------:R-:W-:Y:S01]  /*30d0*/  ISETP.GE.AND P3, PT, R40.reuse, R238, PT ;  /* 0x000000ee2800720c */ /* 0x040fe20003f66270 */
[----:B------:R-:W-:Y:S01]  /*30e0*/  HMMA.16816.F32 R32, R28, R52, R32 ;  /* 0x000000341c20723c */ /* 0x000fe20000001820 */
[----:B------:R-:W-:-:S02]  /*30f0*/  ISETP.GE.AND P5, PT, R40, R236, PT ;  /* 0x000000ec2800720c */ /* 0x000fc40003fa6270 */
[C---:B------:R-:W-:Y:S01]  /*3100*/  ISETP.GE.AND P1, PT, R40.reuse, R234, PT ;  /* 0x000000ea2800720c */ /* 0x040fe20003f26270 */
[----:B------:R-:W-:Y:S01]  /*3110*/  MUFU.TANH R145, R20 ;  /* 0x0000001400917308 */ /* 0x000fe20000002400 */
[C---:B------:R-:W-:Y:S02]  /*3120*/  ISETP.LT.OR P6, PT, R41.reuse, R239, P6 ;  /* 0x000000ef2900720c */ /* 0x040fe400037c1670 */
[C---:B------:R-:W-:Y:S02]  /*3130*/  ISETP.LT.OR P4, PT, R41.reuse, R237, P4 ;  /* 0x000000ed2900720c */ /* 0x040fe40002781670 */
[----:B------:R-:W-:Y:S02]  /*3140*/  ISETP.LT.OR P0, PT, R41, R235, P0 ;  /* 0x000000eb2900720c */ /* 0x000fe40000701670 */
[C---:B------:R-:W-:Y:S01]  /*3150*/  ISETP.LT.OR P2, PT, R40.reuse, R241, P2 ;  /* 0x000000f12800720c */ /* 0x040fe20001741670 */
[----:B------:R-:W-:Y:S01]  /*3160*/  MUFU.TANH R83, R21 ;  /* 0x0000001500537308 */ /* 0x000fe20000002400 */
[----:B------:R-:W-:-:S02]  /*3170*/  ISETP.LT.OR P3, PT, R40, R239, P3 ;  /* 0x000000ef2800720c */ /* 0x000fc40001f61670 */
[C---:B------:R-:W-:Y:S02]  /*3180*/  ISETP.LT.OR P5, PT, R40.reuse, R237, P5 ;  /* 0x000000ed2800720c */ /* 0x040fe40002fa1670 */
[----:B------:R-:W-:Y:S02]  /*3190*/  ISETP.LT.OR P1, PT, R40, R235, P1 ;  /* 0x000000eb2800720c */ /* 0x000fe40000f21670 */
[-C--:B-1----:R-:W-:Y:S01]  /*31a0*/  HMMA.16816.F32 R40, R8, R50.reuse, RZ ;  /* 0x000000320828723c */ /* 0x082fe200000018ff */
[----:B------:R1:W-:Y:S01]  /*31b0*/  MUFU.TANH R134, R22 ;  /* 0x0000001600867308 */ /* 0x0003e20000002400 */
[----:B------:R-:W-:Y:S02]  /*31c0*/  IADD3 R45, R73, 0x11, RZ ;  /* 0x00000011492d7810 */ /* 0x000fe40007ffe0ff */
[----:B------:R-:W-:Y:S01]  /*31d0*/  FSEL R2, R2, -INF , !P6 ;  /* 0xff80000002027808 */ /* 0x000fe20007000000 */
[----:B------:R-:W-:Y:S01]  /*31e0*/  FMUL.FTZ R170, R32, c[0x0][0x2ec] ;  /* 0x0000bb0020aa7a20 */ /* 0x000fe20000410000 */
[----:B--2---:R-:W-:Y:S01]  /*31f0*/  FSEL R113, R113, -INF , !P4 ;  /* 0xff80000071717808 */ /* 0x004fe20006000000 */
[----:B------:R-:W-:Y:S01]  /*3200*/  FMUL.FTZ R33, R33, c[0x0][0x2ec] ;  /* 0x0000bb0021217a20 */ /* 0x000fe20000410000 */
[C---:B------:R-:W-:Y:S01]  /*3210*/  ISETP.GE.AND P6, PT, R45.reuse, R240, PT ;  /* 0x000000f02d00720c */ /* 0x040fe20003fc6270 */
[----:B------:R-:W2:Y:S01]  /*3220*/  MUFU.TANH R139, R139 ;  /* 0x0000008b008b7308 */ /* 0x000ea20000002400 */
[C---:B------:R-:W-:Y:S01]  /*3230*/  ISETP.GE.AND P4, PT, R45.reuse, R238, PT ;  /* 0x000000ee2d00720c */ /* 0x040fe20003f86270 */
[----:B------:R-:W-:Y:S01]  /*3240*/  HMMA.16816.F32 R48, R12, R50, RZ ;  /* 0x000000320c30723c */ /* 0x000fe200000018ff */
[C---:B------:R-:W-:Y:S01]  /*3250*/  ISETP.LT.OR P6, PT, R45.reuse, R241, P6 ;  /* 0x000000f12d00720c */ /* 0x040fe200037c1670 */
[----:B------:R-:W-:Y:S01]  /*3260*/  FMUL.FTZ R34, R34, c[0x0][0x2ec] ;  /* 0x0000bb0022227a20 */ /* 0x000fe20000410000 */
[----:B------:R-:W-:Y:S01]  /*3270*/  ISETP.LT.OR P4, PT, R45, R239, P4 ;  /* 0x000000ef2d00720c */ /* 0x000fe20002781670 */
[----:B------:R-:W-:Y:S01]  /*3280*/  FMUL.FTZ R35, R35, c[0x0][0x2ec] ;  /* 0x0000bb0023237a20 */ /* 0x000fe20000410000 */
[----:B------:R-:W-:Y:S01]  /*3290*/  IADD3 R44, R73, 0x18, RZ ;  /* 0x00000018492c7810 */ /* 0x000fe20007ffe0ff */
[----:B-1----:R-:W1:Y:S01]  /*32a0*/  LDSM.16.M88.4 R20, [R223+0x3400] ;  /* 0x00340000df14783b */ /* 0x002e620000000200 */
[----:B------:R-:W3:Y:S01]  /*32b0*/  MUFU.TANH R137, R137 ;  /* 0x0000008900897308 */ /* 0x000ee20000002400 */
[----:B------:R-:W-:-:S02]  /*32c0*/  FSEL R81, R81, -INF , !P2 ;  /* 0xff80000051517808 */ /* 0x000fc40005000000 */
[----:B------:R-:W-:Y:S02]  /*32d0*/  FSEL R82, R82, -INF , !P6 ;  /* 0xff80000052527808 */ /* 0x000fe40007000000 */
[----:B------:R-:W-:Y:S01]  /*32e0*/  FSEL R74, R74, -INF , !P3 ;  /* 0xff8000004a4a7808 */ /* 0x000fe20005800000 */
[----:B------:R-:W-:Y:S01]  /*32f0*/  HMMA.16816.F32 R40, R28, R54, R40 ;  /* 0x000000361c28723c */ /* 0x000fe20000001828 */
[----:B--2---:R-:W-:Y:S01]  /*3300*/  FSEL R139, R139, -INF , !P0 ;  /* 0xff8000008b8b7808 */ /* 0x004fe20004000000 */
[----:B------:R-:W2:Y:S01]  /*3310*/  MUFU.TANH R87, R87 ;  /* 0x0000005700577308 */ /* 0x000ea20000002400 */
[----:B------:R-:W-:Y:S02]  /*3320*/  FSEL R70, R70, -INF , !P4 ;  /* 0xff80000046467808 */ /* 0x000fe40006000000 */
[C---:B------:R-:W-:Y:S02]  /*3330*/  ISETP.GE.AND P0, PT, R45.reuse, R236, PT ;  /* 0x000000ec2d00720c */ /* 0x040fe40003f06270 */
[----:B------:R-:W-:-:S02]  /*3340*/  ISETP.GE.AND P2, PT, R45, R234, PT ;  /* 0x000000ea2d00720c */ /* 0x000fc40003f46270 */
[C---:B------:R-:W-:Y:S01]  /*3350*/  ISETP.GE.AND P6, PT, R44.reuse, R240, PT ;  /* 0x000000f02c00720c */ /* 0x040fe20003fc6270 */
[----:B------:R-:W4:Y:S01]  /*3360*/  MUFU.TANH R85, R85 ;  /* 0x0000005500557308 */ /* 0x000f220000002400 */
[----:B---3--:R-:W-:Y:S01]  /*3370*/  FSEL R137, R137, -INF , !P5 ;  /* 0xff80000089897808 */ /* 0x008fe20006800000 */
[----:B------:R-:W-:Y:S01]  /*3380*/  HMMA.16816.F32 R48, R16, R54, R48 ;  /* 0x000000361030723c */ /* 0x000fe20000001830 */
[C---:B------:R-:W-:Y:S02]  /*3390*/  ISETP.GE.AND P3, PT, R44.reuse, R238, PT ;  /* 0x000000ee2c00720c */ /* 0x040fe40003f66270 */
[C---:B------:R-:W-:Y:S02]  /*33a0*/  ISETP.GE.AND P4, PT, R44.reuse, R236, PT ;  /* 0x000000ec2c00720c */ /* 0x040fe40003f86270 */
[----:B------:R-:W-:Y:S01]  /*33b0*/  ISETP.GE.AND P5, PT, R44, R234, PT ;  /* 0x000000ea2c00720c */ /* 0x000fe20003fa6270 */
[----:B------:R-:W3:Y:S01]  /*33c0*/  MUFU.TANH R133, R133 ;  /* 0x0000008500857308 */ /* 0x000ee20000002400 */
[----:B------:R-:W-:-:S02]  /*33d0*/  ISETP.LT.OR P0, PT, R45, R237, P0 ;  /* 0x000000ed2d00720c */ /* 0x000fc40000701670 */
[----:B------:R-:W-:Y:S02]  /*33e0*/  ISETP.LT.OR P2, PT, R45, R235, P2 ;  /* 0x000000eb2d00720c */ /* 0x000fe40001741670 */
[----:B------:R-:W-:Y:S01]  /*33f0*/  ISETP.LT.OR P6, PT, R44, R241, P6 ;  /* 0x000000f12c00720c */ /* 0x000fe200037c1670 */
[----:B------:R-:W-:Y:S01]  /*3400*/  FMUL.FTZ R249, R40, c[0x0][0x2ec] ;  /* 0x0000bb0028f97a20 */ /* 0x000fe20000410000 */
[C---:B------:R-:W-:Y:S01]  /*3410*/  ISETP.LT.OR P3, PT, R44.reuse, R239, P3 ;  /* 0x000000ef2c00720c */ /* 0x040fe20001f61670 */
[----:B------:R-:W-:Y:S01]  /*3420*/  MUFU.TANH R175, R33 ;  /* 0x0000002100af7308 */ /* 0x000fe20000002400 */
[----:B------:R-:W-:Y:S01]  /*3430*/  ISETP.LT.OR P4, PT, R44, R237, P4 ;  /* 0x000000ed2c00720c */ /* 0x000fe20002781670 */
[----:B------:R-:W-:Y:S01]  /*3440*/  FMUL.FTZ R42, R42, c[0x0][0x2ec] ;  /* 0x0000bb002a2a7a20 */ /* 0x000fe20000410000 */
[----:B------:R-:W-:Y:S01]  /*3450*/  ISETP.LT.OR P5, PT, R44, R235, P5 ;  /* 0x000000eb2c00720c */ /* 0x000fe20002fa1670 */
[----:B------:R-:W-:Y:S01]  /*3460*/  FMUL.FTZ R41, R41, c[0x0][0x2ec] ;  /* 0x0000bb0029297a20 */ /* 0x000fe20000410000 */
[----:B------:R-:W5:Y:S01]  /*3470*/  LDSM.16.M88.4 R44, [R221+0x1400] ;  /* 0x00140000dd2c783b */ /* 0x000f620000000200 */
[----:B------:R-:W-:Y:S01]  /*3480*/  IADD3 R32, R73, 0x19, RZ ;  /* 0x0000001949207810 */ /* 0x000fe20007ffe0ff */
[----:B------:R-:W-:Y:S01]  /*3490*/  FMUL.FTZ R43, R43, c[0x0][0x2ec] ;  /* 0x0000bb002b2b7a20 */ /* 0x000fe20000410000 */
[----:B--2---:R-:W-:Y:S01]  /*34a0*/  FSEL R87, R87, -INF , !P0 ;  /* 0xff80000057577808 */ /* 0x004fe20004000000 */
[----:B------:R-:W-:Y:S01]  /*34b0*/  MUFU.TANH R187, R34 ;  /* 0x0000002200bb7308 */ /* 0x000fe20000002400 */
[----:B----4-:R-:W-:Y:S01]  /*34c0*/  FSEL R85, R85, -INF , !P1 ;  /* 0xff80000055557808 */ /* 0x010fe20004800000 */
[----:B------:R-:W-:Y:S01]  /*34d0*/  FMUL.FTZ R48, R48, c[0x0][0x2ec] ;  /* 0x0000bb0030307a20 */ /* 0x000fe20000410000 */
[----:B---3--:R-:W-:Y:S01]  /*34e0*/  FSEL R133, R133, -INF , !P2 ;  /* 0xff80000085857808 */ /* 0x008fe20005000000 */
[----:B------:R-:W-:Y:S01]  /*34f0*/  FMUL.FTZ R50, R50, c[0x0][0x2ec] ;  /* 0x0000bb0032327a20 */ /* 0x000fe20000410000 */
[----:B------:R-:W-:Y:S01]  /*3500*/  FSEL R135, R135, -INF , !P4 ;  /* 0xff80000087877808 */ /* 0x000fe20006000000 */
[----:B------:R-:W-:Y:S01]  /*3510*/  FMUL.FTZ R49, R49, c[0x0][0x2ec] ;  /* 0x0000bb0031317a20 */ /* 0x000fe20000410000 */
[C---:B------:R-:W-:Y:S01]  /*3520*/  ISETP.GE.AND P0, PT, R32.reuse, R240, PT ;  /* 0x000000f02000720c */ /* 0x040fe20003f06270 */
[----:B------:R1:W-:Y:S01]  /*3530*/  MUFU.TANH R211, R35 ;  /* 0x0000002300d37308 */ /* 0x0003e20000002400 */
[C---:B------:R-:W-:Y:S01]  /*3540*/  ISETP.GE.AND P1, PT, R32.reuse, R238, PT ;  /* 0x000000ee2000720c */ /* 0x040fe20003f26270 */
[----:B------:R-:W-:Y:S01]  /*3550*/  FMUL.FTZ R51, R51, c[0x0][0x2ec] ;  /* 0x0000bb0033337a20 */ /* 0x000fe20000410000 */
[----:B------:R-:W-:-:S02]  /*3560*/  ISETP.GE.AND P2, PT, R32, R236, PT ;  /* 0x000000ec2000720c */ /* 0x000fc40003f46270 */
[C---:B------:R-:W-:Y:S02]  /*3570*/  ISETP.GE.AND P4, PT, R32.reuse, R234, PT ;  /* 0x000000ea2000720c */ /* 0x040fe40003f86270 */
[C---:B------:R-:W-:Y:S01]  /*3580*/  ISETP.LT.OR P0, PT, R32.reuse, R241, P0 ;  /* 0x000000f12000720c */ /* 0x040fe20000701670 */
[----:B------:R-:W2:Y:S01]  /*3590*/  MUFU.TANH R95, R95 ;  /* 0x0000005f005f7308 */ /* 0x000ea20000002400 */
[C---:B------:R-:W-:Y:S02]  /*35a0*/  ISETP.LT.OR P1, PT, R32.reuse, R239, P1 ;  /* 0x000000ef2000720c */ /* 0x040fe40000f21670 */
[C---:B------:R-:W-:Y:S02]  /*35b0*/  ISETP.LT.OR P2, PT, R32.reuse, R237, P2 ;  /* 0x000000ed2000720c */ /* 0x040fe40001741670 */
[----:B------:R-:W-:Y:S02]  /*35c0*/  ISETP.LT.OR P4, PT, R32, R235, P4 ;  /* 0x000000eb2000720c */ /* 0x000fe40002781670 */
[----:B------:R-:W-:Y:S01]  /*35d0*/  IADD3 R40, R73, 0x20, RZ ;  /* 0x0000002049287810 */ /* 0x000fe20007ffe0ff */
[----:B------:R-:W3:Y:S01]  /*35e0*/  MUFU.TANH R78, R78 ;  /* 0x0000004e004e7308 */ /* 0x000ee20000002400 */
[----:B-1----:R-:W-:Y:S01]  /*35f0*/  HMMA.16816.F32 R32, R12, R20, RZ ;  /* 0x000000140c20723c */ /* 0x002fe200000018ff */
[----:B------:R-:W-:-:S02]  /*3600*/  FSEL R77, R77, -INF , !P5 ;  /* 0xff8000004d4d7808 */ /* 0x000fc40006800000 */
[C---:B------:R-:W-:Y:S02]  /*3610*/  ISETP.GE.AND P5, PT, R40.reuse, R240, PT ;  /* 0x000000f02800720c */ /* 0x040fe40003fa6270 */
[----:B------:R-:W-:Y:S02]  /*3620*/  IADD3 R53, R73, 0x21, RZ ;  /* 0x0000002149357810 */ /* 0x000fe40007ffe0ff */
[----:B------:R-:W1:Y:S01]  /*3630*/  MUFU.TANH R90, R90 ;  /* 0x0000005a005a7308 */ /* 0x000e620000002400 */
[C---:B------:R-:W-:Y:S02]  /*3640*/  ISETP.LT.OR P5, PT, R40.reuse, R241, P5 ;  /* 0x000000f12800720c */ /* 0x040fe40002fa1670 */
[----:B--2---:R-:W-:Y:S02]  /*3650*/  FSEL R95, R95, -INF , !P6 ;  /* 0xff8000005f5f7808 */ /* 0x004fe40007000000 */
[----:B------:R-:W-:Y:S02]  /*3660*/  ISETP.GE.AND P6, PT, R40, R238, PT ;  /* 0x000000ee2800720c */ /* 0x000fe40003fc6270 */
[----:B------:R-:W-:Y:S01]  /*3670*/  FSEL R75, R75, -INF , !P4 ;  /* 0xff8000004b4b7808 */ /* 0x000fe20006000000 */
[----:B------:R-:W2:Y:S01]  /*3680*/  MUFU.TANH R76, R76 ;  /* 0x0000004c004c7308 */ /* 0x000ea20000002400 */
[----:B---3--:R-:W-:-:S02]  /*3690*/  FSEL R78, R78, -INF , !P3 ;  /* 0xff8000004e4e7808 */ /* 0x008fc40005800000 */
[----:B------:R-:W-:Y:S02]  /*36a0*/  ISETP.GE.AND P3, PT, R40, R236, PT ;  /* 0x000000ec2800720c */ /* 0x000fe40003f66270 */
[----:B------:R-:W-:Y:S02]  /*36b0*/  FSEL R107, R107, -INF , !P5 ;  /* 0xff8000006b6b7808 */ /* 0x000fe40006800000 */
[C---:B------:R-:W-:Y:S01]  /*36c0*/  ISETP.GE.AND P4, PT, R53.reuse, R238, PT ;  /* 0x000000ee3500720c */ /* 0x040fe20003f86270 */
[----:B------:R-:W3:Y:S01]  /*36d0*/  MUFU.TANH R84, R84 ;  /* 0x0000005400547308 */ /* 0x000ee20000002400 */
[----:B-1----:R-:W-:Y:S01]  /*36e0*/  FSEL R90, R90, -INF , !P0 ;  /* 0xff8000005a5a7808 */ /* 0x002fe20004000000 */
[----:B-----5:R-:W-:Y:S01]  /*36f0*/  HMMA.16816.F32 R32, R16, R44, R32 ;  /* 0x0000002c1020723c */ /* 0x020fe20000001820 */
[----:B------:R-:W-:Y:S02]  /*3700*/  ISETP.GE.AND P0, PT, R40, R234, PT ;  /* 0x000000ea2800720c */ /* 0x000fe40003f06270 */
[----:B------:R-:W-:-:S02]  /*3710*/  ISETP.GE.AND P5, PT, R53, R236, PT ;  /* 0x000000ec3500720c */ /* 0x000fc40003fa6270 */
[----:B------:R-:W-:Y:S01]  /*3720*/  ISETP.LT.OR P6, PT, R40, R239, P6 ;  /* 0x000000ef2800720c */ /* 0x000fe200037c1670 */
[----:B------:R-:W1:Y:S01]  /*3730*/  MUFU.TANH R91, R91 ;  /* 0x0000005b005b7308 */ /* 0x000e620000002400 */
[----:B--2---:R-:W-:Y:S02]  /*3740*/  FSEL R76, R76, -INF , !P1 ;  /* 0xff8000004c4c7808 */ /* 0x004fe40004800000 */
[C---:B------:R-:W-:Y:S02]  /*3750*/  ISETP.GE.AND P1, PT, R53.reuse, R240, PT ;  /* 0x000000f03500720c */ /* 0x040fe40003f26270 */
[C---:B------:R-:W-:Y:S02]  /*3760*/  ISETP.LT.OR P3, PT, R40.reuse, R237, P3 ;  /* 0x000000ed2800720c */ /* 0x040fe40001f61670 */
[----:B------:R-:W-:Y:S01]  /*3770*/  ISETP.LT.OR P0, PT, R40, R235, P0 ;  /* 0x000000eb2800720c */ /* 0x000fe20000701670 */
[----:B------:R-:W2:Y:S01]  /*3780*/  MUFU.TANH R86, R86 ;  /* 0x0000005600567308 */ /* 0x000ea20000002400 */
[----:B------:R-:W-:-:S02]  /*3790*/  ISETP.LT.OR P1, PT, R53, R241, P1 ;  /* 0x000000f13500720c */ /* 0x000fc40000f21670 */
[C---:B------:R-:W-:Y:S02]  /*37a0*/  ISETP.LT.OR P4, PT, R53.reuse, R239, P4 ;  /* 0x000000ef3500720c */ /* 0x040fe40002781670 */
[----:B------:R-:W-:Y:S02]  /*37b0*/  ISETP.LT.OR P5, PT, R53, R237, P5 ;  /* 0x000000ed3500720c */ /* 0x000fe40002fa1670 */
[----:B------:R-:W-:Y:S01]  /*37c0*/  IADD3 R52, R73, 0x28, RZ ;  /* 0x0000002849347810 */ /* 0x000fe20007ffe0ff */
[----:B------:R-:W4:Y:S01]  /*37d0*/  MUFU.TANH R93, R93 ;  /* 0x0000005d005d7308 */ /* 0x000f220000002400 */
[----:B------:R-:W-:Y:S01]  /*37e0*/  FSEL R71, R71, -INF , !P2 ;  /* 0xff80000047477808 */ /* 0x000fe20005000000 */
[----:B------:R-:W-:Y:S01]  /*37f0*/  FMUL.FTZ R32, R32, c[0x0][0x2ec] ;  /* 0x0000bb0020207a20 */ /* 0x000fe20000410000 */
[----:B------:R-:W-:Y:S01]  /*3800*/  FSEL R100, R100, -INF , !P1 ;  /* 0xff80000064647808 */ /* 0x000fe20004800000 */
[----:B------:R-:W-:Y:S01]  /*3810*/  FMUL.FTZ R33, R33, c[0x0][0x2ec] ;  /* 0x0000bb0021217a20 */ /* 0x000fe20000410000 */
[----:B------:R-:W-:Y:S01]  /*3820*/  FSEL R88, R88, -INF , !P6 ;  /* 0xff80000058587808 */ /* 0x000fe20007000000 */
[----:B------:R-:W-:Y:S01]  /*3830*/  FMUL.FTZ R34, R34, c[0x0][0x2ec] ;  /* 0x0000bb0022227a20 */ /* 0x000fe20000410000 */
[----:B---3--:R-:W-:Y:S01]  /*3840*/  FSEL R84, R84, -INF , !P4 ;  /* 0xff80000054547808 */ /* 0x008fe20006000000 */
[----:B------:R-:W-:Y:S01]  /*3850*/  MUFU.TANH R209, R42 ;  /* 0x0000002a00d17308 */ /* 0x000fe20000002400 */
[----:B------:R-:W-:Y:S01]  /*3860*/  FSEL R80, R80, -INF , !P3 ;  /* 0xff80000050507808 */ /* 0x000fe20005800000 */
[----:B------:R-:W-:Y:S01]  /*3870*/  FMUL.FTZ R35, R35, c[0x0][0x2ec] ;  /* 0x0000bb0023237a20 */ /* 0x000fe20000410000 */
[----:B------:R-:W-:-:S02]  /*3880*/  FSEL R79, R79, -INF , !P5 ;  /* 0xff8000004f4f7808 */ /* 0x000fc40006800000 */
[C---:B------:R-:W-:Y:S02]  /*3890*/  ISETP.GE.AND P2, PT, R52.reuse, R240, PT ;  /* 0x000000f03400720c */ /* 0x040fe40003f46270 */
[C---:B------:R-:W-:Y:S01]  /*38a0*/  ISETP.GE.AND P1, PT, R53.reuse, R234, PT ;  /* 0x000000ea3500720c */ /* 0x040fe20003f26270 */
[----:B------:R-:W-:Y:S01]  /*38b0*/  MUFU.TANH R181, R41 ;  /* 0x0000002900b57308 */ /* 0x000fe20000002400 */
[C---:B------:R-:W-:Y:S02]  /*38c0*/  ISETP.GE.AND P6, PT, R52.reuse, R238, PT ;  /* 0x000000ee3400720c */ /* 0x040fe40003fc6270 */
[C---:B------:R-:W-:Y:S02]  /*38d0*/  ISETP.GE.AND P4, PT, R52.reuse, R236, PT ;  /* 0x000000ec3400720c */ /* 0x040fe40003f86270 */
[C---:B------:R-:W-:Y:S02]  /*38e0*/  ISETP.GE.AND P3, PT, R52.reuse, R234, PT ;  /* 0x000000ea3400720c */ /* 0x040fe40003f66270 */
[----:B------:R-:W-:Y:S01]  /*38f0*/  ISETP.LT.OR P1, PT, R53, R235, P1 ;  /* 0x000000eb3500720c */ /* 0x000fe20000f21670 */
[----:B------:R3:W-:Y:S01]  /*3900*/  MUFU.TANH R193, R43 ;  /* 0x0000002b00c17308 */ /* 0x0007e20000002400 */
[----:B------:R-:W-:-:S02]  /*3910*/  ISETP.LT.OR P2, PT, R52, R241, P2 ;  /* 0x000000f13400720c */ /* 0x000fc40001741670 */
[C---:B------:R-:W-:Y:S02]  /*3920*/  ISETP.LT.OR P6, PT, R52.reuse, R239, P6 ;  /* 0x000000ef3400720c */ /* 0x040fe400037c1670 */
[C---:B------:R-:W-:Y:S02]  /*3930*/  ISETP.LT.OR P4, PT, R52.reuse, R237, P4 ;  /* 0x000000ed3400720c */ /* 0x040fe40002781670 */
[----:B------:R-:W-:Y:S01]  /*3940*/  ISETP.LT.OR P3, PT, R52, R235, P3 ;  /* 0x000000eb3400720c */ /* 0x000fe20001f61670 */
[----:B------:R-:W-:Y:S01]  /*3950*/  MUFU.TANH R97, R48 ;  /* 0x0000003000617308 */ /* 0x000fe20000002400 */
[----:B------:R-:W-:Y:S01]  /*3960*/  FSEL R92, R92, -INF , !P0 ;  /* 0xff8000005c5c7808 */ /* 0x000fe20004000000 */
[----:B------:R-:W5:Y:S01]  /*3970*/  LDSM.16.M88.4 R52, [R221+0x1800] ;  /* 0x00180000dd34783b */ /* 0x000f620000000200 */
[----:B-1----:R-:W-:Y:S02]  /*3980*/  FSEL R91, R91, -INF , !P1 ;  /* 0xff8000005b5b7808 */ /* 0x002fe40004800000 */
[----:B--2---:R-:W-:-:S02]  /*3990*/  FSEL R86, R86, -INF , !P4 ;  /* 0xff80000056567808 */ /* 0x004fc40006000000 */
[----:B----4-:R-:W-:Y:S01]  /*39a0*/  FSEL R93, R93, -INF , !P3 ;  /* 0xff8000005d5d7808 */ /* 0x010fe20005800000 */
[----:B---3--:R-:W-:Y:S01]  /*39b0*/  HMMA.16816.F32 R40, R8, R20, RZ ;  /* 0x000000140828723c */ /* 0x008fe200000018ff */
[----:B------:R-:W-:Y:S01]  /*39c0*/  MUFU.TANH R138, R50 ;  /* 0x00000032008a7308 */ /* 0x000fe20000002400 */
[----:B------:R-:W-:Y:S02]  /*39d0*/  FSEL R109, R109, -INF , !P2 ;  /* 0xff8000006d6d7808 */ /* 0x000fe40005000000 */
[----:B------:R-:W-:-:S03]  /*39e0*/  FSEL R98, R98, -INF , !P6 ;  /* 0xff80000062627808 */ /* 0x000fc60007000000 */
[C---:B------:R-:W-:Y:S02]  /*39f0*/  IADD3 R21, R73.reuse, 0x29, RZ ;  /* 0x0000002949157810 */ /* 0x040fe40007ffe0ff */
[----:B------:R-:W-:Y:S01]  /*3a00*/  MUFU.TANH R102, R49 ;  /* 0x0000003100667308 */ /* 0x000fe20000002400 */
[----:B------:R-:W-:Y:S02]  /*3a10*/  IADD3 R20, R73, 0x30, RZ ;  /* 0x0000003049147810 */ /* 0x000fe40007ffe0ff */
[CC--:B------:R-:W-:Y:S02]  /*3a20*/  ISETP.GE.AND P5, PT, R21.reuse, R240.reuse, PT ;  /* 0x000000f01500720c */ /* 0x0c0fe40003fa6270 */
[----:B------:R-:W-:Y:S02]  /*3a30*/  ISETP.GE.AND P0, PT, R20, R240, PT ;  /* 0x000000f01400720c */ /* 0x000fe40003f06270 */
[C---:B------:R-:W-:Y:S01]  /*3a40*/  ISETP.LT.OR P5, PT, R21.reuse, R241, P5 ;  /* 0x000000f11500720c */ /* 0x040fe20002fa1670 */
[----:B------:R1:W-:Y:S01]  /*3a50*/  MUFU.TANH R136, R51 ;  /* 0x0000003300887308 */ /* 0x0003e20000002400 */
[----:B------:R-:W-:-:S02]  /*3a60*/  ISETP.GE.AND P1, PT, R21, R238, PT ;  /* 0x000000ee1500720c */ /* 0x000fc40003f26270 */
[----:B------:R-:W-:Y:S02]  /*3a70*/  FSEL R108, R108, -INF , !P5 ;  /* 0xff8000006c6c7808 */ /* 0x000fe40006800000 */
[C---:B------:R-:W-:Y:S02]  /*3a80*/  ISETP.GE.AND P4, PT, R21.reuse, R236, PT ;  /* 0x000000ec1500720c */ /* 0x040fe40003f86270 */
[----:B------:R-:W-:Y:S01]  /*3a90*/  ISETP.GE.AND P3, PT, R21, R234, PT ;  /* 0x000000ea1500720c */ /* 0x000fe20003f66270 */
[----:B------:R-:W-:Y:S01]  /*3aa0*/  HMMA.16816.F32 R40, R28, R44, R40 ;  /* 0x0000002c1c28723c */ /* 0x000fe20000001828 */
[C---:B------:R-:W-:Y:S01]  /*3ab0*/  ISETP.GE.AND P2, PT, R20.reuse, R238, PT ;  /* 0x000000ee1400720c */ /* 0x040fe20003f46270 */
[----:B------:R-:W2:Y:S01]  /*3ac0*/  MUFU.TANH R103, R103 ;  /* 0x0000006700677308 */ /* 0x000ea20000002400 */
[C---:B------:R-:W-:Y:S02]  /*3ad0*/  ISETP.GE.AND P6, PT, R20.reuse, R236, PT ;  /* 0x000000ec1400720c */ /* 0x040fe40003fc6270 */
[----:B------:R-:W-:-:S02]  /*3ae0*/  ISETP.GE.AND P5, PT, R20, R234, PT ;  /* 0x000000ea1400720c */ /* 0x000fc40003fa6270 */
[C---:B------:R-:W-:Y:S01]  /*3af0*/  ISETP.LT.OR P1, PT, R21.reuse, R239, P1 ;  /* 0x000000ef1500720c */ /* 0x040fe20000f21670 */
[----:B-1----:R-:W-:Y:S01]  /*3b00*/  HMMA.16816.F32 R48, R8, R22, RZ ;  /* 0x000000160830723c */ /* 0x002fe200000018ff */
[C---:B------:R-:W-:Y:S01]  /*3b10*/  ISETP.LT.OR P4, PT, R21.reuse, R237, P4 ;  /* 0x000000ed1500720c */ /* 0x040fe20002781670 */
[----:B------:R-:W-:Y:S01]  /*3b20*/  MUFU.TANH R111, R32 ;  /* 0x00000020006f7308 */ /* 0x000fe20000002400 */
[----:B------:R-:W-:Y:S02]  /*3b30*/  ISETP.LT.OR P3, PT, R21, R235, P3 ;  /* 0x000000eb1500720c */ /* 0x000fe40001f61670 */
[C---:B------:R-:W-:Y:S02]  /*3b40*/  ISETP.LT.OR P0, PT, R20.reuse, R241, P0 ;  /* 0x000000f11400720c */ /* 0x040fe40000701670 */
[C---:B------:R-:W-:Y:S02]  /*3b50*/  ISETP.LT.OR P2, PT, R20.reuse, R239, P2 ;  /* 0x000000ef1400720c */ /* 0x040fe40001741670 */
[C---:B------:R-:W-:Y:S01]  /*3b60*/  ISETP.LT.OR P6, PT, R20.reuse, R237, P6 ;  /* 0x000000ed1400720c */ /* 0x040fe200037c1670 */
[----:B------:R-:W-:Y:S01]  /*3b70*/  MUFU.TANH R110, R33 ;  /* 0x00000021006e7308 */ /* 0x000fe20000002400 */
[----:B------:R-:W-:-:S02]  /*3b80*/  ISETP.LT.OR P5, PT, R20, R235, P5 ;  /* 0x000000eb1400720c */ /* 0x000fc40002fa1670 */
[----:B------:R-:W-:Y:S01]  /*3b90*/  HMMA.16816.F32 R20, R12, R22, RZ ;  /* 0x000000160c14723c */ /* 0x000fe200000018ff */
[----:B------:R-:W-:Y:S02]  /*3ba0*/  IADD3 R44, R73, 0x31, RZ ;  /* 0x00000031492c7810 */ /* 0x000fe40007ffe0ff */
[----:B------:R-:W-:Y:S01]  /*3bb0*/  FSEL R94, R94, -INF , !P1 ;  /* 0xff8000005e5e7808 */ /* 0x000fe20004800000 */
[----:B------:R-:W-:Y:S01]  /*3bc0*/  FMUL.FTZ R207, R40, c[0x0][0x2ec] ;  /* 0x0000bb0028cf7a20 */ /* 0x000fe20000410000 */
[----:B------:R-:W-:Y:S01]  /*3bd0*/  MUFU.TANH R144, R34 ;  /* 0x0000002200907308 */ /* 0x000fe20000002400 */
[----:B------:R-:W-:Y:S01]  /*3be0*/  ISETP.GE.AND P1, PT, R44, R240, PT ;  /* 0x000000f02c00720c */ /* 0x000fe20003f26270 */
[----:B------:R-:W-:Y:S01]  /*3bf0*/  FMUL.FTZ R41, R41, c[0x0][0x2ec] ;  /* 0x0000bb0029297a20 */ /* 0x000fe20000410000 */
[----:B--2---:R-:W-:Y:S01]  /*3c00*/  FSEL R103, R103, -INF , !P3 ;  /* 0xff80000067677808 */ /* 0x004fe20005800000 */
[----:B------:R-:W-:Y:S01]  /*3c10*/  FMUL.FTZ R42, R42, c[0x0][0x2ec] ;  /* 0x0000bb002a2a7a20 */ /* 0x000fe20000410000 */
[C---:B------:R-:W-:Y:S01]  /*3c20*/  ISETP.LT.OR P1, PT, R44.reuse, R241, P1 ;  /* 0x000000f12c00720c */ /* 0x040fe20000f21670 */
[----:B------:R-:W-:Y:S01]  /*3c30*/  FMUL.FTZ R43, R43, c[0x0][0x2ec] ;  /* 0x0000bb002b2b7a20 */ /* 0x000fe20000410000 */
[----:B------:R-:W-:Y:S01]  /*3c40*/  ISETP.GE.AND P3, PT, R44, R238, PT ;  /* 0x000000ee2c00720c */ /* 0x000fe20003f66270 */
[----:B------:R1:W-:Y:S01]  /*3c50*/  MUFU.TANH R142, R35 ;  /* 0x00000023008e7308 */ /* 0x0003e20000002400 */
[----:B------:R-:W-:-:S02]  /*3c60*/  FSEL R140, R140, -INF , !P0 ;  /* 0xff8000008c8c7808 */ /* 0x000fc40004000000 */
[----:B------:R-:W-:Y:S02]  /*3c70*/  FSEL R123, R123, -INF , !P1 ;  /* 0xff8000007b7b7808 */ /* 0x000fe40004800000 */
[C---:B------:R-:W-:Y:S02]  /*3c80*/  ISETP.LT.OR P3, PT, R44.reuse, R239, P3 ;  /* 0x000000ef2c00720c */ /* 0x040fe40001f61670 */
[----:B------:R-:W-:Y:S01]  /*3c90*/  IADD3 R40, R73, 0x38, RZ ;  /* 0x0000003849287810 */ /* 0x000fe20007ffe0ff */
[----:B------:R-:W2:Y:S01]  /*3ca0*/  MUFU.TANH R89, R89 ;  /* 0x0000005900597308 */ /* 0x000ea20000002400 */
[C---:B------:R-:W-:Y:S02]  /*3cb0*/  ISETP.GE.AND P0, PT, R44.reuse, R236, PT ;  /* 0x000000ec2c00720c */ /* 0x040fe40003f06270 */
[----:B------:R-:W-:Y:S01]  /*3cc0*/  HMMA.16816.F32 R20, R16, R46, R20 ;  /* 0x0000002e1014723c */ /* 0x000fe20000001814 */
[----:B------:R-:W-:Y:S02]  /*3cd0*/  ISETP.GE.AND P1, PT, R44, R234, PT ;  /* 0x000000ea2c00720c */ /* 0x000fe40003f26270 */
[----:B------:R-:W-:-:S02]  /*3ce0*/  FSEL R106, R106, -INF , !P3 ;  /* 0xff8000006a6a7808 */ /* 0x000fc40005800000 */
[----:B------:R-:W3:Y:S01]  /*3cf0*/  MUFU.TANH R96, R96 ;  /* 0x0000006000607308 */ /* 0x000ee20000002400 */
[----:B------:R-:W-:Y:S02]  /*3d00*/  FSEL R104, R104, -INF , !P6 ;  /* 0xff80000068687808 */ /* 0x000fe40007000000 */
[----:B-1----:R-:W-:Y:S01]  /*3d10*/  HMMA.16816.F32 R32, R28, R46, R48 ;  /* 0x0000002e1c20723c */ /* 0x002fe20000001830 */
[----:B------:R-:W1:Y:S01]  /*3d20*/  LDSM.16.M88.4 R48, [R223+0x3c00] ;  /* 0x003c0000df30783b */ /* 0x000e620000000200 */
[C---:B------:R-:W-:Y:S02]  /*3d30*/  ISETP.LT.OR P0, PT, R44.reuse, R237, P0 ;  /* 0x000000ed2c00720c */ /* 0x040fe40000701670 */
[----:B------:R-:W-:Y:S01]  /*3d40*/  ISETP.LT.OR P1, PT, R44, R235, P1 ;  /* 0x000000eb2c00720c */ /* 0x000fe20000f21670 */
[----:B------:R4:W-:Y:S01]  /*3d50*/  MUFU.TANH R199, R41 ;  /* 0x0000002900c77308 */ /* 0x0009e20000002400 */
[C---:B------:R-:W-:Y:S02]  /*3d60*/  ISETP.GE.AND P3, PT, R40.reuse, R236, PT ;  /* 0x000000ec2800720c */ /* 0x040fe40003f66270 */
[C---:B------:R-:W-:Y:S01]  /*3d70*/  ISETP.GE.AND P6, PT, R40.reuse, R234, PT ;  /* 0x000000ea2800720c */ /* 0x040fe20003fc6270 */
[----:B------:R-:W-:Y:S01]  /*3d80*/  HMMA.16816.F32 R44, R12, R60, RZ ;  /* 0x0000003c0c2c723c */ /* 0x000fe200000018ff */
[----:B------:R-:W-:-:S02]  /*3d90*/  ISETP.LT.OR P3, PT, R40, R237, P3 ;  /* 0x000000ed2800720c */ /* 0x000fc40001f61670 */
[----:B------:R-:W-:Y:S01]  /*3da0*/  ISETP.LT.OR P6, PT, R40, R235, P6 ;  /* 0x000000eb2800720c */ /* 0x000fe200037c1670 */
[----:B------:R-:W-:Y:S01]  /*3db0*/  MUFU.TANH R201, R42 ;  /* 0x0000002a00c97308 */ /* 0x000fe20000002400 */
[----:B--2---:R-:W-:Y:S02]  /*3dc0*/  FSEL R89, R89, -INF , !P4 ;  /* 0xff80000059597808 */ /* 0x004fe40006000000 */
[----:B------:R-:W-:Y:S01]  /*3dd0*/  FSEL R114, R114, -INF , !P2 ;  /* 0xff80000072727808 */ /* 0x000fe20005000000 */
[----:B------:R-:W-:Y:S01]  /*3de0*/  FMUL.FTZ R22, R22, c[0x0][0x2ec] ;  /* 0x0000bb0016167a20 */ /* 0x000fe20000410000 */
[----:B------:R-:W-:Y:S01]  /*3df0*/  FSEL R105, R105, -INF , !P0 ;  /* 0xff80000069697808 */ /* 0x000fe20004000000 */
[----:B------:R-:W-:Y:S01]  /*3e00*/  FMUL.FTZ R21, R21, c[0x0][0x2ec] ;  /* 0x0000bb0015157a20 */ /* 0x000fe20000410000 */
[----:B------:R-:W-:Y:S01]  /*3e10*/  ISETP.GE.AND P4, PT, R40, R240, PT ;  /* 0x000000f02800720c */ /* 0x000fe20003f86270 */
[----:B----4-:R-:W-:Y:S01]  /*3e20*/  FMUL.FTZ R41, R20, c[0x0][0x2ec] ;  /* 0x0000bb0014297a20 */ /* 0x010fe20000410000 */
[----:B------:R-:W-:Y:S01]  /*3e30*/  ISETP.GE.AND P2, PT, R40, R238, PT ;  /* 0x000000ee2800720c */ /* 0x000fe20003f46270 */
[----:B------:R-:W-:Y:S01]  /*3e40*/  MUFU.TANH R197, R43 ;  /* 0x0000002b00c57308 */ /* 0x000fe20000002400 */
[----:B------:R-:W-:Y:S01]  /*3e50*/  FMUL.FTZ R205, R32, c[0x0][0x2ec] ;  /* 0x0000bb0020cd7a20 */ /* 0x000fe20000410000 */
[----:B------:R-:W-:Y:S01]  /*3e60*/  IADD3 R32, R73, 0x39, RZ ;  /* 0x0000003949207810 */ /* 0x000fe20007ffe0ff */
[----:B------:R-:W-:Y:S01]  /*3e70*/  FMUL.FTZ R34, R34, c[0x0][0x2ec] ;  /* 0x0000bb0022227a20 */ /* 0x000fe20000410000 */
[----:B------:R-:W-:Y:S01]  /*3e80*/  FSEL R129, R129, -INF , !P1 ;  /* 0xff80000081817808 */ /* 0x000fe20004800000 */
[----:B------:R-:W-:Y:S01]  /*3e90*/  FMUL.FTZ R33, R33, c[0x0][0x2ec] ;  /* 0x0000bb0021217a20 */ /* 0x000fe20000410000 */
[----:B------:R-:W-:Y:S01]  /*3ea0*/  ISETP.GE.AND P0, PT, R32, R240, PT ;  /* 0x000000f02000720c */ /* 0x000fe20003f06270 */
[----:B------:R-:W-:Y:S01]  /*3eb0*/  FMUL.FTZ R191, R35, c[0x0][0x2ec] ;  /* 0x0000bb0023bf7a20 */ /* 0x000fe20000410000 */
[----:B------:R-:W-:Y:S01]  /*3ec0*/  FSEL R115, R115, -INF , !P3 ;  /* 0xff80000073737808 */ /* 0x000fe20005800000 */
[----:B------:R-:W-:Y:S01]  /*3ed0*/  MUFU.TANH R195, R34 ;  /* 0x0000002200c37308 */ /* 0x000fe20000002400 */
[----:B------:R-:W-:Y:S01]  /*3ee0*/  FSEL R166, R166, -INF , !P6 ;  /* 0xff800000a6a67808 */ /* 0x000fe20007000000 */
[----:B-----5:R-:W-:Y:S01]  /*3ef0*/  HMMA.16816.F32 R44, R16, R52, R44 ;  /* 0x00000034102c723c */ /* 0x020fe2000000182c */
[C---:B------:R-:W-:Y:S01]  /*3f00*/  ISETP.GE.AND P1, PT, R32.reuse, R238, PT ;  /* 0x000000ee2000720c */ /* 0x040fe20003f26270 */
[----:B------:R-:W-:Y:S01]  /*3f10*/  FMUL.FTZ R23, R23, c[0x0][0x2ec] ;  /* 0x0000bb0017177a20 */ /* 0x000fe20000410000 */
[----:B------:R-:W-:-:S02]  /*3f20*/  ISETP.GE.AND P3, PT, R32, R236, PT ;  /* 0x000000ec2000720c */ /* 0x000fc40003f66270 */
[----:B------:R-:W-:Y:S01]  /*3f30*/  ISETP.GE.AND P6, PT, R32, R234, PT ;  /* 0x000000ea2000720c */ /* 0x000fe20003fc6270 */
[----:B------:R2:W-:Y:S01]  /*3f40*/  MUFU.TANH R203, R33 ;  /* 0x0000002100cb7308 */ /* 0x0005e20000002400 */
[C---:B------:R-:W-:Y:S02]  /*3f50*/  ISETP.LT.OR P4, PT, R40.reuse, R241, P4 ;  /* 0x000000f12800720c */ /* 0x040fe40002781670 */
[----:B------:R-:W-:Y:S02]  /*3f60*/  ISETP.LT.OR P2, PT, R40, R239, P2 ;  /* 0x000000ef2800720c */ /* 0x000fe40001741670 */
[C---:B------:R-:W-:Y:S02]  /*3f70*/  ISETP.LT.OR P0, PT, R32.reuse, R241, P0 ;  /* 0x000000f12000720c */ /* 0x040fe40000701670 */
[----:B------:R-:W-:Y:S01]  /*3f80*/  IADD3 R40, R73, 0x40, RZ ;  /* 0x0000004049287810 */ /* 0x000fe20007ffe0ff */
[----:B------:R-:W4:Y:S01]  /*3f90*/  MUFU.TANH R170, R170 ;  /* 0x000000aa00aa7308 */ /* 0x000f220000002400 */
[----:B------:R-:W-:-:S02]  /*3fa0*/  ISETP.LT.OR P1, PT, R32, R239, P1 ;  /* 0x000000ef2000720c */ /* 0x000fc40000f21670 */
[C---:B------:R-:W-:Y:S02]  /*3fb0*/  ISETP.LT.OR P3, PT, R32.reuse, R237, P3 ;  /* 0x000000ed2000720c */ /* 0x040fe40001f61670 */
[----:B------:R-:W-:Y:S02]  /*3fc0*/  ISETP.LT.OR P6, PT, R32, R235, P6 ;  /* 0x000000eb2000720c */ /* 0x000fe400037c1670 */
[----:B------:R-:W-:Y:S01]  /*3fd0*/  FSEL R164, R164, -INF , !P5 ;  /* 0xff800000a4a47808 */ /* 0x000fe20006800000 */
[----:B--2---:R-:W-:Y:S01]  /*3fe0*/  HMMA.16816.F32 R32, R8, R60, RZ ;  /* 0x0000003c0820723c */ /* 0x004fe200000018ff */
[----:B------:R-:W-:Y:S01]  /*3ff0*/  FSEL R143, R143, -INF , !P4 ;  /* 0xff8000008f8f7808 */ /* 0x000fe20006000000 */
[----:B------:R2:W-:Y:S01]  /*4000*/  MUFU.TANH R61, R41 ;  /* 0x00000029003d7308 */ /* 0x0005e20000002400 */
[----:B------:R-:W-:Y:S01]  /*4010*/  FSEL R122, R122, -INF , !P2 ;  /* 0xff8000007a7a7808 */ /* 0x000fe20005000000 */
[----:B------:R-:W-:Y:S01]  /*4020*/  FMUL.FTZ R44, R44, c[0x0][0x2ec] ;  /* 0x0000bb002c2c7a20 */ /* 0x000fe20000410000 */
[----:B------:R-:W-:Y:S01]  /*4030*/  ISETP.GE.AND P5, PT, R40, R240, PT ;  /* 0x000000f02800720c */ /* 0x000fe20003fa6270 */
[----:B------:R-:W-:Y:S01]  /*4040*/  FMUL.FTZ R45, R45, c[0x0][0x2ec] ;  /* 0x0000bb002d2d7a20 */ /* 0x000fe20000410000 */
[----:B---3--:R-:W-:Y:S01]  /*4050*/  FSEL R60, R96, -INF , !P0 ;  /* 0xff800000603c7808 */ /* 0x008fe20004000000 */
[----:B------:R-:W-:Y:S01]  /*4060*/  FMUL.FTZ R46, R46, c[0x0][0x2ec] ;  /* 0x0000bb002e2e7a20 */ /* 0x000fe20000410000 */
[C---:B------:R-:W-:Y:S01]  /*4070*/  ISETP.GE.AND P4, PT, R40.reuse, R238, PT ;  /* 0x000000ee2800720c */ /* 0x040fe20003f86270 */
[----:B------:R-:W-:Y:S01]  /*4080*/  MUFU.TANH R146, R22 ;  /* 0x0000001600927308 */ /* 0x000fe20000002400 */
[C---:B------:R-:W-:Y:S01]  /*4090*/  ISETP.GE.AND P2, PT, R40.reuse, R236, PT ;  /* 0x000000ec2800720c */ /* 0x040fe20003f46270 */
[----:B------:R-:W-:Y:S01]  /*40a0*/  FMUL.FTZ R168, R47, c[0x0][0x2ec] ;  /* 0x0000bb002fa87a20 */ /* 0x000fe20000410000 */
[----:B------:R-:W-:-:S02]  /*40b0*/  ISETP.GE.AND P0, PT, R40, R234, PT ;  /* 0x000000ea2800720c */ /* 0x000fc40003f06270 */
[C---:B------:R-:W-:Y:S02]  /*40c0*/  ISETP.LT.OR P5, PT, R40.reuse, R241, P5 ;  /* 0x000000f12800720c */ /* 0x040fe40002fa1670 */
[C---:B------:R-:W-:Y:S01]  /*40d0*/  ISETP.LT.OR P4, PT, R40.reuse, R239, P4 ;  /* 0x000000ef2800720c */ /* 0x040fe20002781670 */
[----:B------:R-:W-:Y:S01]  /*40e0*/  MUFU.TANH R96, R21 ;  /* 0x0000001500607308 */ /* 0x000fe20000002400 */
[C---:B------:R-:W-:Y:S02]  /*40f0*/  ISETP.LT.OR P2, PT, R40.reuse, R237, P2 ;  /* 0x000000ed2800720c */ /* 0x040fe40001741670 */
[----:B------:R-:W-:Y:S02]  /*4100*/  ISETP.LT.OR P0, PT, R40, R235, P0 ;  /* 0x000000eb2800720c */ /* 0x000fe40000701670 */
[----:B--2---:R-:W2:Y:S01]  /*4110*/  LDSM.16.M88.4 R40, [R221+0x1c00] ;  /* 0x001c0000dd28783b */ /* 0x004ea20000000200 */
[----:B------:R-:W-:Y:S01]  /*4120*/  IADD3 R20, R73, 0x41, RZ ;  /* 0x0000004149147810 */ /* 0x000fe20007ffe0ff */
[----:B------:R-:W-:Y:S01]  /*4130*/  HMMA.16816.F32 R32, R28, R52, R32 ;  /* 0x000000341c20723c */ /* 0x000fe20000001820 */
[----:B------:R-:W-:Y:S01]  /*4140*/  FSEL R130, R130, -INF , !P1 ;  /* 0xff80000082827808 */ /* 0x000fe20004800000 */
[----:B------:R1:W-:Y:S01]  /*4150*/  MUFU.TANH R112, R23 ;  /* 0x0000001700707308 */ /* 0x0003e20000002400 */
[----:B------:R-:W-:Y:S01]  /*4160*/  FSEL R124, R124, -INF , !P3 ;  /* 0xff8000007c7c7808 */ /* 0x000fe20005800000 */
[----:B------:R-:W-:-:S04]  /*4170*/  DEPBAR.LE SB0, 0x0 ;  /* 0x000080000000791a */ /* 0x000fc80000000000 */
[----:B------:R-:W-:Y:S02]  /*4180*/  FSEL R169, R169, -INF , !P6 ;  /* 0xff800000a9a97808 */ /* 0x000fe40007000000 */
[----:B------:R-:W-:Y:S01]  /*4190*/  FSEL R145, R145, -INF , !P5 ;  /* 0xff80000091917808 */ /* 0x000fe20006800000 */
[----:B------:R-:W3:Y:S01]  /*41a0*/  MUFU.TANH R249, R249 ;  /* 0x000000f900f97308 */ /* 0x000ee20000002400 */
[C---:B------:R-:W-:Y:S02]  /*41b0*/  ISETP.GE.AND P1, PT, R20.reuse, R240, PT ;  /* 0x000000f01400720c */ /* 0x040fe40003f26270 */
[C---:B------:R-:W-:Y:S02]  /*41c0*/  ISETP.GE.AND P3, PT, R20.reuse, R238, PT ;  /* 0x000000ee1400720c */ /* 0x040fe40003f66270 */
[C---:B------:R-:W-:Y:S02]  /*41d0*/  ISETP.GE.AND P6, PT, R20.reuse, R236, PT ;  /* 0x000000ec1400720c */ /* 0x040fe40003fc6270 */
[C---:B------:R-:W-:Y:S01]  /*41e0*/  ISETP.GE.AND P5, PT, R20.reuse, R234, PT ;  /* 0x000000ea1400720c */ /* 0x040fe20003fa6270 */
[----:B------:R-:W-:Y:S01]  /*41f0*/  MUFU.TANH R53, R45 ;  /* 0x0000002d00357308 */ /* 0x000fe20000002400 */
[----:B------:R-:W-:-:S02]  /*4200*/  ISETP.LT.OR P1, PT, R20, R241, P1 ;  /* 0x000000f11400720c */ /* 0x000fc40000f21670 */
[C---:B------:R-:W-:Y:S02]  /*4210*/  ISETP.LT.OR P3, PT, R20.reuse, R239, P3 ;  /* 0x000000ef1400720c */ /* 0x040fe40001f61670 */
[----:B------:R-:W-:Y:S01]  /*4220*/  ISETP.LT.OR P6, PT, R20, R237, P6 ;  /* 0x000000ed1400720c */ /* 0x000fe200037c1670 */
[----:B------:R-:W-:Y:S01]  /*4230*/  FMUL.FTZ R189, R32, c[0x0][0x2ec] ;  /* 0x0000bb0020bd7a20 */ /* 0x000fe20000410000 */
[----:B------:R-:W-:Y:S01]  /*4240*/  ISETP.LT.OR P5, PT, R20, R235, P5 ;  /* 0x000000eb1400720c */ /* 0x000fe20002fa1670 */
[----:B------:R-:W-:Y:S01]  /*4250*/  MUFU.TANH R172, R46 ;  /* 0x0000002e00ac7308 */ /* 0x000fe20000002400 */
[----:B-1----:R-:W-:Y:S01]  /*4260*/  HMMA.16816.F32 R20, R12, R48, RZ ;  /* 0x000000300c14723c */ /* 0x002fe200000018ff */
[----:B------:R-:W-:Y:S01]  /*4270*/  FSEL R52, R83, -INF , !P1 ;  /* 0xff80000053347808 */ /* 0x000fe20004800000 */
[----:B------:R-:W-:Y:S01]  /*4280*/  FMUL.FTZ R33, R33, c[0x0][0x2ec] ;  /* 0x0000bb0021217a20 */ /* 0x000fe20000410000 */
[----:B----4-:R-:W-:Y:S01]  /*4290*/  FSEL R170, R170, -INF , !P2 ;  /* 0xff800000aaaa7808 */ /* 0x010fe20005000000 */
[----:B------:R-:W-:Y:S01]  /*42a0*/  FMUL.FTZ R34, R34, c[0x0][0x2ec] ;  /* 0x0000bb0022227a20 */ /* 0x000fe20000410000 */
[----:B------:R-:W-:Y:S01]  /*42b0*/  ISETP.GE.AND P2, PT, R117, R236, PT ;  /* 0x000000ec7500720c */ /* 0x000fe20003f46270 */
[----:B------:R-:W-:Y:S01]  /*42c0*/  FMUL.FTZ R35, R35, c[0x0][0x2ec] ;  /* 0x0000bb0023237a20 */ /* 0x000fe20000410000 */
[----:B------:R1:W-:Y:S01]  /*42d0*/  MUFU.TANH R83, R44 ;  /* 0x0000002c00537308 */ /* 0x0003e20000002400 */
[----:B------:R-:W-:-:S02]  /*42e0*/  FSEL R134, R134, -INF , !P4 ;  /* 0xff80000086867808 */ /* 0x000fc40006000000 */
[----:B------:R-:W-:Y:S02]  /*42f0*/  ISETP.LT.OR P2, PT, R117, R237, P2 ;  /* 0x000000ed7500720c */ /* 0x000fe40001741670 */
[----:B------:R-:W-:Y:S02]  /*4300*/  FSEL R175, R175, -INF , !P6 ;  /* 0xff800000afaf7808 */ /* 0x000fe40007000000 */
[----:B------:R-:W-:Y:S01]  /*4310*/  FSEL R187, R187, -INF , !P0 ;  /* 0xff800000bbbb7808 */ /* 0x000fe20004000000 */
[----:B------:R-:W-:Y:S01]  /*4320*/  MUFU.TANH R185, R33 ;  /* 0x0000002100b97308 */ /* 0x000fe20000002400 */
[----:B------:R-:W-:Y:S02]  /*4330*/  FSEL R211, R211, -INF , !P5 ;  /* 0xff800000d3d37808 */ /* 0x000fe40006800000 */
[----:B---3--:R-:W-:Y:S02]  /*4340*/  FSEL R249, R249, -INF , !P2 ;  /* 0xff800000f9f97808 */ /* 0x008fe40005000000 */
[----:B------:R-:W-:-:S02]  /*4350*/  ISETP.GE.AND P4, PT, R116, R240, PT ;  /* 0x000000f07400720c */ /* 0x000fc40003f86270 */
[C---:B------:R-:W-:Y:S01]  /*4360*/  ISETP.GE.AND P6, PT, R117.reuse, R234, PT ;  /* 0x000000ea7500720c */ /* 0x040fe20003fc6270 */
[----:B-1----:R-:W-:Y:S01]  /*4370*/  HMMA.16816.F32 R44, R8, R48, RZ ;  /* 0x00000030082c723c */ /* 0x002fe200000018ff */
[C---:B------:R-:W-:Y:S01]  /*4380*/  ISETP.GE.AND P0, PT, R116.reuse, R238, PT ;  /* 0x000000ee7400720c */ /* 0x040fe20003f06270 */
[----:B------:R-:W-:Y:S01]  /*4390*/  MUFU.TANH R177, R34 ;  /* 0x0000002200b17308 */ /* 0x000fe20000002400 */
[C---:B------:R-:W-:Y:S02]  /*43a0*/  ISETP.GE.AND P5, PT, R116.reuse, R236, PT ;  /* 0x000000ec7400720c */ /* 0x040fe40003fa6270 */
[C---:B------:R-:W-:Y:S02]  /*43b0*/  ISETP.GE.AND P2, PT, R116.reuse, R234, PT ;  /* 0x000000ea7400720c */ /* 0x040fe40003f46270 */
[----:B------:R-:W-:Y:S01]  /*43c0*/  ISETP.LT.OR P6, PT, R117, R235, P6 ;  /* 0x000000eb7500720c */ /* 0x000fe200037c1670 */
[----:B--2---:R-:W-:Y:S01]  /*43d0*/  HMMA.16816.F32 R20, R16, R40, R20 ;  /* 0x000000281014723c */ /* 0x004fe20000001814 */
[C---:B------:R-:W-:Y:S01]  /*43e0*/  ISETP.LT.OR P4, PT, R116.reuse, R241, P4 ;  /* 0x000000f17400720c */ /* 0x040fe20002781670 */
[----:B------:R1:W-:Y:S01]  /*43f0*/  MUFU.TANH R173, R35 ;  /* 0x0000002300ad7308 */ /* 0x0003e20000002400 */
[----:B------:R-:W-:-:S02]  /*4400*/  ISETP.LT.OR P0, PT, R116, R239, P0 ;  /* 0x000000ef7400720c */ /* 0x000fc40000701670 */
[C---:B------:R-:W-:Y:S02]  /*4410*/  ISETP.LT.OR P5, PT, R116.reuse, R237, P5 ;  /* 0x000000ed7400720c */ /* 0x040fe40002fa1670 */
[----:B------:R-:W-:Y:S02]  /*4420*/  ISETP.LT.OR P2, PT, R116, R235, P2 ;  /* 0x000000eb7400720c */ /* 0x000fe40001741670 */
[----:B------:R-:W-:Y:S01]  /*4430*/  IADD3 R116, R73, 0x50, RZ ;  /* 0x0000005049747810 */ /* 0x000fe20007ffe0ff */
[----:B------:R-:W2:Y:S01]  /*4440*/  MUFU.TANH R132, R132 ;  /* 0x0000008400847308 */ /* 0x000ea20000002400 */
[----:B------:R-:W-:Y:S02]  /*4450*/  FSEL R209, R209, -INF , !P6 ;  /* 0xff800000d1d17808 */ /* 0x000fe40007000000 */
[CC--:B------:R-:W-:Y:S02]  /*4460*/  ISETP.GE.AND P1, PT, R117.reuse, R240.reuse, PT ;  /* 0x000000f07500720c */ /* 0x0c0fe40003f26270 */
[C---:B------:R-:W-:Y:S01]  /*4470*/  ISETP.GE.AND P6, PT, R116.reuse, R240, PT ;  /* 0x000000f07400720c */ /* 0x040fe20003fc6270 */
[----:B------:R-:W-:Y:S01]  /*4480*/  HMMA.16816.F32 R44, R28, R40, R44 ;  /* 0x000000281c2c723c */ /* 0x000fe2000000182c */
[-C--:B------:R-:W-:Y:S01]  /*4490*/  ISETP.LT.OR P1, PT, R117, R241.reuse, P1 ;  /* 0x000000f17500720c */ /* 0x080fe20000f21670 */
[----:B------:R-:W3:Y:S01]  /*44a0*/  MUFU.TANH R207, R207 ;  /* 0x000000cf00cf7308 */ /* 0x000ee20000002400 */
[----:B------:R-:W-:-:S02]  /*44b0*/  ISETP.LT.OR P6, PT, R116, R241, P6 ;  /* 0x000000f17400720c */ /* 0x000fc400037c1670 */
[----:B------:R-:W-:Y:S02]  /*44c0*/  IADD3 R32, R73, 0x51, RZ ;  /* 0x0000005149207810 */ /* 0x000fe40007ffe0ff */
[----:B------:R-:W-:Y:S01]  /*44d0*/  FSEL R49, R97, -INF , !P1 ;  /* 0xff80000061317808 */ /* 0x000fe20004800000 */
[----:B------:R-:W-:Y:S01]  /*44e0*/  FMUL.FTZ R20, R20, c[0x0][0x2ec] ;  /* 0x0000bb0014147a20 */ /* 0x000fe20000410000 */
[----:B------:R-:W-:Y:S01]  /*44f0*/  FSEL R181, R181, -INF , !P5 ;  /* 0xff800000b5b57808 */ /* 0x000fe20006800000 */
[----:B------:R-:W-:Y:S01]  /*4500*/  FMUL.FTZ R97, R21, c[0x0][0x2ec] ;  /* 0x0000bb0015617a20 */ /* 0x000fe20000410000 */
[----:B------:R-:W-:Y:S01]  /*4510*/  FSEL R193, R193, -INF , !P2 ;  /* 0xff800000c1c17808 */ /* 0x000fe20005000000 */
[----:B------:R-:W-:Y:S01]  /*4520*/  FMUL.FTZ R128, R22, c[0x0][0x2ec] ;  /* 0x0000bb0016807a20 */ /* 0x000fe20000410000 */
[----:B------:R-:W-:Y:S01]  /*4530*/  FSEL R40, R111, -INF , !P6 ;  /* 0xff8000006f287808 */ /* 0x000fe20007000000 */
[----:B------:R-:W-:Y:S01]  /*4540*/  FMUL.FTZ R126, R23, c[0x0][0x2ec] ;  /* 0x0000bb00177e7a20 */ /* 0x000fe20000410000 */
[C---:B------:R-:W-:Y:S01]  /*4550*/  ISETP.GE.AND P1, PT, R32.reuse, R240, PT ;  /* 0x000000f02000720c */ /* 0x040fe20003f26270 */
[----:B------:R4:W-:Y:S01]  /*4560*/  MUFU.TANH R111, R20 ;  /* 0x00000014006f7308 */ /* 0x0009e20000002400 */
[----:B------:R-:W-:-:S02]  /*4570*/  ISETP.GE.AND P5, PT, R32, R238, PT ;  /* 0x000000ee2000720c */ /* 0x000fc40003fa6270 */
[C---:B------:R-:W-:Y:S02]  /*4580*/  ISETP.GE.AND P2, PT, R32.reuse, R236, PT ;  /* 0x000000ec2000720c */ /* 0x040fe40003f46270 */
[C---:B------:R-:W-:Y:S02]  /*4590*/  ISETP.GE.AND P6, PT, R32.reuse, R234, PT ;  /* 0x000000ea2000720c */ /* 0x040fe40003fc6270 */
[C---:B------:R-:W-:Y:S01]  /*45a0*/  ISETP.LT.OR P1, PT, R32.reuse, R241, P1 ;  /* 0x000000f12000720c */ /* 0x040fe20000f21670 */
[----:B------:R-:W5:Y:S01]  /*45b0*/  MUFU.TANH R205, R205 ;  /* 0x000000cd00cd7308 */ /* 0x000f620000002400 */
[C---:B------:R-:W-:Y:S01]  /*45c0*/  ISETP.LT.OR P5, PT, R32.reuse, R239, P5 ;  /* 0x000000ef2000720c */ /* 0x040fe20002fa1670 */
[----:B------:R-:W-:Y:S01]  /*45d0*/  FMUL.FTZ R118, R47, c[0x0][0x2ec] ;  /* 0x0000bb002f767a20 */ /* 0x000fe20000410000 */
[----:B------:R-:W-:Y:S01]  /*45e0*/  ISETP.LT.OR P2, PT, R32, R237, P2 ;  /* 0x000000ed2000720c */ /* 0x000fe20001741670 */
[----:B------:R-:W-:Y:S01]  /*45f0*/  FMUL.FTZ R46, R46, c[0x0][0x2ec] ;  /* 0x0000bb002e2e7a20 */ /* 0x000fe20000410000 */
[----:B------:R-:W-:Y:S01]  /*4600*/  ISETP.LT.OR P6, PT, R32, R235, P6 ;  /* 0x000000eb2000720c */ /* 0x000fe200037c1670 */
[----:B------:R-:W-:Y:S01]  /*4610*/  FMUL.FTZ R44, R44, c[0x0][0x2ec] ;  /* 0x0000bb002c2c7a20 */ /* 0x000fe20000410000 */
[----:B-1----:R-:W-:Y:S01]  /*4620*/  HMMA.16816.F32 R32, R8, R62, RZ ;  /* 0x0000003e0820723c */ /* 0x002fe200000018ff */
[----:B--2---:R-:W-:Y:S01]  /*4630*/  FSEL R132, R132, -INF , !P3 ;  /* 0xff80000084847808 */ /* 0x004fe20005800000 */
[----:B------:R-:W1:Y:S01]  /*4640*/  MUFU.TANH R191, R191 ;  /* 0x000000bf00bf7308 */ /* 0x000e620000002400 */
[----:B------:R-:W-:Y:S01]  /*4650*/  ISETP.GE.AND P3, PT, R117, R238, PT ;  /* 0x000000ee7500720c */ /* 0x000fe20003f66270 */
[----:B------:R-:W-:Y:S01]  /*4660*/  FMUL.FTZ R131, R45, c[0x0][0x2ec] ;  /* 0x0000bb002d837a20 */ /* 0x000fe20000410000 */
[----:B------:R-:W-:-:S02]  /*4670*/  FSEL R48, R102, -INF , !P4 ;  /* 0xff80000066307808 */ /* 0x000fc40006000000 */
[-C--:B------:R-:W-:Y:S01]  /*4680*/  ISETP.LT.OR P3, PT, R117, R239.reuse, P3 ;  /* 0x000000ef7500720c */ /* 0x080fe20001f61670 */
[C---:B----4-:R-:W-:Y:S01]  /*4690*/  HMMA.16816.F32 R20, R12.reuse, R62, RZ ;  /* 0x0000003e0c14723c */ /* 0x050fe200000018ff */
[----:B------:R-:W-:Y:S01]  /*46a0*/  FSEL R136, R136, -INF , !P0 ;  /* 0xff80000088887808 */ /* 0x000fe20004000000 */
[----:B------:R-:W2:Y:S01]  /*46b0*/  MUFU.TANH R189, R189 ;  /* 0x000000bd00bd7308 */ /* 0x000ea20000002400 */
[----:B------:R-:W-:Y:S02]  /*46c0*/  FSEL R138, R138, -INF , !P3 ;  /* 0xff8000008a8a7808 */ /* 0x000fe40005800000 */
[C---:B------:R-:W-:Y:S02]  /*46d0*/  ISETP.GE.AND P3, PT, R116.reuse, R238, PT ;  /* 0x000000ee7400720c */ /* 0x040fe40003f66270 */
[C---:B------:R-:W-:Y:S01]  /*46e0*/  ISETP.GE.AND P4, PT, R116.reuse, R236, PT ;  /* 0x000000ec7400720c */ /* 0x040fe20003f86270 */
[----:B------:R-:W-:Y:S01]  /*46f0*/  HMMA.16816.F32 R12, R12, R50, RZ ;  /* 0x000000320c0c723c */ /* 0x000fe200000018ff */
[C---:B------:R-:W-:Y:S01]  /*4700*/  ISETP.GE.AND P0, PT, R116.reuse, R234, PT ;  /* 0x000000ea7400720c */ /* 0x040fe20003f06270 */
[----:B------:R4:W-:Y:S01]  /*4710*/  MUFU.TANH R119, R46 ;  /* 0x0000002e00777308 */ /* 0x0009e20000002400 */
[----:B------:R-:W-:-:S02]  /*4720*/  ISETP.LT.OR P3, PT, R116, R239, P3 ;  /* 0x000000ef7400720c */ /* 0x000fc40001f61670 */
[C---:B------:R-:W-:Y:S02]  /*4730*/  ISETP.LT.OR P4, PT, R116.reuse, R237, P4 ;  /* 0x000000ed7400720c */ /* 0x040fe40002781670 */
[----:B------:R-:W-:Y:S01]  /*4740*/  ISETP.LT.OR P0, PT, R116, R235, P0 ;  /* 0x000000eb7400720c */ /* 0x000fe20000701670 */
[----:B------:R-:W-:Y:S01]  /*4750*/  HMMA.16816.F32 R8, R8, R50, RZ ;  /* 0x000000320808723c */ /* 0x000fe200000018ff */
[----:B------:R-:W-:Y:S01]  /*4760*/  IADD3 R116, R73, 0x58, RZ ;  /* 0x0000005849747810 */ /* 0x000fe20007ffe0ff */
[----:B------:R1:W-:Y:S01]  /*4770*/  MUFU.TANH R165, R44 ;  /* 0x0000002c00a57308 */ /* 0x0003e20000002400 */
[----:B---3--:R-:W-:Y:S02]  /*4780*/  FSEL R207, R207, -INF , !P4 ;  /* 0xff800000cfcf7808 */ /* 0x008fe40006000000 */
[C---:B------:R-:W-:Y:S02]  /*4790*/  ISETP.GE.AND P4, PT, R116.reuse, R236, PT ;  /* 0x000000ec7400720c */ /* 0x040fe40003f86270 */
[----:B------:R-:W-:Y:S01]  /*47a0*/  IADD3 R102, R73, 0x59, RZ ;  /* 0x0000005949667810 */ /* 0x000fe20007ffe0ff */
[----:B------:R-:W-:Y:S01]  /*47b0*/  HMMA.16816.F32 R32, R28, R54, R32 ;  /* 0x000000361c20723c */ /* 0x000fe20000001820 */
[----:B------:R-:W-:Y:S01]  /*47c0*/  ISETP.LT.OR P4, PT, R116, R237, P4 ;  /* 0x000000ed7400720c */ /* 0x000fe20002781670 */
[----:B------:R-:W-:Y:S01]  /*47d0*/  MUFU.TANH R168, R168 ;  /* 0x000000a800a87308 */ /* 0x000fe20000002400 */
[----:B------:R-:W-:-:S02]  /*47e0*/  FSEL R201, R201, -INF , !P0 ;  /* 0xff800000c9c97808 */ /* 0x000fc40004000000 */
[----:B------:R-:W-:Y:S02]  /*47f0*/  ISETP.GE.AND P0, PT, R102, R238, PT ;  /* 0x000000ee6600720c */ /* 0x000fe40003f06270 */
[----:B------:R-:W-:Y:S01]  /*4800*/  FSEL R144, R144, -INF , !P3 ;  /* 0xff80000090907808 */ /* 0x000fe20005800000 */
[C---:B------:R-:W-:Y:S01]  /*4810*/  HMMA.16816.F32 R20, R16.reuse, R54, R20 ;  /* 0x000000361014723c */ /* 0x040fe20000001814 */
[----:B------:R-:W-:Y:S01]  /*4820*/  FSEL R197, R197, -INF , !P6 ;  /* 0xff800000c5c57808 */ /* 0x000fe20007000000 */
[----:B------:R-:W-:Y:S01]  /*4830*/  MUFU.TANH R128, R128 ;  /* 0x0000008000807308 */ /* 0x000fe20000002400 */
[----:B-----5:R-:W-:Y:S02]  /*4840*/  FSEL R205, R205, -INF , !P4 ;  /* 0xff800000cdcd7808 */ /* 0x020fe40006000000 */
[C---:B------:R-:W-:Y:S02]  /*4850*/  ISETP.GE.AND P3, PT, R102.reuse, R240, PT ;  /* 0x000000f06600720c */ /* 0x040fe40003f66270 */
[C---:B------:R-:W-:Y:S01]  /*4860*/  ISETP.GE.AND P6, PT, R102.reuse, R236, PT ;  /* 0x000000ec6600720c */ /* 0x040fe20003fc6270 */
[----:B------:R-:W-:Y:S01]  /*4870*/  HMMA.16816.F32 R12, R16, R42, R12 ;  /* 0x0000002a100c723c */ /* 0x000fe2000000180c */
[C---:B------:R-:W-:Y:S01]  /*4880*/  ISETP.GE.AND P4, PT, R102.reuse, R234, PT ;  /* 0x000000ea6600720c */ /* 0x040fe20003f86270 */
[----:B------:R-:W-:Y:S01]  /*4890*/  MUFU.TANH R97, R97 ;  /* 0x0000006100617308 */ /* 0x000fe20000002400 */
[----:B------:R-:W-:-:S02]  /*48a0*/  ISETP.LT.OR P0, PT, R102, R239, P0 ;  /* 0x000000ef6600720c */ /* 0x000fc40000701670 */
[----:B------:R-:W-:Y:S02]  /*48b0*/  IADD3 R47, R73, 0x61, RZ ;  /* 0x00000061492f7810 */ /* 0x000fe40007ffe0ff */
[----:B------:R-:W-:Y:S01]  /*48c0*/  FSEL R41, R110, -INF , !P1 ;  /* 0xff8000006e297808 */ /* 0x000fe20004800000 */
[----:B------:R-:W-:Y:S01]  /*48d0*/  HMMA.16816.F32 R8, R28, R42, R8 ;  /* 0x0000002a1c08723c */ /* 0x000fe20000001808 */
[----:B------:R-:W-:Y:S01]  /*48e0*/  FSEL R142, R142, -INF , !P5 ;  /* 0xff8000008e8e7808 */ /* 0x000fe20006800000 */
[----:B------:R-:W-:Y:S01]  /*48f0*/  FMUL.FTZ R34, R34, c[0x0][0x2ec] ;  /* 0x0000bb0022227a20 */ /* 0x000fe20000410000 */
[----:B------:R-:W-:Y:S01]  /*4900*/  FSEL R199, R199, -INF , !P2 ;  /* 0xff800000c7c77808 */ /* 0x000fe20005000000 */
[----:B------:R-:W-:Y:S01]  /*4910*/  FMUL.FTZ R179, R33, c[0x0][0x2ec] ;  /* 0x0000bb0021b37a20 */ /* 0x000fe20000410000 */
[C---:B------:R-:W-:Y:S01]  /*4920*/  ISETP.GE.AND P1, PT, R116.reuse, R240, PT ;  /* 0x000000f07400720c */ /* 0x040fe20003f26270 */
[----:B------:R-:W3:Y:S01]  /*4930*/  MUFU.TANH R171, R34 ;  /* 0x0000002200ab7308 */ /* 0x000ee20000002400 */
[----:B------:R-:W-:Y:S01]  /*4940*/  ISETP.GE.AND P5, PT, R116, R238, PT ;  /* 0x000000ee7400720c */ /* 0x000fe20003fa6270 */
[----:B------:R-:W-:Y:S01]  /*4950*/  FMUL.FTZ R183, R32, c[0x0][0x2ec] ;  /* 0x0000bb0020b77a20 */ /* 0x000fe20000410000 */
[----:B------:R-:W-:Y:S01]  /*4960*/  ISETP.GE.AND P2, PT, R116, R234, PT ;  /* 0x000000ea7400720c */ /* 0x000fe20003f46270 */
[----:B------:R-:W-:Y:S01]  /*4970*/  FMUL.FTZ R33, R20, c[0x0][0x2ec] ;  /* 0x0000bb0014217a20 */ /* 0x000fe20000410000 */
[----:B------:R-:W-:Y:S01]  /*4980*/  ISETP.LT.OR P3, PT, R102, R241, P3 ;  /* 0x000000f16600720c */ /* 0x000fe20001f61670 */
[----:B------:R-:W-:Y:S01]  /*4990*/  FMUL.FTZ R180, R22, c[0x0][0x2ec] ;  /* 0x0000bb0016b47a20 */ /* 0x000fe20000410000 */
[C---:B------:R-:W-:Y:S01]  /*49a0*/  ISETP.LT.OR P6, PT, R102.reuse, R237, P6 ;  /* 0x000000ed6600720c */ /* 0x040fe200037c1670 */
[----:B------:R-:W-:Y:S01]  /*49b0*/  MUFU.TANH R183, R183 ;  /* 0x000000b700b77308 */ /* 0x000fe20000002400 */
[----:B------:R-:W-:Y:S01]  /*49c0*/  ISETP.LT.OR P4, PT, R102, R235, P4 ;  /* 0x000000eb6600720c */ /* 0x000fe20002781670 */
[----:B------:R-:W-:Y:S01]  /*49d0*/  FMUL.FTZ R176, R23, c[0x0][0x2ec] ;  /* 0x0000bb0017b07a20 */ /* 0x000fe20000410000 */
[----:B------:R-:W-:Y:S01]  /*49e0*/  FSEL R102, R112, -INF , !P0 ;  /* 0xff80000070667808 */ /* 0x000fe20004000000 */
[----:B------:R-:W-:Y:S01]  /*49f0*/  FMUL.FTZ R29, R21, c[0x0][0x2ec] ;  /* 0x0000bb00151d7a20 */ /* 0x000fe20000410000 */
[-C--:B------:R-:W-:Y:S01]  /*4a00*/  ISETP.GE.AND P0, PT, R47, R240.reuse, PT ;  /* 0x000000f02f00720c */ /* 0x080fe20003f06270 */
[----:B------:R-:W-:Y:S01]  /*4a10*/  FMUL.FTZ R35, R35, c[0x0][0x2ec] ;  /* 0x0000bb0023237a20 */ /* 0x000fe20000410000 */
[C---:B------:R-:W-:Y:S01]  /*4a20*/  ISETP.LT.OR P1, PT, R116.reuse, R241, P1 ;  /* 0x000000f17400720c */ /* 0x040fe20000f21670 */
[----:B------:R-:W5:Y:S01]  /*4a30*/  MUFU.TANH R33, R33 ;  /* 0x0000002100217308 */ /* 0x000f620000002400 */
[----:B------:R-:W-:Y:S01]  /*4a40*/  ISETP.LT.OR P5, PT, R116, R239, P5 ;  /* 0x000000ef7400720c */ /* 0x000fe20002fa1670 */
[----:B------:R-:W-:Y:S01]  /*4a50*/  FMUL.FTZ R14, R14, c[0x0][0x2ec] ;  /* 0x0000bb000e0e7a20 */ /* 0x000fe20000410000 */
[----:B------:R-:W-:Y:S01]  /*4a60*/  ISETP.LT.OR P2, PT, R116, R235, P2 ;  /* 0x000000eb7400720c */ /* 0x000fe20001741670 */
[----:B------:R-:W-:Y:S01]  /*4a70*/  FMUL.FTZ R117, R10, c[0x0][0x2ec] ;  /* 0x0000bb000a757a20 */ /* 0x000fe20000410000 */
[----:B------:R-:W-:Y:S01]  /*4a80*/  IADD3 R54, R73, 0x60, RZ ;  /* 0x0000006049367810 */ /* 0x000fe20007ffe0ff */
[----:B------:R-:W-:Y:S01]  /*4a90*/  FMUL.FTZ R10, R12, c[0x0][0x2ec] ;  /* 0x0000bb000c0a7a20 */ /* 0x000fe20000410000 */
[----:B------:R-:W-:Y:S01]  /*4aa0*/  ISETP.LT.OR P0, PT, R47, R241, P0 ;  /* 0x000000f12f00720c */ /* 0x000fe20000701670 */
[----:B------:R-:W2:Y:S01]  /*4ab0*/  MUFU.TANH R180, R180 ;  /* 0x000000b400b47308 */ /* 0x000ea20000002400 */
[----:B----4-:R-:W-:Y:S01]  /*4ac0*/  IADD3 R46, R73, 0x68, RZ ;  /* 0x00000068492e7810 */ /* 0x010fe20007ffe0ff */
[----:B------:R-:W-:Y:S01]  /*4ad0*/  FMUL.FTZ R127, R8, c[0x0][0x2ec] ;  /* 0x0000bb00087f7a20 */ /* 0x000fe20000410000 */
[----:B------:R-:W-:Y:S01]  /*4ae0*/  FSEL R195, R195, -INF , !P2 ;  /* 0xff800000c3c37808 */ /* 0x000fe20005000000 */
[----:B------:R-:W-:Y:S01]  /*4af0*/  FMUL.FTZ R12, R13, c[0x0][0x2ec] ;  /* 0x0000bb000d0c7a20 */ /* 0x000fe20000410000 */
[----:B------:R-:W-:Y:S01]  /*4b00*/  FSEL R45, R61, -INF , !P1 ;  /* 0xff8000003d2d7808 */ /* 0x000fe20004800000 */
[----:B------:R-:W-:Y:S01]  /*4b10*/  FMUL.FTZ R9, R9, c[0x0][0x2ec] ;  /* 0x0000bb0009097a20 */ /* 0x000fe20000410000 */
[----:B------:R-:W-:Y:S01]  /*4b20*/  FSEL R146, R146, -INF , !P5 ;  /* 0xff80000092927808 */ /* 0x000fe20006800000 */
[----:B------:R-:W-:Y:S01]  /*4b30*/  MUFU.TANH R179, R179 ;  /* 0x000000b300b37308 */ /* 0x000fe20000002400 */
[----:B-1----:R-:W-:Y:S01]  /*4b40*/  FSEL R44, R96, -INF , !P3 ;  /* 0xff800000602c7808 */ /* 0x002fe20005800000 */
[----:B------:R-:W-:Y:S01]  /*4b50*/  FMUL.FTZ R15, R15, c[0x0][0x2ec] ;  /* 0x0000bb000f0f7a20 */ /* 0x000fe20000410000 */
[C---:B------:R-:W-:Y:S01]  /*4b60*/  ISETP.GE.AND P2, PT, R54.reuse, R240, PT ;  /* 0x000000f03600720c */ /* 0x040fe20003f46270 */
[----:B------:R-:W-:Y:S01]  /*4b70*/  FMUL.FTZ R11, R11, c[0x0][0x2ec] ;  /* 0x0000bb000b0b7a20 */ /* 0x000fe20000410000 */
[----:B------:R-:W-:-:S02]  /*4b80*/  ISETP.GE.AND P1, PT, R54, R238, PT ;  /* 0x000000ee3600720c */ /* 0x000fc40003f26270 */
[C---:B------:R-:W-:Y:S01]  /*4b90*/  ISETP.GE.AND P5, PT, R54.reuse, R236, PT ;  /* 0x000000ec3600720c */ /* 0x040fe20003fa6270 */
[----:B------:R-:W1:Y:S01]  /*4ba0*/  MUFU.TANH R23, R29 ;  /* 0x0000001d00177308 */ /* 0x000e620000002400 */
[-C--:B------:R-:W-:Y:S02]  /*4bb0*/  ISETP.GE.AND P3, PT, R54, R234.reuse, PT ;  /* 0x000000ea3600720c */ /* 0x080fe40003f66270 */
[----:B------:R-:W-:Y:S02]  /*4bc0*/  FSEL R20, R53, -INF , !P0 ;  /* 0xff80000035147808 */ /* 0x000fe40004000000 */
[----:B------:R-:W-:Y:S02]  /*4bd0*/  ISETP.GE.AND P0, PT, R46, R234, PT ;  /* 0x000000ea2e00720c */ /* 0x000fe40003f06270 */
[C---:B------:R-:W-:Y:S01]  /*4be0*/  ISETP.LT.OR P2, PT, R54.reuse, R241, P2 ;  /* 0x000000f13600720c */ /* 0x040fe20001741670 */
[----:B------:R-:W4:Y:S01]  /*4bf0*/  MUFU.TANH R176, R176 ;  /* 0x000000b000b07308 */ /* 0x000f220000002400 */
[----:B------:R-:W-:-:S02]  /*4c00*/  ISETP.LT.OR P1, PT, R54, R239, P1 ;  /* 0x000000ef3600720c */ /* 0x000fc40000f21670 */
[C---:B------:R-:W-:Y:S02]  /*4c10*/  ISETP.LT.OR P5, PT, R54.reuse, R237, P5 ;  /* 0x000000ed3600720c */ /* 0x040fe40002fa1670 */
[-C--:B------:R-:W-:Y:S02]  /*4c20*/  ISETP.LT.OR P3, PT, R54, R235.reuse, P3 ;  /* 0x000000eb3600720c */ /* 0x080fe40001f61670 */
[----:B------:R-:W-:Y:S01]  /*4c30*/  ISETP.LT.OR P0, PT, R46, R235, P0 ;  /* 0x000000eb2e00720c */ /* 0x000fe20000701670 */
[----:B------:R-:W1:Y:S01]  /*4c40*/  MUFU.TANH R167, R35 ;  /* 0x0000002300a77308 */ /* 0x000e620000002400 */
[----:B------:R-:W-:Y:S02]  /*4c50*/  IADD3 R22, R73, 0x70, RZ ;  /* 0x0000007049167810 */ /* 0x000fe40007ffe0ff */
[----:B------:R-:W-:Y:S02]  /*4c60*/  FSEL R203, R203, -INF , !P6 ;  /* 0xff800000cbcb7808 */ /* 0x000fe40007000000 */
[----:B------:R-:W-:-:S02]  /*4c70*/  FSEL R191, R191, -INF , !P4 ;  /* 0xff800000bfbf7808 */ /* 0x000fc40006000000 */
[----:B------:R-:W-:Y:S01]  /*4c80*/  FSEL R32, R83, -INF , !P2 ;  /* 0xff80000053207808 */ /* 0x000fe20005000000 */
[----:B------:R-:W1:Y:S01]  /*4c90*/  MUFU.TANH R121, R14 ;  /* 0x0000000e00797308 */ /* 0x000e620000002400 */
[----:B------:R-:W-:Y:S02]  /*4ca0*/  FSEL R172, R172, -INF , !P1 ;  /* 0xff800000acac7808 */ /* 0x000fe40004800000 */
[----:B--2---:R-:W-:Y:S02]  /*4cb0*/  FSEL R189, R189, -INF , !P5 ;  /* 0xff800000bdbd7808 */ /* 0x004fe40006800000 */
[----:B------:R-:W-:Y:S02]  /*4cc0*/  FSEL R177, R177, -INF , !P3 ;  /* 0xff800000b1b17808 */ /* 0x000fe40005800000 */
[----:B------:R-:W-:Y:S01]  /*4cd0*/  ISETP.GE.AND P6, PT, R46, R240, PT ;  /* 0x000000f02e00720c */ /* 0x000fe20003fc6270 */
[----:B------:R-:W2:Y:S01]  /*4ce0*/  MUFU.TANH R126, R126 ;  /* 0x0000007e007e7308 */ /* 0x000ea20000002400 */
[----:B------:R-:W-:-:S02]  /*4cf0*/  ISETP.GE.AND P4, PT, R47, R238, PT ;  /* 0x000000ee2f00720c */ /* 0x000fc40003f86270 */
[C---:B------:R-:W-:Y:S02]  /*4d00*/  ISETP.GE.AND P2, PT, R47.reuse, R236, PT ;  /* 0x000000ec2f00720c */ /* 0x040fe40003f46270 */
[----:B------:R-:W-:Y:S02]  /*4d10*/  ISETP.GE.AND P1, PT, R47, R234, PT ;  /* 0x000000ea2f00720c */ /* 0x000fe40003f26270 */
[C---:B------:R-:W-:Y:S01]  /*4d20*/  ISETP.GE.AND P5, PT, R46.reuse, R238, PT ;  /* 0x000000ee2e00720c */ /* 0x040fe20003fa6270 */
[----:B------:R-:W1:Y:S01]  /*4d30*/  MUFU.TANH R131, R131 ;  /* 0x0000008300837308 */ /* 0x000e620000002400 */
[-C--:B------:R-:W-:Y:S02]  /*4d40*/  ISETP.GE.AND P3, PT, R46, R236.reuse, PT ;  /* 0x000000ec2e00720c */ /* 0x080fe40003f66270 */
[----:B---3--:R-:W-:Y:S02]  /*4d50*/  FSEL R171, R171, -INF , !P0 ;  /* 0xff800000abab7808 */ /* 0x008fe40004000000 */
[----:B------:R-:W-:-:S02]  /*4d60*/  ISETP.GE.AND P0, PT, R22, R236, PT ;  /* 0x000000ec1600720c */ /* 0x000fc40003f06270 */
[C---:B------:R-:W-:Y:S01]  /*4d70*/  ISETP.LT.OR P4, PT, R47.reuse, R239, P4 ;  /* 0x000000ef2f00720c */ /* 0x040fe20002781670 */
[----:B------:R-:W3:Y:S01]  /*4d80*/  MUFU.TANH R118, R118 ;  /* 0x0000007600767308 */ /* 0x000ee20000002400 */
[C---:B------:R-:W-:Y:S02]  /*4d90*/  ISETP.LT.OR P2, PT, R47.reuse, R237, P2 ;  /* 0x000000ed2f00720c */ /* 0x040fe40001741670 */
[----:B------:R-:W-:Y:S02]  /*4da0*/  ISETP.LT.OR P1, PT, R47, R235, P1 ;  /* 0x000000eb2f00720c */ /* 0x000fe40000f21670 */
[C---:B------:R-:W-:Y:S02]  /*4db0*/  ISETP.LT.OR P6, PT, R46.reuse, R241, P6 ;  /* 0x000000f12e00720c */ /* 0x040fe400037c1670 */
[C---:B------:R-:W-:Y:S01]  /*4dc0*/  ISETP.LT.OR P5, PT, R46.reuse, R239, P5 ;  /* 0x000000ef2e00720c */ /* 0x040fe20002fa1670 */
[----:B------:R-:W1:Y:S01]  /*4dd0*/  MUFU.TANH R10, R10 ;  /* 0x0000000a000a7308 */ /* 0x000e620000002400 */
[----:B------:R-:W-:-:S02]  /*4de0*/  ISETP.LT.OR P3, PT, R46, R237, P3 ;  /* 0x000000ed2e00720c */ /* 0x000fc40001f61670 */
[C---:B------:R-:W-:Y:S02]  /*4df0*/  IADD3 R28, R73.reuse, 0x69, RZ ;  /* 0x00000069491c7810 */ /* 0x040fe40007ffe0ff */
[----:B------:R-:W-:Y:S02]  /*4e00*/  ISETP.LT.OR P0, PT, R22, R237, P0 ;  /* 0x000000ed1600720c */ /* 0x000fe40000701670 */
[----:B------:R-:W-:Y:S01]  /*4e10*/  IADD3 R17, R73, 0x78, RZ ;  /* 0x0000007849117810 */ /* 0x000fe20007ffe0ff */
[----:B------:R-:W1:Y:S01]  /*4e20*/  MUFU.TANH R127, R127 ;  /* 0x0000007f007f7308 */ /* 0x000e620000002400 */
[----:B------:R-:W-:Y:S02]  /*4e30*/  FSEL R168, R168, -INF , !P4 ;  /* 0xff800000a8a87808 */ /* 0x000fe40006000000 */
[----:B------:R-:W-:Y:S02]  /*4e40*/  FSEL R185, R185, -INF , !P2 ;  /* 0xff800000b9b97808 */ /* 0x000fe40005000000 */
[----:B------:R-:W-:-:S02]  /*4e50*/  FSEL R173, R173, -INF , !P1 ;  /* 0xff800000adad7808 */ /* 0x000fc40004800000 */
[----:B-----5:R-:W-:Y:S01]  /*4e60*/  FSEL R21, R33, -INF , !P6 ;  /* 0xff80000021157808 */ /* 0x020fe20007000000 */
[----:B------:R5:W-:Y:S01]  /*4e70*/  MUFU.TANH R125, R9 ;  /* 0x00000009007d7308 */ /* 0x000be20000002400 */
[----:B------:R-:W-:Y:S02]  /*4e80*/  FSEL R180, R180, -INF , !P5 ;  /* 0xff800000b4b47808 */ /* 0x000fe40006800000 */
[----:B------:R-:W-:Y:S02]  /*4e90*/  FSEL R183, R183, -INF , !P3 ;  /* 0xff800000b7b77808 */ /* 0x000fe40005800000 */
[C---:B------:R-:W-:Y:S02]  /*4ea0*/  ISETP.GE.AND P4, PT, R28.reuse, R240, PT ;  /* 0x000000f01c00720c */ /* 0x040fe40003f86270 */
[C---:B------:R-:W-:Y:S01]  /*4eb0*/  ISETP.GE.AND P2, PT, R28.reuse, R238, PT ;  /* 0x000000ee1c00720c */ /* 0x040fe20003f46270 */
[----:B------:R-:W1:Y:S01]  /*4ec0*/  MUFU.TANH R117, R117 ;  /* 0x0000007500757308 */ /* 0x000e620000002400 */
[----:B------:R-:W-:-:S02]  /*4ed0*/  ISETP.GE.AND P1, PT, R28, R236, PT ;  /* 0x000000ec1c00720c */ /* 0x000fc40003f26270 */
[----:B------:R-:W-:Y:S02]  /*4ee0*/  ISETP.GE.AND P6, PT, R28, R234, PT ;  /* 0x000000ea1c00720c */ /* 0x000fe40003fc6270 */
[C---:B------:R-:W-:Y:S02]  /*4ef0*/  ISETP.GE.AND P5, PT, R22.reuse, R240, PT ;  /* 0x000000f01600720c */ /* 0x040fe40003fa6270 */
[-C--:B------:R-:W-:Y:S01]  /*4f00*/  ISETP.GE.AND P3, PT, R22, R238.reuse, PT ;  /* 0x000000ee1600720c */ /* 0x080fe20003f66270 */
[----:B------:R-:W1:Y:S01]  /*4f10*/  MUFU.TANH R12, R12 ;  /* 0x0000000c000c7308 */ /* 0x000e620000002400 */
[----:B------:R-:W-:Y:S02]  /*4f20*/  FSEL R165, R165, -INF , !P0 ;  /* 0xff800000a5a57808 */ /* 0x000fe40004000000 */
[----:B------:R-:W-:Y:S02]  /*4f30*/  ISETP.GE.AND P0, PT, R17, R238, PT ;  /* 0x000000ee1100720c */ /* 0x000fe40003f06270 */
[----:B------:R-:W-:-:S02]  /*4f40*/  ISETP.LT.OR P4, PT, R28, R241, P4 ;  /* 0x000000f11c00720c */ /* 0x000fc40002781670 */
[C---:B------:R-:W-:Y:S01]  /*4f50*/  ISETP.LT.OR P2, PT, R28.reuse, R239, P2 ;  /* 0x000000ef1c00720c */ /* 0x040fe20001741670 */
[----:B------:R-:W2:Y:S01]  /*4f60*/  MUFU.TANH R120, R15 ;  /* 0x0000000f00787308 */ /* 0x000ea20000002400 */
[C---:B------:R-:W-:Y:S02]  /*4f70*/  ISETP.LT.OR P1, PT, R28.reuse, R237, P1 ;  /* 0x000000ed1c00720c */ /* 0x040fe40000f21670 */
[----:B------:R-:W-:Y:S02]  /*4f80*/  ISETP.LT.OR P6, PT, R28, R235, P6 ;  /* 0x000000eb1c00720c */ /* 0x000fe400037c1670 */
[C---:B------:R-:W-:Y:S02]  /*4f90*/  ISETP.LT.OR P5, PT, R22.reuse, R241, P5 ;  /* 0x000000f11600720c */ /* 0x040fe40002fa1670 */
[----:B------:R-:W-:Y:S01]  /*4fa0*/  ISETP.LT.OR P3, PT, R22, R239, P3 ;  /* 0x000000ef1600720c */ /* 0x000fe20001f61670 */
[----:B------:R2:W2:Y:S01]  /*4fb0*/  MUFU.TANH R116, R11 ;  /* 0x0000000b00747308 */ /* 0x0004a20000002400 */
[----:B------:R-:W-:-:S02]  /*4fc0*/  IADD3 R18, R73, 0x71, RZ ;  /* 0x0000007149127810 */ /* 0x000fc40007ffe0ff */
[----:B------:R-:W-:Y:S02]  /*4fd0*/  ISETP.LT.OR P0, PT, R17, R239, P0 ;  /* 0x000000ef1100720c */ /* 0x000fe40000701670 */
[----:B-1----:R-:W-:Y:S02]  /*4fe0*/  FSEL R16, R23, -INF , !P4 ;  /* 0xff80000017107808 */ /* 0x002fe40006000000 */
[----:B----4-:R-:W-:Y:S02]  /*4ff0*/  FSEL R176, R176, -INF , !P2 ;  /* 0xff800000b0b07808 */ /* 0x010fe40005000000 */
[----:B------:R-:W-:Y:S02]  /*5000*/  FSEL R179, R179, -INF , !P1 ;  /* 0xff800000b3b37808 */ /* 0x000fe40004800000 */
[----:B------:R-:W-:Y:S02]  /*5010*/  FSEL R167, R167, -INF , !P6 ;  /* 0xff800000a7a77808 */ /* 0x000fe40007000000 */
[----:B------:R-:W-:-:S02]  /*5020*/  FSEL R8, R111, -INF , !P5 ;  /* 0xff8000006f087808 */ /* 0x000fc40006800000 */
[----:B------:R-:W-:Y:S02]  /*5030*/  FSEL R128, R128, -INF , !P3 ;  /* 0xff80000080807808 */ /* 0x000fe40005800000 */
[----:B------:R-:W-:Y:S02]  /*5040*/  ISETP.GE.AND P4, PT, R22, R234, PT ;  /* 0x000000ea1600720c */ /* 0x000fe40003f86270 */
[CC--:B------:R-:W-:Y:S02]  /*5050*/  ISETP.GE.AND P2, PT, R18.reuse, R240.reuse, PT ;  /* 0x000000f01200720c */ /* 0x0c0fe40003f46270 */
[----:B------:R-:W-:Y:S02]  /*5060*/  ISETP.GE.AND P1, PT, R17, R240, PT ;  /* 0x000000f01100720c */ /* 0x000fe40003f26270 */
[C---:B------:R-:W-:Y:S02]  /*5070*/  ISETP.GE.AND P6, PT, R18.reuse, R238, PT ;  /* 0x000000ee1200720c */ /* 0x040fe40003fc6270 */
[----:B------:R-:W-:-:S02]  /*5080*/  ISETP.GE.AND P5, PT, R18, R236, PT ;  /* 0x000000ec1200720c */ /* 0x000fc40003fa6270 */
[----:B------:R-:W-:Y:S02]  /*5090*/  ISETP.GE.AND P3, PT, R18, R234, PT ;  /* 0x000000ea1200720c */ /* 0x000fe40003f66270 */
[----:B------:R-:W-:Y:S02]  /*50a0*/  FSEL R121, R121, -INF , !P0 ;  /* 0xff80000079797808 */ /* 0x000fe40004000000 */
[----:B------:R-:W-:Y:S01]  /*50b0*/  ISETP.GT.AND P0, PT, R147, R227, PT ;  /* 0x000000e39300720c */ /* 0x000fe20003f04270 */
[----:B------:R-:W-:Y:S01]  /*50c0*/  BAR.SYNC.DEFER_BLOCKING 0x0 ;  /* 0x0000000000007b1d */ /* 0x000fe20000010000 */
[----:B------:R-:W-:Y:S02]  /*50d0*/  ISETP.LT.OR P4, PT, R22, R235, P4 ;  /* 0x000000eb1600720c */ /* 0x000fe40002781670 */
[C---:B------:R-:W-:Y:S02]  /*50e0*/  ISETP.LT.OR P2, PT, R18.reuse, R241, P2 ;  /* 0x000000f11200720c */ /* 0x040fe40001741670 */
[----:B------:R-:W-:-:S02]  /*50f0*/  ISETP.LT.OR P6, PT, R18, R239, P6 ;  /* 0x000000ef1200720c */ /* 0x000fc400037c1670 */
[C---:B------:R-:W-:Y:S02]  /*5100*/  ISETP.LT.OR P5, PT, R18.reuse, R237, P5 ;  /* 0x000000ed1200720c */ /* 0x040fe40002fa1670 */
[----:B------:R-:W-:Y:S02]  /*5110*/  ISETP.LT.OR P3, PT, R18, R235, P3 ;  /* 0x000000eb1200720c */ /* 0x000fe40001f61670 */
[----:B------:R-:W-:Y:S02]  /*5120*/  ISETP.LT.OR P1, PT, R17, R241, P1 ;  /* 0x000000f11100720c */ /* 0x000fe40000f21670 */
[----:B------:R-:W-:Y:S02]  /*5130*/  IADD3 R73, R73, 0x79, RZ ;  /* 0x0000007949497810 */ /* 0x000fe40007ffe0ff */
[----:B------:R-:W-:Y:S02]  /*5140*/  FSEL R119, R119, -INF , !P4 ;  /* 0xff80000077777808 */ /* 0x000fe40006000000 */
[----:B-----5:R-:W-:-:S02]  /*5150*/  FSEL R9, R97, -INF , !P2 ;  /* 0xff80000061097808 */ /* 0x020fc40005000000 */
[----:B--2---:R-:W-:Y:S02]  /*5160*/  FSEL R126, R126, -INF , !P6 ;  /* 0xff8000007e7e7808 */ /* 0x004fe40007000000 */
[----:B------:R-:W-:Y:S02]  /*5170*/  FSEL R131, R131, -INF , !P5 ;  /* 0xff80000083837808 */ /* 0x000fe40006800000 */
[----:B---3--:R-:W-:Y:S02]  /*5180*/  FSEL R118, R118, -INF , !P3 ;  /* 0xff80000076767808 */ /* 0x008fe40005800000 */
[----:B------:R-:W-:Y:S02]  /*5190*/  FSEL R10, R10, -INF , !P1 ;  /* 0xff8000000a0a7808 */ /* 0x000fe40004800000 */
        /* <DEDUP_REMOVED lines=19> */
[----:B------:R-:W-:Y:S01]  /*52d0*/  IADD3 R14, R38, -0x2, RZ ;  /* 0xfffffffe260e7810 */ /* 0x000fe20007ffe0ff */
        /* <DEDUP_REMOVED lines=23> */
.L_x_771:
[----:B-1----:R-:W-:Y:S02]  /*5450*/  FMNMX.FTZ R13, R64, R3, !PT ;  /* 0x00000003400d7209 */ /* 0x002fe40007810000 */
[----:B------:R-:W-:-:S02]  /*5460*/  FMNMX.FTZ R14, R0, R141, !PT ;  /* 0x0000008d000e7209 */ /* 0x000fc40007810000 */
[----:B------:R-:W-:Y:S02]  /*5470*/  FMNMX.FTZ R12, R66, R13, !PT ;  /* 0x0000000d420c7209 */ /* 0x000fe40007810000 */
[----:B------:R-:W-:Y:S02]  /*5480*/  SHF.L.U32 R220, R220, 0x1, RZ ;  /* 0x00000001dcdc7819 */ /* 0x000fe400000006ff */
[----:B------:R-:W-:Y:S02]  /*5490*/  FMNMX.FTZ R12, R69, R12, !PT ;  /* 0x0000000c450c7209 */ /* 0x000fe40007810000 */
[----:B------:R-:W-:Y:S01]  /*54a0*/  LEA R219, R5, R220, 0x1 ;  /* 0x000000dc05db7211 */ /* 0x000fe200078e08ff */
        /* <DEDUP_REMOVED lines=106> */
[----:B------:R-:W2:Y:S01]  /*5b50*/  MUFU.EX2 R97, R97 ;  /* 0x0000006100617308 */ /* 0x000ea20000000800 */
[----:B------:R-:W-:Y:S01]  /*5b60*/  FMNMX.FTZ R9, R75, R10, !PT ;  /* 0x0000000a4b097209 */ /* 0x000fe20007810000 */
[----:B------:R-:W-:Y:S01]  /*5b70*/  LDSM.16.MT88.4 R20, [R220+0x4800] ;  /* 0x00480000dc14783b */ /* 0x000fe20000004200 */
[----:B------:R-:W-:-:S02]  /*5b80*/  FMNMX.FTZ R3, R136, R3, !PT ;  /* 0x0000000388037209 */ /* 0x000fc40007810000 */
[----:B------:R-:W-:Y:S01]  /*5b90*/  FMNMX.FTZ R8, R105, R8, !PT ;  /* 0x0000000869087209 */ /* 0x000fe20007810000 */
[----:B------:R-:W-:Y:S01]  /*5ba0*/  LDSM.16.MT88.4 R16, [R219+0x4800] ;  /* 0x00480000db10783b */ /* 0x000fe20000004200 */
        /* <DEDUP_REMOVED lines=17> */
[----:B------:R-:W-:-:S05]  /*5cc0*/  FMNMX.FTZ R3, R120, R3, !PT ;  /* 0x0000000378037209 */ /* 0x000fca0007810000 */
[----:B------:R-:W3:Y:S01]  /*5cd0*/  SHFL.BFLY PT, R12, R3, 0x2, 0x1f ;  /* 0x0c401f00030c7f89 */ /* 0x000ee200000e0000 */
[----:B------:R-:W-:Y:S08]  /*5ce0*/  MUFU.EX2 R68, R68 ;  /* 0x0000004400447308 */ /* 0x000ff00000000800 */
[----:B------:R-:W-:Y:S08]  /*5cf0*/  MUFU.EX2 R65, R65 ;  /* 0x0000004100417308 */ /* 0x000ff00000000800 */
[----:B------:R-:W-:Y:S01]  /*5d00*/  MUFU.EX2 R66, R66 ;  /* 0x0000004200427308 */ /* 0x000fe20000000800 */
[----:B---3--:R-:W-:-:S07]  /*5d10*/  FMNMX.FTZ R12, R3, R12, !PT ;  /* 0x0000000c030c7209 */ /* 0x008fce0007810000 */
[----:B------:R-:W-:Y:S01]  /*5d20*/  MUFU.EX2 R63, R63 ;  /* 0x0000003f003f7308 */ /* 0x000fe20000000800 */
[----:B------:R-:W3:Y:S07]  /*5d30*/  SHFL.BFLY PT, R3, R12, 0x1, 0x1f ;  /* 0x0c201f000c037f89 */ /* 0x000eee00000e0000 */
[----:B------:R-:W-:Y:S08]  /*5d40*/  MUFU.EX2 R64, R64 ;  /* 0x0000004000407308 */ /* 0x000ff00000000800 */
[----:B------:R-:W-:Y:S08]  /*5d50*/  MUFU.EX2 R61, R61 ;  /* 0x0000003d003d7308 */ /* 0x000ff00000000800 */
[----:B------:R-:W-:Y:S01]  /*5d60*/  MUFU.EX2 R62, R62 ;  /* 0x0000003e003e7308 */ /* 0x000fe20000000800 */
[----:B---3--:R-:W-:-:S02]  /*5d70*/  FMNMX.FTZ R3, R12, R3, !PT ;  /* 0x000000030c037209 */ /* 0x008fc40007810000 */
[----:B------:R-:W-:Y:S02]  /*5d80*/  LDSM.16.MT88.4 R12, [R220+0x4400] ;  /* 0x00440000dc0c783b */ /* 0x000fe40000004200 */
[C---:B------:R-:W-:Y:S01]  /*5d90*/  FSETP.NEU.FTZ.AND P1, PT, R3.reuse, -INF , PT ;  /* 0xff8000000300780b */ /* 0x040fe20003f3d000 */
[----:B------:R-:W-:Y:S02]  /*5da0*/  FMUL.FTZ R123, R3, c[0x0][0x23c] ;  /* 0x00008f00037b7a20 */ /* 0x000fe40000410000 */
[----:B------:R-:W-:Y:S03]  /*5db0*/  MUFU.EX2 R55, R55 ;  /* 0x0000003700377308 */ /* 0x000fe60000000800 */
[----:B------:R-:W-:-:S05]  /*5dc0*/  FSEL R123, R123, RZ, P1 ;  /* 0x000000ff7b7b7208 */ /* 0x000fca0000800000 */
        /* <DEDUP_REMOVED lines=45> */
[----:B------:R-:W3:Y:S01]  /*60a0*/  MUFU.EX2 R95, R95 ;  /* 0x0000005f005f7308 */ /* 0x000ee20000000800 */
        /* <DEDUP_REMOVED lines=21> */
[----:B------:R-:W-:Y:S01]  /*6200*/  FFMA.FTZ R120, R120, c[0x0][0x23c], -R123 ;  /* 0x00008f0078787a23 */ /* 0x000fe2000001087b */
[----:B------:R-:W-:-:S02]  /*6210*/  FMNMX.FTZ R2, R127, R2, !PT ;  /* 0x000000027f027209 */ /* 0x000fc40007810000 */
[----:B------:R-:W-:Y:S01]  /*6220*/  FMNMX.FTZ R6, R173, R6, !PT ;  /* 0x00000006ad067209 */ /* 0x000fe20007810000 */
[----:B------:R-:W-:Y:S01]  /*6230*/  MUFU.EX2 R74, R74 ;  /* 0x0000004a004a7308 */ /* 0x000fe20000000800 */
[----:B------:R-:W-:Y:S02]  /*6240*/  FMNMX.FTZ R2, R125, R2, !PT ;  /* 0x000000027d027209 */ /* 0x000fe40007810000 */
[----:B------:R-:W-:Y:S02]  /*6250*/  FMNMX.FTZ R6, R171, R6, !PT ;  /* 0x00000006ab067209 */ /* 0x000fe40007810000 */
[----:B-1----:R-:W-:Y:S01]  /*6260*/  F2FP.PACK_AB R132, R111, R112 ;  /* 0x000000706f84723e */ /* 0x002fe200000000ff */
[----:B------:R-:W1:Y:S01]  /*6270*/  SHFL.BFLY PT, R11, R2, 0x2, 0x1f ;  /* 0x0c401f00020b7f89 */ /* 0x000e6200000e0000 */
[----:B------:R-:W-:Y:S01]  /*6280*/  FMNMX.FTZ R6, R167, R6, !PT ;  /* 0x00000006a7067209 */ /* 0x000fe20007810000 */
[----:B------:R-:W-:Y:S01]  /*6290*/  MUFU.EX2 R69, R69 ;  /* 0x0000004500457308 */ /* 0x000fe20000000800 */
[----:B--2---:R-:W-:-:S02]  /*62a0*/  F2FP.PACK_AB R134, R97, R110 ;  /* 0x0000006e6186723e */ /* 0x004fc400000000ff */
[----:B------:R-:W-:-:S04]  /*62b0*/  FMNMX.FTZ R9, R119, R6, !PT ;  /* 0x0000000677097209 */ /* 0x000fc80007810000 */
[----:B------:R-:W-:Y:S01]  /*62c0*/  FMNMX.FTZ R6, R118, R9, !PT ;  /* 0x0000000976067209 */ /* 0x000fe20007810000 */
[----:B------:R-:W-:Y:S03]  /*62d0*/  MUFU.EX2 R70, R70 ;  /* 0x0000004600467308 */ /* 0x000fe60000000800 */
[----:B------:R-:W-:-:S04]  /*62e0*/  FMNMX.FTZ R9, R117, R6, !PT ;  /* 0x0000000675097209 */ /* 0x000fc80007810000 */
[----:B------:R-:W-:Y:S01]  /*62f0*/  FMNMX.FTZ R6, R116, R9, !PT ;  /* 0x0000000974067209 */ /* 0x000fe20007810000 */
[----:B------:R-:W-:Y:S04]  /*6300*/  MUFU.EX2 R39, R39 ;  /* 0x0000002700277308 */ /* 0x000fe80000000800 */
[----:B------:R-:W2:Y:S01]  /*6310*/  SHFL.BFLY PT, R9, R6, 0x2, 0x1f ;  /* 0x0c401f0006097f89 */ /* 0x000ea200000e0000 */
[----:B-1----:R-:W-:-:S03]  /*6320*/  FMNMX.FTZ R2, R2, R11, !PT ;  /* 0x0000000b02027209 */ /* 0x002fc60007810000 */
[----:B------:R-:W-:Y:S02]  /*6330*/  MUFU.EX2 R42, R42 ;  /* 0x0000002a002a7308 */ /* 0x000fe40000000800 */
[----:B------:R-:W1:Y:S06]  /*6340*/  SHFL.BFLY PT, R11, R2, 0x1, 0x1f ;  /* 0x0c201f00020b7f89 */ /* 0x000e6c00000e0000 */
[----:B------:R-:W-:Y:S08]  /*6350*/  MUFU.EX2 R37, R37 ;  /* 0x0000002500257308 */ /* 0x000ff00000000800 */
[----:B------:R-:W-:Y:S01]  /*6360*/  MUFU.EX2 R40, R40 ;  /* 0x0000002800287308 */ /* 0x000fe20000000800 */
[----:B--2---:R-:W-:-:S07]  /*6370*/  FMNMX.FTZ R6, R6, R9, !PT ;  /* 0x0000000906067209 */ /* 0x004fce0007810000 */
[----:B------:R-:W-:Y:S01]  /*6380*/  MUFU.EX2 R35, R35 ;  /* 0x0000002300237308 */ /* 0x000fe20000000800 */
[----:B------:R-:W2:Y:S01]  /*6390*/  SHFL.BFLY PT, R9, R6, 0x1, 0x1f ;  /* 0x0c201f0006097f89 */ /* 0x000ea200000e0000 */
[----:B-1----:R-:W-:-:S04]  /*63a0*/  FMNMX.FTZ R2, R2, R11, !PT ;  /* 0x0000000b02027209 */ /* 0x002fc80007810000 */
        /* <DEDUP_REMOVED lines=8> */
[--C-:B------:R-:W-:Y:S01]  /*6430*/  FFMA.FTZ R101, R101, c[0x0][0x23c], -R130.reuse ;  /* 0x00008f0065657a23 */ /* 0x100fe20000010882 */
[----:B--2---:R-:W-:Y:S01]  /*6440*/  FMNMX.FTZ R0, R6, R9, !PT ;  /* 0x0000000906007209 */ /* 0x004fe20007810000 */
[----:B------:R-:W-:Y:S01]  /*6450*/  MUFU.EX2 R107, R107 ;  /* 0x0000006b006b7308 */ /* 0x000fe20000000800 */
[----:B------:R-:W-:Y:S01]  /*6460*/  LDSM.16.MT88.4 R8, [R219+0x4400] ;  /* 0x00440000db08783b */ /* 0x000fe20000004200 */
[----:B------:R-:W-:Y:S01]  /*6470*/  FFMA.FTZ R88, R137, c[0x0][0x23c], -R130 ;  /* 0x00008f0089587a23 */ /* 0x000fe20000010882 */
[C---:B------:R-:W-:Y:S01]  /*6480*/  FSETP.NEU.FTZ.AND P1, PT, R0.reuse, -INF , PT ;  /* 0xff8000000000780b */ /* 0x040fe20003f3d000 */
[----:B------:R-:W-:-:S02]  /*6490*/  FMUL.FTZ R122, R0, c[0x0][0x23c] ;  /* 0x00008f00007a7a20 */ /* 0x000fc40000410000 */
[--C-:B------:R-:W-:Y:S02]  /*64a0*/  FFMA.FTZ R87, R87, c[0x0][0x23c], -R130.reuse ;  /* 0x00008f0057577a23 */ /* 0x100fe40000010882 */
[----:B------:R-:W1:Y:S01]  /*64b0*/  MUFU.EX2 R106, R106 ;  /* 0x0000006a006a7308 */ /* 0x000e620000000800 */
[----:B------:R-:W-:Y:S01]  /*64c0*/  FSEL R122, R122, RZ, P1 ;  /* 0x000000ff7a7a7208 */ /* 0x000fe20000800000 */
[--C-:B------:R-:W-:Y:S01]  /*64d0*/  FFMA.FTZ R76, R135, c[0x0][0x23c], -R130.reuse ;  /* 0x00008f00874c7a23 */ /* 0x100fe20000010882 */
[----:B---3--:R-:W-:Y:S01]  /*64e0*/  F2FP.PACK_AB R135, R95, R100 ;  /* 0x000000645f87723e */ /* 0x008fe200000000ff */
[----:B------:R-:W-:Y:S02]  /*64f0*/  FFMA.FTZ R71, R71, c[0x0][0x23c], -R130 ;  /* 0x00008f0047477a23 */ /* 0x000fe40000010882 */
[--C-:B------:R-:W-:Y:S02]  /*6500*/  FFMA.FTZ R113, R4, c[0x0][0x23c], -R122.reuse ;  /* 0x00008f0004717a23 */ /* 0x100fe4000001087a */
[--C-:B------:R-:W-:Y:S01]  /*6510*/  FFMA.FTZ R114, R7, c[0x0][0x23c], -R122.reuse ;  /* 0x00008f0007727a23 */ /* 0x100fe2000001087a */
[----:B------:R-:W-:Y:S01]  /*6520*/  MUFU.EX2 R101, R101 ;  /* 0x0000006500657308 */ /* 0x000fe20000000800 */
[----:B------:R-:W2:Y:S01]  /*6530*/  LDSM.16.MT88.4 R4, [R219+0x4000] ;  /* 0x00400000db04783b */ /* 0x000ea20000004200 */
[----:B------:R-:W-:-:S02]  /*6540*/  FFMA.FTZ R99, R99, c[0x0][0x23c], -R122 ;  /* 0x00008f0063637a23 */ /* 0x000fc4000001087a */
[--C-:B------:R-:W-:Y:S02]  /*6550*/  FFMA.FTZ R98, R139, c[0x0][0x23c], -R122.reuse ;  /* 0x00008f008b627a23 */ /* 0x100fe4000001087a */
[--C-:B------:R-:W-:Y:S01]  /*6560*/  FFMA.FTZ R78, R77, c[0x0][0x23c], -R122.reuse ;  /* 0x00008f004d4e7a23 */ /* 0x100fe2000001087a */
[----:B-1----:R-:W-:Y:S01]  /*6570*/  F2FP.PACK_AB R136, R106, R107 ;  /* 0x0000006b6a88723e */ /* 0x002fe200000000ff */
[----:B------:R-:W1:Y:S01]  /*6580*/  MUFU.EX2 R94, R94 ;  /* 0x0000005e005e7308 */ /* 0x000e620000000800 */
[--C-:B------:R-:W-:Y:S02]  /*6590*/  FFMA.FTZ R85, R85, c[0x0][0x23c], -R122.reuse ;  /* 0x00008f0055557a23 */ /* 0x100fe4000001087a */
[--C-:B------:R-:W-:Y:S01]  /*65a0*/  FFMA.FTZ R84, R133, c[0x0][0x23c], -R122.reuse ;  /* 0x00008f0085547a23 */ /* 0x100fe2000001087a */
[----:B------:R-:W-:Y:S01]  /*65b0*/  F2FP.PACK_AB R133, R108, R109 ;  /* 0x0000006d6c85723e */ /* 0x000fe200000000ff */
[----:B------:R-:W-:Y:S02]  /*65c0*/  FFMA.FTZ R77, R75, c[0x0][0x23c], -R122 ;  /* 0x00008f004b4d7a23 */ /* 0x000fe4000001087a */
[----:B------:R-:W-:Y:S01]  /*65d0*/  FFMA.FTZ R75, R102, c[0x0][0x23c], -R123 ;  /* 0x00008f00664b7a23 */ /* 0x000fe2000001087b */
[----:B------:R-:W-:Y:S01]  /*65e0*/  MUFU.EX2 R113, R113 ;  /* 0x0000007100717308 */ /* 0x000fe20000000800 */
[----:B------:R-:W-:-:S02]  /*65f0*/  FFMA.FTZ R80, R80, c[0x0][0x23c], -R130 ;  /* 0x00008f0050507a23 */ /* 0x000fc40000010882 */
[----:B------:R-:W-:Y:S01]  /*6600*/  HMMA.16816.F32 R160, R132, R148, RZ ;  /* 0x0000009484a0723c */ /* 0x000fe200000018ff */
[--C-:B------:R-:W-:Y:S02]  /*6610*/  FFMA.FTZ R79, R79, c[0x0][0x23c], -R130.reuse ;  /* 0x00008f004f4f7a23 */ /* 0x100fe40000010882 */
[--C-:B------:R-:W-:Y:S02]  /*6620*/  FFMA.FTZ R86, R86, c[0x0][0x23c], -R130.reuse ;  /* 0x00008f0056567a23 */ /* 0x100fe40000010882 */
[----:B------:R-:W3:Y:S01]  /*6630*/  MUFU.EX2 R114, R114 ;  /* 0x0000007200727308 */ /* 0x000ee20000000800 */
[----:B-1----:R-:W-:Y:S01]  /*6640*/  F2FP.PACK_AB R138, R94, R101 ;  /* 0x000000655e8a723e */ /* 0x002fe200000000ff */
[----:B------:R-:W-:Y:S02]  /*6650*/  FFMA.FTZ R89, R89, c[0x0][0x23c], -R130 ;  /* 0x00008f0059597a23 */ /* 0x000fe40000010882 */
[--C-:B------:R-:W-:Y:S02]  /*6660*/  FFMA.FTZ R92, R92, c[0x0][0x23c], -R122.reuse ;  /* 0x00008f005c5c7a23 */ /* 0x100fe4000001087a */
[----:B------:R-:W-:-:S02]  /*6670*/  FFMA.FTZ R91, R91, c[0x0][0x23c], -R122 ;  /* 0x00008f005b5b7a23 */ /* 0x000fc4000001087a */
[----:B------:R-:W-:Y:S01]  /*6680*/  MUFU.EX2 R99, R99 ;  /* 0x0000006300637308 */ /* 0x000fe20000000800 */
[--C-:B------:R-:W-:Y:S02]  /*6690*/  FFMA.FTZ R93, R93, c[0x0][0x23c], -R122.reuse ;  /* 0x00008f005d5d7a23 */ /* 0x100fe4000001087a */
[----:B------:R-:W-:Y:S02]  /*66a0*/  FFMA.FTZ R102, R103, c[0x0][0x23c], -R122 ;  /* 0x00008f0067667a23 */ /* 0x000fe4000001087a */
[--C-:B------:R-:W-:Y:S02]  /*66b0*/  FFMA.FTZ R104, R104, c[0x0][0x23c], -R130.reuse ;  /* 0x00008f0068687a23 */ /* 0x100fe40000010882 */
[--C-:B------:R-:W-:Y:S01]  /*66c0*/  FFMA.FTZ R105, R105, c[0x0][0x23c], -R130.reuse ;  /* 0x00008f0069697a23 */ /* 0x100fe20000010882 */
[----:B------:R-:W1:Y:S01]  /*66d0*/  MUFU.EX2 R98, R98 ;  /* 0x0000006200627308 */ /* 0x000e620000000800 */
[----:B---3--:R-:W-:Y:S01]  /*66e0*/  F2FP.PACK_AB R137, R114, R113 ;  /* 0x000000717289723e */ /* 0x008fe200000000ff */
[----:B--2---:R-:W-:Y:S01]  /*66f0*/  HMMA.16816.F32 R144, R132, R4, RZ ;  /* 0x000000048490723c */ /* 0x004fe200000018ff */
[----:B------:R-:W-:-:S02]  /*6700*/  FFMA.FTZ R115, R115, c[0x0][0x23c], -R130 ;  /* 0x00008f0073737a23 */ /* 0x000fc40000010882 */
[----:B------:R-:W-:Y:S02]  /*6710*/  FFMA.FTZ R124, R124, c[0x0][0x23c], -R130 ;  /* 0x00008f007c7c7a23 */ /* 0x000fe40000010882 */
[--C-:B------:R-:W-:Y:S01]  /*6720*/  FFMA.FTZ R164, R164, c[0x0][0x23c], -R122.reuse ;  /* 0x00008f00a4a47a23 */ /* 0x100fe2000001087a */
[----:B------:R-:W-:Y:S01]  /*6730*/  MUFU.EX2 R88, R88 ;  /* 0x0000005800587308 */ /* 0x000fe20000000800 */
[--C-:B------:R-:W-:Y:S02]  /*6740*/  FFMA.FTZ R129, R129, c[0x0][0x23c], -R122.reuse ;  /* 0x00008f0081817a23 */ /* 0x100fe4000001087a */
[--C-:B------:R-:W-:Y:S02]  /*6750*/  FFMA.FTZ R166, R166, c[0x0][0x23c], -R122.reuse ;  /* 0x00008f00a6a67a23 */ /* 0x100fe4000001087a */
[----:B------:R-:W-:Y:S02]  /*6760*/  FFMA.FTZ R169, R169, c[0x0][0x23c], -R122 ;  /* 0x00008f00a9a97a23 */ /* 0x000fe4000001087a */
        /* <DEDUP_REMOVED lines=9> */
[--C-:B------:R-:W-:Y:S02]  /*6800*/  FFMA.FTZ R187, R187, c[0x0][0x23c], -R122.reuse ;  /* 0x00008f00bbbb7a23 */ /* 0x100fe4000001087a */
[--C-:B------:R-:W-:Y:S02]  /*6810*/  FFMA.FTZ R174, R211, c[0x0][0x23c], -R122.reuse ;  /* 0x00008f00d3ae7a23 */ /* 0x100fe4000001087a */
[--C-:B------:R-:W-:Y:S01]  /*6820*/  FFMA.FTZ R178, R209, c[0x0][0x23c], -R122.reuse ;  /* 0x00008f00d1b27a23 */ /* 0x100fe2000001087a */
[----:B------:R-:W-:Y:S01]  /*6830*/  HMMA.16816.F32 R140, R136, R4, RZ ;  /* 0x00000004888c723c */ /* 0x000fe200000018ff */
[----:B------:R-:W-:Y:S01]  /*6840*/  FFMA.FTZ R193, R193, c[0x0][0x23c], -R122 ;  /* 0x00008f00c1c17a23 */ /* 0x000fe2000001087a */
[----:B------:R-:W-:Y:S01]  /*6850*/  MUFU.EX2 R71, R71 ;  /* 0x0000004700477308 */ /* 0x000fe20000000800 */
[----:B------:R-:W-:-:S02]  /*6860*/  FFMA.FTZ R182, R207, c[0x0][0x23c], -R130 ;  /* 0x00008f00cfb67a23 */ /* 0x000fc40000010882 */
[--C-:B------:R-:W-:Y:S02]  /*6870*/  FFMA.FTZ R199, R199, c[0x0][0x23c], -R130.reuse ;  /* 0x00008f00c7c77a23 */ /* 0x100fe40000010882 */
[----:B-1----:R-:W-:Y:S01]  /*6880*/  F2FP.PACK_AB R4, R87, R88 ;  /* 0x000000585704723e */ /* 0x002fe200000000ff */
[C---:B------:R-:W-:Y:S01]  /*6890*/  HMMA.16816.F32 R152, R136.reuse, R150, RZ ;  /* 0x000000968898723c */ /* 0x040fe200000018ff */
[--C-:B------:R-:W-:Y:S01]  /*68a0*/  FFMA.FTZ R184, R205, c[0x0][0x23c], -R130.reuse ;  /* 0x00008f00cdb87a23 */ /* 0x100fe20000010882 */
[----:B------:R-:W-:Y:S01]  /*68b0*/  MUFU.EX2 R85, R85 ;  /* 0x0000005500557308 */ /* 0x000fe20000000800 */
[----:B------:R-:W-:Y:S02]  /*68c0*/  FFMA.FTZ R203, R203, c[0x0][0x23c], -R130 ;  /* 0x00008f00cbcb7a23 */ /* 0x000fe40000010882 */
[--C-:B------:R-:W-:Y:S02]  /*68d0*/  FFMA.FTZ R186, R201, c[0x0][0x23c], -R122.reuse ;  /* 0x00008f00c9ba7a23 */ /* 0x100fe4000001087a */
[--C-:B------:R-:W-:Y:S01]  /*68e0*/  FFMA.FTZ R197, R197, c[0x0][0x23c], -R122.reuse ;  /* 0x00008f00c5c57a23 */ /* 0x100fe2000001087a */
[----:B------:R-:W-:Y:S01]  /*68f0*/  HMMA.16816.F32 R136, R136, R6, RZ ;  /* 0x000000068888723c */ /* 0x000fe200000018ff */
[--C-:B------:R-:W-:Y:S01]  /*6900*/  FFMA.FTZ R188, R195, c[0x0][0x23c], -R122.reuse ;  /* 0x00008f00c3bc7a23 */ /* 0x100fe2000001087a */
[----:B------:R-:W1:Y:S01]  /*6910*/  MUFU.EX2 R84, R84 ;  /* 0x0000005400547308 */ /* 0x000e620000000800 */
[----:B------:R-:W-:-:S02]  /*6920*/  FFMA.FTZ R191, R191, c[0x0][0x23c], -R122 ;  /* 0x00008f00bfbf7a23 */ /* 0x000fc4000001087a */
[----:B------:R-:W-:Y:S02]  /*6930*/  FFMA.FTZ R195, R176, c[0x0][0x23c], -R123 ;  /* 0x00008f00b0c37a23 */ /* 0x000fe4000001087b */
[--C-:B------:R-:W-:Y:S01]  /*6940*/  FFMA.FTZ R176, R189, c[0x0][0x23c], -R130.reuse ;  /* 0x00008f00bdb07a23 */ /* 0x100fe20000010882 */
[C---:B------:R-:W-:Y:S01]  /*6950*/  HMMA.16816.F32 R148, R132.reuse, R150, RZ ;  /* 0x000000968494723c */ /* 0x040fe200000018ff */
[--C-:B------:R-:W-:Y:S01]  /*6960*/  FFMA.FTZ R185, R185, c[0x0][0x23c], -R130.reuse ;  /* 0x00008f00b9b97a23 */ /* 0x100fe20000010882 */
[----:B------:R-:W-:Y:S01]  /*6970*/  MUFU.EX2 R78, R78 ;  /* 0x0000004e004e7308 */ /* 0x000fe20000000800 */
[--C-:B------:R-:W-:Y:S02]  /*6980*/  FFMA.FTZ R183, R183, c[0x0][0x23c], -R130.reuse ;  /* 0x00008f00b7b77a23 */ /* 0x100fe40000010882 */
[----:B------:R-:W-:Y:S02]  /*6990*/  FFMA.FTZ R190, R179, c[0x0][0x23c], -R130 ;  /* 0x00008f00b3be7a23 */ /* 0x000fe40000010882 */
[--C-:B------:R-:W-:Y:S01]  /*69a0*/  FFMA.FTZ R177, R177, c[0x0][0x23c], -R122.reuse ;  /* 0x00008f00b1b17a23 */ /* 0x100fe2000001087a */
[----:B------:R-:W-:Y:S01]  /*69b0*/  HMMA.16816.F32 R132, R132, R6, RZ ;  /* 0x000000068484723c */ /* 0x000fe200000018ff */
[--C-:B------:R-:W-:Y:S01]  /*69c0*/  FFMA.FTZ R192, R173, c[0x0][0x23c], -R122.reuse ;  /* 0x00008f00adc07a23 */ /* 0x100fe2000001087a */
[----:B------:R-:W2:Y:S01]  /*69d0*/  MUFU.EX2 R77, R77 ;  /* 0x0000004d004d7308 */ /* 0x000ea20000000800 */
[----:B-1----:R-:W-:Y:S01]  /*69e0*/  F2FP.PACK_AB R5, R84, R85 ;  /* 0x000000555405723e */ /* 0x002fe200000000ff */
[----:B------:R-:W-:-:S02]  /*69f0*/  FFMA.FTZ R171, R171, c[0x0][0x23c], -R122 ;  /* 0x00008f00abab7a23 */ /* 0x000fc4000001087a */
[----:B------:R-:W-:Y:S01]  /*6a00*/  FFMA.FTZ R194, R167, c[0x0][0x23c], -R122 ;  /* 0x00008f00a7c27a23 */ /* 0x000fe2000001087a */
[----:B------:R-:W-:Y:S01]  /*6a10*/  F2FP.PACK_AB R6, R71, R76 ;  /* 0x0000004c4706723e */ /* 0x000fe200000000ff */
[----:B------:R-:W-:Y:S02]  /*6a20*/  FADD.FTZ R109, R109, R108 ;  /* 0x0000006c6d6d7221 */ /* 0x000fe40000010000 */
[----:B------:R-:W-:Y:S01]  /*6a30*/  MUFU.EX2 R80, R80 ;  /* 0x0000005000507308 */ /* 0x000fe20000000800 */
[----:B------:R-:W-:Y:S02]  /*6a40*/  FADD.FTZ R108, R107, R106 ;  /* 0x0000006a6b6c7221 */ /* 0x000fe40000010000 */
[----:B------:R-:W-:Y:S02]  /*6a50*/  FADD.FTZ R100, R100, R109 ;  /* 0x0000006d64647221 */ /* 0x000fe40000010000 */
[----:B------:R-:W-:Y:S02]  /*6a60*/  FADD.FTZ R114, R113, R114 ;  /* 0x0000007271727221 */ /* 0x000fe40000010000 */
[----:B------:R-:W-:Y:S01]  /*6a70*/  FADD.FTZ R95, R95, R100 ;  /* 0x000000645f5f7221 */ /* 0x000fe20000010000 */
[----:B--2---:R-:W-:Y:S01]  /*6a80*/  F2FP.PACK_AB R7, R77, R78 ;  /* 0x0000004e4d07723e */ /* 0x004fe200000000ff */
[----:B------:R-:W1:Y:S01]  /*6a90*/  MUFU.EX2 R79, R79 ;  /* 0x0000004f004f7308 */ /* 0x000e620000000800 */
[----:B------:R-:W-:-:S02]  /*6aa0*/  FADD.FTZ R101, R101, R108 ;  /* 0x0000006c65657221 */ /* 0x000fc40000010000 */
[----:B------:R-:W-:Y:S02]  /*6ab0*/  FADD.FTZ R99, R99, R114 ;  /* 0x0000007263637221 */ /* 0x000fe40000010000 */
[--C-:B------:R-:W-:Y:S01]  /*6ac0*/  FFMA.FTZ R165, R165, c[0x0][0x23c], -R130.reuse ;  /* 0x00008f00a5a57a23 */ /* 0x100fe20000010882 */
[C---:B------:R-:W-:Y:S01]  /*6ad0*/  HMMA.16816.F32 R156, R4.reuse, R12, R156 ;  /* 0x0000000c049c723c */ /* 0x040fe2000000189c */
[----:B------:R-:W-:Y:S01]  /*6ae0*/  FADD.FTZ R98, R98, R99 ;  /* 0x0000006362627221 */ /* 0x000fe20000010000 */
[----:B------:R-:W-:Y:S01]  /*6af0*/  MUFU.EX2 R86, R86 ;  /* 0x0000005600567308 */ /* 0x000fe20000000800 */
[--C-:B------:R-:W-:Y:S02]  /*6b00*/  FFMA.FTZ R196, R131, c[0x0][0x23c], -R130.reuse ;  /* 0x00008f0083c47a23 */ /* 0x100fe40000010882 */
[--C-:B------:R-:W-:Y:S02]  /*6b10*/  FFMA.FTZ R127, R127, c[0x0][0x23c], -R130.reuse ;  /* 0x00008f007f7f7a23 */ /* 0x100fe40000010882 */
[----:B------:R-:W-:Y:S01]  /*6b20*/  FFMA.FTZ R130, R125, c[0x0][0x23c], -R130 ;  /* 0x00008f007d827a23 */ /* 0x000fe20000010882 */
[----:B------:R-:W-:Y:S01]  /*6b30*/  HMMA.16816.F32 R140, R4, R8, R140 ;  /* 0x00000008048c723c */ /* 0x000fe2000000188c */
[--C-:B------:R-:W-:Y:S01]  /*6b40*/  FFMA.FTZ R119, R119, c[0x0][0x23c], -R122.reuse ;  /* 0x00008f0077777a23 */ /* 0x100fe2000001087a */
[----:B------:R-:W-:Y:S01]  /*6b50*/  MUFU.EX2 R89, R89 ;  /* 0x0000005900597308 */ /* 0x000fe20000000800 */
[----:B------:R-:W-:-:S02]  /*6b60*/  FFMA.FTZ R118, R118, c[0x0][0x23c], -R122 ;  /* 0x00008f0076767a23 */ /* 0x000fc4000001087a */
[--C-:B------:R-:W-:Y:S02]  /*6b70*/  FFMA.FTZ R117, R117, c[0x0][0x23c], -R122.reuse ;  /* 0x00008f0075757a23 */ /* 0x100fe4000001087a */
[----:B------:R-:W-:Y:S01]  /*6b80*/  FFMA.FTZ R116, R116, c[0x0][0x23c], -R122 ;  /* 0x00008f0074747a23 */ /* 0x000fe2000001087a */
[C---:B------:R-:W-:Y:S01]  /*6b90*/  HMMA.16816.F32 R152, R4.reuse, R14, R152 ;  /* 0x0000000e0498723c */ /* 0x040fe20000001898 */
[----:B------:R-:W-:Y:S01]  /*6ba0*/  FFMA.FTZ R125, R126, c[0x0][0x23c], -R123 ;  /* 0x00008f007e7d7a23 */ /* 0x000fe2000001087b */
[----:B------:R-:W-:Y:S06]  /*6bb0*/  MUFU.EX2 R92, R92 ;  /* 0x0000005c005c7308 */ /* 0x000fec0000000800 */
[----:B------:R-:W-:Y:S02]  /*6bc0*/  HMMA.16816.F32 R136, R4, R10, R136 ;  /* 0x0000000a0488723c */ /* 0x000fe40000001888 */
[----:B------:R-:W2:Y:S05]  /*6bd0*/  MUFU.EX2 R91, R91 ;  /* 0x0000005b005b7308 */ /* 0x000eaa0000000800 */
[----:B------:R-:W-:-:S02]  /*6be0*/  F2FP.PACK_AB R4, R83, R96 ;  /* 0x000000605304723e */ /* 0x000fc400000000ff */
[----:B------:R-:W-:Y:S01]  /*6bf0*/  F2FP.PACK_AB R5, R81, R90 ;  /* 0x0000005a5105723e */ /* 0x000fe200000000ff */
[----:B------:R-:W-:Y:S01]  /*6c00*/  MUFU.EX2 R93, R93 ;  /* 0x0000005d005d7308 */ /* 0x000fe20000000800 */
[----:B------:R-:W-:Y:S01]  /*6c10*/  F2FP.PACK_AB R6, R73, R82 ;  /* 0x000000524906723e */ /* 0x000fe200000000ff */
[----:B------:R-:W-:Y:S01]  /*6c20*/  FADD.FTZ R90, R90, R95 ;  /* 0x0000005f5a5a7221 */ /* 0x000fe20000010000 */
[----:B------:R-:W-:-:S03]  /*6c30*/  F2FP.PACK_AB R7, R69, R74 ;  /* 0x0000004a4507723e */ /* 0x000fc600000000ff */
[----:B------:R-:W-:Y:S02]  /*6c40*/  FADD.FTZ R81, R81, R90 ;  /* 0x0000005a51517221 */ /* 0x000fe40000010000 */
[----:B------:R-:W3:Y:S02]  /*6c50*/  MUFU.EX2 R102, R102 ;  /* 0x0000006600667308 */ /* 0x000ee40000000800 */
[----:B------:R-:W-:Y:S01]  /*6c60*/  HMMA.16816.F32 R160, R4, R12, R160 ;  /* 0x0000000c04a0723c */ /* 0x000fe200000018a0 */
[----:B------:R-:W-:-:S04]  /*6c70*/  FADD.FTZ R74, R74, R81 ;  /* 0x000000514a4a7221 */ /* 0x000fc80000010000 */
[----:B------:R-:W-:Y:S01]  /*6c80*/  FADD.FTZ R69, R69, R74 ;  /* 0x0000004a45457221 */ /* 0x000fe20000010000 */
[----:B------:R-:W-:Y:S02]  /*6c90*/  MUFU.EX2 R104, R104 ;  /* 0x0000006800687308 */ /* 0x000fe40000000800 */
[C---:B------:R-:W-:Y:S06]  /*6ca0*/  HMMA.16816.F32 R144, R4.reuse, R8, R144 ;  /* 0x000000080490723c */ /* 0x040fec0000001890 */
[----:B------:R-:W4:Y:S02]  /*6cb0*/  MUFU.EX2 R105, R105 ;  /* 0x0000006900697308 */ /* 0x000f240000000800 */
[C---:B------:R-:W-:Y:S01]  /*6cc0*/  HMMA.16816.F32 R148, R4.reuse, R14, R148 ;  /* 0x0000000e0494723c */ /* 0x040fe20000001894 */
[----:B------:R-:W5:Y:S05]  /*6cd0*/  LDSM.16.MT88.4 R12, [R220+0x4c00] ;  /* 0x004c0000dc0c783b */ /* 0x000f6a0000004200 */
[----:B------:R-:W-:Y:S02]  /*6ce0*/  MUFU.EX2 R115, R115 ;  /* 0x0000007300737308 */ /* 0x000fe40000000800 */
[----:B------:R-:W-:Y:S01]  /*6cf0*/  HMMA.16816.F32 R132, R4, R10, R132 ;  /* 0x0000000a0484723c */ /* 0x000fe20000001884 */
[----:B------:R-:W4:Y:S05]  /*6d00*/  LDSM.16.MT88.4 R8, [R219+0x4c00] ;  /* 0x004c0000db08783b */ /* 0x000f2a0000004200 */
[----:B------:R-:W-:Y:S01]  /*6d10*/  MUFU.EX2 R124, R124 ;  /* 0x0000007c007c7308 */ /* 0x000fe20000000800 */
[----:B-1----:R-:W-:-:S02]  /*6d20*/  F2FP.PACK_AB R4, R79, R80 ;  /* 0x000000504f04723e */ /* 0x002fc400000000ff */
[----:B--2---:R-:W-:Y:S02]  /*6d30*/  F2FP.PACK_AB R5, R91, R92 ;  /* 0x0000005c5b05723e */ /* 0x004fe400000000ff */
[----:B------:R-:W-:Y:S02]  /*6d40*/  F2FP.PACK_AB R6, R89, R86 ;  /* 0x000000565906723e */ /* 0x000fe400000000ff */
[----:B---3--:R-:W-:Y:S01]  /*6d50*/  F2FP.PACK_AB R7, R102, R93 ;  /* 0x0000005d6607723e */ /* 0x008fe200000000ff */
[----:B------:R-:W-:Y:S06]  /*6d60*/  MUFU.EX2 R164, R164 ;  /* 0x000000a400a47308 */ /* 0x000fec0000000800 */
[C---:B------:R-:W-:Y:S02]  /*6d70*/  HMMA.16816.F32 R156, R4.reuse, R20, R156 ;  /* 0x00000014049c723c */ /* 0x040fe4000000189c */
[----:B------:R-:W1:Y:S06]  /*6d80*/  MUFU.EX2 R129, R129 ;  /* 0x0000008100817308 */ /* 0x000e6c0000000800 */
[C---:B------:R-:W-:Y:S02]  /*6d90*/  HMMA.16816.F32 R140, R4.reuse, R16, R140 ;  /* 0x00000010048c723c */ /* 0x040fe4000000188c */
[----:B------:R-:W-:Y:S06]  /*6da0*/  MUFU.EX2 R166, R166 ;  /* 0x000000a600a67308 */ /* 0x000fec0000000800 */
[C---:B------:R-:W-:Y:S02]  /*6db0*/  HMMA.16816.F32 R152, R4.reuse, R22, R152 ;  /* 0x000000160498723c */ /* 0x040fe40000001898 */
[----:B------:R-:W2:Y:S06]  /*6dc0*/  MUFU.EX2 R169, R169 ;  /* 0x000000a900a97308 */ /* 0x000eac0000000800 */
[----:B------:R-:W-:Y:S02]  /*6dd0*/  HMMA.16816.F32 R136, R4, R18, R136 ;  /* 0x000000120488723c */ /* 0x000fe40000001888 */
[----:B------:R-:W-:Y:S05]  /*6de0*/  MUFU.EX2 R170, R170 ;  /* 0x000000aa00aa7308 */ /* 0x000fea0000000800 */
[----:B------:R-:W-:-:S02]  /*6df0*/  F2FP.PACK_AB R4, R67, R72 ;  /* 0x000000484304723e */ /* 0x000fc400000000ff */
[----:B------:R-:W-:Y:S01]  /*6e00*/  F2FP.PACK_AB R5, R39, R70 ;  /* 0x000000462705723e */ /* 0x000fe200000000ff */
[----:B------:R-:W3:Y:S01]  /*6e10*/  MUFU.EX2 R175, R175 ;  /* 0x000000af00af7308 */ /* 0x000ee20000000800 */
[----:B------:R-:W-:Y:S01]  /*6e20*/  F2FP.PACK_AB R6, R65, R68 ;  /* 0x000000444106723e */ /* 0x000fe200000000ff */
[----:B------:R-:W-:Y:S01]  /*6e30*/  FADD.FTZ R70, R70, R69 ;  /* 0x0000004546467221 */ /* 0x000fe20000010000 */
[----:B------:R-:W-:-:S03]  /*6e40*/  F2FP.PACK_AB R7, R37, R42 ;  /* 0x0000002a2507723e */ /* 0x000fc600000000ff */
[----:B------:R-:W-:Y:S02]  /*6e50*/  FADD.FTZ R39, R39, R70 ;  /* 0x0000004627277221 */ /* 0x000fe40000010000 */
[----:B------:R-:W-:Y:S02]  /*6e60*/  MUFU.EX2 R172, R172 ;  /* 0x000000ac00ac7308 */ /* 0x000fe40000000800 */
[----:B------:R-:W-:Y:S01]  /*6e70*/  HMMA.16816.F32 R160, R4, R20, R160 ;  /* 0x0000001404a0723c */ /* 0x000fe200000018a0 */
[----:B------:R-:W-:-:S04]  /*6e80*/  FADD.FTZ R42, R42, R39 ;  /* 0x000000272a2a7221 */ /* 0x000fc80000010000 */
[----:B------:R-:W-:Y:S01]  /*6e90*/  FADD.FTZ R37, R37, R42 ;  /* 0x0000002a25257221 */ /* 0x000fe20000010000 */
[----:B------:R-:W-:Y:S02]  /*6ea0*/  MUFU.EX2 R181, R181 ;  /* 0x000000b500b57308 */ /* 0x000fe40000000800 */
[C---:B------:R-:W-:Y:S01]  /*6eb0*/  HMMA.16816.F32 R148, R4.reuse, R22, R148 ;  /* 0x000000160494723c */ /* 0x040fe20000001894 */
[----:B------:R-:W3:Y:S05]  /*6ec0*/  LDSM.16.MT88.4 R20, [R220+0x5000] ;  /* 0x00500000dc14783b */ /* 0x000eea0000004200 */
[----:B------:R-:W-:Y:S02]  /*6ed0*/  MUFU.EX2 R187, R187 ;  /* 0x000000bb00bb7308 */ /* 0x000fe40000000800 */
[C---:B------:R-:W-:Y:S06]  /*6ee0*/  HMMA.16816.F32 R144, R4.reuse, R16, R144 ;  /* 0x000000100490723c */ /* 0x040fec0000001890 */
[----:B------:R-:W3:Y:S02]  /*6ef0*/  MUFU.EX2 R174, R174 ;  /* 0x000000ae00ae7308 */ /* 0x000ee40000000800 */
[----:B------:R-:W-:Y:S01]  /*6f00*/  HMMA.16816.F32 R132, R4, R18, R132 ;  /* 0x000000120484723c */ /* 0x000fe20000001884 */
[----:B------:R-:W3:Y:S05]  /*6f10*/  LDSM.16.MT88.4 R16, [R219+0x5000] ;  /* 0x00500000db10783b */ /* 0x000eea0000004200 */
[----:B------:R-:W-:Y:S01]  /*6f20*/  MUFU.EX2 R178, R178 ;  /* 0x000000b200b27308 */ /* 0x000fe20000000800 */
[----:B----4-:R-:W-:-:S02]  /*6f30*/  F2FP.PACK_AB R4, R105, R104 ;  /* 0x000000686904723e */ /* 0x010fc400000000ff */
[----:B-1----:R-:W-:Y:S02]  /*6f40*/  F2FP.PACK_AB R5, R129, R164 ;  /* 0x000000a48105723e */ /* 0x002fe400000000ff */
[----:B------:R-:W-:Y:S02]  /*6f50*/  F2FP.PACK_AB R6, R124, R115 ;  /* 0x000000737c06723e */ /* 0x000fe400000000ff */
[----:B--2---:R-:W-:Y:S01]  /*6f60*/  F2FP.PACK_AB R7, R169, R166 ;  /* 0x000000a6a907723e */ /* 0x004fe200000000ff */
[----:B------:R-:W1:Y:S06]  /*6f70*/  MUFU.EX2 R193, R193 ;  /* 0x000000c100c17308 */ /* 0x000e6c0000000800 */
[C---:B-----5:R-:W-:Y:S02]  /*6f80*/  HMMA.16816.F32 R156, R4.reuse, R12, R156 ;  /* 0x0000000c049c723c */ /* 0x060fe4000000189c */
[----:B------:R-:W-:Y:S06]  /*6f90*/  MUFU.EX2 R53, R53 ;  /* 0x0000003500357308 */ /* 0x000fec0000000800 */
        /* <DEDUP_REMOVED lines=8> */
[----:B------:R-:W4:Y:S01]  /*7020*/  MUFU.EX2 R29, R29 ;  /* 0x0000001d001d7308 */ /* 0x000f220000000800 */
        /* <DEDUP_REMOVED lines=8> */
[----:B------:R-:W5:Y:S02]  /*70b0*/  MUFU.EX2 R199, R199 ;  /* 0x000000c700c77308 */ /* 0x000f640000000800 */
[C---:B------:R-:W-:Y:S01]  /*70c0*/  HMMA.16816.F32 R148, R4.reuse, R14, R148 ;  /* 0x0000000e0494723c */ /* 0x040fe20000001894 */
[----:B------:R-:W2:Y:S05]  /*70d0*/  LDSM.16.MT88.4 R12, [R220+0x5400] ;  /* 0x00540000dc0c783b */ /* 0x000eaa0000004200 */
[----:B------:R-:W-:Y:S02]  /*70e0*/  MUFU.EX2 R184, R184 ;  /* 0x000000b800b87308 */ /* 0x000fe40000000800 */
[C---:B------:R-:W-:Y:S06]  /*70f0*/  HMMA.16816.F32 R144, R4.reuse, R8, R144 ;  /* 0x000000080490723c */ /* 0x040fec0000001890 */
[----:B------:R-:W-:Y:S02]  /*7100*/  MUFU.EX2 R203, R203 ;  /* 0x000000cb00cb7308 */ /* 0x000fe40000000800 */
[----:B------:R-:W-:Y:S01]  /*7110*/  HMMA.16816.F32 R132, R4, R10, R132 ;  /* 0x0000000a0484723c */ /* 0x000fe20000001884 */
[----:B------:R-:W2:Y:S05]  /*7120*/  LDSM.16.MT88.4 R8, [R219+0x5400] ;  /* 0x00540000db08783b */ /* 0x000eaa0000004200 */
[----:B------:R-:W-:Y:S01]  /*7130*/  MUFU.EX2 R186, R186 ;  /* 0x000000ba00ba7308 */ /* 0x000fe20000000800 */
[----:B---3--:R-:W-:-:S02]  /*7140*/  F2FP.PACK_AB R4, R175, R170 ;  /* 0x000000aaaf04723e */ /* 0x008fc400000000ff */
[----:B------:R-:W-:Y:S02]  /*7150*/  F2FP.PACK_AB R5, R174, R187 ;  /* 0x000000bbae05723e */ /* 0x000fe400000000ff */
[----:B------:R-:W-:Y:S02]  /*7160*/  F2FP.PACK_AB R6, R181, R172 ;  /* 0x000000acb506723e */ /* 0x000fe400000000ff */
[----:B-1----:R-:W-:Y:S01]  /*7170*/  F2FP.PACK_AB R7, R193, R178 ;  /* 0x000000b2c107723e */ /* 0x002fe200000000ff */
[----:B------:R-:W1:Y:S06]  /*7180*/  MUFU.EX2 R197, R197 ;  /* 0x000000c500c57308 */ /* 0x000e6c0000000800 */
[C---:B------:R-:W-:Y:S02]  /*7190*/  HMMA.16816.F32 R156, R4.reuse, R20, R156 ;  /* 0x00000014049c723c */ /* 0x040fe4000000189c */
[----:B------:R-:W-:Y:S06]  /*71a0*/  MUFU.EX2 R188, R188 ;  /* 0x000000bc00bc7308 */ /* 0x000fec0000000800 */
[C---:B------:R-:W-:Y:S02]  /*71b0*/  HMMA.16816.F32 R152, R4.reuse, R22, R152 ;  /* 0x000000160498723c */ /* 0x040fe40000001898 */
[----:B------:R-:W3:Y:S06]  /*71c0*/  MUFU.EX2 R191, R191 ;  /* 0x000000bf00bf7308 */ /* 0x000eec0000000800 */
[C---:B------:R-:W-:Y:S02]  /*71d0*/  HMMA.16816.F32 R140, R4.reuse, R16, R140 ;  /* 0x00000010048c723c */ /* 0x040fe4000000188c */
[----:B------:R-:W-:Y:S06]  /*71e0*/  MUFU.EX2 R54, R54 ;  /* 0x0000003600367308 */ /* 0x000fec0000000800 */
[----:B------:R-:W-:Y:S02]  /*71f0*/  HMMA.16816.F32 R136, R4, R18, R136 ;  /* 0x000000120488723c */ /* 0x000fe40000001888 */
[----:B------:R-:W1:Y:S05]  /*7200*/  MUFU.EX2 R51, R51 ;  /* 0x0000003300337308 */ /* 0x000e6a0000000800 */
[----:B------:R-:W-:-:S02]  /*7210*/  F2FP.PACK_AB R4, R55, R62 ;  /* 0x0000003e3704723e */ /* 0x000fc400000000ff */
[----:B--2---:R-:W-:Y:S01]  /*7220*/  F2FP.PACK_AB R5, R31, R32 ;  /* 0x000000201f05723e */ /* 0x004fe200000000ff */
[----:B------:R-:W-:Y:S01]  /*7230*/  MUFU.EX2 R52, R52 ;  /* 0x0000003400347308 */ /* 0x000fe20000000800 */
[----:B------:R-:W-:Y:S01]  /*7240*/  F2FP.PACK_AB R6, R53, R60 ;  /* 0x0000003c3506723e */ /* 0x000fe200000000ff */
[----:B------:R-:W-:Y:S01]  /*7250*/  FADD.FTZ R32, R32, R33 ;  /* 0x0000002120207221 */ /* 0x000fe20000010000 */
[----:B----4-:R-:W-:-:S03]  /*7260*/  F2FP.PACK_AB R7, R29, R30 ;  /* 0x0000001e1d07723e */ /* 0x010fc600000000ff */
[----:B------:R-:W-:Y:S02]  /*7270*/  FADD.FTZ R31, R31, R32 ;  /* 0x000000201f1f7221 */ /* 0x000fe40000010000 */
[----:B------:R-:W-:Y:S02]  /*7280*/  MUFU.EX2 R49, R49 ;  /* 0x0000003100317308 */ /* 0x000fe40000000800 */
[----:B------:R-:W-:Y:S01]  /*7290*/  HMMA.16816.F32 R144, R4, R16, R144 ;  /* 0x000000100490723c */ /* 0x000fe20000001890 */
[----:B------:R-:W-:-:S04]  /*72a0*/  FADD.FTZ R30, R30, R31 ;  /* 0x0000001f1e1e7221 */ /* 0x000fc80000010000 */
[----:B------:R-:W-:Y:S01]  /*72b0*/  FADD.FTZ R29, R29, R30 ;  /* 0x0000001e1d1d7221 */ /* 0x000fe20000010000 */
[----:B------:R-:W-:Y:S02]  /*72c0*/  MUFU.EX2 R28, R28 ;  /* 0x0000001c001c7308 */ /* 0x000fe40000000800 */
[C---:B------:R-:W-:Y:S06]  /*72d0*/  HMMA.16816.F32 R160, R4.reuse, R20, R160 ;  /* 0x0000001404a0723c */ /* 0x040fec00000018a0 */
[----:B------:R-:W2:Y:S02]  /*72e0*/  MUFU.EX2 R27, R27 ;  /* 0x0000001b001b7308 */ /* 0x000ea40000000800 */
[C---:B------:R-:W-:Y:S01]  /*72f0*/  HMMA.16816.F32 R148, R4.reuse, R22, R148 ;  /* 0x000000160494723c */ /* 0x040fe20000001894 */
[----:B------:R-:W4:Y:S05]  /*7300*/  LDSM.16.MT88.4 R20, [R220+0x5800] ;  /* 0x00580000dc14783b */ /* 0x000f2a0000004200 */
[----:B------:R-:W-:Y:S02]  /*7310*/  MUFU.EX2 R26, R26 ;  /* 0x0000001a001a7308 */ /* 0x000fe40000000800 */
[----:B------:R-:W-:Y:S01]  /*7320*/  HMMA.16816.F32 R132, R4, R18, R132 ;  /* 0x000000120484723c */ /* 0x000fe20000001884 */
[----:B------:R-:W2:Y:S05]  /*7330*/  LDSM.16.MT88.4 R16, [R219+0x5800] ;  /* 0x00580000db10783b */ /* 0x000eaa0000004200 */
[----:B------:R-:W2:Y:S01]  /*7340*/  MUFU.EX2 R75, R75 ;  /* 0x0000004b004b7308 */ /* 0x000ea20000000800 */
[----:B-----5:R-:W-:-:S02]  /*7350*/  F2FP.PACK_AB R4, R199, R182 ;  /* 0x000000b6c704723e */ /* 0x020fc400000000ff */
[----:B-1----:R-:W-:Y:S02]  /*7360*/  F2FP.PACK_AB R5, R197, R186 ;  /* 0x000000bac505723e */ /* 0x002fe400000000ff */
        /* <DEDUP_REMOVED lines=8> */
[----:B------:R-:W-:Y:S06]  /*73f0*/  MUFU.EX2 R190, R190 ;  /* 0x000000be00be7308 */ /* 0x000fec0000000800 */
[----:B------:R-:W-:Y:S02]  /*7400*/  HMMA.16816.F32 R136, R4, R10, R136 ;  /* 0x0000000a0488723c */ /* 0x000fe40000001888 */
[----:B------:R-:W-:Y:S05]  /*7410*/  MUFU.EX2 R177, R177 ;  /* 0x000000b100b17308 */ /* 0x000fea0000000800 */
[----:B------:R-:W-:-:S02]  /*7420*/  F2FP.PACK_AB R4, R51, R54 ;  /* 0x000000363304723e */ /* 0x000fc400000000ff */
[----:B--2---:R-:W-:Y:S01]  /*7430*/  F2FP.PACK_AB R5, R27, R28 ;  /* 0x0000001c1b05723e */ /* 0x004fe200000000ff */
[----:B------:R-:W2:Y:S01]  /*7440*/  MUFU.EX2 R192, R192 ;  /* 0x000000c000c07308 */ /* 0x000ea20000000800 */
        /* <DEDUP_REMOVED lines=8> */
[----:B------:R-:W3:Y:S01]  /*74d0*/  MUFU.EX2 R194, R194 ;  /* 0x000000c200c27308 */ /* 0x000ee20000000800 */
[----:B------:R-:W-:Y:S01]  /*74e0*/  FADD.FTZ R9, R112, R111 ;  /* 0x0000006f70097221 */ /* 0x000fe20000010000 */
[----:B------:R-:W-:Y:S03]  /*74f0*/  HMMA.16816.F32 R160, R4, R12, R160 ;  /* 0x0000000c04a0723c */ /* 0x000fe600000018a0 */
[----:B------:R-:W-:-:S03]  /*7500*/  FADD.FTZ R110, R110, R9 ;  /* 0x000000096e6e7221 */ /* 0x000fc60000010000 */
[----:B------:R-:W-:Y:S01]  /*7510*/  MUFU.EX2 R50, R50 ;  /* 0x0000003200327308 */ /* 0x000fe20000000800 */
[----:B------:R-:W-:Y:S01]  /*7520*/  FADD.FTZ R97, R97, R110 ;  /* 0x0000006e61617221 */ /* 0x000fe20000010000 */
[----:B------:R-:W-:Y:S01]  /*7530*/  HMMA.16816.F32 R148, R4, R14, R148 ;  /* 0x0000000e0494723c */ /* 0x000fe20000001894 */
[----:B------:R-:W5:Y:S02]  /*7540*/  LDSM.16.MT88.4 R12, [R220+0x5c00] ;  /* 0x005c0000dc0c783b */ /* 0x000f640000004200 */
[----:B------:R-:W-:-:S03]  /*7550*/  FADD.FTZ R96, R96, R97 ;  /* 0x0000006160607221 */ /* 0x000fc60000010000 */
[----:B------:R-:W4:Y:S01]  /*7560*/  MUFU.EX2 R47, R47 ;  /* 0x0000002f002f7308 */ /* 0x000f220000000800 */
[----:B------:R-:W-:Y:S01]  /*7570*/  FADD.FTZ R83, R83, R96 ;  /* 0x0000006053537221 */ /* 0x000fe20000010000 */
[----:B------:R-:W-:Y:S01]  /*7580*/  HMMA.16816.F32 R132, R4, R10, R132 ;  /* 0x0000000a0484723c */ /* 0x000fe20000001884 */
[----:B------:R-:W5:Y:S02]  /*7590*/  LDSM.16.MT88.4 R8, [R219+0x5c00] ;  /* 0x005c0000db08783b */ /* 0x000f640000004200 */
[----:B------:R-:W-:-:S03]  /*75a0*/  FADD.FTZ R82, R82, R83 ;  /* 0x0000005352527221 */ /* 0x000fc60000010000 */
[----:B------:R-:W-:Y:S01]  /*75b0*/  MUFU.EX2 R48, R48 ;  /* 0x0000003000307308 */ /* 0x000fe20000000800 */
[----:B-1----:R-:W-:Y:S01]  /*75c0*/  F2FP.PACK_AB R4, R185, R176 ;  /* 0x000000b0b904723e */ /* 0x002fe200000000ff */
[----:B------:R-:W-:Y:S01]  /*75d0*/  FADD.FTZ R73, R73, R82 ;  /* 0x0000005249497221 */ /* 0x000fe20000010000 */
[----:B--2---:R-:W-:Y:S02]  /*75e0*/  F2FP.PACK_AB R5, R192, R177 ;  /* 0x000000b1c005723e */ /* 0x004fe400000000ff */
[----:B------:R-:W-:Y:S01]  /*75f0*/  F2FP.PACK_AB R6, R190, R183 ;  /* 0x000000b7be06723e */ /* 0x000fe200000000ff */
[----:B------:R-:W-:Y:S01]  /*7600*/  FADD.FTZ R72, R72, R73 ;  /* 0x0000004948487221 */ /* 0x000fe20000010000 */
[----:B---3--:R-:W-:Y:S01]  /*7610*/  F2FP.PACK_AB R7, R194, R171 ;  /* 0x000000abc207723e */ /* 0x008fe200000000ff */
[----:B------:R-:W-:Y:S02]  /*7620*/  MUFU.EX2 R45, R45 ;  /* 0x0000002d002d7308 */ /* 0x000fe40000000800 */
[----:B------:R-:W-:-:S04]  /*7630*/  FADD.FTZ R67, R67, R72 ;  /* 0x0000004843437221 */ /* 0x000fc80000010000 */
[----:B----4-:R-:W-:Y:S01]  /*7640*/  HMMA.16816.F32 R156, R4, R20, R156 ;  /* 0x00000014049c723c */ /* 0x010fe2000000189c */
[----:B------:R-:W-:Y:S01]  /*7650*/  FADD.FTZ R68, R68, R67 ;  /* 0x0000004344447221 */ /* 0x000fe20000010000 */
[----:B------:R-:W-:Y:S03]  /*7660*/  MUFU.EX2 R103, R103 ;  /* 0x0000006700677308 */ /* 0x000fe60000000800 */
[----:B------:R-:W-:-:S03]  /*7670*/  FADD.FTZ R65, R65, R68 ;  /* 0x0000004441417221 */ /* 0x000fc60000010000 */
[----:B------:R-:W-:Y:S01]  /*7680*/  HMMA.16816.F32 R152, R4, R22, R152 ;  /* 0x000000160498723c */ /* 0x000fe20000001898 */
[----:B------:R-:W-:Y:S01]  /*7690*/  FADD.FTZ R66, R66, R65 ;  /* 0x0000004142427221 */ /* 0x000fe20000010000 */
[----:B------:R-:W1:Y:S03]  /*76a0*/  MUFU.EX2 R168, R168 ;  /* 0x000000a800a87308 */ /* 0x000e660000000800 */
[----:B------:R-:W-:-:S03]  /*76b0*/  FADD.FTZ R63, R63, R66 ;  /* 0x000000423f3f7221 */ /* 0x000fc60000010000 */
[----:B------:R-:W-:Y:S01]  /*76c0*/  HMMA.16816.F32 R140, R4, R16, R140 ;  /* 0x00000010048c723c */ /* 0x000fe2000000188c */
[----:B------:R-:W-:Y:S01]  /*76d0*/  FADD.FTZ R64, R64, R63 ;  /* 0x0000003f40407221 */ /* 0x000fe20000010000 */
[----:B------:R-:W-:Y:S03]  /*76e0*/  MUFU.EX2 R180, R180 ;  /* 0x000000b400b47308 */ /* 0x000fe60000000800 */
[----:B------:R-:W-:-:S03]  /*76f0*/  FADD.FTZ R61, R61, R64 ;  /* 0x000000403d3d7221 */ /* 0x000fc60000010000 */
[----:B------:R-:W-:Y:S01]  /*7700*/  HMMA.16816.F32 R136, R4, R18, R136 ;  /* 0x000000120488723c */ /* 0x000fe20000001888 */
[----:B------:R-:W-:Y:S01]  /*7710*/  FADD.FTZ R62, R62, R61 ;  /* 0x0000003d3e3e7221 */ /* 0x000fe20000010000 */
[----:B------:R-:W2:Y:S03]  /*7720*/  MUFU.EX2 R195, R195 ;  /* 0x000000c300c37308 */ /* 0x000ea60000000800 */
[----:B------:R-:W-:Y:S02]  /*7730*/  FADD.FTZ R55, R55, R62 ;  /* 0x0000003e37377221 */ /* 0x000fe40000010000 */
[----:B------:R-:W-:Y:S02]  /*7740*/  F2FP.PACK_AB R4, R47, R50 ;  /* 0x000000322f04723e */ /* 0x000fe400000000ff */
[----:B-1----:R-:W-:Y:S01]  /*7750*/  F2FP.PACK_AB R5, R168, R103 ;  /* 0x00000067a805723e */ /* 0x002fe200000000ff */
[----:B------:R-:W-:Y:S01]  /*7760*/  FADD.FTZ R60, R60, R55 ;  /* 0x000000373c3c7221 */ /* 0x000fe20000010000 */
[----:B------:R-:W-:Y:S01]  /*7770*/  F2FP.PACK_AB R6, R45, R48 ;  /* 0x000000302d06723e */ /* 0x000fe200000000ff */
[----:B------:R-:W-:Y:S01]  /*7780*/  MUFU.EX2 R165, R165 ;  /* 0x000000a500a57308 */ /* 0x000fe20000000800 */
[----:B------:R-:W-:-:S02]  /*7790*/  FADD.FTZ R103, R103, R26 ;  /* 0x0000001a67677221 */ /* 0x000fc40000010000 */
[----:B------:R-:W-:Y:S02]  /*77a0*/  FADD.FTZ R53, R53, R60 ;  /* 0x0000003c35357221 */ /* 0x000fe40000010000 */
[----:B------:R-:W-:Y:S01]  /*77b0*/  FADD.FTZ R103, R168, R103 ;  /* 0x00000067a8677221 */ /* 0x000fe20000010000 */
[----:B--2---:R-:W-:Y:S01]  /*77c0*/  F2FP.PACK_AB R7, R195, R180 ;  /* 0x000000b4c307723e */ /* 0x004fe200000000ff */
[----:B------:R-:W-:Y:S01]  /*77d0*/  FADD.FTZ R54, R54, R53 ;  /* 0x0000003536367221 */ /* 0x000fe20000010000 */
[----:B------:R-:W1:Y:S01]  /*77e0*/  MUFU.EX2 R196, R196 ;  /* 0x000000c400c47308 */ /* 0x000e620000000800 */
[----:B------:R-:W-:Y:S02]  /*77f0*/  FADD.FTZ R180, R180, R103 ;  /* 0x00000067b4b47221 */ /* 0x000fe40000010000 */
[----:B------:R-:W-:Y:S02]  /*7800*/  FADD.FTZ R51, R51, R54 ;  /* 0x0000003633337221 */ /* 0x000fe40000010000 */
[----:B------:R-:W-:Y:S01]  /*7810*/  HMMA.16816.F32 R144, R4, R16, R144 ;  /* 0x000000100490723c */ /* 0x000fe20000001890 */
[----:B------:R-:W-:-:S02]  /*7820*/  FADD.FTZ R195, R195, R180 ;  /* 0x000000b4c3c37221 */ /* 0x000fc40000010000 */
[----:B------:R-:W-:Y:S01]  /*7830*/  MUFU.EX2 R127, R127 ;  /* 0x0000007f007f7308 */ /* 0x000fe20000000800 */
[----:B------:R-:W-:-:S03]  /*7840*/  FADD.FTZ R52, R52, R51 ;  /* 0x0000003334347221 */ /* 0x000fc60000010000 */
[----:B------:R-:W-:Y:S01]  /*7850*/  FADD.FTZ R17, R94, R101 ;  /* 0x000000655e117221 */ /* 0x000fe20000010000 */
[C---:B------:R-:W-:Y:S01]  /*7860*/  HMMA.16816.F32 R160, R4.reuse, R20, R160 ;  /* 0x0000001404a0723c */ /* 0x040fe200000018a0 */
[----:B------:R-:W-:Y:S02]  /*7870*/  FADD.FTZ R49, R49, R52 ;  /* 0x0000003431317221 */ /* 0x000fe40000010000 */
[----:B------:R-:W-:Y:S01]  /*7880*/  FADD.FTZ R88, R88, R17 ;  /* 0x0000001158587221 */ /* 0x000fe20000010000 */
[----:B------:R-:W2:Y:S01]  /*7890*/  MUFU.EX2 R126, R130 ;  /* 0x00000082007e7308 */ /* 0x000ea20000000800 */
[----:B------:R-:W-:Y:S02]  /*78a0*/  FADD.FTZ R17, R85, R98 ;  /* 0x0000006255117221 */ /* 0x000fe40000010000 */
[----:B------:R-:W-:Y:S01]  /*78b0*/  FADD.FTZ R87, R87, R88 ;  /* 0x0000005857577221 */ /* 0x000fe20000010000 */
[----:B------:R-:W-:Y:S01]  /*78c0*/  HMMA.16816.F32 R148, R4, R22, R148 ;  /* 0x000000160494723c */ /* 0x000fe20000001894 */
[----:B------:R-:W-:-:S02]  /*78d0*/  FADD.FTZ R17, R84, R17 ;  /* 0x0000001154117221 */ /* 0x000fc40000010000 */
[----:B------:R-:W-:Y:S01]  /*78e0*/  FADD.FTZ R76, R76, R87 ;  /* 0x000000574c4c7221 */ /* 0x000fe20000010000 */
[----:B------:R-:W-:Y:S01]  /*78f0*/  MUFU.EX2 R111, R119 ;  /* 0x00000077006f7308 */ /* 0x000fe20000000800 */
[----:B------:R-:W-:Y:S02]  /*7900*/  FADD.FTZ R78, R78, R17 ;  /* 0x000000114e4e7221 */ /* 0x000fe40000010000 */
[----:B------:R-:W-:Y:S01]  /*7910*/  FADD.FTZ R71, R71, R76 ;  /* 0x0000004c47477221 */ /* 0x000fe20000010000 */
[----:B------:R-:W-:Y:S01]  /*7920*/  HMMA.16816.F32 R132, R4, R18, R132 ;  /* 0x000000120484723c */ /* 0x000fe20000001884 */
[----:B------:R-:W-:Y:S02]  /*7930*/  FADD.FTZ R77, R77, R78 ;  /* 0x0000004e4d4d7221 */ /* 0x000fe40000010000 */
[----:B------:R-:W-:Y:S01]  /*7940*/  FADD.FTZ R80, R80, R71 ;  /* 0x0000004750507221 */ /* 0x000fe20000010000 */
[----:B------:R-:W3:Y:S01]  /*7950*/  MUFU.EX2 R106, R118 ;  /* 0x00000076006a7308 */ /* 0x000ee20000000800 */
[----:B------:R-:W-:-:S02]  /*7960*/  FADD.FTZ R92, R92, R77 ;  /* 0x0000004d5c5c7221 */ /* 0x000fc40000010000 */
[----:B------:R-:W-:Y:S01]  /*7970*/  FADD.FTZ R79, R79, R80 ;  /* 0x000000504f4f7221 */ /* 0x000fe20000010000 */
[----:B-1----:R-:W-:Y:S01]  /*7980*/  F2FP.PACK_AB R4, R196, R165 ;  /* 0x000000a5c404723e */ /* 0x002fe200000000ff */
[----:B------:R-:W-:Y:S01]  /*7990*/  FADD.FTZ R92, R91, R92 ;  /* 0x0000005c5b5c7221 */ /* 0x000fe20000010000 */
[----:B--2---:R-:W-:Y:S01]  /*79a0*/  F2FP.PACK_AB R6, R126, R127 ;  /* 0x0000007f7e06723e */ /* 0x004fe200000000ff */
[----:B------:R-:W-:Y:S01]  /*79b0*/  FADD.FTZ R86, R86, R79 ;  /* 0x0000004f56567221 */ /* 0x000fe20000010000 */
[----:B------:R-:W-:Y:S01]  /*79c0*/  MUFU.EX2 R20, R117 ;  /* 0x0000007500147308 */ /* 0x000fe20000000800 */
[----:B------:R-:W-:Y:S02]  /*79d0*/  FADD.FTZ R93, R93, R92 ;  /* 0x0000005c5d5d7221 */ /* 0x000fe40000010000 */
[----:B------:R-:W-:Y:S02]  /*79e0*/  FADD.FTZ R89, R89, R86 ;  /* 0x0000005659597221 */ /* 0x000fe40000010000 */
[----:B------:R-:W-:-:S02]  /*79f0*/  FADD.FTZ R93, R102, R93 ;  /* 0x0000005d665d7221 */ /* 0x000fc40000010000 */
[----:B------:R-:W-:Y:S01]  /*7a00*/  FADD.FTZ R104, R104, R89 ;  /* 0x0000005968687221 */ /* 0x000fe20000010000 */
[----:B------:R-:W1:Y:S01]  /*7a10*/  MUFU.EX2 R21, R116 ;  /* 0x0000007400157308 */ /* 0x000e620000000800 */
[----:B------:R-:W-:Y:S01]  /*7a20*/  FADD.FTZ R164, R164, R93 ;  /* 0x0000005da4a47221 */ /* 0x000fe20000010000 */
[----:B---3--:R-:W-:Y:S01]  /*7a30*/  F2FP.PACK_AB R5, R106, R111 ;  /* 0x0000006f6a05723e */ /* 0x008fe200000000ff */
[----:B------:R-:W-:Y:S02]  /*7a40*/  FADD.FTZ R104, R105, R104 ;  /* 0x0000006869687221 */ /* 0x000fe40000010000 */
[----:B------:R-:W-:Y:S02]  /*7a50*/  FADD.FTZ R129, R129, R164 ;  /* 0x000000a481817221 */ /* 0x000fe40000010000 */
[----:B------:R-:W-:Y:S01]  /*7a60*/  FADD.FTZ R115, R115, R104 ;  /* 0x0000006873737221 */ /* 0x000fe20000010000 */
[----:B------:R-:W-:Y:S01]  /*7a70*/  MUFU.EX2 R46, R46 ;  /* 0x0000002e002e7308 */ /* 0x000fe20000000800 */
[----:B------:R-:W-:-:S02]  /*7a80*/  FADD.FTZ R166, R166, R129 ;  /* 0x00000081a6a67221 */ /* 0x000fc40000010000 */
[----:B------:R-:W-:Y:S02]  /*7a90*/  FADD.FTZ R115, R124, R115 ;  /* 0x000000737c737221 */ /* 0x000fe40000010000 */
[----:B------:R-:W-:Y:S02]  /*7aa0*/  FADD.FTZ R166, R169, R166 ;  /* 0x000000a6a9a67221 */ /* 0x000fe40000010000 */
[----:B------:R-:W-:Y:S01]  /*7ab0*/  FADD.FTZ R170, R170, R115 ;  /* 0x00000073aaaa7221 */ /* 0x000fe20000010000 */
[----:B------:R-:W2:Y:S01]  /*7ac0*/  MUFU.EX2 R43, R43 ;  /* 0x0000002b002b7308 */ /* 0x000ea20000000800 */
[----:B------:R-:W-:Y:S01]  /*7ad0*/  FADD.FTZ R187, R187, R166 ;  /* 0x000000a6bbbb7221 */ /* 0x000fe20000010000 */
[----:B-1----:R-:W-:Y:S01]  /*7ae0*/  F2FP.PACK_AB R7, R21, R20 ;  /* 0x000000141507723e */ /* 0x002fe200000000ff */
[----:B------:R-:W-:Y:S02]  /*7af0*/  FADD.FTZ R175, R175, R170 ;  /* 0x000000aaafaf7221 */ /* 0x000fe40000010000 */
[----:B------:R-:W-:-:S02]  /*7b00*/  FADD.FTZ R187, R174, R187 ;  /* 0x000000bbaebb7221 */ /* 0x000fc40000010000 */
[----:B------:R-:W-:Y:S01]  /*7b10*/  FADD.FTZ R50, R50, R49 ;  /* 0x0000003132327221 */ /* 0x000fe20000010000 */
[----:B------:R-:W-:Y:S01]  /*7b20*/  MUFU.EX2 R128, R128 ;  /* 0x0000008000807308 */ /* 0x000fe20000000800 */
[----:B------:R-:W-:Y:S01]  /*7b30*/  FADD.FTZ R172, R172, R175 ;  /* 0x000000afacac7221 */ /* 0x000fe20000010000 */
[C---:B-----5:R-:W-:Y:S01]  /*7b40*/  HMMA.16816.F32 R156, R4.reuse, R12, R156 ;  /* 0x0000000c049c723c */ /* 0x060fe2000000189c */
[----:B------:R-:W-:Y:S02]  /*7b50*/  FADD.FTZ R178, R178, R187 ;  /* 0x000000bbb2b27221 */ /* 0x000fe40000010000 */
[----:B------:R-:W-:Y:S02]  /*7b60*/  FADD.FTZ R47, R47, R50 ;  /* 0x000000322f2f7221 */ /* 0x000fe40000010000 */
[----:B------:R-:W-:Y:S01]  /*7b70*/  FADD.FTZ R181, R181, R172 ;  /* 0x000000acb5b57221 */ /* 0x000fe20000010000 */
[----:B------:R-:W1:Y:S01]  /*7b80*/  MUFU.EX2 R125, R125 ;  /* 0x0000007d007d7308 */ /* 0x000e620000000800 */
[----:B------:R-:W-:Y:S01]  /*7b90*/  FADD.FTZ R193, R193, R178 ;  /* 0x000000b2c1c17221 */ /* 0x000fe20000010000 */
[----:B------:R-:W-:Y:S01]  /*7ba0*/  HMMA.16816.F32 R152, R4, R14, R152 ;  /* 0x0000000e0498723c */ /* 0x000fe20000001898 */
[----:B------:R-:W-:-:S02]  /*7bb0*/  FADD.FTZ R48, R48, R47 ;  /* 0x0000002f30307221 */ /* 0x000fc40000010000 */
[----:B------:R-:W-:Y:S02]  /*7bc0*/  FADD.FTZ R182, R182, R181 ;  /* 0x000000b5b6b67221 */ /* 0x000fe40000010000 */
[----:B------:R-:W-:Y:S01]  /*7bd0*/  FADD.FTZ R186, R186, R193 ;  /* 0x000000c1baba7221 */ /* 0x000fe20000010000 */
[----:B------:R-:W-:Y:S01]  /*7be0*/  MUFU.EX2 R44, R44 ;  /* 0x0000002c002c7308 */ /* 0x000fe20000000800 */
[----:B------:R-:W-:Y:S01]  /*7bf0*/  FADD.FTZ R45, R45, R48 ;  /* 0x000000302d2d7221 */ /* 0x000fe20000010000 */
[C---:B------:R-:W-:Y:S01]  /*7c00*/  HMMA.16816.F32 R140, R4.reuse, R8, R140 ;  /* 0x00000008048c723c */ /* 0x040fe2000000188c */
[----:B------:R-:W-:Y:S02]  /*7c10*/  FADD.FTZ R199, R199, R182 ;  /* 0x000000b6c7c77221 */ /* 0x000fe40000010000 */
[----:B------:R-:W-:Y:S02]  /*7c20*/  FADD.FTZ R197, R197, R186 ;  /* 0x000000bac5c57221 */ /* 0x000fe40000010000 */
[----:B------:R-:W-:Y:S01]  /*7c30*/  FADD.FTZ R184, R184, R199 ;  /* 0x000000c7b8b87221 */ /* 0x000fe20000010000 */
[----:B------:R-:W3:Y:S01]  /*7c40*/  MUFU.EX2 R41, R41 ;  /* 0x0000002900297308 */ /* 0x000ee20000000800 */
[----:B------:R-:W-:Y:S01]  /*7c50*/  FADD.FTZ R188, R188, R197 ;  /* 0x000000c5bcbc7221 */ /* 0x000fe20000010000 */
[----:B------:R-:W-:Y:S01]  /*7c60*/  HMMA.16816.F32 R136, R4, R10, R136 ;  /* 0x0000000a0488723c */ /* 0x000fe20000001888 */
[----:B------:R-:W-:-:S02]  /*7c70*/  FADD.FTZ R203, R203, R184 ;  /* 0x000000b8cbcb7221 */ /* 0x000fc40000010000 */
[----:B------:R-:W-:Y:S02]  /*7c80*/  FADD.FTZ R188, R191, R188 ;  /* 0x000000bcbfbc7221 */ /* 0x000fe40000010000 */
[----:B------:R-:W-:Y:S01]  /*7c90*/  FADD.FTZ R176, R176, R203 ;  /* 0x000000cbb0b07221 */ /* 0x000fe20000010000 */
[----:B------:R-:W-:Y:S01]  /*7ca0*/  MUFU.EX2 R121, R121 ;  /* 0x0000007900797308 */ /* 0x000fe20000000800 */
[----:B--2---:R-:W-:Y:S01]  /*7cb0*/  F2FP.PACK_AB R4, R43, R46 ;  /* 0x0000002e2b04723e */ /* 0x004fe200000000ff */
[----:B------:R-:W-:Y:S01]  /*7cc0*/  FADD.FTZ R46, R46, R45 ;  /* 0x0000002d2e2e7221 */ /* 0x000fe20000010000 */
[----:B-1----:R-:W-:Y:S01]  /*7cd0*/  F2FP.PACK_AB R5, R125, R128 ;  /* 0x000000807d05723e */ /* 0x002fe200000000ff */
[----:B------:R-:W-:Y:S02]  /*7ce0*/  FADD.FTZ R128, R128, R195 ;  /* 0x000000c380807221 */ /* 0x000fe40000010000 */
[----:B------:R-:W-:Y:S02]  /*7cf0*/  FADD.FTZ R43, R43, R46 ;  /* 0x0000002e2b2b7221 */ /* 0x000fe40000010000 */
[----:B------:R-:W1:Y:S01]  /*7d00*/  MUFU.EX2 R120, R120 ;  /* 0x0000007800787308 */ /* 0x000e620000000800 */
[----:B------:R-:W-:Y:S01]  /*7d10*/  FADD.FTZ R128, R125, R128 ;  /* 0x000000807d807221 */ /* 0x000fe20000010000 */
[----:B---3--:R-:W-:Y:S01]  /*7d20*/  F2FP.PACK_AB R6, R41, R44 ;  /* 0x0000002c2906723e */ /* 0x008fe200000000ff */
[----:B------:R-:W-:-:S02]  /*7d30*/  FADD.FTZ R44, R44, R43 ;  /* 0x0000002b2c2c7221 */ /* 0x000fc40000010000 */
        /* <DEDUP_REMOVED lines=8> */
[----:B------:R-:W-:-:S02]  /*7dc0*/  FADD.FTZ R121, R121, R128 ;  /* 0x0000008079797221 */ /* 0x000fc40000010000 */
[----:B------:R-:W-:Y:S02]  /*7dd0*/  FADD.FTZ R190, R190, R183 ;  /* 0x000000b7bebe7221 */ /* 0x000fe40000010000 */
[----:B------:R-:W-:Y:S02]  /*7de0*/  FADD.FTZ R174, R120, R121 ;  /* 0x0000007978ae7221 */ /* 0x000fe40000010000 */
[----:B------:R-:W-:Y:S01]  /*7df0*/  FADD.FTZ R194, R194, R171 ;  /* 0x000000abc2c27221 */ /* 0x000fe20000010000 */
[----:B------:R-:W-:Y:S01]  /*7e00*/  HMMA.16816.F32 R160, R4, R12, R160 ;  /* 0x0000000c04a0723c */ /* 0x000fe200000018a0 */
[----:B------:R-:W-:Y:S01]  /*7e10*/  FADD.FTZ R165, R165, R190 ;  /* 0x000000bea5a57221 */ /* 0x000fe20000010000 */
[----:B------:R2:W-:Y:S01]  /*7e20*/  STL [R1+0x8], R174 ;  /* 0x000008ae01007387 */ /* 0x0005e20000100800 */
        /* <DEDUP_REMOVED lines=8> */
[C---:B------:R-:W-:Y:S08]  /*7eb0*/  HMMA.16816.F32 R144, R4.reuse, R8, R144 ;  /* 0x000000080490723c */ /* 0x040ff00000001890 */
[----:B------:R-:W-:Y:S01]  /*7ec0*/  HMMA.16816.F32 R132, R4, R10, R132 ;  /* 0x0000000a0484723c */ /* 0x000fe20000001884 */
[----:B------:R-:W-:Y:S07]  /*7ed0*/  @!P0 BRA `(.L_x_772) ;  /* 0x0000627000008947 */ /* 0x000fee0003800000 */
[----:B------:R-:W-:Y:S01]  /*7ee0*/  IADD3 R6, R38, -0x2, RZ ;  /* 0xfffffffe26067810 */ /* 0x000fe20007ffe0ff */
[----:B------:R-:W-:-:S04]  /*7ef0*/  DEPBAR.LE SB0, 0x0 ;  /* 0x000080000000791a */ /* 0x000fc80000000000 */
[----:B------:R-:W-:Y:S01]  /*7f00*/  SHF.R.S32.HI R4, RZ, 0x1f, R6 ;  /* 0x0000001fff047819 */ /* 0x000fe20000011406 */
[----:B------:R-:W-:Y:S01]  /*7f10*/  IMAD R5, R228, R6, RZ ;  /* 0x00000006e4057224 */ /* 0x000fe200078e02ff */
[----:B------:R1:W-:Y:S01]  /*7f20*/  STL [R1+0x10], R6 ;  /* 0x0000100601007387 */ /* 0x0003e20000100800 */
[C---:B------:R-:W-:Y:S02]  /*7f30*/  SHF.L.U64.HI R24, R25.reuse, 0x6, R24 ;  /* 0x0000000619187819 */ /* 0x040fe40000010218 */
[-C--:B------:R-:W-:Y:S02]  /*7f40*/  IMAD R4, R4, R229.reuse, R5 ;  /* 0x000000e504047224 */ /* 0x080fe400078e0205 */
[----:B------:R-:W-:Y:S02]  /*7f50*/  IMAD.SHL.U32 R5, R25, 0x40, RZ ;  /* 0x0000004019057824 */ /* 0x000fe400078e00ff */
[----:B-1----:R-:W-:-:S04]  /*7f60*/  IMAD.WIDE.U32 R6, R6, R229, R58 ;  /* 0x000000e506067225 */ /* 0x002fc800078e003a */
[----:B------:R-:W-:Y:S01]  /*7f70*/  IMAD.IADD R4, R7, 0x1, R4 ;  /* 0x0000000107047824 */ /* 0x000fe200078e0204 */
[----:B------:R-:W-:Y:S01]  /*7f80*/  BAR.SYNC.DEFER_BLOCKING 0x0 ;  /* 0x0000000000007b1d */ /* 0x000fe20000010000 */
[----:B------:R-:W-:-:S04]  /*7f90*/  LEA R8, P1, R6, c[0x0][0x170], 0x1 ;  /* 0x00005c0006087a11 */ /* 0x000fc800078208ff */
[----:B------:R-:W-:Y:S02]  /*7fa0*/  IADD3 R12, P0, R5, R8, RZ ;  /* 0x00000008050c7210 */ /* 0x000fe40007f1e0ff */
[----:B------:R-:W-:Y:S02]  /*7fb0*/  LEA.HI.X R9, R6, c[0x0][0x174], R4, 0x1, P1 ;  /* 0x00005d0006097a11 */ /* 0x000fe400008f0c04 */
[----:B------:R-:W-:-:S03]  /*7fc0*/  IADD3 R14, P1, R12, R5, RZ ;  /* 0x000000050c0e7210 */ /* 0x000fc60007f3e0ff */
[----:B------:R-:W-:Y:S01]  /*7fd0*/  IMAD.X R13, R24, 0x1, R9, P0 ;  /* 0x00000001180d7824 */ /* 0x000fe200000e0609 */
[----:B------:R-:W-:-:S03]  /*7fe0*/  IADD3 R26, P0, R14, R5, RZ ;  /* 0x000000050e1a7210 */ /* 0x000fc60007f1e0ff */
[----:B------:R-:W-:-:S04]  /*7ff0*/  IMAD.X R15, R13, 0x1, R24, P1 ;  /* 0x000000010d0f7824 */ /* 0x000fc800008e0618 */
[----:B------:R-:W-:Y:S01]  /*8000*/  IMAD.X R27, R15, 0x1, R24, P0 ;  /* 0x000000010f1b7824 */ /* 0x000fe200000e0618 */
[----:B------:R-:W-:Y:S01]  /*8010*/  @!PT LDS RZ, [RZ] ;  /* 0x00000000fffff984 */ /* 0x000fe20000000800 */
[----:B------:R-:W-:Y:S01]  /*8020*/  @!PT LDS RZ, [RZ] ;  /* 0x00000000fffff984 */ /* 0x000fe20000000800 */
[----:B------:R-:W-:Y:S01]  /*8030*/  @!PT LDS RZ, [RZ] ;  /* 0x00000000fffff984 */ /* 0x000fe20000000800 */
[----:B------:R1:W-:Y:S04]  /*8040*/  LDGSTS.E.BYPASS.LTC128B.128 [R231+0x4000], [R8.64] ;  /* 0x0400000008e77fae */ /* 0x0003e8000b901d48 */
[----:B------:R3:W-:Y:S04]  /*8050*/  LDGSTS.E.BYPASS.LTC128B.128 [R231+0x4800], [R12.64] ;  /* 0x048000000ce77fae */ /* 0x0007e8000b901d48 */
[----:B------:R3:W-:Y:S04]  /*8060*/  LDGSTS.E.BYPASS.LTC128B.128 [R231+0x5000], [R14.64] ;  /* 0x050000000ee77fae */ /* 0x0007e8000b901d48 */
[----:B------:R4:W-:Y:S04]  /*8070*/  LDGSTS.E.BYPASS.LTC128B.128 [R231+0x5800], [R26.64] ;  /* 0x058000001ae77fae */ /* 0x0009e8000b901d48 */
[----:B------:R-:W-:Y:S04]  /*8080*/  LDSM.16.M88.4 R32, [R224] ;  /* 0x00000000e020783b */ /* 0x000fe80000000200 */
[----:B------:R-:W5:Y:S04]  /*8090*/  LDSM.16.M88.4 R4, [R223+0x2000] ;  /* 0x00200000df04783b */ /* 0x000f680000000200 */
[----:B------:R-:W1:Y:S04]  /*80a0*/  LDSM.16.M88.4 R28, [R224+0x1000] ;  /* 0x00100000e01c783b */ /* 0x000e680000000200 */
[----:B------:R-:W-:Y:S04]  /*80b0*/  LDSM.16.M88.4 R20, [R222] ;  /* 0x00000000de14783b */ /* 0x000fe80000000200 */
[----:B------:R-:W2:Y:S04]  /*80c0*/  LDSM.16.M88.4 R40, [R221] ;  /* 0x00000000dd28783b */ /* 0x000ea80000000200 */
[----:B------:R-:W2:Y:S04]  /*80d0*/  LDSM.16.M88.4 R16, [R222+0x1000] ;  /* 0x00100000de10783b */ /* 0x000ea80000000200 */
[----:B----4-:R-:W4:Y:S04]  /*80e0*/  LDSM.16.M88.4 R24, [R223+0x2400] ;  /* 0x00240000df18783b */ /* 0x010f280000000200 */
[----:B------:R-:W-:Y:S04]  /*80f0*/  LDSM.16.M88.4 R48, [R217] ;  /* 0x00000000d930783b */ /* 0x000fe80000000200 */
[----:B------:R-:W0:Y:S01]  /*8100*/  LDGDEPBAR ;  /* 0x00000000000079af */ /* 0x000e220000000000 */
[-C--:B-----5:R-:W-:Y:S08]  /*8110*/  HMMA.16816.F32 R44, R32, R4.reuse, RZ ;  /* 0x00000004202c723c */ /* 0x0a0ff000000018ff */
[C---:B-1----:R-:W-:Y:S08]  /*8120*/  HMMA.16816.F32 R8, R28.reuse, R4, RZ ;  /* 0x000000041c08723c */ /* 0x042ff000000018ff */
[----:B---3--:R-:W-:Y:S08]  /*8130*/  HMMA.16816.F32 R12, R28, R6, RZ ;  /* 0x000000061c0c723c */ /* 0x008ff000000018ff */
[-C--:B--2---:R-:W-:Y:S08]  /*8140*/  HMMA.16816.F32 R44, R20, R40.reuse, R44 ;  /* 0x00000028142c723c */ /* 0x084ff0000000182c */
[C---:B------:R-:W-:Y:S08]  /*8150*/  HMMA.16816.F32 R8, R16.reuse, R40, R8 ;  /* 0x000000281008723c */ /* 0x040ff00000001808 */
[----:B------:R-:W-:Y:S08]  /*8160*/  HMMA.16816.F32 R12, R16, R42, R12 ;  /* 0x0000002a100c723c */ /* 0x000ff0000000180c */
[----:B------:R-:W-:Y:S01]  /*8170*/  FMUL.FTZ R44, R44, c[0x0][0x2ec] ;  /* 0x0000bb002c2c7a20 */ /* 0x000fe20000410000 */
[----:B------:R-:W-:Y:S01]  /*8180*/  HMMA.16816.F32 R4, R32, R6, RZ ;  /* 0x000000062004723c */ /* 0x000fe200000018ff */
[----:B------:R-:W-:-:S02]  /*8190*/  FMUL.FTZ R67, R45, c[0x0][0x2ec] ;  /* 0x0000bb002d437a20 */ /* 0x000fc40000410000 */
[----:B------:R1:W2:Y:S01]  /*81a0*/  MUFU.TANH R69, R44 ;  /* 0x0000002c00457308 */ /* 0x0002a20000002400 */
[----:B------:R-:W-:Y:S02]  /*81b0*/  FMUL.FTZ R62, R46, c[0x0][0x2ec] ;  /* 0x0000bb002e3e7a20 */ /* 0x000fe40000410000 */
[----:B------:R-:W-:Y:S02]  /*81c0*/  FMUL.FTZ R60, R47, c[0x0][0x2ec] ;  /* 0x0000bb002f3c7a20 */ /* 0x000fe40000410000 */
[----:B------:R-:W-:Y:S02]  /*81d0*/  FMUL.FTZ R111, R8, c[0x0][0x2ec] ;  /* 0x0000bb00086f7a20 */ /* 0x000fe40000410000 */
[----:B------:R-:W-:Y:S01]  /*81e0*/  FMUL.FTZ R102, R9, c[0x0][0x2ec] ;  /* 0x0000bb0009667a20 */ /* 0x000fe20000410000 */
[----:B------:R-:W-:Y:S01]  /*81f0*/  MUFU.TANH R67, R67 ;  /* 0x0000004300437308 */ /* 0x000fe20000002400 */
[----:B------:R-:W-:Y:S02]  /*8200*/  FMUL.FTZ R39, R10, c[0x0][0x2ec] ;  /* 0x0000bb000a277a20 */ /* 0x000fe40000410000 */
[----:B------:R-:W-:-:S02]  /*8210*/  FMUL.FTZ R166, R11, c[0x0][0x2ec] ;  /* 0x0000bb000ba67a20 */ /* 0x000fc40000410000 */
[----:B----4-:R-:W-:Y:S01]  /*8220*/  HMMA.16816.F32 R8, R32, R24, RZ ;  /* 0x000000182008723c */ /* 0x010fe200000018ff */
[----:B------:R-:W-:Y:S01]  /*8230*/  FMUL.FTZ R12, R12, c[0x0][0x2ec] ;  /* 0x0000bb000c0c7a20 */ /* 0x000fe20000410000 */
[----:B-1----:R-:W1:Y:S01]  /*8240*/  LDSM.16.M88.4 R44, [R218] ;  /* 0x00000000da2c783b */ /* 0x002e620000000200 */
[----:B------:R-:W-:Y:S02]  /*8250*/  FMUL.FTZ R14, R14, c[0x0][0x2ec] ;  /* 0x0000bb000e0e7a20 */ /* 0x000fe40000410000 */
[----:B------:R-:W-:Y:S01]  /*8260*/  MUFU.TANH R113, R12 ;  /* 0x0000000c00717308 */ /* 0x000fe20000002400 */
[----:B------:R-:W-:Y:S02]  /*8270*/  FMUL.FTZ R13, R13, c[0x0][0x2ec] ;  /* 0x0000bb000d0d7a20 */ /* 0x000fe40000410000 */
[----:B------:R-:W-:Y:S01]  /*8280*/  FMUL.FTZ R15, R15, c[0x0][0x2ec] ;  /* 0x0000bb000f0f7a20 */ /* 0x000fe20000410000 */
[----:B------:R-:W-:Y:S04]  /*8290*/  HMMA.16816.F32 R4, R20, R42, R4 ;  /* 0x0000002a1404723c */ /* 0x000fe80000001804 */
[----:B------:R-:W-:Y:S04]  /*82a0*/  MUFU.TANH R112, R14 ;  /* 0x0000000e00707308 */ /* 0x000fe80000002400 */
[----:B------:R-:W-:Y:S04]  /*82b0*/  HMMA.16816.F32 R40, R28, R24, RZ ;  /* 0x000000181c28723c */ /* 0x000fe800000018ff */
[----:B------:R-:W-:Y:S08]  /*82c0*/  MUFU.TANH R114, R13 ;  /* 0x0000000d00727308 */ /* 0x000ff00000002400 */
[----:B------:R3:W-:Y:S04]  /*82d0*/  MUFU.TANH R172, R15 ;  /* 0x0000000f00ac7308 */ /* 0x0007e80000002400 */
[----:B------:R-:W-:-:S02]  /*82e0*/  FMUL.FTZ R76, R4, c[0x0][0x2ec] ;  /* 0x0000bb00044c7a20 */ /* 0x000fc40000410000 */
[----:B------:R-:W-:Y:S02]  /*82f0*/  FMUL.FTZ R63, R6, c[0x0][0x2ec] ;  /* 0x0000bb00063f7a20 */ /* 0x000fe40000410000 */
[----:B------:R-:W-:Y:S01]  /*8300*/  FMUL.FTZ R74, R5, c[0x0][0x2ec] ;  /* 0x0000bb00054a7a20 */ /* 0x000fe20000410000 */
[----:B------:R-:W-:Y:S01]  /*8310*/  MUFU.TANH R111, R111 ;  /* 0x0000006f006f7308 */ /* 0x000fe20000002400 */
[----:B------:R-:W-:Y:S02]  /*8320*/  FMUL.FTZ R61, R7, c[0x0][0x2ec] ;  /* 0x0000bb00073d7a20 */ /* 0x000fe40000410000 */
[----:B------:R-:W-:Y:S01]  /*8330*/  HMMA.16816.F32 R4, R28, R26, RZ ;  /* 0x0000001a1c04723c */ /* 0x000fe200000018ff */
[----:B---3--:R-:W3:Y:S04]  /*8340*/  LDSM.16.M88.4 R12, [R223+0x2800] ;  /* 0x00280000df0c783b */ /* 0x008ee80000000200 */
[----:B------:R-:W4:Y:S03]  /*8350*/  MUFU.TANH R62, R62 ;  /* 0x0000003e003e7308 */ /* 0x000f260000002400 */
[-C--:B-1----:R-:W-:Y:S05]  /*8360*/  HMMA.16816.F32 R8, R20, R44.reuse, R8 ;  /* 0x0000002c1408723c */ /* 0x082fea0000001808 */
[----:B------:R-:W1:Y:S03]  /*8370*/  MUFU.TANH R60, R60 ;  /* 0x0000003c003c7308 */ /* 0x000e660000002400 */
[----:B------:R-:W-:Y:S05]  /*8380*/  HMMA.16816.F32 R40, R16, R44, R40 ;  /* 0x0000002c1028723c */ /* 0x000fea0000001828 */
[----:B------:R-:W5:Y:S03]  /*8390*/  MUFU.TANH R39, R39 ;  /* 0x0000002700277308 */ /* 0x000f660000002400 */
[----:B------:R-:W-:Y:S05]  /*83a0*/  HMMA.16816.F32 R24, R32, R26, RZ ;  /* 0x0000001a2018723c */ /* 0x000fea00000018ff */
[----:B------:R-:W1:Y:S03]  /*83b0*/  MUFU.TANH R166, R166 ;  /* 0x000000a600a67308 */ /* 0x000e660000002400 */
[----:B------:R-:W-:Y:S01]  /*83c0*/  FMUL.FTZ R8, R8, c[0x0][0x2ec] ;  /* 0x0000bb0008087a20 */ /* 0x000fe20000410000 */
[----:B------:R-:W-:Y:S01]  /*83d0*/  HMMA.16816.F32 R4, R16, R46, R4 ;  /* 0x0000002e1004723c */ /* 0x000fe20000001804 */
[----:B------:R-:W-:-:S02]  /*83e0*/  FMUL.FTZ R9, R9, c[0x0][0x2ec] ;  /* 0x0000bb0009097a20 */ /* 0x000fc40000410000 */
[----:B------:R-:W-:Y:S01]  /*83f0*/  FMUL.FTZ R10, R10, c[0x0][0x2ec] ;  /* 0x0000bb000a0a7a20 */ /* 0x000fe20000410000 */
[----:B------:R-:W-:Y:S01]  /*8400*/  MUFU.TANH R77, R8 ;  /* 0x00000008004d7308 */ /* 0x000fe20000002400 */
[----:B------:R-:W-:Y:S02]  /*8410*/  FMUL.FTZ R64, R11, c[0x0][0x2ec] ;  /* 0x0000bb000b407a20 */ /* 0x000fe40000410000 */
[----:B------:R-:W-:Y:S02]  /*8420*/  FMUL.FTZ R40, R40, c[0x0][0x2ec] ;  /* 0x0000bb0028287a20 */ /* 0x000fe40000410000 */
[----:B------:R-:W-:Y:S02]  /*8430*/  FMUL.FTZ R41, R41, c[0x0][0x2ec] ;  /* 0x0000bb0029297a20 */ /* 0x000fe40000410000 */
[----:B------:R-:W-:Y:S01]  /*8440*/  FMUL.FTZ R43, R43, c[0x0][0x2ec] ;  /* 0x0000bb002b2b7a20 */ /* 0x000fe20000410000 */
[----:B------:R-:W-:Y:S01]  /*8450*/  MUFU.TANH R75, R9 ;  /* 0x00000009004b7308 */ /* 0x000fe20000002400 */
[----:B------:R-:W-:-:S02]  /*8460*/  FMUL.FTZ R37, R42, c[0x0][0x2ec] ;  /* 0x0000bb002a257a20 */ /* 0x000fc40000410000 */
[----:B------:R-:W-:Y:S05]  /*8470*/  HMMA.16816.F32 R24, R20, R46, R24 ;  /* 0x0000002e1418723c */ /* 0x000fea0000001818 */
[----:B------:R1:W-:Y:S03]  /*8480*/  MUFU.TANH R65, R10 ;  /* 0x0000000a00417308 */ /* 0x0003e60000002400 */
[----:B---3--:R-:W-:Y:S01]  /*8490*/  HMMA.16816.F32 R44, R28, R12, RZ ;  /* 0x0000000c1c2c723c */ /* 0x008fe200000018ff */
[----:B------:R-:W-:Y:S02]  /*84a0*/  FMUL.FTZ R4, R4, c[0x0][0x2ec] ;  /* 0x0000bb0004047a20 */ /* 0x000fe40000410000 */
[----:B------:R-:W-:-:S02]  /*84b0*/  FMUL.FTZ R6, R6, c[0x0][0x2ec] ;  /* 0x0000bb0006067a20 */ /* 0x000fc40000410000 */
[----:B------:R-:W-:Y:S01]  /*84c0*/  MUFU.TANH R119, R40 ;  /* 0x0000002800777308 */ /* 0x000fe20000002400 */
[----:B------:R-:W-:Y:S02]  /*84d0*/  FMUL.FTZ R5, R5, c[0x0][0x2ec] ;  /* 0x0000bb0005057a20 */ /* 0x000fe40000410000 */
[----:B------:R-:W-:Y:S01]  /*84e0*/  FMUL.FTZ R124, R7, c[0x0][0x2ec] ;  /* 0x0000bb00077c7a20 */ /* 0x000fe20000410000 */
[----:B-1----:R-:W-:Y:S04]  /*84f0*/  HMMA.16816.F32 R8, R32, R12, RZ ;  /* 0x0000000c2008723c */ /* 0x002fe800000018ff */
[----:B------:R-:W-:Y:S03]  /*8500*/  MUFU.TANH R125, R41 ;  /* 0x00000029007d7308 */ /* 0x000fe60000002400 */
[----:B------:R-:W-:-:S02]  /*8510*/  FMUL.FTZ R24, R24, c[0x0][0x2ec] ;  /* 0x0000bb0018187a20 */ /* 0x000fc40000410000 */
[----:B------:R-:W-:Y:S02]  /*8520*/  FMUL.FTZ R26, R26, c[0x0][0x2ec] ;  /* 0x0000bb001a1a7a20 */ /* 0x000fe40000410000 */
[----:B------:R-:W-:Y:S01]  /*8530*/  FMUL.FTZ R25, R25, c[0x0][0x2ec] ;  /* 0x0000bb0019197a20 */ /* 0x000fe20000410000 */
[----:B------:R1:W-:Y:S01]  /*8540*/  MUFU.TANH R118, R43 ;  /* 0x0000002b00767308 */ /* 0x0003e20000002400 */
[----:B------:R-:W-:Y:S02]  /*8550*/  FMUL.FTZ R27, R27, c[0x0][0x2ec] ;  /* 0x0000bb001b1b7a20 */ /* 0x000fe40000410000 */
[-C--:B------:R-:W-:Y:S05]  /*8560*/  HMMA.16816.F32 R44, R16, R48.reuse, R44 ;  /* 0x00000030102c723c */ /* 0x080fea000000182c */
[----:B------:R-:W-:Y:S04]  /*8570*/  MUFU.TANH R79, R24 ;  /* 0x00000018004f7308 */ /* 0x000fe80000002400 */
[----:B------:R-:W-:Y:S01]  /*8580*/  HMMA.16816.F32 R8, R20, R48, R8 ;  /* 0x000000301408723c */ /* 0x000fe20000001808 */
[----:B-1----:R-:W1:Y:S03]  /*8590*/  LDSM.16.M88.4 R40, [R223+0x2c00] ;  /* 0x002c0000df28783b */ /* 0x002e660000000200 */
[----:B------:R-:W-:Y:S08]  /*85a0*/  MUFU.TANH R68, R26 ;  /* 0x0000001a00447308 */ /* 0x000ff00000002400 */
[----:B------:R-:W-:Y:S03]  /*85b0*/  MUFU.TANH R78, R25 ;  /* 0x00000019004e7308 */ /* 0x000fe60000002400 */
[----:B------:R-:W-:-:S02]  /*85c0*/  FMUL.FTZ R44, R44, c[0x0][0x2ec] ;  /* 0x0000bb002c2c7a20 */ /* 0x000fc40000410000 */
[----:B------:R-:W-:Y:S02]  /*85d0*/  FMUL.FTZ R45, R45, c[0x0][0x2ec] ;  /* 0x0000bb002d2d7a20 */ /* 0x000fe40000410000 */
[----:B------:R-:W-:Y:S02]  /*85e0*/  FMUL.FTZ R46, R46, c[0x0][0x2ec] ;  /* 0x0000bb002e2e7a20 */ /* 0x000fe40000410000 */
[----:B------:R-:W-:Y:S01]  /*85f0*/  FMUL.FTZ R130, R47, c[0x0][0x2ec] ;  /* 0x0000bb002f827a20 */ /* 0x000fe20000410000 */
[----:B------:R3:W-:Y:S02]  /*8600*/  MUFU.TANH R66, R27 ;  /* 0x0000001b00427308 */ /* 0x0007e40000002400 */
[----:B------:R-:W-:Y:S02]  /*8610*/  FMUL.FTZ R8, R8, c[0x0][0x2ec] ;  /* 0x0000bb0008087a20 */ /* 0x000fe40000410000 */
[----:B------:R-:W-:-:S04]  /*8620*/  FMUL.FTZ R9, R9, c[0x0][0x2ec] ;  /* 0x0000bb0009097a20 */ /* 0x000fc80000410000 */
[----:B------:R-:W-:Y:S01]  /*8630*/  MUFU.TANH R165, R4 ;  /* 0x0000000400a57308 */ /* 0x000fe20000002400 */
[----:B------:R-:W-:Y:S02]  /*8640*/  FMUL.FTZ R10, R10, c[0x0][0x2ec] ;  /* 0x0000bb000a0a7a20 */ /* 0x000fe40000410000 */
[----:B------:R-:W-:Y:S01]  /*8650*/  FMUL.FTZ R71, R11, c[0x0][0x2ec] ;  /* 0x0000bb000b477a20 */ /* 0x000fe20000410000 */
[----:B---3--:R-:W3:Y:S04]  /*8660*/  LDSM.16.M88.4 R24, [R216] ;  /* 0x00000000d818783b */ /* 0x008ee80000000200 */
[----:B------:R-:W-:Y:S08]  /*8670*/  MUFU.TANH R80, R8 ;  /* 0x0000000800507308 */ /* 0x000ff00000002400 */
[----:B------:R-:W-:Y:S08]  /*8680*/  MUFU.TANH R81, R9 ;  /* 0x0000000900517308 */ /* 0x000ff00000002400 */
[----:B------:R1:W-:Y:S08]  /*8690*/  MUFU.TANH R72, R10 ;  /* 0x0000000a00487308 */ /* 0x0003f00000002400 */
[----:B------:R-:W-:Y:S01]  /*86a0*/  MUFU.TANH R122, R6 ;  /* 0x00000006007a7308 */ /* 0x000fe20000002400 */
[----:B-1----:R-:W-:Y:S07]  /*86b0*/  HMMA.16816.F32 R8, R32, R40, RZ ;  /* 0x000000282008723c */ /* 0x002fee00000018ff */
[----:B------:R1:W-:Y:S08]  /*86c0*/  MUFU.TANH R52, R5 ;  /* 0x0000000500347308 */ /* 0x0003f00000002400 */
[----:B------:R-:W-:Y:S01]  /*86d0*/  MUFU.TANH R126, R44 ;  /* 0x0000002c007e7308 */ /* 0x000fe20000002400 */
[-C--:B-1----:R-:W-:Y:S07]  /*86e0*/  HMMA.16816.F32 R4, R28, R14.reuse, RZ ;  /* 0x0000000e1c04723c */ /* 0x082fee00000018ff */
[----:B------:R-:W-:Y:S01]  /*86f0*/  MUFU.TANH R127, R45 ;  /* 0x0000002d007f7308 */ /* 0x000fe20000002400 */
[----:B------:R-:W-:Y:S07]  /*8700*/  HMMA.16816.F32 R12, R32, R14, RZ ;  /* 0x0000000e200c723c */ /* 0x000fee00000018ff */
[----:B------:R1:W-:Y:S01]  /*8710*/  MUFU.TANH R129, R46 ;  /* 0x0000002e00817308 */ /* 0x0003e20000002400 */
[----:B---3--:R-:W-:Y:S07]  /*8720*/  HMMA.16816.F32 R8, R20, R24, R8 ;  /* 0x000000181408723c */ /* 0x008fee0000001808 */
[----:B------:R-:W3:Y:S01]  /*8730*/  MUFU.TANH R102, R102 ;  /* 0x0000006600667308 */ /* 0x000ee20000002400 */
[-C--:B------:R-:W-:Y:S07]  /*8740*/  HMMA.16816.F32 R4, R16, R50.reuse, R4 ;  /* 0x000000321004723c */ /* 0x080fee0000001804 */
[----:B------:R-:W1:Y:S01]  /*8750*/  MUFU.TANH R76, R76 ;  /* 0x0000004c004c7308 */ /* 0x000e620000002400 */
[----:B------:R-:W-:Y:S07]  /*8760*/  HMMA.16816.F32 R12, R20, R50, R12 ;  /* 0x00000032140c723c */ /* 0x000fee000000180c */
[----:B------:R-:W2:Y:S01]  /*8770*/  MUFU.TANH R63, R63 ;  /* 0x0000003f003f7308 */ /* 0x000ea20000002400 */
[----:B------:R-:W-:Y:S01]  /*8780*/  FMUL.FTZ R85, R8, c[0x0][0x2ec] ;  /* 0x0000bb0008557a20 */ /* 0x000fe20000410000 */
[----:B-1----:R-:W-:Y:S01]  /*8790*/  HMMA.16816.F32 R44, R28, R40, RZ ;  /* 0x000000281c2c723c */ /* 0x002fe200000018ff */
[----:B------:R-:W-:-:S05]  /*87a0*/  FMUL.FTZ R84, R9, c[0x0][0x2ec] ;  /* 0x0000bb0009547a20 */ /* 0x000fca0000410000 */
[----:B------:R-:W1:Y:S01]  /*87b0*/  MUFU.TANH R74, R74 ;  /* 0x0000004a004a7308 */ /* 0x000e620000002400 */
[----:B------:R-:W-:Y:S02]  /*87c0*/  FMUL.FTZ R167, R10, c[0x0][0x2ec] ;  /* 0x0000bb000aa77a20 */ /* 0x000fe40000410000 */
[----:B------:R-:W-:Y:S02]  /*87d0*/  FMUL.FTZ R121, R11, c[0x0][0x2ec] ;  /* 0x0000bb000b797a20 */ /* 0x000fe40000410000 */
[----:B------:R-:W1:Y:S01]  /*87e0*/  LDSM.16.M88.4 R8, [R223+0x3000] ;  /* 0x00300000df08783b */ /* 0x000e620000000200 */
[----:B------:R-:W-:Y:S02]  /*87f0*/  FMUL.FTZ R4, R4, c[0x0][0x2ec] ;  /* 0x0000bb0004047a20 */ /* 0x000fe40000410000 */
[----:B------:R-:W-:Y:S01]  /*8800*/  FMUL.FTZ R6, R6, c[0x0][0x2ec] ;  /* 0x0000bb0006067a20 */ /* 0x000fe20000410000 */
[----:B------:R-:W1:Y:S01]  /*8810*/  MUFU.TANH R61, R61 ;  /* 0x0000003d003d7308 */ /* 0x000e620000002400 */
[----:B------:R-:W-:-:S02]  /*8820*/  FMUL.FTZ R5, R5, c[0x0][0x2ec] ;  /* 0x0000bb0005057a20 */ /* 0x000fc40000410000 */
[----:B------:R-:W-:Y:S02]  /*8830*/  FMUL.FTZ R184, R7, c[0x0][0x2ec] ;  /* 0x0000bb0007b87a20 */ /* 0x000fe40000410000 */
[----:B------:R-:W-:Y:S02]  /*8840*/  FMUL.FTZ R12, R12, c[0x0][0x2ec] ;  /* 0x0000bb000c0c7a20 */ /* 0x000fe40000410000 */
[----:B------:R-:W-:Y:S01]  /*8850*/  FMUL.FTZ R14, R14, c[0x0][0x2ec] ;  /* 0x0000bb000e0e7a20 */ /* 0x000fe20000410000 */
[----:B------:R-:W-:Y:S01]  /*8860*/  MUFU.TANH R128, R4 ;  /* 0x0000000400807308 */ /* 0x000fe20000002400 */
[----:B------:R-:W-:Y:S02]  /*8870*/  FMUL.FTZ R13, R13, c[0x0][0x2ec] ;  /* 0x0000bb000d0d7a20 */ /* 0x000fe40000410000 */
[----:B------:R-:W-:Y:S01]  /*8880*/  FMUL.FTZ R15, R15, c[0x0][0x2ec] ;  /* 0x0000bb000f0f7a20 */ /* 0x000fe20000410000 */
[----:B------:R-:W-:Y:S04]  /*8890*/  HMMA.16816.F32 R44, R16, R24, R44 ;  /* 0x00000018102c723c */ /* 0x000fe8000000182c */
[----:B------:R-:W-:Y:S03]  /*88a0*/  MUFU.TANH R164, R6 ;  /* 0x0000000600a47308 */ /* 0x000fe60000002400 */
[----:B------:R-:W-:-:S05]  /*88b0*/  IADD3 R24, R38, -0x2, RZ ;  /* 0xfffffffe26187810 */ /* 0x000fca0007ffe0ff */
[----:B------:R1:W-:Y:S01]  /*88c0*/  MUFU.TANH R131, R5 ;  /* 0x0000000500837308 */ /* 0x0003e20000002400 */
[C---:B------:R-:W-:Y:S01]  /*88d0*/  IMAD R70, R24.reuse, 0x80, R245 ;  /* 0x0000008018467824 */ /* 0x040fe200078e02f5 */
[----:B------:R-:W-:-:S04]  /*88e0*/  ISETP.GT.AND P0, PT, R24, R227, PT ;  /* 0x000000e31800720c */ /* 0x000fc80003f04270 */
[C---:B------:R-:W-:Y:S02]  /*88f0*/  ISETP.GE.AND P1, PT, R70.reuse, R240, PT ;  /* 0x000000f04600720c */ /* 0x040fe40003f26270 */
[----:B------:R-:W-:Y:S01]  /*8900*/  MUFU.TANH R82, R12 ;  /* 0x0000000c00527308 */ /* 0x000fe20000002400 */
[C---:B------:R-:W-:Y:S02]  /*8910*/  ISETP.GE.AND P6, PT, R70.reuse, R238, PT ;  /* 0x000000ee4600720c */ /* 0x040fe40003fc6270 */
[----:B------:R-:W-:Y:S01]  /*8920*/  ISETP.LT.OR P1, PT, R70, R241, P1 ;  /* 0x000000f14600720c */ /* 0x000fe20000f21670 */
[----:B------:R-:W-:Y:S01]  /*8930*/  FMUL.FTZ R44, R44, c[0x0][0x2ec] ;  /* 0x0000bb002c2c7a20 */ /* 0x000fe20000410000 */
[----:B------:R-:W-:Y:S01]  /*8940*/  ISETP.LT.OR P6, PT, R70, R239, P6 ;  /* 0x000000ef4600720c */ /* 0x000fe200037c1670 */
[----:B------:R-:W-:Y:S01]  /*8950*/  FMUL.FTZ R45, R45, c[0x0][0x2ec] ;  /* 0x0000bb002d2d7a20 */ /* 0x000fe20000410000 */
[----:B-1----:R-:W-:Y:S01]  /*8960*/  HMMA.16816.F32 R4, R28, R42, RZ ;  /* 0x0000002a1c04723c */ /* 0x002fe200000018ff */
[----:B------:R-:W-:Y:S01]  /*8970*/  MUFU.TANH R73, R14 ;  /* 0x0000000e00497308 */ /* 0x000fe20000002400 */
[----:B--2---:R-:W-:Y:S01]  /*8980*/  FSEL R69, R69, -INF , !P1 ;  /* 0xff80000045457808 */ /* 0x004fe20004800000 */
[----:B------:R-:W-:Y:S01]  /*8990*/  FMUL.FTZ R46, R46, c[0x0][0x2ec] ;  /* 0x0000bb002e2e7a20 */ /* 0x000fe20000410000 */
[----:B------:R-:W-:Y:S01]  /*89a0*/  ISETP.GE.AND P1, PT, R70, R236, PT ;  /* 0x000000ec4600720c */ /* 0x000fe20003f26270 */
[----:B------:R-:W-:Y:S01]  /*89b0*/  FMUL.FTZ R47, R47, c[0x0][0x2ec] ;  /* 0x0000bb002f2f7a20 */ /* 0x000fe20000410000 */
[----:B----4-:R-:W-:-:S02]  /*89c0*/  FSEL R62, R62, -INF , !P6 ;  /* 0xff8000003e3e7808 */ /* 0x010fc40007000000 */
[----:B------:R-:W-:Y:S01]  /*89d0*/  HMMA.16816.F32 R40, R32, R42, RZ ;  /* 0x0000002a2028723c */ /* 0x000fe200000018ff */
[----:B------:R-:W-:Y:S01]  /*89e0*/  MUFU.TANH R83, R13 ;  /* 0x0000000d00537308 */ /* 0x000fe20000002400 */
[----:B------:R-:W-:-:S04]  /*89f0*/  ISETP.LT.OR P1, PT, R70, R237, P1 ;  /* 0x000000ed4600720c */ /* 0x000fc80000f21670 */
[----:B------:R-:W-:-:S03]  /*8a00*/  FSEL R111, R111, -INF , !P1 ;  /* 0xff8000006f6f7808 */ /* 0x000fc60004800000 */
[----:B------:R1:W-:Y:S07]  /*8a10*/  MUFU.TANH R103, R15 ;  /* 0x0000000f00677308 */ /* 0x0003ee0000002400 */
[-C--:B------:R-:W-:Y:S01]  /*8a20*/  HMMA.16816.F32 R4, R16, R26.reuse, R4 ;  /* 0x0000001a1004723c */ /* 0x080fe20000001804 */
[----:B------:R2:W-:Y:S07]  /*8a30*/  MUFU.TANH R175, R44 ;  /* 0x0000002c00af7308 */ /* 0x0005ee0000002400 */
[----:B------:R-:W-:Y:S01]  /*8a40*/  HMMA.16816.F32 R40, R20, R26, R40 ;  /* 0x0000001a1428723c */ /* 0x000fe20000001828 */
[----:B-1----:R-:W1:Y:S01]  /*8a50*/  LDSM.16.M88.4 R12, [R215] ;  /* 0x00000000d70c783b */ /* 0x002e620000000200 */
[----:B------:R-:W4:Y:S06]  /*8a60*/  MUFU.TANH R64, R64 ;  /* 0x0000004000407308 */ /* 0x000f2c0000002400 */
[----:B------:R-:W-:Y:S01]  /*8a70*/  HMMA.16816.F32 R24, R32, R8, RZ ;  /* 0x000000082018723c */ /* 0x000fe200000018ff */
[----:B--2---:R-:W-:Y:S01]  /*8a80*/  IADD3 R44, R70, 0x8, RZ ;  /* 0x00000008462c7810 */ /* 0x004fe20007ffe0ff */
[----:B------:R-:W2:Y:S03]  /*8a90*/  MUFU.TANH R37, R37 ;  /* 0x0000002500257308 */ /* 0x000ea60000002400 */
[----:B------:R-:W-:-:S02]  /*8aa0*/  ISETP.GE.AND P1, PT, R44, R236, PT ;  /* 0x000000ec2c00720c */ /* 0x000fc40003f26270 */
[-C--:B------:R-:W-:Y:S01]  /*8ab0*/  ISETP.GE.AND P6, PT, R44, R240.reuse, PT ;  /* 0x000000f02c00720c */ /* 0x080fe20003fc6270 */
[----:B------:R-:W-:Y:S01]  /*8ac0*/  FMUL.FTZ R179, R4, c[0x0][0x2ec] ;  /* 0x0000bb0004b37a20 */ /* 0x000fe20000410000 */
[----:B------:R-:W-:Y:S01]  /*8ad0*/  IADD3 R4, R70, 0x1, RZ ;  /* 0x0000000146047810 */ /* 0x000fe20007ffe0ff */
[----:B------:R-:W-:Y:S01]  /*8ae0*/  FMUL.FTZ R6, R6, c[0x0][0x2ec] ;  /* 0x0000bb0006067a20 */ /* 0x000fe20000410000 */
[----:B------:R-:W-:Y:S01]  /*8af0*/  ISETP.LT.OR P1, PT, R44, R237, P1 ;  /* 0x000000ed2c00720c */ /* 0x000fe20000f21670 */
[----:B------:R-:W-:Y:S01]  /*8b00*/  FMUL.FTZ R5, R5, c[0x0][0x2ec] ;  /* 0x0000bb0005057a20 */ /* 0x000fe20000410000 */
[C---:B------:R-:W-:Y:S01]  /*8b10*/  ISETP.GE.AND P4, PT, R4.reuse, R240, PT ;  /* 0x000000f00400720c */ /* 0x040fe20003f86270 */
[----:B------:R-:W-:Y:S01]  /*8b20*/  MUFU.TANH R186, R6 ;  /* 0x0000000600ba7308 */ /* 0x000fe20000002400 */
[C---:B------:R-:W-:Y:S01]  /*8b30*/  ISETP.GE.AND P5, PT, R4.reuse, R238, PT ;  /* 0x000000ee0400720c */ /* 0x040fe20003fa6270 */
[----:B------:R-:W-:Y:S01]  /*8b40*/  FMUL.FTZ R194, R7, c[0x0][0x2ec] ;  /* 0x0000bb0007c27a20 */ /* 0x000fe20000410000 */
[----:B------:R-:W-:Y:S01]  /*8b50*/  ISETP.GE.AND P3, PT, R4, R236, PT ;  /* 0x000000ec0400720c */ /* 0x000fe20003f66270 */
[----:B------:R-:W-:Y:S01]  /*8b60*/  FMUL.FTZ R49, R40, c[0x0][0x2ec] ;  /* 0x0000bb0028317a20 */ /* 0x000fe20000410000 */
[----:B------:R-:W-:Y:S01]  /*8b70*/  ISETP.GE.AND P2, PT, R4, R234, PT ;  /* 0x000000ea0400720c */ /* 0x000fe20003f46270 */
[----:B------:R-:W-:Y:S01]  /*8b80*/  FMUL.FTZ R42, R42, c[0x0][0x2ec] ;  /* 0x0000bb002a2a7a20 */ /* 0x000fe20000410000 */
[C---:B------:R-:W-:Y:S01]  /*8b90*/  ISETP.LT.OR P4, PT, R4.reuse, R241, P4 ;  /* 0x000000f10400720c */ /* 0x040fe20002781670 */
[----:B------:R1:W-:Y:S01]  /*8ba0*/  MUFU.TANH R207, R5 ;  /* 0x0000000500cf7308 */ /* 0x0003e20000002400 */
[C---:B------:R-:W-:Y:S01]  /*8bb0*/  ISETP.LT.OR P5, PT, R4.reuse, R239, P5 ;  /* 0x000000ef0400720c */ /* 0x040fe20002fa1670 */
[----:B------:R-:W-:Y:S01]  /*8bc0*/  FMUL.FTZ R41, R41, c[0x0][0x2ec] ;  /* 0x0000bb0029297a20 */ /* 0x000fe20000410000 */
[C---:B------:R-:W-:Y:S01]  /*8bd0*/  ISETP.LT.OR P3, PT, R4.reuse, R237, P3 ;  /* 0x000000ed0400720c */ /* 0x040fe20001f61670 */
[----:B------:R-:W-:Y:S01]  /*8be0*/  FMUL.FTZ R43, R43, c[0x0][0x2ec] ;  /* 0x0000bb002b2b7a20 */ /* 0x000fe20000410000 */
[----:B------:R-:W-:-:S02]  /*8bf0*/  ISETP.LT.OR P2, PT, R4, R235, P2 ;  /* 0x000000eb0400720c */ /* 0x000fc40001741670 */
[----:B------:R-:W-:Y:S01]  /*8c00*/  FSEL R67, R67, -INF , !P4 ;  /* 0xff80000043437808 */ /* 0x000fe20006000000 */
[----:B------:R-:W-:Y:S01]  /*8c10*/  MUFU.TANH R173, R42 ;  /* 0x0000002a00ad7308 */ /* 0x000fe20000002400 */
[C---:B------:R-:W-:Y:S02]  /*8c20*/  ISETP.GE.AND P4, PT, R70.reuse, R234, PT ;  /* 0x000000ea4600720c */ /* 0x040fe40003f86270 */
[C---:B------:R-:W-:Y:S02]  /*8c30*/  IADD3 R40, R70.reuse, 0x9, RZ ;  /* 0x0000000946287810 */ /* 0x040fe40007ffe0ff */
[----:B------:R-:W-:Y:S02]  /*8c40*/  ISETP.LT.OR P4, PT, R70, R235, P4 ;  /* 0x000000eb4600720c */ /* 0x000fe40002781670 */
[----:B------:R-:W-:Y:S01]  /*8c50*/  FSEL R60, R60, -INF , !P5 ;  /* 0xff8000003c3c7808 */ /* 0x000fe20006800000 */
[----:B-1----:R-:W-:Y:S01]  /*8c60*/  HMMA.16816.F32 R4, R20, R12, R24 ;  /* 0x0000000c1404723c */ /* 0x002fe20000001818 */
[----:B-----5:R-:W-:Y:S01]  /*8c70*/  FSEL R39, R39, -INF , !P4 ;  /* 0xff80000027277808 */ /* 0x020fe20006000000 */
[----:B------:R-:W-:Y:S01]  /*8c80*/  MUFU.TANH R50, R41 ;  /* 0x0000002900327308 */ /* 0x000fe20000002400 */
[----:B------:R-:W-:-:S02]  /*8c90*/  FSEL R166, R166, -INF , !P2 ;  /* 0xff800000a6a67808 */ /* 0x000fc40005000000 */
[----:B------:R-:W-:Y:S02]  /*8ca0*/  ISETP.GE.AND P5, PT, R44, R238, PT ;  /* 0x000000ee2c00720c */ /* 0x000fe40003fa6270 */
[----:B---3--:R-:W-:Y:S01]  /*8cb0*/  FSEL R102, R102, -INF , !P3 ;  /* 0xff80000066667808 */ /* 0x008fe20005800000 */
[----:B------:R-:W-:Y:S01]  /*8cc0*/  HMMA.16816.F32 R24, R28, R8, RZ ;  /* 0x000000081c18723c */ /* 0x000fe200000018ff */
[C---:B------:R-:W-:Y:S01]  /*8cd0*/  ISETP.GE.AND P4, PT, R40.reuse, R240, PT ;  /* 0x000000f02800720c */ /* 0x040fe20003f86270 */
[----:B------:R-:W-:Y:S01]  /*8ce0*/  MUFU.TANH R169, R43 ;  /* 0x0000002b00a97308 */ /* 0x000fe20000002400 */
[----:B------:R-:W-:Y:S02]  /*8cf0*/  ISETP.GE.AND P2, PT, R40, R238, PT ;  /* 0x000000ee2800720c */ /* 0x000fe40003f46270 */
[C---:B------:R-:W-:Y:S02]  /*8d00*/  ISETP.GE.AND P3, PT, R44.reuse, R234, PT ;  /* 0x000000ea2c00720c */ /* 0x040fe40003f66270 */
[----:B------:R-:W-:-:S02]  /*8d10*/  ISETP.LT.OR P6, PT, R44, R241, P6 ;  /* 0x000000f12c00720c */ /* 0x000fc400037c1670 */
[----:B------:R-:W-:Y:S01]  /*8d20*/  ISETP.LT.OR P5, PT, R44, R239, P5 ;  /* 0x000000ef2c00720c */ /* 0x000fe20002fa1670 */
[----:B------:R-:W1:Y:S01]  /*8d30*/  MUFU.TANH R124, R124 ;  /* 0x0000007c007c7308 */ /* 0x000e620000002400 */
[C---:B------:R-:W-:Y:S02]  /*8d40*/  ISETP.LT.OR P4, PT, R40.reuse, R241, P4 ;  /* 0x000000f12800720c */ /* 0x040fe40002781670 */
[----:B------:R-:W-:Y:S02]  /*8d50*/  ISETP.LT.OR P2, PT, R40, R239, P2 ;  /* 0x000000ef2800720c */ /* 0x000fe40001741670 */
[----:B------:R-:W-:Y:S01]  /*8d60*/  ISETP.LT.OR P3, PT, R44, R235, P3 ;  /* 0x000000eb2c00720c */ /* 0x000fe20001f61670 */
[----:B------:R-:W-:Y:S01]  /*8d70*/  FMUL.FTZ R4, R4, c[0x0][0x2ec] ;  /* 0x0000bb0004047a20 */ /* 0x000fe20000410000 */
[----:B------:R-:W-:Y:S01]  /*8d80*/  IADD3 R8, R70, 0x10, RZ ;  /* 0x0000001046087810 */ /* 0x000fe20007ffe0ff */
[----:B------:R-:W-:Y:S01]  /*8d90*/  FMUL.FTZ R51, R5, c[0x0][0x2ec] ;  /* 0x0000bb0005337a20 */ /* 0x000fe20000410000 */
[----:B------:R-:W-:Y:S01]  /*8da0*/  FSEL R113, R113, -INF , !P1 ;  /* 0xff80000071717808 */ /* 0x000fe20004800000 */
[----:B------:R3:W-:Y:S01]  /*8db0*/  MUFU.TANH R48, R4 ;  /* 0x0000000400307308 */ /* 0x0007e20000002400 */
[----:B------:R-:W-:Y:S01]  /*8dc0*/  ISETP.GE.AND P1, PT, R40, R236, PT ;  /* 0x000000ec2800720c */ /* 0x000fe20003f26270 */
[----:B------:R-:W-:Y:S01]  /*8dd0*/  FMUL.FTZ R54, R6, c[0x0][0x2ec] ;  /* 0x0000bb0006367a20 */ /* 0x000fe20000410000 */
[----:B------:R-:W-:Y:S01]  /*8de0*/  FSEL R76, R76, -INF , !P6 ;  /* 0xff8000004c4c7808 */ /* 0x000fe20007000000 */
[----:B------:R-:W-:Y:S01]  /*8df0*/  HMMA.16816.F32 R24, R16, R12, R24 ;  /* 0x0000000c1018723c */ /* 0x000fe20000001818 */
[----:B------:R-:W-:Y:S01]  /*8e00*/  FSEL R63, R63, -INF , !P5 ;  /* 0xff8000003f3f7808 */ /* 0x000fe20006800000 */
[----:B------:R-:W-:Y:S01]  /*8e10*/  FMUL.FTZ R53, R7, c[0x0][0x2ec] ;  /* 0x0000bb0007357a20 */ /* 0x000fe20000410000 */
[----:B------:R-:W-:Y:S01]  /*8e20*/  FSEL R74, R74, -INF , !P4 ;  /* 0xff8000004a4a7808 */ /* 0x000fe20006000000 */
[----:B------:R-:W5:Y:S01]  /*8e30*/  MUFU.TANH R71, R71 ;  /* 0x0000004700477308 */ /* 0x000f620000002400 */
[----:B------:R-:W-:-:S02]  /*8e40*/  FSEL R61, R61, -INF , !P2 ;  /* 0xff8000003d3d7808 */ /* 0x000fc40005000000 */
[----:B------:R-:W-:Y:S02]  /*8e50*/  FSEL R112, R112, -INF , !P3 ;  /* 0xff80000070707808 */ /* 0x000fe40005800000 */
[C---:B------:R-:W-:Y:S02]  /*8e60*/  ISETP.GE.AND P6, PT, R8.reuse, R240, PT ;  /* 0x000000f00800720c */ /* 0x040fe40003fc6270 */
[C---:B------:R-:W-:Y:S01]  /*8e70*/  ISETP.GE.AND P5, PT, R8.reuse, R238, PT ;  /* 0x000000ee0800720c */ /* 0x040fe20003fa6270 */
[----:B---3--:R-:W-:Y:S01]  /*8e80*/  HMMA.16816.F32 R4, R28, R10, RZ ;  /* 0x0000000a1c04723c */ /* 0x008fe200000018ff */
[C---:B------:R-:W-:Y:S01]  /*8e90*/  ISETP.GE.AND P4, PT, R8.reuse, R236, PT ;  /* 0x000000ec0800720c */ /* 0x040fe20003f86270 */
[----:B------:R-:W3:Y:S01]  /*8ea0*/  MUFU.TANH R130, R130 ;  /* 0x0000008200827308 */ /* 0x000ee20000002400 */
[-C--:B------:R-:W-:Y:S02]  /*8eb0*/  ISETP.GE.AND P2, PT, R8, R234.reuse, PT ;  /* 0x000000ea0800720c */ /* 0x080fe40003f46270 */
[----:B------:R-:W-:-:S02]  /*8ec0*/  ISETP.GE.AND P3, PT, R40, R234, PT ;  /* 0x000000ea2800720c */ /* 0x000fc40003f66270 */
[----:B------:R-:W-:Y:S02]  /*8ed0*/  ISETP.LT.OR P1, PT, R40, R237, P1 ;  /* 0x000000ed2800720c */ /* 0x000fe40000f21670 */
[----:B------:R-:W-:Y:S01]  /*8ee0*/  IADD3 R12, R70, 0x11, RZ ;  /* 0x00000011460c7810 */ /* 0x000fe20007ffe0ff */
[----:B------:R-:W1:Y:S01]  /*8ef0*/  MUFU.TANH R184, R184 ;  /* 0x000000b800b87308 */ /* 0x000e620000002400 */
[----:B------:R-:W-:Y:S01]  /*8f00*/  ISETP.LT.OR P6, PT, R8, R241, P6 ;  /* 0x000000f10800720c */ /* 0x000fe200037c1670 */
[----:B------:R-:W-:Y:S01]  /*8f10*/  FMUL.FTZ R24, R24, c[0x0][0x2ec] ;  /* 0x0000bb0018187a20 */ /* 0x000fe20000410000 */
[C---:B------:R-:W-:Y:S01]  /*8f20*/  ISETP.LT.OR P5, PT, R8.reuse, R239, P5 ;  /* 0x000000ef0800720c */ /* 0x040fe20002fa1670 */
[----:B------:R-:W-:Y:S01]  /*8f30*/  FMUL.FTZ R25, R25, c[0x0][0x2ec] ;  /* 0x0000bb0019197a20 */ /* 0x000fe20000410000 */
[----:B------:R-:W-:Y:S01]  /*8f40*/  ISETP.LT.OR P4, PT, R8, R237, P4 ;  /* 0x000000ed0800720c */ /* 0x000fe20002781670 */
[----:B------:R-:W-:Y:S01]  /*8f50*/  FMUL.FTZ R26, R26, c[0x0][0x2ec] ;  /* 0x0000bb001a1a7a20 */ /* 0x000fe20000410000 */
[-C--:B------:R-:W-:Y:S01]  /*8f60*/  ISETP.LT.OR P2, PT, R8, R235.reuse, P2 ;  /* 0x000000eb0800720c */ /* 0x080fe20001741670 */
[----:B------:R-:W-:Y:S01]  /*8f70*/  FMUL.FTZ R27, R27, c[0x0][0x2ec] ;  /* 0x0000bb001b1b7a20 */ /* 0x000fe20000410000 */
[----:B------:R-:W-:Y:S01]  /*8f80*/  ISETP.LT.OR P3, PT, R40, R235, P3 ;  /* 0x000000eb2800720c */ /* 0x000fe20001f61670 */
[----:B------:R-:W-:Y:S01]  /*8f90*/  HMMA.16816.F32 R8, R32, R10, RZ ;  /* 0x0000000a2008723c */ /* 0x000fe200000018ff */
[----:B------:R-:W-:Y:S01]  /*8fa0*/  FSEL R114, R114, -INF , !P1 ;  /* 0xff80000072727808 */ /* 0x000fe20004800000 */
[----:B------:R-:W1:Y:S01]  /*8fb0*/  LDSM.16.M88.4 R40, [R223+0x3400] ;  /* 0x00340000df28783b */ /* 0x000e620000000200 */
[----:B------:R-:W-:Y:S01]  /*8fc0*/  ISETP.GE.AND P1, PT, R12, R240, PT ;  /* 0x000000f00c00720c */ /* 0x000fe20003f26270 */
[----:B------:R-:W-:Y:S01]  /*8fd0*/  MUFU.TANH R195, R24 ;  /* 0x0000001800c37308 */ /* 0x000fe20000002400 */
[----:B------:R-:W-:-:S02]  /*8fe0*/  FSEL R172, R172, -INF , !P3 ;  /* 0xff800000acac7808 */ /* 0x000fc40005800000 */
[C---:B------:R-:W-:Y:S01]  /*8ff0*/  ISETP.LT.OR P1, PT, R12.reuse, R241, P1 ;  /* 0x000000f10c00720c */ /* 0x040fe20000f21670 */
[----:B------:R-:W-:Y:S01]  /*9000*/  HMMA.16816.F32 R4, R16, R14, R4 ;  /* 0x0000000e1004723c */ /* 0x000fe20000001804 */
[----:B------:R-:W-:Y:S02]  /*9010*/  FSEL R77, R77, -INF , !P6 ;  /* 0xff8000004d4d7808 */ /* 0x000fe40007000000 */
[----:B------:R-:W-:Y:S01]  /*9020*/  FSEL R75, R75, -INF , !P1 ;  /* 0xff8000004b4b7808 */ /* 0x000fe20004800000 */
[----:B------:R-:W-:Y:S01]  /*9030*/  MUFU.TANH R187, R25 ;  /* 0x0000001900bb7308 */ /* 0x000fe20000002400 */
[C---:B------:R-:W-:Y:S02]  /*9040*/  ISETP.GE.AND P3, PT, R12.reuse, R238, PT ;  /* 0x000000ee0c00720c */ /* 0x040fe40003f66270 */
[C---:B------:R-:W-:Y:S02]  /*9050*/  ISETP.GE.AND P6, PT, R12.reuse, R236, PT ;  /* 0x000000ec0c00720c */ /* 0x040fe40003fc6270 */
[----:B------:R-:W-:-:S02]  /*9060*/  ISETP.GE.AND P1, PT, R12, R234, PT ;  /* 0x000000ea0c00720c */ /* 0x000fc40003f26270 */
[C---:B------:R-:W-:Y:S01]  /*9070*/  ISETP.LT.OR P3, PT, R12.reuse, R239, P3 ;  /* 0x000000ef0c00720c */ /* 0x040fe20001f61670 */
[----:B------:R-:W-:Y:S01]  /*9080*/  MUFU.TANH R180, R26 ;  /* 0x0000001a00b47308 */ /* 0x000fe20000002400 */
[C---:B------:R-:W-:Y:S02]  /*9090*/  ISETP.LT.OR P6, PT, R12.reuse, R237, P6 ;  /* 0x000000ed0c00720c */ /* 0x040fe400037c1670 */
[----:B------:R-:W-:Y:S01]  /*90a0*/  ISETP.LT.OR P1, PT, R12, R235, P1 ;  /* 0x000000eb0c00720c */ /* 0x000fe20000f21670 */
[----:B------:R-:W-:Y:S01]  /*90b0*/  HMMA.16816.F32 R8, R20, R14, R8 ;  /* 0x0000000e1408723c */ /* 0x000fe20000001808 */
[----:B------:R-:W-:Y:S02]  /*90c0*/  IADD3 R12, R70, 0x18, RZ ;  /* 0x00000018460c7810 */ /* 0x000fe40007ffe0ff */
[----:B------:R-:W-:Y:S01]  /*90d0*/  FSEL R65, R65, -INF , !P5 ;  /* 0xff80000041417808 */ /* 0x000fe20006800000 */
[----:B------:R1:W-:Y:S01]  /*90e0*/  MUFU.TANH R183, R27 ;  /* 0x0000001b00b77308 */ /* 0x0003e20000002400 */
[----:B----4-:R-:W-:-:S02]  /*90f0*/  FSEL R64, R64, -INF , !P3 ;  /* 0xff80000040407808 */ /* 0x010fc40005800000 */
[----:B------:R-:W-:Y:S01]  /*9100*/  FSEL R119, R119, -INF , !P4 ;  /* 0xff80000077777808 */ /* 0x000fe20006000000 */
[----:B------:R-:W-:Y:S01]  /*9110*/  FMUL.FTZ R4, R4, c[0x0][0x2ec] ;  /* 0x0000bb0004047a20 */ /* 0x000fe20000410000 */
[----:B------:R-:W-:Y:S01]  /*9120*/  FSEL R125, R125, -INF , !P6 ;  /* 0xff8000007d7d7808 */ /* 0x000fe20007000000 */
[----:B------:R-:W-:Y:S01]  /*9130*/  FMUL.FTZ R6, R6, c[0x0][0x2ec] ;  /* 0x0000bb0006067a20 */ /* 0x000fe20000410000 */
[C---:B------:R-:W-:Y:S01]  /*9140*/  ISETP.GE.AND P5, PT, R12.reuse, R240, PT ;  /* 0x000000f00c00720c */ /* 0x040fe20003fa6270 */
[----:B------:R4:W-:Y:S01]  /*9150*/  MUFU.TANH R188, R4 ;  /* 0x0000000400bc7308 */ /* 0x0009e20000002400 */
[C---:B------:R-:W-:Y:S01]  /*9160*/  ISETP.GE.AND P3, PT, R12.reuse, R238, PT ;  /* 0x000000ee0c00720c */ /* 0x040fe20003f66270 */
[----:B------:R-:W-:Y:S01]  /*9170*/  FMUL.FTZ R5, R5, c[0x0][0x2ec] ;  /* 0x0000bb0005057a20 */ /* 0x000fe20000410000 */
[C---:B------:R-:W-:Y:S01]  /*9180*/  ISETP.GE.AND P4, PT, R12.reuse, R236, PT ;  /* 0x000000ec0c00720c */ /* 0x040fe20003f86270 */
[----:B------:R-:W-:Y:S01]  /*9190*/  FMUL.FTZ R7, R7, c[0x0][0x2ec] ;  /* 0x0000bb0007077a20 */ /* 0x000fe20000410000 */
[----:B------:R-:W-:-:S02]  /*91a0*/  ISETP.GE.AND P6, PT, R12, R234, PT ;  /* 0x000000ea0c00720c */ /* 0x000fc40003fc6270 */
[C---:B------:R-:W-:Y:S01]  /*91b0*/  ISETP.LT.OR P5, PT, R12.reuse, R241, P5 ;  /* 0x000000f10c00720c */ /* 0x040fe20002fa1670 */
[----:B-1----:R-:W-:Y:S01]  /*91c0*/  HMMA.16816.F32 R24, R32, R40, RZ ;  /* 0x000000282018723c */ /* 0x002fe200000018ff */
[C---:B------:R-:W-:Y:S01]  /*91d0*/  ISETP.LT.OR P3, PT, R12.reuse, R239, P3 ;  /* 0x000000ef0c00720c */ /* 0x040fe20001f61670 */
[----:B------:R-:W-:Y:S01]  /*91e0*/  MUFU.TANH R177, R6 ;  /* 0x0000000600b17308 */ /* 0x000fe20000002400 */
[----:B------:R-:W-:Y:S01]  /*91f0*/  ISETP.LT.OR P4, PT, R12, R237, P4 ;  /* 0x000000ed0c00720c */ /* 0x000fe20002781670 */
[----:B------:R-:W-:Y:S01]  /*9200*/  FMUL.FTZ R55, R8, c[0x0][0x2ec] ;  /* 0x0000bb0008377a20 */ /* 0x000fe20000410000 */
[----:B------:R-:W-:Y:S01]  /*9210*/  ISETP.LT.OR P6, PT, R12, R235, P6 ;  /* 0x000000eb0c00720c */ /* 0x000fe200037c1670 */
[----:B------:R-:W-:Y:S01]  /*9220*/  FMUL.FTZ R10, R10, c[0x0][0x2ec] ;  /* 0x0000bb000a0a7a20 */ /* 0x000fe20000410000 */
[----:B------:R-:W1:Y:S01]  /*9230*/  LDSM.16.M88.4 R12, [R214] ;  /* 0x00000000d60c783b */ /* 0x000e620000000200 */
[----:B------:R-:W-:Y:S01]  /*9240*/  IADD3 R44, R70, 0x19, RZ ;  /* 0x00000019462c7810 */ /* 0x000fe20007ffe0ff */
[----:B------:R-:W-:Y:S01]  /*9250*/  FMUL.FTZ R9, R9, c[0x0][0x2ec] ;  /* 0x0000bb0009097a20 */ /* 0x000fe20000410000 */
[----:B--2---:R-:W-:Y:S01]  /*9260*/  FSEL R37, R37, -INF , !P2 ;  /* 0xff80000025257808 */ /* 0x004fe20005000000 */
[----:B------:R-:W-:Y:S01]  /*9270*/  MUFU.TANH R196, R5 ;  /* 0x0000000500c47308 */ /* 0x000fe20000002400 */
[----:B------:R-:W-:Y:S01]  /*9280*/  FSEL R118, R118, -INF , !P1 ;  /* 0xff80000076767808 */ /* 0x000fe20004800000 */
[----:B------:R-:W-:Y:S01]  /*9290*/  FMUL.FTZ R11, R11, c[0x0][0x2ec] ;  /* 0x0000bb000b0b7a20 */ /* 0x000fe20000410000 */
[----:B------:R-:W-:-:S02]  /*92a0*/  ISETP.GE.AND P2, PT, R44, R240, PT ;  /* 0x000000f02c00720c */ /* 0x000fc40003f46270 */
[C---:B------:R-:W-:Y:S02]  /*92b0*/  ISETP.GE.AND P1, PT, R44.reuse, R238, PT ;  /* 0x000000ee2c00720c */ /* 0x040fe40003f26270 */
[C---:B------:R-:W-:Y:S01]  /*92c0*/  ISETP.LT.OR P2, PT, R44.reuse, R241, P2 ;  /* 0x000000f12c00720c */ /* 0x040fe20001741670 */
[----:B------:R1:W-:Y:S01]  /*92d0*/  MUFU.TANH R182, R7 ;  /* 0x0000000700b67308 */ /* 0x0003e20000002400 */
[----:B------:R-:W-:Y:S02]  /*92e0*/  ISETP.LT.OR P1, PT, R44, R239, P1 ;  /* 0x000000ef2c00720c */ /* 0x000fe40000f21670 */
[----:B----4-:R-:W-:Y:S02]  /*92f0*/  IADD3 R4, R70, 0x20, RZ ;  /* 0x0000002046047810 */ /* 0x010fe40007ffe0ff */
[----:B------:R-:W-:Y:S02]  /*9300*/  FSEL R79, R79, -INF , !P5 ;  /* 0xff8000004f4f7808 */ /* 0x000fe40006800000 */
[----:B------:R-:W-:Y:S01]  /*9310*/  FSEL R68, R68, -INF , !P3 ;  /* 0xff80000044447808 */ /* 0x000fe20005800000 */
[----:B------:R-:W-:Y:S01]  /*9320*/  MUFU.TANH R91, R9 ;  /* 0x00000009005b7308 */ /* 0x000fe20000002400 */
[----:B------:R-:W-:-:S02]  /*9330*/  FSEL R78, R78, -INF , !P2 ;  /* 0xff8000004e4e7808 */ /* 0x000fc40005000000 */
[----:B------:R-:W-:Y:S02]  /*9340*/  FSEL R66, R66, -INF , !P1 ;  /* 0xff80000042427808 */ /* 0x000fe40004800000 */
[C---:B------:R-:W-:Y:S02]  /*9350*/  ISETP.GE.AND P5, PT, R4.reuse, R240, PT ;  /* 0x000000f00400720c */ /* 0x040fe40003fa6270 */
[C---:B------:R-:W-:Y:S01]  /*9360*/  ISETP.GE.AND P3, PT, R4.reuse, R238, PT ;  /* 0x000000ee0400720c */ /* 0x040fe20003f66270 */
[----:B------:R-:W-:Y:S01]  /*9370*/  MUFU.TANH R92, R11 ;  /* 0x0000000b005c7308 */ /* 0x000fe20000002400 */
[C---:B------:R-:W-:Y:S02]  /*9380*/  ISETP.GE.AND P2, PT, R4.reuse, R236, PT ;  /* 0x000000ec0400720c */ /* 0x040fe40003f46270 */
[C---:B------:R-:W-:Y:S02]  /*9390*/  ISETP.GE.AND P1, PT, R4.reuse, R234, PT ;  /* 0x000000ea0400720c */ /* 0x040fe40003f26270 */
[----:B------:R-:W-:-:S02]  /*93a0*/  ISETP.LT.OR P5, PT, R4, R241, P5 ;  /* 0x000000f10400720c */ /* 0x000fc40002fa1670 */
[C---:B------:R-:W-:Y:S01]  /*93b0*/  ISETP.LT.OR P3, PT, R4.reuse, R239, P3 ;  /* 0x000000ef0400720c */ /* 0x040fe20001f61670 */
[----:B------:R-:W2:Y:S01]  /*93c0*/  MUFU.TANH R85, R85 ;  /* 0x0000005500557308 */ /* 0x000ea20000002400 */
[C---:B------:R-:W-:Y:S02]  /*93d0*/  ISETP.LT.OR P2, PT, R4.reuse, R237, P2 ;  /* 0x000000ed0400720c */ /* 0x040fe40001741670 */
[----:B------:R-:W-:Y:S02]  /*93e0*/  ISETP.LT.OR P1, PT, R4, R235, P1 ;  /* 0x000000eb0400720c */ /* 0x000fe40000f21670 */
[----:B-1----:R-:W-:Y:S01]  /*93f0*/  HMMA.16816.F32 R4, R20, R12, R24 ;  /* 0x0000000c1404723c */ /* 0x002fe20000001818 */
[----:B------:R-:W-:Y:S02]  /*9400*/  FSEL R165, R165, -INF , !P4 ;  /* 0xff800000a5a57808 */ /* 0x000fe40006000000 */
[----:B------:R-:W-:Y:S01]  /*9410*/  FSEL R122, R122, -INF , !P6 ;  /* 0xff8000007a7a7808 */ /* 0x000fe20007000000 */
[----:B------:R-:W-:Y:S01]  /*9420*/  MUFU.TANH R176, R45 ;  /* 0x0000002d00b07308 */ /* 0x000fe20000002400 */
[----:B------:R-:W-:-:S02]  /*9430*/  ISETP.GE.AND P4, PT, R44, R236, PT ;  /* 0x000000ec2c00720c */ /* 0x000fc40003f86270 */
[C---:B------:R-:W-:Y:S01]  /*9440*/  ISETP.GE.AND P6, PT, R44.reuse, R234, PT ;  /* 0x000000ea2c00720c */ /* 0x040fe20003fc6270 */
[----:B------:R-:W-:Y:S01]  /*9450*/  HMMA.16816.F32 R24, R28, R40, RZ ;  /* 0x000000281c18723c */ /* 0x000fe200000018ff */
[C---:B------:R-:W-:Y:S02]  /*9460*/  ISETP.LT.OR P4, PT, R44.reuse, R237, P4 ;  /* 0x000000ed2c00720c */ /* 0x040fe40002781670 */
[----:B------:R-:W-:Y:S01]  /*9470*/  ISETP.LT.OR P6, PT, R44, R235, P6 ;  /* 0x000000eb2c00720c */ /* 0x000fe200037c1670 */
[----:B------:R-:W-:Y:S01]  /*9480*/  MUFU.TANH R190, R46 ;  /* 0x0000002e00be7308 */ /* 0x000fe20000002400 */
[----:B------:R-:W-:Y:S02]  /*9490*/  IADD3 R44, R70, 0x21, RZ ;  /* 0x00000021462c7810 */ /* 0x000fe40007ffe0ff */
[----:B------:R-:W-:Y:S02]  /*94a0*/  FSEL R124, R124, -INF , !P6 ;  /* 0xff8000007c7c7808 */ /* 0x000fe40007000000 */
[----:B------:R-:W-:-:S02]  /*94b0*/  FSEL R80, R80, -INF , !P5 ;  /* 0xff80000050507808 */ /* 0x000fc40006800000 */
[----:B------:R-:W-:Y:S01]  /*94c0*/  FSEL R116, R52, -INF , !P4 ;  /* 0xff80000034747808 */ /* 0x000fe20006000000 */
[----:B------:R-:W-:Y:S01]  /*94d0*/  MUFU.TANH R189, R47 ;  /* 0x0000002f00bd7308 */ /* 0x000fe20000002400 */
[C---:B------:R-:W-:Y:S02]  /*94e0*/  ISETP.GE.AND P6, PT, R44.reuse, R238, PT ;  /* 0x000000ee2c00720c */ /* 0x040fe40003fc6270 */
[----:B------:R-:W-:Y:S01]  /*94f0*/  ISETP.GE.AND P5, PT, R44, R236, PT ;  /* 0x000000ec2c00720c */ /* 0x000fe20003fa6270 */
[----:B------:R-:W-:Y:S01]  /*9500*/  FMUL.FTZ R4, R4, c[0x0][0x2ec] ;  /* 0x0000bb0004047a20 */ /* 0x000fe20000410000 */
[C---:B------:R-:W-:Y:S01]  /*9510*/  ISETP.GE.AND P4, PT, R44.reuse, R240, PT ;  /* 0x000000f02c00720c */ /* 0x040fe20003f86270 */
[----:B------:R-:W-:Y:S01]  /*9520*/  FMUL.FTZ R95, R5, c[0x0][0x2ec] ;  /* 0x0000bb00055f7a20 */ /* 0x000fe20000410000 */
[C---:B------:R-:W-:Y:S01]  /*9530*/  ISETP.LT.OR P6, PT, R44.reuse, R239, P6 ;  /* 0x000000ef2c00720c */ /* 0x040fe200037c1670 */
[----:B------:R1:W-:Y:S01]  /*9540*/  MUFU.TANH R90, R4 ;  /* 0x00000004005a7308 */ /* 0x0003e20000002400 */
[----:B------:R-:W-:Y:S01]  /*9550*/  ISETP.LT.OR P5, PT, R44, R237, P5 ;  /* 0x000000ed2c00720c */ /* 0x000fe20002fa1670 */
[----:B------:R-:W-:Y:S01]  /*9560*/  FMUL.FTZ R94, R6, c[0x0][0x2ec] ;  /* 0x0000bb00065e7a20 */ /* 0x000fe20000410000 */
[----:B------:R-:W-:Y:S01]  /*9570*/  IADD3 R8, R70, 0x28, RZ ;  /* 0x0000002846087810 */ /* 0x000fe20007ffe0ff */
[----:B------:R-:W-:Y:S01]  /*9580*/  FMUL.FTZ R93, R7, c[0x0][0x2ec] ;  /* 0x0000bb00075d7a20 */ /* 0x000fe20000410000 */
[----:B------:R-:W-:-:S02]  /*9590*/  ISETP.LT.OR P4, PT, R44, R241, P4 ;  /* 0x000000f12c00720c */ /* 0x000fc40002781670 */
[----:B------:R-:W-:Y:S01]  /*95a0*/  FSEL R72, R72, -INF , !P3 ;  /* 0xff80000048487808 */ /* 0x000fe20005800000 */
[----:B------:R4:W-:Y:S01]  /*95b0*/  MUFU.TANH R52, R10 ;  /* 0x0000000a00347308 */ /* 0x0009e20000002400 */
[----:B-----5:R-:W-:Y:S02]  /*95c0*/  FSEL R71, R71, -INF , !P6 ;  /* 0xff80000047477808 */ /* 0x020fe40007000000 */
[----:B------:R-:W-:Y:S02]  /*95d0*/  FSEL R126, R126, -INF , !P2 ;  /* 0xff8000007e7e7808 */ /* 0x000fe40005000000 */
[----:B------:R-:W-:Y:S02]  /*95e0*/  FSEL R127, R127, -INF , !P5 ;  /* 0xff8000007f7f7808 */ /* 0x000fe40006800000 */
[----:B------:R-:W-:Y:S01]  /*95f0*/  FSEL R81, R81, -INF , !P4 ;  /* 0xff80000051517808 */ /* 0x000fe20006000000 */
[----:B-1----:R-:W-:Y:S01]  /*9600*/  HMMA.16816.F32 R4, R28, R42, RZ ;  /* 0x0000002a1c04723c */ /* 0x002fe200000018ff */
[C---:B------:R-:W-:Y:S01]  /*9610*/  ISETP.GE.AND P3, PT, R8.reuse, R240, PT ;  /* 0x000000f00800720c */ /* 0x040fe20003f66270 */
[----:B------:R-:W1:Y:S01]  /*9620*/  MUFU.TANH R84, R84 ;  /* 0x0000005400547308 */ /* 0x000e620000002400 */
[----:B------:R-:W-:-:S02]  /*9630*/  ISETP.GE.AND P6, PT, R8, R238, PT ;  /* 0x000000ee0800720c */ /* 0x000fc40003fc6270 */
[C---:B------:R-:W-:Y:S02]  /*9640*/  ISETP.GE.AND P2, PT, R8.reuse, R236, PT ;  /* 0x000000ec0800720c */ /* 0x040fe40003f46270 */
[-C--:B------:R-:W-:Y:S01]  /*9650*/  ISETP.GE.AND P5, PT, R8, R234.reuse, PT ;  /* 0x000000ea0800720c */ /* 0x080fe20003fa6270 */
[----:B------:R-:W-:Y:S01]  /*9660*/  HMMA.16816.F32 R40, R32, R42, RZ ;  /* 0x0000002a2028723c */ /* 0x000fe200000018ff */
[----:B------:R-:W-:Y:S01]  /*9670*/  ISETP.GE.AND P4, PT, R44, R234, PT ;  /* 0x000000ea2c00720c */ /* 0x000fe20003f86270 */
[----:B------:R-:W5:Y:S01]  /*9680*/  MUFU.TANH R167, R167 ;  /* 0x000000a700a77308 */ /* 0x000f620000002400 */
[C---:B------:R-:W-:Y:S02]  /*9690*/  ISETP.LT.OR P3, PT, R8.reuse, R241, P3 ;  /* 0x000000f10800720c */ /* 0x040fe40001f61670 */
[C---:B------:R-:W-:Y:S02]  /*96a0*/  ISETP.LT.OR P6, PT, R8.reuse, R239, P6 ;  /* 0x000000ef0800720c */ /* 0x040fe400037c1670 */
[----:B------:R-:W-:-:S02]  /*96b0*/  ISETP.LT.OR P2, PT, R8, R237, P2 ;  /* 0x000000ed0800720c */ /* 0x000fc40001741670 */
[-C--:B------:R-:W-:Y:S01]  /*96c0*/  ISETP.LT.OR P5, PT, R8, R235.reuse, P5 ;  /* 0x000000eb0800720c */ /* 0x080fe20002fa1670 */
[----:B------:R-:W1:Y:S01]  /*96d0*/  MUFU.TANH R121, R121 ;  /* 0x0000007900797308 */ /* 0x000e620000002400 */
[----:B------:R-:W-:Y:S01]  /*96e0*/  ISETP.LT.OR P4, PT, R44, R235, P4 ;  /* 0x000000eb2c00720c */ /* 0x000fe20002781670 */
[C---:B----4-:R-:W-:Y:S01]  /*96f0*/  HMMA.16816.F32 R8, R16.reuse, R12, R24 ;  /* 0x0000000c1008723c */ /* 0x050fe20000001818 */
[----:B------:R-:W-:Y:S01]  /*9700*/  FSEL R129, R129, -INF , !P1 ;  /* 0xff80000081817808 */ /* 0x000fe20004800000 */
[----:B------:R-:W4:Y:S01]  /*9710*/  LDSM.16.M88.4 R44, [R223+0x3800] ;  /* 0x00380000df2c783b */ /* 0x000f220000000200 */
[----:B---3--:R-:W-:Y:S02]  /*9720*/  FSEL R130, R130, -INF , !P4 ;  /* 0xff80000082827808 */ /* 0x008fe40006000000 */
[----:B------:R-:W-:Y:S01]  /*9730*/  FSEL R128, R128, -INF , !P2 ;  /* 0xff80000080807808 */ /* 0x000fe20005000000 */
[----:B------:R-:W3:Y:S01]  /*9740*/  MUFU.TANH R179, R179 ;  /* 0x000000b300b37308 */ /* 0x000ee20000002400 */
[----:B------:R-:W-:Y:S01]  /*9750*/  IADD3 R12, R70, 0x29, RZ ;  /* 0x00000029460c7810 */ /* 0x000fe20007ffe0ff */
[----:B------:R-:W-:Y:S01]  /*9760*/  HMMA.16816.F32 R4, R16, R14, R4 ;  /* 0x0000000e1004723c */ /* 0x000fe20000001804 */
[----:B------:R-:W-:-:S02]  /*9770*/  FSEL R164, R164, -INF , !P5 ;  /* 0xff800000a4a47808 */ /* 0x000fc40006800000 */
[C---:B------:R-:W-:Y:S02]  /*9780*/  ISETP.GE.AND P1, PT, R12.reuse, R240, PT ;  /* 0x000000f00c00720c */ /* 0x040fe40003f26270 */
[C---:B------:R-:W-:Y:S01]  /*9790*/  ISETP.GE.AND P4, PT, R12.reuse, R238, PT ;  /* 0x000000ee0c00720c */ /* 0x040fe20003f86270 */
[----:B------:R-:W1:Y:S01]  /*97a0*/  MUFU.TANH R49, R49 ;  /* 0x0000003100317308 */ /* 0x000e620000002400 */
[C---:B------:R-:W-:Y:S01]  /*97b0*/  ISETP.GE.AND P2, PT, R12.reuse, R236, PT ;  /* 0x000000ec0c00720c */ /* 0x040fe20003f46270 */
[----:B------:R-:W-:Y:S01]  /*97c0*/  HMMA.16816.F32 R40, R20, R14, R40 ;  /* 0x0000000e1428723c */ /* 0x000fe20000001828 */
[----:B------:R-:W-:Y:S02]  /*97d0*/  ISETP.GE.AND P5, PT, R12, R234, PT ;  /* 0x000000ea0c00720c */ /* 0x000fe40003fa6270 */
[----:B------:R-:W-:Y:S02]  /*97e0*/  IADD3 R13, R70, 0x30, RZ ;  /* 0x00000030460d7810 */ /* 0x000fe40007ffe0ff */
[C---:B------:R-:W-:Y:S01]  /*97f0*/  ISETP.LT.OR P1, PT, R12.reuse, R241, P1 ;  /* 0x000000f10c00720c */ /* 0x040fe20000f21670 */
[----:B------:R-:W1:Y:S01]  /*9800*/  MUFU.TANH R51, R51 ;  /* 0x0000003300337308 */ /* 0x000e620000002400 */
[----:B------:R-:W-:Y:S01]  /*9810*/  ISETP.LT.OR P4, PT, R12, R239, P4 ;  /* 0x000000ef0c00720c */ /* 0x000fe20002781670 */
[----:B------:R-:W-:Y:S01]  /*9820*/  FMUL.FTZ R8, R8, c[0x0][0x2ec] ;  /* 0x0000bb0008087a20 */ /* 0x000fe20000410000 */
[C---:B------:R-:W-:Y:S01]  /*9830*/  ISETP.LT.OR P2, PT, R12.reuse, R237, P2 ;  /* 0x000000ed0c00720c */ /* 0x040fe20001741670 */
[----:B------:R-:W-:Y:S01]  /*9840*/  FMUL.FTZ R9, R9, c[0x0][0x2ec] ;  /* 0x0000bb0009097a20 */ /* 0x000fe20000410000 */
[----:B------:R-:W-:Y:S01]  /*9850*/  ISETP.LT.OR P5, PT, R12, R235, P5 ;  /* 0x000000eb0c00720c */ /* 0x000fe20002fa1670 */
[----:B------:R-:W-:Y:S01]  /*9860*/  FMUL.FTZ R10, R10, c[0x0][0x2ec] ;  /* 0x0000bb000a0a7a20 */ /* 0x000fe20000410000 */
[----:B------:R-:W-:Y:S01]  /*9870*/  FSEL R82, R82, -INF , !P3 ;  /* 0xff80000052527808 */ /* 0x000fe20005800000 */
[----:B------:R-:W-:Y:S01]  /*9880*/  FMUL.FTZ R11, R11, c[0x0][0x2ec] ;  /* 0x0000bb000b0b7a20 */ /* 0x000fe20000410000 */
[----:B------:R-:W-:Y:S01]  /*9890*/  IADD3 R12, R70, 0x31, RZ ;  /* 0x00000031460c7810 */ /* 0x000fe20007ffe0ff */
[----:B------:R-:W-:Y:S01]  /*98a0*/  FMUL.FTZ R4, R4, c[0x0][0x2ec] ;  /* 0x0000bb0004047a20 */ /* 0x000fe20000410000 */
[-C--:B------:R-:W-:Y:S01]  /*98b0*/  ISETP.GE.AND P3, PT, R13, R240.reuse, PT ;  /* 0x000000f00d00720c */ /* 0x080fe20003f66270 */
[----:B------:R-:W-:Y:S01]  /*98c0*/  FMUL.FTZ R6, R6, c[0x0][0x2ec] ;  /* 0x0000bb0006067a20 */ /* 0x000fe20000410000 */
[----:B------:R-:W-:Y:S01]  /*98d0*/  FSEL R73, R73, -INF , !P6 ;  /* 0xff80000049497808 */ /* 0x000fe20007000000 */
[----:B------:R-:W-:Y:S01]  /*98e0*/  FMUL.FTZ R5, R5, c[0x0][0x2ec] ;  /* 0x0000bb0005057a20 */ /* 0x000fe20000410000 */
[----:B------:R-:W-:Y:S01]  /*98f0*/  ISETP.GE.AND P6, PT, R12, R240, PT ;  /* 0x000000f00c00720c */ /* 0x000fe20003fc6270 */
[----:B------:R-:W-:Y:S01]  /*9900*/  MUFU.TANH R181, R8 ;  /* 0x0000000800b57308 */ /* 0x000fe20000002400 */
[-C--:B------:R-:W-:Y:S01]  /*9910*/  ISETP.LT.OR P3, PT, R13, R241.reuse, P3 ;  /* 0x000000f10d00720c */ /* 0x080fe20001f61670 */
[----:B------:R-:W-:Y:S01]  /*9920*/  FMUL.FTZ R185, R7, c[0x0][0x2ec] ;  /* 0x0000bb0007b97a20 */ /* 0x000fe20000410000 */
[----:B------:R-:W-:Y:S01]  /*9930*/  FSEL R83, R83, -INF , !P1 ;  /* 0xff80000053537808 */ /* 0x000fe20004800000 */
[----:B------:R-:W-:Y:S01]  /*9940*/  FMUL.FTZ R100, R40, c[0x0][0x2ec] ;  /* 0x0000bb0028647a20 */ /* 0x000fe20000410000 */
[----:B------:R-:W-:Y:S01]  /*9950*/  FSEL R103, R103, -INF , !P4 ;  /* 0xff80000067677808 */ /* 0x000fe20006000000 */
[----:B------:R-:W-:Y:S01]  /*9960*/  FMUL.FTZ R42, R42, c[0x0][0x2ec] ;  /* 0x0000bb002a2a7a20 */ /* 0x000fe20000410000 */
[----:B------:R-:W-:Y:S01]  /*9970*/  ISETP.LT.OR P6, PT, R12, R241, P6 ;  /* 0x000000f10c00720c */ /* 0x000fe200037c1670 */
[----:B------:R-:W-:Y:S01]  /*9980*/  MUFU.TANH R98, R9 ;  /* 0x0000000900627308 */ /* 0x000fe20000002400 */
[----:B------:R-:W-:Y:S01]  /*9990*/  FSEL R184, R184, -INF , !P5 ;  /* 0xff800000b8b87808 */ /* 0x000fe20006800000 */
[----:B------:R-:W-:Y:S01]  /*99a0*/  FMUL.FTZ R109, R41, c[0x0][0x2ec] ;  /* 0x0000bb00296d7a20 */ /* 0x000fe20000410000 */
[----:B--2---:R-:W-:Y:S01]  /*99b0*/  FSEL R85, R85, -INF , !P3 ;  /* 0xff80000055557808 */ /* 0x004fe20005800000 */
[----:B------:R-:W-:Y:S01]  /*99c0*/  FMUL.FTZ R115, R43, c[0x0][0x2ec] ;  /* 0x0000bb002b737a20 */ /* 0x000fe20000410000 */
[----:B------:R-:W-:-:S02]  /*99d0*/  ISETP.GE.AND P1, PT, R13, R238, PT ;  /* 0x000000ee0d00720c */ /* 0x000fc40003f26270 */
[----:B------:R-:W-:Y:S01]  /*99e0*/  ISETP.GE.AND P4, PT, R13, R236, PT ;  /* 0x000000ec0d00720c */ /* 0x000fe20003f86270 */
[----:B------:R-:W-:Y:S01]  /*99f0*/  MUFU.TANH R96, R10 ;  /* 0x0000000a00607308 */ /* 0x000fe20000002400 */
[C---:B------:R-:W-:Y:S02]  /*9a00*/  ISETP.GE.AND P5, PT, R12.reuse, R238, PT ;  /* 0x000000ee0c00720c */ /* 0x040fe40003fa6270 */
[----:B------:R-:W-:Y:S02]  /*9a10*/  ISETP.GE.AND P3, PT, R12, R236, PT ;  /* 0x000000ec0c00720c */ /* 0x000fe40003f66270 */
[----:B------:R-:W-:Y:S02]  /*9a20*/  FSEL R131, R131, -INF , !P2 ;  /* 0xff80000083837808 */ /* 0x000fe40005000000 */
[----:B-1----:R-:W-:Y:S01]  /*9a30*/  FSEL R84, R84, -INF , !P6 ;  /* 0xff80000054547808 */ /* 0x002fe20007000000 */
[----:B------:R4:W-:Y:S01]  /*9a40*/  MUFU.TANH R97, R11 ;  /* 0x0000000b00617308 */ /* 0x0009e20000002400 */
[----:B------:R-:W-:-:S02]  /*9a50*/  ISETP.GE.AND P2, PT, R13, R234, PT ;  /* 0x000000ea0d00720c */ /* 0x000fc40003f46270 */
[C---:B------:R-:W-:Y:S02]  /*9a60*/  ISETP.LT.OR P1, PT, R13.reuse, R239, P1 ;  /* 0x000000ef0d00720c */ /* 0x040fe40000f21670 */
[----:B------:R-:W-:Y:S02]  /*9a70*/  ISETP.LT.OR P4, PT, R13, R237, P4 ;  /* 0x000000ed0d00720c */ /* 0x000fe40002781670 */
[C---:B------:R-:W-:Y:S01]  /*9a80*/  ISETP.GE.AND P6, PT, R12.reuse, R234, PT ;  /* 0x000000ea0c00720c */ /* 0x040fe20003fc6270 */
[----:B------:R-:W-:Y:S01]  /*9a90*/  MUFU.TANH R178, R4 ;  /* 0x0000000400b27308 */ /* 0x000fe20000002400 */
[C---:B------:R-:W-:Y:S02]  /*9aa0*/  ISETP.LT.OR P5, PT, R12.reuse, R239, P5 ;  /* 0x000000ef0c00720c */ /* 0x040fe40002fa1670 */
[----:B------:R-:W-:Y:S02]  /*9ab0*/  ISETP.LT.OR P3, PT, R12, R237, P3 ;  /* 0x000000ed0c00720c */ /* 0x000fe40001f61670 */
[----:B------:R-:W-:-:S02]  /*9ac0*/  IADD3 R24, R70, 0x38, RZ ;  /* 0x0000003846187810 */ /* 0x000fc40007ffe0ff */
[-C--:B------:R-:W-:Y:S01]  /*9ad0*/  ISETP.LT.OR P2, PT, R13, R235.reuse, P2 ;  /* 0x000000eb0d00720c */ /* 0x080fe20001741670 */
[----:B------:R-:W-:Y:S01]  /*9ae0*/  MUFU.TANH R99, R6 ;  /* 0x0000000600637308 */ /* 0x000fe20000002400 */
[----:B------:R-:W-:Y:S01]  /*9af0*/  ISETP.LT.OR P6, PT, R12, R235, P6 ;  /* 0x000000eb0c00720c */ /* 0x000fe200037c1670 */
[----:B----4-:R-:W-:Y:S01]  /*9b00*/  HMMA.16816.F32 R8, R32, R44, RZ ;  /* 0x0000002c2008723c */ /* 0x010fe200000018ff */
[----:B-----5:R-:W-:Y:S01]  /*9b10*/  FSEL R167, R167, -INF , !P1 ;  /* 0xff800000a7a77808 */ /* 0x020fe20004800000 */
[----:B------:R-:W1:Y:S01]  /*9b20*/  LDSM.16.M88.4 R12, [R213] ;  /* 0x00000000d50c783b */ /* 0x000e620000000200 */
[----:B------:R-:W-:Y:S02]  /*9b30*/  FSEL R121, R121, -INF , !P5 ;  /* 0xff80000079797808 */ /* 0x000fe40006800000 */
[----:B------:R-:W-:Y:S01]  /*9b40*/  FSEL R175, R175, -INF , !P4 ;  /* 0xff800000afaf7808 */ /* 0x000fe20006000000 */
[----:B------:R2:W-:Y:S01]  /*9b50*/  MUFU.TANH R192, R5 ;  /* 0x0000000500c07308 */ /* 0x0005e20000002400 */
[----:B------:R-:W-:-:S02]  /*9b60*/  FSEL R176, R176, -INF , !P3 ;  /* 0xff800000b0b07808 */ /* 0x000fc40005800000 */
[C---:B------:R-:W-:Y:S02]  /*9b70*/  ISETP.GE.AND P1, PT, R24.reuse, R240, PT ;  /* 0x000000f01800720c */ /* 0x040fe40003f26270 */
[C---:B------:R-:W-:Y:S02]  /*9b80*/  ISETP.GE.AND P5, PT, R24.reuse, R238, PT ;  /* 0x000000ee1800720c */ /* 0x040fe40003fa6270 */
[C---:B------:R-:W-:Y:S01]  /*9b90*/  ISETP.GE.AND P4, PT, R24.reuse, R236, PT ;  /* 0x000000ec1800720c */ /* 0x040fe20003f86270 */
[----:B------:R4:W-:Y:S01]  /*9ba0*/  MUFU.TANH R105, R42 ;  /* 0x0000002a00697308 */ /* 0x0009e20000002400 */
[C---:B------:R-:W-:Y:S02]  /*9bb0*/  ISETP.GE.AND P3, PT, R24.reuse, R234, PT ;  /* 0x000000ea1800720c */ /* 0x040fe40003f66270 */
[C---:B------:R-:W-:Y:S02]  /*9bc0*/  ISETP.LT.OR P1, PT, R24.reuse, R241, P1 ;  /* 0x000000f11800720c */ /* 0x040fe40000f21670 */
[----:B------:R-:W-:-:S02]  /*9bd0*/  ISETP.LT.OR P5, PT, R24, R239, P5 ;  /* 0x000000ef1800720c */ /* 0x000fc40002fa1670 */
[C---:B------:R-:W-:Y:S01]  /*9be0*/  ISETP.LT.OR P4, PT, R24.reuse, R237, P4 ;  /* 0x000000ed1800720c */ /* 0x040fe20002781670 */
[----:B--2---:R-:W-:Y:S01]  /*9bf0*/  HMMA.16816.F32 R4, R28, R44, RZ ;  /* 0x0000002c1c04723c */ /* 0x004fe200000018ff */
[----:B------:R-:W-:Y:S01]  /*9c00*/  ISETP.LT.OR P3, PT, R24, R235, P3 ;  /* 0x000000eb1800720c */ /* 0x000fe20001f61670 */
[----:B------:R-:W2:Y:S01]  /*9c10*/  MUFU.TANH R194, R194 ;  /* 0x000000c200c27308 */ /* 0x000ea20000002400 */
[----:B------:R-:W-:Y:S02]  /*9c20*/  IADD3 R24, R70, 0x39, RZ ;  /* 0x0000003946187810 */ /* 0x000fe40007ffe0ff */
[----:B------:R-:W-:Y:S02]  /*9c30*/  FSEL R190, R190, -INF , !P2 ;  /* 0xff800000bebe7808 */ /* 0x000fe40005000000 */
[----:B------:R-:W-:Y:S02]  /*9c40*/  FSEL R189, R189, -INF , !P6 ;  /* 0xff800000bdbd7808 */ /* 0x000fe40007000000 */
[----:B---3--:R-:W-:Y:S01]  /*9c50*/  FSEL R179, R179, -INF , !P4 ;  /* 0xff800000b3b37808 */ /* 0x008fe20006000000 */
[----:B------:R-:W3:Y:S01]  /*9c60*/  MUFU.TANH R54, R54 ;  /* 0x0000003600367308 */ /* 0x000ee20000002400 */
[----:B------:R-:W-:-:S02]  /*9c70*/  FSEL R186, R186, -INF , !P3 ;  /* 0xff800000baba7808 */ /* 0x000fc40005800000 */
[C---:B------:R-:W-:Y:S02]  /*9c80*/  ISETP.GE.AND P2, PT, R24.reuse, R240, PT ;  /* 0x000000f01800720c */ /* 0x040fe40003f46270 */
[C---:B------:R-:W-:Y:S02]  /*9c90*/  ISETP.GE.AND P6, PT, R24.reuse, R238, PT ;  /* 0x000000ee1800720c */ /* 0x040fe40003fc6270 */
[C---:B------:R-:W-:Y:S01]  /*9ca0*/  ISETP.GE.AND P4, PT, R24.reuse, R236, PT ;  /* 0x000000ec1800720c */ /* 0x040fe20003f86270 */
[----:B------:R-:W5:Y:S01]  /*9cb0*/  MUFU.TANH R53, R53 ;  /* 0x0000003500357308 */ /* 0x000f620000002400 */
[C---:B------:R-:W-:Y:S01]  /*9cc0*/  ISETP.GE.AND P3, PT, R24.reuse, R234, PT ;  /* 0x000000ea1800720c */ /* 0x040fe20003f66270 */
[----:B-1----:R-:W-:Y:S01]  /*9cd0*/  HMMA.16816.F32 R8, R20, R12, R8 ;  /* 0x0000000c1408723c */ /* 0x002fe20000001808 */
[C---:B------:R-:W-:Y:S02]  /*9ce0*/  ISETP.LT.OR P2, PT, R24.reuse, R241, P2 ;  /* 0x000000f11800720c */ /* 0x040fe40001741670 */
[----:B------:R-:W-:-:S02]  /*9cf0*/  ISETP.LT.OR P6, PT, R24, R239, P6 ;  /* 0x000000ef1800720c */ /* 0x000fc400037c1670 */
[C---:B------:R-:W-:Y:S01]  /*9d00*/  ISETP.LT.OR P4, PT, R24.reuse, R237, P4 ;  /* 0x000000ed1800720c */ /* 0x040fe20002781670 */
[----:B------:R-:W1:Y:S01]  /*9d10*/  MUFU.TANH R55, R55 ;  /* 0x0000003700377308 */ /* 0x000e620000002400 */
[----:B------:R-:W-:Y:S01]  /*9d20*/  ISETP.LT.OR P3, PT, R24, R235, P3 ;  /* 0x000000eb1800720c */ /* 0x000fe20001f61670 */
[----:B------:R-:W-:Y:S01]  /*9d30*/  HMMA.16816.F32 R4, R16, R12, R4 ;  /* 0x0000000c1004723c */ /* 0x000fe20000001804 */
[----:B------:R-:W1:Y:S01]  /*9d40*/  LDSM.16.M88.4 R24, [R223+0x3c00] ;  /* 0x003c0000df18783b */ /* 0x000e620000000200 */
[----:B------:R-:W-:Y:S02]  /*9d50*/  IADD3 R40, R70, 0x40, RZ ;  /* 0x0000004046287810 */ /* 0x000fe40007ffe0ff */
[----:B------:R-:W-:Y:S02]  /*9d60*/  FSEL R86, R49, -INF , !P1 ;  /* 0xff80000031567808 */ /* 0x000fe40004800000 */
[----:B------:R-:W-:Y:S01]  /*9d70*/  FSEL R173, R173, -INF , !P5 ;  /* 0xff800000adad7808 */ /* 0x000fe20006800000 */
[----:B------:R-:W1:Y:S01]  /*9d80*/  MUFU.TANH R95, R95 ;  /* 0x0000005f005f7308 */ /* 0x000e620000002400 */
[----:B------:R-:W-:-:S02]  /*9d90*/  FSEL R87, R50, -INF , !P2 ;  /* 0xff80000032577808 */ /* 0x000fc40005000000 */
[----:B------:R-:W-:Y:S02]  /*9da0*/  FSEL R169, R169, -INF , !P6 ;  /* 0xff800000a9a97808 */ /* 0x000fe40007000000 */
[C---:B------:R-:W-:Y:S02]  /*9db0*/  ISETP.GE.AND P1, PT, R40.reuse, R240, PT ;  /* 0x000000f02800720c */ /* 0x040fe40003f26270 */
[C---:B------:R-:W-:Y:S01]  /*9dc0*/  ISETP.GE.AND P5, PT, R40.reuse, R238, PT ;  /* 0x000000ee2800720c */ /* 0x040fe20003fa6270 */
[----:B------:R-:W1:Y:S01]  /*9dd0*/  MUFU.TANH R94, R94 ;  /* 0x0000005e005e7308 */ /* 0x000e620000002400 */
[----:B------:R-:W-:Y:S01]  /*9de0*/  ISETP.GE.AND P2, PT, R40, R236, PT ;  /* 0x000000ec2800720c */ /* 0x000fe20003f46270 */
[----:B------:R-:W-:Y:S01]  /*9df0*/  FMUL.FTZ R108, R8, c[0x0][0x2ec] ;  /* 0x0000bb00086c7a20 */ /* 0x000fe20000410000 */
[C---:B------:R-:W-:Y:S01]  /*9e00*/  ISETP.GE.AND P6, PT, R40.reuse, R234, PT ;  /* 0x000000ea2800720c */ /* 0x040fe20003fc6270 */
[----:B------:R-:W-:Y:S01]  /*9e10*/  FMUL.FTZ R9, R9, c[0x0][0x2ec] ;  /* 0x0000bb0009097a20 */ /* 0x000fe20000410000 */
[----:B------:R-:W-:Y:S01]  /*9e20*/  ISETP.LT.OR P1, PT, R40, R241, P1 ;  /* 0x000000f12800720c */ /* 0x000fe20000f21670 */
[----:B------:R-:W-:Y:S01]  /*9e30*/  FMUL.FTZ R10, R10, c[0x0][0x2ec] ;  /* 0x0000bb000a0a7a20 */ /* 0x000fe20000410000 */
[C---:B------:R-:W-:Y:S01]  /*9e40*/  ISETP.LT.OR P5, PT, R40.reuse, R239, P5 ;  /* 0x000000ef2800720c */ /* 0x040fe20002fa1670 */
[----:B------:R-:W-:Y:S01]  /*9e50*/  FMUL.FTZ R11, R11, c[0x0][0x2ec] ;  /* 0x0000bb000b0b7a20 */ /* 0x000fe20000410000 */
[C---:B------:R-:W-:Y:S01]  /*9e60*/  ISETP.LT.OR P2, PT, R40.reuse, R237, P2 ;  /* 0x000000ed2800720c */ /* 0x040fe20001741670 */
[----:B------:R-:W-:Y:S01]  /*9e70*/  MUFU.TANH R101, R9 ;  /* 0x0000000900657308 */ /* 0x000fe20000002400 */
[----:B------:R-:W-:Y:S01]  /*9e80*/  ISETP.LT.OR P6, PT, R40, R235, P6 ;  /* 0x000000eb2800720c */ /* 0x000fe200037c1670 */
[----:B------:R-:W-:Y:S01]  /*9e90*/  FMUL.FTZ R4, R4, c[0x0][0x2ec] ;  /* 0x0000bb0004047a20 */ /* 0x000fe20000410000 */
[----:B----4-:R-:W4:Y:S01]  /*9ea0*/  LDSM.16.M88.4 R40, [R212] ;  /* 0x00000000d428783b */ /* 0x010f220000000200 */
[----:B------:R-:W-:Y:S01]  /*9eb0*/  IADD3 R12, R70, 0x41, RZ ;  /* 0x00000041460c7810 */ /* 0x000fe20007ffe0ff */
[----:B------:R-:W-:Y:S01]  /*9ec0*/  FMUL.FTZ R5, R5, c[0x0][0x2ec] ;  /* 0x0000bb0005057a20 */ /* 0x000fe20000410000 */
[----:B------:R-:W-:Y:S01]  /*9ed0*/  FSEL R207, R207, -INF , !P4 ;  /* 0xff800000cfcf7808 */ /* 0x000fe20006000000 */
[----:B------:R-:W-:Y:S01]  /*9ee0*/  FMUL.FTZ R6, R6, c[0x0][0x2ec] ;  /* 0x0000bb0006067a20 */ /* 0x000fe20000410000 */
[----:B------:R-:W-:Y:S01]  /*9ef0*/  ISETP.GE.AND P4, PT, R12, R240, PT ;  /* 0x000000f00c00720c */ /* 0x000fe20003f86270 */
[----:B------:R-:W-:Y:S01]  /*9f00*/  MUFU.TANH R110, R10 ;  /* 0x0000000a006e7308 */ /* 0x000fe20000002400 */
[----:B------:R-:W-:Y:S01]  /*9f10*/  FSEL R89, R48, -INF , !P1 ;  /* 0xff80000030597808 */ /* 0x000fe20004800000 */
[----:B------:R-:W-:Y:S01]  /*9f20*/  FMUL.FTZ R7, R7, c[0x0][0x2ec] ;  /* 0x0000bb0007077a20 */ /* 0x000fe20000410000 */
[----:B------:R-:W-:Y:S01]  /*9f30*/  ISETP.LT.OR P4, PT, R12, R241, P4 ;  /* 0x000000f10c00720c */ /* 0x000fe20002781670 */
[----:B------:R-:W-:-:S04]  /*9f40*/  DEPBAR.LE SB0, 0x0 ;  /* 0x000080000000791a */ /* 0x000fc80000000000 */
[----:B------:R-:W-:Y:S01]  /*9f50*/  FSEL R88, R51, -INF , !P4 ;  /* 0xff80000033587808 */ /* 0x000fe20006000000 */
[----:B------:R3:W-:Y:S01]  /*9f60*/  MUFU.TANH R171, R11 ;  /* 0x0000000b00ab7308 */ /* 0x0007e20000002400 */
[----:B-1----:R-:W-:Y:S01]  /*9f70*/  HMMA.16816.F32 R48, R32, R24, RZ ;  /* 0x000000182030723c */ /* 0x002fe200000018ff */
[----:B--2---:R-:W-:Y:S02]  /*9f80*/  FSEL R194, R194, -INF , !P3 ;  /* 0xff800000c2c27808 */ /* 0x004fe40005800000 */
[C---:B------:R-:W-:Y:S02]  /*9f90*/  ISETP.GE.AND P3, PT, R12.reuse, R238, PT ;  /* 0x000000ee0c00720c */ /* 0x040fe40003f66270 */
[C---:B------:R-:W-:Y:S02]  /*9fa0*/  ISETP.GE.AND P1, PT, R12.reuse, R236, PT ;  /* 0x000000ec0c00720c */ /* 0x040fe40003f26270 */
[C---:B------:R-:W-:Y:S01]  /*9fb0*/  ISETP.GE.AND P4, PT, R12.reuse, R234, PT ;  /* 0x000000ea0c00720c */ /* 0x040fe20003f86270 */
[----:B------:R1:W-:Y:S01]  /*9fc0*/  MUFU.TANH R197, R4 ;  /* 0x0000000400c57308 */ /* 0x0003e20000002400 */
[----:B------:R-:W-:-:S02]  /*9fd0*/  ISETP.LT.OR P3, PT, R12, R239, P3 ;  /* 0x000000ef0c00720c */ /* 0x000fc40001f61670 */
[----:B------:R-:W-:Y:S02]  /*9fe0*/  ISETP.LT.OR P1, PT, R12, R237, P1 ;  /* 0x000000ed0c00720c */ /* 0x000fe40000f21670 */
[----:B------:R-:W-:Y:S02]  /*9ff0*/  IADD3 R8, R70, 0x48, RZ ;  /* 0x0000004846087810 */ /* 0x000fe40007ffe0ff */
[----:B------:R-:W-:Y:S01]  /*a000*/  ISETP.LT.OR P4, PT, R12, R235, P4 ;  /* 0x000000eb0c00720c */ /* 0x000fe20002781670 */
[----:B------:R-:W-:Y:S01]  /*a010*/  MUFU.TANH R198, R5 ;  /* 0x0000000500c67308 */ /* 0x000fe20000002400 */
[----:B---3--:R-:W-:Y:S02]  /*a020*/  FSEL R13, R54, -INF , !P5 ;  /* 0xff800000360d7808 */ /* 0x008fe40006800000 */
[----:B-----5:R-:W-:Y:S02]  /*a030*/  FSEL R12, R53, -INF , !P3 ;  /* 0xff800000350c7808 */ /* 0x020fe40005800000 */
[----:B------:R-:W-:-:S02]  /*a040*/  FSEL R195, R195, -INF , !P2 ;  /* 0xff800000c3c37808 */ /* 0x000fc40005000000 */
[----:B------:R-:W-:Y:S01]  /*a050*/  FSEL R187, R187, -INF , !P1 ;  /* 0xff800000bbbb7808 */ /* 0x000fe20004800000 */
[----:B----4-:R-:W-:Y:S01]  /*a060*/  HMMA.16816.F32 R48, R20, R40, R48 ;  /* 0x000000281430723c */ /* 0x010fe20000001830 */
[C---:B------:R-:W-:Y:S01]  /*a070*/  ISETP.GE.AND P5, PT, R8.reuse, R240, PT ;  /* 0x000000f00800720c */ /* 0x040fe20003fa6270 */
[----:B------:R-:W-:Y:S01]  /*a080*/  MUFU.TANH R191, R6 ;  /* 0x0000000600bf7308 */ /* 0x000fe20000002400 */
[C---:B------:R-:W-:Y:S02]  /*a090*/  ISETP.GE.AND P3, PT, R8.reuse, R238, PT ;  /* 0x000000ee0800720c */ /* 0x040fe40003f66270 */
[C---:B------:R-:W-:Y:S02]  /*a0a0*/  ISETP.GE.AND P2, PT, R8.reuse, R236, PT ;  /* 0x000000ec0800720c */ /* 0x040fe40003f46270 */
[----:B------:R-:W-:Y:S02]  /*a0b0*/  ISETP.GE.AND P1, PT, R8, R234, PT ;  /* 0x000000ea0800720c */ /* 0x000fe40003f26270 */
[----:B------:R-:W-:Y:S01]  /*a0c0*/  IADD3 R44, R70, 0x49, RZ ;  /* 0x00000049462c7810 */ /* 0x000fe20007ffe0ff */
[----:B------:R2:W-:Y:S01]  /*a0d0*/  MUFU.TANH R193, R7 ;  /* 0x0000000700c17308 */ /* 0x0005e20000002400 */
[----:B------:R-:W-:-:S02]  /*a0e0*/  ISETP.LT.OR P5, PT, R8, R241, P5 ;  /* 0x000000f10800720c */ /* 0x000fc40002fa1670 */
[C---:B------:R-:W-:Y:S02]  /*a0f0*/  ISETP.LT.OR P3, PT, R8.reuse, R239, P3 ;  /* 0x000000ef0800720c */ /* 0x040fe40001f61670 */
[C---:B------:R-:W-:Y:S02]  /*a100*/  ISETP.LT.OR P2, PT, R8.reuse, R237, P2 ;  /* 0x000000ed0800720c */ /* 0x040fe40001741670 */
[----:B------:R-:W-:Y:S01]  /*a110*/  ISETP.LT.OR P1, PT, R8, R235, P1 ;  /* 0x000000eb0800720c */ /* 0x000fe20000f21670 */
[----:B------:R-:W3:Y:S01]  /*a120*/  MUFU.TANH R93, R93 ;  /* 0x0000005d005d7308 */ /* 0x000ee20000002400 */
[----:B------:R-:W-:Y:S01]  /*a130*/  FSEL R180, R180, -INF , !P6 ;  /* 0xff800000b4b47808 */ /* 0x000fe20007000000 */
[----:B------:R-:W-:Y:S01]  /*a140*/  HMMA.16816.F32 R8, R28, R24, RZ ;  /* 0x000000181c08723c */ /* 0x000fe200000018ff */
[----:B------:R-:W-:Y:S02]  /*a150*/  FSEL R183, R183, -INF , !P4 ;  /* 0xff800000b7b77808 */ /* 0x000fe40006000000 */
[----:B------:R-:W-:Y:S01]  /*a160*/  ISETP.GE.AND P6, PT, R44, R240, PT ;  /* 0x000000f02c00720c */ /* 0x000fe20003fc6270 */
[----:B------:R-:W-:Y:S01]  /*a170*/  FMUL.FTZ R48, R48, c[0x0][0x2ec] ;  /* 0x0000bb0030307a20 */ /* 0x000fe20000410000 */
[C---:B------:R-:W-:Y:S01]  /*a180*/  ISETP.GE.AND P4, PT, R44.reuse, R238, PT ;  /* 0x000000ee2c00720c */ /* 0x040fe20003f86270 */
[----:B------:R-:W4:Y:S01]  /*a190*/  MUFU.TANH R100, R100 ;  /* 0x0000006400647308 */ /* 0x000f220000002400 */
[----:B------:R-:W-:-:S02]  /*a1a0*/  ISETP.LT.OR P6, PT, R44, R241, P6 ;  /* 0x000000f12c00720c */ /* 0x000fc400037c1670 */
[----:B------:R-:W-:Y:S02]  /*a1b0*/  ISETP.LT.OR P4, PT, R44, R239, P4 ;  /* 0x000000ef2c00720c */ /* 0x000fe40002781670 */
[----:B-1----:R-:W-:Y:S02]  /*a1c0*/  IADD3 R4, R70, 0x50, RZ ;  /* 0x0000005046047810 */ /* 0x002fe40007ffe0ff */
[----:B------:R-:W-:Y:S01]  /*a1d0*/  FSEL R188, R188, -INF , !P2 ;  /* 0xff800000bcbc7808 */ /* 0x000fe20005000000 */
[----:B------:R-:W1:Y:S01]  /*a1e0*/  MUFU.TANH R109, R109 ;  /* 0x0000006d006d7308 */ /* 0x000e620000002400 */
[----:B------:R-:W-:Y:S02]  /*a1f0*/  FSEL R104, R55, -INF , !P5 ;  /* 0xff80000037687808 */ /* 0x000fe40006800000 */
[----:B------:R-:W-:Y:S02]  /*a200*/  FSEL R25, R52, -INF , !P3 ;  /* 0xff80000034197808 */ /* 0x000fe40005800000 */
[----:B------:R-:W-:-:S02]  /*a210*/  FSEL R106, R91, -INF , !P6 ;  /* 0xff8000005b6a7808 */ /* 0x000fc40007000000 */
[----:B------:R-:W-:Y:S01]  /*a220*/  FSEL R24, R92, -INF , !P4 ;  /* 0xff8000005c187808 */ /* 0x000fe20006000000 */
[----:B------:R-:W5:Y:S01]  /*a230*/  MUFU.TANH R115, R115 ;  /* 0x0000007300737308 */ /* 0x000f620000002400 */
[----:B------:R-:W-:Y:S01]  /*a240*/  ISETP.GE.AND P2, PT, R44, R236, PT ;  /* 0x000000ec2c00720c */ /* 0x000fe20003f46270 */
[----:B------:R-:W-:Y:S01]  /*a250*/  HMMA.16816.F32 R8, R16, R40, R8 ;  /* 0x000000281008723c */ /* 0x000fe20000001808 */
[C---:B------:R-:W-:Y:S02]  /*a260*/  ISETP.GE.AND P5, PT, R4.reuse, R240, PT ;  /* 0x000000f00400720c */ /* 0x040fe40003fa6270 */
[C---:B------:R-:W-:Y:S02]  /*a270*/  ISETP.GE.AND P3, PT, R4.reuse, R238, PT ;  /* 0x000000ee0400720c */ /* 0x040fe40003f66270 */
[C---:B------:R-:W-:Y:S01]  /*a280*/  ISETP.GE.AND P6, PT, R4.reuse, R236, PT ;  /* 0x000000ec0400720c */ /* 0x040fe20003fc6270 */
[----:B------:R-:W-:Y:S01]  /*a290*/  MUFU.TANH R91, R48 ;  /* 0x00000030005b7308 */ /* 0x000fe20000002400 */
[----:B------:R-:W-:Y:S01]  /*a2a0*/  ISETP.GE.AND P4, PT, R4, R234, PT ;  /* 0x000000ea0400720c */ /* 0x000fe20003f86270 */
[----:B------:R-:W-:Y:S01]  /*a2b0*/  FMUL.FTZ R40, R49, c[0x0][0x2ec] ;  /* 0x0000bb0031287a20 */ /* 0x000fe20000410000 */
[----:B------:R-:W-:-:S02]  /*a2c0*/  ISETP.LT.OR P2, PT, R44, R237, P2 ;  /* 0x000000ed2c00720c */ /* 0x000fc40001741670 */
[C---:B------:R-:W-:Y:S02]  /*a2d0*/  ISETP.LT.OR P5, PT, R4.reuse, R241, P5 ;  /* 0x000000f10400720c */ /* 0x040fe40002fa1670 */
[C---:B------:R-:W-:Y:S01]  /*a2e0*/  ISETP.LT.OR P3, PT, R4.reuse, R239, P3 ;  /* 0x000000ef0400720c */ /* 0x040fe20001f61670 */
[----:B------:R-:W1:Y:S01]  /*a2f0*/  MUFU.TANH R185, R185 ;  /* 0x000000b900b97308 */ /* 0x000e620000002400 */
[C---:B------:R-:W-:Y:S02]  /*a300*/  ISETP.LT.OR P6, PT, R4.reuse, R237, P6 ;  /* 0x000000ed0400720c */ /* 0x040fe400037c1670 */
[-C--:B------:R-:W-:Y:S02]  /*a310*/  ISETP.LT.OR P4, PT, R4, R235.reuse, P4 ;  /* 0x000000eb0400720c */ /* 0x080fe40002781670 */
[----:B------:R-:W-:Y:S02]  /*a320*/  IADD3 R4, R70, 0x51, RZ ;  /* 0x0000005146047810 */ /* 0x000fe40007ffe0ff */
[----:B------:R-:W-:Y:S01]  /*a330*/  FSEL R177, R177, -INF , !P1 ;  /* 0xff800000b1b17808 */ /* 0x000fe20004800000 */
[----:B------:R-:W1:Y:S01]  /*a340*/  MUFU.TANH R108, R108 ;  /* 0x0000006c006c7308 */ /* 0x000e620000002400 */
[----:B------:R-:W-:Y:S01]  /*a350*/  FSEL R196, R196, -INF , !P2 ;  /* 0xff800000c4c47808 */ /* 0x000fe20005000000 */
[----:B------:R-:W-:Y:S01]  /*a360*/  FMUL.FTZ R9, R9, c[0x0][0x2ec] ;  /* 0x0000bb0009097a20 */ /* 0x000fe20000410000 */
[----:B------:R-:W-:Y:S01]  /*a370*/  ISETP.GE.AND P1, PT, R44, R234, PT ;  /* 0x000000ea2c00720c */ /* 0x000fe20003f26270 */
[----:B------:R-:W-:Y:S01]  /*a380*/  FMUL.FTZ R8, R8, c[0x0][0x2ec] ;  /* 0x0000bb0008087a20 */ /* 0x000fe20000410000 */
[----:B------:R-:W-:Y:S01]  /*a390*/  ISETP.GE.AND P2, PT, R4, R240, PT ;  /* 0x000000f00400720c */ /* 0x000fe20003f46270 */
[----:B------:R-:W-:Y:S01]  /*a3a0*/  FMUL.FTZ R206, R10, c[0x0][0x2ec] ;  /* 0x0000bb000ace7a20 */ /* 0x000fe20000410000 */
[----:B------:R-:W-:Y:S01]  /*a3b0*/  ISETP.LT.OR P1, PT, R44, R235, P1 ;  /* 0x000000eb2c00720c */ /* 0x000fe20000f21670 */
[----:B------:R-:W-:Y:S01]  /*a3c0*/  FMUL.FTZ R44, R50, c[0x0][0x2ec] ;  /* 0x0000bb00322c7a20 */ /* 0x000fe20000410000 */
[----:B------:R-:W-:Y:S01]  /*a3d0*/  ISETP.LT.OR P2, PT, R4, R241, P2 ;  /* 0x000000f10400720c */ /* 0x000fe20001741670 */
[----:B------:R-:W-:Y:S01]  /*a3e0*/  FMUL.FTZ R50, R51, c[0x0][0x2ec] ;  /* 0x0000bb0033327a20 */ /* 0x000fe20000410000 */
[----:B------:R-:W-:Y:S01]  /*a3f0*/  FSEL R182, R182, -INF , !P1 ;  /* 0xff800000b6b67808 */ /* 0x000fe20004800000 */
[----:B------:R1:W-:Y:S01]  /*a400*/  MUFU.TANH R51, R44 ;  /* 0x0000002c00337308 */ /* 0x0003e20000002400 */
[----:B------:R-:W-:Y:S01]  /*a410*/  FSEL R107, R90, -INF , !P5 ;  /* 0xff8000005a6b7808 */ /* 0x000fe20006800000 */
[----:B------:R-:W-:Y:S01]  /*a420*/  FMUL.FTZ R205, R11, c[0x0][0x2ec] ;  /* 0x0000bb000bcd7a20 */ /* 0x000fe20000410000 */
[----:B------:R-:W-:-:S02]  /*a430*/  FSEL R49, R95, -INF , !P2 ;  /* 0xff8000005f317808 */ /* 0x000fc40005000000 */
[C---:B------:R-:W-:Y:S02]  /*a440*/  ISETP.GE.AND P1, PT, R4.reuse, R238, PT ;  /* 0x000000ee0400720c */ /* 0x040fe40003f26270 */
[C---:B------:R-:W-:Y:S01]  /*a450*/  ISETP.GE.AND P5, PT, R4.reuse, R236, PT ;  /* 0x000000ec0400720c */ /* 0x040fe20003fa6270 */
[----:B------:R3:W-:Y:S01]  /*a460*/  MUFU.TANH R90, R40 ;  /* 0x00000028005a7308 */ /* 0x0007e20000002400 */
[C---:B------:R-:W-:Y:S02]  /*a470*/  ISETP.GE.AND P2, PT, R4.reuse, R234, PT ;  /* 0x000000ea0400720c */ /* 0x040fe40003f46270 */
[C---:B------:R-:W-:Y:S02]  /*a480*/  ISETP.LT.OR P1, PT, R4.reuse, R239, P1 ;  /* 0x000000ef0400720c */ /* 0x040fe40000f21670 */
[C---:B------:R-:W-:Y:S02]  /*a490*/  ISETP.LT.OR P5, PT, R4.reuse, R237, P5 ;  /* 0x000000ed0400720c */ /* 0x040fe40002fa1670 */
[----:B------:R-:W-:Y:S01]  /*a4a0*/  ISETP.LT.OR P2, PT, R4, R235, P2 ;  /* 0x000000eb0400720c */ /* 0x000fe20001741670 */
[----:B------:R-:W-:Y:S01]  /*a4b0*/  MUFU.TANH R92, R8 ;  /* 0x00000008005c7308 */ /* 0x000fe20000002400 */
[----:B--2---:R-:W-:Y:S01]  /*a4c0*/  HMMA.16816.F32 R4, R28, R46, RZ ;  /* 0x0000002e1c04723c */ /* 0x004fe200000018ff */
[----:B------:R-:W-:-:S02]  /*a4d0*/  IADD3 R52, R70, 0x58, RZ ;  /* 0x0000005846347810 */ /* 0x000fc40007ffe0ff */
[----:B------:R-:W-:Y:S02]  /*a4e0*/  FSEL R181, R181, -INF , !P6 ;  /* 0xff800000b5b57808 */ /* 0x000fe40007000000 */
[----:B------:R-:W-:Y:S02]  /*a4f0*/  FSEL R55, R98, -INF , !P5 ;  /* 0xff80000062377808 */ /* 0x000fe40006800000 */
[C---:B------:R-:W-:Y:S01]  /*a500*/  ISETP.GE.AND P6, PT, R52.reuse, R236, PT ;  /* 0x000000ec3400720c */ /* 0x040fe20003fc6270 */
[----:B-1----:R-:W-:Y:S01]  /*a510*/  HMMA.16816.F32 R44, R32, R46, RZ ;  /* 0x0000002e202c723c */ /* 0x002fe200000018ff */
[----:B------:R-:W-:Y:S01]  /*a520*/  ISETP.GE.AND P5, PT, R52, R234, PT ;  /* 0x000000ea3400720c */ /* 0x000fe20003fa6270 */
[----:B------:R-:W-:Y:S01]  /*a530*/  MUFU.TANH R50, R50 ;  /* 0x0000003200327308 */ /* 0x000fe20000002400 */
[----:B------:R-:W-:Y:S02]  /*a540*/  FSEL R41, R94, -INF , !P3 ;  /* 0xff8000005e297808 */ /* 0x000fe40005800000 */
[----:B---3--:R-:W-:-:S02]  /*a550*/  FSEL R40, R93, -INF , !P1 ;  /* 0xff8000005d287808 */ /* 0x008fc40004800000 */
[C---:B------:R-:W-:Y:S01]  /*a560*/  ISETP.GE.AND P3, PT, R52.reuse, R240, PT ;  /* 0x000000f03400720c */ /* 0x040fe20003f66270 */
[----:B------:R-:W-:Y:S01]  /*a570*/  HMMA.16816.F32 R28, R28, R26, RZ ;  /* 0x0000001a1c1c723c */ /* 0x000fe200000018ff */
[C---:B------:R-:W-:Y:S01]  /*a580*/  ISETP.GE.AND P1, PT, R52.reuse, R238, PT ;  /* 0x000000ee3400720c */ /* 0x040fe20003f26270 */
[----:B------:R1:W-:Y:S01]  /*a590*/  MUFU.TANH R93, R9 ;  /* 0x00000009005d7308 */ /* 0x0003e20000002400 */
[C---:B------:R-:W-:Y:S02]  /*a5a0*/  ISETP.LT.OR P6, PT, R52.reuse, R237, P6 ;  /* 0x000000ed3400720c */ /* 0x040fe400037c1670 */
[----:B------:R-:W-:Y:S02]  /*a5b0*/  ISETP.LT.OR P5, PT, R52, R235, P5 ;  /* 0x000000eb3400720c */ /* 0x000fe40002fa1670 */
[----:B------:R-:W-:Y:S01]  /*a5c0*/  IADD3 R48, R70, 0x59, RZ ;  /* 0x0000005946307810 */ /* 0x000fe20007ffe0ff */
[----:B------:R-:W-:Y:S01]  /*a5d0*/  HMMA.16816.F32 R4, R16, R14, R4 ;  /* 0x0000000e1004723c */ /* 0x000fe20000001804 */
[C---:B------:R-:W-:Y:S01]  /*a5e0*/  ISETP.LT.OR P3, PT, R52.reuse, R241, P3 ;  /* 0x000000f13400720c */ /* 0x040fe20001f61670 */
[----:B------:R-:W-:Y:S01]  /*a5f0*/  MUFU.TANH R206, R206 ;  /* 0x000000ce00ce7308 */ /* 0x000fe20000002400 */
[----:B------:R-:W-:-:S02]  /*a600*/  ISETP.LT.OR P1, PT, R52, R239, P1 ;  /* 0x000000ef3400720c */ /* 0x000fc40000f21670 */
[----:B------:R-:W-:Y:S02]  /*a610*/  FSEL R53, R96, -INF , !P4 ;  /* 0xff80000060357808 */ /* 0x000fe40006000000 */
[----:B------:R-:W-:Y:S01]  /*a620*/  FSEL R52, R97, -INF , !P2 ;  /* 0xff80000061347808 */ /* 0x000fe20005000000 */
[----:B------:R-:W-:Y:S01]  /*a630*/  HMMA.16816.F32 R44, R20, R14, R44 ;  /* 0x0000000e142c723c */ /* 0x000fe2000000182c */
[----:B------:R-:W-:Y:S01]  /*a640*/  FSEL R178, R178, -INF , !P6 ;  /* 0xff800000b2b27808 */ /* 0x000fe20007000000 */
[----:B------:R-:W-:Y:S01]  /*a650*/  MUFU.TANH R205, R205 ;  /* 0x000000cd00cd7308 */ /* 0x000fe20000002400 */
[----:B------:R-:W-:Y:S02]  /*a660*/  FSEL R54, R99, -INF , !P5 ;  /* 0xff80000063367808 */ /* 0x000fe40006800000 */
[C---:B------:R-:W-:Y:S02]  /*a670*/  ISETP.GE.AND P4, PT, R48.reuse, R240, PT ;  /* 0x000000f03000720c */ /* 0x040fe40003f86270 */
[C---:B------:R-:W-:Y:S01]  /*a680*/  ISETP.GE.AND P2, PT, R48.reuse, R238, PT ;  /* 0x000000ee3000720c */ /* 0x040fe20003f46270 */
[----:B------:R-:W-:Y:S01]  /*a690*/  HMMA.16816.F32 R32, R32, R26, RZ ;  /* 0x0000001a2020723c */ /* 0x000fe200000018ff */
[----:B------:R-:W-:-:S02]  /*a6a0*/  ISETP.GE.AND P6, PT, R48, R236, PT ;  /* 0x000000ec3000720c */ /* 0x000fc40003fc6270 */
[C---:B------:R-:W-:Y:S02]  /*a6b0*/  ISETP.GE.AND P5, PT, R48.reuse, R234, PT ;  /* 0x000000ea3000720c */ /* 0x040fe40003fa6270 */
[C---:B------:R-:W-:Y:S02]  /*a6c0*/  ISETP.LT.OR P4, PT, R48.reuse, R241, P4 ;  /* 0x000000f13000720c */ /* 0x040fe40002781670 */
[----:B------:R-:W-:Y:S01]  /*a6d0*/  ISETP.LT.OR P2, PT, R48, R239, P2 ;  /* 0x000000ef3000720c */ /* 0x000fe20001741670 */
[----:B------:R-:W-:Y:S01]  /*a6e0*/  FMUL.FTZ R4, R4, c[0x0][0x2ec] ;  /* 0x0000bb0004047a20 */ /* 0x000fe20000410000 */
[C---:B------:R-:W-:Y:S01]  /*a6f0*/  ISETP.LT.OR P6, PT, R48.reuse, R237, P6 ;  /* 0x000000ed3000720c */ /* 0x040fe200037c1670 */
[-C--:B------:R-:W-:Y:S01]  /*a700*/  HMMA.16816.F32 R28, R16, R42.reuse, R28 ;  /* 0x0000002a101c723c */ /* 0x080fe2000000181c */
[----:B------:R-:W-:Y:S01]  /*a710*/  ISETP.LT.OR P5, PT, R48, R235, P5 ;  /* 0x000000eb3000720c */ /* 0x000fe20002fa1670 */
[----:B------:R2:W-:Y:S01]  /*a720*/  MUFU.TANH R208, R4 ;  /* 0x0000000400d07308 */ /* 0x0005e20000002400 */
[----:B------:R-:W-:Y:S01]  /*a730*/  IADD3 R48, R70, 0x60, RZ ;  /* 0x0000006046307810 */ /* 0x000fe20007ffe0ff */
[----:B------:R-:W-:Y:S01]  /*a740*/  FMUL.FTZ R199, R6, c[0x0][0x2ec] ;  /* 0x0000bb0006c77a20 */ /* 0x000fe20000410000 */
[----:B----4-:R-:W-:Y:S01]  /*a750*/  FSEL R10, R100, -INF , !P3 ;  /* 0xff800000640a7808 */ /* 0x010fe20005800000 */
[----:B------:R-:W-:Y:S01]  /*a760*/  FMUL.FTZ R44, R44, c[0x0][0x2ec] ;  /* 0x0000bb002c2c7a20 */ /* 0x000fe20000410000 */
[----:B-1----:R-:W-:Y:S01]  /*a770*/  FSEL R9, R105, -INF , !P1 ;  /* 0xff80000069097808 */ /* 0x002fe20004800000 */
[----:B------:R-:W-:Y:S01]  /*a780*/  FMUL.FTZ R16, R46, c[0x0][0x2ec] ;  /* 0x0000bb002e107a20 */ /* 0x000fe20000410000 */
[C---:B------:R-:W-:Y:S01]  /*a790*/  ISETP.GE.AND P3, PT, R48.reuse, R240, PT ;  /* 0x000000f03000720c */ /* 0x040fe20003f66270 */
[----:B------:R-:W-:Y:S01]  /*a7a0*/  FMUL.FTZ R15, R47, c[0x0][0x2ec] ;  /* 0x0000bb002f0f7a20 */ /* 0x000fe20000410000 */
[C---:B------:R-:W-:Y:S01]  /*a7b0*/  ISETP.GE.AND P1, PT, R48.reuse, R238, PT ;  /* 0x000000ee3000720c */ /* 0x040fe20003f26270 */
[----:B------:R-:W1:Y:S01]  /*a7c0*/  MUFU.TANH R44, R44 ;  /* 0x0000002c002c7308 */ /* 0x000e620000002400 */
[----:B------:R-:W-:Y:S01]  /*a7d0*/  FSEL R11, R109, -INF , !P4 ;  /* 0xff8000006d0b7808 */ /* 0x000fe20006000000 */
[----:B------:R-:W-:Y:S01]  /*a7e0*/  FMUL.FTZ R5, R5, c[0x0][0x2ec] ;  /* 0x0000bb0005057a20 */ /* 0x000fe20000410000 */
[----:B-----5:R-:W-:Y:S01]  /*a7f0*/  FSEL R8, R115, -INF , !P2 ;  /* 0xff80000073087808 */ /* 0x020fe20005000000 */
[----:B------:R-:W-:Y:S01]  /*a800*/  HMMA.16816.F32 R32, R20, R42, R32 ;  /* 0x0000002a1420723c */ /* 0x000fe20000001820 */
[C---:B------:R-:W-:Y:S01]  /*a810*/  ISETP.GE.AND P4, PT, R48.reuse, R236, PT ;  /* 0x000000ec3000720c */ /* 0x040fe20003f86270 */
[----:B------:R-:W-:Y:S01]  /*a820*/  FMUL.FTZ R7, R7, c[0x0][0x2ec] ;  /* 0x0000bb0007077a20 */ /* 0x000fe20000410000 */
[C---:B------:R-:W-:Y:S01]  /*a830*/  ISETP.GE.AND P2, PT, R48.reuse, R234, PT ;  /* 0x000000ea3000720c */ /* 0x040fe20003f46270 */
[----:B------:R-:W3:Y:S01]  /*a840*/  MUFU.TANH R16, R16 ;  /* 0x0000001000107308 */ /* 0x000ee20000002400 */
[----:B------:R-:W-:-:S02]  /*a850*/  ISETP.LT.OR P3, PT, R48, R241, P3 ;  /* 0x000000f13000720c */ /* 0x000fc40001f61670 */
[----:B------:R-:W-:Y:S01]  /*a860*/  ISETP.LT.OR P1, PT, R48, R239, P1 ;  /* 0x000000ef3000720c */ /* 0x000fe20000f21670 */
[----:B------:R-:W-:Y:S01]  /*a870*/  FMUL.FTZ R28, R28, c[0x0][0x2ec] ;  /* 0x0000bb001c1c7a20 */ /* 0x000fe20000410000 */
[----:B------:R-:W-:Y:S01]  /*a880*/  IADD3 R14, R70, 0x61, RZ ;  /* 0x00000061460e7810 */ /* 0x000fe20007ffe0ff */
[----:B------:R-:W-:Y:S01]  /*a890*/  FMUL.FTZ R29, R29, c[0x0][0x2ec] ;  /* 0x0000bb001d1d7a20 */ /* 0x000fe20000410000 */
[C---:B------:R-:W-:Y:S01]  /*a8a0*/  ISETP.LT.OR P4, PT, R48.reuse, R237, P4 ;  /* 0x000000ed3000720c */ /* 0x040fe20002781670 */
[----:B------:R4:W-:Y:S01]  /*a8b0*/  MUFU.TANH R210, R5 ;  /* 0x0000000500d27308 */ /* 0x0009e20000002400 */
[----:B------:R-:W-:Y:S01]  /*a8c0*/  ISETP.LT.OR P2, PT, R48, R235, P2 ;  /* 0x000000eb3000720c */ /* 0x000fe20001741670 */
[----:B------:R-:W-:Y:S01]  /*a8d0*/  FMUL.FTZ R30, R30, c[0x0][0x2ec] ;  /* 0x0000bb001e1e7a20 */ /* 0x000fe20000410000 */
[----:B------:R-:W-:Y:S01]  /*a8e0*/  FSEL R192, R192, -INF , !P6 ;  /* 0xff800000c0c07808 */ /* 0x000fe20007000000 */
[----:B------:R-:W-:Y:S01]  /*a8f0*/  FMUL.FTZ R31, R31, c[0x0][0x2ec] ;  /* 0x0000bb001f1f7a20 */ /* 0x000fe20000410000 */
[----:B------:R-:W-:-:S02]  /*a900*/  FSEL R185, R185, -INF , !P5 ;  /* 0xff800000b9b97808 */ /* 0x000fc40006800000 */
[----:B--2---:R-:W-:Y:S01]  /*a910*/  FSEL R4, R108, -INF , !P3 ;  /* 0xff8000006c047808 */ /* 0x004fe20005800000 */
[----:B------:R-:W2:Y:S01]  /*a920*/  MUFU.TANH R199, R199 ;  /* 0x000000c700c77308 */ /* 0x000ea20000002400 */
[----:B------:R-:W-:Y:S02]  /*a930*/  FSEL R48, R110, -INF , !P1 ;  /* 0xff8000006e307808 */ /* 0x000fe40004800000 */
[----:B------:R-:W-:Y:S01]  /*a940*/  ISETP.GE.AND P6, PT, R14, R240, PT ;  /* 0x000000f00e00720c */ /* 0x000fe20003fc6270 */
[----:B------:R-:W-:Y:S01]  /*a950*/  FMUL.FTZ R19, R34, c[0x0][0x2ec] ;  /* 0x0000bb0022137a20 */ /* 0x000fe20000410000 */
[C---:B------:R-:W-:Y:S01]  /*a960*/  ISETP.GE.AND P5, PT, R14.reuse, R238, PT ;  /* 0x000000ee0e00720c */ /* 0x040fe20003fa6270 */
[----:B------:R-:W-:Y:S01]  /*a970*/  FMUL.FTZ R35, R35, c[0x0][0x2ec] ;  /* 0x0000bb0023237a20 */ /* 0x000fe20000410000 */
[C---:B------:R-:W-:Y:S01]  /*a980*/  ISETP.GE.AND P3, PT, R14.reuse, R236, PT ;  /* 0x000000ec0e00720c */ /* 0x040fe20003f66270 */
[----:B------:R-:W-:Y:S01]  /*a990*/  MUFU.TANH R15, R15 ;  /* 0x0000000f000f7308 */ /* 0x000fe20000002400 */
[----:B------:R-:W-:-:S02]  /*a9a0*/  ISETP.GE.AND P1, PT, R14, R234, PT ;  /* 0x000000ea0e00720c */ /* 0x000fc40003f26270 */
[C---:B------:R-:W-:Y:S02]  /*a9b0*/  ISETP.LT.OR P6, PT, R14.reuse, R241, P6 ;  /* 0x000000f10e00720c */ /* 0x040fe400037c1670 */
[C---:B------:R-:W-:Y:S02]  /*a9c0*/  ISETP.LT.OR P5, PT, R14.reuse, R239, P5 ;  /* 0x000000ef0e00720c */ /* 0x040fe40002fa1670 */
[C---:B------:R-:W-:Y:S01]  /*a9d0*/  ISETP.LT.OR P3, PT, R14.reuse, R237, P3 ;  /* 0x000000ed0e00720c */ /* 0x040fe20001f61670 */
[----:B------:R-:W-:Y:S01]  /*a9e0*/  MUFU.TANH R200, R7 ;  /* 0x0000000700c87308 */ /* 0x000fe20000002400 */
[----:B------:R-:W-:Y:S01]  /*a9f0*/  ISETP.LT.OR P1, PT, R14, R235, P1 ;  /* 0x000000eb0e00720c */ /* 0x000fe20000f21670 */
[----:B------:R-:W-:Y:S01]  /*aa00*/  FMUL.FTZ R14, R45, c[0x0][0x2ec] ;  /* 0x0000bb002d0e7a20 */ /* 0x000fe20000410000 */
[----:B------:R-:W-:Y:S02]  /*aa10*/  IADD3 R6, R70, 0x68, RZ ;  /* 0x0000006846067810 */ /* 0x000fe40007ffe0ff */
[----:B------:R-:W-:-:S02]  /*aa20*/  FSEL R197, R197, -INF , !P4 ;  /* 0xff800000c5c57808 */ /* 0x000fc40006000000 */
[----:B------:R-:W-:Y:S01]  /*aa30*/  FSEL R191, R191, -INF , !P2 ;  /* 0xff800000bfbf7808 */ /* 0x000fe20005000000 */
[----:B------:R-:W5:Y:S01]  /*aa40*/  MUFU.TANH R14, R14 ;  /* 0x0000000e000e7308 */ /* 0x000f620000002400 */
[C---:B------:R-:W-:Y:S02]  /*aa50*/  ISETP.GE.AND P4, PT, R6.reuse, R240, PT ;  /* 0x000000f00600720c */ /* 0x040fe40003f86270 */
[C---:B------:R-:W-:Y:S02]  /*aa60*/  ISETP.GE.AND P2, PT, R6.reuse, R238, PT ;  /* 0x000000ee0600720c */ /* 0x040fe40003f46270 */
[----:B----4-:R-:W-:Y:S02]  /*aa70*/  FSEL R5, R101, -INF , !P6 ;  /* 0xff80000065057808 */ /* 0x010fe40007000000 */
[----:B------:R-:W-:Y:S01]  /*aa80*/  FSEL R171, R171, -INF , !P5 ;  /* 0xff800000abab7808 */ /* 0x000fe20006800000 */
[----:B------:R-:W-:Y:S01]  /*aa90*/  MUFU.TANH R19, R19 ;  /* 0x0000001300137308 */ /* 0x000fe20000002400 */
[----:B------:R-:W-:-:S02]  /*aaa0*/  ISETP.GE.AND P6, PT, R6, R236, PT ;  /* 0x000000ec0600720c */ /* 0x000fc40003fc6270 */
[C---:B------:R-:W-:Y:S02]  /*aab0*/  ISETP.GE.AND P5, PT, R6.reuse, R234, PT ;  /* 0x000000ea0600720c */ /* 0x040fe40003fa6270 */
[C---:B------:R-:W-:Y:S02]  /*aac0*/  ISETP.LT.OR P4, PT, R6.reuse, R241, P4 ;  /* 0x000000f10600720c */ /* 0x040fe40002781670 */
[----:B------:R-:W-:Y:S01]  /*aad0*/  ISETP.LT.OR P2, PT, R6, R239, P2 ;  /* 0x000000ef0600720c */ /* 0x000fe20001741670 */
[----:B------:R-:W-:Y:S01]  /*aae0*/  MUFU.TANH R248, R28 ;  /* 0x0000001c00f87308 */ /* 0x000fe20000002400 */
[----:B------:R-:W-:Y:S02]  /*aaf0*/  IADD3 R17, R70, 0x69, RZ ;  /* 0x0000006946117810 */ /* 0x000fe40007ffe0ff */
[C---:B------:R-:W-:Y:S02]  /*ab00*/  ISETP.LT.OR P6, PT, R6.reuse, R237, P6 ;  /* 0x000000ed0600720c */ /* 0x040fe400037c1670 */
[----:B------:R-:W-:-:S02]  /*ab10*/  ISETP.LT.OR P5, PT, R6, R235, P5 ;  /* 0x000000eb0600720c */ /* 0x000fc40002fa1670 */
[----:B------:R-:W-:Y:S01]  /*ab20*/  FSEL R198, R198, -INF , !P3 ;  /* 0xff800000c6c67808 */ /* 0x000fe20005800000 */
[----:B------:R-:W-:Y:S01]  /*ab30*/  MUFU.TANH R211, R29 ;  /* 0x0000001d00d37308 */ /* 0x000fe20000002400 */
[----:B------:R-:W-:Y:S02]  /*ab40*/  FSEL R193, R193, -INF , !P1 ;  /* 0xff800000c1c17808 */ /* 0x000fe40004800000 */
[----:B-1----:R-:W-:Y:S02]  /*ab50*/  FSEL R6, R44, -INF , !P4 ;  /* 0xff8000002c067808 */ /* 0x002fe40006000000 */
[----:B---3--:R-:W-:Y:S02]  /*ab60*/  FSEL R46, R16, -INF , !P2 ;  /* 0xff800000102e7808 */ /* 0x008fe40005000000 */
[C---:B------:R-:W-:Y:S01]  /*ab70*/  ISETP.GE.AND P3, PT, R17.reuse, R240, PT ;  /* 0x000000f01100720c */ /* 0x040fe20003f66270 */
[----:B------:R-:W-:Y:S01]  /*ab80*/  MUFU.TANH R204, R30 ;  /* 0x0000001e00cc7308 */ /* 0x000fe20000002400 */
[----:B------:R-:W-:-:S02]  /*ab90*/  ISETP.GE.AND P1, PT, R17, R238, PT ;  /* 0x000000ee1100720c */ /* 0x000fc40003f26270 */
[C---:B------:R-:W-:Y:S02]  /*aba0*/  ISETP.GE.AND P4, PT, R17.reuse, R236, PT ;  /* 0x000000ec1100720c */ /* 0x040fe40003f86270 */
[C---:B------:R-:W-:Y:S02]  /*abb0*/  ISETP.GE.AND P2, PT, R17.reuse, R234, PT ;  /* 0x000000ea1100720c */ /* 0x040fe40003f46270 */
[C---:B------:R-:W-:Y:S01]  /*abc0*/  ISETP.LT.OR P3, PT, R17.reuse, R241, P3 ;  /* 0x000000f11100720c */ /* 0x040fe20001f61670 */
[----:B------:R-:W-:Y:S01]  /*abd0*/  MUFU.TANH R202, R31 ;  /* 0x0000001f00ca7308 */ /* 0x000fe20000002400 */
[C---:B------:R-:W-:Y:S02]  /*abe0*/  ISETP.LT.OR P1, PT, R17.reuse, R239, P1 ;  /* 0x000000ef1100720c */ /* 0x040fe40000f21670 */
[C---:B------:R-:W-:Y:S02]  /*abf0*/  ISETP.LT.OR P4, PT, R17.reuse, R237, P4 ;  /* 0x000000ed1100720c */ /* 0x040fe40002781670 */
[----:B------:R-:W-:-:S02]  /*ac00*/  ISETP.LT.OR P2, PT, R17, R235, P2 ;  /* 0x000000eb1100720c */ /* 0x000fc40001741670 */
[----:B------:R-:W-:Y:S02]  /*ac10*/  IADD3 R17, R70, 0x70, RZ ;  /* 0x0000007046117810 */ /* 0x000fe40007ffe0ff */
[----:B------:R-:W-:Y:S02]  /*ac20*/  FSEL R208, R208, -INF , !P6 ;  /* 0xff800000d0d07808 */ /* 0x000fe40007000000 */
[----:B--2---:R-:W-:Y:S02]  /*ac30*/  FSEL R199, R199, -INF , !P5 ;  /* 0xff800000c7c77808 */ /* 0x004fe40006800000 */
[----:B-----5:R-:W-:Y:S02]  /*ac40*/  FSEL R7, R14, -INF , !P3 ;  /* 0xff8000000e077808 */ /* 0x020fe40005800000 */
[----:B------:R-:W-:Y:S02]  /*ac50*/  FSEL R42, R15, -INF , !P1 ;  /* 0xff8000000f2a7808 */ /* 0x000fe40004800000 */
[----:B------:R-:W-:-:S02]  /*ac60*/  ISETP.GE.AND P6, PT, R17, R240, PT ;  /* 0x000000f01100720c */ /* 0x000fc40003fc6270 */
[C---:B------:R-:W-:Y:S02]  /*ac70*/  ISETP.GE.AND P5, PT, R17.reuse, R238, PT ;  /* 0x000000ee1100720c */ /* 0x040fe40003fa6270 */
[C---:B------:R-:W-:Y:S02]  /*ac80*/  ISETP.GE.AND P3, PT, R17.reuse, R236, PT ;  /* 0x000000ec1100720c */ /* 0x040fe40003f66270 */
[C---:B------:R-:W-:Y:S02]  /*ac90*/  ISETP.GE.AND P1, PT, R17.reuse, R234, PT ;  /* 0x000000ea1100720c */ /* 0x040fe40003f26270 */
[----:B------:R-:W-:Y:S01]  /*aca0*/  IADD3 R16, R70, 0x71, RZ ;  /* 0x0000007146107810 */ /* 0x000fe20007ffe0ff */
[----:B------:R-:W-:Y:S01]  /*acb0*/  BAR.SYNC.DEFER_BLOCKING 0x0 ;  /* 0x0000000000007b1d */ /* 0x000fe20000010000 */
[C---:B------:R-:W-:Y:S02]  /*acc0*/  ISETP.LT.OR P6, PT, R17.reuse, R241, P6 ;  /* 0x000000f11100720c */ /* 0x040fe400037c1670 */
[----:B------:R-:W-:-:S02]  /*acd0*/  ISETP.LT.OR P5, PT, R17, R239, P5 ;  /* 0x000000ef1100720c */ /* 0x000fc40002fa1670 */
[C---:B------:R-:W-:Y:S02]  /*ace0*/  ISETP.LT.OR P3, PT, R17.reuse, R237, P3 ;  /* 0x000000ed1100720c */ /* 0x040fe40001f61670 */
[----:B------:R-:W-:Y:S01]  /*acf0*/  ISETP.LT.OR P1, PT, R17, R235, P1 ;  /* 0x000000eb1100720c */ /* 0x000fe20000f21670 */
[----:B------:R-:W-:Y:S01]  /*ad00*/  FMUL.FTZ R17, R32, c[0x0][0x2ec] ;  /* 0x0000bb0020117a20 */ /* 0x000fe20000410000 */
[----:B------:R-:W-:Y:S02]  /*ad10*/  FSEL R210, R210, -INF , !P4 ;  /* 0xff800000d2d27808 */ /* 0x000fe40006000000 */
[----:B------:R-:W-:Y:S02]  /*ad20*/  FSEL R200, R200, -INF , !P2 ;  /* 0xff800000c8c87808 */ /* 0x000fe40005000000 */
[C---:B------:R-:W-:Y:S01]  /*ad30*/  ISETP.GE.AND P4, PT, R16.reuse, R240, PT ;  /* 0x000000f01000720c */ /* 0x040fe20003f86270 */
[----:B------:R-:W1:Y:S01]  /*ad40*/  MUFU.TANH R17, R17 ;  /* 0x0000001100117308 */ /* 0x000e620000002400 */
[----:B------:R-:W-:-:S02]  /*ad50*/  ISETP.GE.AND P2, PT, R16, R238, PT ;  /* 0x000000ee1000720c */ /* 0x000fc40003f46270 */
[----:B------:R-:W-:Y:S02]  /*ad60*/  FSEL R14, R91, -INF , !P6 ;  /* 0xff8000005b0e7808 */ /* 0x000fe40007000000 */
[----:B------:R-:W-:Y:S02]  /*ad70*/  FSEL R51, R51, -INF , !P5 ;  /* 0xff80000033337808 */ /* 0x000fe40006800000 */
[C---:B------:R-:W-:Y:S02]  /*ad80*/  ISETP.GE.AND P6, PT, R16.reuse, R236, PT ;  /* 0x000000ec1000720c */ /* 0x040fe40003fc6270 */
[C---:B------:R-:W-:Y:S02]  /*ad90*/  ISETP.GE.AND P5, PT, R16.reuse, R234, PT ;  /* 0x000000ea1000720c */ /* 0x040fe40003fa6270 */
[C---:B------:R-:W-:Y:S02]  /*ada0*/  ISETP.LT.OR P4, PT, R16.reuse, R241, P4 ;  /* 0x000000f11000720c */ /* 0x040fe40002781670 */
[----:B------:R-:W-:-:S02]  /*adb0*/  ISETP.LT.OR P2, PT, R16, R239, P2 ;  /* 0x000000ef1000720c */ /* 0x000fc40001741670 */
[----:B------:R-:W-:Y:S02]  /*adc0*/  IADD3 R18, R70, 0x78, RZ ;  /* 0x0000007846127810 */ /* 0x000fe40007ffe0ff */
[C---:B------:R-:W-:Y:S02]  /*add0*/  ISETP.LT.OR P6, PT, R16.reuse, R237, P6 ;  /* 0x000000ed1000720c */ /* 0x040fe400037c1670 */
[----:B------:R-:W-:Y:S01]  /*ade0*/  ISETP.LT.OR P5, PT, R16, R235, P5 ;  /* 0x000000eb1000720c */ /* 0x000fe20002fa1670 */
[----:B------:R-:W-:Y:S01]  /*adf0*/  FMUL.FTZ R16, R33, c[0x0][0x2ec] ;  /* 0x0000bb0021107a20 */ /* 0x000fe20000410000 */
[----:B------:R-:W-:Y:S02]  /*ae00*/  FSEL R47, R92, -INF , !P3 ;  /* 0xff8000005c2f7808 */ /* 0x000fe40005800000 */
[----:B------:R-:W-:Y:S02]  /*ae10*/  FSEL R206, R206, -INF , !P1 ;  /* 0xff800000cece7808 */ /* 0x000fe40004800000 */
[----:B------:R-:W-:Y:S01]  /*ae20*/  FSEL R15, R90, -INF , !P4 ;  /* 0xff8000005a0f7808 */ /* 0x000fe20006000000 */
[----:B------:R-:W2:Y:S01]  /*ae30*/  MUFU.TANH R16, R16 ;  /* 0x0000001000107308 */ /* 0x000ea20000002400 */
        /* <DEDUP_REMOVED lines=9> */
[----:B------:R-:W3:Y:S01]  /*aed0*/  MUFU.TANH R18, R35 ;  /* 0x0000002300127308 */ /* 0x000ee20000002400 */
[----:B------:R-:W-:Y:S02]  /*aee0*/  IADD3 R70, R70, 0x79, RZ ;  /* 0x0000007946467810 */ /* 0x000fe40007ffe0ff */
[----:B------:R-:W-:Y:S02]  /*aef0*/  FSEL R45, R93, -INF , !P6 ;  /* 0xff8000005d2d7808 */ /* 0x000fe40007000000 */
[----:B------:R-:W-:Y:S02]  /*af00*/  FSEL R205, R205, -INF , !P5 ;  /* 0xff800000cdcd7808 */ /* 0x000fe40006800000 */
[----:B-1----:R-:W-:-:S02]  /*af10*/  FSEL R17, R17, -INF , !P3 ;  /* 0xff80000011117808 */ /* 0x002fc40005800000 */
        /* <DEDUP_REMOVED lines=10> */
[----:B------:R-:W-:Y:S02]  /*afc0*/  FSEL R204, R204, -INF , !P2 ;  /* 0xff800000cccc7808 */ /* 0x000fe40005000000 */
[----:B--2---:R-:W-:-:S02]  /*afd0*/  FSEL R16, R16, -INF , !P6 ;  /* 0xff80000010107808 */ /* 0x004fc40007000000 */
[----:B---3--:R-:W-:Y:S02]  /*afe0*/  FSEL R44, R18, -INF , !P5 ;  /* 0xff800000122c7808 */ /* 0x008fe40006800000 */
[----:B------:R-:W-:Y:S02]  /*aff0*/  FSEL R211, R211, -INF , !P3 ;  /* 0xff800000d3d37808 */ /* 0x000fe40005800000 */
[----:B------:R-:W-:Y:S01]  /*b000*/  FSEL R202, R202, -INF , !P1 ;  /* 0xff800000caca7808 */ /* 0x000fe20004800000 */
[----:B------:R-:W-:Y:S05]  /*b010*/  @!P0 BRA `(.L_x_773) ;  /* 0x000001b000008947 */ /* 0x000fea0003800000 */
[----:B------:R-:W-:Y:S01]  /*b020*/  IADD3 R19, R38, -0x3, RZ ;  /* 0xfffffffd26137810 */ /* 0x000fe20007ffe0ff */
[----:B------:R-:W-:Y:S02]  /*b030*/  ULDC.64 UR4, c[0x0][0x198] ;  /* 0x0000660000047ab9 */ /* 0x000fe40000000a00 */
[----:B------:R-:W-:Y:S01]  /*b040*/  USHF.L.U32 UR6, UR4, 0x6, URZ ;  /* 0x0000000604067899 */ /* 0x000fe2000800063f */
[----:B------:R-:W-:Y:S01]  /*b050*/  SHF.R.S32.HI R18, RZ, 0x1f, R19 ;  /* 0x0000001fff127819 */ /* 0x000fe20000011413 */
[----:B------:R-:W-:Y:S01]  /*b060*/  IMAD.WIDE.U32 R20, R19, c[0x0][0x198], RZ ;  /* 0x0000660013147a25 */ /* 0x000fe200078e00ff */
[----:B------:R-:W-:-:S03]  /*b070*/  USHF.L.U64.HI UR5, UR4, 0x6, UR5 ;  /* 0x0000000604057899 */ /* 0x000fc60008010205 */
[----:B------:R-:W-:-:S04]  /*b080*/  IMAD R18, R18, c[0x0][0x198], RZ ;  /* 0x0000660012127a24 */ /* 0x000fc800078e02ff */
[----:B------:R-:W-:Y:S01]  /*b090*/  IMAD R18, R19, c[0x0][0x19c], R18 ;  /* 0x0000670013127a24 */ /* 0x000fe200078e0212 */
[----:B------:R-:W-:-:S03]  /*b0a0*/  LEA R19, P0, R20, R242, 0x7 ;  /* 0x000000f214137211 */ /* 0x000fc600078038ff */
[----:B------:R-:W-:Y:S01]  /*b0b0*/  IMAD.IADD R21, R21, 0x1, R18 ;  /* 0x0000000115157824 */ /* 0x000fe200078e0212 */
[----:B------:R-:W-:-:S04]  /*b0c0*/  LEA R22, P1, R19, c[0x0][0x168], 0x1 ;  /* 0x00005a0013167a11 */ /* 0x000fc800078208ff */
        /* <DEDUP_REMOVED lines=16> */
.L_x_773:
[----:B-1----:R-:W-:Y:S01]  /*b1d0*/  FMNMX.FTZ R18, R36, R69, !PT ;  /* 0x0000004524127209 */ /* 0x002fe20007810000 */
[----:B------:R-:W-:Y:S01]  /*b1e0*/  LDSM.16.MT88.4 R28, [R220+0x4000] ;  /* 0x00400000dc1c783b */ /* 0x000fe20000004200 */
[----:B------:R-:W-:-:S02]  /*b1f0*/  MOV R23, R116 ;  /* 0x0000007400177202 */ /* 0x000fc40000000f00 */
[----:B------:R-:W-:Y:S01]  /*b200*/  FMNMX.FTZ R19, R67, R18, !PT ;  /* 0x0000001243137209 */ /* 0x000fe20007810000 */
[----:B------:R-:W-:Y:S01]  /*b210*/  LDSM.16.MT88.4 R32, [R220+0x4400] ;  /* 0x00440000dc20783b */ /* 0x000fe20000004200 */
[----:B------:R-:W-:Y:S02]  /*b220*/  MOV R22, R209 ;  /* 0x000000d100167202 */ /* 0x000fe40000000f00 */
        /* <DEDUP_REMOVED lines=33> */
[----:B------:R-:W1:Y:S02]  /*b440*/  SHFL.BFLY PT, R105, R20, 0x1, 0x1f ;  /* 0x0c201f0014697f89 */ /* 0x000e6400000e0000 */
        /* <DEDUP_REMOVED lines=53> */
[----:B------:R-:W-:-:S02]  /*b7a0*/  FFMA.FTZ R100, R80, c[0x0][0x23c], -R18 ;  /* 0x00008f0050647a23 */ /* 0x000fc40000010812 */
[----:B------:R-:W-:Y:S01]  /*b7b0*/  MUFU.EX2 R170, R170 ;  /* 0x000000aa00aa7308 */ /* 0x000fe20000000800 */
[----:B------:R-:W-:Y:S01]  /*b7c0*/  FMNMX.FTZ R20, R12, R19, !PT ;  /* 0x000000130c147209 */ /* 0x000fe20007810000 */
[--C-:B------:R-:W-:Y:S02]  /*b7d0*/  FFMA.FTZ R96, R85, c[0x0][0x23c], -R18.reuse ;  /* 0x00008f0055607a23 */ /* 0x100fe40000010812 */
[--C-:B------:R-:W-:Y:S01]  /*b7e0*/  FFMA.FTZ R94, R86, c[0x0][0x23c], -R18.reuse ;  /* 0x00008f00565e7a23 */ /* 0x100fe20000010812 */
[----:B------:R-:W-:Y:S01]  /*b7f0*/  FMNMX.FTZ R19, R25, R20, !PT ;  /* 0x0000001419137209 */ /* 0x000fe20007810000 */
[--C-:B------:R-:W-:Y:S02]  /*b800*/  FFMA.FTZ R93, R87, c[0x0][0x23c], -R18.reuse ;  /* 0x00008f00575d7a23 */ /* 0x100fe40000010812 */
[----:B------:R-:W-:Y:S01]  /*b810*/  MUFU.EX2 R120, R120 ;  /* 0x0000007800787308 */ /* 0x000fe20000000800 */
[----:B------:R-:W-:Y:S01]  /*b820*/  FMNMX.FTZ R20, R24, R19, !PT ;  /* 0x0000001318147209 */ /* 0x000fe20007810000 */
[----:B------:R-:W-:-:S02]  /*b830*/  FFMA.FTZ R87, R49, c[0x0][0x23c], -R18 ;  /* 0x00008f0031577a23 */ /* 0x000fc40000010812 */
        /* <DEDUP_REMOVED lines=8> */
[----:B------:R-:W-:-:S02]  /*b8c0*/  FFMA.FTZ R78, R17, c[0x0][0x23c], -R18 ;  /* 0x00008f00114e7a23 */ /* 0x000fc40000010812 */
[----:B------:R-:W-:Y:S01]  /*b8d0*/  MUFU.EX2 R110, R110 ;  /* 0x0000006e006e7308 */ /* 0x000fe20000000800 */
[----:B------:R-:W-:-:S04]  /*b8e0*/  FMNMX.FTZ R19, R8, R19, !PT ;  /* 0x0000001308137209 */ /* 0x000fc80007810000 */
[----:B------:R-:W-:-:S03]  /*b8f0*/  FMNMX.FTZ R20, R48, R19, !PT ;  /* 0x0000001330147209 */ /* 0x000fc60007810000 */
        /* <DEDUP_REMOVED lines=10> */
[----:B------:R-:W-:-:S05]  /*b9a0*/  FMNMX.FTZ R19, R44, R19, !PT ;  /* 0x000000132c137209 */ /* 0x000fca0007810000 */
[----:B------:R-:W1:Y:S02]  /*b9b0*/  SHFL.BFLY PT, R104, R19, 0x2, 0x1f ;  /* 0x0c401f0013687f89 */ /* 0x000e6400000e0000 */
        /* <DEDUP_REMOVED lines=15> */
[----:B------:R-:W-:Y:S02]  /*bab0*/  FMNMX.FTZ R6, R172, R7, !PT ;  /* 0x00000007ac067209 */ /* 0x000fe40007810000 */
[----:B------:R-:W-:Y:S02]  /*bac0*/  FSEL R21, R4, RZ, P2 ;  /* 0x000000ff04157208 */ /* 0x000fe40001000000 */
[----:B------:R-:W-:-:S03]  /*bad0*/  FMNMX.FTZ R4, R126, R5, !PT ;  /* 0x000000057e047209 */ /* 0x000fc60007810000 */
        /* <DEDUP_REMOVED lines=73> */
[----:B------:R-:W1:Y:S01]  /*bf70*/  MUFU.EX2 R106, R106 ;  /* 0x0000006a006a7308 */ /* 0x000e620000000800 */
[----:B------:R-:W-:Y:S02]  /*bf80*/  FMNMX.FTZ R6, R211, R6, !PT ;  /* 0x00000006d3067209 */ /* 0x000fe40007810000 */
[----:B------:R-:W-:Y:S02]  /*bf90*/  FMNMX.FTZ R4, R193, R4, !PT ;  /* 0x00000004c1047209 */ /* 0x000fe40007810000 */
[----:B------:R-:W-:Y:S01]  /*bfa0*/  MOV R21, R174 ;  /* 0x000000ae00157202 */ /* 0x000fe20000000f00 */
[----:B------:R-:W2:Y:S01]  /*bfb0*/  SHFL.BFLY PT, R103, R6, 0x2, 0x1f ;  /* 0x0c401f0006677f89 */ /* 0x000ea200000e0000 */
[----:B------:R-:W-:Y:S01]  /*bfc0*/  FMNMX.FTZ R5, R199, R4, !PT ;  /* 0x00000004c7057209 */ /* 0x000fe20007810000 */
[----:B------:R-:W-:Y:S01]  /*bfd0*/  MUFU.EX2 R107, R107 ;  /* 0x0000006b006b7308 */ /* 0x000fe20000000800 */
[----:B------:R-:W-:-:S02]  /*bfe0*/  FSEL R9, R105, RZ, P3 ;  /* 0x000000ff69097208 */ /* 0x000fc40001800000 */
[----:B------:R-:W-:Y:S02]  /*bff0*/  FMNMX.FTZ R5, R200, R5, !PT ;  /* 0x00000005c8057209 */ /* 0x000fe40007810000 */
[----:B------:R-:W-:Y:S01]  /*c000*/  FSEL R12, R104, RZ, P2 ;  /* 0x000000ff680c7208 */ /* 0x000fe20001000000 */
[----:B------:R-:W-:Y:S01]  /*c010*/  FADD.FTZ R24, R36, -R9 ;  /* 0x8000000924187221 */ /* 0x000fe20000010000 */
[----:B------:R-:W-:Y:S01]  /*c020*/  FMNMX.FTZ R4, R206, R5, !PT ;  /* 0x00000005ce047209 */ /* 0x000fe20007810000 */
[----:B------:R-:W-:Y:S01]  /*c030*/  MUFU.EX2 R76, R76 ;  /* 0x0000004c004c7308 */ /* 0x000fe20000000800 */
[----:B------:R-:W-:Y:S01]  /*c040*/  MOV R27, R21 ;  /* 0x00000015001b7202 */ /* 0x000fe20000000f00 */
[----:B------:R-:W-:Y:S01]  /*c050*/  FADD.FTZ R3, R3, -R12 ;  /* 0x8000000c03037221 */ /* 0x000fe20000010000 */
[----:B------:R-:W-:Y:S01]  /*c060*/  FMNMX.FTZ R5, R205, R4, !PT ;  /* 0x00000004cd057209 */ /* 0x000fe20007810000 */
[----:B------:R-:W-:Y:S01]  /*c070*/  FMUL.FTZ R24, R24, c[0x0][0x23c] ;  /* 0x00008f0018187a20 */ /* 0x000fe20000410000 */
[----:B-1----:R-:W-:Y:S01]  /*c080*/  F2FP.PACK_AB R49, R106, R115 ;  /* 0x000000736a31723e */ /* 0x002fe200000000ff */
[----:B------:R-:W-:Y:S01]  /*c090*/  FMUL.FTZ R3, R3, c[0x0][0x23c] ;  /* 0x00008f0003037a20 */ /* 0x000fe20000410000 */
[----:B------:R-:W-:Y:S01]  /*c0a0*/  FMNMX.FTZ R5, R204, R5, !PT ;  /* 0x00000005cc057209 */ /* 0x000fe20007810000 */
[----:B------:R-:W-:Y:S03]  /*c0b0*/  MUFU.EX2 R75, R75 ;  /* 0x0000004b004b7308 */ /* 0x000fe60000000800 */
[----:B------:R-:W-:-:S02]  /*c0c0*/  FMNMX.FTZ R4, R202, R5, !PT ;  /* 0x00000005ca047209 */ /* 0x000fc40007810000 */
[----:B--2---:R-:W-:-:S03]  /*c0d0*/  FMNMX.FTZ R103, R6, R103, !PT ;  /* 0x0000006706677209 */ /* 0x004fc60007810000 */
[----:B------:R-:W1:Y:S01]  /*c0e0*/  SHFL.BFLY PT, R5, R4, 0x2, 0x1f ;  /* 0x0c401f0004057f89 */ /* 0x000e6200000e0000 */
[----:B------:R-:W-:Y:S03]  /*c0f0*/  MUFU.EX2 R74, R74 ;  /* 0x0000004a004a7308 */ /* 0x000fe60000000800 */
[----:B------:R-:W2:Y:S05]  /*c100*/  SHFL.BFLY PT, R6, R103, 0x1, 0x1f ;  /* 0x0c201f0067067f89 */ /* 0x000eaa00000e0000 */
[----:B------:R-:W-:Y:S08]  /*c110*/  MUFU.EX2 R73, R73 ;  /* 0x0000004900497308 */ /* 0x000ff00000000800 */
[----:B------:R-:W-:Y:S01]  /*c120*/  MUFU.EX2 R72, R72 ;  /* 0x0000004800487308 */ /* 0x000fe20000000800 */
[----:B-1----:R-:W-:-:S07]  /*c130*/  FMNMX.FTZ R4, R4, R5, !PT ;  /* 0x0000000504047209 */ /* 0x002fce0007810000 */
[----:B------:R-:W-:Y:S01]  /*c140*/  MUFU.EX2 R71, R71 ;  /* 0x0000004700477308 */ /* 0x000fe20000000800 */
[----:B--2---:R-:W-:Y:S01]  /*c150*/  FMNMX.FTZ R103, R103, R6, !PT ;  /* 0x0000000667677209 */ /* 0x004fe20007810000 */
[----:B------:R-:W1:Y:S03]  /*c160*/  SHFL.BFLY PT, R5, R4, 0x1, 0x1f ;  /* 0x0c201f0004057f89 */ /* 0x000e6600000e0000 */
        /* <DEDUP_REMOVED lines=10> */
[--C-:B------:R-:W-:Y:S01]  /*c210*/  FFMA.FTZ R114, R114, c[0x0][0x23c], -R26.reuse ;  /* 0x00008f0072727a23 */ /* 0x100fe2000001081a */
[----:B-1----:R-:W-:Y:S01]  /*c220*/  FMNMX.FTZ R102, R4, R5, !PT ;  /* 0x0000000504667209 */ /* 0x002fe20007810000 */
[----:B------:R-:W-:Y:S01]  /*c230*/  FFMA.FTZ R111, R165, c[0x0][0x23c], -R26 ;  /* 0x00008f00a56f7a23 */ /* 0x000fe2000001081a */
[----:B------:R-:W-:-:S02]  /*c240*/  FSEL R5, R103, RZ, P1 ;  /* 0x000000ff67057208 */ /* 0x000fc40000800000 */
[C---:B------:R-:W-:Y:S01]  /*c250*/  FSETP.NEU.FTZ.AND P0, PT, R102.reuse, -INF , PT ;  /* 0xff8000006600780b */ /* 0x040fe20003f1d000 */
[----:B------:R-:W-:Y:S01]  /*c260*/  FMUL.FTZ R209, R102, c[0x0][0x23c] ;  /* 0x00008f0066d17a20 */ /* 0x000fe20000410000 */
[----:B------:R-:W1:Y:S01]  /*c270*/  MUFU.EX2 R174, R174 ;  /* 0x000000ae00ae7308 */ /* 0x000e620000000800 */
[----:B------:R-:W-:Y:S01]  /*c280*/  FADD.FTZ R2, R2, -R5 ;  /* 0x8000000502027221 */ /* 0x000fe20000010000 */
[----:B------:R-:W-:Y:S02]  /*c290*/  FSEL R5, R102, RZ, P0 ;  /* 0x000000ff66057208 */ /* 0x000fe40000000000 */
[----:B------:R-:W-:Y:S01]  /*c2a0*/  FSEL R209, R209, RZ, P0 ;  /* 0x000000ffd1d17208 */ /* 0x000fe20000000000 */
[----:B------:R-:W-:Y:S01]  /*c2b0*/  FMUL.FTZ R173, R2, c[0x0][0x23c] ;  /* 0x00008f0002ad7a20 */ /* 0x000fe20000410000 */
[----:B------:R-:W-:Y:S01]  /*c2c0*/  FSETP.NEU.FTZ.AND P1, PT, R104, -INF , PT ;  /* 0xff8000006800780b */ /* 0x000fe20003f3d000 */
[----:B------:R-:W-:Y:S01]  /*c2d0*/  FADD.FTZ R5, R0, -R5 ;  /* 0x8000000500057221 */ /* 0x000fe20000010000 */
[----:B------:R-:W-:Y:S01]  /*c2e0*/  MUFU.EX2 R121, R121 ;  /* 0x0000007900797308 */ /* 0x000fe20000000800 */
[----:B------:R-:W-:Y:S01]  /*c2f0*/  FFMA.FTZ R119, R172, c[0x0][0x23c], -R209 ;  /* 0x00008f00ac777a23 */ /* 0x000fe200000108d1 */
[----:B------:R-:W-:Y:S01]  /*c300*/  FSETP.NEU.FTZ.AND P0, PT, R103, -INF , PT ;  /* 0xff8000006700780b */ /* 0x000fe20003f1d000 */
[----:B------:R-:W-:-:S02]  /*c310*/  FMUL.FTZ R172, R5, c[0x0][0x23c] ;  /* 0x00008f0005ac7a20 */ /* 0x000fc40000410000 */
[----:B------:R-:W2:Y:S01]  /*c320*/  LDSM.16.MT88.4 R4, [R219+0x4000] ;  /* 0x00400000db04783b */ /* 0x000ea20000004200 */
[--C-:B------:R-:W-:Y:S02]  /*c330*/  FFMA.FTZ R169, R39, c[0x0][0x23c], -R209.reuse ;  /* 0x00008f0027a97a23 */ /* 0x100fe400000108d1 */
[----:B------:R-:W3:Y:S01]  /*c340*/  MUFU.EX2 R173, R173 ;  /* 0x000000ad00ad7308 */ /* 0x000ee20000000800 */
[--C-:B------:R-:W-:Y:S01]  /*c350*/  FFMA.FTZ R166, R166, c[0x0][0x23c], -R209.reuse ;  /* 0x00008f00a6a67a23 */ /* 0x100fe200000108d1 */
[----:B-1----:R-:W-:Y:S01]  /*c360*/  F2FP.PACK_AB R20, R167, R174 ;  /* 0x000000aea714723e */ /* 0x002fe200000000ff */
[--C-:B------:R-:W-:Y:S02]  /*c370*/  FFMA.FTZ R112, R112, c[0x0][0x23c], -R209.reuse ;  /* 0x00008f0070707a23 */ /* 0x100fe400000108d1 */
[--C-:B------:R-:W-:Y:S02]  /*c380*/  FFMA.FTZ R2, R125, c[0x0][0x23c], -R26.reuse ;  /* 0x00008f007d027a23 */ /* 0x100fe4000001081a */
[----:B------:R-:W-:Y:S01]  /*c390*/  FFMA.FTZ R0, R23, c[0x0][0x23c], -R26 ;  /* 0x00008f0017007a23 */ /* 0x000fe2000001081a */
[----:B------:R-:W1:Y:S01]  /*c3a0*/  MUFU.EX2 R114, R114 ;  /* 0x0000007200727308 */ /* 0x000e620000000800 */
[----:B------:R-:W-:Y:S01]  /*c3b0*/  MOV R26, R22 ;  /* 0x00000016001a7202 */ /* 0x000fe20000000f00 */
[----:B------:R-:W-:-:S02]  /*c3c0*/  FFMA.FTZ R125, R37, c[0x0][0x23c], -R209 ;  /* 0x00008f00257d7a23 */ /* 0x000fc400000108d1 */
[----:B------:R-:W4:Y:S01]  /*c3d0*/  LDSM.16.MT88.4 R36, [R219+0x4400] ;  /* 0x00440000db24783b */ /* 0x000f220000004200 */
[--C-:B------:R-:W-:Y:S02]  /*c3e0*/  FFMA.FTZ R118, R118, c[0x0][0x23c], -R209.reuse ;  /* 0x00008f0076767a23 */ /* 0x100fe400000108d1 */
[--C-:B------:R-:W-:Y:S01]  /*c3f0*/  FFMA.FTZ R122, R122, c[0x0][0x23c], -R209.reuse ;  /* 0x00008f007a7a7a23 */ /* 0x100fe200000108d1 */
[----:B------:R-:W-:Y:S01]  /*c400*/  MUFU.EX2 R169, R169 ;  /* 0x000000a900a97308 */ /* 0x000fe20000000800 */
[-C--:B---3--:R-:W-:Y:S02]  /*c410*/  FMUL.FTZ R12, R152, R173.reuse ;  /* 0x000000ad980c7220 */ /* 0x088fe40000410000 */
[-C--:B------:R-:W-:Y:S02]  /*c420*/  FMUL.FTZ R16, R140, R173.reuse ;  /* 0x000000ad8c107220 */ /* 0x080fe40000410000 */
[----:B------:R-:W-:Y:S01]  /*c430*/  FMUL.FTZ R8, R156, R173 ;  /* 0x000000ad9c087220 */ /* 0x000fe20000410000 */
[----:B------:R-:W-:Y:S01]  /*c440*/  MOV R156, R27 ;  /* 0x0000001b009c7202 */ /* 0x000fe20000000f00 */
[----:B------:R-:W-:Y:S01]  /*c450*/  FMUL.FTZ R9, R157, R173 ;  /* 0x000000ad9d097220 */ /* 0x000fe20000410000 */
[----:B------:R-:W3:Y:S01]  /*c460*/  MUFU.EX2 R166, R166 ;  /* 0x000000a600a67308 */ /* 0x000ee20000000800 */
[----:B-1----:R-:W-:Y:S01]  /*c470*/  F2FP.PACK_AB R22, R114, R121 ;  /* 0x000000797216723e */ /* 0x002fe200000000ff */
        /* <DEDUP_REMOVED lines=8> */
[----:B------:R-:W-:Y:S01]  /*c500*/  MOV R141, R51 ;  /* 0x00000033008d7202 */ /* 0x000fe20000000f00 */
[--C-:B------:R-:W-:Y:S01]  /*c510*/  FFMA.FTZ R165, R164, c[0x0][0x23c], -R209.reuse ;  /* 0x00008f00a4a57a23 */ /* 0x100fe200000108d1 */
[----:B------:R-:W-:Y:S01]  /*c520*/  F2FP.PACK_AB R51, R76, R107 ;  /* 0x0000006b4c33723e */ /* 0x000fe200000000ff */
[----:B------:R-:W-:-:S02]  /*c530*/  FFMA.FTZ R129, R129, c[0x0][0x23c], -R209 ;  /* 0x00008f0081817a23 */ /* 0x000fc400000108d1 */
[--C-:B------:R-:W-:Y:S01]  /*c540*/  FFMA.FTZ R130, R130, c[0x0][0x23c], -R209.reuse ;  /* 0x00008f0082827a23 */ /* 0x100fe200000108d1 */
[----:B------:R-:W1:Y:S01]  /*c550*/  MUFU.EX2 R119, R119 ;  /* 0x0000007700777308 */ /* 0x000e620000000800 */
[----:B---3--:R-:W-:Y:S01]  /*c560*/  F2FP.PACK_AB R21, R166, R169 ;  /* 0x000000a9a615723e */ /* 0x008fe200000000ff */
[--C-:B------:R-:W-:Y:S02]  /*c570*/  FFMA.FTZ R164, R184, c[0x0][0x23c], -R209.reuse ;  /* 0x00008f00b8a47a23 */ /* 0x100fe400000108d1 */
[--C-:B------:R-:W-:Y:S02]  /*c580*/  FFMA.FTZ R190, R190, c[0x0][0x23c], -R209.reuse ;  /* 0x00008f00bebe7a23 */ /* 0x100fe400000108d1 */
[--C-:B------:R-:W-:Y:S02]  /*c590*/  FFMA.FTZ R189, R189, c[0x0][0x23c], -R209.reuse ;  /* 0x00008f00bdbd7a23 */ /* 0x100fe400000108d1 */
[----:B------:R-:W3:Y:S01]  /*c5a0*/  MUFU.EX2 R172, R172 ;  /* 0x000000ac00ac7308 */ /* 0x000ee20000000800 */
[----:B------:R-:W-:-:S02]  /*c5b0*/  FFMA.FTZ R186, R186, c[0x0][0x23c], -R209 ;  /* 0x00008f00baba7a23 */ /* 0x000fc400000108d1 */
[--C-:B------:R-:W-:Y:S02]  /*c5c0*/  FFMA.FTZ R180, R180, c[0x0][0x23c], -R209.reuse ;  /* 0x00008f00b4b47a23 */ /* 0x100fe400000108d1 */
[--C-:B------:R-:W-:Y:S02]  /*c5d0*/  FFMA.FTZ R183, R183, c[0x0][0x23c], -R209.reuse ;  /* 0x00008f00b7b77a23 */ /* 0x100fe400000108d1 */
[--C-:B------:R-:W-:Y:S01]  /*c5e0*/  FFMA.FTZ R177, R177, c[0x0][0x23c], -R209.reuse ;  /* 0x00008f00b1b17a23 */ /* 0x100fe200000108d1 */
[----:B------:R-:W5:Y:S01]  /*c5f0*/  MUFU.EX2 R152, R24 ;  /* 0x0000001800987308 */ /* 0x000f620000000800 */
[----:B-1----:R-:W-:Y:S01]  /*c600*/  F2FP.PACK_AB R23, R119, R112 ;  /* 0x000000707717723e */ /* 0x002fe200000000ff */
[--C-:B------:R-:W-:Y:S02]  /*c610*/  FFMA.FTZ R182, R182, c[0x0][0x23c], -R209.reuse ;  /* 0x00008f00b6b67a23 */ /* 0x100fe400000108d1 */
[--C-:B------:R-:W-:Y:S02]  /*c620*/  FFMA.FTZ R53, R53, c[0x0][0x23c], -R209.reuse ;  /* 0x00008f0035357a23 */ /* 0x100fe400000108d1 */
[----:B------:R-:W-:-:S02]  /*c630*/  FFMA.FTZ R206, R206, c[0x0][0x23c], -R209 ;  /* 0x00008f00cece7a23 */ /* 0x000fc400000108d1 */
[----:B------:R-:W1:Y:S01]  /*c640*/  MUFU.EX2 R140, R3 ;  /* 0x00000003008c7308 */ /* 0x000e620000000800 */
[-C--:B---3--:R-:W-:Y:S02]  /*c650*/  FMUL.FTZ R10, R158, R172.reuse ;  /* 0x000000ac9e0a7220 */ /* 0x088fe40000410000 */
[-C--:B------:R-:W-:Y:S01]  /*c660*/  FMUL.FTZ R11, R159, R172.reuse ;  /* 0x000000ac9f0b7220 */ /* 0x080fe20000410000 */
[----:B------:R-:W-:Y:S01]  /*c670*/  MOV R159, R45 ;  /* 0x0000002d009f7202 */ /* 0x000fe20000000f00 */
[----:B------:R-:W-:Y:S01]  /*c680*/  FMUL.FTZ R14, R154, R172 ;  /* 0x000000ac9a0e7220 */ /* 0x000fe20000410000 */
[----:B------:R-:W-:Y:S01]  /*c690*/  MOV R154, R44 ;  /* 0x0000002c009a7202 */ /* 0x000fe20000000f00 */
[-C--:B------:R-:W-:Y:S01]  /*c6a0*/  FMUL.FTZ R15, R155, R172.reuse ;  /* 0x000000ac9b0f7220 */ /* 0x080fe20000410000 */
[----:B------:R-:W-:Y:S01]  /*c6b0*/  F2FP.PACK_AB R44, R170, R203 ;  /* 0x000000cbaa2c723e */ /* 0x000fe200000000ff */
[-C--:B------:R-:W-:Y:S01]  /*c6c0*/  FMUL.FTZ R18, R142, R172.reuse ;  /* 0x000000ac8e127220 */ /* 0x080fe20000410000 */
[C---:B------:R-:W-:Y:S01]  /*c6d0*/  HMMA.16816.F32 R8, R20.reuse, R28, R8 ;  /* 0x0000001c1408723c */ /* 0x040fe20000001808 */
[-C--:B------:R-:W-:Y:S01]  /*c6e0*/  FMUL.FTZ R19, R143, R172.reuse ;  /* 0x000000ac8f137220 */ /* 0x080fe20000410000 */
[----:B------:R-:W-:Y:S01]  /*c6f0*/  F2FP.PACK_AB R45, R168, R201 ;  /* 0x000000c9a82d723e */ /* 0x000fe200000000ff */
[-C--:B------:R-:W-:Y:S01]  /*c700*/  FMUL.FTZ R138, R138, R172.reuse ;  /* 0x000000ac8a8a7220 */ /* 0x080fe20000410000 */
[----:B------:R-:W-:Y:S01]  /*c710*/  MUFU.EX2 R113, R113 ;  /* 0x0000007100717308 */ /* 0x000fe20000000800 */
[----:B------:R-:W-:Y:S01]  /*c720*/  FMUL.FTZ R139, R139, R172 ;  /* 0x000000ac8b8b7220 */ /* 0x000fe20000410000 */
[----:B------:R-:W-:Y:S01]  /*c730*/  MOV R142, R43 ;  /* 0x0000002b008e7202 */ /* 0x000fe20000000f00 */
[-C--:B-----5:R-:W-:Y:S01]  /*c740*/  FMUL.FTZ R24, R160, R152.reuse ;  /* 0x00000098a0187220 */ /* 0x0a0fe20000410000 */
[C---:B------:R-:W-:Y:S01]  /*c750*/  HMMA.16816.F32 R12, R20.reuse, R30, R12 ;  /* 0x0000001e140c723c */ /* 0x040fe2000000180c */
[----:B------:R-:W-:Y:S01]  /*c760*/  FMUL.FTZ R25, R161, R152 ;  /* 0x00000098a1197220 */ /* 0x000fe20000410000 */
[----:B------:R-:W-:Y:S01]  /*c770*/  MOV R143, R50 ;  /* 0x00000032008f7202 */ /* 0x000fe20000000f00 */
[-C--:B-1----:R-:W-:Y:S01]  /*c780*/  FMUL.FTZ R26, R162, R140.reuse ;  /* 0x0000008ca21a7220 */ /* 0x082fe20000410000 */
[----:B------:R-:W1:Y:S01]  /*c790*/  MUFU.EX2 R2, R2 ;  /* 0x0000000200027308 */ /* 0x000e620000000800 */
[----:B------:R-:W-:Y:S01]  /*c7a0*/  FMUL.FTZ R27, R163, R140 ;  /* 0x0000008ca31b7220 */ /* 0x000fe20000410000 */
[----:B------:R-:W-:Y:S01]  /*c7b0*/  F2FP.PACK_AB R50, R101, R108 ;  /* 0x0000006c6532723e */ /* 0x000fe200000000ff */
[-C--:B------:R-:W-:Y:S01]  /*c7c0*/  FMUL.FTZ R148, R148, R152.reuse ;  /* 0x0000009894947220 */ /* 0x080fe20000410000 */
[----:B--2---:R-:W-:Y:S01]  /*c7d0*/  HMMA.16816.F32 R16, R20, R4, R16 ;  /* 0x000000041410723c */ /* 0x004fe20000001810 */
[----:B------:R-:W-:-:S02]  /*c7e0*/  FMUL.FTZ R149, R149, R152 ;  /* 0x0000009895957220 */ /* 0x000fc40000410000 */
[-C--:B------:R-:W-:Y:S01]  /*c7f0*/  FMUL.FTZ R150, R150, R140.reuse ;  /* 0x0000008c96967220 */ /* 0x080fe20000410000 */
[----:B------:R-:W-:Y:S01]  /*c800*/  MUFU.EX2 R111, R111 ;  /* 0x0000006f006f7308 */ /* 0x000fe20000000800 */
[----:B------:R-:W-:Y:S02]  /*c810*/  FMUL.FTZ R151, R151, R140 ;  /* 0x0000008c97977220 */ /* 0x000fe40000410000 */
[----:B------:R-:W-:Y:S01]  /*c820*/  FFMA.FTZ R3, R124, c[0x0][0x23c], -R209 ;  /* 0x00008f007c037a23 */ /* 0x000fe200000108d1 */
[----:B------:R-:W-:Y:S01]  /*c830*/  HMMA.16816.F32 R20, R20, R6, R136 ;  /* 0x000000061414723c */ /* 0x000fe20000001888 */
[----:B------:R-:W-:Y:S02]  /*c840*/  FMUL.FTZ R155, R104, c[0x0][0x23c] ;  /* 0x00008f00689b7a20 */ /* 0x000fe40000410000 */
[-C--:B------:R-:W-:Y:S01]  /*c850*/  FMUL.FTZ R40, R144, R152.reuse ;  /* 0x0000009890287220 */ /* 0x080fe20000410000 */
[----:B------:R-:W-:Y:S01]  /*c860*/  MUFU.EX2 R0, R0 ;  /* 0x0000000000007308 */ /* 0x000fe20000000800 */
[----:B------:R-:W-:Y:S01]  /*c870*/  FMUL.FTZ R41, R145, R152 ;  /* 0x0000009891297220 */ /* 0x000fe20000410000 */
[----:B------:R-:W-:Y:S01]  /*c880*/  FSEL R155, R155, RZ, P1 ;  /* 0x000000ff9b9b7208 */ /* 0x000fe20000800000 */
[----:B------:R-:W-:Y:S01]  /*c890*/  FMUL.FTZ R43, R147, R140 ;  /* 0x0000008c932b7220 */ /* 0x000fe20000410000 */
[----:B------:R-:W-:Y:S01]  /*c8a0*/  MOV R138, R46 ;  /* 0x0000002e008a7202 */ /* 0x000fe20000000f00 */
[----:B------:R-:W-:Y:S01]  /*c8b0*/  FMUL.FTZ R132, R132, R152 ;  /* 0x0000009884847220 */ /* 0x000fe20000410000 */
[----:B------:R-:W-:Y:S01]  /*c8c0*/  F2FP.PACK_AB R46, R117, R120 ;  /* 0x00000078752e723e */ /* 0x000fe200000000ff */
[----:B------:R-:W-:Y:S01]  /*c8d0*/  FMUL.FTZ R133, R133, R152 ;  /* 0x0000009885857220 */ /* 0x000fe20000410000 */
[----:B------:R-:W-:Y:S01]  /*c8e0*/  MUFU.EX2 R125, R125 ;  /* 0x0000007d007d7308 */ /* 0x000fe20000000800 */
[----:B------:R-:W-:Y:S01]  /*c8f0*/  MOV R139, R42 ;  /* 0x0000002a008b7202 */ /* 0x000fe20000000f00 */
[----:B------:R-:W-:-:S02]  /*c900*/  FMUL.FTZ R42, R146, R140 ;  /* 0x0000008c922a7220 */ /* 0x000fc40000410000 */
[-C--:B------:R-:W-:Y:S01]  /*c910*/  FMUL.FTZ R134, R134, R140.reuse ;  /* 0x0000008c86867220 */ /* 0x080fe20000410000 */
[C---:B------:R-:W-:Y:S01]  /*c920*/  HMMA.16816.F32 R24, R44.reuse, R28, R24 ;  /* 0x0000001c2c18723c */ /* 0x040fe20000001818 */
[----:B------:R-:W-:Y:S02]  /*c930*/  FMUL.FTZ R135, R135, R140 ;  /* 0x0000008c87877220 */ /* 0x000fe40000410000 */
[----:B------:R-:W2:Y:S01]  /*c940*/  MUFU.EX2 R118, R118 ;  /* 0x0000007600767308 */ /* 0x000ea20000000800 */
[----:B------:R-:W-:Y:S01]  /*c950*/  FFMA.FTZ R124, R48, c[0x0][0x23c], -R155 ;  /* 0x00008f00307c7a23 */ /* 0x000fe2000001089b */
[----:B------:R-:W-:Y:S01]  /*c960*/  F2FP.PACK_AB R48, R109, R110 ;  /* 0x0000006e6d30723e */ /* 0x000fe200000000ff */
[----:B------:R-:W-:Y:S02]  /*c970*/  FMUL.FTZ R158, R103, c[0x0][0x23c] ;  /* 0x00008f00679e7a20 */ /* 0x000fe40000410000 */
[----:B------:R-:W-:Y:S01]  /*c980*/  HMMA.16816.F32 R28, R44, R30, R148 ;  /* 0x0000001e2c1c723c */ /* 0x000fe20000001894 */
[----:B------:R-:W-:-:S02]  /*c990*/  FFMA.FTZ R147, R54, c[0x0][0x23c], -R209 ;  /* 0x00008f0036937a23 */ /* 0x000fc400000108d1 */
[----:B------:R-:W-:Y:S01]  /*c9a0*/  MUFU.EX2 R122, R122 ;  /* 0x0000007a007a7308 */ /* 0x000fe20000000800 */
[----:B------:R-:W-:Y:S01]  /*c9b0*/  FSEL R158, R158, RZ, P0 ;  /* 0x000000ff9e9e7208 */ /* 0x000fe20000000000 */
[--C-:B------:R-:W-:Y:S02]  /*c9c0*/  FFMA.FTZ R145, R142, c[0x0][0x23c], -R155.reuse ;  /* 0x00008f008e917a23 */ /* 0x100fe4000001089b */
[----:B------:R-:W-:Y:S01]  /*c9d0*/  FFMA.FTZ R146, R143, c[0x0][0x23c], -R155 ;  /* 0x00008f008f927a23 */ /* 0x000fe2000001089b */
[----:B------:R-:W-:Y:S01]  /*c9e0*/  HMMA.16816.F32 R40, R44, R4, R40 ;  /* 0x000000042c28723c */ /* 0x000fe20000001828 */
[--C-:B------:R-:W-:Y:S02]  /*c9f0*/  FFMA.FTZ R126, R126, c[0x0][0x23c], -R158.reuse ;  /* 0x00008f007e7e7a23 */ /* 0x100fe4000001089e */
[----:B------:R-:W3:Y:S01]  /*ca00*/  MUFU.EX2 R3, R3 ;  /* 0x0000000300037308 */ /* 0x000ee20000000800 */
[--C-:B------:R-:W-:Y:S02]  /*ca10*/  FFMA.FTZ R127, R127, c[0x0][0x23c], -R158.reuse ;  /* 0x00008f007f7f7a23 */ /* 0x100fe4000001089e */
[----:B------:R-:W-:-:S02]  /*ca20*/  FFMA.FTZ R128, R128, c[0x0][0x23c], -R158 ;  /* 0x00008f0080807a23 */ /* 0x000fc4000001089e */
[----:B------:R-:W-:Y:S01]  /*ca30*/  HMMA.16816.F32 R4, R44, R6, R132 ;  /* 0x000000062c04723c */ /* 0x000fe20000001884 */
[--C-:B------:R-:W-:Y:S02]  /*ca40*/  FFMA.FTZ R131, R131, c[0x0][0x23c], -R158.reuse ;  /* 0x00008f0083837a23 */ /* 0x100fe4000001089e */
[----:B------:R-:W-:Y:S01]  /*ca50*/  MUFU.EX2 R126, R126 ;  /* 0x0000007e007e7308 */ /* 0x000fe20000000800 */
[--C-:B------:R-:W-:Y:S02]  /*ca60*/  FFMA.FTZ R184, R207, c[0x0][0x23c], -R158.reuse ;  /* 0x00008f00cfb87a23 */ /* 0x100fe4000001089e */
[--C-:B------:R-:W-:Y:S01]  /*ca70*/  FFMA.FTZ R175, R175, c[0x0][0x23c], -R158.reuse ;  /* 0x00008f00afaf7a23 */ /* 0x100fe2000001089e */
[----:B-1----:R-:W-:Y:S01]  /*ca80*/  F2FP.PACK_AB R44, R2, R113 ;  /* 0x00000071022c723e */ /* 0x002fe200000000ff */
[----:B------:R-:W-:Y:S01]  /*ca90*/  HMMA.16816.F32 R24, R48, R32, R24 ;  /* 0x000000203018723c */ /* 0x000fe20000001818 */
[----:B--2---:R-:W-:Y:S01]  /*caa0*/  F2FP.PACK_AB R45, R118, R125 ;  /* 0x0000007d762d723e */ /* 0x004fe200000000ff */
[--C-:B------:R-:W-:Y:S01]  /*cab0*/  FFMA.FTZ R176, R176, c[0x0][0x23c], -R158.reuse ;  /* 0x00008f00b0b07a23 */ /* 0x100fe2000001089e */
[----:B------:R-:W-:Y:S01]  /*cac0*/  F2FP.PACK_AB R46, R0, R111 ;  /* 0x0000006f002e723e */ /* 0x000fe200000000ff */
[----:B------:R-:W1:Y:S01]  /*cad0*/  MUFU.EX2 R127, R127 ;  /* 0x0000007f007f7308 */ /* 0x000e620000000800 */
[----:B---3--:R-:W-:Y:S01]  /*cae0*/  F2FP.PACK_AB R47, R3, R122 ;  /* 0x0000007a032f723e */ /* 0x008fe200000000ff */
[----:B------:R-:W-:-:S02]  /*caf0*/  FFMA.FTZ R179, R179, c[0x0][0x23c], -R158 ;  /* 0x00008f00b3b37a23 */ /* 0x000fc4000001089e */
[----:B------:R-:W-:Y:S01]  /*cb00*/  HMMA.16816.F32 R28, R48, R34, R28 ;  /* 0x00000022301c723c */ /* 0x000fe2000000181c */
[----:B------:R-:W-:Y:S02]  /*cb10*/  FFMA.FTZ R207, R194, c[0x0][0x23c], -R209 ;  /* 0x00008f00c2cf7a23 */ /* 0x000fe400000108d1 */
[--C-:B------:R-:W-:Y:S01]  /*cb20*/  FFMA.FTZ R195, R195, c[0x0][0x23c], -R158.reuse ;  /* 0x00008f00c3c37a23 */ /* 0x100fe2000001089e */
[----:B------:R-:W-:Y:S01]  /*cb30*/  MUFU.EX2 R128, R128 ;  /* 0x0000008000807308 */ /* 0x000fe20000000800 */
[--C-:B------:R-:W-:Y:S02]  /*cb40*/  FFMA.FTZ R187, R187, c[0x0][0x23c], -R158.reuse ;  /* 0x00008f00bbbb7a23 */ /* 0x100fe4000001089e */
[--C-:B------:R-:W-:Y:S01]  /*cb50*/  FFMA.FTZ R188, R188, c[0x0][0x23c], -R158.reuse ;  /* 0x00008f00bcbc7a23 */ /* 0x100fe2000001089e */
[----:B------:R-:W-:Y:S01]  /*cb60*/  HMMA.16816.F32 R8, R44, R32, R8 ;  /* 0x000000202c08723c */ /* 0x000fe20000001808 */
[--C-:B------:R-:W-:Y:S02]  /*cb70*/  FFMA.FTZ R196, R196, c[0x0][0x23c], -R158.reuse ;  /* 0x00008f00c4c47a23 */ /* 0x100fe4000001089e */
[----:B------:R-:W-:Y:S01]  /*cb80*/  FFMA.FTZ R55, R55, c[0x0][0x23c], -R158 ;  /* 0x00008f0037377a23 */ /* 0x000fe2000001089e */
[----:B------:R-:W-:Y:S01]  /*cb90*/  MUFU.EX2 R131, R131 ;  /* 0x0000008300837308 */ /* 0x000fe20000000800 */
[----:B------:R-:W-:-:S02]  /*cba0*/  FFMA.FTZ R194, R138, c[0x0][0x23c], -R155 ;  /* 0x00008f008ac27a23 */ /* 0x000fc4000001089b */
[--C-:B------:R-:W-:Y:S01]  /*cbb0*/  FFMA.FTZ R138, R198, c[0x0][0x23c], -R158.reuse ;  /* 0x00008f00c68a7a23 */ /* 0x100fe2000001089e */
[C---:B------:R-:W-:Y:S01]  /*cbc0*/  HMMA.16816.F32 R12, R44.reuse, R34, R12 ;  /* 0x000000222c0c723c */ /* 0x040fe2000000180c */
[----:B------:R-:W2:Y:S01]  /*cbd0*/  LDSM.16.MT88.4 R32, [R219+0x4800] ;  /* 0x00480000db20783b */ /* 0x000ea20000004200 */
[----:B------:R-:W-:Y:S02]  /*cbe0*/  FFMA.FTZ R198, R185, c[0x0][0x23c], -R209 ;  /* 0x00008f00b9c67a23 */ /* 0x000fe400000108d1 */
[----:B------:R-:W-:Y:S01]  /*cbf0*/  MUFU.EX2 R129, R129 ;  /* 0x0000008100817308 */ /* 0x000fe20000000800 */
[--C-:B------:R-:W-:Y:S02]  /*cc00*/  FFMA.FTZ R181, R181, c[0x0][0x23c], -R158.reuse ;  /* 0x00008f00b5b57a23 */ /* 0x100fe4000001089e */
[----:B------:R-:W-:Y:S01]  /*cc10*/  FFMA.FTZ R178, R178, c[0x0][0x23c], -R158 ;  /* 0x00008f00b2b27a23 */ /* 0x000fe2000001089e */
[----:B----4-:R-:W-:Y:S01]  /*cc20*/  HMMA.16816.F32 R16, R44, R36, R16 ;  /* 0x000000242c10723c */ /* 0x010fe20000001810 */
[----:B------:R-:W-:-:S02]  /*cc30*/  FFMA.FTZ R132, R139, c[0x0][0x23c], -R155 ;  /* 0x00008f008b847a23 */ /* 0x000fc4000001089b */
[--C-:B------:R-:W-:Y:S01]  /*cc40*/  FFMA.FTZ R142, R197, c[0x0][0x23c], -R158.reuse ;  /* 0x00008f00c58e7a23 */ /* 0x100fe2000001089e */
[----:B------:R-:W3:Y:S01]  /*cc50*/  MUFU.EX2 R130, R130 ;  /* 0x0000008200827308 */ /* 0x000ee20000000800 */
[----:B------:R-:W-:Y:S02]  /*cc60*/  FFMA.FTZ R139, R191, c[0x0][0x23c], -R209 ;  /* 0x00008f00bf8b7a23 */ /* 0x000fe400000108d1 */
[----:B------:R-:W-:Y:S01]  /*cc70*/  FFMA.FTZ R208, R208, c[0x0][0x23c], -R158 ;  /* 0x00008f00d0d07a23 */ /* 0x000fe2000001089e */
[----:B------:R-:W-:Y:S01]  /*cc80*/  HMMA.16816.F32 R20, R44, R38, R20 ;  /* 0x000000262c14723c */ /* 0x000fe20000001814 */
[----:B------:R-:W4:Y:S01]  /*cc90*/  LDSM.16.MT88.4 R44, [R220+0x4800] ;  /* 0x00480000dc2c783b */ /* 0x000f220000004200 */
[----:B------:R-:W-:Y:S02]  /*cca0*/  FFMA.FTZ R203, R157, R152, R203 ;  /* 0x000000989dcb7223 */ /* 0x000fe400000100cb */
[----:B------:R-:W-:Y:S01]  /*ccb0*/  MUFU.EX2 R165, R165 ;  /* 0x000000a500a57308 */ /* 0x000fe20000000800 */
[----:B------:R-:W-:-:S02]  /*ccc0*/  FFMA.FTZ R136, R199, c[0x0][0x23c], -R209 ;  /* 0x00008f00c7887a23 */ /* 0x000fc400000108d1 */
[----:B------:R-:W-:Y:S01]  /*ccd0*/  FFMA.FTZ R143, R156, R140, R201 ;  /* 0x0000008c9c8f7223 */ /* 0x000fe200000100c9 */
[C---:B------:R-:W-:Y:S01]  /*cce0*/  HMMA.16816.F32 R40, R48.reuse, R36, R40 ;  /* 0x000000243028723c */ /* 0x040fe20000001828 */
[----:B------:R-:W-:Y:S02]  /*ccf0*/  FADD.FTZ R203, R170, R203 ;  /* 0x000000cbaacb7221 */ /* 0x000fe40000010000 */
[----:B------:R-:W-:Y:S01]  /*cd00*/  FFMA.FTZ R135, R200, c[0x0][0x23c], -R209 ;  /* 0x00008f00c8877a23 */ /* 0x000fe200000108d1 */
[----:B------:R-:W5:Y:S01]  /*cd10*/  MUFU.EX2 R164, R164 ;  /* 0x000000a400a47308 */ /* 0x000f620000000800 */
[----:B------:R-:W-:Y:S02]  /*cd20*/  FADD.FTZ R168, R168, R143 ;  /* 0x0000008fa8a87221 */ /* 0x000fe40000010000 */
[----:B-1----:R-:W-:Y:S01]  /*cd30*/  F2FP.PACK_AB R36, R127, R126 ;  /* 0x0000007e7f24723e */ /* 0x002fe200000000ff */
[----:B------:R-:W-:Y:S01]  /*cd40*/  HMMA.16816.F32 R4, R48, R38, R4 ;  /* 0x000000263004723c */ /* 0x000fe20000001804 */
[----:B---3--:R-:W-:Y:S01]  /*cd50*/  F2FP.PACK_AB R37, R130, R129 ;  /* 0x000000818225723e */ /* 0x008fe200000000ff */
[----:B------:R-:W-:-:S02]  /*cd60*/  FFMA.FTZ R169, R252, R172, R169 ;  /* 0x000000acfca97223 */ /* 0x000fc400000100a9 */
[----:B------:R-:W-:Y:S01]  /*cd70*/  MUFU.EX2 R68, R68 ;  /* 0x0000004400447308 */ /* 0x000fe20000000800 */
[----:B------:R-:W-:Y:S02]  /*cd80*/  FADD.FTZ R120, R120, R203 ;  /* 0x000000cb78787221 */ /* 0x000fe40000010000 */
[----:B------:R-:W-:Y:S01]  /*cd90*/  F2FP.PACK_AB R38, R131, R128 ;  /* 0x000000808326723e */ /* 0x000fe200000000ff */
[----:B------:R-:W-:Y:S01]  /*cda0*/  FADD.FTZ R123, R123, R168 ;  /* 0x000000a87b7b7221 */ /* 0x000fe20000010000 */
[----:B------:R-:W-:Y:S01]  /*cdb0*/  F2FP.PACK_AB R48, R99, R100 ;  /* 0x000000646330723e */ /* 0x000fe200000000ff */
[----:B------:R-:W-:Y:S01]  /*cdc0*/  FADD.FTZ R143, R166, R169 ;  /* 0x000000a9a68f7221 */ /* 0x000fe20000010000 */
[----:B------:R-:W-:Y:S01]  /*cdd0*/  F2FP.PACK_AB R49, R74, R75 ;  /* 0x0000004b4a31723e */ /* 0x000fe200000000ff */
[----:B------:R-:W-:Y:S01]  /*cde0*/  MUFU.EX2 R175, R175 ;  /* 0x000000af00af7308 */ /* 0x000fe20000000800 */
[----:B-----5:R-:W-:Y:S01]  /*cdf0*/  F2FP.PACK_AB R39, R164, R165 ;  /* 0x000000a5a427723e */ /* 0x020fe200000000ff */
[----:B------:R-:W-:Y:S01]  /*ce00*/  FADD.FTZ R117, R117, R120 ;  /* 0x0000007875757221 */ /* 0x000fe20000010000 */
[----:B------:R-:W-:Y:S01]  /*ce10*/  F2FP.PACK_AB R50, R97, R98 ;  /* 0x000000626132723e */ /* 0x000fe200000000ff */
[----:B------:R-:W-:Y:S01]  /*ce20*/  FADD.FTZ R116, R116, R123 ;  /* 0x0000007b74747221 */ /* 0x000fe20000010000 */
[----:B------:R-:W-:Y:S01]  /*ce30*/  F2FP.PACK_AB R51, R72, R73 ;  /* 0x000000494833723e */ /* 0x000fe200000000ff */
[----:B------:R-:W-:-:S02]  /*ce40*/  FADD.FTZ R110, R110, R117 ;  /* 0x000000756e6e7221 */ /* 0x000fc40000010000 */
[C---:B--2---:R-:W-:Y:S01]  /*ce50*/  HMMA.16816.F32 R16, R36.reuse, R32, R16 ;  /* 0x000000202410723c */ /* 0x044fe20000001810 */
[----:B------:R-:W1:Y:S01]  /*ce60*/  MUFU.EX2 R176, R176 ;  /* 0x000000b000b07308 */ /* 0x000e620000000800 */
[----:B------:R-:W-:Y:S02]  /*ce70*/  FADD.FTZ R115, R115, R116 ;  /* 0x0000007473737221 */ /* 0x000fe40000010000 */
[----:B------:R-:W-:Y:S02]  /*ce80*/  FADD.FTZ R109, R109, R110 ;  /* 0x0000006e6d6d7221 */ /* 0x000fe40000010000 */
[----:B------:R-:W-:Y:S02]  /*ce90*/  FADD.FTZ R106, R106, R115 ;  /* 0x000000736a6a7221 */ /* 0x000fe40000010000 */
[----:B----4-:R-:W-:Y:S01]  /*cea0*/  HMMA.16816.F32 R8, R36, R44, R8 ;  /* 0x0000002c2408723c */ /* 0x010fe20000001808 */
[----:B------:R-:W-:Y:S01]  /*ceb0*/  MUFU.EX2 R179, R179 ;  /* 0x000000b300b37308 */ /* 0x000fe20000000800 */
[----:B------:R-:W-:-:S02]  /*cec0*/  FADD.FTZ R108, R108, R109 ;  /* 0x0000006d6c6c7221 */ /* 0x000fc40000010000 */
[----:B------:R-:W-:Y:S02]  /*ced0*/  FADD.FTZ R107, R107, R106 ;  /* 0x0000006a6b6b7221 */ /* 0x000fe40000010000 */
[----:B------:R-:W-:Y:S02]  /*cee0*/  FADD.FTZ R101, R101, R108 ;  /* 0x0000006c65657221 */ /* 0x000fe40000010000 */
[----:B------:R-:W-:Y:S01]  /*cef0*/  HMMA.16816.F32 R12, R36, R46, R12 ;  /* 0x0000002e240c723c */ /* 0x000fe2000000180c */
[----:B------:R-:W-:Y:S01]  /*cf00*/  MUFU.EX2 R184, R184 ;  /* 0x000000b800b87308 */ /* 0x000fe20000000800 */
[----:B------:R-:W-:Y:S02]  /*cf10*/  FADD.FTZ R76, R76, R107 ;  /* 0x0000006b4c4c7221 */ /* 0x000fe40000010000 */
[----:B------:R-:W-:Y:S02]  /*cf20*/  FADD.FTZ R100, R100, R101 ;  /* 0x0000006564647221 */ /* 0x000fe40000010000 */
[----:B------:R-:W-:-:S02]  /*cf30*/  FADD.FTZ R75, R75, R76 ;  /* 0x0000004c4b4b7221 */ /* 0x000fc40000010000 */
[----:B------:R-:W-:Y:S01]  /*cf40*/  HMMA.16816.F32 R20, R36, R34, R20 ;  /* 0x000000222414723c */ /* 0x000fe20000001814 */
[----:B------:R-:W2:Y:S01]  /*cf50*/  LDSM.16.MT88.4 R36, [R220+0x4c00] ;  /* 0x004c0000dc24783b */ /* 0x000ea20000004200 */
[----:B------:R-:W-:Y:S01]  /*cf60*/  MUFU.EX2 R190, R190 ;  /* 0x000000be00be7308 */ /* 0x000fe20000000800 */
[----:B------:R-:W-:Y:S02]  /*cf70*/  FADD.FTZ R99, R99, R100 ;  /* 0x0000006463637221 */ /* 0x000fe40000010000 */
[----:B------:R-:W-:Y:S02]  /*cf80*/  FFMA.FTZ R210, R210, c[0x0][0x23c], -R158 ;  /* 0x00008f00d2d27a23 */ /* 0x000fe4000001089e */
[----:B------:R-:W-:Y:S01]  /*cf90*/  FFMA.FTZ R137, R193, c[0x0][0x23c], -R209 ;  /* 0x00008f00c1897a23 */ /* 0x000fe200000108d1 */
[----:B------:R-:W-:Y:S01]  /*cfa0*/  HMMA.16816.F32 R24, R48, R44, R24 ;  /* 0x0000002c3018723c */ /* 0x000fe20000001818 */
[----:B------:R-:W-:Y:S01]  /*cfb0*/  FADD.FTZ R74, R74, R75 ;  /* 0x0000004b4a4a7221 */ /* 0x000fe20000010000 */
[----:B------:R-:W3:Y:S01]  /*cfc0*/  MUFU.EX2 R189, R189 ;  /* 0x000000bd00bd7308 */ /* 0x000ee20000000800 */
[----:B------:R-:W-:-:S02]  /*cfd0*/  FFMA.FTZ R205, R205, c[0x0][0x23c], -R209 ;  /* 0x00008f00cdcd7a23 */ /* 0x000fc400000108d1 */
[----:B------:R-:W-:Y:S02]  /*cfe0*/  FFMA.FTZ R204, R204, c[0x0][0x23c], -R209 ;  /* 0x00008f00cccc7a23 */ /* 0x000fe400000108d1 */
[----:B------:R-:W-:Y:S01]  /*cff0*/  FADD.FTZ R98, R98, R99 ;  /* 0x0000006362627221 */ /* 0x000fe20000010000 */
[C---:B------:R-:W-:Y:S01]  /*d000*/  HMMA.16816.F32 R28, R48.reuse, R46, R28 ;  /* 0x0000002e301c723c */ /* 0x040fe2000000181c */
[----:B------:R-:W4:Y:S01]  /*d010*/  LDSM.16.MT88.4 R44, [R219+0x4c00] ;  /* 0x004c0000db2c783b */ /* 0x000f220000004200 */
[----:B------:R-:W-:Y:S01]  /*d020*/  MUFU.EX2 R186, R186 ;  /* 0x000000ba00ba7308 */ /* 0x000fe20000000800 */
[----:B------:R-:W-:Y:S02]  /*d030*/  FADD.FTZ R73, R73, R74 ;  /* 0x0000004a49497221 */ /* 0x000fe40000010000 */
[----:B------:R-:W-:Y:S02]  /*d040*/  FADD.FTZ R97, R97, R98 ;  /* 0x0000006261617221 */ /* 0x000fe40000010000 */
[----:B------:R-:W-:Y:S01]  /*d050*/  FADD.FTZ R72, R72, R73 ;  /* 0x0000004948487221 */ /* 0x000fe20000010000 */
[----:B------:R-:W-:Y:S01]  /*d060*/  HMMA.16816.F32 R40, R48, R32, R40 ;  /* 0x000000203028723c */ /* 0x000fe20000001828 */
[----:B------:R-:W-:Y:S01]  /*d070*/  FFMA.FTZ R171, R171, c[0x0][0x23c], -R155 ;  /* 0x00008f00abab7a23 */ /* 0x000fe2000001089b */
[----:B------:R-:W5:Y:S01]  /*d080*/  MUFU.EX2 R207, R207 ;  /* 0x000000cf00cf7308 */ /* 0x000f620000000800 */
[----:B------:R-:W-:-:S02]  /*d090*/  FFMA.FTZ R248, R248, c[0x0][0x23c], -R158 ;  /* 0x00008f00f8f87a23 */ /* 0x000fc4000001089e */
[--C-:B------:R-:W-:Y:S02]  /*d0a0*/  FFMA.FTZ R211, R211, c[0x0][0x23c], -R158.reuse ;  /* 0x00008f00d3d37a23 */ /* 0x100fe4000001089e */
[----:B-1----:R-:W-:Y:S01]  /*d0b0*/  F2FP.PACK_AB R32, R176, R175 ;  /* 0x000000afb020723e */ /* 0x002fe200000000ff */
[----:B------:R-:W-:Y:S01]  /*d0c0*/  HMMA.16816.F32 R4, R48, R34, R4 ;  /* 0x000000223004723c */ /* 0x000fe20000001804 */
[----:B---3--:R-:W-:Y:S01]  /*d0d0*/  F2FP.PACK_AB R33, R189, R190 ;  /* 0x000000bebd21723e */ /* 0x008fe200000000ff */
[----:B------:R-:W-:Y:S01]  /*d0e0*/  MUFU.EX2 R195, R195 ;  /* 0x000000c300c37308 */ /* 0x000fe20000000800 */
[--C-:B------:R-:W-:Y:S02]  /*d0f0*/  FFMA.FTZ R133, R153, c[0x0][0x23c], -R158.reuse ;  /* 0x00008f0099857a23 */ /* 0x100fe4000001089e */
[----:B------:R-:W-:Y:S02]  /*d100*/  FFMA.FTZ R134, R159, c[0x0][0x23c], -R158 ;  /* 0x00008f009f867a23 */ /* 0x000fe4000001089e */
[----:B------:R-:W-:Y:S01]  /*d110*/  F2FP.PACK_AB R34, R184, R179 ;  /* 0x000000b3b822723e */ /* 0x000fe200000000ff */
[----:B------:R-:W-:Y:S01]  /*d120*/  FFMA.FTZ R141, R141, c[0x0][0x23c], -R155 ;  /* 0x00008f008d8d7a23 */ /* 0x000fe2000001089b */
[----:B------:R-:W-:Y:S01]  /*d130*/  F2FP.PACK_AB R48, R95, R96 ;  /* 0x000000605f30723e */ /* 0x000fe200000000ff */
[----:B------:R-:W1:Y:S01]  /*d140*/  MUFU.EX2 R187, R187 ;  /* 0x000000bb00bb7308 */ /* 0x000e620000000800 */
[----:B-----5:R-:W-:Y:S01]  /*d150*/  F2FP.PACK_AB R35, R207, R186 ;  /* 0x000000bacf23723e */ /* 0x020fe200000000ff */
[----:B------:R-:W-:Y:S01]  /*d160*/  FADD.FTZ R96, R96, R97 ;  /* 0x0000006160607221 */ /* 0x000fe20000010000 */
[----:B------:R-:W-:Y:S01]  /*d170*/  F2FP.PACK_AB R49, R70, R71 ;  /* 0x000000474631723e */ /* 0x000fe200000000ff */
[----:B------:R-:W-:Y:S01]  /*d180*/  FADD.FTZ R71, R71, R72 ;  /* 0x0000004847477221 */ /* 0x000fe20000010000 */
[----:B------:R-:W-:Y:S01]  /*d190*/  F2FP.PACK_AB R50, R93, R94 ;  /* 0x0000005e5d32723e */ /* 0x000fe200000000ff */
[----:B------:R-:W-:Y:S01]  /*d1a0*/  FADD.FTZ R95, R95, R96 ;  /* 0x000000605f5f7221 */ /* 0x000fe20000010000 */
[----:B------:R-:W-:Y:S01]  /*d1b0*/  F2FP.PACK_AB R51, R68, R69 ;  /* 0x000000454433723e */ /* 0x000fe200000000ff */
[----:B--2---:R-:W-:Y:S01]  /*d1c0*/  HMMA.16816.F32 R8, R32, R36, R8 ;  /* 0x000000242008723c */ /* 0x004fe20000001808 */
        /* <DEDUP_REMOVED lines=8> */
[----:B------:R-:W-:-:S02]  /*d250*/  FFMA.FTZ R144, R154, c[0x0][0x23c], -R155 ;  /* 0x00008f009a907a23 */ /* 0x000fc4000001089b */
[C---:B----4-:R-:W-:Y:S01]  /*d260*/  HMMA.16816.F32 R16, R32.reuse, R44, R16 ;  /* 0x0000002c2010723c */ /* 0x050fe20000001810 */
[----:B------:R-:W-:Y:S07]  /*d270*/  MUFU.EX2 R180, R180 ;  /* 0x000000b400b47308 */ /* 0x000fee0000000800 */
[----:B------:R-:W-:Y:S01]  /*d280*/  HMMA.16816.F32 R20, R32, R46, R20 ;  /* 0x0000002e2014723c */ /* 0x000fe20000001814 */
[----:B------:R-:W2:Y:S01]  /*d290*/  LDSM.16.MT88.4 R32, [R220+0x5000] ;  /* 0x00500000dc20783b */ /* 0x000ea20000004200 */
[----:B------:R-:W3:Y:S06]  /*d2a0*/  MUFU.EX2 R183, R183 ;  /* 0x000000b700b77308 */ /* 0x000eec0000000800 */
[C---:B------:R-:W-:Y:S02]  /*d2b0*/  HMMA.16816.F32 R24, R48.reuse, R36, R24 ;  /* 0x000000243018723c */ /* 0x040fe40000001818 */
[----:B------:R-:W-:Y:S06]  /*d2c0*/  MUFU.EX2 R177, R177 ;  /* 0x000000b100b17308 */ /* 0x000fec0000000800 */
[C---:B------:R-:W-:Y:S01]  /*d2d0*/  HMMA.16816.F32 R28, R48.reuse, R38, R28 ;  /* 0x00000026301c723c */ /* 0x040fe2000000181c */
[----:B------:R-:W4:Y:S01]  /*d2e0*/  LDSM.16.MT88.4 R36, [R219+0x5000] ;  /* 0x00500000db24783b */ /* 0x000f220000004200 */
[----:B------:R-:W5:Y:S06]  /*d2f0*/  MUFU.EX2 R182, R182 ;  /* 0x000000b600b67308 */ /* 0x000f6c0000000800 */
[C---:B------:R-:W-:Y:S02]  /*d300*/  HMMA.16816.F32 R40, R48.reuse, R44, R40 ;  /* 0x0000002c3028723c */ /* 0x040fe40000001828 */
[----:B------:R-:W2:Y:S05]  /*d310*/  MUFU.EX2 R89, R89 ;  /* 0x0000005900597308 */ /* 0x000eaa0000000800 */
[----:B------:R-:W-:Y:S01]  /*d320*/  FFMA.FTZ R44, R192, c[0x0][0x23c], -R158 ;  /* 0x00008f00c02c7a23 */ /* 0x000fe2000001089e */
[----:B------:R-:W-:Y:S01]  /*d330*/  HMMA.16816.F32 R4, R48, R46, R4 ;  /* 0x0000002e3004723c */ /* 0x000fe20000001804 */
[--C-:B------:R-:W-:Y:S01]  /*d340*/  FFMA.FTZ R192, R52, c[0x0][0x23c], -R209.reuse ;  /* 0x00008f0034c07a23 */ /* 0x100fe200000108d1 */
[----:B------:R-:W-:Y:S01]  /*d350*/  MUFU.EX2 R67, R67 ;  /* 0x0000004300437308 */ /* 0x000fe20000000800 */
[----:B------:R-:W-:Y:S01]  /*d360*/  F2FP.PACK_AB R52, R91, R92 ;  /* 0x0000005c5b34723e */ /* 0x000fe200000000ff */
[----:B------:R-:W-:-:S02]  /*d370*/  FFMA.FTZ R209, R202, c[0x0][0x23c], -R209 ;  /* 0x00008f00cad17a23 */ /* 0x000fc400000108d1 */
[----:B------:R-:W-:Y:S01]  /*d380*/  FADD.FTZ R92, R92, R93 ;  /* 0x0000005d5c5c7221 */ /* 0x000fe20000010000 */
[----:B-1----:R-:W-:Y:S02]  /*d390*/  F2FP.PACK_AB R48, R187, R195 ;  /* 0x000000c3bb30723e */ /* 0x002fe400000000ff */
[----:B---3--:R-:W-:Y:S01]  /*d3a0*/  F2FP.PACK_AB R49, R183, R180 ;  /* 0x000000b4b731723e */ /* 0x008fe200000000ff */
[----:B------:R-:W-:Y:S01]  /*d3b0*/  MUFU.EX2 R66, R66 ;  /* 0x0000004200427308 */ /* 0x000fe20000000800 */
[----:B------:R-:W-:Y:S01]  /*d3c0*/  F2FP.PACK_AB R50, R196, R188 ;  /* 0x000000bcc432723e */ /* 0x000fe200000000ff */
[----:B------:R-:W-:Y:S01]  /*d3d0*/  FADD.FTZ R91, R91, R92 ;  /* 0x0000005c5b5b7221 */ /* 0x000fe20000010000 */
[----:B-----5:R-:W-:Y:S02]  /*d3e0*/  F2FP.PACK_AB R51, R182, R177 ;  /* 0x000000b1b633723e */ /* 0x020fe400000000ff */
[----:B--2---:R-:W-:Y:S01]  /*d3f0*/  F2FP.PACK_AB R54, R89, R90 ;  /* 0x0000005a5936723e */ /* 0x004fe200000000ff */
[----:B------:R-:W-:-:S02]  /*d400*/  FADD.FTZ R90, R90, R91 ;  /* 0x0000005b5a5a7221 */ /* 0x000fc40000010000 */
[----:B------:R-:W-:Y:S02]  /*d410*/  MUFU.EX2 R65, R65 ;  /* 0x0000004100417308 */ /* 0x000fe40000000800 */
[----:B------:R-:W-:Y:S01]  /*d420*/  HMMA.16816.F32 R8, R48, R32, R8 ;  /* 0x000000203008723c */ /* 0x000fe20000001808 */
[----:B------:R-:W-:-:S05]  /*d430*/  FADD.FTZ R89, R89, R90 ;  /* 0x0000005a59597221 */ /* 0x000fca0000010000 */
[----:B------:R-:W1:Y:S02]  /*d440*/  MUFU.EX2 R64, R64 ;  /* 0x0000004000407308 */ /* 0x000e640000000800 */
[C---:B------:R-:W-:Y:S06]  /*d450*/  HMMA.16816.F32 R12, R48.reuse, R34, R12 ;  /* 0x00000022300c723c */ /* 0x040fec000000180c */
[----:B------:R1:W-:Y:S02]  /*d460*/  MUFU.EX2 R148, R55 ;  /* 0x0000003700947308 */ /* 0x0003e40000000800 */
[C---:B----4-:R-:W-:Y:S06]  /*d470*/  HMMA.16816.F32 R16, R48.reuse, R36, R16 ;  /* 0x000000243010723c */ /* 0x050fec0000001810 */
[----:B------:R2:W-:Y:S02]  /*d480*/  MUFU.EX2 R185, R53 ;  /* 0x0000003500b97308 */ /* 0x0005e40000000800 */
[----:B------:R-:W-:Y:S01]  /*d490*/  HMMA.16816.F32 R20, R48, R38, R20 ;  /* 0x000000263014723c */ /* 0x000fe20000001814 */
[----:B------:R-:W3:Y:S01]  /*d4a0*/  LDSM.16.MT88.4 R48, [R219+0x5400] ;  /* 0x00540000db30783b */ /* 0x000ee20000004200 */
[----:B-1----:R-:W-:-:S04]  /*d4b0*/  F2FP.PACK_AB R55, R64, R65 ;  /* 0x000000414037723e */ /* 0x002fc800000000ff */
[----:B------:R-:W-:Y:S01]  /*d4c0*/  MUFU.EX2 R88, R88 ;  /* 0x0000005800587308 */ /* 0x000fe20000000800 */
[----:B--2---:R-:W-:-:S07]  /*d4d0*/  F2FP.PACK_AB R53, R66, R67 ;  /* 0x000000434235723e */ /* 0x004fce00000000ff */
[----:B------:R-:W1:Y:S01]  /*d4e0*/  MUFU.EX2 R87, R87 ;  /* 0x0000005700577308 */ /* 0x000e620000000800 */
[----:B------:R-:W-:-:S04]  /*d4f0*/  FADD.FTZ R67, R67, R68 ;  /* 0x0000004443437221 */ /* 0x000fc80000010000 */
[----:B------:R-:W-:Y:S01]  /*d500*/  FADD.FTZ R66, R66, R67 ;  /* 0x0000004342427221 */ /* 0x000fe20000010000 */
[----:B------:R-:W-:Y:S02]  /*d510*/  HMMA.16816.F32 R4, R52, R38, R4 ;  /* 0x000000263404723c */ /* 0x000fe40000001804 */
[----:B------:R-:W-:Y:S01]  /*d520*/  MUFU.EX2 R86, R86 ;  /* 0x0000005600567308 */ /* 0x000fe20000000800 */
[----:B------:R-:W-:-:S04]  /*d530*/  FADD.FTZ R65, R65, R66 ;  /* 0x0000004241417221 */ /* 0x000fc80000010000 */
[----:B------:R-:W-:Y:S01]  /*d540*/  FADD.FTZ R64, R64, R65 ;  /* 0x0000004140407221 */ /* 0x000fe20000010000 */
[C---:B------:R-:W-:Y:S02]  /*d550*/  HMMA.16816.F32 R24, R52.reuse, R32, R24 ;  /* 0x000000203418723c */ /* 0x040fe40000001818 */
[----:B------:R-:W2:Y:S06]  /*d560*/  MUFU.EX2 R85, R85 ;  /* 0x0000005500557308 */ /* 0x000eac0000000800 */
[C---:B------:R-:W-:Y:S01]  /*d570*/  HMMA.16816.F32 R28, R52.reuse, R34, R28 ;  /* 0x00000022341c723c */ /* 0x040fe2000000181c */
[----:B------:R-:W-:Y:S01]  /*d580*/  LDSM.16.MT88.4 R32, [R220+0x5800] ;  /* 0x00580000dc20783b */ /* 0x000fe20000004200 */
        /* <DEDUP_REMOVED lines=10> */
[C---:B----4-:R-:W-:Y:S01]  /*d630*/  F2FP.PACK_AB R53, R62.reuse, R63 ;  /* 0x0000003f3e35723e */ /* 0x050fe200000000ff */
[----:B------:R-:W-:Y:S02]  /*d640*/  FADD.FTZ R63, R63, R64 ;  /* 0x000000403f3f7221 */ /* 0x000fe40000010000 */
[----:B------:R-:W-:Y:S02]  /*d650*/  FADD.FTZ R85, R85, R86 ;  /* 0x0000005655557221 */ /* 0x000fe40000010000 */
[----:B------:R-:W-:Y:S02]  /*d660*/  FADD.FTZ R62, R62, R63 ;  /* 0x0000003f3e3e7221 */ /* 0x000fe40000010000 */
[----:B------:R-:W-:Y:S08]  /*d670*/  MUFU.EX2 R181, R181 ;  /* 0x000000b500b57308 */ /* 0x000ff00000000800 */
[----:B------:R-:W-:Y:S01]  /*d680*/  MUFU.EX2 R178, R178 ;  /* 0x000000b200b27308 */ /* 0x000fe20000000800 */
[----:B-1----:R-:W-:Y:S01]  /*d690*/  F2FP.PACK_AB R55, R60, R61 ;  /* 0x0000003d3c37723e */ /* 0x002fe200000000ff */
[----:B------:R-:W-:-:S04]  /*d6a0*/  FADD.FTZ R61, R61, R62 ;  /* 0x0000003e3d3d7221 */ /* 0x000fc80000010000 */
[----:B------:R-:W-:Y:S02]  /*d6b0*/  FADD.FTZ R61, R60, R61 ;  /* 0x0000003d3c3d7221 */ /* 0x000fe40000010000 */
[----:B------:R1:W2:Y:S01]  /*d6c0*/  MUFU.EX2 R197, R44 ;  /* 0x0000002c00c57308 */ /* 0x0002a20000000800 */
[C---:B---3--:R-:W-:Y:S07]  /*d6d0*/  HMMA.16816.F32 R4, R52.reuse, R50, R4 ;  /* 0x000000323404723c */ /* 0x048fee0000001804 */
[----:B------:R-:W3:Y:S01]  /*d6e0*/  MUFU.EX2 R192, R192 ;  /* 0x000000c000c07308 */ /* 0x000ee20000000800 */
[----:B------:R-:W-:Y:S07]  /*d6f0*/  HMMA.16816.F32 R40, R52, R48, R40 ;  /* 0x000000303428723c */ /* 0x000fee0000001828 */
[----:B------:R-:W-:Y:S01]  /*d700*/  MUFU.EX2 R191, R147 ;  /* 0x0000009300bf7308 */ /* 0x000fe20000000800 */
[----:B-1----:R-:W1:Y:S01]  /*d710*/  LDSM.16.MT88.4 R44, [R220+0x5400] ;  /* 0x00540000dc2c783b */ /* 0x002e620000004200 */
[----:B--2---:R-:W-:-:S06]  /*d720*/  F2FP.PACK_AB R38, R197, R178 ;  /* 0x000000b2c526723e */ /* 0x004fcc00000000ff */
[----:B------:R-:W2:Y:S01]  /*d730*/  MUFU.EX2 R198, R198 ;  /* 0x000000c600c67308 */ /* 0x000ea20000000800 */
[----:B---3--:R-:W-:-:S07]  /*d740*/  F2FP.PACK_AB R37, R192, R185 ;  /* 0x000000b9c025723e */ /* 0x008fce00000000ff */
[----:B------:R3:W-:Y:S08]  /*d750*/  MUFU.EX2 R199, R208 ;  /* 0x000000d000c77308 */ /* 0x0007f00000000800 */
[----:B------:R4:W-:Y:S01]  /*d760*/  MUFU.EX2 R200, R138 ;  /* 0x0000008a00c87308 */ /* 0x0009e20000000800 */
[----:B--2---:R-:W-:Y:S02]  /*d770*/  F2FP.PACK_AB R39, R198, R191 ;  /* 0x000000bfc627723e */ /* 0x004fe400000000ff */
[----:B---3--:R-:W-:-:S05]  /*d780*/  MOV R208, R148 ;  /* 0x0000009400d07202 */ /* 0x008fca0000000f00 */
[----:B------:R-:W2:Y:S01]  /*d790*/  MUFU.EX2 R193, R142 ;  /* 0x0000008e00c17308 */ /* 0x000ea20000000800 */
[----:B------:R-:W-:Y:S01]  /*d7a0*/  LDSM.16.MT88.4 R148, [R220+0x5c00] ;  /* 0x005c0000dc94783b */ /* 0x000fe20000004200 */
[----:B------:R-:W-:Y:S01]  /*d7b0*/  F2FP.PACK_AB R36, R208, R181 ;  /* 0x000000b5d024723e */ /* 0x000fe200000000ff */
[----:B----4-:R-:W-:-:S05]  /*d7c0*/  FFMA.FTZ R138, R249, R173, R174 ;  /* 0x000000adf98a7223 */ /* 0x010fca00000100ae */
[----:B------:R-:W-:Y:S01]  /*d7d0*/  MUFU.EX2 R202, R210 ;  /* 0x000000d200ca7308 */ /* 0x000fe20000000800 */
[----:B-1----:R-:W-:Y:S01]  /*d7e0*/  HMMA.16816.F32 R24, R52, R44, R24 ;  /* 0x0000002c3418723c */ /* 0x002fe20000001818 */
[----:B------:R-:W-:-:S04]  /*d7f0*/  FADD.FTZ R138, R167, R138 ;  /* 0x0000008aa78a7221 */ /* 0x000fc80000010000 */
[----:B------:R-:W-:Y:S02]  /*d800*/  FADD.FTZ R121, R121, R138 ;  /* 0x0000008a79797221 */ /* 0x000fe40000010000 */
[----:B------:R-:W-:Y:S01]  /*d810*/  MUFU.EX2 R201, R139 ;  /* 0x0000008b00c97308 */ /* 0x000fe20000000800 */
[----:B------:R-:W-:Y:S01]  /*d820*/  HMMA.16816.F32 R20, R36, R50, R20 ;  /* 0x000000322414723c */ /* 0x000fe20000001814 */
[----:B------:R-:W-:-:S04]  /*d830*/  FADD.FTZ R114, R114, R121 ;  /* 0x0000007972727221 */ /* 0x000fc80000010000 */
[----:B------:R-:W-:Y:S02]  /*d840*/  FADD.FTZ R113, R113, R114 ;  /* 0x0000007271717221 */ /* 0x000fe40000010000 */
[----:B------:R-:W1:Y:S01]  /*d850*/  MUFU.EX2 R172, R137 ;  /* 0x0000008900ac7308 */ /* 0x000e620000000800 */
[----:B------:R-:W-:Y:S01]  /*d860*/  FADD.FTZ R50, R112, R143 ;  /* 0x0000008f70327221 */ /* 0x000fe20000010000 */
[C---:B------:R-:W-:Y:S01]  /*d870*/  HMMA.16816.F32 R8, R36.reuse, R44, R8 ;  /* 0x0000002c2408723c */ /* 0x040fe20000001808 */
[----:B------:R-:W-:Y:S02]  /*d880*/  FADD.FTZ R2, R2, R113 ;  /* 0x0000007102027221 */ /* 0x000fe40000010000 */
[----:B------:R-:W-:Y:S02]  /*d890*/  FADD.FTZ R50, R119, R50 ;  /* 0x0000003277327221 */ /* 0x000fe40000010000 */
[----:B------:R-:W-:Y:S01]  /*d8a0*/  FADD.FTZ R111, R111, R2 ;  /* 0x000000026f6f7221 */ /* 0x000fe20000010000 */
[----:B------:R-:W-:Y:S01]  /*d8b0*/  MUFU.EX2 R166, R136 ;  /* 0x0000008800a67308 */ /* 0x000fe20000000800 */
[----:B------:R-:W-:Y:S01]  /*d8c0*/  FADD.FTZ R125, R125, R50 ;  /* 0x000000327d7d7221 */ /* 0x000fe20000010000 */
[----:B------:R-:W-:Y:S01]  /*d8d0*/  HMMA.16816.F32 R12, R36, R46, R12 ;  /* 0x0000002e240c723c */ /* 0x000fe2000000180c */
[----:B------:R-:W-:Y:S01]  /*d8e0*/  FADD.FTZ R111, R0, R111 ;  /* 0x0000006f006f7221 */ /* 0x000fe20000010000 */
[----:B--2---:R-:W-:Y:S01]  /*d8f0*/  F2FP.PACK_AB R44, R200, R193 ;  /* 0x000000c1c82c723e */ /* 0x004fe200000000ff */
[----:B------:R-:W-:-:S02]  /*d900*/  FADD.FTZ R125, R118, R125 ;  /* 0x0000007d767d7221 */ /* 0x000fc40000010000 */
[----:B------:R-:W-:Y:S01]  /*d910*/  FADD.FTZ R126, R126, R111 ;  /* 0x0000006f7e7e7221 */ /* 0x000fe20000010000 */
[----:B------:R-:W2:Y:S01]  /*d920*/  MUFU.EX2 R167, R135 ;  /* 0x0000008700a77308 */ /* 0x000ea20000000800 */
[----:B------:R-:W-:Y:S01]  /*d930*/  FADD.FTZ R122, R122, R125 ;  /* 0x0000007d7a7a7221 */ /* 0x000fe20000010000 */
[----:B------:R-:W-:Y:S01]  /*d940*/  HMMA.16816.F32 R16, R36, R48, R16 ;  /* 0x000000302410723c */ /* 0x000fe20000001810 */
[----:B------:R-:W3:Y:S01]  /*d950*/  LDSM.16.MT88.4 R36, [R219+0x5800] ;  /* 0x00580000db24783b */ /* 0x000ee20000004200 */
[----:B------:R-:W-:Y:S01]  /*d960*/  FADD.FTZ R127, R127, R126 ;  /* 0x0000007e7f7f7221 */ /* 0x000fe20000010000 */
[----:B-1----:R-:W-:Y:S01]  /*d970*/  F2FP.PACK_AB R45, R172, R201 ;  /* 0x000000c9ac2d723e */ /* 0x002fe200000000ff */
[----:B------:R-:W-:Y:S02]  /*d980*/  FADD.FTZ R122, R3, R122 ;  /* 0x0000007a037a7221 */ /* 0x000fe40000010000 */
[----:B------:R-:W-:Y:S01]  /*d990*/  FADD.FTZ R128, R128, R127 ;  /* 0x0000007f80807221 */ /* 0x000fe20000010000 */
[----:B------:R-:W-:Y:S01]  /*d9a0*/  MUFU.EX2 R84, R84 ;  /* 0x0000005400547308 */ /* 0x000fe20000000800 */
[----:B------:R-:W-:Y:S01]  /*d9b0*/  FADD.FTZ R129, R129, R122 ;  /* 0x0000007a81817221 */ /* 0x000fe20000010000 */
[----:B------:R-:W-:Y:S01]  /*d9c0*/  HMMA.16816.F32 R28, R52, R46, R28 ;  /* 0x0000002e341c723c */ /* 0x000fe2000000181c */
[----:B------:R-:W-:-:S02]  /*d9d0*/  FADD.FTZ R128, R131, R128 ;  /* 0x0000008083807221 */ /* 0x000fc40000010000 */
[----:B------:R-:W-:Y:S02]  /*d9e0*/  FADD.FTZ R130, R130, R129 ;  /* 0x0000008182827221 */ /* 0x000fe40000010000 */
[----:B------:R-:W-:Y:S01]  /*d9f0*/  FADD.FTZ R175, R175, R128 ;  /* 0x00000080afaf7221 */ /* 0x000fe20000010000 */
[----:B------:R-:W1:Y:S01]  /*da00*/  MUFU.EX2 R83, R83 ;  /* 0x0000005300537308 */ /* 0x000e620000000800 */
[----:B------:R-:W-:Y:S01]  /*da10*/  FADD.FTZ R165, R165, R130 ;  /* 0x00000082a5a57221 */ /* 0x000fe20000010000 */
[----:B------:R-:W-:Y:S01]  /*da20*/  F2FP.PACK_AB R46, R202, R199 ;  /* 0x000000c7ca2e723e */ /* 0x000fe200000000ff */
[----:B------:R-:W-:Y:S01]  /*da30*/  FADD.FTZ R176, R176, R175 ;  /* 0x000000afb0b07221 */ /* 0x000fe20000010000 */
[----:B--2---:R-:W-:Y:S01]  /*da40*/  F2FP.PACK_AB R47, R167, R166 ;  /* 0x000000a6a72f723e */ /* 0x004fe200000000ff */
[----:B------:R-:W-:Y:S02]  /*da50*/  FADD.FTZ R165, R164, R165 ;  /* 0x000000a5a4a57221 */ /* 0x000fe40000010000 */
[----:B------:R-:W-:Y:S01]  /*da60*/  FADD.FTZ R179, R179, R176 ;  /* 0x000000b0b3b37221 */ /* 0x000fe20000010000 */
[----:B------:R-:W-:Y:S01]  /*da70*/  MUFU.EX2 R82, R82 ;  /* 0x0000005200527308 */ /* 0x000fe20000000800 */
[----:B------:R-:W-:-:S02]  /*da80*/  FADD.FTZ R190, R190, R165 ;  /* 0x000000a5bebe7221 */ /* 0x000fc40000010000 */
[C---:B------:R-:W-:Y:S01]  /*da90*/  HMMA.16816.F32 R12, R44.reuse, R34, R12 ;  /* 0x000000222c0c723c */ /* 0x040fe2000000180c */
[----:B------:R-:W-:Y:S02]  /*daa0*/  FADD.FTZ R184, R184, R179 ;  /* 0x000000b3b8b87221 */ /* 0x000fe40000010000 */
[----:B------:R-:W-:Y:S02]  /*dab0*/  FADD.FTZ R189, R189, R190 ;  /* 0x000000bebdbd7221 */ /* 0x000fe40000010000 */
        /* <DEDUP_REMOVED lines=9> */
[----:B---3--:R-:W-:Y:S01]  /*db50*/  HMMA.16816.F32 R16, R44, R36, R16 ;  /* 0x000000242c10723c */ /* 0x008fe20000001810 */
[----:B------:R-:W-:Y:S02]  /*db60*/  FADD.FTZ R196, R196, R187 ;  /* 0x000000bbc4c47221 */ /* 0x000fe40000010000 */
[----:B------:R-:W-:Y:S01]  /*db70*/  FADD.FTZ R180, R183, R180 ;  /* 0x000000b4b7b47221 */ /* 0x000fe20000010000 */
[----:B------:R-:W3:Y:S01]  /*db80*/  MUFU.EX2 R171, R171 ;  /* 0x000000ab00ab7308 */ /* 0x000ee20000000800 */
[----:B------:R-:W-:-:S02]  /*db90*/  FADD.FTZ R196, R181, R196 ;  /* 0x000000c4b5c47221 */ /* 0x000fc40000010000 */
[----:B------:R-:W-:Y:S01]  /*dba0*/  FADD.FTZ R177, R177, R180 ;  /* 0x000000b4b1b17221 */ /* 0x000fe20000010000 */
[----:B------:R-:W-:Y:S01]  /*dbb0*/  HMMA.16816.F32 R20, R44, R38, R20 ;  /* 0x000000262c14723c */ /* 0x000fe20000001814 */
[----:B------:R-:W-:Y:S02]  /*dbc0*/  FADD.FTZ R3, R208, R196 ;  /* 0x000000c4d0037221 */ /* 0x000fe40000010000 */
[----:B------:R-:W-:Y:S01]  /*dbd0*/  FADD.FTZ R182, R182, R177 ;  /* 0x000000b1b6b67221 */ /* 0x000fe20000010000 */
[----:B------:R-:W-:Y:S01]  /*dbe0*/  MUFU.EX2 R194, R194 ;  /* 0x000000c200c27308 */ /* 0x000fe20000000800 */
[----:B------:R-:W-:Y:S01]  /*dbf0*/  FADD.FTZ R178, R178, R3 ;  /* 0x00000003b2b27221 */ /* 0x000fe20000010000 */
[----:B------:R-:W-:Y:S01]  /*dc00*/  MOV R3, R104 ;  /* 0x0000006800037202 */ /* 0x000fe20000000f00 */
[----:B------:R-:W-:Y:S01]  /*dc10*/  FADD.FTZ R185, R185, R182 ;  /* 0x000000b6b9b97221 */ /* 0x000fe20000010000 */
[----:B-1----:R-:W-:Y:S01]  /*dc20*/  F2FP.PACK_AB R44, R83, R84 ;  /* 0x00000054532c723e */ /* 0x002fe200000000ff */
[----:B------:R-:W-:Y:S01]  /*dc30*/  FADD.FTZ R84, R84, R85 ;  /* 0x0000005554547221 */ /* 0x000fe20000010000 */
[----:B--2---:R-:W-:Y:S01]  /*dc40*/  F2FP.PACK_AB R46, R81, R82 ;  /* 0x00000052512e723e */ /* 0x004fe200000000ff */
[----:B------:R-:W-:Y:S01]  /*dc50*/  FADD.FTZ R192, R192, R185 ;  /* 0x000000b9c0c07221 */ /* 0x000fe20000010000 */
[----:B------:R-:W1:Y:S01]  /*dc60*/  MUFU.EX2 R169, R132 ;  /* 0x0000008400a97308 */ /* 0x000e620000000800 */
[----:B---3--:R-:W-:Y:S01]  /*dc70*/  F2FP.PACK_AB R45, R171, R124 ;  /* 0x0000007cab2d723e */ /* 0x008fe200000000ff */
[----:B------:R-:W-:-:S02]  /*dc80*/  FADD.FTZ R124, R124, R61 ;  /* 0x0000003d7c7c7221 */ /* 0x000fc40000010000 */
[----:B------:R-:W-:Y:S02]  /*dc90*/  FADD.FTZ R191, R191, R192 ;  /* 0x000000c0bfbf7221 */ /* 0x000fe40000010000 */
[----:B------:R-:W-:Y:S02]  /*dca0*/  FADD.FTZ R178, R197, R178 ;  /* 0x000000b2c5b27221 */ /* 0x000fe40000010000 */
[----:B------:R-:W-:Y:S01]  /*dcb0*/  MUFU.EX2 R48, R133 ;  /* 0x0000008500307308 */ /* 0x000fe20000000800 */
[----:B------:R-:W-:Y:S02]  /*dcc0*/  FADD.FTZ R198, R198, R191 ;  /* 0x000000bfc6c67221 */ /* 0x000fe40000010000 */
[----:B------:R-:W-:Y:S02]  /*dcd0*/  FADD.FTZ R83, R83, R84 ;  /* 0x0000005453537221 */ /* 0x000fe40000010000 */
[----:B------:R-:W-:Y:S02]  /*dce0*/  FADD.FTZ R171, R171, R124 ;  /* 0x0000007cabab7221 */ /* 0x000fe40000010000 */
[----:B------:R-:W-:Y:S01]  /*dcf0*/  FADD.FTZ R193, R193, R178 ;  /* 0x000000b2c1c17221 */ /* 0x000fe20000010000 */
[----:B------:R2:W3:Y:S01]  /*dd00*/  MUFU.EX2 R49, R134 ;  /* 0x0000008600317308 */ /* 0x0004e20000000800 */
[----:B-1----:R-:W-:Y:S01]  /*dd10*/  F2FP.PACK_AB R47, R169, R194 ;  /* 0x000000c2a92f723e */ /* 0x002fe200000000ff */
[----:B------:R-:W-:-:S02]  /*dd20*/  FADD.FTZ R201, R201, R198 ;  /* 0x000000c6c9c97221 */ /* 0x000fc40000010000 */
[----:B------:R-:W-:Y:S02]  /*dd30*/  FADD.FTZ R82, R82, R83 ;  /* 0x0000005352527221 */ /* 0x000fe40000010000 */
[----:B------:R-:W-:Y:S02]  /*dd40*/  FADD.FTZ R194, R194, R171 ;  /* 0x000000abc2c27221 */ /* 0x000fe40000010000 */
[----:B------:R-:W-:Y:S01]  /*dd50*/  MUFU.EX2 R248, R248 ;  /* 0x000000f800f87308 */ /* 0x000fe20000000800 */
[----:B------:R-:W-:Y:S01]  /*dd60*/  HMMA.16816.F32 R24, R44, R32, R24 ;  /* 0x000000202c18723c */ /* 0x000fe20000001818 */
[----:B------:R-:W-:Y:S02]  /*dd70*/  FADD.FTZ R200, R200, R193 ;  /* 0x000000c1c8c87221 */ /* 0x000fe40000010000 */
[----:B------:R-:W-:Y:S02]  /*dd80*/  FADD.FTZ R201, R172, R201 ;  /* 0x000000c9acc97221 */ /* 0x000fe40000010000 */
[----:B------:R-:W-:-:S02]  /*dd90*/  FADD.FTZ R81, R81, R82 ;  /* 0x0000005251517221 */ /* 0x000fc40000010000 */
[----:B------:R-:W1:Y:S01]  /*dda0*/  MUFU.EX2 R211, R211 ;  /* 0x000000d300d37308 */ /* 0x000e620000000800 */
[----:B--2---:R-:W2:Y:S01]  /*ddb0*/  LDSM.16.MT88.4 R132, [R219+0x5c00] ;  /* 0x005c0000db84783b */ /* 0x004ea20000004200 */
[----:B---3--:R-:W-:Y:S01]  /*ddc0*/  F2FP.PACK_AB R136, R49, R48 ;  /* 0x000000303188723e */ /* 0x008fe200000000ff */
[C---:B------:R-:W-:Y:S01]  /*ddd0*/  HMMA.16816.F32 R28, R44.reuse, R34, R28 ;  /* 0x000000222c1c723c */ /* 0x040fe2000000181c */
[----:B------:R-:W-:Y:S02]  /*dde0*/  FADD.FTZ R169, R169, R194 ;  /* 0x000000c2a9a97221 */ /* 0x000fe40000010000 */
[----:B------:R-:W-:Y:S02]  /*ddf0*/  FADD.FTZ R199, R199, R200 ;  /* 0x000000c8c7c77221 */ /* 0x000fe40000010000 */
[----:B------:R-:W-:Y:S01]  /*de00*/  MUFU.EX2 R206, R206 ;  /* 0x000000ce00ce7308 */ /* 0x000fe20000000800 */
[----:B------:R-:W-:Y:S02]  /*de10*/  FADD.FTZ R166, R166, R201 ;  /* 0x000000c9a6a67221 */ /* 0x000fe40000010000 */
[----:B------:R-:W-:Y:S01]  /*de20*/  HMMA.16816.F32 R40, R44, R36, R40 ;  /* 0x000000242c28723c */ /* 0x000fe20000001828 */
[----:B------:R-:W-:-:S02]  /*de30*/  FADD.FTZ R199, R202, R199 ;  /* 0x000000c7cac77221 */ /* 0x000fc40000010000 */
[----:B------:R-:W-:Y:S02]  /*de40*/  FADD.FTZ R167, R167, R166 ;  /* 0x000000a6a7a77221 */ /* 0x000fe40000010000 */
[----:B------:R-:W3:Y:S01]  /*de50*/  MUFU.EX2 R205, R205 ;  /* 0x000000cd00cd7308 */ /* 0x000ee20000000800 */
[----:B-1----:R-:W-:Y:S01]  /*de60*/  F2FP.PACK_AB R138, R211, R248 ;  /* 0x000000f8d38a723e */ /* 0x002fe200000000ff */
[----:B------:R-:W-:Y:S01]  /*de70*/  FADD.FTZ R48, R48, R199 ;  /* 0x000000c730307221 */ /* 0x000fe20000010000 */
[----:B------:R-:W-:Y:S01]  /*de80*/  HMMA.16816.F32 R4, R44, R38, R4 ;  /* 0x000000262c04723c */ /* 0x000fe20000001804 */
[----:B------:R-:W-:Y:S02]  /*de90*/  MOV R36, R105 ;  /* 0x0000006900247202 */ /* 0x000fe40000000f00 */
[----:B------:R-:W-:Y:S02]  /*dea0*/  FADD.FTZ R49, R49, R48 ;  /* 0x0000003031317221 */ /* 0x000fe40000010000 */
[----:B------:R-:W-:Y:S02]  /*deb0*/  MUFU.EX2 R204, R204 ;  /* 0x000000cc00cc7308 */ /* 0x000fe40000000800 */
[----:B------:R-:W-:-:S04]  /*dec0*/  FADD.FTZ R248, R248, R49 ;  /* 0x00000031f8f87221 */ /* 0x000fc80000010000 */
[----:B------:R-:W-:Y:S02]  /*ded0*/  FADD.FTZ R249, R211, R248 ;  /* 0x000000f8d3f97221 */ /* 0x000fe40000010000 */
[----:B------:R-:W1:Y:S01]  /*dee0*/  MUFU.EX2 R209, R209 ;  /* 0x000000d100d17308 */ /* 0x000e620000000800 */
[----:B---3--:R-:W-:Y:S01]  /*def0*/  F2FP.PACK_AB R137, R205, R206 ;  /* 0x000000cecd89723e */ /* 0x008fe200000000ff */
[----:B------:R-:W-:-:S04]  /*df00*/  FADD.FTZ R206, R206, R167 ;  /* 0x000000a7cece7221 */ /* 0x000fc80000010000 */
[----:B------:R-:W-:Y:S02]  /*df10*/  FADD.FTZ R205, R205, R206 ;  /* 0x000000cecdcd7221 */ /* 0x000fe40000010000 */
[----:B------:R-:W-:Y:S01]  /*df20*/  MUFU.EX2 R80, R80 ;  /* 0x0000005000507308 */ /* 0x000fe20000000800 */
[----:B-1----:R-:W-:-:S07]  /*df30*/  F2FP.PACK_AB R139, R209, R204 ;  /* 0x000000ccd18b723e */ /* 0x002fce00000000ff */
[----:B------:R-:W1:Y:S01]  /*df40*/  MUFU.EX2 R79, R79 ;  /* 0x0000004f004f7308 */ /* 0x000e620000000800 */
[----:B------:R-:W-:-:S04]  /*df50*/  FADD.FTZ R204, R204, R205 ;  /* 0x000000cdcccc7221 */ /* 0x000fc80000010000 */
[----:B------:R-:W-:Y:S01]  /*df60*/  FADD.FTZ R252, R209, R204 ;  /* 0x000000ccd1fc7221 */ /* 0x000fe20000010000 */
[C---:B------:R-:W-:Y:S02]  /*df70*/  HMMA.16816.F32 R152, R136.reuse, R150, R12 ;  /* 0x000000968898723c */ /* 0x040fe4000000180c */
[----:B------:R-:W-:Y:S06]  /*df80*/  MUFU.EX2 R78, R78 ;  /* 0x0000004e004e7308 */ /* 0x000fec0000000800 */
[----:B------:R-:W-:Y:S02]  /*df90*/  HMMA.16816.F32 R156, R136, R148, R8 ;  /* 0x00000094889c723c */ /* 0x000fe40000001808 */
[----:B------:R-:W3:Y:S05]  /*dfa0*/  MUFU.EX2 R77, R77 ;  /* 0x0000004d004d7308 */ /* 0x000eea0000000800 */
[----:B-1----:R-:W-:Y:S01]  /*dfb0*/  F2FP.PACK_AB R8, R79, R80 ;  /* 0x000000504f08723e */ /* 0x002fe200000000ff */
[----:B------:R-:W-:-:S02]  /*dfc0*/  FADD.FTZ R80, R80, R81 ;  /* 0x0000005150507221 */ /* 0x000fc40000010000 */
[----:B------:R2:W-:Y:S02]  /*dfd0*/  MUFU.EX2 R32, R141 ;  /* 0x0000008d00207308 */ /* 0x0005e40000000800 */
[----:B------:R-:W-:-:S06]  /*dfe0*/  FADD.FTZ R79, R79, R80 ;  /* 0x000000504f4f7221 */ /* 0x000fcc0000010000 */
[----:B------:R-:W1:Y:S01]  /*dff0*/  MUFU.EX2 R33, R146 ;  /* 0x0000009200217308 */ /* 0x000e620000000800 */
[----:B---3--:R-:W-:Y:S01]  /*e000*/  F2FP.PACK_AB R10, R77, R78 ;  /* 0x0000004e4d0a723e */ /* 0x008fe200000000ff */
[----:B------:R-:W-:-:S04]  /*e010*/  FADD.FTZ R78, R78, R79 ;  /* 0x0000004f4e4e7221 */ /* 0x000fc80000010000 */
[----:B------:R-:W-:Y:S02]  /*e020*/  FADD.FTZ R2, R77, R78 ;  /* 0x0000004e4d027221 */ /* 0x000fe40000010000 */
[----:B------:R-:W-:Y:S01]  /*e030*/  MUFU.EX2 R34, R145 ;  /* 0x0000009100227308 */ /* 0x000fe20000000800 */
[C---:B--2---:R-:W-:Y:S02]  /*e040*/  HMMA.16816.F32 R140, R136.reuse, R132, R16 ;  /* 0x00000084888c723c */ /* 0x044fe40000001810 */
[----:B------:R2:W-:Y:S05]  /*e050*/  STL [R1+0xc], R2 ;  /* 0x00000c0201007387 */ /* 0x0005ea0000100800 */
[----:B------:R-:W3:Y:S01]  /*e060*/  MUFU.EX2 R13, R144 ;  /* 0x00000090000d7308 */ /* 0x000ee20000000800 */
[----:B-1----:R-:W-:Y:S01]  /*e070*/  F2FP.PACK_AB R9, R33, R32 ;  /* 0x000000202109723e */ /* 0x002fe200000000ff */
[----:B------:R-:W-:Y:S01]  /*e080*/  HMMA.16816.F32 R136, R136, R134, R20 ;  /* 0x000000868888723c */ /* 0x000fe20000001814 */
[----:B------:R-:W-:-:S04]  /*e090*/  FADD.FTZ R32, R32, R169 ;  /* 0x000000a920207221 */ /* 0x000fc80000010000 */
[----:B------:R-:W-:Y:S01]  /*e0a0*/  FADD.FTZ R33, R33, R32 ;  /* 0x0000002021217221 */ /* 0x000fe20000010000 */
[----:B---3--:R-:W-:-:S03]  /*e0b0*/  F2FP.PACK_AB R11, R13, R34 ;  /* 0x000000220d0b723e */ /* 0x008fc600000000ff */
[----:B------:R-:W-:Y:S01]  /*e0c0*/  FADD.FTZ R34, R34, R33 ;  /* 0x0000002122227221 */ /* 0x000fe20000010000 */
[----:B--2---:R-:W-:-:S03]  /*e0d0*/  MOV R2, R103 ;  /* 0x0000006700027202 */ /* 0x004fc60000000f00 */
[----:B------:R-:W-:Y:S01]  /*e0e0*/  FADD.FTZ R0, R13, R34 ;  /* 0x000000220d007221 */ /* 0x000fe20000010000 */
[C---:B------:R-:W-:Y:S04]  /*e0f0*/  HMMA.16816.F32 R160, R8.reuse, R148, R24 ;  /* 0x0000009408a0723c */ /* 0x040fe80000001818 */
[----:B------:R1:W-:Y:S04]  /*e100*/  STL [R1+0x8], R0 ;  /* 0x0000080001007387 */ /* 0x0003e80000100800 */
[C---:B------:R-:W-:Y:S08]  /*e110*/  HMMA.16816.F32 R144, R8.reuse, R132, R40 ;  /* 0x000000840890723c */ /* 0x040ff00000001828 */
[C---:B------:R-:W-:Y:S08]  /*e120*/  HMMA.16816.F32 R148, R8.reuse, R150, R28 ;  /* 0x000000960894723c */ /* 0x040ff0000000181c */
[----:B------:R-:W-:Y:S01]  /*e130*/  HMMA.16816.F32 R132, R8, R134, R4 ;  /* 0x000000860884723c */ /* 0x000fe20000001804 */
[----:B-1----:R-:W-:-:S07]  /*e140*/  MOV R0, R102 ;  /* 0x0000006600007202 */ /* 0x002fce0000000f00 */
.L_x_772:
[----:B------:R-:W3:Y:S02]  /*e150*/  LDL R4, [R1+0x10] ;  /* 0x0000100001047983 */ /* 0x000ee40000100800 */
[----:B---3--:R-:W-:-:S13]  /*e160*/  ISETP.GT.AND P0, PT, R4, R227, PT ;  /* 0x000000e30400720c */ /* 0x008fda0003f04270 */
[----:B------:R-:W-:Y:S05]  /*e170*/  @!P0 BRA `(.L_x_774) ;  /* 0x0000647000008947 */ /* 0x000fea0003800000 */
[----:B------:R-:W-:Y:S01]  /*e180*/  IMAD.MOV.U32 R166, RZ, RZ, R3 ;  /* 0x000000ffffa67224 */ /* 0x000fe200078e0003 */
[----:B------:R-:W-:Y:S01]  /*e190*/  MOV R3, R59 ;  /* 0x0000003b00037202 */ /* 0x000fe20000000f00 */
[----:B------:R-:W-:Y:S01]  /*e1a0*/  IMAD.MOV.U32 R165, RZ, RZ, R2 ;  /* 0x000000ffffa57224 */ /* 0x000fe200078e0002 */
[----:B------:R-:W-:Y:S01]  /*e1b0*/  MOV R2, R56 ;  /* 0x0000003800027202 */ /* 0x000fe20000000f00 */
[----:B------:R-:W-:Y:S01]  /*e1c0*/  ULDC.64 UR4, c[0x0][0x1a0] ;  /* 0x0000680000047ab9 */ /* 0x000fe20000000a00 */
[----:B------:R-:W-:Y:S01]  /*e1d0*/  IMAD.MOV.U32 R167, RZ, RZ, R36 ;  /* 0x000000ffffa77224 */ /* 0x000fe200078e0024 */
[----:B------:R-:W-:Y:S01]  /*e1e0*/  ULDC.64 UR6, c[0x0][0x198] ;  /* 0x0000660000067ab9 */ /* 0x000fe20000000a00 */
[----:B------:R-:W-:Y:S01]  /*e1f0*/  MOV R164, R0 ;  /* 0x0000000000a47202 */ /* 0x000fe20000000f00 */
[----:B------:R1:W-:Y:S01]  /*e200*/  STL.64 [R1], R2 ;  /* 0x0000000201007387 */ /* 0x0003e20000100a00 */
[----:B------:R-:W-:Y:S02]  /*e210*/  USHF.L.U64.HI UR5, UR4, 0x6, UR5 ;  /* 0x0000000604057899 */ /* 0x000fe40008010205 */
[----:B------:R-:W-:-:S02]  /*e220*/  USHF.L.U64.HI UR7, UR6, 0x6, UR7 ;  /* 0x0000000606077899 */ /* 0x000fc40008010207 */
[----:B------:R-:W-:Y:S02]  /*e230*/  USHF.L.U32 UR4, UR4, 0x6, URZ ;  /* 0x0000000604047899 */ /* 0x000fe4000800063f */
[----:B------:R-:W-:Y:S01]  /*e240*/  USHF.L.U32 UR6, UR6, 0x6, URZ ;  /* 0x0000000606067899 */ /* 0x000fe2000800063f */
[----:B------:R-:W-:Y:S05]  /*e250*/  BRA `(.L_x_775) ;  /* 0x000001a000007947 */ /* 0x000fea0003800000 */
.L_x_777:
[----:B------:R-:W2:Y:S02]  /*e260*/  LDL.LU R184, [R1+0x10] ;  /* 0x0000100001b87983 */ /* 0x000ea40000300800 */
[----:B--2---:R-:W-:Y:S04]  /*e270*/  IADD3 R57, R184, -0x2, RZ ;  /* 0xfffffffeb8397810 */ /* 0x004fe80007ffe0ff */
[----:B------:R-:W-:Y:S01]  /*e280*/  SHF.R.S32.HI R44, RZ, 0x1f, R57 ;  /* 0x0000001fff2c7819 */ /* 0x000fe20000011439 */
[C---:B------:R-:W-:Y:S04]  /*e290*/  IMAD.WIDE.U32 R114, R57.reuse, c[0x0][0x198], RZ ;  /* 0x0000660039727a25 */ /* 0x040fe800078e00ff */
[----:B------:R-:W-:Y:S01]  /*e2a0*/  IMAD R44, R44, c[0x0][0x198], RZ ;  /* 0x000066002c2c7a24 */ /* 0x000fe200078e02ff */
[----:B------:R-:W-:Y:S03]  /*e2b0*/  LEA R48, P0, R114, R242, 0x7 ;  /* 0x000000f272307211 */ /* 0x000fe600078038ff */
[----:B------:R-:W-:Y:S01]  /*e2c0*/  IMAD R44, R57, c[0x0][0x19c], R44 ;  /* 0x00006700392c7a24 */ /* 0x000fe200078e022c */
[----:B------:R-:W-:Y:S03]  /*e2d0*/  LEA R124, P1, R48, c[0x0][0x168], 0x1 ;  /* 0x00005a00307c7a11 */ /* 0x000fe600078208ff */
[----:B------:R-:W-:Y:S05]  /*e2e0*/  IMAD.IADD R57, R115, 0x1, R44 ;  /* 0x0000000173397824 */ /* 0x000fea00078e022c */
        /* <DEDUP_REMOVED lines=17> */
.L_x_775:
[----:B------:R-:W3:Y:S01]  /*e400*/  LDL R0, [R1+0x10] ;  /* 0x0000100001007983 */ /* 0x000ee20000100800 */
[----:B------:R-:W-:Y:S04]  /*e410*/  DEPBAR.LE SB0, 0x0 ;  /* 0x000080000000791a */ /* 0x000fe80000000000 */
[----:B------:R-:W4:Y:S06]  /*e420*/  LDL.64 R4, [R1] ;  /* 0x0000000001047983 */ /* 0x000f2c0000100a00 */
[----:B------:R-:W-:Y:S01]  /*e430*/  BAR.SYNC.DEFER_BLOCKING 0x0 ;  /* 0x0000000000007b1d */ /* 0x000fe20000010000 */
[----:B---3--:R-:W-:Y:S04]  /*e440*/  IADD3 R248, R0, -0x1, RZ ;  /* 0xffffffff00f87810 */ /* 0x008fe80007ffe0ff */
[----:B-1----:R-:W-:Y:S01]  /*e450*/  SHF.R.S32.HI R2, RZ, 0x1f, R248 ;  /* 0x0000001fff027819 */ /* 0x002fe200000114f8 */
[-C--:B----4-:R-:W-:Y:S04]  /*e460*/  IMAD.WIDE.U32 R56, R248, R229.reuse, R4 ;  /* 0x000000e5f8387225 */ /* 0x090fe800078e0004 */
[----:B------:R-:W-:Y:S04]  /*e470*/  IMAD R0, R228, R248, RZ ;  /* 0x000000f8e4007224 */ /* 0x000fe800078e02ff */
[----:B------:R-:W-:Y:S01]  /*e480*/  IMAD R0, R2, R229, R0 ;  /* 0x000000e502007224 */ /* 0x000fe200078e0200 */
[----:B------:R-:W-:Y:S04]  /*e490*/  LEA R2, P1, R56, c[0x0][0x170], 0x1 ;  /* 0x00005c0038027a11 */ /* 0x000fe800078208ff */
[----:B------:R-:W-:Y:S02]  /*e4a0*/  IADD3 R58, P0, R2, UR4, RZ ;  /* 0x00000004023a7c10 */ /* 0x000fe4000ff1e0ff */
[----:B------:R-:W-:Y:S04]  /*e4b0*/  IADD3 R0, R57, R0, RZ ;  /* 0x0000000039007210 */ /* 0x000fe80007ffe0ff */
[----:B------:R-:W-:Y:S02]  /*e4c0*/  LEA.HI.X R3, R56, c[0x0][0x174], R0, 0x1, P1 ;  /* 0x00005d0038037a11 */ /* 0x000fe400008f0c00 */
[----:B------:R-:W-:Y:S02]  /*e4d0*/  IADD3 R60, P1, R58, UR4, RZ ;  /* 0x000000043a3c7c10 */ /* 0x000fe4000ff3e0ff */
[----:B------:R-:W-:Y:S02]  /*e4e0*/  IADD3.X R59, R3, UR5, RZ, P0, !PT ;  /* 0x00000005033b7c10 */ /* 0x000fe400087fe4ff */
[----:B------:R-:W-:Y:S02]  /*e4f0*/  IADD3 R56, P0, R60, UR4, RZ ;  /* 0x000000043c387c10 */ /* 0x000fe4000ff1e0ff */
[----:B------:R-:W-:Y:S04]  /*e500*/  IADD3.X R61, R59, UR5, RZ, P1, !PT ;  /* 0x000000053b3d7c10 */ /* 0x000fe80008ffe4ff */
[----:B------:R-:W-:Y:S02]  /*e510*/  IADD3.X R57, R61, UR5, RZ, P0, !PT ;  /* 0x000000053d397c10 */ /* 0x000fe400087fe4ff */
[----:B------:R-:W-:Y:S01]  /*e520*/  ISETP.GT.AND P0, PT, R248, R227, PT ;  /* 0x000000e3f800720c */ /* 0x000fe20003f04270 */
        /* <DEDUP_REMOVED lines=9> */
[----:B--2---:R-:W2:Y:S08]  /*e5c0*/  LDSM.16.M88.4 R172, [R223+0x2000] ;  /* 0x00200000dfac783b */ /* 0x004eb00000000200 */
[----:B------:R-:W5:Y:S08]  /*e5d0*/  LDSM.16.M88.4 R176, [R224+0x1000] ;  /* 0x00100000e0b0783b */ /* 0x000f700000000200 */
[----:B------:R-:W1:Y:S08]  /*e5e0*/  LDSM.16.M88.4 R180, [R223+0x2400] ;  /* 0x00240000dfb4783b */ /* 0x000e700000000200 */
[----:B------:R-:W1:Y:S08]  /*e5f0*/  LDSM.16.M88.4 R184, [R223+0x2800] ;  /* 0x00280000dfb8783b */ /* 0x000e700000000200 */
[----:B------:R-:W1:Y:S08]  /*e600*/  LDSM.16.M88.4 R188, [R223+0x2c00] ;  /* 0x002c0000dfbc783b */ /* 0x000e700000000200 */
[----:B------:R-:W3:Y:S01]  /*e610*/  LDSM.16.M88.4 R192, [R223+0x3000] ;  /* 0x00300000dfc0783b */ /* 0x000ee20000000200 */
[-C--:B--2---:R-:W-:Y:S07]  /*e620*/  HMMA.16816.F32 R4, R168, R172.reuse, RZ ;  /* 0x000000aca804723c */ /* 0x084fee00000018ff */
[----:B------:R-:W-:Y:S01]  /*e630*/  LDSM.16.M88.4 R196, [R223+0x3800] ;  /* 0x00380000dfc4783b */ /* 0x000fe20000000200 */
[C---:B-----5:R-:W-:Y:S07]  /*e640*/  HMMA.16816.F32 R8, R176.reuse, R172, RZ ;  /* 0x000000acb008723c */ /* 0x060fee00000018ff */
[----:B------:R-:W-:Y:S01]  /*e650*/  LDSM.16.M88.4 R200, [R223+0x3c00] ;  /* 0x003c0000dfc8783b */ /* 0x000fe20000000200 */
[-C--:B------:R-:W-:Y:S07]  /*e660*/  HMMA.16816.F32 R12, R176, R174.reuse, RZ ;  /* 0x000000aeb00c723c */ /* 0x080fee00000018ff */
[----:B------:R-:W-:Y:S01]  /*e670*/  LDSM.16.M88.4 R204, [R222] ;  /* 0x00000000decc783b */ /* 0x000fe20000000200 */
[C---:B------:R-:W-:Y:S07]  /*e680*/  HMMA.16816.F32 R16, R168.reuse, R174, RZ ;  /* 0x000000aea810723c */ /* 0x040fee00000018ff */
[----:B------:R-:W2:Y:S01]  /*e690*/  LDSM.16.M88.4 R172, [R223+0x3400] ;  /* 0x00340000dfac783b */ /* 0x000ea20000000200 */
[-C--:B-1----:R-:W-:Y:S07]  /*e6a0*/  HMMA.16816.F32 R20, R168, R180.reuse, RZ ;  /* 0x000000b4a814723c */ /* 0x082fee00000018ff */
[----:B------:R-:W1:Y:S01]  /*e6b0*/  LDSM.16.M88.4 R208, [R221] ;  /* 0x00000000ddd0783b */ /* 0x000e620000000200 */
[C---:B------:R-:W-:Y:S08]  /*e6c0*/  HMMA.16816.F32 R24, R176.reuse, R180, RZ ;  /* 0x000000b4b018723c */ /* 0x040ff000000018ff */
[-C--:B------:R-:W-:Y:S08]  /*e6d0*/  HMMA.16816.F32 R28, R176, R182.reuse, RZ ;  /* 0x000000b6b01c723c */ /* 0x080ff000000018ff */
[C---:B------:R-:W-:Y:S01]  /*e6e0*/  HMMA.16816.F32 R32, R168.reuse, R182, RZ ;  /* 0x000000b6a820723c */ /* 0x040fe200000018ff */
[----:B------:R-:W5:Y:S07]  /*e6f0*/  LDSM.16.M88.4 R180, [R222+0x1000] ;  /* 0x00100000deb4783b */ /* 0x000f6e0000000200 */
[-C--:B------:R-:W-:Y:S08]  /*e700*/  HMMA.16816.F32 R36, R168, R184.reuse, RZ ;  /* 0x000000b8a824723c */ /* 0x080ff000000018ff */
[C---:B------:R-:W-:Y:S08]  /*e710*/  HMMA.16816.F32 R40, R176.reuse, R184, RZ ;  /* 0x000000b8b028723c */ /* 0x040ff000000018ff */
[-C--:B------:R-:W-:Y:S08]  /*e720*/  HMMA.16816.F32 R44, R176, R186.reuse, RZ ;  /* 0x000000bab02c723c */ /* 0x080ff000000018ff */
[C---:B------:R-:W-:Y:S08]  /*e730*/  HMMA.16816.F32 R48, R168.reuse, R186, RZ ;  /* 0x000000baa830723c */ /* 0x040ff000000018ff */
[-C--:B------:R-:W-:Y:S08]  /*e740*/  HMMA.16816.F32 R52, R168, R188.reuse, RZ ;  /* 0x000000bca834723c */ /* 0x080ff000000018ff */
[C---:B---3--:R-:W-:Y:S08]  /*e750*/  HMMA.16816.F32 R56, R176.reuse, R188, RZ ;  /* 0x000000bcb038723c */ /* 0x048ff000000018ff */
[-C--:B----4-:R-:W-:Y:S08]  /*e760*/  HMMA.16816.F32 R60, R176, R190.reuse, RZ ;  /* 0x000000beb03c723c */ /* 0x090ff000000018ff */
        /* <DEDUP_REMOVED lines=20> */
[C---:B-----5:R-:W-:Y:S08]  /*e8b0*/  HMMA.16816.F32 R8, R180.reuse, R208, R8 ;  /* 0x000000d0b408723c */ /* 0x060ff00000001808 */
[-C--:B------:R-:W-:Y:S08]  /*e8c0*/  HMMA.16816.F32 R12, R180, R210.reuse, R12 ;  /* 0x000000d2b40c723c */ /* 0x080ff0000000180c */
[----:B------:R-:W-:Y:S01]  /*e8d0*/  FMUL.FTZ R0, R4, c[0x0][0x2ec] ;  /* 0x0000bb0004007a20 */ /* 0x000fe20000410000 */
[C---:B------:R-:W-:Y:S04]  /*e8e0*/  HMMA.16816.F32 R16, R204.reuse, R210, R16 ;  /* 0x000000d2cc10723c */ /* 0x040fe80000001810 */
[----:B------:R-:W-:Y:S01]  /*e8f0*/  FMUL.FTZ R190, R7, c[0x0][0x2ec] ;  /* 0x0000bb0007be7a20 */ /* 0x000fe20000410000 */
[----:B------:R-:W1:Y:S01]  /*e900*/  MUFU.TANH R0, R0 ;  /* 0x0000000000007308 */ /* 0x000e620000002400 */
[----:B------:R-:W-:Y:S02]  /*e910*/  FMUL.FTZ R2, R5, c[0x0][0x2ec] ;  /* 0x0000bb0005027a20 */ /* 0x000fe40000410000 */
[-C--:B--2---:R-:W-:Y:S04]  /*e920*/  HMMA.16816.F32 R20, R204, R168.reuse, R20 ;  /* 0x000000a8cc14723c */ /* 0x084fe80000001814 */
[----:B------:R-:W-:Y:S02]  /*e930*/  FMUL.FTZ R3, R6, c[0x0][0x2ec] ;  /* 0x0000bb0006037a20 */ /* 0x000fe40000410000 */
[----:B------:R-:W-:Y:S01]  /*e940*/  FMUL.FTZ R6, R8, c[0x0][0x2ec] ;  /* 0x0000bb0008067a20 */ /* 0x000fe20000410000 */
[----:B------:R2:W3:Y:S01]  /*e950*/  MUFU.TANH R5, R190 ;  /* 0x000000be00057308 */ /* 0x0004e20000002400 */
[C---:B------:R-:W-:Y:S04]  /*e960*/  HMMA.16816.F32 R24, R180.reuse, R168, R24 ;  /* 0x000000a8b418723c */ /* 0x040fe80000001818 */
[----:B------:R-:W-:Y:S02]  /*e970*/  FMUL.FTZ R7, R11, c[0x0][0x2ec] ;  /* 0x0000bb000b077a20 */ /* 0x000fe40000410000 */
[----:B------:R-:W-:Y:S02]  /*e980*/  FMUL.FTZ R191, R12, c[0x0][0x2ec] ;  /* 0x0000bb000cbf7a20 */ /* 0x000fe40000410000 */
[-C--:B------:R-:W-:Y:S01]  /*e990*/  HMMA.16816.F32 R28, R180, R170.reuse, R28 ;  /* 0x000000aab41c723c */ /* 0x080fe2000000181c */
[----:B------:R-:W4:Y:S03]  /*e9a0*/  MUFU.TANH R2, R2 ;  /* 0x0000000200027308 */ /* 0x000f260000002400 */
[----:B------:R-:W-:Y:S02]  /*e9b0*/  FMUL.FTZ R11, R15, c[0x0][0x2ec] ;  /* 0x0000bb000f0b7a20 */ /* 0x000fe40000410000 */
[----:B------:R-:W-:Y:S02]  /*e9c0*/  FMUL.FTZ R15, R17, c[0x0][0x2ec] ;  /* 0x0000bb00110f7a20 */ /* 0x000fe40000410000 */
[C---:B------:R-:W-:Y:S01]  /*e9d0*/  HMMA.16816.F32 R32, R204.reuse, R170, R32 ;  /* 0x000000aacc20723c */ /* 0x040fe20000001820 */
[----:B------:R-:W5:Y:S02]  /*e9e0*/  LDSM.16.M88.4 R168, [R216] ;  /* 0x00000000d8a8783b */ /* 0x000f640000000200 */
[----:B------:R-:W1:Y:S01]  /*e9f0*/  MUFU.TANH R3, R3 ;  /* 0x0000000300037308 */ /* 0x000e620000002400 */
[----:B------:R-:W-:Y:S02]  /*ea00*/  FMUL.FTZ R22, R22, c[0x0][0x2ec] ;  /* 0x0000bb0016167a20 */ /* 0x000fe40000410000 */
[----:B------:R-:W-:Y:S02]  /*ea10*/  FMUL.FTZ R17, R18, c[0x0][0x2ec] ;  /* 0x0000bb0012117a20 */ /* 0x000fe40000410000 */
[-C--:B------:R-:W-:Y:S04]  /*ea20*/  HMMA.16816.F32 R36, R204, R172.reuse, R36 ;  /* 0x000000accc24723c */ /* 0x080fe80000001824 */
[----:B--2---:R-:W-:Y:S01]  /*ea30*/  FMUL.FTZ R190, R13, c[0x0][0x2ec] ;  /* 0x0000bb000dbe7a20 */ /* 0x004fe20000410000 */
[----:B------:R2:W1:Y:S01]  /*ea40*/  MUFU.TANH R194, R22 ;  /* 0x0000001600c27308 */ /* 0x0004620000002400 */
[----:B------:R-:W-:Y:S02]  /*ea50*/  FMUL.FTZ R13, R14, c[0x0][0x2ec] ;  /* 0x0000bb000e0d7a20 */ /* 0x000fe40000410000 */
[C---:B------:R-:W-:Y:S04]  /*ea60*/  HMMA.16816.F32 R40, R180.reuse, R172, R40 ;  /* 0x000000acb428723c */ /* 0x040fe80000001828 */
[----:B------:R-:W-:Y:S02]  /*ea70*/  FMUL.FTZ R197, R28, c[0x0][0x2ec] ;  /* 0x0000bb001cc57a20 */ /* 0x000fe40000410000 */
[----:B------:R-:W-:Y:S01]  /*ea80*/  FMUL.FTZ R14, R16, c[0x0][0x2ec] ;  /* 0x0000bb00100e7a20 */ /* 0x000fe20000410000 */
[----:B------:R-:W1:Y:S01]  /*ea90*/  MUFU.TANH R6, R6 ;  /* 0x0000000600067308 */ /* 0x000e620000002400 */
[-C--:B------:R-:W-:Y:S04]  /*eaa0*/  HMMA.16816.F32 R44, R180, R174.reuse, R44 ;  /* 0x000000aeb42c723c */ /* 0x080fe8000000182c */
[----:B------:R-:W-:Y:S02]  /*eab0*/  FMUL.FTZ R18, R19, c[0x0][0x2ec] ;  /* 0x0000bb0013127a20 */ /* 0x000fe40000410000 */
[----:B------:R-:W-:Y:S02]  /*eac0*/  FMUL.FTZ R19, R20, c[0x0][0x2ec] ;  /* 0x0000bb0014137a20 */ /* 0x000fe40000410000 */
[C---:B------:R-:W-:Y:S01]  /*ead0*/  HMMA.16816.F32 R48, R204.reuse, R174, R48 ;  /* 0x000000aecc30723c */ /* 0x040fe20000001830 */
[----:B------:R-:W1:Y:S01]  /*eae0*/  MUFU.TANH R7, R7 ;  /* 0x0000000700077308 */ /* 0x000e620000002400 */
[----:B------:R-:W1:Y:S02]  /*eaf0*/  LDSM.16.M88.4 R172, [R215] ;  /* 0x00000000d7ac783b */ /* 0x000e640000000200 */
        /* <DEDUP_REMOVED lines=9> */
[----:B------:R5:W3:Y:S01]  /*eb90*/  MUFU.TANH R199, R37 ;  /* 0x0000002500c77308 */ /* 0x000ae20000002400 */
[----:B------:R-:W-:Y:S02]  /*eba0*/  FMUL.FTZ R41, R47, c[0x0][0x2ec] ;  /* 0x0000bb002f297a20 */ /* 0x000fe40000410000 */
[----:B------:R-:W-:Y:S01]  /*ebb0*/  FMUL.FTZ R49, R49, c[0x0][0x2ec] ;  /* 0x0000bb0031317a20 */ /* 0x000fe20000410000 */
[-C--:B------:R-:W-:Y:S04]  /*ebc0*/  HMMA.16816.F32 R60, R180, R170.reuse, R60 ;  /* 0x000000aab43c723c */ /* 0x080fe8000000183c */
[----:B------:R-:W-:Y:S02]  /*ebd0*/  FMUL.FTZ R193, R24, c[0x0][0x2ec] ;  /* 0x0000bb0018c17a20 */ /* 0x000fe40000410000 */
[----:B------:R-:W3:Y:S01]  /*ebe0*/  MUFU.TANH R209, R49 ;  /* 0x0000003100d17308 */ /* 0x000ee20000002400 */
[----:B--2---:R-:W-:Y:S01]  /*ebf0*/  FMUL.FTZ R22, R27, c[0x0][0x2ec] ;  /* 0x0000bb001b167a20 */ /* 0x004fe20000410000 */
[C---:B------:R-:W-:Y:S04]  /*ec00*/  HMMA.16816.F32 R64, R204.reuse, R170, R64 ;  /* 0x000000aacc40723c */ /* 0x040fe80000001840 */
[----:B------:R-:W-:Y:S02]  /*ec10*/  FMUL.FTZ R54, R54, c[0x0][0x2ec] ;  /* 0x0000bb0036367a20 */ /* 0x000fe40000410000 */
[----:B------:R-:W-:Y:S02]  /*ec20*/  FMUL.FTZ R55, R55, c[0x0][0x2ec] ;  /* 0x0000bb0037377a20 */ /* 0x000fe40000410000 */
[----:B------:R-:W2:Y:S01]  /*ec30*/  MUFU.TANH R186, R54 ;  /* 0x0000003600ba7308 */ /* 0x000ea20000002400 */
[----:B------:R-:W-:Y:S01]  /*ec40*/  FMUL.FTZ R58, R58, c[0x0][0x2ec] ;  /* 0x0000bb003a3a7a20 */ /* 0x000fe20000410000 */
[-C--:B-1----:R-:W-:Y:S03]  /*ec50*/  HMMA.16816.F32 R68, R204, R172.reuse, R68 ;  /* 0x000000accc44723c */ /* 0x082fe60000001844 */
[----:B------:R-:W-:Y:S02]  /*ec60*/  FMUL.FTZ R59, R59, c[0x0][0x2ec] ;  /* 0x0000bb003b3b7a20 */ /* 0x000fe40000410000 */
[----:B------:R-:W-:Y:S02]  /*ec70*/  FMUL.FTZ R57, R57, c[0x0][0x2ec] ;  /* 0x0000bb0039397a20 */ /* 0x000fe40000410000 */
[----:B------:R-:W-:Y:S01]  /*ec80*/  FMUL.FTZ R61, R61, c[0x0][0x2ec] ;  /* 0x0000bb003d3d7a20 */ /* 0x000fe20000410000 */
[----:B------:R-:W1:Y:S01]  /*ec90*/  MUFU.TANH R49, R59 ;  /* 0x0000003b00317308 */ /* 0x000e620000002400 */
[----:B------:R-:W-:Y:S01]  /*eca0*/  FMUL.FTZ R62, R62, c[0x0][0x2ec] ;  /* 0x0000bb003e3e7a20 */ /* 0x000fe20000410000 */
[C---:B------:R-:W-:Y:S04]  /*ecb0*/  HMMA.16816.F32 R72, R180.reuse, R172, R72 ;  /* 0x000000acb448723c */ /* 0x040fe80000001848 */
[----:B------:R-:W-:Y:S02]  /*ecc0*/  FMUL.FTZ R63, R63, c[0x0][0x2ec] ;  /* 0x0000bb003f3f7a20 */ /* 0x000fe40000410000 */
[----:B------:R-:W-:Y:S02]  /*ecd0*/  FMUL.FTZ R47, R56, c[0x0][0x2ec] ;  /* 0x0000bb00382f7a20 */ /* 0x000fe40000410000 */
[----:B------:R-:W1:Y:S01]  /*ece0*/  MUFU.TANH R187, R55 ;  /* 0x0000003700bb7308 */ /* 0x000e620000002400 */
[----:B------:R-:W-:Y:S01]  /*ecf0*/  FMUL.FTZ R56, R60, c[0x0][0x2ec] ;  /* 0x0000bb003c387a20 */ /* 0x000fe20000410000 */
[-C--:B------:R-:W-:Y:S03]  /*ed00*/  HMMA.16816.F32 R76, R180, R174.reuse, R76 ;  /* 0x000000aeb44c723c */ /* 0x080fe6000000184c */
[----:B------:R-:W-:Y:S02]  /*ed10*/  FMUL.FTZ R211, R53, c[0x0][0x2ec] ;  /* 0x0000bb0035d37a20 */ /* 0x000fe40000410000 */
[----:B-----5:R-:W-:Y:S02]  /*ed20*/  FMUL.FTZ R37, R42, c[0x0][0x2ec] ;  /* 0x0000bb002a257a20 */ /* 0x020fe40000410000 */
[----:B------:R-:W-:Y:S01]  /*ed30*/  FMUL.FTZ R42, R46, c[0x0][0x2ec] ;  /* 0x0000bb002e2a7a20 */ /* 0x000fe20000410000 */
[----:B------:R5:W1:Y:S01]  /*ed40*/  MUFU.TANH R53, R57 ;  /* 0x0000003900357308 */ /* 0x000a620000002400 */
[C---:B------:R-:W-:Y:S04]  /*ed50*/  HMMA.16816.F32 R80, R204.reuse, R174, R80 ;  /* 0x000000aecc50723c */ /* 0x040fe80000001850 */
        /* <DEDUP_REMOVED lines=8> */
[----:B------:R-:W2:Y:S01]  /*ede0*/  MUFU.TANH R46, R58 ;  /* 0x0000003a002e7308 */ /* 0x000ea20000002400 */
[----:B------:R-:W-:Y:S02]  /*edf0*/  FMUL.FTZ R30, R32, c[0x0][0x2ec] ;  /* 0x0000bb00201e7a20 */ /* 0x000fe40000410000 */
[----:B------:R-:W-:Y:S02]  /*ee00*/  FMUL.FTZ R9, R9, c[0x0][0x2ec] ;  /* 0x0000bb0009097a20 */ /* 0x000fe40000410000 */
[----:B-----5:R-:W-:Y:S02]  /*ee10*/  FMUL.FTZ R57, R64, c[0x0][0x2ec] ;  /* 0x0000bb0040397a20 */ /* 0x020fe40000410000 */
[----:B------:R-:W-:Y:S02]  /*ee20*/  FMUL.FTZ R60, R80, c[0x0][0x2ec] ;  /* 0x0000bb00503c7a20 */ /* 0x000fe40000410000 */
[----:B------:R-:W-:Y:S01]  /*ee30*/  FMUL.FTZ R10, R10, c[0x0][0x2ec] ;  /* 0x0000bb000a0a7a20 */ /* 0x000fe20000410000 */
[----:B------:R-:W2:Y:S01]  /*ee40*/  MUFU.TANH R4, R57 ;  /* 0x0000003900047308 */ /* 0x000ea20000002400 */
[----:B------:R-:W-:Y:S02]  /*ee50*/  FMUL.FTZ R21, R21, c[0x0][0x2ec] ;  /* 0x0000bb0015157a20 */ /* 0x000fe40000410000 */
[----:B------:R-:W-:Y:S02]  /*ee60*/  FMUL.FTZ R195, R23, c[0x0][0x2ec] ;  /* 0x0000bb0017c37a20 */ /* 0x000fe40000410000 */
[----:B-1----:R-:W-:Y:S02]  /*ee70*/  FMUL.FTZ R56, R68, c[0x0][0x2ec] ;  /* 0x0000bb0044387a20 */ /* 0x002fe40000410000 */
        /* <DEDUP_REMOVED lines=8> */
[----:B------:R-:W2:Y:S01]  /*ef00*/  MUFU.TANH R189, R61 ;  /* 0x0000003d00bd7308 */ /* 0x000ea20000002400 */
[----:B------:R-:W-:Y:S02]  /*ef10*/  FMUL.FTZ R35, R43, c[0x0][0x2ec] ;  /* 0x0000bb002b237a20 */ /* 0x000fe40000410000 */
[----:B------:R-:W-:Y:S02]  /*ef20*/  FMUL.FTZ R203, R44, c[0x0][0x2ec] ;  /* 0x0000bb002ccb7a20 */ /* 0x000fe40000410000 */
[----:B------:R-:W-:Y:S02]  /*ef30*/  FMUL.FTZ R43, R45, c[0x0][0x2ec] ;  /* 0x0000bb002d2b7a20 */ /* 0x000fe40000410000 */
[----:B------:R-:W-:Y:S02]  /*ef40*/  FMUL.FTZ R45, R48, c[0x0][0x2ec] ;  /* 0x0000bb00302d7a20 */ /* 0x000fe40000410000 */
[----:B------:R-:W-:Y:S01]  /*ef50*/  FMUL.FTZ R50, R50, c[0x0][0x2ec] ;  /* 0x0000bb0032327a20 */ /* 0x000fe20000410000 */
[----:B------:R-:W2:Y:S01]  /*ef60*/  MUFU.TANH R55, R62 ;  /* 0x0000003e00377308 */ /* 0x000ea20000002400 */
[----:B------:R-:W-:Y:S02]  /*ef70*/  FMUL.FTZ R51, R51, c[0x0][0x2ec] ;  /* 0x0000bb0033337a20 */ /* 0x000fe40000410000 */
[----:B------:R-:W-:Y:S01]  /*ef80*/  FMUL.FTZ R210, R52, c[0x0][0x2ec] ;  /* 0x0000bb0034d27a20 */ /* 0x000fe20000410000 */
[----:B-1----:R-:W1:Y:S01]  /*ef90*/  LDSM.16.M88.4 R56, [R214] ;  /* 0x00000000d638783b */ /* 0x002e620000000200 */
[----:B------:R-:W-:Y:S02]  /*efa0*/  FMUL.FTZ R64, R72, c[0x0][0x2ec] ;  /* 0x0000bb0048407a20 */ /* 0x000fe40000410000 */
[----:B------:R-:W-:Y:S02]  /*efb0*/  FMUL.FTZ R68, R79, c[0x0][0x2ec] ;  /* 0x0000bb004f447a20 */ /* 0x000fe40000410000 */
[----:B------:R-:W-:Y:S01]  /*efc0*/  FMUL.FTZ R81, R81, c[0x0][0x2ec] ;  /* 0x0000bb0051517a20 */ /* 0x000fe20000410000 */
[----:B------:R-:W1:Y:S01]  /*efd0*/  MUFU.TANH R54, R63 ;  /* 0x0000003f00367308 */ /* 0x000e620000002400 */
[----:B------:R-:W-:Y:S09]  /*efe0*/  FMUL.FTZ R79, R82, c[0x0][0x2ec] ;  /* 0x0000bb00524f7a20 */ /* 0x000ff20000410000 */
[----:B------:R5:W1:Y:S10]  /*eff0*/  MUFU.TANH R80, R60 ;  /* 0x0000003c00507308 */ /* 0x000a740000002400 */
[----:B------:R2:W2:Y:S10]  /*f000*/  MUFU.TANH R12, R65 ;  /* 0x00000041000c7308 */ /* 0x0004b40000002400 */
[----:B------:R3:W3:Y:S01]  /*f010*/  MUFU.TANH R16, R66 ;  /* 0x0000004200107308 */ /* 0x0006e20000002400 */
[----:B-----5:R-:W5:Y:S01]  /*f020*/  LDSM.16.M88.4 R60, [R213] ;  /* 0x00000000d53c783b */ /* 0x020f620000000200 */
[-C--:B-1----:R-:W-:Y:S08]  /*f030*/  HMMA.16816.F32 R84, R204, R56.reuse, R84 ;  /* 0x00000038cc54723c */ /* 0x082ff00000001854 */
[----:B------:R1:W1:Y:S01]  /*f040*/  MUFU.TANH R8, R67 ;  /* 0x0000004300087308 */ /* 0x0002620000002400 */
[C---:B------:R-:W-:Y:S04]  /*f050*/  HMMA.16816.F32 R88, R180.reuse, R56, R88 ;  /* 0x00000038b458723c */ /* 0x040fe80000001858 */
[----:B--2---:R-:W-:Y:S05]  /*f060*/  FMUL.FTZ R65, R75, c[0x0][0x2ec] ;  /* 0x0000bb004b417a20 */ /* 0x004fea0000410000 */
[----:B------:R2:W2:Y:S01]  /*f070*/  MUFU.TANH R32, R69 ;  /* 0x0000004500207308 */ /* 0x0004a20000002400 */
[-C--:B------:R-:W-:Y:S03]  /*f080*/  HMMA.16816.F32 R92, R180, R58.reuse, R92 ;  /* 0x0000003ab45c723c */ /* 0x080fe6000000185c */
[----:B---3--:R-:W-:Y:S02]  /*f090*/  FMUL.FTZ R66, R74, c[0x0][0x2ec] ;  /* 0x0000bb004a427a20 */ /* 0x008fe40000410000 */
[----:B------:R-:W-:Y:S04]  /*f0a0*/  FMUL.FTZ R57, R84, c[0x0][0x2ec] ;  /* 0x0000bb0054397a20 */ /* 0x000fe80000410000 */
[----:B------:R3:W3:Y:S01]  /*f0b0*/  MUFU.TANH R24, R70 ;  /* 0x0000004600187308 */ /* 0x0006e20000002400 */
[C---:B------:R-:W-:Y:S04]  /*f0c0*/  HMMA.16816.F32 R96, R204.reuse, R58, R96 ;  /* 0x0000003acc60723c */ /* 0x040fe80000001860 */
[----:B------:R-:W-:Y:S02]  /*f0d0*/  FMUL.FTZ R56, R85, c[0x0][0x2ec] ;  /* 0x0000bb0055387a20 */ /* 0x000fe40000410000 */
[----:B-1----:R-:W-:Y:S02]  /*f0e0*/  FMUL.FTZ R67, R73, c[0x0][0x2ec] ;  /* 0x0000bb0049437a20 */ /* 0x002fe40000410000 */
[----:B------:R-:W-:Y:S01]  /*f0f0*/  FMUL.FTZ R85, R86, c[0x0][0x2ec] ;  /* 0x0000bb0056557a20 */ /* 0x000fe20000410000 */
[----:B------:R-:W1:Y:S03]  /*f100*/  MUFU.TANH R40, R57 ;  /* 0x0000003900287308 */ /* 0x000e660000002400 */
[----:B------:R-:W-:Y:S01]  /*f110*/  FMUL.FTZ R84, R87, c[0x0][0x2ec] ;  /* 0x0000bb0057547a20 */ /* 0x000fe20000410000 */
[-C--:B-----5:R-:W-:Y:S03]  /*f120*/  HMMA.16816.F32 R100, R204, R60.reuse, R100 ;  /* 0x0000003ccc64723c */ /* 0x0a0fe60000001864 */
[----:B--2---:R-:W-:Y:S02]  /*f130*/  FMUL.FTZ R69, R78, c[0x0][0x2ec] ;  /* 0x0000bb004e457a20 */ /* 0x004fe40000410000 */
[----:B------:R-:W-:Y:S01]  /*f140*/  FMUL.FTZ R78, R83, c[0x0][0x2ec] ;  /* 0x0000bb00534e7a20 */ /* 0x000fe20000410000 */
[----:B------:R2:W1:Y:S01]  /*f150*/  MUFU.TANH R36, R56 ;  /* 0x0000003800247308 */ /* 0x0004620000002400 */
[----:B------:R-:W-:Y:S01]  /*f160*/  FMUL.FTZ R74, R88, c[0x0][0x2ec] ;  /* 0x0000bb00584a7a20 */ /* 0x000fe20000410000 */
[C---:B------:R-:W-:Y:S04]  /*f170*/  HMMA.16816.F32 R104, R180.reuse, R60, R104 ;  /* 0x0000003cb468723c */ /* 0x040fe80000001868 */
[----:B---3--:R-:W-:Y:S02]  /*f180*/  FMUL.FTZ R70, R76, c[0x0][0x2ec] ;  /* 0x0000bb004c467a20 */ /* 0x008fe40000410000 */
[----:B------:R-:W-:Y:S02]  /*f190*/  FMUL.FTZ R75, R89, c[0x0][0x2ec] ;  /* 0x0000bb00594b7a20 */ /* 0x000fe40000410000 */
[----:B------:R3:W1:Y:S01]  /*f1a0*/  MUFU.TANH R20, R71 ;  /* 0x0000004700147308 */ /* 0x0006620000002400 */
[-C--:B------:R-:W-:Y:S03]  /*f1b0*/  HMMA.16816.F32 R108, R180, R62.reuse, R108 ;  /* 0x0000003eb46c723c */ /* 0x080fe6000000186c */
[----:B------:R-:W-:Y:S02]  /*f1c0*/  FMUL.FTZ R73, R90, c[0x0][0x2ec] ;  /* 0x0000bb005a497a20 */ /* 0x000fe40000410000 */
[----:B------:R-:W-:Y:S02]  /*f1d0*/  FMUL.FTZ R72, R91, c[0x0][0x2ec] ;  /* 0x0000bb005b487a20 */ /* 0x000fe40000410000 */
[----:B------:R-:W-:Y:S01]  /*f1e0*/  FMUL.FTZ R83, R92, c[0x0][0x2ec] ;  /* 0x0000bb005c537a20 */ /* 0x000fe20000410000 */
[C---:B------:R-:W-:Y:S01]  /*f1f0*/  HMMA.16816.F32 R112, R204.reuse, R62, R112 ;  /* 0x0000003ecc70723c */ /* 0x040fe20000001870 */
[----:B------:R-:W1:Y:S03]  /*f200*/  MUFU.TANH R9, R9 ;  /* 0x0000000900097308 */ /* 0x000e660000002400 */
[----:B------:R-:W-:Y:S01]  /*f210*/  FMUL.FTZ R82, R93, c[0x0][0x2ec] ;  /* 0x0000bb005d527a20 */ /* 0x000fe20000410000 */
[----:B--2---:R-:W2:Y:S01]  /*f220*/  LDSM.16.M88.4 R56, [R212] ;  /* 0x00000000d438783b */ /* 0x004ea20000000200 */
[----:B------:R-:W-:Y:S02]  /*f230*/  FMUL.FTZ R76, R95, c[0x0][0x2ec] ;  /* 0x0000bb005f4c7a20 */ /* 0x000fe40000410000 */
[----:B------:R-:W-:Y:S04]  /*f240*/  DEPBAR.LE SB0, 0x0 ;  /* 0x000080000000791a */ /* 0x000fe80000000000 */
[----:B------:R-:W1:Y:S01]  /*f250*/  MUFU.TANH R10, R10 ;  /* 0x0000000a000a7308 */ /* 0x000e620000002400 */
[----:B------:R-:W-:Y:S01]  /*f260*/  BAR.SYNC.DEFER_BLOCKING 0x0 ;  /* 0x0000000000007b1d */ /* 0x000fe20000010000 */
[----:B------:R-:W-:Y:S02]  /*f270*/  FMUL.FTZ R95, R96, c[0x0][0x2ec] ;  /* 0x0000bb00605f7a20 */ /* 0x000fe40000410000 */
[----:B---3--:R-:W-:Y:S02]  /*f280*/  FMUL.FTZ R71, R77, c[0x0][0x2ec] ;  /* 0x0000bb004d477a20 */ /* 0x008fe40000410000 */
[----:B------:R-:W-:Y:S02]  /*f290*/  FMUL.FTZ R77, R94, c[0x0][0x2ec] ;  /* 0x0000bb005e4d7a20 */ /* 0x000fe40000410000 */
[----:B------:R-:W-:Y:S02]  /*f2a0*/  FMUL.FTZ R97, R97, c[0x0][0x2ec] ;  /* 0x0000bb0061617a20 */ /* 0x000fe40000410000 */
[----:B------:R-:W3:Y:S01]  /*f2b0*/  MUFU.TANH R190, R190 ;  /* 0x000000be00be7308 */ /* 0x000ee20000002400 */
        /* <DEDUP_REMOVED lines=11> */
[----:B------:R-:W1:Y:S01]  /*f370*/  MUFU.TANH R13, R13 ;  /* 0x0000000d000d7308 */ /* 0x000e620000002400 */
[----:B------:R-:W-:Y:S01]  /*f380*/  FMUL.FTZ R94, R108, c[0x0][0x2ec] ;  /* 0x0000bb006c5e7a20 */ /* 0x000fe20000410000 */
[-C--:B--2---:R-:W-:Y:S05]  /*f390*/  HMMA.16816.F32 R116, R204, R56.reuse, R116 ;  /* 0x00000038cc74723c */ /* 0x084fea0000001874 */
[----:B------:R-:W-:Y:S03]  /*f3a0*/  FMUL.FTZ R96, R109, c[0x0][0x2ec] ;  /* 0x0000bb006d607a20 */ /* 0x000fe60000410000 */
[----:B------:R-:W2:Y:S01]  /*f3b0*/  MUFU.TANH R11, R11 ;  /* 0x0000000b000b7308 */ /* 0x000ea20000002400 */
[C---:B------:R-:W-:Y:S04]  /*f3c0*/  HMMA.16816.F32 R120, R180.reuse, R56, R120 ;  /* 0x00000038b478723c */ /* 0x040fe80000001878 */
[----:B------:R-:W-:Y:S02]  /*f3d0*/  FMUL.FTZ R90, R110, c[0x0][0x2ec] ;  /* 0x0000bb006e5a7a20 */ /* 0x000fe40000410000 */
[----:B------:R-:W-:Y:S02]  /*f3e0*/  FMUL.FTZ R89, R111, c[0x0][0x2ec] ;  /* 0x0000bb006f597a20 */ /* 0x000fe40000410000 */
[-C--:B------:R-:W-:Y:S01]  /*f3f0*/  HMMA.16816.F32 R124, R180, R58.reuse, R124 ;  /* 0x0000003ab47c723c */ /* 0x080fe2000000187c */
[----:B------:R-:W1:Y:S03]  /*f400*/  MUFU.TANH R14, R14 ;  /* 0x0000000e000e7308 */ /* 0x000e660000002400 */
[----:B------:R-:W-:Y:S02]  /*f410*/  FMUL.FTZ R105, R114, c[0x0][0x2ec] ;  /* 0x0000bb0072697a20 */ /* 0x000fe40000410000 */
[----:B------:R-:W-:Y:S02]  /*f420*/  FMUL.FTZ R62, R115, c[0x0][0x2ec] ;  /* 0x0000bb00733e7a20 */ /* 0x000fe40000410000 */
[----:B------:R-:W-:Y:S01]  /*f430*/  FMUL.FTZ R56, R117, c[0x0][0x2ec] ;  /* 0x0000bb0075387a20 */ /* 0x000fe20000410000 */
[----:B------:R-:W-:Y:S02]  /*f440*/  HMMA.16816.F32 R128, R204, R58, R128 ;  /* 0x0000003acc80723c */ /* 0x000fe40000001880 */
[----:B------:R-:W1:Y:S02]  /*f450*/  MUFU.TANH R15, R15 ;  /* 0x0000000f000f7308 */ /* 0x000e640000002400 */
[----:B------:R-:W-:Y:S02]  /*f460*/  FMUL.FTZ R63, R116, c[0x0][0x2ec] ;  /* 0x0000bb00743f7a20 */ /* 0x000fe40000410000 */
[----:B------:R-:W-:Y:S02]  /*f470*/  FMUL.FTZ R117, R119, c[0x0][0x2ec] ;  /* 0x0000bb0077757a20 */ /* 0x000fe40000410000 */
[----:B------:R-:W-:Y:S04]  /*f480*/  FMUL.FTZ R111, R120, c[0x0][0x2ec] ;  /* 0x0000bb00786f7a20 */ /* 0x000fe80000410000 */
[----:B------:R1:W1:Y:S01]  /*f490*/  MUFU.TANH R196, R56 ;  /* 0x0000003800c47308 */ /* 0x0002620000002400 */
[----:B------:R-:W-:Y:S02]  /*f4a0*/  FMUL.FTZ R109, R121, c[0x0][0x2ec] ;  /* 0x0000bb00796d7a20 */ /* 0x000fe40000410000 */
[----:B------:R-:W-:Y:S02]  /*f4b0*/  FMUL.FTZ R103, R122, c[0x0][0x2ec] ;  /* 0x0000bb007a677a20 */ /* 0x000fe40000410000 */
[----:B------:R-:W-:Y:S02]  /*f4c0*/  FMUL.FTZ R101, R123, c[0x0][0x2ec] ;  /* 0x0000bb007b657a20 */ /* 0x000fe40000410000 */
[----:B------:R-:W-:Y:S02]  /*f4d0*/  FMUL.FTZ R107, R124, c[0x0][0x2ec] ;  /* 0x0000bb007c6b7a20 */ /* 0x000fe40000410000 */
[----:B------:R-:W-:Y:S01]  /*f4e0*/  FMUL.FTZ R119, R125, c[0x0][0x2ec] ;  /* 0x0000bb007d777a20 */ /* 0x000fe20000410000 */
[----:B------:R-:W2:Y:S01]  /*f4f0*/  MUFU.TANH R17, R17 ;  /* 0x0000001100117308 */ /* 0x000ea20000002400 */
[----:B-----5:R-:W-:Y:S02]  /*f500*/  FMUL.FTZ R113, R126, c[0x0][0x2ec] ;  /* 0x0000bb007e717a20 */ /* 0x020fe40000410000 */
[----:B------:R-:W-:Y:S02]  /*f510*/  FMUL.FTZ R59, R127, c[0x0][0x2ec] ;  /* 0x0000bb007f3b7a20 */ /* 0x000fe40000410000 */
[----:B------:R-:W-:Y:S02]  /*f520*/  FMUL.FTZ R123, R130, c[0x0][0x2ec] ;  /* 0x0000bb00827b7a20 */ /* 0x000fe40000410000 */
[----:B------:R-:W-:Y:S02]  /*f530*/  FMUL.FTZ R121, R131, c[0x0][0x2ec] ;  /* 0x0000bb0083797a20 */ /* 0x000fe40000410000 */
[----:B------:R-:W-:Y:S01]  /*f540*/  FMUL.FTZ R102, R102, c[0x0][0x2ec] ;  /* 0x0000bb0066667a20 */ /* 0x000fe20000410000 */
[----:B------:R-:W2:Y:S01]  /*f550*/  MUFU.TANH R18, R18 ;  /* 0x0000001200127308 */ /* 0x000ea20000002400 */
[----:B------:R-:W-:Y:S02]  /*f560*/  FMUL.FTZ R98, R112, c[0x0][0x2ec] ;  /* 0x0000bb0070627a20 */ /* 0x000fe40000410000 */
[----:B------:R-:W-:Y:S02]  /*f570*/  FMUL.FTZ R118, R118, c[0x0][0x2ec] ;  /* 0x0000bb0076767a20 */ /* 0x000fe40000410000 */
[----:B-1----:R-:W-:Y:S02]  /*f580*/  FMUL.FTZ R56, R128, c[0x0][0x2ec] ;  /* 0x0000bb0080387a20 */ /* 0x002fe40000410000 */
[----:B------:R-:W-:Y:S03]  /*f590*/  FMUL.FTZ R129, R129, c[0x0][0x2ec] ;  /* 0x0000bb0081817a20 */ /* 0x000fe60000410000 */
        /* <DEDUP_REMOVED lines=86> */
[----:B------:R-:W1:Y:S02]  /*fb00*/  MUFU.TANH R121, R121 ;  /* 0x0000007900797308 */ /* 0x000e640000002400 */
[----:B-1234-:R-:W-:-:S05]  /*fb10*/  @P0 BRA `(.L_x_777) ;  /* 0xffffe74000000947 */ /* 0x01efca000383ffff */
.L_x_776:
[--C-:B------:R-:W-:Y:S05]  /*fb20*/  IMAD R200, R248, 0x80, R245.reuse ;  /* 0x00000080f8c87824 */ /* 0x100fea00078e02f5 */
        /* <DEDUP_REMOVED lines=10> */
[C---:B-1----:R-:W-:Y:S02]  /*fbd0*/  IADD3 R127, R200.reuse, 0x49, RZ ;  /* 0x00000049c87f7810 */ /* 0x042fe40007ffe0ff */
[C---:B------:R-:W-:Y:S02]  /*fbe0*/  IADD3 R178, R200.reuse, 0x59, RZ ;  /* 0x00000059c8b27810 */ /* 0x040fe40007ffe0ff */
[C---:B------:R-:W-:Y:S02]  /*fbf0*/  IADD3 R177, R200.reuse, 0x58, RZ ;  /* 0x00000058c8b17810 */ /* 0x040fe40007ffe0ff */
[C---:B------:R-:W-:Y:S02]  /*fc00*/  ISETP.GE.AND P0, PT, R200.reuse, R237, PT ;  /* 0x000000edc800720c */ /* 0x040fe40003f06270 */
[C---:B------:R-:W-:Y:S02]  /*fc10*/  IADD3 R183, R200.reuse, 0x19, RZ ;  /* 0x00000019c8b77810 */ /* 0x040fe40007ffe0ff */
[C---:B------:R-:W-:Y:S02]  /*fc20*/  ISETP.GE.OR P0, PT, R200.reuse, R236, !P0 ;  /* 0x000000ecc800720c */ /* 0x040fe40004706670 */
[----:B------:R-:W-:Y:S02]  /*fc30*/  IADD3 R44, R200, 0x1, RZ ;  /* 0x00000001c82c7810 */ /* 0x000fe40007ffe0ff */
[----:B------:R-:W-:Y:S02]  /*fc40*/  FSEL R116, R6, -INF , !P0 ;  /* 0xff80000006747808 */ /* 0x000fe40004000000 */
[-C--:B------:R-:W-:Y:S02]  /*fc50*/  ISETP.GE.AND P0, PT, R52, R241.reuse, PT ;  /* 0x000000f13400720c */ /* 0x080fe40003f06270 */
[-C--:B------:R-:W-:Y:S02]  /*fc60*/  ISETP.GE.AND P6, PT, R200, R241.reuse, PT ;  /* 0x000000f1c800720c */ /* 0x080fe40003fc6270 */
[-C--:B------:R-:W-:Y:S02]  /*fc70*/  ISETP.GE.OR P0, PT, R52, R240.reuse, !P0 ;  /* 0x000000f03400720c */ /* 0x080fe40004706670 */
[CC--:B------:R-:W-:Y:S02]  /*fc80*/  ISETP.GE.AND P2, PT, R44.reuse, R241.reuse, PT ;  /* 0x000000f12c00720c */ /* 0x0c0fe40003f46270 */
[----:B------:R-:W-:Y:S02]  /*fc90*/  FSEL R128, R15, -INF , !P0 ;  /* 0xff8000000f807808 */ /* 0x000fe40004000000 */
[-C--:B------:R-:W-:Y:S02]  /*fca0*/  ISETP.GE.OR P2, PT, R44, R240.reuse, !P2 ;  /* 0x000000f02c00720c */ /* 0x080fe40005746670 */
[-C--:B------:R-:W-:Y:S02]  /*fcb0*/  ISETP.GE.OR P6, PT, R200, R240.reuse, !P6 ;  /* 0x000000f0c800720c */ /* 0x080fe400077c6670 */
[----:B------:R-:W-:Y:S02]  /*fcc0*/  FSEL R2, R2, -INF , !P2 ;  /* 0xff80000002027808 */ /* 0x000fe40005000000 */
[----:B------:R-:W-:Y:S02]  /*fcd0*/  ISETP.GE.AND P2, PT, R48, R241, PT ;  /* 0x000000f13000720c */ /* 0x000fe40003f46270 */
[----:B------:R-:W-:Y:S02]  /*fce0*/  FSEL R0, R0, -INF , !P6 ;  /* 0xff80000000007808 */ /* 0x000fe40007000000 */
[----:B------:R-:W-:Y:S02]  /*fcf0*/  ISETP.GE.OR P2, PT, R48, R240, !P2 ;  /* 0x000000f03000720c */ /* 0x000fe40005746670 */
[C---:B------:R-:W-:Y:S02]  /*fd00*/  IADD3 R182, R200.reuse, 0x20, RZ ;  /* 0x00000020c8b67810 */ /* 0x040fe40007ffe0ff */
[----:B------:R-:W-:Y:S02]  /*fd10*/  FSEL R106, R21, -INF , !P2 ;  /* 0xff800000156a7808 */ /* 0x000fe40005000000 */
[C---:B------:R-:W-:Y:S02]  /*fd20*/  IADD3 R21, R200.reuse, 0x9, RZ ;  /* 0x00000009c8157810 */ /* 0x040fe40007ffe0ff */
[C---:B------:R-:W-:Y:S02]  /*fd30*/  ISETP.GE.AND P6, PT, R200.reuse, R235, PT ;  /* 0x000000ebc800720c */ /* 0x040fe40003fc6270 */
[C---:B------:R-:W-:Y:S02]  /*fd40*/  ISETP.GE.AND P3, PT, R200.reuse, R239, PT ;  /* 0x000000efc800720c */ /* 0x040fe40003f66270 */
[C---:B------:R-:W-:Y:S02]  /*fd50*/  ISETP.GE.OR P6, PT, R200.reuse, R234, !P6 ;  /* 0x000000eac800720c */ /* 0x040fe400077c6670 */
[----:B------:R-:W-:Y:S02]  /*fd60*/  IADD3 R204, R200, 0x21, RZ ;  /* 0x00000021c8cc7810 */ /* 0x000fe40007ffe0ff */
[----:B------:R-:W-:Y:S02]  /*fd70*/  FSEL R57, R10, -INF , !P6 ;  /* 0xff8000000a397808 */ /* 0x000fe40007000000 */
[----:B------:R-:W-:Y:S02]  /*fd80*/  ISETP.GE.AND P6, PT, R208, R241, PT ;  /* 0x000000f1d000720c */ /* 0x000fe40003fc6270 */
[----:B------:R-:W-:Y:S02]  /*fd90*/  ISETP.GE.OR P3, PT, R200, R238, !P3 ;  /* 0x000000eec800720c */ /* 0x000fe40005f66670 */
[----:B------:R-:W-:Y:S02]  /*fda0*/  ISETP.GE.OR P6, PT, R208, R240, !P6 ;  /* 0x000000f0d000720c */ /* 0x000fe400077c6670 */
[----:B------:R-:W-:Y:S02]  /*fdb0*/  FSEL R115, R3, -INF , !P3 ;  /* 0xff80000003737808 */ /* 0x000fe40005800000 */
[----:B------:R-:W-:Y:S02]  /*fdc0*/  FSEL R108, R19, -INF , !P6 ;  /* 0xff800000136c7808 */ /* 0x000fe40007000000 */
[C---:B------:R-:W-:Y:S02]  /*fdd0*/  IADD3 R19, R200.reuse, 0x11, RZ ;  /* 0x00000011c8137810 */ /* 0x040fe40007ffe0ff */
[C---:B------:R-:W-:Y:S02]  /*fde0*/  IADD3 R3, R200.reuse, 0x41, RZ ;  /* 0x00000041c8037810 */ /* 0x040fe40007ffe0ff */
[C---:B------:R-:W-:Y:S02]  /*fdf0*/  IADD3 R206, R200.reuse, 0x18, RZ ;  /* 0x00000018c8ce7810 */ /* 0x040fe40007ffe0ff */
[C---:B------:R-:W-:Y:S02]  /*fe00*/  IADD3 R125, R200.reuse, 0x39, RZ ;  /* 0x00000039c87d7810 */ /* 0x040fe40007ffe0ff */
[C---:B------:R-:W-:Y:S02]  /*fe10*/  IADD3 R129, R200.reuse, 0x48, RZ ;  /* 0x00000048c8817810 */ /* 0x040fe40007ffe0ff */
[----:B------:R-:W-:Y:S02]  /*fe20*/  IADD3 R181, R200, 0x60, RZ ;  /* 0x00000060c8b57810 */ /* 0x000fe40007ffe0ff */
[C---:B------:R-:W-:Y:S02]  /*fe30*/  ISETP.GE.AND P1, PT, R44.reuse, R239, PT ;  /* 0x000000ef2c00720c */ /* 0x040fe40003f26270 */
[C---:B------:R-:W-:Y:S02]  /*fe40*/  ISETP.GE.AND P5, PT, R44.reuse, R237, PT ;  /* 0x000000ed2c00720c */ /* 0x040fe40003fa6270 */
[C---:B------:R-:W-:Y:S02]  /*fe50*/  ISETP.GE.OR P1, PT, R44.reuse, R238, !P1 ;  /* 0x000000ee2c00720c */ /* 0x040fe40004f26670 */
[----:B------:R-:W-:Y:S02]  /*fe60*/  ISETP.GE.OR P5, PT, R44, R236, !P5 ;  /* 0x000000ec2c00720c */ /* 0x000fe40006fa6670 */
[----:B------:R-:W-:Y:S02]  /*fe70*/  FSEL R172, R5, -INF , !P1 ;  /* 0xff80000005ac7808 */ /* 0x000fe40004800000 */
[----:B------:R-:W-:Y:S02]  /*fe80*/  ISETP.GE.AND P1, PT, R188, R241, PT ;  /* 0x000000f1bc00720c */ /* 0x000fe40003f26270 */
[----:B------:R-:W-:Y:S02]  /*fe90*/  IADD3 R5, R200, 0x40, RZ ;  /* 0x00000040c8057810 */ /* 0x000fe40007ffe0ff */
        /* <DEDUP_REMOVED lines=8> */
[C---:B------:R-:W-:Y:S02]  /*ff20*/  ISETP.GE.AND P1, PT, R131.reuse, R241, PT ;  /* 0x000000f18300720c */ /* 0x040fe40003f26270 */
[----:B------:R-:W-:Y:S02]  /*ff30*/  FSEL R45, R190, -INF , !P5 ;  /* 0xff800000be2d7808 */ /* 0x000fe40006800000 */
[----:B------:R-:W-:Y:S02]  /*ff40*/  ISETP.GE.OR P1, PT, R131, R240, !P1 ;  /* 0x000000f08300720c */ /* 0x000fe40004f26670 */
[C---:B------:R-:W-:Y:S02]  /*ff50*/  ISETP.GE.AND P4, PT, R44.reuse, R235, PT ;  /* 0x000000eb2c00720c */ /* 0x040fe40003f86270 */
[----:B------:R-:W-:Y:S02]  /*ff60*/  FSEL R48, R211, -INF , !P1 ;  /* 0xff800000d3307808 */ /* 0x000fe40004800000 */
[----:B------:R-:W-:Y:S02]  /*ff70*/  ISETP.GE.OR P4, PT, R44, R234, !P4 ;  /* 0x000000ea2c00720c */ /* 0x000fe40006786670 */
[----:B------:R-:W-:Y:S02]  /*ff80*/  IADD3 R44, R200, 0x8, RZ ;  /* 0x00000008c82c7810 */ /* 0x000fe40007ffe0ff */
[----:B------:R-:W-:Y:S02]  /*ff90*/  ISETP.GE.AND P1, PT, R183, R239, PT ;  /* 0x000000efb700720c */ /* 0x000fe40003f26270 */
[C---:B------:R-:W-:Y:S02]  /*ffa0*/  ISETP.GE.AND P3, PT, R44.reuse, R241, PT ;  /* 0x000000f12c00720c */ /* 0x040fe40003f66270 */
[C---:B------:R-:W-:Y:S02]  /*ffb0*/  ISETP.GE.AND P6, PT, R44.reuse, R239, PT ;  /* 0x000000ef2c00720c */ /* 0x040fe40003fc6270 */
[C---:B------:R-:W-:Y:S02]  /*ffc0*/  ISETP.GE.OR P3, PT, R44.reuse, R240, !P3 ;  /* 0x000000f02c00720c */ /* 0x040fe40005f66670 */
[-C--:B------:R-:W-:Y:S02]  /*ffd0*/  ISETP.GE.OR P6, PT, R44, R238.reuse, !P6 ;  /* 0x000000ee2c00720c */ /* 0x080fe400077c6670 */
[----:B------:R-:W-:Y:S02]  /*ffe0*/  FSEL R130, R14, -INF , !P3 ;  /* 0xff8000000e827808 */ /* 0x000fe40005800000 */
[----:B------:R-:W-:Y:S02]  /*fff0*/  FSEL R170, R17, -INF , !P6 ;  /* 0xff80000011aa7808 */ /* 0x000fe40007000000 */
[C---:B------:R-:W-:Y:S02]  /*10000*/  ISETP.GE.AND P2, PT, R44.reuse, R237, PT ;  /* 0x000000ed2c00720c */ /* 0x040fe40003f46270 */
[----:B------:R-:W-:Y:S02]  /*10010*/  ISETP.GE.OR P1, PT, R183, R238, !P1 ;  /* 0x000000eeb700720c */ /* 0x000fe40004f26670 */
[----:B------:R-:W-:Y:S02]  /*10020*/  ISETP.GE.OR P2, PT, R44, R236, !P2 ;  /* 0x000000ec2c00720c */ /* 0x000fe40005746670 */
        /* <DEDUP_REMOVED lines=8> */
[----:B------:R-:W-:Y:S02]  /*100b0*/  ISETP.GE.AND P1, PT, R188, R239, PT ;  /* 0x000000efbc00720c */ /* 0x000fe40003f26270 */
[----:B------:R-:W-:Y:S02]  /*100c0*/  ISETP.GE.OR P3, PT, R44, R234, !P3 ;  /* 0x000000ea2c00720c */ /* 0x000fe40005f66670 */
[----:B------:R-:W-:Y:S02]  /*100d0*/  ISETP.GE.OR P1, PT, R188, R238, !P1 ;  /* 0x000000eebc00720c */ /* 0x000fe40004f26670 */
[-C--:B------:R-:W-:Y:S02]  /*100e0*/  ISETP.GE.AND P6, PT, R180, R241.reuse, PT ;  /* 0x000000f1b400720c */ /* 0x080fe40003fc6270 */
[----:B------:R-:W-:Y:S02]  /*100f0*/  FSEL R112, R50, -INF , !P1 ;  /* 0xff80000032707808 */ /* 0x000fe40004800000 */
[-C--:B------:R-:W-:Y:S02]  /*10100*/  ISETP.GE.OR P6, PT, R180, R240.reuse, !P6 ;  /* 0x000000f0b400720c */ /* 0x080fe400077c6670 */
        /* <DEDUP_REMOVED lines=13> */
[----:B------:R-:W-:Y:S02]  /*101e0*/  IADD3 R187, R200, 0x68, RZ ;  /* 0x00000068c8bb7810 */ /* 0x000fe40007ffe0ff */
[----:B------:R-:W-:Y:S02]  /*101f0*/  ISETP.GE.AND P1, PT, R177, R241, PT ;  /* 0x000000f1b100720c */ /* 0x000fe40003f26270 */
[-C--:B------:R-:W-:Y:S02]  /*10200*/  ISETP.GE.OR P0, PT, R183, R240.reuse, !P0 ;  /* 0x000000f0b700720c */ /* 0x080fe40004706670 */
[----:B------:R-:W-:Y:S02]  /*10210*/  ISETP.GE.OR P1, PT, R177, R240, !P1 ;  /* 0x000000f0b100720c */ /* 0x000fe40004f26670 */
        /* <DEDUP_REMOVED lines=14> */
[----:B------:R-:W-:Y:S02]  /*10300*/  IADD3 R7, R200, 0x79, RZ ;  /* 0x00000079c8077810 */ /* 0x000fe40007ffe0ff */
[----:B------:R-:W-:Y:S04]  /*10310*/  ISETP.GE.OR P0, PT, R21, R238, !P0 ;  /* 0x000000ee1500720c */ /* 0x000fe80004706670 */
        /* <DEDUP_REMOVED lines=13> */
[C---:B------:R-:W-:Y:S02]  /*103f0*/  ISETP.GE.AND P0, PT, R125.reuse, R241, PT ;  /* 0x000000f17d00720c */ /* 0x040fe40003f06270 */
[----:B------:R-:W-:Y:S02]  /*10400*/  FSEL R32, R32, -INF , !P6 ;  /* 0xff80000020207808 */ /* 0x000fe40007000000 */
[CC--:B------:R-:W-:Y:S02]  /*10410*/  ISETP.GE.AND P6, PT, R180.reuse, R239.reuse, PT ;  /* 0x000000efb400720c */ /* 0x0c0fe40003fc6270 */
[----:B------:R-:W-:Y:S02]  /*10420*/  ISETP.GE.OR P0, PT, R125, R240, !P0 ;  /* 0x000000f07d00720c */ /* 0x000fe40004706670 */
[-C--:B------:R-:W-:Y:S02]  /*10430*/  ISETP.GE.OR P6, PT, R180, R238.reuse, !P6 ;  /* 0x000000eeb400720c */ /* 0x080fe400077c6670 */
[----:B------:R-:W-:Y:S02]  /*10440*/  FSEL R34, R12, -INF , !P0 ;  /* 0xff8000000c227808 */ /* 0x000fe40004000000 */
[----:B------:R-:W-:Y:S02]  /*10450*/  FSEL R51, R51, -INF , !P6 ;  /* 0xff80000033337808 */ /* 0x000fe40007000000 */
[C---:B------:R-:W-:Y:S02]  /*10460*/  ISETP.GE.AND P0, PT, R204.reuse, R239, PT ;  /* 0x000000efcc00720c */ /* 0x040fe40003f06270 */
[----:B------:R-:W-:Y:S02]  /*10470*/  FSEL R33, R191, -INF , !P2 ;  /* 0xff800000bf217808 */ /* 0x000fe40005000000 */
[----:B------:R-:W-:Y:S02]  /*10480*/  ISETP.GE.OR P0, PT, R204, R238, !P0 ;  /* 0x000000eecc00720c */ /* 0x000fe40004706670 */
[----:B------:R-:W-:Y:S02]  /*10490*/  ISETP.GE.AND P2, PT, R208, R237, PT ;  /* 0x000000edd000720c */ /* 0x000fe40003f46270 */
[----:B------:R-:W-:Y:S02]  /*104a0*/  FSEL R15, R202, -INF , !P0 ;  /* 0xff800000ca0f7808 */ /* 0x000fe40004000000 */
[----:B------:R-:W-:Y:S02]  /*104b0*/  ISETP.GE.OR P2, PT, R208, R236, !P2 ;  /* 0x000000ecd000720c */ /* 0x000fe40005746670 */
[CC--:B------:R-:W-:Y:S02]  /*104c0*/  ISETP.GE.AND P0, PT, R129.reuse, R241.reuse, PT ;  /* 0x000000f18100720c */ /* 0x0c0fe40003f06270 */
[----:B------:R-:W-:Y:S02]  /*104d0*/  IADD3 R191, R200, 0x61, RZ ;  /* 0x00000061c8bf7810 */ /* 0x000fe40007ffe0ff */
[-C--:B------:R-:W-:Y:S02]  /*104e0*/  ISETP.GE.OR P0, PT, R129, R240.reuse, !P0 ;  /* 0x000000f08100720c */ /* 0x080fe40004706670 */
[C---:B------:R-:W-:Y:S02]  /*104f0*/  ISETP.GE.AND P5, PT, R191.reuse, R241, PT ;  /* 0x000000f1bf00720c */ /* 0x040fe40003fa6270 */
[----:B------:R-:W-:Y:S02]  /*10500*/  FSEL R4, R80, -INF , !P0 ;  /* 0xff80000050047808 */ /* 0x000fe40004000000 */
[----:B------:R-:W-:Y:S02]  /*10510*/  ISETP.GE.OR P5, PT, R191, R240, !P5 ;  /* 0x000000f0bf00720c */ /* 0x000fe40006fa6670 */
[----:B------:R-:W-:Y:S02]  /*10520*/  ISETP.GE.AND P0, PT, R179, R239, PT ;  /* 0x000000efb300720c */ /* 0x000fe40003f06270 */
[----:B------:R-:W-:Y:S02]  /*10530*/  FSEL R199, R61, -INF , !P5 ;  /* 0xff8000003dc77808 */ /* 0x000fe40006800000 */
[----:B------:R-:W-:Y:S02]  /*10540*/  ISETP.GE.OR P0, PT, R179, R238, !P0 ;  /* 0x000000eeb300720c */ /* 0x000fe40004706670 */
[C---:B------:R-:W-:Y:S02]  /*10550*/  ISETP.GE.AND P6, PT, R171.reuse, R241, PT ;  /* 0x000000f1ab00720c */ /* 0x040fe40003fc6270 */
[----:B------:R-:W-:Y:S02]  /*10560*/  FSEL R80, R186, -INF , !P0 ;  /* 0xff800000ba507808 */ /* 0x000fe40004000000 */
[----:B------:R-:W-:Y:S02]  /*10570*/  ISETP.GE.OR P6, PT, R171, R240, !P6 ;  /* 0x000000f0ab00720c */ /* 0x000fe400077c6670 */
[----:B------:R-:W-:Y:S02]  /*10580*/  IADD3 R186, R200, 0x69, RZ ;  /* 0x00000069c8ba7810 */ /* 0x000fe40007ffe0ff */
        /* <DEDUP_REMOVED lines=13> */
[----:B------:R-:W-:Y:S02]  /*10660*/  IADD3 R36, R200, 0x71, RZ ;  /* 0x00000071c8247810 */ /* 0x000fe40007ffe0ff */
        /* <DEDUP_REMOVED lines=11> */
[----:B------:R-:W-:Y:S02]  /*10720*/  ISETP.GE.OR P2, PT, R19, R236, !P2 ;  /* 0x000000ec1300720c */ /* 0x000fe40005746670 */
[-C--:B------:R-:W-:Y:S02]  /*10730*/  ISETP.GE.AND P6, PT, R3, R239.reuse, PT ;  /* 0x000000ef0300720c */ /* 0x080fe40003fc6270 */
[----:B------:R-:W-:Y:S02]  /*10740*/  FSEL R25, R25, -INF , !P2 ;  /* 0xff80000019197808 */ /* 0x000fe40005000000 */
[-C--:B------:R-:W-:Y:S02]  /*10750*/  ISETP.GE.OR P6, PT, R3, R238.reuse, !P6 ;  /* 0x000000ee0300720c */ /* 0x080fe400077c6670 */
[----:B------:R-:W-:Y:S02]  /*10760*/  IADD3 R173, R200, 0x70, RZ ;  /* 0x00000070c8ad7810 */ /* 0x000fe40007ffe0ff */
        /* <DEDUP_REMOVED lines=12> */
[----:B------:R-:W-:Y:S02]  /*10830*/  FSEL R20, R78, -INF , !P6 ;  /* 0xff8000004e147808 */ /* 0x000fe40007000000 */
[----:B------:R-:W-:Y:S02]  /*10840*/  ISETP.GE.AND P6, PT, R171, R239, PT ;  /* 0x000000efab00720c */ /* 0x000fe40003fc6270 */
[----:B------:R-:W-:Y:S02]  /*10850*/  ISETP.GE.AND P5, PT, R187, R241, PT ;  /* 0x000000f1bb00720c */ /* 0x000fe40003fa6270 */
[----:B------:R-:W-:Y:S02]  /*10860*/  ISETP.GE.OR P6, PT, R171, R238, !P6 ;  /* 0x000000eeab00720c */ /* 0x000fe400077c6670 */
[----:B------:R-:W-:Y:S02]  /*10870*/  ISETP.GE.OR P5, PT, R187, R240, !P5 ;  /* 0x000000f0bb00720c */ /* 0x000fe40006fa6670 */
[----:B------:R-:W-:Y:S02]  /*10880*/  FSEL R30, R85, -INF , !P6 ;  /* 0xff800000551e7808 */ /* 0x000fe40007000000 */
[----:B------:R-:W-:Y:S02]  /*10890*/  FSEL R85, R27, -INF , !P4 ;  /* 0xff8000001b557808 */ /* 0x000fe40006000000 */
[----:B------:R-:W-:Y:S02]  /*108a0*/  FSEL R209, R192, -INF , !P5 ;  /* 0xff800000c0d17808 */ /* 0x000fe40006800000 */
[C---:B------:R-:W-:Y:S02]  /*108b0*/  ISETP.GE.AND P6, PT, R19.reuse, R235, PT ;  /* 0x000000eb1300720c */ /* 0x040fe40003fc6270 */
[----:B------:R-:W-:Y:S02]  /*108c0*/  ISETP.GE.AND P5, PT, R186, R241, PT ;  /* 0x000000f1ba00720c */ /* 0x000fe40003fa6270 */
[----:B------:R-:W-:Y:S02]  /*108d0*/  ISETP.GE.OR P6, PT, R19, R234, !P6 ;  /* 0x000000ea1300720c */ /* 0x000fe400077c6670 */
[----:B------:R-:W-:Y:S02]  /*108e0*/  FSEL R19, R43, -INF , !P1 ;  /* 0xff8000002b137808 */ /* 0x000fe40004800000 */
[----:B------:R-:W-:Y:S02]  /*108f0*/  FSEL R81, R22, -INF , !P6 ;  /* 0xff80000016517808 */ /* 0x000fe40007000000 */
[----:B------:R-:W-:Y:S02]  /*10900*/  ISETP.GE.OR P5, PT, R186, R240, !P5 ;  /* 0x000000f0ba00720c */ /* 0x000fe40006fa6670 */
[----:B------:R-:W-:Y:S02]  /*10910*/  ISETP.GE.AND P4, PT, R131, R237, PT ;  /* 0x000000ed8300720c */ /* 0x000fe40003f86270 */
[----:B------:R-:W-:Y:S02]  /*10920*/  FSEL R201, R175, -INF , !P5 ;  /* 0xff800000afc97808 */ /* 0x000fe40006800000 */
[----:B------:R-:W-:Y:S02]  /*10930*/  ISETP.GE.OR P4, PT, R131, R236, !P4 ;  /* 0x000000ec8300720c */ /* 0x000fe40006786670 */
[C---:B------:R-:W-:Y:S02]  /*10940*/  ISETP.GE.AND P5, PT, R173.reuse, R241, PT ;  /* 0x000000f1ad00720c */ /* 0x040fe40003fa6270 */
[----:B------:R-:W-:Y:S02]  /*10950*/  IADD3 R175, R200, 0x78, RZ ;  /* 0x00000078c8af7810 */ /* 0x000fe40007ffe0ff */
[----:B------:R-:W-:Y:S02]  /*10960*/  ISETP.GE.OR P5, PT, R173, R240, !P5 ;  /* 0x000000f0ad00720c */ /* 0x000fe40006fa6670 */
[C---:B------:R-:W-:Y:S02]  /*10970*/  ISETP.GE.AND P6, PT, R188.reuse, R235, PT ;  /* 0x000000ebbc00720c */ /* 0x040fe40003fc6270 */
[----:B------:R-:W-:Y:S02]  /*10980*/  FSEL R208, R63, -INF , !P5 ;  /* 0xff8000003fd07808 */ /* 0x000fe40006800000 */
[----:B------:R-:W-:Y:S02]  /*10990*/  ISETP.GE.OR P6, PT, R188, R234, !P6 ;  /* 0x000000eabc00720c */ /* 0x000fe400077c6670 */
[-C--:B------:R-:W-:Y:S02]  /*109a0*/  ISETP.GE.AND P2, PT, R183, R237.reuse, PT ;  /* 0x000000edb700720c */ /* 0x080fe40003f46270 */
[----:B------:R-:W-:Y:S02]  /*109b0*/  FSEL R27, R42, -INF , !P6 ;  /* 0xff8000002a1b7808 */ /* 0x000fe40007000000 */
        /* <DEDUP_REMOVED lines=10> */
[CC--:B------:R-:W-:Y:S02]  /*10a60*/  ISETP.GE.AND P2, PT, R177.reuse, R239.reuse, PT ;  /* 0x000000efb100720c */ /* 0x0c0fe40003f46270 */
[CC--:B------:R-:W-:Y:S02]  /*10a70*/  ISETP.GE.AND P5, PT, R176.reuse, R239.reuse, PT ;  /* 0x000000efb000720c */ /* 0x0c0fe40003fa6270 */
[-C--:B------:R-:W-:Y:S02]  /*10a80*/  ISETP.GE.OR P2, PT, R177, R238.reuse, !P2 ;  /* 0x000000eeb100720c */ /* 0x080fe40005746670 */
[-C--:B------:R-:W-:Y:S02]  /*10a90*/  ISETP.GE.OR P5, PT, R176, R238.reuse, !P5 ;  /* 0x000000eeb000720c */ /* 0x080fe40006fa6670 */
[----:B------:R-:W-:Y:S02]  /*10aa0*/  FSEL R63, R93, -INF , !P2 ;  /* 0xff8000005d3f7808 */ /* 0x000fe40005000000 */
[----:B------:R-:W-:Y:S02]  /*10ab0*/  ISETP.GE.AND P2, PT, R178, R239, PT ;  /* 0x000000efb200720c */ /* 0x000fe40003f46270 */
[----:B------:R-:W-:Y:S02]  /*10ac0*/  FSEL R24, R84, -INF , !P5 ;  /* 0xff80000054187808 */ /* 0x000fe40006800000 */
[----:B------:R-:W-:Y:S02]  /*10ad0*/  ISETP.GE.OR P2, PT, R178, R238, !P2 ;  /* 0x000000eeb200720c */ /* 0x000fe40005746670 */
[----:B------:R-:W-:Y:S02]  /*10ae0*/  FSEL R84, R53, -INF , !P4 ;  /* 0xff80000035547808 */ /* 0x000fe40006000000 */
[----:B------:R-:W-:Y:S02]  /*10af0*/  FSEL R61, R91, -INF , !P2 ;  /* 0xff8000005b3d7808 */ /* 0x000fe40005000000 */
[CC--:B------:R-:W-:Y:S02]  /*10b00*/  ISETP.GE.AND P2, PT, R188.reuse, R237.reuse, PT ;  /* 0x000000edbc00720c */ /* 0x0c0fe40003f46270 */
[C---:B------:R-:W-:Y:S02]  /*10b10*/  ISETP.GE.AND P4, PT, R169.reuse, R237, PT ;  /* 0x000000eda900720c */ /* 0x040fe40003f86270 */
[-C--:B------:R-:W-:Y:S02]  /*10b20*/  ISETP.GE.OR P2, PT, R188, R236.reuse, !P2 ;  /* 0x000000ecbc00720c */ /* 0x080fe40005746670 */
[----:B------:R-:W-:Y:S02]  /*10b30*/  ISETP.GE.OR P4, PT, R169, R236, !P4 ;  /* 0x000000eca900720c */ /* 0x000fe40006786670 */
[----:B------:R-:W-:Y:S02]  /*10b40*/  FSEL R17, R203, -INF , !P2 ;  /* 0xff800000cb117808 */ /* 0x000fe40005000000 */
[-C--:B------:R-:W-:Y:S02]  /*10b50*/  ISETP.GE.AND P2, PT, R191, R239.reuse, PT ;  /* 0x000000efbf00720c */ /* 0x080fe40003f46270 */
[----:B------:R-:W-:Y:S02]  /*10b60*/  FSEL R9, R185, -INF , !P4 ;  /* 0xff800000b9097808 */ /* 0x000fe40006000000 */
[-C--:B------:R-:W-:Y:S02]  /*10b70*/  ISETP.GE.OR P2, PT, R191, R238.reuse, !P2 ;  /* 0x000000eebf00720c */ /* 0x080fe40005746670 */
[C---:B------:R-:W-:Y:S02]  /*10b80*/  ISETP.GE.AND P4, PT, R36.reuse, R239, PT ;  /* 0x000000ef2400720c */ /* 0x040fe40003f86270 */
[----:B------:R-:W-:Y:S02]  /*10b90*/  FSEL R93, R11, -INF , !P0 ;  /* 0xff8000000b5d7808 */ /* 0x000fe40004000000 */
[----:B------:R-:W-:Y:S02]  /*10ba0*/  ISETP.GE.OR P4, PT, R36, R238, !P4 ;  /* 0x000000ee2400720c */ /* 0x000fe40006786670 */
[----:B------:R-:W-:Y:S02]  /*10bb0*/  ISETP.GE.AND P0, PT, R183, R235, PT ;  /* 0x000000ebb700720c */ /* 0x000fe40003f06270 */
[----:B------:R-:W-:Y:S02]  /*10bc0*/  FSEL R198, R117, -INF , !P4 ;  /* 0xff80000075c67808 */ /* 0x000fe40006000000 */
[-C--:B------:R-:W-:Y:S01]  /*10bd0*/  ISETP.GE.OR P0, PT, R183, R234.reuse, !P0 ;  /* 0x000000eab700720c */ /* 0x080fe20004706670 */
[----:B------:R-:W-:Y:S01]  /*10be0*/  IMAD R183, R248, 0x80, R245 ;  /* 0x00000080f8b77824 */ /* 0x000fe200078e02f5 */
[----:B------:R-:W-:Y:S02]  /*10bf0*/  ISETP.GE.AND P5, PT, R182, R237, PT ;  /* 0x000000edb600720c */ /* 0x000fe40003fa6270 */
[----:B------:R-:W-:Y:S02]  /*10c00*/  FSEL R91, R26, -INF , !P0 ;  /* 0xff8000001a5b7808 */ /* 0x000fe40004000000 */
[----:B------:R-:W-:Y:S02]  /*10c10*/  ISETP.GE.AND P0, PT, R179, R235, PT ;  /* 0x000000ebb300720c */ /* 0x000fe40003f06270 */
[----:B------:R-:W-:Y:S02]  /*10c20*/  IADD3 R183, R183, 0x79, RZ ;  /* 0x00000079b7b77810 */ /* 0x000fe40007ffe0ff */
[----:B------:R-:W-:Y:S02]  /*10c30*/  ISETP.GE.OR P0, PT, R179, R234, !P0 ;  /* 0x000000eab300720c */ /* 0x000fe40004706670 */
[----:B------:R-:W-:Y:S02]  /*10c40*/  ISETP.GE.AND P3, PT, R175, R241, PT ;  /* 0x000000f1af00720c */ /* 0x000fe40003f66270 */
[----:B------:R-:W-:Y:S02]  /*10c50*/  FSEL R23, R46, -INF , !P0 ;  /* 0xff8000002e177808 */ /* 0x000fe40004000000 */
[C---:B------:R-:W-:Y:S02]  /*10c60*/  ISETP.GE.AND P0, PT, R129.reuse, R235, PT ;  /* 0x000000eb8100720c */ /* 0x040fe40003f06270 */
[----:B------:R-:W-:Y:S02]  /*10c70*/  ISETP.GE.OR P5, PT, R182, R236, !P5 ;  /* 0x000000ecb600720c */ /* 0x000fe40006fa6670 */
[----:B------:R-:W-:Y:S02]  /*10c80*/  ISETP.GE.OR P0, PT, R129, R234, !P0 ;  /* 0x000000ea8100720c */ /* 0x000fe40004706670 */
[----:B------:R-:W-:Y:S02]  /*10c90*/  FSEL R13, R38, -INF , !P5 ;  /* 0xff800000260d7808 */ /* 0x000fe40006800000 */
[----:B------:R-:W-:Y:S02]  /*10ca0*/  FSEL R38, R70, -INF , !P6 ;  /* 0xff80000046267808 */ /* 0x000fe40007000000 */
[C---:B------:R-:W-:Y:S02]  /*10cb0*/  ISETP.GE.AND P5, PT, R204.reuse, R237, PT ;  /* 0x000000edcc00720c */ /* 0x040fe40003fa6270 */
        /* <DEDUP_REMOVED lines=22> */
[-C--:B------:R-:W-:Y:S02]  /*10e20*/  ISETP.GE.AND P5, PT, R125, R235.reuse, PT ;  /* 0x000000eb7d00720c */ /* 0x080fe40003fa6270 */
[----:B------:R-:W-:Y:S02]  /*10e30*/  FSEL R35, R35, -INF , !P3 ;  /* 0xff80000023237808 */ /* 0x000fe40005800000 */
[-C--:B------:R-:W-:Y:S02]  /*10e40*/  ISETP.GE.OR P5, PT, R125, R234.reuse, !P5 ;  /* 0x000000ea7d00720c */ /* 0x080fe40006fa6670 */
[----:B------:R-:W-:Y:S02]  /*10e50*/  ISETP.GE.AND P3, PT, R169, R235, PT ;  /* 0x000000eba900720c */ /* 0x000fe40003f66270 */
[-C--:B------:R-:W-:Y:S02]  /*10e60*/  ISETP.GE.AND P2, PT, R187, R239.reuse, PT ;  /* 0x000000efbb00720c */ /* 0x080fe40003f46270 */
[----:B------:R-:W-:Y:S02]  /*10e70*/  ISETP.GE.OR P3, PT, R169, R234, !P3 ;  /* 0x000000eaa900720c */ /* 0x000fe40005f66670 */
[-C--:B------:R-:W-:Y:S02]  /*10e80*/  ISETP.GE.OR P2, PT, R187, R238.reuse, !P2 ;  /* 0x000000eebb00720c */ /* 0x080fe40005746670 */
[----:B------:R-:W-:Y:S02]  /*10e90*/  FSEL R55, R55, -INF , !P3 ;  /* 0xff80000037377808 */ /* 0x000fe40005800000 */
[----:B------:R-:W-:Y:S01]  /*10ea0*/  FSEL R7, R105, -INF , !P2 ;  /* 0xff80000069077808 */ /* 0x000fe20005000000 */
[----:B------:R-:W-:Y:S01]  /*10eb0*/  IMAD.MOV.U32 R105, RZ, RZ, R195 ;  /* 0x000000ffff697224 */ /* 0x000fe200078e00c3 */
[----:B------:R-:W-:Y:S02]  /*10ec0*/  ISETP.GE.AND P4, PT, R175, R239, PT ;  /* 0x000000efaf00720c */ /* 0x000fe40003f86270 */
[----:B------:R-:W-:Y:S01]  /*10ed0*/  ISETP.GE.AND P1, PT, R179, R237, PT ;  /* 0x000000edb300720c */ /* 0x000fe20003f26270 */
[----:B------:R-:W-:Y:S01]  /*10ee0*/  IMAD.MOV.U32 R117, RZ, RZ, R7 ;  /* 0x000000ffff757224 */ /* 0x000fe200078e0007 */
[----:B------:R-:W-:Y:S02]  /*10ef0*/  FSEL R7, R69, -INF , !P0 ;  /* 0xff80000045077808 */ /* 0x000fe40004000000 */
[----:B------:R-:W-:Y:S02]  /*10f00*/  ISETP.GE.OR P4, PT, R175, R238, !P4 ;  /* 0x000000eeaf00720c */ /* 0x000fe40006786670 */
[-C--:B------:R-:W-:Y:S02]  /*10f10*/  ISETP.GE.AND P0, PT, R181, R235.reuse, PT ;  /* 0x000000ebb500720c */ /* 0x080fe40003f06270 */
[----:B------:R-:W-:Y:S02]  /*10f20*/  FSEL R196, R123, -INF , !P4 ;  /* 0xff8000007bc47808 */ /* 0x000fe40006000000 */
[----:B------:R-:W-:Y:S02]  /*10f30*/  ISETP.GE.AND P4, PT, R5, R235, PT ;  /* 0x000000eb0500720c */ /* 0x000fe40003f86270 */
[-C--:B------:R-:W-:Y:S02]  /*10f40*/  ISETP.GE.OR P0, PT, R181, R234.reuse, !P0 ;  /* 0x000000eab500720c */ /* 0x080fe40004706670 */
[-C--:B------:R-:W-:Y:S02]  /*10f50*/  ISETP.GE.OR P4, PT, R5, R234.reuse, !P4 ;  /* 0x000000ea0500720c */ /* 0x080fe40006786670 */
[----:B------:R-:W-:Y:S02]  /*10f60*/  FMNMX.FTZ R5, R0, R167, !PT ;  /* 0x000000a700057209 */ /* 0x000fe40007810000 */
[----:B------:R-:W-:Y:S02]  /*10f70*/  ISETP.GE.AND P2, PT, R180, R235, PT ;  /* 0x000000ebb400720c */ /* 0x000fe40003f46270 */
[----:B------:R-:W-:Y:S02]  /*10f80*/  FMNMX.FTZ R5, R2, R5, !PT ;  /* 0x0000000502057209 */ /* 0x000fe40007810000 */
[----:B------:R-:W-:Y:S02]  /*10f90*/  ISETP.GE.OR P2, PT, R180, R234, !P2 ;  /* 0x000000eab400720c */ /* 0x000fe40005746670 */
[----:B------:R-:W-:Y:S02]  /*10fa0*/  ISETP.GE.OR P1, PT, R179, R236, !P1 ;  /* 0x000000ecb300720c */ /* 0x000fe40004f26670 */
[----:B------:R-:W-:Y:S02]  /*10fb0*/  FMNMX.FTZ R5, R130, R5, !PT ;  /* 0x0000000582057209 */ /* 0x000fe40007810000 */
[----:B------:R-:W-:Y:S02]  /*10fc0*/  FSEL R78, R47, -INF , !P1 ;  /* 0xff8000002f4e7808 */ /* 0x000fe40004800000 */
[----:B------:R-:W-:Y:S02]  /*10fd0*/  FSEL R47, R41, -INF , !P2 ;  /* 0xff800000292f7808 */ /* 0x000fe40005000000 */
[----:B------:R-:W-:Y:S02]  /*10fe0*/  FMNMX.FTZ R41, R116, R165, !PT ;  /* 0x000000a574297209 */ /* 0x000fe40007810000 */
        /* <DEDUP_REMOVED lines=25> */
[----:B------:R-:W-:Y:S02]  /*11180*/  FSEL R62, R74, -INF , !P1 ;  /* 0xff8000004a3e7808 */ /* 0x000fe40004800000 */
[----:B------:R-:W-:Y:S02]  /*11190*/  FSEL R74, R54, -INF , !P5 ;  /* 0xff800000364a7808 */ /* 0x000fe40006800000 */
        /* <DEDUP_REMOVED lines=16> */
[----:B------:R-:W-:Y:S02]  /*112a0*/  FSEL R65, R65, -INF , !P2 ;  /* 0xff80000041417808 */ /* 0x000fe40005000000 */
[C---:B------:R-:W-:Y:S02]  /*112b0*/  ISETP.GE.OR P1, PT, R178.reuse, R236, !P1 ;  /* 0x000000ecb200720c */ /* 0x040fe40004f26670 */
[----:B------:R-:W-:Y:S02]  /*112c0*/  ISETP.GE.AND P2, PT, R178, R235, PT ;  /* 0x000000ebb200720c */ /* 0x000fe40003f46270 */
[----:B------:R-:W-:Y:S02]  /*112d0*/  FSEL R121, R82, -INF , !P1 ;  /* 0xff80000052797808 */ /* 0x000fe40004800000 */
        /* <DEDUP_REMOVED lines=9> */
[-C--:B------:R-:W-:Y:S02]  /*11370*/  ISETP.GE.AND P1, PT, R181, R237.reuse, PT ;  /* 0x000000edb500720c */ /* 0x080fe40003f26270 */
        /* <DEDUP_REMOVED lines=17> */
[----:B------:R-:W-:Y:S02]  /*11490*/  ISETP.GE.AND P0, PT, R183, R237, PT ;  /* 0x000000edb700720c */ /* 0x000fe40003f06270 */
[----:B------:R-:W-:Y:S02]  /*114a0*/  FSEL R182, R101, -INF , !P2 ;  /* 0xff80000065b67808 */ /* 0x000fe40005000000 */
        /* <DEDUP_REMOVED lines=78> */
[CC--:B------:R-:W-:Y:S02]  /*11990*/  ISETP.GE.AND P1, PT, R186.reuse, R237.reuse, PT ;  /* 0x000000edba00720c */ /* 0x0c0fe40003f26270 */
[----:B------:R-:W-:Y:S02]  /*119a0*/  FMNMX.FTZ R66, R35, R66, !PT ;  /* 0x0000004223427209 */ /* 0x000fe40007810000 */
[----:B-1----:R-:W-:Y:S02]  /*119b0*/  FMNMX.FTZ R5, R5, R42, !PT ;  /* 0x0000002a05057209 */ /* 0x002fe40007810000 */
[----:B------:R-:W-:Y:S02]  /*119c0*/  FMNMX.FTZ R66, R27, R66, !PT ;  /* 0x000000421b427209 */ /* 0x000fe40007810000 */
[----:B------:R-:W-:Y:S01]  /*119d0*/  ISETP.GE.OR P1, PT, R186, R236, !P1 ;  /* 0x000000ecba00720c */ /* 0x000fe20004f26670 */
[----:B------:R-:W-:Y:S01]  /*119e0*/  SHFL.BFLY PT, R42, R5, 0x1, 0x1f ;  /* 0x0c201f00052a7f89 */ /* 0x000fe200000e0000 */
[----:B------:R-:W-:Y:S02]  /*119f0*/  FMNMX.FTZ R66, R47, R66, !PT ;  /* 0x000000422f427209 */ /* 0x000fe40007810000 */
[----:B------:R-:W-:Y:S01]  /*11a00*/  FSEL R207, R96, -INF , !P1 ;  /* 0xff80000060cf7808 */ /* 0x000fe20004800000 */
[----:B------:R-:W-:Y:S01]  /*11a10*/  IMAD.MOV.U32 R96, RZ, RZ, R97 ;  /* 0x000000ffff607224 */ /* 0x000fe200078e0061 */
[----:B------:R-:W-:Y:S02]  /*11a20*/  FMNMX.FTZ R41, R23, R66, !PT ;  /* 0x0000004217297209 */ /* 0x000fe40007810000 */
[C---:B------:R-:W-:Y:S01]  /*11a30*/  ISETP.GE.AND P1, PT, R173.reuse, R237, PT ;  /* 0x000000edad00720c */ /* 0x040fe20003f26270 */
[----:B------:R-:W1:Y:S01]  /*11a40*/  SHFL.BFLY PT, R66, R3, 0x2, 0x1f ;  /* 0x0c401f0003427f89 */ /* 0x000e6200000e0000 */
[----:B------:R-:W-:Y:S02]  /*11a50*/  FMNMX.FTZ R68, R70, R41, !PT ;  /* 0x0000002946447209 */ /* 0x000fe40007810000 */
[----:B------:R-:W-:Y:S02]  /*11a60*/  ISETP.GE.OR P1, PT, R173, R236, !P1 ;  /* 0x000000ecad00720c */ /* 0x000fe40004f26670 */
        /* <DEDUP_REMOVED lines=17> */
[----:B-1----:R-:W-:Y:S02]  /*11b80*/  FMNMX.FTZ R3, R3, R66, !PT ;  /* 0x0000004203037209 */ /* 0x002fe40007810000 */
[----:B------:R-:W-:Y:S02]  /*11b90*/  FMNMX.FTZ R66, R92, R36, !PT ;  /* 0x000000245c427209 */ /* 0x000fe40007810000 */
[----:B------:R-:W-:Y:S02]  /*11ba0*/  FMNMX.FTZ R36, R5, R42, !PT ;  /* 0x0000002a05247209 */ /* 0x000fe40007810000 */
[----:B------:R-:W-:Y:S02]  /*11bb0*/  FSEL R72, R72, -INF , !P5 ;  /* 0xff80000048487808 */ /* 0x000fe40006800000 */
[C---:B------:R-:W-:Y:S01]  /*11bc0*/  ISETP.GE.AND P1, PT, R175.reuse, R237, PT ;  /* 0x000000edaf00720c */ /* 0x040fe20003f26270 */
[----:B------:R-:W-:Y:S01]  /*11bd0*/  FMUL.FTZ R193, R36, c[0x0][0x23c] ;  /* 0x00008f0024c17a20 */ /* 0x000fe20000410000 */
[----:B------:R-:W-:Y:S02]  /*11be0*/  FMNMX.FTZ R42, R72, R41, !PT ;  /* 0x00000029482a7209 */ /* 0x000fe40007810000 */
[----:B------:R-:W-:Y:S02]  /*11bf0*/  ISETP.GE.OR P1, PT, R175, R236, !P1 ;  /* 0x000000ecaf00720c */ /* 0x000fe40004f26670 */
[----:B------:R-:W-:Y:S02]  /*11c00*/  FMNMX.FTZ R42, R77, R42, !PT ;  /* 0x0000002a4d2a7209 */ /* 0x000fe40007810000 */
[----:B------:R-:W-:Y:S02]  /*11c10*/  FSEL R188, R107, -INF , !P1 ;  /* 0xff8000006bbc7808 */ /* 0x000fe40004800000 */
[-C--:B------:R-:W-:Y:S02]  /*11c20*/  ISETP.GE.AND P3, PT, R187, R235.reuse, PT ;  /* 0x000000ebbb00720c */ /* 0x080fe40003f66270 */
[----:B------:R-:W-:Y:S02]  /*11c30*/  FMNMX.FTZ R42, R67, R42, !PT ;  /* 0x0000002a432a7209 */ /* 0x000fe40007810000 */
[----:B------:R-:W-:Y:S02]  /*11c40*/  ISETP.GE.OR P3, PT, R187, R234, !P3 ;  /* 0x000000eabb00720c */ /* 0x000fe40005f66670 */
[----:B------:R-:W-:Y:S02]  /*11c50*/  FMNMX.FTZ R42, R201, R42, !PT ;  /* 0x0000002ac92a7209 */ /* 0x000fe40007810000 */
[----:B------:R-:W-:Y:S02]  /*11c60*/  FSEL R195, R90, -INF , !P3 ;  /* 0xff8000005ac37808 */ /* 0x000fe40005800000 */
[----:B------:R-:W-:Y:S02]  /*11c70*/  FSETP.NEU.FTZ.AND P3, PT, R36, -INF , PT ;  /* 0xff8000002400780b */ /* 0x000fe40003f7d000 */
[----:B------:R-:W-:Y:S01]  /*11c80*/  FSEL R187, R119, -INF , !P0 ;  /* 0xff80000077bb7808 */ /* 0x000fe20004000000 */
[----:B------:R-:W-:Y:S01]  /*11c90*/  IMAD.MOV.U32 R119, RZ, RZ, R105 ;  /* 0x000000ffff777224 */ /* 0x000fe200078e0069 */
[----:B------:R-:W-:Y:S02]  /*11ca0*/  FSEL R193, R193, RZ, P3 ;  /* 0x000000ffc1c17208 */ /* 0x000fe40001800000 */
[----:B------:R-:W-:Y:S02]  /*11cb0*/  FMNMX.FTZ R42, R197, R42, !PT ;  /* 0x0000002ac52a7209 */ /* 0x000fe40007810000 */
[-C--:B------:R-:W-:Y:S01]  /*11cc0*/  ISETP.GE.AND P0, PT, R183, R235.reuse, PT ;  /* 0x000000ebb700720c */ /* 0x080fe20003f06270 */
[--C-:B------:R-:W-:Y:S01]  /*11cd0*/  FFMA.FTZ R94, R48, c[0x0][0x23c], -R193.reuse ;  /* 0x00008f00305e7a23 */ /* 0x100fe200000108c1 */
[----:B------:R-:W-:Y:S01]  /*11ce0*/  FMNMX.FTZ R41, R195, R42, !PT ;  /* 0x0000002ac3297209 */ /* 0x000fe20007810000 */
[--C-:B------:R-:W-:Y:S01]  /*11cf0*/  FFMA.FTZ R109, R52, c[0x0][0x23c], -R193.reuse ;  /* 0x00008f00346d7a23 */ /* 0x100fe200000108c1 */
[-C--:B------:R-:W-:Y:S01]  /*11d00*/  ISETP.GE.OR P0, PT, R183, R234.reuse, !P0 ;  /* 0x000000eab700720c */ /* 0x080fe20004706670 */
[--C-:B------:R-:W-:Y:S01]  /*11d10*/  FFMA.FTZ R90, R18, c[0x0][0x23c], -R193.reuse ;  /* 0x00008f00125a7a23 */ /* 0x100fe200000108c1 */
[-C--:B------:R-:W-:Y:S01]  /*11d20*/  ISETP.GE.AND P5, PT, R186, R235.reuse, PT ;  /* 0x000000ebba00720c */ /* 0x080fe20003fa6270 */
[----:B------:R-:W-:Y:S01]  /*11d30*/  MUFU.EX2 R94, R94 ;  /* 0x0000005e005e7308 */ /* 0x000fe20000000800 */
[--C-:B------:R-:W-:Y:S01]  /*11d40*/  FFMA.FTZ R178, R0, c[0x0][0x23c], -R193.reuse ;  /* 0x00008f0000b27a23 */ /* 0x100fe200000108c1 */
[CC--:B------:R-:W-:Y:S01]  /*11d50*/  ISETP.GE.AND P4, PT, R173.reuse, R235.reuse, PT ;  /* 0x000000ebad00720c */ /* 0x0c0fe20003f86270 */
[--C-:B------:R-:W-:Y:S01]  /*11d60*/  FFMA.FTZ R129, R106, c[0x0][0x23c], -R193.reuse ;  /* 0x00008f006a817a23 */ /* 0x100fe200000108c1 */
[-C--:B------:R-:W-:Y:S01]  /*11d70*/  ISETP.GE.OR P5, PT, R186, R234.reuse, !P5 ;  /* 0x000000eaba00720c */ /* 0x080fe20006fa6670 */
[--C-:B------:R-:W-:Y:S01]  /*11d80*/  FFMA.FTZ R125, R104, c[0x0][0x23c], -R193.reuse ;  /* 0x00008f00687d7a23 */ /* 0x100fe200000108c1 */
[----:B------:R-:W-:Y:S01]  /*11d90*/  ISETP.GE.OR P4, PT, R173, R234, !P4 ;  /* 0x000000eaad00720c */ /* 0x000fe20006786670 */
[--C-:B------:R-:W-:Y:S01]  /*11da0*/  FFMA.FTZ R199, R199, c[0x0][0x23c], -R193.reuse ;  /* 0x00008f00c7c77a23 */ /* 0x100fe200000108c1 */
[----:B------:R-:W-:Y:S01]  /*11db0*/  FSEL R210, R89, -INF , !P5 ;  /* 0xff80000059d27808 */ /* 0x000fe20006800000 */
[--C-:B------:R-:W-:Y:S01]  /*11dc0*/  FFMA.FTZ R209, R209, c[0x0][0x23c], -R193.reuse ;  /* 0x00008f00d1d17a23 */ /* 0x100fe200000108c1 */
[----:B------:R-:W-:Y:S01]  /*11dd0*/  MUFU.EX2 R178, R178 ;  /* 0x000000b200b27308 */ /* 0x000fe20000000800 */
[----:B------:R-:W-:Y:S01]  /*11de0*/  FSEL R183, R103, -INF , !P4 ;  /* 0xff80000067b77808 */ /* 0x000fe20006000000 */
[--C-:B------:R-:W-:Y:S01]  /*11df0*/  FFMA.FTZ R173, R130, c[0x0][0x23c], -R193.reuse ;  /* 0x00008f0082ad7a23 */ /* 0x100fe200000108c1 */
[----:B------:R-:W-:Y:S01]  /*11e00*/  ISETP.GE.AND P1, PT, R175, R235, PT ;  /* 0x000000ebaf00720c */ /* 0x000fe20003f26270 */
[--C-:B------:R-:W-:Y:S01]  /*11e10*/  FFMA.FTZ R130, R128, c[0x0][0x23c], -R193.reuse ;  /* 0x00008f0080827a23 */ /* 0x100fe200000108c1 */
[----:B------:R-:W-:Y:S01]  /*11e20*/  FMNMX.FTZ R66, R211, R66, !PT ;  /* 0x00000042d3427209 */ /* 0x000fe20007810000 */
[--C-:B------:R-:W-:Y:S01]  /*11e30*/  FFMA.FTZ R82, R6, c[0x0][0x23c], -R193.reuse ;  /* 0x00008f0006527a23 */ /* 0x100fe200000108c1 */
[----:B------:R-:W-:Y:S01]  /*11e40*/  ISETP.GE.OR P1, PT, R175, R234, !P1 ;  /* 0x000000eaaf00720c */ /* 0x000fe20004f26670 */
[--C-:B------:R-:W-:Y:S01]  /*11e50*/  FFMA.FTZ R175, R2, c[0x0][0x23c], -R193.reuse ;  /* 0x00008f0002af7a23 */ /* 0x100fe200000108c1 */
[----:B------:R-:W-:Y:S01]  /*11e60*/  FMNMX.FTZ R5, R207, R66, !PT ;  /* 0x00000042cf057209 */ /* 0x000fe20007810000 */
[----:B------:R-:W-:Y:S01]  /*11e70*/  MUFU.EX2 R173, R173 ;  /* 0x000000ad00ad7308 */ /* 0x000fe20000000800 */
[----:B------:R-:W-:Y:S01]  /*11e80*/  FSEL R180, R113, -INF , !P1 ;  /* 0xff80000071b47808 */ /* 0x000fe20004800000 */
[--C-:B------:R-:W-:Y:S01]  /*11e90*/  FFMA.FTZ R97, R44, c[0x0][0x23c], -R193.reuse ;  /* 0x00008f002c617a23 */ /* 0x100fe200000108c1 */
[----:B------:R-:W-:Y:S01]  /*11ea0*/  FMNMX.FTZ R5, R192, R5, !PT ;  /* 0x00000005c0057209 */ /* 0x000fe20007810000 */
[--C-:B------:R-:W-:Y:S01]  /*11eb0*/  FFMA.FTZ R83, R34, c[0x0][0x23c], -R193.reuse ;  /* 0x00008f0022537a23 */ /* 0x100fe200000108c1 */
[----:B------:R-:W1:Y:S01]  /*11ec0*/  SHFL.BFLY PT, R66, R3, 0x1, 0x1f ;  /* 0x0c201f0003427f89 */ /* 0x000e6200000e0000 */
[--C-:B------:R-:W-:Y:S01]  /*11ed0*/  FFMA.FTZ R75, R32, c[0x0][0x23c], -R193.reuse ;  /* 0x00008f00204b7a23 */ /* 0x100fe200000108c1 */
[----:B------:R-:W-:Y:S01]  /*11ee0*/  FMNMX.FTZ R5, R190, R5, !PT ;  /* 0x00000005be057209 */ /* 0x000fe20007810000 */
[--C-:B------:R-:W-:Y:S02]  /*11ef0*/  FFMA.FTZ R71, R10, c[0x0][0x23c], -R193.reuse ;  /* 0x00008f000a477a23 */ /* 0x100fe400000108c1 */
[----:B------:R-:W2:Y:S01]  /*11f00*/  MUFU.EX2 R175, R175 ;  /* 0x000000af00af7308 */ /* 0x000ea20000000800 */
[----:B------:R-:W-:Y:S01]  /*11f10*/  FMNMX.FTZ R68, R188, R5, !PT ;  /* 0x00000005bc447209 */ /* 0x000fe20007810000 */
[----:B------:R-:W-:Y:S02]  /*11f20*/  IMAD.MOV.U32 R89, RZ, RZ, R92 ;  /* 0x000000ffff597224 */ /* 0x000fe400078e005c */
[--C-:B------:R-:W-:Y:S01]  /*11f30*/  FFMA.FTZ R208, R208, c[0x0][0x23c], -R193.reuse ;  /* 0x00008f00d0d07a23 */ /* 0x100fe200000108c1 */
[----:B------:R-:W-:Y:S01]  /*11f40*/  FMNMX.FTZ R5, R187, R68, !PT ;  /* 0x00000044bb057209 */ /* 0x000fe20007810000 */
[--C-:B------:R-:W-:Y:S01]  /*11f50*/  FFMA.FTZ R206, R206, c[0x0][0x23c], -R193.reuse ;  /* 0x00008f00cece7a23 */ /* 0x100fe200000108c1 */
[----:B------:R-:W-:Y:S01]  /*11f60*/  FMNMX.FTZ R68, R210, R41, !PT ;  /* 0x00000029d2447209 */ /* 0x000fe20007810000 */
[----:B------:R-:W-:Y:S01]  /*11f70*/  FFMA.FTZ R202, R202, c[0x0][0x23c], -R193 ;  /* 0x00008f00caca7a23 */ /* 0x000fe200000108c1 */
[----:B------:R-:W-:Y:S01]  /*11f80*/  FSEL R41, R59, -INF , !P0 ;  /* 0xff8000003b297808 */ /* 0x000fe20004000000 */
[----:B------:R-:W-:Y:S01]  /*11f90*/  MUFU.EX2 R130, R130 ;  /* 0x0000008200827308 */ /* 0x000fe20000000800 */
[----:B------:R-:W-:Y:S01]  /*11fa0*/  IMAD.MOV.U32 R59, RZ, RZ, R117 ;  /* 0x000000ffff3b7224 */ /* 0x000fe200078e0075 */
[----:B------:R-:W-:Y:S01]  /*11fb0*/  FMNMX.FTZ R43, R183, R68, !PT ;  /* 0x00000044b72b7209 */ /* 0x000fe20007810000 */
[----:B------:R-:W-:Y:S01]  /*11fc0*/  FFMA.FTZ R117, R58, c[0x0][0x23c], -R193 ;  /* 0x00008f003a757a23 */ /* 0x000fe200000108c1 */
[----:B------:R-:W3:Y:S01]  /*11fd0*/  SHFL.BFLY PT, R42, R5, 0x2, 0x1f ;  /* 0x0c401f00052a7f89 */ /* 0x000ee200000e0000 */
[----:B------:R-:W-:Y:S01]  /*11fe0*/  IMAD.MOV.U32 R58, RZ, RZ, R77 ;  /* 0x000000ffff3a7224 */ /* 0x000fe200078e004d */
[----:B------:R-:W-:Y:S02]  /*11ff0*/  FMNMX.FTZ R43, R182, R43, !PT ;  /* 0x0000002bb62b7209 */ /* 0x000fe40007810000 */
[----:B-1----:R-:W-:Y:S02]  /*12000*/  FMNMX.FTZ R3, R3, R66, !PT ;  /* 0x0000004203037209 */ /* 0x002fe40007810000 */
[----:B------:R-:W-:Y:S01]  /*12010*/  MUFU.EX2 R129, R129 ;  /* 0x0000008100817308 */ /* 0x000fe20000000800 */
[----:B------:R-:W-:Y:S02]  /*12020*/  FMNMX.FTZ R2, R180, R43, !PT ;  /* 0x0000002bb4027209 */ /* 0x000fe40007810000 */
[C---:B------:R-:W-:Y:S01]  /*12030*/  FSETP.NEU.FTZ.AND P2, PT, R3.reuse, -INF , PT ;  /* 0xff8000000300780b */ /* 0x040fe20003f5d000 */
[----:B------:R-:W-:Y:S01]  /*12040*/  FMUL.FTZ R191, R3, c[0x0][0x23c] ;  /* 0x00008f0003bf7a20 */ /* 0x000fe20000410000 */
[----:B------:R-:W-:Y:S02]  /*12050*/  FMNMX.FTZ R0, R41, R2, !PT ;  /* 0x0000000229007209 */ /* 0x000fe40007810000 */
[----:B--2---:R-:W-:Y:S02]  /*12060*/  F2FP.PACK_AB R44, R175, R178 ;  /* 0x000000b2af2c723e */ /* 0x004fe400000000ff */
[----:B------:R-:W-:Y:S01]  /*12070*/  FSEL R191, R191, RZ, P2 ;  /* 0x000000ffbfbf7208 */ /* 0x000fe20001000000 */
[----:B------:R-:W-:Y:S04]  /*12080*/  MUFU.EX2 R125, R125 ;  /* 0x0000007d007d7308 */ /* 0x000fe80000000800 */
[--C-:B------:R-:W-:Y:S02]  /*12090*/  FFMA.FTZ R69, R20, c[0x0][0x23c], -R191.reuse ;  /* 0x00008f0014457a23 */ /* 0x100fe400000108bf */
[----:B------:R-:W-:Y:S02]  /*120a0*/  FFMA.FTZ R106, R15, c[0x0][0x23c], -R191 ;  /* 0x00008f000f6a7a23 */ /* 0x000fe400000108bf */
[----:B------:R-:W-:Y:S01]  /*120b0*/  IMAD.MOV.U32 R15, RZ, RZ, R49 ;  /* 0x000000ffff0f7224 */ /* 0x000fe200078e0031 */
[----:B---3--:R-:W-:Y:S01]  /*120c0*/  FMNMX.FTZ R42, R5, R42, !PT ;  /* 0x0000002a052a7209 */ /* 0x008fe20007810000 */
[----:B------:R-:W-:Y:S01]  /*120d0*/  MUFU.EX2 R117, R117 ;  /* 0x0000007500757308 */ /* 0x000fe20000000800 */
[--C-:B------:R-:W-:Y:S01]  /*120e0*/  FFMA.FTZ R92, R110, c[0x0][0x23c], -R191.reuse ;  /* 0x00008f006e5c7a23 */ /* 0x100fe200000108bf */
[----:B------:R-:W1:Y:S01]  /*120f0*/  SHFL.BFLY PT, R5, R0, 0x2, 0x1f ;  /* 0x0c401f0000057f89 */ /* 0x000e6200000e0000 */
[--C-:B------:R-:W-:Y:S02]  /*12100*/  FFMA.FTZ R110, R30, c[0x0][0x23c], -R191.reuse ;  /* 0x00008f001e6e7a23 */ /* 0x100fe400000108bf */
[--C-:B------:R-:W-:Y:S02]  /*12110*/  FFMA.FTZ R203, R203, c[0x0][0x23c], -R191.reuse ;  /* 0x00008f00cbcb7a23 */ /* 0x100fe400000108bf */
[--C-:B------:R-:W-:Y:S02]  /*12120*/  FFMA.FTZ R205, R205, c[0x0][0x23c], -R191.reuse ;  /* 0x00008f00cdcd7a23 */ /* 0x100fe400000108bf */
[--C-:B------:R-:W-:Y:S01]  /*12130*/  FFMA.FTZ R128, R120, c[0x0][0x23c], -R191.reuse ;  /* 0x00008f0078807a23 */ /* 0x100fe200000108bf */
[----:B------:R-:W-:Y:S01]  /*12140*/  MUFU.EX2 R106, R106 ;  /* 0x0000006a006a7308 */ /* 0x000fe20000000800 */
[--C-:B------:R-:W-:Y:S01]  /*12150*/  FFMA.FTZ R120, R126, c[0x0][0x23c], -R191.reuse ;  /* 0x00008f007e787a23 */ /* 0x100fe200000108bf */
[----:B------:R-:W2:Y:S01]  /*12160*/  SHFL.BFLY PT, R43, R42, 0x1, 0x1f ;  /* 0x0c201f002a2b7f89 */ /* 0x000ea200000e0000 */
[--C-:B------:R-:W-:Y:S02]  /*12170*/  FFMA.FTZ R186, R115, c[0x0][0x23c], -R191.reuse ;  /* 0x00008f0073ba7a23 */ /* 0x100fe400000108bf */
[----:B------:R-:W-:Y:S02]  /*12180*/  FFMA.FTZ R171, R172, c[0x0][0x23c], -R191 ;  /* 0x00008f00acab7a23 */ /* 0x000fe400000108bf */
[--C-:B------:R-:W-:Y:S02]  /*12190*/  FFMA.FTZ R172, R108, c[0x0][0x23c], -R193.reuse ;  /* 0x00008f006cac7a23 */ /* 0x100fe400000108c1 */
[----:B------:R-:W-:Y:S01]  /*121a0*/  FFMA.FTZ R108, R100, c[0x0][0x23c], -R193 ;  /* 0x00008f00646c7a23 */ /* 0x000fe200000108c1 */
[----:B------:R-:W-:Y:S01]  /*121b0*/  MUFU.EX2 R186, R186 ;  /* 0x000000ba00ba7308 */ /* 0x000fe20000000800 */
[--C-:B------:R-:W-:Y:S02]  /*121c0*/  FFMA.FTZ R100, R51, c[0x0][0x23c], -R191.reuse ;  /* 0x00008f0033647a23 */ /* 0x100fe400000108bf */
[--C-:B------:R-:W-:Y:S02]  /*121d0*/  FFMA.FTZ R176, R170, c[0x0][0x23c], -R191.reuse ;  /* 0x00008f00aab07a23 */ /* 0x100fe400000108bf */
[--C-:B------:R-:W-:Y:S01]  /*121e0*/  FFMA.FTZ R131, R168, c[0x0][0x23c], -R191.reuse ;  /* 0x00008f00a8837a23 */ /* 0x100fe200000108bf */
[----:B-1----:R-:W-:Y:S01]  /*121f0*/  FMNMX.FTZ R5, R0, R5, !PT ;  /* 0x0000000500057209 */ /* 0x002fe20007810000 */
[--C-:B------:R-:W-:Y:S02]  /*12200*/  FFMA.FTZ R107, R112, c[0x0][0x23c], -R191.reuse ;  /* 0x00008f00706b7a23 */ /* 0x100fe400000108bf */
[----:B------:R-:W-:Y:S01]  /*12210*/  FFMA.FTZ R127, R122, c[0x0][0x23c], -R191 ;  /* 0x00008f007a7f7a23 */ /* 0x000fe200000108bf */
[----:B------:R-:W-:Y:S01]  /*12220*/  MUFU.EX2 R171, R171 ;  /* 0x000000ab00ab7308 */ /* 0x000fe20000000800 */
[--C-:B------:R-:W-:Y:S01]  /*12230*/  FFMA.FTZ R122, R102, c[0x0][0x23c], -R193.reuse ;  /* 0x00008f00667a7a23 */ /* 0x100fe200000108c1 */
[----:B------:R-:W1:Y:S01]  /*12240*/  SHFL.BFLY PT, R0, R5, 0x1, 0x1f ;  /* 0x0c201f0005007f89 */ /* 0x000e6200000e0000 */
[----:B------:R-:W-:Y:S02]  /*12250*/  FFMA.FTZ R102, R98, c[0x0][0x23c], -R193 ;  /* 0x00008f0062667a23 */ /* 0x000fe400000108c1 */
[--C-:B------:R-:W-:Y:S01]  /*12260*/  FFMA.FTZ R115, R114, c[0x0][0x23c], -R191.reuse ;  /* 0x00008f0072737a23 */ /* 0x100fe200000108bf */
[----:B--2---:R-:W-:Y:S01]  /*12270*/  FMNMX.FTZ R2, R42, R43, !PT ;  /* 0x0000002b2a027209 */ /* 0x004fe20007810000 */
[----:B------:R-:W-:Y:S03]  /*12280*/  FFMA.FTZ R196, R196, c[0x0][0x23c], -R191 ;  /* 0x00008f00c4c47a23 */ /* 0x000fe600000108bf */
[----:B------:R-:W-:Y:S01]  /*12290*/  MUFU.EX2 R176, R176 ;  /* 0x000000b000b07308 */ /* 0x000fe20000000800 */
[C---:B------:R-:W-:Y:S01]  /*122a0*/  FMUL.FTZ R189, R2.reuse, c[0x0][0x23c] ;  /* 0x00008f0002bd7a20 */ /* 0x040fe20000410000 */
[C---:B------:R-:W-:Y:S04]  /*122b0*/  FSETP.NEU.FTZ.AND P1, PT, R2.reuse, -INF , PT ;  /* 0xff8000000200780b */ /* 0x040fe80003f3d000 */
[----:B------:R-:W-:Y:S02]  /*122c0*/  FSEL R189, R189, RZ, P1 ;  /* 0x000000ffbdbd7208 */ /* 0x000fe40000800000 */
[----:B------:R-:W-:Y:S02]  /*122d0*/  FSEL R6, R2, RZ, P1 ;  /* 0x000000ff02067208 */ /* 0x000fe40000800000 */
[----:B------:R-:W2:Y:S01]  /*122e0*/  MUFU.EX2 R131, R131 ;  /* 0x0000008300837308 */ /* 0x000ea20000000800 */
[--C-:B------:R-:W-:Y:S02]  /*122f0*/  FFMA.FTZ R68, R22, c[0x0][0x23c], -R189.reuse ;  /* 0x00008f0016447a23 */ /* 0x100fe400000108bd */
[----:B------:R-:W-:Y:S02]  /*12300*/  FFMA.FTZ R126, R21, c[0x0][0x23c], -R189 ;  /* 0x00008f00157e7a23 */ /* 0x000fe400000108bd */
[----:B------:R-:W-:Y:S01]  /*12310*/  IMAD.MOV.U32 R21, RZ, RZ, R67 ;  /* 0x000000ffff157224 */ /* 0x000fe200078e0043 */
[----:B-1----:R-:W-:Y:S01]  /*12320*/  FMNMX.FTZ R0, R5, R0, !PT ;  /* 0x0000000005007209 */ /* 0x002fe20007810000 */
[----:B------:R-:W-:Y:S02]  /*12330*/  FFMA.FTZ R104, R17, c[0x0][0x23c], -R189 ;  /* 0x00008f0011687a23 */ /* 0x000fe400000108bd */
[----:B------:R-:W-:Y:S01]  /*12340*/  FADD.FTZ R6, -R6, R165 ;  /* 0x000000a506067221 */ /* 0x000fe20000010100 */
[----:B------:R-:W-:Y:S01]  /*12350*/  MUFU.EX2 R172, R172 ;  /* 0x000000ac00ac7308 */ /* 0x000fe20000000800 */
[C---:B------:R-:W-:Y:S01]  /*12360*/  FMUL.FTZ R185, R0.reuse, c[0x0][0x23c] ;  /* 0x00008f0000b97a20 */ /* 0x040fe20000410000 */
[----:B------:R-:W-:Y:S01]  /*12370*/  FSETP.NEU.FTZ.AND P0, PT, R0, -INF , PT ;  /* 0xff8000000000780b */ /* 0x000fe20003f1d000 */
[--C-:B------:R-:W-:Y:S02]  /*12380*/  FFMA.FTZ R181, R116, c[0x0][0x23c], -R189.reuse ;  /* 0x00008f0074b57a23 */ /* 0x100fe400000108bd */
[--C-:B------:R-:W-:Y:S01]  /*12390*/  FFMA.FTZ R174, R184, c[0x0][0x23c], -R189.reuse ;  /* 0x00008f00b8ae7a23 */ /* 0x100fe200000108bd */
[----:B------:R-:W-:Y:S01]  /*123a0*/  FSEL R185, R185, RZ, P0 ;  /* 0x000000ffb9b97208 */ /* 0x000fe20000000000 */
[----:B------:R-:W-:Y:S02]  /*123b0*/  FFMA.FTZ R43, R25, c[0x0][0x23c], -R189 ;  /* 0x00008f00192b7a23 */ /* 0x000fe400000108bd */
[----:B------:R-:W-:Y:S01]  /*123c0*/  IMAD.MOV.U32 R5, RZ, RZ, R72 ;  /* 0x000000ffff057224 */ /* 0x000fe200078e0048 */
[----:B------:R-:W-:Y:S01]  /*123d0*/  MUFU.EX2 R181, R181 ;  /* 0x000000b500b57308 */ /* 0x000fe20000000800 */
[--C-:B------:R-:W-:Y:S02]  /*123e0*/  FFMA.FTZ R111, R91, c[0x0][0x23c], -R185.reuse ;  /* 0x00008f005b6f7a23 */ /* 0x100fe400000108b9 */
[--C-:B------:R-:W-:Y:S02]  /*123f0*/  FFMA.FTZ R91, R23, c[0x0][0x23c], -R185.reuse ;  /* 0x00008f00175b7a23 */ /* 0x100fe400000108b9 */
[----:B------:R-:W-:Y:S02]  /*12400*/  FFMA.FTZ R184, R57, c[0x0][0x23c], -R185 ;  /* 0x00008f0039b87a23 */ /* 0x000fe400000108b9 */
[----:B------:R-:W-:Y:S02]  /*12410*/  IMAD.MOV.U32 R57, RZ, RZ, R88 ;  /* 0x000000ffff397224 */ /* 0x000fe400078e0058 */
[----:B------:R-:W-:Y:S01]  /*12420*/  FFMA.FTZ R88, R50, c[0x0][0x23c], -R191 ;  /* 0x00008f0032587a23 */ /* 0x000fe200000108bf */
[----:B------:R-:W1:Y:S01]  /*12430*/  MUFU.EX2 R174, R174 ;  /* 0x000000ae00ae7308 */ /* 0x000e620000000800 */
[----:B------:R-:W-:Y:S01]  /*12440*/  LDSM.16.MT88.4 R48, [R219+0x4000] ;  /* 0x00400000db30783b */ /* 0x000fe20000004200 */
        /* <DEDUP_REMOVED lines=8> */
[----:B------:R-:W-:Y:S02]  /*124d0*/  FFMA.FTZ R169, R99, c[0x0][0x23c], -R185 ;  /* 0x00008f0063a97a23 */ /* 0x000fe400000108b9 */
[----:B------:R-:W-:Y:S01]  /*124e0*/  FFMA.FTZ R99, R19, c[0x0][0x23c], -R189 ;  /* 0x00008f0013637a23 */ /* 0x000fe200000108bd */
[----:B------:R-:W-:Y:S01]  /*124f0*/  MUFU.EX2 R128, R128 ;  /* 0x0000008000807308 */ /* 0x000fe20000000800 */
[--C-:B------:R-:W-:Y:S02]  /*12500*/  FFMA.FTZ R168, R93, c[0x0][0x23c], -R185.reuse ;  /* 0x00008f005da87a23 */ /* 0x100fe400000108b9 */
[--C-:B------:R-:W-:Y:S01]  /*12510*/  FFMA.FTZ R98, R47, c[0x0][0x23c], -R185.reuse ;  /* 0x00008f002f627a23 */ /* 0x100fe200000108b9 */
[----:B--2---:R-:W-:Y:S01]  /*12520*/  F2FP.PACK_AB R47, R131, R176 ;  /* 0x000000b0832f723e */ /* 0x004fe200000000ff */
[----:B------:R-:W-:Y:S01]  /*12530*/  FFMA.FTZ R103, R35, c[0x0][0x23c], -R185 ;  /* 0x00008f0023677a23 */ /* 0x000fe200000108b9 */
[----:B-1----:R-:W-:Y:S01]  /*12540*/  F2FP.PACK_AB R32, R174, R181 ;  /* 0x000000b5ae20723e */ /* 0x002fe200000000ff */
[--C-:B------:R-:W-:Y:S02]  /*12550*/  FFMA.FTZ R95, R80, c[0x0][0x23c], -R191.reuse ;  /* 0x00008f00505f7a23 */ /* 0x100fe400000108bf */
[----:B------:R-:W-:Y:S01]  /*12560*/  FFMA.FTZ R80, R16, c[0x0][0x23c], -R191 ;  /* 0x00008f0010507a23 */ /* 0x000fe200000108bf */
        /* <DEDUP_REMOVED lines=12> */
[----:B------:R-:W1:Y:S01]  /*12630*/  MUFU.EX2 R168, R168 ;  /* 0x000000a800a87308 */ /* 0x000e620000000800 */
[----:B------:R-:W-:Y:S02]  /*12640*/  FFMA.FTZ R180, R180, c[0x0][0x23c], -R185 ;  /* 0x00008f00b4b47a23 */ /* 0x000fe400000108b9 */
[----:B------:R-:W-:Y:S02]  /*12650*/  FFMA.FTZ R113, R29, c[0x0][0x23c], -R189 ;  /* 0x00008f001d717a23 */ /* 0x000fe400000108bd */
[----:B------:R-:W-:Y:S01]  /*12660*/  IMAD.MOV.U32 R29, RZ, RZ, R5 ;  /* 0x000000ffff1d7224 */ /* 0x000fe200078e0005 */
[----:B------:R-:W-:Y:S01]  /*12670*/  FSEL R5, R3, RZ, P2 ;  /* 0x000000ff03057208 */ /* 0x000fe20001000000 */
[----:B------:R-:W-:Y:S01]  /*12680*/  FFMA.FTZ R72, R4, c[0x0][0x23c], -R193 ;  /* 0x00008f0004487a23 */ /* 0x000fe200000108c1 */
[----:B------:R-:W-:Y:S01]  /*12690*/  FSEL R4, R36, RZ, P3 ;  /* 0x000000ff24047208 */ /* 0x000fe20001800000 */
[----:B------:R-:W-:Y:S01]  /*126a0*/  IMAD.MOV.U32 R165, RZ, RZ, R29 ;  /* 0x000000ffffa57224 */ /* 0x000fe200078e001d */
[----:B------:R-:W-:Y:S01]  /*126b0*/  MUFU.EX2 R127, R127 ;  /* 0x0000007f007f7308 */ /* 0x000fe20000000800 */
[----:B------:R-:W-:Y:S02]  /*126c0*/  FADD.FTZ R5, -R5, R166 ;  /* 0x000000a605057221 */ /* 0x000fe40000010100 */
[----:B------:R-:W-:Y:S02]  /*126d0*/  FADD.FTZ R4, -R4, R167 ;  /* 0x000000a704047221 */ /* 0x000fe40000010100 */
[----:B------:R-:W-:Y:S02]  /*126e0*/  IMAD.MOV.U32 R167, RZ, RZ, R21 ;  /* 0x000000ffffa77224 */ /* 0x000fe400078e0015 */
[----:B------:R-:W2:Y:S01]  /*126f0*/  LDSM.16.MT88.4 R20, [R220+0x4000] ;  /* 0x00400000dc14783b */ /* 0x000ea20000004200 */
[--C-:B------:R-:W-:Y:S02]  /*12700*/  FFMA.FTZ R165, R165, c[0x0][0x23c], -R185.reuse ;  /* 0x00008f00a5a57a23 */ /* 0x100fe400000108b9 */
[----:B------:R-:W-:Y:S01]  /*12710*/  MUFU.EX2 R122, R122 ;  /* 0x0000007a007a7308 */ /* 0x000fe20000000800 */
[----:B------:R-:W-:Y:S02]  /*12720*/  FFMA.FTZ R167, R167, c[0x0][0x23c], -R185 ;  /* 0x00008f00a7a77a23 */ /* 0x000fe400000108b9 */
[--C-:B------:R-:W-:Y:S01]  /*12730*/  FFMA.FTZ R105, R39, c[0x0][0x23c], -R189.reuse ;  /* 0x00008f0027697a23 */ /* 0x100fe200000108bd */
[----:B-1----:R-:W-:Y:S01]  /*12740*/  F2FP.PACK_AB R35, R168, R169 ;  /* 0x000000a9a823723e */ /* 0x002fe200000000ff */
[----:B------:R-:W-:Y:S01]  /*12750*/  FMUL.FTZ R39, R5, c[0x0][0x23c] ;  /* 0x00008f0005277a20 */ /* 0x000fe20000410000 */
[----:B------:R-:W-:Y:S01]  /*12760*/  FSEL R5, R0, RZ, P0 ;  /* 0x000000ff00057208 */ /* 0x000fe20000000000 */
[----:B------:R-:W-:Y:S01]  /*12770*/  FFMA.FTZ R179, R33, c[0x0][0x23c], -R189 ;  /* 0x00008f0021b37a23 */ /* 0x000fe200000108bd */
[----:B------:R-:W-:Y:S01]  /*12780*/  ISETP.GT.AND P0, PT, R248, R227, PT ;  /* 0x000000e3f800720c */ /* 0x000fe20003f04270 */
[----:B------:R-:W-:Y:S01]  /*12790*/  IMAD.MOV.U32 R33, RZ, RZ, R73 ;  /* 0x000000ffff217224 */ /* 0x000fe200078e0049 */
[----:B------:R-:W-:Y:S01]  /*127a0*/  MUFU.EX2 R120, R120 ;  /* 0x0000007800787308 */ /* 0x000fe20000000800 */
[----:B------:R-:W-:Y:S02]  /*127b0*/  FADD.FTZ R5, -R5, R164 ;  /* 0x000000a405057221 */ /* 0x000fe40000010100 */
[----:B------:R-:W-:Y:S02]  /*127c0*/  IMAD.MOV.U32 R164, RZ, RZ, R58 ;  /* 0x000000ffffa47224 */ /* 0x000fe400078e003a */
[----:B------:R-:W-:Y:S02]  /*127d0*/  FFMA.FTZ R73, R40, c[0x0][0x23c], -R191 ;  /* 0x00008f0028497a23 */ /* 0x000fe400000108bf */
[----:B------:R-:W-:Y:S02]  /*127e0*/  FMUL.FTZ R40, R4, c[0x0][0x23c] ;  /* 0x00008f0004287a20 */ /* 0x000fe40000410000 */
[----:B------:R-:W-:Y:S01]  /*127f0*/  FMUL.FTZ R4, R6, c[0x0][0x23c] ;  /* 0x00008f0006047a20 */ /* 0x000fe20000410000 */
[----:B------:R-:W1:Y:S01]  /*12800*/  MUFU.EX2 R39, R39 ;  /* 0x0000002700277308 */ /* 0x000e620000000800 */
[----:B------:R-:W-:Y:S02]  /*12810*/  FFMA.FTZ R164, R164, c[0x0][0x23c], -R185 ;  /* 0x00008f00a4a47a23 */ /* 0x000fe400000108b9 */
[----:B------:R-:W-:Y:S02]  /*12820*/  FFMA.FTZ R79, R64, c[0x0][0x23c], -R189 ;  /* 0x00008f00404f7a23 */ /* 0x000fe400000108bd */
[----:B------:R-:W-:Y:S02]  /*12830*/  FFMA.FTZ R64, R7, c[0x0][0x23c], -R185 ;  /* 0x00008f0007407a23 */ /* 0x000fe400000108b9 */
[----:B------:R-:W-:Y:S02]  /*12840*/  FMUL.FTZ R7, R5, c[0x0][0x23c] ;  /* 0x00008f0005077a20 */ /* 0x000fe40000410000 */
[--C-:B------:R-:W-:Y:S01]  /*12850*/  FFMA.FTZ R67, R38, c[0x0][0x23c], -R189.reuse ;  /* 0x00008f0026437a23 */ /* 0x100fe200000108bd */
[----:B------:R-:W3:Y:S01]  /*12860*/  MUFU.EX2 R40, R40 ;  /* 0x0000002800287308 */ /* 0x000ee20000000800 */
[----:B------:R-:W-:Y:S02]  /*12870*/  FFMA.FTZ R170, R45, c[0x0][0x23c], -R189 ;  /* 0x00008f002daa7a23 */ /* 0x000fe400000108bd */
[----:B------:R-:W-:Y:S02]  /*12880*/  IMAD.MOV.U32 R45, RZ, RZ, R121 ;  /* 0x000000ffff2d7224 */ /* 0x000fe400078e0079 */
[----:B------:R-:W-:Y:S01]  /*12890*/  FFMA.FTZ R66, R46, c[0x0][0x23c], -R189 ;  /* 0x00008f002e427a23 */ /* 0x000fe200000108bd */
[----:B------:R-:W-:Y:S01]  /*128a0*/  F2FP.PACK_AB R46, R130, R173 ;  /* 0x000000ad822e723e */ /* 0x000fe200000000ff */
[----:B------:R-:W-:Y:S01]  /*128b0*/  IMAD.MOV.U32 R25, RZ, RZ, R45 ;  /* 0x000000ffff197224 */ /* 0x000fe200078e002d */
[----:B------:R-:W-:Y:S01]  /*128c0*/  F2FP.PACK_AB R45, R171, R186 ;  /* 0x000000baab2d723e */ /* 0x000fe200000000ff */
[----:B------:R-:W-:Y:S01]  /*128d0*/  FFMA.FTZ R121, R118, c[0x0][0x23c], -R191 ;  /* 0x00008f0076797a23 */ /* 0x000fe200000108bf */
[----:B------:R-:W4:Y:S01]  /*128e0*/  MUFU.EX2 R38, R4 ;  /* 0x0000000400267308 */ /* 0x000f220000000800 */
[----:B------:R-:W-:Y:S02]  /*128f0*/  FFMA.FTZ R118, R31, c[0x0][0x23c], -R189 ;  /* 0x00008f001f767a23 */ /* 0x000fe400000108bd */
[----:B------:R-:W-:Y:S01]  /*12900*/  IMAD.MOV.U32 R31, RZ, RZ, R33 ;  /* 0x000000ffff1f7224 */ /* 0x000fe200078e0021 */
[----:B------:R-:W-:Y:S01]  /*12910*/  F2FP.PACK_AB R33, R177, R184 ;  /* 0x000000b8b121723e */ /* 0x000fe200000000ff */
[C---:B-1----:R-:W-:Y:S02]  /*12920*/  FMUL.FTZ R18, R39.reuse, R150 ;  /* 0x0000009627127220 */ /* 0x042fe40000410000 */
[C---:B------:R-:W-:Y:S02]  /*12930*/  FMUL.FTZ R19, R39.reuse, R151 ;  /* 0x0000009727137220 */ /* 0x040fe40000410000 */
[----:B------:R-:W-:Y:S01]  /*12940*/  FMUL.FTZ R6, R39, R162 ;  /* 0x000000a227067220 */ /* 0x000fe20000410000 */
[----:B------:R-:W1:Y:S01]  /*12950*/  MUFU.EX2 R37, R7 ;  /* 0x0000000700257308 */ /* 0x000e620000000800 */
[----:B------:R-:W-:Y:S02]  /*12960*/  IMAD.MOV.U32 R162, RZ, RZ, R96 ;  /* 0x000000ffffa27224 */ /* 0x000fe400078e0060 */
[----:B------:R-:W-:Y:S02]  /*12970*/  FFMA.FTZ R93, R78, c[0x0][0x23c], -R189 ;  /* 0x00008f004e5d7a23 */ /* 0x000fe400000108bd */
[C---:B---3--:R-:W-:Y:S02]  /*12980*/  FMUL.FTZ R16, R40.reuse, R148 ;  /* 0x0000009428107220 */ /* 0x048fe40000410000 */
[C---:B------:R-:W-:Y:S02]  /*12990*/  FMUL.FTZ R17, R40.reuse, R149 ;  /* 0x0000009528117220 */ /* 0x040fe40000410000 */
[----:B------:R-:W-:Y:S01]  /*129a0*/  LDSM.16.MT88.4 R148, [R220+0x5c00] ;  /* 0x005c0000dc94783b */ /* 0x000fe20000004200 */
[----:B------:R-:W-:Y:S01]  /*129b0*/  MUFU.EX2 R179, R179 ;  /* 0x000000b300b37308 */ /* 0x000fe20000000800 */
[----:B------:R-:W-:Y:S02]  /*129c0*/  FMUL.FTZ R5, R40, R161 ;  /* 0x000000a128057220 */ /* 0x000fe40000410000 */
[----:B------:R-:W-:Y:S02]  /*129d0*/  IMAD.MOV.U32 R161, RZ, RZ, R57 ;  /* 0x000000ffffa17224 */ /* 0x000fe400078e0039 */
[----:B----4-:R-:W-:Y:S02]  /*129e0*/  FMUL.FTZ R29, R38, R137 ;  /* 0x00000089261d7220 */ /* 0x010fe40000410000 */
[----:B------:R-:W-:Y:S02]  /*129f0*/  FMUL.FTZ R4, R40, R160 ;  /* 0x000000a028047220 */ /* 0x000fe40000410000 */
[----:B------:R-:W-:Y:S01]  /*12a00*/  FFMA.FTZ R78, R11, c[0x0][0x23c], -R189 ;  /* 0x00008f000b4e7a23 */ /* 0x000fe200000108bd */
[----:B------:R-:W3:Y:S01]  /*12a10*/  MUFU.EX2 R170, R170 ;  /* 0x000000aa00aa7308 */ /* 0x000ee20000000800 */
[----:B------:R-:W-:Y:S02]  /*12a20*/  FFMA.FTZ R181, R38, R249, R181 ;  /* 0x000000f926b57223 */ /* 0x000fe400000100b5 */
[----:B------:R-:W-:Y:S02]  /*12a30*/  FFMA.FTZ R86, R84, c[0x0][0x23c], -R189 ;  /* 0x00008f0054567a23 */ /* 0x000fe400000108bd */
[----:B-1----:R-:W-:Y:S02]  /*12a40*/  FMUL.FTZ R30, R37, R138 ;  /* 0x0000008a251e7220 */ /* 0x002fe40000410000 */
[----:B------:R-:W-:Y:S02]  /*12a50*/  FMUL.FTZ R7, R39, R163 ;  /* 0x000000a327077220 */ /* 0x000fe40000410000 */
[----:B------:R-:W-:Y:S01]  /*12a60*/  IMAD.MOV.U32 R163, RZ, RZ, R59 ;  /* 0x000000ffffa37224 */ /* 0x000fe200078e003b */
[----:B------:R-:W-:Y:S01]  /*12a70*/  MUFU.EX2 R121, R121 ;  /* 0x0000007900797308 */ /* 0x000fe20000000800 */
[C---:B------:R-:W-:Y:S02]  /*12a80*/  FMUL.FTZ R11, R37.reuse, R159 ;  /* 0x0000009f250b7220 */ /* 0x040fe40000410000 */
[----:B------:R-:W-:Y:S01]  /*12a90*/  IMAD.MOV.U32 R159, RZ, RZ, R53 ;  /* 0x000000ffff9f7224 */ /* 0x000fe200078e0035 */
[-C--:B--2---:R-:W-:Y:S01]  /*12aa0*/  HMMA.16816.F32 R4, R44, R20.reuse, R4 ;  /* 0x000000142c04723c */ /* 0x084fe20000001804 */
[----:B------:R-:W1:Y:S01]  /*12ab0*/  LDSM.16.MT88.4 R52, [R220+0x4400] ;  /* 0x00440000dc34783b */ /* 0x000e620000004200 */
[C---:B------:R-:W-:Y:S02]  /*12ac0*/  FMUL.FTZ R26, R37.reuse, R142 ;  /* 0x0000008e251a7220 */ /* 0x040fe40000410000 */
[----:B------:R-:W-:Y:S02]  /*12ad0*/  FFMA.FTZ R142, R62, c[0x0][0x23c], -R189 ;  /* 0x00008f003e8e7a23 */ /* 0x000fe400000108bd */
[----:B------:R-:W-:Y:S01]  /*12ae0*/  MUFU.EX2 R126, R126 ;  /* 0x0000007e007e7308 */ /* 0x000fe20000000800 */
[----:B------:R-:W-:Y:S02]  /*12af0*/  FMUL.FTZ R27, R37, R143 ;  /* 0x0000008f251b7220 */ /* 0x000fe40000410000 */
[----:B------:R-:W-:Y:S03]  /*12b00*/  FFMA.FTZ R143, R61, c[0x0][0x23c], -R191 ;  /* 0x00008f003d8f7a23 */ /* 0x000fe600000108bf */
[----:B------:R-:W-:Y:S01]  /*12b10*/  FFMA.FTZ R84, R70, c[0x0][0x23c], -R185 ;  /* 0x00008f0046547a23 */ /* 0x000fe200000108b9 */
[----:B---3--:R-:W-:Y:S01]  /*12b20*/  F2FP.PACK_AB R34, R170, R179 ;  /* 0x000000b3aa22723e */ /* 0x008fe200000000ff */
[----:B------:R-:W-:Y:S02]  /*12b30*/  FMUL.FTZ R10, R37, R158 ;  /* 0x0000009e250a7220 */ /* 0x000fe40000410000 */
[----:B------:R-:W2:Y:S01]  /*12b40*/  MUFU.EX2 R43, R43 ;  /* 0x0000002b002b7308 */ /* 0x000ea20000000800 */
[----:B------:R-:W-:Y:S02]  /*12b50*/  IMAD.MOV.U32 R158, RZ, RZ, R25 ;  /* 0x000000ffff9e7224 */ /* 0x000fe400078e0019 */
[----:B------:R-:W-:Y:S02]  /*12b60*/  FMUL.FTZ R25, R38, R141 ;  /* 0x0000008d26197220 */ /* 0x000fe40000410000 */
[----:B------:R-:W-:Y:S02]  /*12b70*/  FFMA.FTZ R141, R56, c[0x0][0x23c], -R193 ;  /* 0x00008f00388d7a23 */ /* 0x000fe400000108c1 */
[----:B------:R-:W3:Y:S01]  /*12b80*/  LDSM.16.MT88.4 R56, [R219+0x4400] ;  /* 0x00440000db38783b */ /* 0x000ee20000004200 */
[----:B------:R-:W-:Y:S02]  /*12b90*/  FFMA.FTZ R87, R9, c[0x0][0x23c], -R189 ;  /* 0x00008f0009577a23 */ /* 0x000fe400000108bd */
[----:B------:R-:W-:Y:S01]  /*12ba0*/  MUFU.EX2 R118, R118 ;  /* 0x0000007600767308 */ /* 0x000fe20000000800 */
[----:B------:R-:W-:Y:S02]  /*12bb0*/  FMUL.FTZ R9, R38, R157 ;  /* 0x0000009d26097220 */ /* 0x000fe40000410000 */
[----:B------:R-:W-:Y:S02]  /*12bc0*/  IMAD.MOV.U32 R157, RZ, RZ, R31 ;  /* 0x000000ffff9d7224 */ /* 0x000fe400078e001f */
[C---:B------:R-:W-:Y:S02]  /*12bd0*/  FMUL.FTZ R31, R37.reuse, R139 ;  /* 0x0000008b251f7220 */ /* 0x040fe40000410000 */
[----:B------:R-:W4:Y:S01]  /*12be0*/  LDL.LU R139, [R1+0xc] ;  /* 0x00000c00018b7983 */ /* 0x000f220000300800 */
[----:B------:R-:W-:Y:S02]  /*12bf0*/  FFMA.FTZ R70, R8, c[0x0][0x23c], -R191 ;  /* 0x00008f0008467a23 */ /* 0x000fe400000108bf */
[----:B------:R-:W-:Y:S01]  /*12c00*/  MUFU.EX2 R113, R113 ;  /* 0x0000007100717308 */ /* 0x000fe20000000800 */
[----:B------:R-:W5:Y:S01]  /*12c10*/  LDL.LU R138, [R1+0x8] ;  /* 0x00000800018a7983 */ /* 0x000f620000300800 */
[C---:B------:R-:W-:Y:S02]  /*12c20*/  FMUL.FTZ R8, R38.reuse, R156 ;  /* 0x0000009c26087220 */ /* 0x040fe40000410000 */
[----:B------:R-:W-:Y:S02]  /*12c30*/  IMAD.MOV.U32 R156, RZ, RZ, R15 ;  /* 0x000000ffff9c7224 */ /* 0x000fe400078e000f */
[----:B------:R-:W-:Y:S02]  /*12c40*/  FMUL.FTZ R15, R37, R155 ;  /* 0x0000009b250f7220 */ /* 0x000fe40000410000 */
[----:B------:R-:W-:Y:S01]  /*12c50*/  FFMA.FTZ R114, R13, c[0x0][0x23c], -R189 ;  /* 0x00008f000d727a23 */ /* 0x000fe200000108bd */
[C---:B------:R-:W-:Y:S01]  /*12c60*/  HMMA.16816.F32 R8, R32.reuse, R20, R8 ;  /* 0x000000142008723c */ /* 0x040fe20000001808 */
[----:B------:R-:W-:Y:S01]  /*12c70*/  MUFU.EX2 R42, R42 ;  /* 0x0000002a002a7308 */ /* 0x000fe20000000800 */
[----:B------:R-:W-:Y:S02]  /*12c80*/  FMUL.FTZ R13, R38, R153 ;  /* 0x00000099260d7220 */ /* 0x000fe40000410000 */
[----:B------:R-:W-:Y:S02]  /*12c90*/  FFMA.FTZ R96, R12, c[0x0][0x23c], -R193 ;  /* 0x00008f000c607a23 */ /* 0x000fe400000108c1 */
[----:B------:R-:W-:Y:S02]  /*12ca0*/  FMUL.FTZ R12, R38, R152 ;  /* 0x00000098260c7220 */ /* 0x000fe40000410000 */
[----:B------:R-:W-:Y:S03]  /*12cb0*/  FMUL.FTZ R21, R40, R145 ;  /* 0x0000009128157220 */ /* 0x000fe60000410000 */
[----:B------:R-:W1:Y:S01]  /*12cc0*/  MUFU.EX2 R123, R123 ;  /* 0x0000007b007b7308 */ /* 0x000e620000000800 */
[--C-:B------:R-:W-:Y:S02]  /*12cd0*/  FFMA.FTZ R145, R60, c[0x0][0x23c], -R189.reuse ;  /* 0x00008f003c917a23 */ /* 0x100fe400000108bd */
[----:B------:R-:W-:Y:S02]  /*12ce0*/  FMUL.FTZ R20, R40, R144 ;  /* 0x0000009028147220 */ /* 0x000fe40000410000 */
[----:B------:R-:W-:Y:S02]  /*12cf0*/  FFMA.FTZ R144, R159, c[0x0][0x23c], -R189 ;  /* 0x00008f009f907a23 */ /* 0x000fe400000108bd */
[----:B------:R-:W-:Y:S02]  /*12d00*/  IMAD.MOV.U32 R166, RZ, RZ, R119 ;  /* 0x000000ffffa67224 */ /* 0x000fe400078e0077 */
[--C-:B------:R-:W-:Y:S01]  /*12d10*/  FFMA.FTZ R119, R24, c[0x0][0x23c], -R191.reuse ;  /* 0x00008f0018777a23 */ /* 0x100fe200000108bf */
[----:B------:R-:W-:Y:S01]  /*12d20*/  MUFU.EX2 R116, R116 ;  /* 0x0000007400747308 */ /* 0x000fe20000000800 */
[----:B------:R-:W-:Y:S02]  /*12d30*/  FMUL.FTZ R24, R38, R140 ;  /* 0x0000008c26187220 */ /* 0x000fe40000410000 */
[----:B------:R-:W-:Y:S02]  /*12d40*/  FFMA.FTZ R140, R63, c[0x0][0x23c], -R191 ;  /* 0x00008f003f8c7a23 */ /* 0x000fe400000108bf */
[----:B------:R-:W1:Y:S01]  /*12d50*/  LDSM.16.MT88.4 R60, [R220+0x4800] ;  /* 0x00480000dc3c783b */ /* 0x000e620000004200 */
[----:B------:R-:W-:Y:S02]  /*12d60*/  FFMA.FTZ R166, R166, c[0x0][0x23c], -R193 ;  /* 0x00008f00a6a67a23 */ /* 0x000fe400000108c1 */
[----:B------:R-:W-:Y:S02]  /*12d70*/  FFMA.FTZ R81, R124, c[0x0][0x23c], -R191 ;  /* 0x00008f007c517a23 */ /* 0x000fe400000108bf */
[----:B------:R-:W1:Y:S01]  /*12d80*/  MUFU.EX2 R111, R111 ;  /* 0x0000006f006f7308 */ /* 0x000e620000000800 */
[----:B------:R-:W-:Y:S02]  /*12d90*/  FFMA.FTZ R124, R28, c[0x0][0x23c], -R193 ;  /* 0x00008f001c7c7a23 */ /* 0x000fe400000108c1 */
[----:B------:R-:W-:Y:S02]  /*12da0*/  FMUL.FTZ R28, R38, R136 ;  /* 0x00000088261c7220 */ /* 0x000fe40000410000 */
[----:B------:R-:W-:Y:S02]  /*12db0*/  FFMA.FTZ R207, R207, c[0x0][0x23c], -R189 ;  /* 0x00008f00cfcf7a23 */ /* 0x000fe400000108bd */
[----:B------:R-:W-:Y:S02]  /*12dc0*/  FADD.FTZ R174, R174, R181 ;  /* 0x000000b5aeae7221 */ /* 0x000fe40000010000 */
[----:B------:R-:W-:Y:S01]  /*12dd0*/  FFMA.FTZ R184, R37, R252, R184 ;  /* 0x000000fc25b87223 */ /* 0x000fe200000100b8 */
[----:B------:R-:W-:Y:S01]  /*12de0*/  MUFU.EX2 R108, R108 ;  /* 0x0000006c006c7308 */ /* 0x000fe20000000800 */
[----:B------:R-:W-:Y:S02]  /*12df0*/  FADD.FTZ R179, R179, R174 ;  /* 0x000000aeb3b37221 */ /* 0x000fe40000010000 */
[----:B------:R-:W-:Y:S02]  /*12e00*/  FFMA.FTZ R192, R192, c[0x0][0x23c], -R189 ;  /* 0x00008f00c0c07a23 */ /* 0x000fe400000108bd */
[----:B------:R-:W-:Y:S02]  /*12e10*/  FADD.FTZ R179, R170, R179 ;  /* 0x000000b3aab37221 */ /* 0x000fe40000010000 */
[----:B------:R-:W-:Y:S02]  /*12e20*/  IMAD.MOV.U32 R160, RZ, RZ, R89 ;  /* 0x000000ffffa07224 */ /* 0x000fe400078e0059 */
[----:B------:R-:W-:Y:S01]  /*12e30*/  FFMA.FTZ R89, R14, c[0x0][0x23c], -R193 ;  /* 0x00008f000e597a23 */ /* 0x000fe200000108c1 */
[----:B------:R-:W-:Y:S01]  /*12e40*/  MUFU.EX2 R115, R115 ;  /* 0x0000007300737308 */ /* 0x000fe20000000800 */
[----:B------:R-:W-:Y:S02]  /*12e50*/  FMUL.FTZ R14, R37, R154 ;  /* 0x0000009a250e7220 */ /* 0x000fe40000410000 */
[--C-:B------:R-:W-:Y:S02]  /*12e60*/  FFMA.FTZ R211, R211, c[0x0][0x23c], -R189.reuse ;  /* 0x00008f00d3d37a23 */ /* 0x100fe400000108bd */
[----:B------:R-:W-:Y:S02]  /*12e70*/  FADD.FTZ R184, R177, R184 ;  /* 0x000000b8b1b87221 */ /* 0x000fe40000010000 */
[--C-:B------:R-:W-:Y:S01]  /*12e80*/  FFMA.FTZ R190, R190, c[0x0][0x23c], -R189.reuse ;  /* 0x00008f00bebe7a23 */ /* 0x100fe200000108bd */
[-C--:B------:R-:W-:Y:S01]  /*12e90*/  HMMA.16816.F32 R12, R32, R22.reuse, R12 ;  /* 0x00000016200c723c */ /* 0x080fe2000000180c */
[----:B------:R-:W-:Y:S01]  /*12ea0*/  FADD.FTZ R169, R169, R184 ;  /* 0x000000b8a9a97221 */ /* 0x000fe20000010000 */
[----:B------:R-:W-:Y:S01]  /*12eb0*/  MUFU.EX2 R109, R109 ;  /* 0x0000006d006d7308 */ /* 0x000fe20000000800 */
[----:B------:R-:W-:Y:S02]  /*12ec0*/  FFMA.FTZ R188, R188, c[0x0][0x23c], -R189 ;  /* 0x00008f00bcbc7a23 */ /* 0x000fe400000108bd */
[----:B------:R-:W-:Y:S03]  /*12ed0*/  FADD.FTZ R169, R168, R169 ;  /* 0x000000a9a8a97221 */ /* 0x000fe60000010000 */
[C---:B------:R-:W-:Y:S04]  /*12ee0*/  HMMA.16816.F32 R16, R44.reuse, R22, R16 ;  /* 0x000000162c10723c */ /* 0x040fe80000001810 */
[----:B------:R-:W-:Y:S03]  /*12ef0*/  MUFU.EX2 R102, R102 ;  /* 0x0000006600667308 */ /* 0x000fe60000000800 */
[C---:B------:R-:W-:Y:S02]  /*12f00*/  FMUL.FTZ R22, R39.reuse, R146 ;  /* 0x0000009227167220 */ /* 0x040fe40000410000 */
[----:B------:R-:W-:Y:S03]  /*12f10*/  FMUL.FTZ R23, R39, R147 ;  /* 0x0000009327177220 */ /* 0x000fe60000410000 */
[----:B------:R-:W-:Y:S02]  /*12f20*/  FFMA.FTZ R147, R158, c[0x0][0x23c], -R189 ;  /* 0x00008f009e937a23 */ /* 0x000fe400000108bd */
[----:B------:R-:W-:Y:S01]  /*12f30*/  MUFU.EX2 R107, R107 ;  /* 0x0000006b006b7308 */ /* 0x000fe20000000800 */
[--C-:B------:R-:W-:Y:S01]  /*12f40*/  FFMA.FTZ R146, R157, c[0x0][0x23c], -R185.reuse ;  /* 0x00008f009d927a23 */ /* 0x100fe200000108b9 */
[-C--:B------:R-:W-:Y:S01]  /*12f50*/  HMMA.16816.F32 R20, R44, R48.reuse, R20 ;  /* 0x000000302c14723c */ /* 0x080fe20000001814 */
[----:B------:R-:W-:Y:S07]  /*12f60*/  FFMA.FTZ R185, R41, c[0x0][0x23c], -R185 ;  /* 0x00008f0029b97a23 */ /* 0x000fee00000108b9 */
[----:B------:R-:W-:Y:S01]  /*12f70*/  MUFU.EX2 R100, R100 ;  /* 0x0000006400647308 */ /* 0x000fe20000000800 */
[C---:B------:R-:W-:Y:S07]  /*12f80*/  HMMA.16816.F32 R24, R32.reuse, R48, R24 ;  /* 0x000000302018723c */ /* 0x040fee0000001818 */
[----:B--2---:R-:W-:Y:S01]  /*12f90*/  F2FP.PACK_AB R48, R43, R126 ;  /* 0x0000007e2b30723e */ /* 0x004fe200000000ff */
[-C--:B------:R-:W-:Y:S01]  /*12fa0*/  HMMA.16816.F32 R28, R32, R50.reuse, R28 ;  /* 0x00000032201c723c */ /* 0x080fe2000000181c */
[----:B------:R-:W-:Y:S03]  /*12fb0*/  MUFU.EX2 R114, R114 ;  /* 0x0000007200727308 */ /* 0x000fe60000000800 */
[----:B-1----:R-:W-:Y:S03]  /*12fc0*/  F2FP.PACK_AB R49, R123, R42 ;  /* 0x0000002a7b31723e */ /* 0x002fe600000000ff */
[C---:B------:R-:W-:Y:S02]  /*12fd0*/  FMUL.FTZ R34, R39.reuse, R134 ;  /* 0x0000008627227220 */ /* 0x040fe40000410000 */
[----:B------:R-:W-:Y:S02]  /*12fe0*/  FMUL.FTZ R35, R39, R135 ;  /* 0x0000008727237220 */ /* 0x000fe40000410000 */
[----:B------:R-:W1:Y:S01]  /*12ff0*/  MUFU.EX2 R105, R105 ;  /* 0x0000006900697308 */ /* 0x000e620000000800 */
[C---:B------:R-:W-:Y:S02]  /*13000*/  FMUL.FTZ R32, R40.reuse, R132 ;  /* 0x0000008428207220 */ /* 0x040fe40000410000 */
[----:B------:R-:W-:Y:S02]  /*13010*/  FMUL.FTZ R33, R40, R133 ;  /* 0x0000008528217220 */ /* 0x000fe40000410000 */
[----:B------:R-:W-:Y:S02]  /*13020*/  FFMA.FTZ R133, R163, c[0x0][0x23c], -R191 ;  /* 0x00008f00a3857a23 */ /* 0x000fe400000108bf */
[----:B------:R-:W-:Y:S03]  /*13030*/  FFMA.FTZ R132, R160, c[0x0][0x23c], -R189 ;  /* 0x00008f00a0847a23 */ /* 0x000fe600000108bd */
[----:B------:R-:W-:Y:S01]  /*13040*/  MUFU.EX2 R104, R104 ;  /* 0x0000006800687308 */ /* 0x000fe20000000800 */
[----:B------:R-:W-:Y:S07]  /*13050*/  HMMA.16816.F32 R32, R44, R50, R32 ;  /* 0x000000322c20723c */ /* 0x000fee0000001820 */
[----:B------:R-:W-:Y:S02]  /*13060*/  F2FP.PACK_AB R44, R129, R172 ;  /* 0x000000ac812c723e */ /* 0x000fe400000000ff */
[----:B------:R-:W2:Y:S03]  /*13070*/  MUFU.EX2 R99, R99 ;  /* 0x0000006300637308 */ /* 0x000ea60000000800 */
[----:B------:R-:W-:Y:S02]  /*13080*/  F2FP.PACK_AB R45, R127, R128 ;  /* 0x000000807f2d723e */ /* 0x000fe400000000ff */
[----:B------:R-:W-:Y:S02]  /*13090*/  F2FP.PACK_AB R46, R122, R125 ;  /* 0x0000007d7a2e723e */ /* 0x000fe400000000ff */
[----:B------:R-:W-:Y:S02]  /*130a0*/  F2FP.PACK_AB R47, R120, R121 ;  /* 0x00000079782f723e */ /* 0x000fe400000000ff */
[----:B------:R-:W-:Y:S01]  /*130b0*/  F2FP.PACK_AB R50, R113, R118 ;  /* 0x000000767132723e */ /* 0x000fe200000000ff */
[----:B------:R-:W-:Y:S01]  /*130c0*/  MUFU.EX2 R112, R112 ;  /* 0x0000007000707308 */ /* 0x000fe20000000800 */
[----:B------:R-:W-:Y:S03]  /*130d0*/  F2FP.PACK_AB R51, R111, R116 ;  /* 0x000000746f33723e */ /* 0x000fe600000000ff */
[-C--:B------:R-:W-:Y:S06]  /*130e0*/  HMMA.16816.F32 R4, R44, R52.reuse, R4 ;  /* 0x000000342c04723c */ /* 0x080fec0000001804 */
[----:B------:R-:W1:Y:S02]  /*130f0*/  MUFU.EX2 R103, R103 ;  /* 0x0000006700677308 */ /* 0x000e640000000800 */
[C---:B------:R-:W-:Y:S08]  /*13100*/  HMMA.16816.F32 R8, R48.reuse, R52, R8 ;  /* 0x000000343008723c */ /* 0x040ff00000001808 */
[----:B------:R-:W-:Y:S01]  /*13110*/  MUFU.EX2 R101, R101 ;  /* 0x0000006500657308 */ /* 0x000fe20000000800 */
[-C--:B------:R-:W-:Y:S08]  /*13120*/  HMMA.16816.F32 R12, R48, R54.reuse, R12 ;  /* 0x00000036300c723c */ /* 0x080ff0000000180c */
[C---:B------:R-:W-:Y:S01]  /*13130*/  HMMA.16816.F32 R16, R44.reuse, R54, R16 ;  /* 0x000000362c10723c */ /* 0x040fe20000001810 */
[----:B------:R-:W1:Y:S01]  /*13140*/  MUFU.EX2 R98, R98 ;  /* 0x0000006200627308 */ /* 0x000e620000000800 */
[----:B------:R-:W2:Y:S06]  /*13150*/  LDSM.16.MT88.4 R52, [R219+0x4800] ;  /* 0x00480000db34783b */ /* 0x000eac0000004200 */
[-C--:B---3--:R-:W-:Y:S03]  /*13160*/  HMMA.16816.F32 R20, R44, R56.reuse, R20 ;  /* 0x000000382c14723c */ /* 0x088fe60000001814 */
[----:B------:R-:W-:Y:S05]  /*13170*/  MUFU.EX2 R97, R97 ;  /* 0x0000006100617308 */ /* 0x000fea0000000800 */
[C---:B------:R-:W-:Y:S05]  /*13180*/  HMMA.16816.F32 R24, R48.reuse, R56, R24 ;  /* 0x000000383018723c */ /* 0x040fea0000001818 */
[----:B------:R-:W-:Y:S03]  /*13190*/  MUFU.EX2 R95, R95 ;  /* 0x0000005f005f7308 */ /* 0x000fe60000000800 */
[-C--:B------:R-:W-:Y:S07]  /*131a0*/  HMMA.16816.F32 R28, R48, R58.reuse, R28 ;  /* 0x0000003a301c723c */ /* 0x080fee000000181c */
[----:B------:R-:W-:Y:S01]  /*131b0*/  MUFU.EX2 R92, R92 ;  /* 0x0000005c005c7308 */ /* 0x000fe20000000800 */
[----:B------:R-:W-:Y:S01]  /*131c0*/  HMMA.16816.F32 R32, R44, R58, R32 ;  /* 0x0000003a2c20723c */ /* 0x000fe20000001820 */
[----:B------:R-:W3:Y:S03]  /*131d0*/  LDSM.16.MT88.4 R56, [R220+0x4c00] ;  /* 0x004c0000dc38783b */ /* 0x000ee60000004200 */
[----:B-1----:R-:W-:Y:S02]  /*131e0*/  F2FP.PACK_AB R48, R105, R114 ;  /* 0x000000726930723e */ /* 0x002fe400000000ff */
[----:B--2---:R-:W-:Y:S02]  /*131f0*/  F2FP.PACK_AB R50, R99, R104 ;  /* 0x000000686332723e */ /* 0x004fe400000000ff */
[----:B------:R-:W-:Y:S01]  /*13200*/  F2FP.PACK_AB R44, R108, R117 ;  /* 0x000000756c2c723e */ /* 0x000fe200000000ff */
[----:B------:R-:W-:Y:S03]  /*13210*/  MUFU.EX2 R90, R90 ;  /* 0x0000005a005a7308 */ /* 0x000fe60000000800 */
[----:B------:R-:W-:Y:S02]  /*13220*/  F2FP.PACK_AB R45, R106, R115 ;  /* 0x000000736a2d723e */ /* 0x000fe400000000ff */
[----:B------:R-:W-:Y:S02]  /*13230*/  F2FP.PACK_AB R46, R102, R109 ;  /* 0x0000006d662e723e */ /* 0x000fe400000000ff */
[----:B------:R-:W-:Y:S02]  /*13240*/  F2FP.PACK_AB R47, R100, R107 ;  /* 0x0000006b642f723e */ /* 0x000fe400000000ff */
[----:B------:R-:W-:Y:S01]  /*13250*/  F2FP.PACK_AB R49, R103, R112 ;  /* 0x000000706731723e */ /* 0x000fe200000000ff */
[----:B------:R-:W-:Y:S01]  /*13260*/  MUFU.EX2 R83, R83 ;  /* 0x0000005300537308 */ /* 0x000fe20000000800 */
[----:B------:R-:W-:Y:S03]  /*13270*/  F2FP.PACK_AB R51, R98, R101 ;  /* 0x000000656233723e */ /* 0x000fe600000000ff */
[-C--:B------:R-:W-:Y:S06]  /*13280*/  HMMA.16816.F32 R4, R44, R60.reuse, R4 ;  /* 0x0000003c2c04723c */ /* 0x080fec0000001804 */
[----:B------:R-:W-:Y:S02]  /*13290*/  MUFU.EX2 R88, R88 ;  /* 0x0000005800587308 */ /* 0x000fe40000000800 */
[C---:B------:R-:W-:Y:S08]  /*132a0*/  HMMA.16816.F32 R8, R48.reuse, R60, R8 ;  /* 0x0000003c3008723c */ /* 0x040ff00000001808 */
[----:B------:R-:W-:Y:S01]  /*132b0*/  MUFU.EX2 R81, R81 ;  /* 0x0000005100517308 */ /* 0x000fe20000000800 */
[-C--:B------:R-:W-:Y:S08]  /*132c0*/  HMMA.16816.F32 R12, R48, R62.reuse, R12 ;  /* 0x0000003e300c723c */ /* 0x080ff0000000180c */
[C---:B------:R-:W-:Y:S01]  /*132d0*/  HMMA.16816.F32 R16, R44.reuse, R62, R16 ;  /* 0x0000003e2c10723c */ /* 0x040fe20000001810 */
[----:B------:R-:W-:Y:S01]  /*132e0*/  MUFU.EX2 R93, R93 ;  /* 0x0000005d005d7308 */ /* 0x000fe20000000800 */
[----:B------:R-:W1:Y:S06]  /*132f0*/  LDSM.16.MT88.4 R60, [R219+0x4c00] ;  /* 0x004c0000db3c783b */ /* 0x000e6c0000004200 */
[-C--:B------:R-:W-:Y:S03]  /*13300*/  HMMA.16816.F32 R20, R44, R52.reuse, R20 ;  /* 0x000000342c14723c */ /* 0x080fe60000001814 */
[----:B------:R-:W2:Y:S05]  /*13310*/  MUFU.EX2 R86, R86 ;  /* 0x0000005600567308 */ /* 0x000eaa0000000800 */
[C---:B------:R-:W-:Y:S05]  /*13320*/  HMMA.16816.F32 R24, R48.reuse, R52, R24 ;  /* 0x000000343018723c */ /* 0x040fea0000001818 */
[----:B------:R-:W-:Y:S02]  /*13330*/  MUFU.EX2 R87, R87 ;  /* 0x0000005700577308 */ /* 0x000fe40000000800 */
[--C-:B------:R-:W-:Y:S01]  /*13340*/  FFMA.FTZ R52, R156, c[0x0][0x23c], -R193.reuse ;  /* 0x00008f009c347a23 */ /* 0x100fe200000108c1 */
[-C--:B------:R-:W-:Y:S01]  /*13350*/  HMMA.16816.F32 R28, R48, R54.reuse, R28 ;  /* 0x00000036301c723c */ /* 0x080fe2000000181c */
[----:B------:R-:W-:Y:S06]  /*13360*/  FFMA.FTZ R193, R200, c[0x0][0x23c], -R193 ;  /* 0x00008f00c8c17a23 */ /* 0x000fec00000108c1 */
[----:B------:R-:W1:Y:S01]  /*13370*/  MUFU.EX2 R78, R78 ;  /* 0x0000004e004e7308 */ /* 0x000e620000000800 */
[----:B------:R-:W-:Y:S01]  /*13380*/  HMMA.16816.F32 R32, R44, R54, R32 ;  /* 0x000000362c20723c */ /* 0x000fe20000001820 */
[----:B--2---:R-:W-:Y:S03]  /*13390*/  F2FP.PACK_AB R48, R86, R93 ;  /* 0x0000005d5630723e */ /* 0x004fe600000000ff */
[----:B----4-:R-:W-:Y:S03]  /*133a0*/  FFMA.FTZ R178, R40, R139, R178 ;  /* 0x0000008b28b27223 */ /* 0x010fe600000100b2 */
[----:B------:R-:W-:Y:S02]  /*133b0*/  F2FP.PACK_AB R44, R94, R97 ;  /* 0x000000615e2c723e */ /* 0x000fe400000000ff */
[----:B------:R-:W-:Y:S03]  /*133c0*/  MUFU.EX2 R91, R91 ;  /* 0x0000005b005b7308 */ /* 0x000fe60000000800 */
[----:B------:R-:W-:Y:S01]  /*133d0*/  F2FP.PACK_AB R45, R92, R95 ;  /* 0x0000005f5c2d723e */ /* 0x000fe200000000ff */
[----:B-----5:R-:W-:Y:S01]  /*133e0*/  FFMA.FTZ R186, R39, R138, R186 ;  /* 0x0000008a27ba7223 */ /* 0x020fe200000100ba */
[----:B------:R-:W-:Y:S01]  /*133f0*/  F2FP.PACK_AB R46, R83, R90 ;  /* 0x0000005a532e723e */ /* 0x000fe200000000ff */
[----:B------:R-:W-:Y:S01]  /*13400*/  FADD.FTZ R178, R175, R178 ;  /* 0x000000b2afb27221 */ /* 0x000fe20000010000 */
[----:B------:R-:W-:Y:S01]  /*13410*/  F2FP.PACK_AB R47, R81, R88 ;  /* 0x00000058512f723e */ /* 0x000fe200000000ff */
[----:B------:R-:W-:Y:S02]  /*13420*/  FADD.FTZ R171, R171, R186 ;  /* 0x000000baabab7221 */ /* 0x000fe40000010000 */
[----:B------:R-:W2:Y:S01]  /*13430*/  MUFU.EX2 R84, R84 ;  /* 0x0000005400547308 */ /* 0x000ea20000000800 */
[----:B------:R-:W-:Y:S02]  /*13440*/  FADD.FTZ R173, R173, R178 ;  /* 0x000000b2adad7221 */ /* 0x000fe40000010000 */
[----:B------:R-:W-:Y:S01]  /*13450*/  FADD.FTZ R176, R176, R171 ;  /* 0x000000abb0b07221 */ /* 0x000fe20000010000 */
[-C--:B---3--:R-:W-:Y:S01]  /*13460*/  HMMA.16816.F32 R4, R44, R56.reuse, R4 ;  /* 0x000000382c04723c */ /* 0x088fe20000001804 */
[----:B-1----:R-:W-:Y:S01]  /*13470*/  F2FP.PACK_AB R50, R78, R87 ;  /* 0x000000574e32723e */ /* 0x002fe200000000ff */
[----:B------:R-:W-:Y:S02]  /*13480*/  FADD.FTZ R173, R130, R173 ;  /* 0x000000ad82ad7221 */ /* 0x000fe40000010000 */
[----:B------:R-:W-:Y:S02]  /*13490*/  FADD.FTZ R131, R131, R176 ;  /* 0x000000b083837221 */ /* 0x000fe40000010000 */
[----:B------:R-:W-:Y:S01]  /*134a0*/  MUFU.EX2 R85, R85 ;  /* 0x0000005500557308 */ /* 0x000fe20000000800 */
[----:B------:R-:W-:Y:S02]  /*134b0*/  FADD.FTZ R130, R172, R173 ;  /* 0x000000adac827221 */ /* 0x000fe40000010000 */
[----:B------:R-:W-:Y:S03]  /*134c0*/  FADD.FTZ R40, R128, R131 ;  /* 0x0000008380287221 */ /* 0x000fe60000010000 */
[----:B------:R-:W-:Y:S02]  /*134d0*/  FADD.FTZ R128, R42, R169 ;  /* 0x000000a92a807221 */ /* 0x000fe40000010000 */
[----:B------:R-:W-:Y:S02]  /*134e0*/  FADD.FTZ R130, R129, R130 ;  /* 0x0000008281827221 */ /* 0x000fe40000010000 */
[----:B------:R-:W1:Y:S01]  /*134f0*/  MUFU.EX2 R76, R76 ;  /* 0x0000004c004c7308 */ /* 0x000e620000000800 */
[----:B------:R-:W-:Y:S02]  /*13500*/  FADD.FTZ R123, R123, R128 ;  /* 0x000000807b7b7221 */ /* 0x000fe40000010000 */
[----:B------:R-:W-:Y:S01]  /*13510*/  FADD.FTZ R125, R125, R130 ;  /* 0x000000827d7d7221 */ /* 0x000fe20000010000 */
[----:B--2---:R-:W-:Y:S01]  /*13520*/  F2FP.PACK_AB R49, R84, R91 ;  /* 0x0000005b5431723e */ /* 0x004fe200000000ff */
[----:B------:R-:W-:Y:S02]  /*13530*/  FADD.FTZ R116, R116, R123 ;  /* 0x0000007b74747221 */ /* 0x000fe40000010000 */
[----:B------:R-:W-:Y:S02]  /*13540*/  FADD.FTZ R122, R122, R125 ;  /* 0x0000007d7a7a7221 */ /* 0x000fe40000010000 */
[----:B------:R-:W-:Y:S01]  /*13550*/  FADD.FTZ R111, R111, R116 ;  /* 0x000000746f6f7221 */ /* 0x000fe20000010000 */
[----:B------:R2:W3:Y:S01]  /*13560*/  MUFU.EX2 R136, R52 ;  /* 0x0000003400887308 */ /* 0x0004e20000000800 */
        /* <DEDUP_REMOVED lines=8> */
[----:B-1----:R-:W-:Y:S01]  /*135f0*/  F2FP.PACK_AB R51, R76, R85 ;  /* 0x000000554c33723e */ /* 0x002fe200000000ff */
[----:B------:R-:W-:Y:S02]  /*13600*/  FADD.FTZ R98, R98, R101 ;  /* 0x0000006562627221 */ /* 0x000fe40000010000 */
[----:B------:R-:W-:Y:S02]  /*13610*/  FADD.FTZ R97, R97, R102 ;  /* 0x0000006661617221 */ /* 0x000fe40000010000 */
[----:B------:R-:W-:Y:S01]  /*13620*/  FADD.FTZ R91, R91, R98 ;  /* 0x000000625b5b7221 */ /* 0x000fe20000010000 */
[----:B------:R-:W-:Y:S01]  /*13630*/  MUFU.EX2 R82, R82 ;  /* 0x0000005200527308 */ /* 0x000fe20000000800 */
[C---:B------:R-:W-:Y:S01]  /*13640*/  HMMA.16816.F32 R8, R48.reuse, R56, R8 ;  /* 0x000000383008723c */ /* 0x040fe20000001808 */
[----:B------:R-:W-:Y:S01]  /*13650*/  FADD.FTZ R97, R94, R97 ;  /* 0x000000615e617221 */ /* 0x000fe20000010000 */
[----:B--2---:R-:W1:Y:S01]  /*13660*/  LDSM.16.MT88.4 R52, [R220+0x5000] ;  /* 0x00500000dc34783b */ /* 0x004e620000004200 */
[----:B---3--:R-:W-:Y:S02]  /*13670*/  IMAD.MOV.U32 R200, RZ, RZ, R136 ;  /* 0x000000ffffc87224 */ /* 0x008fe400078e0088 */
[----:B------:R-:W-:Y:S02]  /*13680*/  FADD.FTZ R90, R90, R97 ;  /* 0x000000615a5a7221 */ /* 0x000fe40000010000 */
[----:B------:R-:W-:Y:S02]  /*13690*/  FFMA.FTZ R56, R162, c[0x0][0x23c], -R191 ;  /* 0x00008f00a2387a23 */ /* 0x000fe400000108bf */
[----:B------:R-:W-:Y:S01]  /*136a0*/  MUFU.EX2 R75, R75 ;  /* 0x0000004b004b7308 */ /* 0x000fe20000000800 */
[-C--:B------:R-:W-:Y:S02]  /*136b0*/  HMMA.16816.F32 R12, R48, R58.reuse, R12 ;  /* 0x0000003a300c723c */ /* 0x080fe4000000180c */
[--C-:B------:R-:W-:Y:S02]  /*136c0*/  FFMA.FTZ R57, R161, c[0x0][0x23c], -R189.reuse ;  /* 0x00008f00a1397a23 */ /* 0x100fe400000108bd */
[----:B------:R-:W-:Y:S02]  /*136d0*/  FFMA.FTZ R189, R187, c[0x0][0x23c], -R189 ;  /* 0x00008f00bbbd7a23 */ /* 0x000fe400000108bd */
[----:B------:R-:W-:Y:S02]  /*136e0*/  FADD.FTZ R83, R83, R90 ;  /* 0x0000005a53537221 */ /* 0x000fe40000010000 */
[C---:B------:R-:W-:Y:S01]  /*136f0*/  HMMA.16816.F32 R16, R44.reuse, R58, R16 ;  /* 0x0000003a2c10723c */ /* 0x040fe20000001810 */
[----:B------:R-:W-:Y:S03]  /*13700*/  MUFU.EX2 R137, R56 ;  /* 0x0000003800897308 */ /* 0x000fe60000000800 */
[----:B------:R-:W-:Y:S04]  /*13710*/  FADD.FTZ R84, R84, R91 ;  /* 0x0000005b54547221 */ /* 0x000fe80000010000 */
[-C--:B------:R-:W-:Y:S01]  /*13720*/  HMMA.16816.F32 R20, R44, R60.reuse, R20 ;  /* 0x0000003c2c14723c */ /* 0x080fe20000001814 */
[----:B------:R-:W-:Y:S02]  /*13730*/  FADD.FTZ R85, R85, R84 ;  /* 0x0000005455557221 */ /* 0x000fe40000010000 */
[----:B------:R-:W2:Y:S02]  /*13740*/  MUFU.EX2 R133, R57 ;  /* 0x0000003900857308 */ /* 0x000ea40000000800 */
[----:B------:R-:W-:Y:S03]  /*13750*/  FADD.FTZ R85, R76, R85 ;  /* 0x000000554c557221 */ /* 0x000fe60000010000 */
[C---:B------:R-:W-:Y:S05]  /*13760*/  HMMA.16816.F32 R24, R48.reuse, R60, R24 ;  /* 0x0000003c3018723c */ /* 0x040fea0000001818 */
[----:B------:R-:W-:Y:S03]  /*13770*/  MUFU.EX2 R80, R80 ;  /* 0x0000005000507308 */ /* 0x000fe60000000800 */
[-C--:B------:R-:W-:Y:S07]  /*13780*/  HMMA.16816.F32 R28, R48, R62.reuse, R28 ;  /* 0x0000003e301c723c */ /* 0x080fee000000181c */
[----:B------:R-:W3:Y:S01]  /*13790*/  MUFU.EX2 R73, R73 ;  /* 0x0000004900497308 */ /* 0x000ee20000000800 */
[----:B------:R-:W-:Y:S01]  /*137a0*/  HMMA.16816.F32 R32, R44, R62, R32 ;  /* 0x0000003e2c20723c */ /* 0x000fe20000001820 */
[----:B------:R-:W-:Y:S03]  /*137b0*/  LDSM.16.MT88.4 R60, [R219+0x5400] ;  /* 0x00540000db3c783b */ /* 0x000fe60000004200 */
[----:B--2---:R-:W-:Y:S03]  /*137c0*/  IMAD.MOV.U32 R187, RZ, RZ, R133 ;  /* 0x000000ffffbb7224 */ /* 0x004fe600078e0085 */
[C---:B------:R-:W-:Y:S01]  /*137d0*/  F2FP.PACK_AB R44, R75.reuse, R82 ;  /* 0x000000524b2c723e */ /* 0x040fe200000000ff */
[----:B------:R-:W-:Y:S01]  /*137e0*/  FADD.FTZ R82, R82, R83 ;  /* 0x0000005352527221 */ /* 0x000fe20000010000 */
[----:B------:R-:W-:Y:S01]  /*137f0*/  MUFU.EX2 R72, R72 ;  /* 0x0000004800487308 */ /* 0x000fe20000000800 */
[----:B------:R-:W2:Y:S02]  /*13800*/  LDSM.16.MT88.4 R56, [R219+0x5000] ;  /* 0x00500000db38783b */ /* 0x000ea40000004200 */
[----:B------:R-:W-:Y:S07]  /*13810*/  FADD.FTZ R75, R75, R82 ;  /* 0x000000524b4b7221 */ /* 0x000fee0000010000 */
[----:B------:R-:W4:Y:S01]  /*13820*/  MUFU.EX2 R71, R71 ;  /* 0x0000004700477308 */ /* 0x000f220000000800 */
[----:B---3--:R-:W-:Y:S09]  /*13830*/  F2FP.PACK_AB R45, R73, R80 ;  /* 0x00000050492d723e */ /* 0x008ff200000000ff */
[----:B------:R-:W-:Y:S10]  /*13840*/  MUFU.EX2 R70, R70 ;  /* 0x0000004600467308 */ /* 0x000ff40000000800 */
[----:B------:R-:W3:Y:S01]  /*13850*/  MUFU.EX2 R69, R69 ;  /* 0x0000004500457308 */ /* 0x000ee20000000800 */
[C---:B----4-:R-:W-:Y:S01]  /*13860*/  F2FP.PACK_AB R46, R71.reuse, R72 ;  /* 0x00000048472e723e */ /* 0x050fe200000000ff */
[----:B------:R-:W-:Y:S04]  /*13870*/  FADD.FTZ R72, R72, R75 ;  /* 0x0000004b48487221 */ /* 0x000fe80000010000 */
[----:B------:R-:W-:Y:S04]  /*13880*/  FADD.FTZ R72, R71, R72 ;  /* 0x0000004847487221 */ /* 0x000fe80000010000 */
[----:B------:R-:W-:Y:S10]  /*13890*/  MUFU.EX2 R79, R79 ;  /* 0x0000004f004f7308 */ /* 0x000ff40000000800 */
[----:B------:R-:W4:Y:S01]  /*138a0*/  MUFU.EX2 R68, R68 ;  /* 0x0000004400447308 */ /* 0x000f220000000800 */
[----:B---3--:R-:W-:Y:S09]  /*138b0*/  F2FP.PACK_AB R47, R69, R70 ;  /* 0x00000046452f723e */ /* 0x008ff200000000ff */
[----:B------:R-:W-:Y:S01]  /*138c0*/  MUFU.EX2 R67, R67 ;  /* 0x0000004300437308 */ /* 0x000fe20000000800 */
[-C--:B-1----:R-:W-:Y:S09]  /*138d0*/  HMMA.16816.F32 R4, R44, R52.reuse, R4 ;  /* 0x000000342c04723c */ /* 0x082ff20000001804 */
[----:B------:R-:W1:Y:S03]  /*138e0*/  MUFU.EX2 R66, R66 ;  /* 0x0000004200427308 */ /* 0x000e660000000800 */
[----:B----4-:R-:W-:Y:S07]  /*138f0*/  F2FP.PACK_AB R48, R68, R79 ;  /* 0x0000004f4430723e */ /* 0x010fee00000000ff */
[----:B------:R-:W-:Y:S10]  /*13900*/  MUFU.EX2 R74, R74 ;  /* 0x0000004a004a7308 */ /* 0x000ff40000000800 */
[----:B------:R-:W3:Y:S01]  /*13910*/  MUFU.EX2 R65, R65 ;  /* 0x0000004100417308 */ /* 0x000ee20000000800 */
[----:B-1----:R-:W-:Y:S09]  /*13920*/  F2FP.PACK_AB R50, R66, R67 ;  /* 0x000000434232723e */ /* 0x002ff200000000ff */
[----:B------:R-:W-:Y:S10]  /*13930*/  MUFU.EX2 R64, R64 ;  /* 0x0000004000407308 */ /* 0x000ff40000000800 */
[----:B------:R-:W1:Y:S01]  /*13940*/  MUFU.EX2 R77, R77 ;  /* 0x0000004d004d7308 */ /* 0x000e620000000800 */
[C---:B---3--:R-:W-:Y:S01]  /*13950*/  F2FP.PACK_AB R49, R65.reuse, R74 ;  /* 0x0000004a4131723e */ /* 0x048fe200000000ff */
[----:B------:R-:W-:Y:S04]  /*13960*/  FADD.FTZ R74, R74, R85 ;  /* 0x000000554a4a7221 */ /* 0x000fe80000010000 */
[----:B------:R-:W-:Y:S04]  /*13970*/  FADD.FTZ R65, R65, R74 ;  /* 0x0000004a41417221 */ /* 0x000fe80000010000 */
[----:B------:R-:W-:Y:S10]  /*13980*/  MUFU.EX2 R89, R89 ;  /* 0x0000005900597308 */ /* 0x000ff40000000800 */
[----:B------:R-:W3:Y:S01]  /*13990*/  MUFU.EX2 R96, R96 ;  /* 0x0000006000607308 */ /* 0x000ee20000000800 */
[C---:B-1----:R-:W-:Y:S01]  /*139a0*/  F2FP.PACK_AB R51, R77.reuse, R64 ;  /* 0x000000404d33723e */ /* 0x042fe200000000ff */
[----:B------:R-:W-:Y:S04]  /*139b0*/  FADD.FTZ R64, R64, R65 ;  /* 0x0000004140407221 */ /* 0x000fe80000010000 */
[----:B------:R-:W-:Y:S04]  /*139c0*/  FADD.FTZ R77, R77, R64 ;  /* 0x000000404d4d7221 */ /* 0x000fe80000010000 */
[----:B------:R-:W-:Y:S01]  /*139d0*/  MUFU.EX2 R110, R110 ;  /* 0x0000006e006e7308 */ /* 0x000fe20000000800 */
[C---:B------:R-:W-:Y:S08]  /*139e0*/  HMMA.16816.F32 R8, R48.reuse, R52, R8 ;  /* 0x000000343008723c */ /* 0x040ff00000001808 */
[-C--:B------:R-:W-:Y:S01]  /*139f0*/  HMMA.16816.F32 R12, R48, R54.reuse, R12 ;  /* 0x00000036300c723c */ /* 0x080fe2000000180c */
[----:B------:R-:W1:Y:S07]  /*13a00*/  MUFU.EX2 R119, R119 ;  /* 0x0000007700777308 */ /* 0x000e6e0000000800 */
[C---:B------:R-:W-:Y:S01]  /*13a10*/  HMMA.16816.F32 R16, R44.reuse, R54, R16 ;  /* 0x000000362c10723c */ /* 0x040fe20000001810 */
[----:B------:R-:W4:Y:S02]  /*13a20*/  LDSM.16.MT88.4 R52, [R220+0x5400] ;  /* 0x00540000dc34783b */ /* 0x000f240000004200 */
[----:B------:R-:W-:Y:S05]  /*13a30*/  MUFU.EX2 R124, R124 ;  /* 0x0000007c007c7308 */ /* 0x000fea0000000800 */
[-C--:B--2---:R-:W-:Y:S05]  /*13a40*/  HMMA.16816.F32 R20, R44, R56.reuse, R20 ;  /* 0x000000382c14723c */ /* 0x084fea0000001814 */
[----:B------:R-:W2:Y:S03]  /*13a50*/  MUFU.EX2 R141, R141 ;  /* 0x0000008d008d7308 */ /* 0x000ea60000000800 */
[C---:B------:R-:W-:Y:S07]  /*13a60*/  HMMA.16816.F32 R24, R48.reuse, R56, R24 ;  /* 0x000000383018723c */ /* 0x040fee0000001818 */
[----:B------:R-:W-:Y:S01]  /*13a70*/  MUFU.EX2 R140, R140 ;  /* 0x0000008c008c7308 */ /* 0x000fe20000000800 */
[-C--:B------:R-:W-:Y:S01]  /*13a80*/  HMMA.16816.F32 R28, R48, R58.reuse, R28 ;  /* 0x0000003a301c723c */ /* 0x080fe2000000181c */
[----:B------:R-:W-:Y:S03]  /*13a90*/  FFMA.FTZ R56, R204, c[0x0][0x23c], -R191 ;  /* 0x00008f00cc387a23 */ /* 0x000fe600000108bf */
[----:B------:R-:W-:Y:S02]  /*13aa0*/  IMAD.MOV.U32 R204, RZ, RZ, R137 ;  /* 0x000000ffffcc7224 */ /* 0x000fe400078e0089 */
[----:B------:R-:W-:Y:S02]  /*13ab0*/  FFMA.FTZ R57, R198, c[0x0][0x23c], -R191 ;  /* 0x00008f00c6397a23 */ /* 0x000fe400000108bf */
[----:B------:R-:W-:Y:S01]  /*13ac0*/  HMMA.16816.F32 R32, R44, R58, R32 ;  /* 0x0000003a2c20723c */ /* 0x000fe20000001820 */
[----:B------:R-:W5:Y:S03]  /*13ad0*/  MUFU.EX2 R143, R143 ;  /* 0x0000008f008f7308 */ /* 0x000f660000000800 */
[----:B------:R-:W-:Y:S02]  /*13ae0*/  IMAD.MOV.U32 R198, RZ, RZ, R135 ;  /* 0x000000ffffc67224 */ /* 0x000fe400078e0087 */
[----:B------:R-:W-:Y:S01]  /*13af0*/  FFMA.FTZ R191, R194, c[0x0][0x23c], -R191 ;  /* 0x00008f00c2bf7a23 */ /* 0x000fe200000108bf */
[C---:B---3--:R-:W-:Y:S01]  /*13b00*/  F2FP.PACK_AB R44, R96.reuse, R89 ;  /* 0x00000059602c723e */ /* 0x048fe200000000ff */
[----:B------:R-:W-:Y:S01]  /*13b10*/  FADD.FTZ R89, R89, R72 ;  /* 0x0000004859597221 */ /* 0x000fe20000010000 */
[----:B-1----:R-:W-:Y:S02]  /*13b20*/  F2FP.PACK_AB R45, R119, R110 ;  /* 0x0000006e772d723e */ /* 0x002fe400000000ff */
[----:B------:R-:W-:Y:S01]  /*13b30*/  MUFU.EX2 R142, R142 ;  /* 0x0000008e008e7308 */ /* 0x000fe20000000800 */
[C---:B--2---:R-:W-:Y:S01]  /*13b40*/  F2FP.PACK_AB R46, R141.reuse, R124 ;  /* 0x0000007c8d2e723e */ /* 0x044fe200000000ff */
[----:B------:R-:W-:Y:S04]  /*13b50*/  FADD.FTZ R89, R96, R89 ;  /* 0x0000005960597221 */ /* 0x000fe80000010000 */
[----:B------:R-:W-:Y:S04]  /*13b60*/  FADD.FTZ R124, R124, R89 ;  /* 0x000000597c7c7221 */ /* 0x000fe80000010000 */
[----:B------:R-:W1:Y:S01]  /*13b70*/  MUFU.EX2 R145, R145 ;  /* 0x0000009100917308 */ /* 0x000e620000000800 */
[----:B------:R-:W-:Y:S01]  /*13b80*/  FADD.FTZ R141, R141, R124 ;  /* 0x0000007c8d8d7221 */ /* 0x000fe20000010000 */
[----:B-----5:R-:W-:Y:S08]  /*13b90*/  F2FP.PACK_AB R47, R143, R140 ;  /* 0x0000008c8f2f723e */ /* 0x020ff000000000ff */
[----:B------:R-:W-:Y:S01]  /*13ba0*/  MUFU.EX2 R144, R144 ;  /* 0x0000009000907308 */ /* 0x000fe20000000800 */
[-C--:B----4-:R-:W-:Y:S09]  /*13bb0*/  HMMA.16816.F32 R4, R44, R52.reuse, R4 ;  /* 0x000000342c04723c */ /* 0x090ff20000001804 */
[----:B------:R-:W2:Y:S03]  /*13bc0*/  MUFU.EX2 R147, R147 ;  /* 0x0000009300937308 */ /* 0x000ea60000000800 */
[----:B-1----:R-:W-:Y:S07]  /*13bd0*/  F2FP.PACK_AB R48, R145, R142 ;  /* 0x0000008e9130723e */ /* 0x002fee00000000ff */
[----:B------:R-:W-:Y:S10]  /*13be0*/  MUFU.EX2 R146, R146 ;  /* 0x0000009200927308 */ /* 0x000ff40000000800 */
[----:B------:R-:W1:Y:S01]  /*13bf0*/  MUFU.EX2 R165, R165 ;  /* 0x000000a500a57308 */ /* 0x000e620000000800 */
[----:B--2---:R-:W-:Y:S09]  /*13c00*/  F2FP.PACK_AB R50, R147, R144 ;  /* 0x000000909332723e */ /* 0x004ff200000000ff */
[----:B------:R-:W-:Y:S10]  /*13c10*/  MUFU.EX2 R164, R164 ;  /* 0x000000a400a47308 */ /* 0x000ff40000000800 */
[----:B------:R-:W2:Y:S01]  /*13c20*/  MUFU.EX2 R167, R167 ;  /* 0x000000a700a77308 */ /* 0x000ea20000000800 */
[C---:B-1----:R-:W-:Y:S01]  /*13c30*/  F2FP.PACK_AB R49, R165.reuse, R146 ;  /* 0x00000092a531723e */ /* 0x042fe200000000ff */
[----:B------:R-:W-:Y:S04]  /*13c40*/  FADD.FTZ R146, R146, R77 ;  /* 0x0000004d92927221 */ /* 0x000fe80000010000 */
[----:B------:R-:W-:Y:S04]  /*13c50*/  FADD.FTZ R165, R165, R146 ;  /* 0x00000092a5a57221 */ /* 0x000fe80000010000 */
[----:B------:R-:W-:Y:S10]  /*13c60*/  MUFU.EX2 R166, R166 ;  /* 0x000000a600a67308 */ /* 0x000ff40000000800 */
[----:B------:R-:W-:Y:S01]  /*13c70*/  MUFU.EX2 R199, R199 ;  /* 0x000000c700c77308 */ /* 0x000fe20000000800 */
[C---:B--2---:R-:W-:Y:S01]  /*13c80*/  F2FP.PACK_AB R51, R167.reuse, R164 ;  /* 0x000000a4a733723e */ /* 0x044fe200000000ff */
[----:B------:R-:W-:Y:S02]  /*13c90*/  FADD.FTZ R164, R164, R165 ;  /* 0x000000a5a4a47221 */ /* 0x000fe40000010000 */
[----:B------:R-:W-:Y:S02]  /*13ca0*/  IMAD.MOV.U32 R165, RZ, RZ, R2 ;  /* 0x000000ffffa57224 */ /* 0x000fe400078e0002 */
[----:B------:R-:W-:Y:S04]  /*13cb0*/  FADD.FTZ R164, R167, R164 ;  /* 0x000000a4a7a47221 */ /* 0x000fe80000010000 */
[----:B------:R-:W-:Y:S01]  /*13cc0*/  MUFU.EX2 R203, R203 ;  /* 0x000000cb00cb7308 */ /* 0x000fe20000000800 */
[C---:B------:R-:W-:Y:S01]  /*13cd0*/  HMMA.16816.F32 R8, R48.reuse, R52, R8 ;  /* 0x000000343008723c */ /* 0x040fe20000001808 */
[----:B------:R-:W-:Y:S07]  /*13ce0*/  IMAD.MOV.U32 R167, RZ, RZ, R36 ;  /* 0x000000ffffa77224 */ /* 0x000fee00078e0024 */
[-C--:B------:R-:W-:Y:S01]  /*13cf0*/  HMMA.16816.F32 R12, R48, R54.reuse, R12 ;  /* 0x00000036300c723c */ /* 0x080fe2000000180c */
[----:B------:R-:W1:Y:S07]  /*13d00*/  MUFU.EX2 R205, R205 ;  /* 0x000000cd00cd7308 */ /* 0x000e6e0000000800 */
[C---:B------:R-:W-:Y:S01]  /*13d10*/  HMMA.16816.F32 R16, R44.reuse, R54, R16 ;  /* 0x000000362c10723c */ /* 0x040fe20000001810 */
[----:B------:R-:W2:Y:S02]  /*13d20*/  LDSM.16.MT88.4 R52, [R220+0x5800] ;  /* 0x00580000dc34783b */ /* 0x000ea40000004200 */
[----:B------:R-:W3:Y:S05]  /*13d30*/  MUFU.EX2 R209, R209 ;  /* 0x000000d100d17308 */ /* 0x000eea0000000800 */
[-C--:B------:R-:W-:Y:S05]  /*13d40*/  HMMA.16816.F32 R20, R44, R60.reuse, R20 ;  /* 0x0000003c2c14723c */ /* 0x080fea0000001814 */
[----:B------:R-:W4:Y:S03]  /*13d50*/  MUFU.EX2 R134, R132 ;  /* 0x0000008400867308 */ /* 0x000f260000000800 */
[C---:B------:R-:W-:Y:S01]  /*13d60*/  HMMA.16816.F32 R24, R48.reuse, R60, R24 ;  /* 0x0000003c3018723c */ /* 0x040fe20000001818 */
[----:B-1----:R-:W-:Y:S06]  /*13d70*/  F2FP.PACK_AB R41, R205, R203 ;  /* 0x000000cbcd29723e */ /* 0x002fec00000000ff */
[----:B------:R-:W-:Y:S01]  /*13d80*/  MUFU.EX2 R211, R211 ;  /* 0x000000d300d37308 */ /* 0x000fe20000000800 */
[-C--:B------:R-:W-:Y:S01]  /*13d90*/  HMMA.16816.F32 R28, R48, R62.reuse, R28 ;  /* 0x0000003e301c723c */ /* 0x080fe2000000181c */
[----:B---3--:R-:W-:Y:S06]  /*13da0*/  F2FP.PACK_AB R42, R200, R209 ;  /* 0x000000d1c82a723e */ /* 0x008fec00000000ff */
[----:B------:R-:W-:Y:S01]  /*13db0*/  FADD.FTZ R48, R126, R179 ;  /* 0x000000b37e307221 */ /* 0x000fe20000010000 */
[----:B------:R-:W-:Y:S01]  /*13dc0*/  HMMA.16816.F32 R32, R44, R62, R32 ;  /* 0x0000003e2c20723c */ /* 0x000fe20000001820 */
[----:B------:R-:W1:Y:S03]  /*13dd0*/  MUFU.EX2 R207, R207 ;  /* 0x000000cf00cf7308 */ /* 0x000e660000000800 */
[----:B------:R-:W-:Y:S01]  /*13de0*/  FADD.FTZ R39, R43, R48 ;  /* 0x000000302b277221 */ /* 0x000fe20000010000 */
[----:B------:R-:W-:Y:S01]  /*13df0*/  F2FP.PACK_AB R43, R204, R198 ;  /* 0x000000c6cc2b723e */ /* 0x000fe200000000ff */
[----:B------:R-:W3:Y:S01]  /*13e00*/  LDSM.16.MT88.4 R48, [R219+0x5800] ;  /* 0x00580000db30783b */ /* 0x000ee20000004200 */
[----:B------:R-:W-:Y:S01]  /*13e10*/  FADD.FTZ R126, R127, R40 ;  /* 0x000000287f7e7221 */ /* 0x000fe20000010000 */
[C---:B------:R-:W-:Y:S01]  /*13e20*/  F2FP.PACK_AB R40, R199.reuse, R166 ;  /* 0x000000a6c728723e */ /* 0x040fe200000000ff */
[----:B----4-:R-:W-:Y:S02]  /*13e30*/  IMAD.MOV.U32 R194, RZ, RZ, R134 ;  /* 0x000000ffffc27224 */ /* 0x010fe400078e0086 */
[----:B------:R-:W-:Y:S01]  /*13e40*/  MUFU.EX2 R201, R201 ;  /* 0x000000c900c97308 */ /* 0x000fe20000000800 */
[----:B------:R-:W-:Y:S02]  /*13e50*/  FADD.FTZ R166, R166, R141 ;  /* 0x0000008da6a67221 */ /* 0x000fe40000010000 */
[----:B------:R-:W-:Y:S01]  /*13e60*/  F2FP.PACK_AB R44, R194, R187 ;  /* 0x000000bbc22c723e */ /* 0x000fe200000000ff */
[-C--:B--2---:R-:W-:Y:S01]  /*13e70*/  HMMA.16816.F32 R4, R40, R52.reuse, R4 ;  /* 0x000000342804723c */ /* 0x084fe20000001804 */
[----:B------:R-:W-:Y:S02]  /*13e80*/  FADD.FTZ R166, R199, R166 ;  /* 0x000000a6c7a67221 */ /* 0x000fe40000010000 */
[----:B------:R-:W-:Y:S02]  /*13e90*/  FADD.FTZ R118, R118, R39 ;  /* 0x0000002776767221 */ /* 0x000fe40000010000 */
[----:B------:R-:W-:Y:S01]  /*13ea0*/  FADD.FTZ R166, R209, R166 ;  /* 0x000000a6d1a67221 */ /* 0x000fe20000010000 */
[----:B------:R-:W2:Y:S01]  /*13eb0*/  MUFU.EX2 R197, R197 ;  /* 0x000000c500c57308 */ /* 0x000ea20000000800 */
[----:B------:R-:W-:Y:S02]  /*13ec0*/  FADD.FTZ R113, R113, R118 ;  /* 0x0000007671717221 */ /* 0x000fe40000010000 */
[----:B------:R-:W-:Y:S03]  /*13ed0*/  FADD.FTZ R121, R121, R126 ;  /* 0x0000007e79797221 */ /* 0x000fe60000010000 */
[----:B-1----:R-:W-:Y:S01]  /*13ee0*/  F2FP.PACK_AB R46, R207, R211 ;  /* 0x000000d3cf2e723e */ /* 0x002fe200000000ff */
        /* <DEDUP_REMOVED lines=30> */
[----:B------:R-:W-:Y:S02]  /*140d0*/  FADD.FTZ R67, R66, R67 ;  /* 0x0000004342437221 */ /* 0x000fe40000010000 */
[----:B------:R-:W-:Y:S02]  /*140e0*/  FADD.FTZ R70, R70, R73 ;  /* 0x0000004946467221 */ /* 0x000fe40000010000 */
[----:B------:R-:W-:Y:S02]  /*140f0*/  FADD.FTZ R142, R142, R67 ;  /* 0x000000438e8e7221 */ /* 0x000fe40000010000 */
[----:B------:R-:W-:Y:S01]  /*14100*/  FADD.FTZ R69, R69, R70 ;  /* 0x0000004645457221 */ /* 0x000fe20000010000 */
[-C--:B------:R-:W-:Y:S01]  /*14110*/  HMMA.16816.F32 R12, R44, R54.reuse, R12 ;  /* 0x000000362c0c723c */ /* 0x080fe2000000180c */
[----:B------:R-:W1:Y:S03]  /*14120*/  MUFU.EX2 R57, R57 ;  /* 0x0000003900397308 */ /* 0x000e660000000800 */
[----:B------:R-:W-:Y:S01]  /*14130*/  FADD.FTZ R145, R145, R142 ;  /* 0x0000008e91917221 */ /* 0x000fe20000010000 */
[----:B--2---:R-:W-:Y:S01]  /*14140*/  F2FP.PACK_AB R132, R206, R208 ;  /* 0x000000d0ce84723e */ /* 0x004fe200000000ff */
[----:B------:R-:W-:Y:S02]  /*14150*/  FADD.FTZ R110, R110, R69 ;  /* 0x000000456e6e7221 */ /* 0x000fe40000010000 */
[C---:B------:R-:W-:Y:S01]  /*14160*/  HMMA.16816.F32 R16, R40.reuse, R54, R16 ;  /* 0x000000362810723c */ /* 0x040fe20000001810 */
[----:B------:R-:W-:Y:S02]  /*14170*/  FADD.FTZ R144, R144, R145 ;  /* 0x0000009190907221 */ /* 0x000fe40000010000 */
[----:B------:R-:W-:Y:S01]  /*14180*/  MUFU.EX2 R58, R202 ;  /* 0x000000ca003a7308 */ /* 0x000fe20000000800 */
[----:B------:R-:W-:Y:S02]  /*14190*/  FADD.FTZ R119, R119, R110 ;  /* 0x0000006e77777221 */ /* 0x000fe40000010000 */
[----:B------:R-:W-:Y:S02]  /*141a0*/  FADD.FTZ R164, R201, R164 ;  /* 0x000000a4c9a47221 */ /* 0x000fe40000010000 */
[-C--:B---3--:R-:W-:Y:S01]  /*141b0*/  HMMA.16816.F32 R20, R40, R48.reuse, R20 ;  /* 0x000000302814723c */ /* 0x088fe20000001814 */
[----:B------:R-:W-:Y:S03]  /*141c0*/  FADD.FTZ R140, R140, R119 ;  /* 0x000000778c8c7221 */ /* 0x000fe60000010000 */
[----:B------:R-:W-:Y:S01]  /*141d0*/  FADD.FTZ R164, R197, R164 ;  /* 0x000000a4c5a47221 */ /* 0x000fe20000010000 */
[----:B------:R-:W2:Y:S01]  /*141e0*/  MUFU.EX2 R193, R193 ;  /* 0x000000c100c17308 */ /* 0x000ea20000000800 */
[----:B------:R-:W-:Y:S02]  /*141f0*/  FADD.FTZ R140, R143, R140 ;  /* 0x0000008c8f8c7221 */ /* 0x000fe40000010000 */
[C---:B------:R-:W-:Y:S01]  /*14200*/  HMMA.16816.F32 R24, R44.reuse, R48, R24 ;  /* 0x000000302c18723c */ /* 0x040fe20000001818 */
[----:B-1----:R-:W-:Y:S03]  /*14210*/  F2FP.PACK_AB R133, R57, R56 ;  /* 0x000000383985723e */ /* 0x002fe600000000ff */
[----:B------:R-:W-:Y:S02]  /*14220*/  FADD.FTZ R140, R203, R140 ;  /* 0x0000008ccb8c7221 */ /* 0x000fe40000010000 */
[----:B------:R-:W-:Y:S01]  /*14230*/  FADD.FTZ R195, R195, R164 ;  /* 0x000000a4c3c37221 */ /* 0x000fe20000010000 */
[----:B------:R-:W-:Y:S01]  /*14240*/  MUFU.EX2 R59, R196 ;  /* 0x000000c4003b7308 */ /* 0x000fe20000000800 */
[-C--:B------:R-:W-:Y:S01]  /*14250*/  HMMA.16816.F32 R28, R44, R50.reuse, R28 ;  /* 0x000000322c1c723c */ /* 0x080fe2000000181c */
[----:B------:R-:W-:Y:S03]  /*14260*/  FADD.FTZ R205, R205, R140 ;  /* 0x0000008ccdcd7221 */ /* 0x000fe60000010000 */
[----:B------:R-:W-:Y:S02]  /*14270*/  FADD.FTZ R210, R210, R195 ;  /* 0x000000c3d2d27221 */ /* 0x000fe40000010000 */
[----:B------:R-:W-:Y:S02]  /*14280*/  FADD.FTZ R205, R198, R205 ;  /* 0x000000cdc6cd7221 */ /* 0x000fe40000010000 */
[----:B------:R-:W-:Y:S01]  /*14290*/  HMMA.16816.F32 R32, R40, R50, R32 ;  /* 0x000000322820723c */ /* 0x000fe20000001820 */
[----:B------:R-:W1:Y:S01]  /*142a0*/  MUFU.EX2 R38, R191 ;  /* 0x000000bf00267308 */ /* 0x000e620000000800 */
[----:B------:R-:W3:Y:S02]  /*142b0*/  LDSM.16.MT88.4 R40, [R219+0x5c00] ;  /* 0x005c0000db28783b */ /* 0x000ee40000004200 */
[----:B------:R-:W-:Y:S01]  /*142c0*/  FADD.FTZ R205, R204, R205 ;  /* 0x000000cdcccd7221 */ /* 0x000fe20000010000 */
[----:B--2---:R-:W-:Y:S01]  /*142d0*/  F2FP.PACK_AB R134, R193, R58 ;  /* 0x0000003ac186723e */ /* 0x004fe200000000ff */
[----:B------:R-:W-:Y:S02]  /*142e0*/  IMAD.MOV.U32 R164, RZ, RZ, R0 ;  /* 0x000000ffffa47224 */ /* 0x000fe400078e0000 */
[----:B------:R-:W-:Y:S03]  /*142f0*/  FADD.FTZ R56, R56, R205 ;  /* 0x000000cd38387221 */ /* 0x000fe60000010000 */
[----:B------:R-:W-:Y:S01]  /*14300*/  MUFU.EX2 R37, R192 ;  /* 0x000000c000257308 */ /* 0x000fe20000000800 */
[----:B------:R-:W-:Y:S09]  /*14310*/  FADD.FTZ R56, R57, R56 ;  /* 0x0000003839387221 */ /* 0x000ff20000010000 */
[----:B------:R-:W2:Y:S01]  /*14320*/  MUFU.EX2 R60, R190 ;  /* 0x000000be003c7308 */ /* 0x000ea20000000800 */
[----:B-1----:R-:W-:Y:S01]  /*14330*/  F2FP.PACK_AB R135, R38, R59 ;  /* 0x0000003b2687723e */ /* 0x002fe200000000ff */
[----:B------:R-:W-:Y:S08]  /*14340*/  FADD.FTZ R59, R59, R56 ;  /* 0x000000383b3b7221 */ /* 0x000ff00000010000 */
[----:B------:R-:W-:Y:S01]  /*14350*/  MUFU.EX2 R188, R188 ;  /* 0x000000bc00bc7308 */ /* 0x000fe20000000800 */
[-C--:B------:R-:W-:Y:S07]  /*14360*/  HMMA.16816.F32 R160, R132, R148.reuse, R4 ;  /* 0x0000009484a0723c */ /* 0x080fee0000001804 */
[----:B------:R-:W-:Y:S02]  /*14370*/  FADD.FTZ R5, R200, R166 ;  /* 0x000000a6c8057221 */ /* 0x000fe40000010000 */
[----:B------:R-:W1:Y:S03]  /*14380*/  MUFU.EX2 R189, R189 ;  /* 0x000000bd00bd7308 */ /* 0x000e660000000800 */
        /* <DEDUP_REMOVED lines=10> */
[----:B------:R-:W-:Y:S01]  /*14430*/  IMAD.MOV.U32 R166, RZ, RZ, R3 ;  /* 0x000000ffffa67224 */ /* 0x000fe200078e0003 */
[----:B------:R-:W2:Y:S01]  /*14440*/  MUFU.EX2 R182, R182 ;  /* 0x000000b600b67308 */ /* 0x000ea20000000800 */
[----:B------:R4:W-:Y:S01]  /*14450*/  STL [R1+0xc], R5 ;  /* 0x00000c0501007387 */ /* 0x0009e20000100800 */
[----:B------:R-:W-:Y:S01]  /*14460*/  FADD.FTZ R4, R207, R4 ;  /* 0x00000004cf047221 */ /* 0x000fe20000010000 */
[----:B-1----:R-:W-:Y:S03]  /*14470*/  F2FP.PACK_AB R138, R189, R188 ;  /* 0x000000bcbd8a723e */ /* 0x002fe600000000ff */
[----:B------:R-:W-:Y:S02]  /*14480*/  FADD.FTZ R37, R37, R4 ;  /* 0x0000000425257221 */ /* 0x000fe40000010000 */
[----:B------:R-:W-:Y:S02]  /*14490*/  FADD.FTZ R4, R38, R59 ;  /* 0x0000003b26047221 */ /* 0x000fe40000010000 */
[----:B------:R-:W-:Y:S01]  /*144a0*/  MUFU.EX2 R180, R180 ;  /* 0x000000b400b47308 */ /* 0x000fe20000000800 */
[----:B------:R-:W-:Y:S02]  /*144b0*/  FADD.FTZ R37, R60, R37 ;  /* 0x000000253c257221 */ /* 0x000fe40000010000 */
[----:B------:R4:W-:Y:S02]  /*144c0*/  STL [R1+0x8], R4 ;  /* 0x0000080401007387 */ /* 0x0009e40000100800 */
[----:B------:R-:W-:Y:S02]  /*144d0*/  FADD.FTZ R188, R188, R37 ;  /* 0x00000025bcbc7221 */ /* 0x000fe40000010000 */
[----:B------:R4:W-:Y:S02]  /*144e0*/  STL [R1+0x10], R248 ;  /* 0x000010f801007387 */ /* 0x0009e40000100800 */
[----:B------:R-:W-:Y:S01]  /*144f0*/  FADD.FTZ R249, R189, R188 ;  /* 0x000000bcbdf97221 */ /* 0x000fe20000010000 */
[----:B------:R-:W1:Y:S01]  /*14500*/  MUFU.EX2 R185, R185 ;  /* 0x000000b900b97308 */ /* 0x000e620000000800 */
[C---:B--2---:R-:W-:Y:S01]  /*14510*/  F2FP.PACK_AB R137, R182.reuse, R183 ;  /* 0x000000b7b689723e */ /* 0x044fe200000000ff */
[----:B------:R-:W-:Y:S04]  /*14520*/  FADD.FTZ R183, R183, R210 ;  /* 0x000000d2b7b77221 */ /* 0x000fe80000010000 */
[----:B------:R-:W-:Y:S01]  /*14530*/  FADD.FTZ R183, R182, R183 ;  /* 0x000000b7b6b77221 */ /* 0x000fe20000010000 */
[C---:B-1----:R-:W-:Y:S03]  /*14540*/  F2FP.PACK_AB R139, R185.reuse, R180 ;  /* 0x000000b4b98b723e */ /* 0x042fe600000000ff */
[----:B------:R-:W-:Y:S04]  /*14550*/  FADD.FTZ R180, R180, R183 ;  /* 0x000000b7b4b47221 */ /* 0x000fe80000010000 */
[----:B------:R-:W-:Y:S01]  /*14560*/  FADD.FTZ R252, R185, R180 ;  /* 0x000000b4b9fc7221 */ /* 0x000fe20000010000 */
[C---:B------:R-:W-:Y:S08]  /*14570*/  HMMA.16816.F32 R156, R136.reuse, R148, R8 ;  /* 0x00000094889c723c */ /* 0x040ff00000001808 */
[-C--:B------:R-:W-:Y:S08]  /*14580*/  HMMA.16816.F32 R152, R136, R150.reuse, R12 ;  /* 0x000000968898723c */ /* 0x080ff0000000180c */
[C---:B------:R-:W-:Y:S08]  /*14590*/  HMMA.16816.F32 R148, R132.reuse, R150, R16 ;  /* 0x000000968494723c */ /* 0x040ff00000001810 */
[-C--:B---3--:R-:W-:Y:S08]  /*145a0*/  HMMA.16816.F32 R144, R132, R40.reuse, R20 ;  /* 0x000000288490723c */ /* 0x088ff00000001814 */
[C---:B------:R-:W-:Y:S08]  /*145b0*/  HMMA.16816.F32 R140, R136.reuse, R40, R24 ;  /* 0x00000028888c723c */ /* 0x040ff00000001818 */
[-C--:B------:R-:W-:Y:S08]  /*145c0*/  HMMA.16816.F32 R136, R136, R42.reuse, R28 ;  /* 0x0000002a8888723c */ /* 0x080ff0000000181c */
[----:B------:R-:W-:Y:S01]  /*145d0*/  HMMA.16816.F32 R132, R132, R42, R32 ;  /* 0x0000002a8484723c */ /* 0x000fe20000001820 */
[----:B----4-:R-:W-:-:S07]  /*145e0*/  @P0 BRA `(.L_x_775) ;  /* 0xffff9e1000000947 */ /* 0x010fce000383ffff */
.L_x_774:
[----:B------:R-:W3:Y:S04]  /*145f0*/  LDL.LU R7, [R1+0xc] ;  /* 0x00000c0001077983 */ /* 0x000ee80000300800 */
[----:B------:R-:W4:Y:S01]  /*14600*/  LDL.LU R4, [R1+0x8] ;  /* 0x0000080001047983 */ /* 0x000f220000300800 */
[----:B------:R-:W-:Y:S01]  /*14610*/  ISETP.NE.AND P0, PT, R230, -0x1, PT ;  /* 0xffffffffe600780c */ /* 0x000fe20003f05270 */
[----:B------:R-:W-:Y:S01]  /*14620*/  IMAD.MOV.U32 R13, RZ, RZ, 0x3f800000 ;  /* 0x3f800000ff0d7424 */ /* 0x000fe200078e00ff */
[----:B------:R-:W-:Y:S01]  /*14630*/  MOV R12, 0x3f800000 ;  /* 0x3f800000000c7802 */ /* 0x000fe20000000f00 */
[----:B------:R-:W1:Y:S01]  /*14640*/  SHFL.BFLY PT, R6, R249, 0x2, 0x1f ;  /* 0x0c401f00f9067f89 */ /* 0x000e6200000e0000 */
[----:B------:R-:W-:Y:S01]  /*14650*/  CS2R R38, SRZ ;  /* 0x0000000000267805 */ /* 0x000fe2000001ff00 */
[----:B------:R-:W-:Y:S02]  /*14660*/  BSSY B0, `(.L_x_778) ;  /* 0x00000dc000007945 */ /* 0x000fe40003800000 */
[----:B------:R-:W5:Y:S04]  /*14670*/  SHFL.BFLY PT, R15, R252, 0x2, 0x1f ;  /* 0x0c401f00fc0f7f89 */ /* 0x000f6800000e0000 */
[----:B------:R-:W2:Y:S01]  /*14680*/  S2R R32, SR_CTAID.Z ;  /* 0x0000000000207919 */ /* 0x000ea20000002700 */
[----:B-1----:R-:W-:-:S02]  /*14690*/  FADD.FTZ R6, R6, R249 ;  /* 0x000000f906067221 */ /* 0x002fc40000010000 */
[----:B-----5:R-:W-:-:S05]  /*146a0*/  FADD.FTZ R15, R15, R252 ;  /* 0x000000fc0f0f7221 */ /* 0x020fca0000010000 */
[----:B------:R-:W1:Y:S02]  /*146b0*/  SHFL.BFLY PT, R14, R15, 0x1, 0x1f ;  /* 0x0c201f000f0e7f89 */ /* 0x000e6400000e0000 */
[----:B-1----:R-:W-:Y:S01]  /*146c0*/  FADD.FTZ R14, R15, R14 ;  /* 0x0000000e0f0e7221 */ /* 0x002fe20000010000 */
[----:B------:R-:W-:-:S04]  /*146d0*/  MOV R15, 0x3f800000 ;  /* 0x3f800000000f7802 */ /* 0x000fc80000000f00 */
[----:B------:R-:W-:Y:S01]  /*146e0*/  FSETP.NE.FTZ.AND P3, PT, R14, RZ, PT ;  /* 0x000000ff0e00720b */ /* 0x000fe20003f75000 */
[----:B---3--:R-:W1:Y:S04]  /*146f0*/  SHFL.BFLY PT, R10, R7, 0x2, 0x1f ;  /* 0x0c401f00070a7f89 */ /* 0x008e6800000e0000 */
[----:B----4-:R-:W3:Y:S01]  /*14700*/  SHFL.BFLY PT, R5, R4, 0x2, 0x1f ;  /* 0x0c401f0004057f89 */ /* 0x010ee200000e0000 */
[----:B-1----:R-:W-:-:S03]  /*14710*/  FADD.FTZ R10, R10, R7 ;  /* 0x000000070a0a7221 */ /* 0x002fc60000010000 */
[----:B------:R-:W1:Y:S01]  /*14720*/  SHFL.BFLY PT, R7, R6, 0x1, 0x1f ;  /* 0x0c201f0006077f89 */ /* 0x000e6200000e0000 */
[----:B---3--:R-:W-:-:S03]  /*14730*/  FADD.FTZ R5, R5, R4 ;  /* 0x0000000405057221 */ /* 0x008fc60000010000 */
[----:B------:R-:W3:Y:S04]  /*14740*/  SHFL.BFLY PT, R9, R10, 0x1, 0x1f ;  /* 0x0c201f000a097f89 */ /* 0x000ee800000e0000 */
[----:B------:R-:W4:Y:S04]  /*14750*/  SHFL.BFLY PT, R8, R5, 0x1, 0x1f ;  /* 0x0c201f0005087f89 */ /* 0x000f2800000e0000 */
[----:B------:R-:W5:Y:S01]  /*14760*/  S2R R4, SR_CTAID.Y ;  /* 0x0000000000047919 */ /* 0x000f620000002600 */
[----:B-1----:R-:W-:-:S03]  /*14770*/  FADD.FTZ R7, R6, R7 ;  /* 0x0000000706077221 */ /* 0x002fc60000010000 */
[----:B------:R-:W1:Y:S01]  /*14780*/  S2R R6, SR_TID.X ;  /* 0x0000000000067919 */ /* 0x000e620000002100 */
[----:B---3--:R-:W-:Y:S01]  /*14790*/  FADD.FTZ R9, R10, R9 ;  /* 0x000000090a097221 */ /* 0x008fe20000010000 */
[----:B------:R-:W-:Y:S01]  /*147a0*/  FSETP.NE.FTZ.AND P4, PT, R7, RZ, PT ;  /* 0x000000ff0700720b */ /* 0x000fe20003f95000 */
[----:B------:R-:W-:-:S03]  /*147b0*/  @P0 IMAD.WIDE.U32 R10, R230, c[0x0][0x1e8], RZ ;  /* 0x00007a00e60a0a25 */ /* 0x000fc600078e00ff */
[----:B------:R-:W-:Y:S01]  /*147c0*/  FSETP.NE.FTZ.AND P6, PT, R9, RZ, PT ;  /* 0x000000ff0900720b */ /* 0x000fe20003fd5000 */
[----:B----4-:R-:W-:Y:S01]  /*147d0*/  FADD.FTZ R8, R5, R8 ;  /* 0x0000000805087221 */ /* 0x010fe20000010000 */
[----:B-----5:R-:W-:Y:S01]  /*147e0*/  @!P0 SHF.R.S32.HI R5, RZ, 0x1f, R4 ;  /* 0x0000001fff058819 */ /* 0x020fe20000011404 */
[----:B------:R-:W-:-:S03]  /*147f0*/  @!P0 IMAD.WIDE.U32 R16, R4, c[0x0][0x1e0], RZ ;  /* 0x0000780004108a25 */ /* 0x000fc600078e00ff */
[----:B------:R-:W-:Y:S01]  /*14800*/  FSETP.NE.FTZ.AND P5, PT, R8, RZ, PT ;  /* 0x000000ff0800720b */ /* 0x000fe20003fb5000 */
[----:B------:R-:W-:Y:S02]  /*14810*/  @!P0 IMAD R5, R5, c[0x0][0x1e0], RZ ;  /* 0x0000780005058a24 */ /* 0x000fe400078e02ff */
[----:B------:R-:W3:Y:S01]  /*14820*/  @P4 MUFU.RCP R15, R7 ;  /* 0x00000007000f4308 */ /* 0x000ee20000001000 */
[----:B------:R-:W-:Y:S02]  /*14830*/  @P0 IMAD R11, R230, c[0x0][0x1ec], R11 ;  /* 0x00007b00e60b0a24 */ /* 0x000fe400078e020b */
[----:B------:R-:W-:Y:S02]  /*14840*/  @!P0 IMAD R5, R4, c[0x0][0x1e4], R5 ;  /* 0x0000790004058a24 */ /* 0x000fe400078e0205 */
[----:B------:R-:W-:-:S03]  /*14850*/  @!P0 IMAD.MOV.U32 R10, RZ, RZ, R16 ;  /* 0x000000ffff0a8224 */ /* 0x000fc600078e0010 */
[----:B------:R-:W4:Y:S01]  /*14860*/  @P6 MUFU.RCP R12, R9 ;  /* 0x00000009000c6308 */ /* 0x000f220000001000 */
[----:B------:R-:W-:Y:S01]  /*14870*/  @!P0 IADD3 R11, R17, R5, RZ ;  /* 0x00000005110b8210 */ /* 0x000fe20007ffe0ff */
[----:B------:R-:W-:Y:S01]  /*14880*/  IMAD.MOV.U32 R5, RZ, RZ, 0x3f800000 ;  /* 0x3f800000ff057424 */ /* 0x000fe200078e00ff */
[----:B-1----:R-:W-:-:S05]  /*14890*/  SHF.R.S32.HI R17, RZ, 0x1f, R6 ;  /* 0x0000001fff117819 */ /* 0x002fca0000011406 */
[----:B------:R-:W1:Y:S01]  /*148a0*/  @P3 MUFU.RCP R5, R14 ;  /* 0x0000000e00053308 */ /* 0x000e620000001000 */
[C---:B---3--:R-:W-:Y:S02]  /*148b0*/  FMUL.FTZ R156, R15.reuse, R156 ;  /* 0x0000009c0f9c7220 */ /* 0x048fe40000410000 */
[C---:B------:R-:W-:Y:S02]  /*148c0*/  FMUL.FTZ R157, R15.reuse, R157 ;  /* 0x0000009d0f9d7220 */ /* 0x040fe40000410000 */
[C---:B------:R-:W-:Y:S02]  /*148d0*/  FMUL.FTZ R152, R15.reuse, R152 ;  /* 0x000000980f987220 */ /* 0x040fe40000410000 */
[----:B------:R-:W-:Y:S01]  /*148e0*/  FMUL.FTZ R153, R15, R153 ;  /* 0x000000990f997220 */ /* 0x000fe20000410000 */
[----:B------:R-:W3:Y:S01]  /*148f0*/  @P5 MUFU.RCP R13, R8 ;  /* 0x00000008000d5308 */ /* 0x000ee20000001000 */
[C---:B----4-:R-:W-:Y:S01]  /*14900*/  FMUL.FTZ R160, R12.reuse, R160 ;  /* 0x000000a00ca07220 */ /* 0x050fe20000410000 */
[----:B------:R-:W-:Y:S01]  /*14910*/  F2FP.PACK_AB R156, R157, R156 ;  /* 0x0000009c9d9c723e */ /* 0x000fe200000000ff */
[C---:B------:R-:W-:Y:S01]  /*14920*/  FMUL.FTZ R161, R12.reuse, R161 ;  /* 0x000000a10ca17220 */ /* 0x040fe20000410000 */
[----:B------:R-:W-:Y:S01]  /*14930*/  F2FP.PACK_AB R152, R153, R152 ;  /* 0x000000989998723e */ /* 0x000fe200000000ff */
[----:B------:R-:W-:-:S02]  /*14940*/  FMUL.FTZ R148, R12, R148 ;  /* 0x000000940c947220 */ /* 0x000fc40000410000 */
[C---:B------:R-:W-:Y:S01]  /*14950*/  FMUL.FTZ R149, R12.reuse, R149 ;  /* 0x000000950c957220 */ /* 0x040fe20000410000 */
[----:B------:R-:W-:Y:S01]  /*14960*/  F2FP.PACK_AB R160, R161, R160 ;  /* 0x000000a0a1a0723e */ /* 0x000fe200000000ff */
[C---:B------:R-:W-:Y:S01]  /*14970*/  FMUL.FTZ R144, R12.reuse, R144 ;  /* 0x000000900c907220 */ /* 0x040fe20000410000 */
[----:B------:R-:W4:Y:S01]  /*14980*/  @P6 MUFU.LG2 R9, R9 ;  /* 0x0000000900096308 */ /* 0x000f220000000c00 */
[C---:B------:R-:W-:Y:S01]  /*14990*/  FMUL.FTZ R145, R12.reuse, R145 ;  /* 0x000000910c917220 */ /* 0x040fe20000410000 */
[----:B------:R-:W-:Y:S01]  /*149a0*/  F2FP.PACK_AB R148, R149, R148 ;  /* 0x000000949594723e */ /* 0x000fe200000000ff */
[C---:B------:R-:W-:Y:S02]  /*149b0*/  FMUL.FTZ R132, R12.reuse, R132 ;  /* 0x000000840c847220 */ /* 0x040fe40000410000 */
[----:B------:R-:W-:Y:S01]  /*149c0*/  FMUL.FTZ R133, R12, R133 ;  /* 0x000000850c857220 */ /* 0x000fe20000410000 */
[-C--:B------:R-:W-:Y:S01]  /*149d0*/  LEA.HI R12, R17, R6.reuse, RZ, 0x2 ;  /* 0x00000006110c7211 */ /* 0x080fe200078f10ff */
[----:B-1----:R-:W-:Y:S01]  /*149e0*/  FMUL.FTZ R159, R5, R159 ;  /* 0x0000009f059f7220 */ /* 0x002fe20000410000 */
[----:B------:R-:W-:Y:S01]  /*149f0*/  LEA.HI R17, R17, R6, RZ, 0x5 ;  /* 0x0000000611117211 */ /* 0x000fe200078f28ff */
[C---:B------:R-:W-:Y:S01]  /*14a00*/  FMUL.FTZ R158, R5.reuse, R158 ;  /* 0x0000009e059e7220 */ /* 0x040fe20000410000 */
[----:B------:R-:W-:Y:S01]  /*14a10*/  SHF.R.S32.HI R16, RZ, 0x2, R12 ;  /* 0x00000002ff107819 */ /* 0x000fe2000001140c */
[C---:B------:R-:W-:Y:S01]  /*14a20*/  FMUL.FTZ R155, R5.reuse, R155 ;  /* 0x0000009b059b7220 */ /* 0x040fe20000410000 */
[----:B------:R-:W-:Y:S01]  /*14a30*/  LOP3.LUT R21, R12, 0xfffffffc, RZ, 0xc0, !PT ;  /* 0xfffffffc0c157812 */ /* 0x000fe200078ec0ff */
[C---:B------:R-:W-:Y:S01]  /*14a40*/  FMUL.FTZ R154, R5.reuse, R154 ;  /* 0x0000009a059a7220 */ /* 0x040fe20000410000 */
[----:B------:R-:W-:Y:S01]  /*14a50*/  SHF.R.S32.HI R19, RZ, 0x1f, R16 ;  /* 0x0000001fff137819 */ /* 0x000fe20000011410 */
[C---:B------:R-:W-:Y:S01]  /*14a60*/  FMUL.FTZ R143, R5.reuse, R143 ;  /* 0x0000008f058f7220 */ /* 0x040fe20000410000 */
[----:B------:R-:W-:Y:S01]  /*14a70*/  SHF.R.S32.HI R12, RZ, 0x5, R17 ;  /* 0x00000005ff0c7819 */ /* 0x000fe20000011411 */
[----:B------:R-:W-:Y:S01]  /*14a80*/  FMUL.FTZ R142, R5, R142 ;  /* 0x0000008e058e7220 */ /* 0x000fe20000410000 */
[----:B------:R-:W-:Y:S01]  /*14a90*/  LEA.HI R19, R19, R16, RZ, 0x3 ;  /* 0x0000001013137211 */ /* 0x000fe200078f18ff */
[----:B------:R-:W-:Y:S01]  /*14aa0*/  FMUL.FTZ R139, R5, R139 ;  /* 0x0000008b058b7220 */ /* 0x000fe20000410000 */
[----:B------:R-:W-:Y:S01]  /*14ab0*/  F2FP.PACK_AB R158, R159, R158 ;  /* 0x0000009e9f9e723e */ /* 0x000fe200000000ff */
[----:B------:R-:W-:Y:S01]  /*14ac0*/  FMUL.FTZ R138, R5, R138 ;  /* 0x0000008a058a7220 */ /* 0x000fe20000410000 */
[----:B------:R-:W-:Y:S01]  /*14ad0*/  LOP3.LUT R19, R19, 0xfffffff8, RZ, 0xc0, !PT ;  /* 0xfffffff813137812 */ /* 0x000fe200078ec0ff */
[----:B------:R-:W-:Y:S01]  /*14ae0*/  IMAD.IADD R21, R6, 0x1, -R21 ;  /* 0x0000000106157824 */ /* 0x000fe200078e0a15 */
[----:B------:R-:W-:Y:S01]  /*14af0*/  F2FP.PACK_AB R154, R155, R154 ;  /* 0x0000009a9b9a723e */ /* 0x000fe200000000ff */
[C---:B---3--:R-:W-:Y:S01]  /*14b00*/  FMUL.FTZ R162, R13.reuse, R162 ;  /* 0x000000a20da27220 */ /* 0x048fe20000410000 */
[----:B------:R-:W-:Y:S01]  /*14b10*/  IADD3 R19, R16, -R19, RZ ;  /* 0x8000001310137210 */ /* 0x000fe20007ffe0ff */
[----:B------:R-:W-:Y:S01]  /*14b20*/  FMUL.FTZ R163, R13, R163 ;  /* 0x000000a30da37220 */ /* 0x000fe20000410000 */
[----:B------:R-:W-:Y:S01]  /*14b30*/  LEA R21, R12, R21, 0x8 ;  /* 0x000000150c157211 */ /* 0x000fe200078e40ff */
[----:B------:R-:W1:Y:S01]  /*14b40*/  LDC.U8 R16, c[0x0][0x329] ;  /* 0x0000ca40ff107b82 */ /* 0x000e620000000000 */
[----:B------:R-:W-:Y:S01]  /*14b50*/  LEA.HI R5, R19, R19, RZ, 0x1 ;  /* 0x0000001313057211 */ /* 0x000fe200078f08ff */
[----:B------:R-:W-:Y:S01]  /*14b60*/  FMUL.FTZ R150, R13, R150 ;  /* 0x000000960d967220 */ /* 0x000fe20000410000 */
[----:B------:R-:W-:Y:S01]  /*14b70*/  F2FP.PACK_AB R162, R163, R162 ;  /* 0x000000a2a3a2723e */ /* 0x000fe200000000ff */
[C---:B------:R-:W-:Y:S01]  /*14b80*/  FMUL.FTZ R151, R13.reuse, R151 ;  /* 0x000000970d977220 */ /* 0x040fe20000410000 */
[----:B------:R-:W-:Y:S01]  /*14b90*/  SHF.R.S32.HI R18, RZ, 0x1, R5 ;  /* 0x00000001ff127819 */ /* 0x000fe20000011405 */
[----:B------:R-:W-:Y:S01]  /*14ba0*/  FMUL.FTZ R146, R13, R146 ;  /* 0x000000920d927220 */ /* 0x000fe20000410000 */
[----:B------:R-:W-:Y:S01]  /*14bb0*/  LOP3.LUT R20, R5, 0x3fffffe, RZ, 0xc0, !PT ;  /* 0x03fffffe05147812 */ /* 0x000fe200078ec0ff */
[C---:B------:R-:W-:Y:S01]  /*14bc0*/  FMUL.FTZ R147, R13.reuse, R147 ;  /* 0x000000930d937220 */ /* 0x040fe20000410000 */
[C---:B------:R-:W-:Y:S01]  /*14bd0*/  SHF.L.U32 R5, R18.reuse, 0x6, RZ ;  /* 0x0000000612057819 */ /* 0x040fe200000006ff */
[----:B------:R-:W-:Y:S01]  /*14be0*/  FMUL.FTZ R134, R13, R134 ;  /* 0x000000860d867220 */ /* 0x000fe20000410000 */
[C---:B------:R-:W-:Y:S01]  /*14bf0*/  LOP3.LUT P0, RZ, R18.reuse, 0x2, RZ, 0xc0, !PT ;  /* 0x0000000212ff7812 */ /* 0x040fe2000780c0ff */
[----:B------:R-:W-:Y:S01]  /*14c00*/  IMAD.IADD R20, R19, 0x1, -R20 ;  /* 0x0000000113147824 */ /* 0x000fe200078e0a14 */
[----:B------:R-:W-:Y:S01]  /*14c10*/  LOP3.LUT R5, R5, 0xc0, RZ, 0xc0, !PT ;  /* 0x000000c005057812 */ /* 0x000fe200078ec0ff */
[----:B------:R-:W-:Y:S01]  /*14c20*/  FMUL.FTZ R13, R13, R135 ;  /* 0x000000870d0d7220 */ /* 0x000fe20000410000 */
[----:B------:R-:W-:Y:S01]  /*14c30*/  LOP3.LUT R19, R18, 0x1, RZ, 0xc0, !PT ;  /* 0x0000000112137812 */ /* 0x000fe200078ec0ff */
[----:B------:R-:W-:Y:S01]  /*14c40*/  IMAD R20, R20, 0x10, R21 ;  /* 0x0000001014147824 */ /* 0x000fe200078e0215 */
[----:B------:R-:W-:Y:S01]  /*14c50*/  LEA.HI R5, R5, R5, RZ, 0x1d ;  /* 0x0000000505057211 */ /* 0x000fe200078fe8ff */
[----:B------:R-:W-:Y:S01]  /*14c60*/  FMUL.FTZ R140, R15, R140 ;  /* 0x0000008c0f8c7220 */ /* 0x000fe20000410000 */
[----:B------:R-:W-:Y:S01]  /*14c70*/  ISETP.NE.U32.AND P1, PT, R19, 0x1, PT ;  /* 0x000000011300780c */ /* 0x000fe20003f25070 */
[----:B------:R-:W-:Y:S01]  /*14c80*/  FMUL.FTZ R141, R15, R141 ;  /* 0x0000008d0f8d7220 */ /* 0x000fe20000410000 */
[----:B------:R-:W-:Y:S01]  /*14c90*/  MOV R19, 0xfffffff0 ;  /* 0xfffffff000137802 */ /* 0x000fe20000000f00 */
[----:B------:R-:W-:Y:S01]  /*14ca0*/  IMAD.U32 R5, R20, 0x2, R5 ;  /* 0x0000000214057824 */ /* 0x000fe200078e0005 */
[----:B------:R-:W-:Y:S01]  /*14cb0*/  F2FP.PACK_AB R150, R151, R150 ;  /* 0x000000969796723e */ /* 0x000fe200000000ff */
[----:B------:R-:W-:Y:S01]  /*14cc0*/  FMUL.FTZ R136, R15, R136 ;  /* 0x000000880f887220 */ /* 0x000fe20000410000 */
[----:B------:R-:W-:Y:S01]  /*14cd0*/  SEL R19, R19, 0x10, !P1 ;  /* 0x0000001013137807 */ /* 0x000fe20004800000 */
[----:B------:R-:W-:Y:S01]  /*14ce0*/  FMUL.FTZ R15, R15, R137 ;  /* 0x000000890f0f7220 */ /* 0x000fe20000410000 */
[----:B------:R-:W-:Y:S01]  /*14cf0*/  SHF.L.U32 R5, R5, 0x1, RZ ;  /* 0x0000000105057819 */ /* 0x000fe200000006ff */
[----:B------:R-:W3:Y:S01]  /*14d00*/  LDC.U8 R18, c[0x0][0x328] ;  /* 0x0000ca00ff127b82 */ /* 0x000ee20000000000 */
[----:B------:R-:W-:Y:S01]  /*14d10*/  F2FP.PACK_AB R144, R145, R144 ;  /* 0x000000909190723e */ /* 0x000fe200000000ff */
[----:B------:R-:W5:Y:S01]  /*14d20*/  @P5 MUFU.LG2 R8, R8 ;  /* 0x0000000800085308 */ /* 0x000f620000000c00 */
[C---:B------:R-:W-:Y:S01]  /*14d30*/  IADD3 R23, R5.reuse, 0x20, RZ ;  /* 0x0000002005177810 */ /* 0x040fe20007ffe0ff */
[C---:B------:R-:W-:Y:S01]  /*14d40*/  IMAD.IADD R21, R5.reuse, 0x1, R19 ;  /* 0x0000000105157824 */ /* 0x040fe200078e0213 */
[----:B------:R-:W-:Y:S01]  /*14d50*/  @P0 IADD3 R23, R5, -0x20, RZ ;  /* 0xffffffe005170810 */ /* 0x000fe20007ffe0ff */
[----:B------:R-:W-:Y:S01]  /*14d60*/  STS [R5], R160 ;  /* 0x000000a005007388 */ /* 0x000fe20000000800 */
[----:B------:R-:W-:Y:S01]  /*14d70*/  F2FP.PACK_AB R146, R147, R146 ;  /* 0x000000929392723e */ /* 0x000fe200000000ff */
[----:B----4-:R-:W-:Y:S01]  /*14d80*/  @P6 FMUL.FTZ R9, R9, 0.69314718246459960938 ;  /* 0x3f31721809096820 */ /* 0x010fe20000410000 */
[----:B------:R-:W-:Y:S01]  /*14d90*/  F2FP.PACK_AB R132, R133, R132 ;  /* 0x000000848584723e */ /* 0x000fe200000000ff */
[----:B------:R-:W-:Y:S01]  /*14da0*/  STS [R5+0x200], R162 ;  /* 0x000200a205007388 */ /* 0x000fe20000000800 */
[----:B------:R-:W-:Y:S01]  /*14db0*/  F2FP.PACK_AB R13, R13, R134 ;  /* 0x000000860d0d723e */ /* 0x000fe200000000ff */
[----:B------:R-:W4:Y:S01]  /*14dc0*/  @P4 MUFU.LG2 R7, R7 ;  /* 0x0000000700074308 */ /* 0x000f220000000c00 */
[----:B------:R-:W-:Y:S01]  /*14dd0*/  IADD3 R19, R19, R23, RZ ;  /* 0x0000001713137210 */ /* 0x000fe20007ffe0ff */
[----:B------:R-:W-:Y:S01]  /*14de0*/  STS [R21], R148 ;  /* 0x0000009415007388 */ /* 0x000fe20000000800 */
[----:B------:R-:W-:-:S02]  /*14df0*/  F2FP.PACK_AB R140, R141, R140 ;  /* 0x0000008c8d8c723e */ /* 0x000fc400000000ff */
[----:B------:R-:W-:Y:S01]  /*14e00*/  F2FP.PACK_AB R142, R143, R142 ;  /* 0x0000008e8f8e723e */ /* 0x000fe200000000ff */
[----:B------:R-:W-:Y:S01]  /*14e10*/  STS [R21+0x200], R150 ;  /* 0x0002009615007388 */ /* 0x000fe20000000800 */
[----:B------:R-:W-:Y:S01]  /*14e20*/  F2FP.PACK_AB R15, R15, R136 ;  /* 0x000000880f0f723e */ /* 0x000fe200000000ff */
[----:B------:R-:W2:Y:S01]  /*14e30*/  @P3 MUFU.LG2 R14, R14 ;  /* 0x0000000e000e3308 */ /* 0x000ea20000000c00 */
[----:B------:R-:W-:Y:S01]  /*14e40*/  F2FP.PACK_AB R138, R139, R138 ;  /* 0x0000008a8b8a723e */ /* 0x000fe200000000ff */
[----:B------:R-:W-:Y:S01]  /*14e50*/  STS [R5+0x1000], R156 ;  /* 0x0010009c05007388 */ /* 0x000fe20000000800 */
[----:B-1----:R-:W-:Y:S01]  /*14e60*/  ISETP.NE.AND P1, PT, R16, RZ, PT ;  /* 0x000000ff1000720c */ /* 0x002fe20003f25270 */
[----:B-----5:R-:W-:Y:S01]  /*14e70*/  @P5 FMUL.FTZ R8, R8, 0.69314718246459960938 ;  /* 0x3f31721808085820 */ /* 0x020fe20000410000 */
[----:B---3--:R-:W-:Y:S01]  /*14e80*/  ISETP.NE.AND P0, PT, R18, RZ, PT ;  /* 0x000000ff1200720c */ /* 0x008fe20003f05270 */
[----:B------:R1:W-:Y:S01]  /*14e90*/  STS [R5+0x1200], R158 ;  /* 0x0012009e05007388 */ /* 0x0003e20000000800 */
[----:B------:R-:W-:Y:S01]  /*14ea0*/  LOP3.LUT R35, R17, 0xffffffe0, RZ, 0xc0, !PT ;  /* 0xffffffe011237812 */ /* 0x000fe200078ec0ff */
[----:B----4-:R-:W-:Y:S01]  /*14eb0*/  @P4 FMUL.FTZ R7, R7, 0.69314718246459960938 ;  /* 0x3f31721807074820 */ /* 0x010fe20000410000 */
[----:B------:R-:W-:Y:S01]  /*14ec0*/  ISETP.NE.OR P2, PT, R16, RZ, !P0 ;  /* 0x000000ff1000720c */ /* 0x000fe20004745670 */
[----:B------:R-:W-:Y:S02]  /*14ed0*/  STS [R21+0x1000], R152 ;  /* 0x0010009815007388 */ /* 0x000fe40000000800 */
[----:B------:R-:W-:Y:S01]  /*14ee0*/  IMAD.IADD R35, R6, 0x1, -R35 ;  /* 0x0000000106237824 */ /* 0x000fe200078e0a23 */
[----:B------:R-:W-:Y:S01]  /*14ef0*/  MOV R6, 0x7f800000 ;  /* 0x7f80000000067802 */ /* 0x000fe20000000f00 */
[----:B------:R-:W-:Y:S01]  /*14f00*/  STS [R21+0x1200], R154 ;  /* 0x0012009a15007388 */ /* 0x000fe20000000800 */
[----:B------:R-:W-:Y:S01]  /*14f10*/  @P6 FFMA.FTZ R6, R36, c[0x0][0x238], R9 ;  /* 0x00008e0024066a23 */ /* 0x000fe20000010009 */
[----:B------:R-:W-:Y:S01]  /*14f20*/  @!P1 MOV R18, c[0x0][0x214] ;  /* 0x0000850000129a02 */ /* 0x000fe20000000f00 */
[----:B------:R-:W-:Y:S01]  /*14f30*/  @P1 IMAD.MOV.U32 R20, RZ, RZ, c[0x0][0x210] ;  /* 0x00008400ff141624 */ /* 0x000fe200078e00ff */
[----:B------:R-:W-:Y:S01]  /*14f40*/  STS [R23], R144 ;  /* 0x0000009017007388 */ /* 0x000fe20000000800 */
[----:B------:R-:W-:-:S02]  /*14f50*/  @P1 MOV R33, 0x1 ;  /* 0x0000000100211802 */ /* 0x000fc40000000f00 */
[----:B------:R-:W-:Y:S01]  /*14f60*/  MOV R9, 0x7f800000 ;  /* 0x7f80000000097802 */ /* 0x000fe20000000f00 */
[----:B------:R-:W-:Y:S04]  /*14f70*/  STS [R23+0x200], R146 ;  /* 0x0002009217007388 */ /* 0x000fe80000000800 */
[----:B------:R-:W-:Y:S04]  /*14f80*/  STS [R19], R132 ;  /* 0x0000008413007388 */ /* 0x000fe80000000800 */
[----:B------:R3:W-:Y:S01]  /*14f90*/  STS [R19+0x200], R13 ;  /* 0x0002000d13007388 */ /* 0x0007e20000000800 */
[----:B-1----:R-:W-:Y:S01]  /*14fa0*/  @P1 IMAD R5, R20, c[0x0][0x214], RZ ;  /* 0x0000850014051a24 */ /* 0x002fe200078e02ff */
[----:B------:R-:W-:-:S02]  /*14fb0*/  @!P1 SEL R5, R18, c[0x0][0x234], !P0 ;  /* 0x00008d0012059a07 */ /* 0x000fc40004000000 */
[----:B------:R-:W-:Y:S01]  /*14fc0*/  STS [R23+0x1000], R140 ;  /* 0x0010008c17007388 */ /* 0x000fe20000000800 */
[----:B------:R-:W-:Y:S02]  /*14fd0*/  ISETP.NE.OR P0, PT, R230, -0x1, P2 ;  /* 0xffffffffe600780c */ /* 0x000fe40001705670 */
[----:B------:R-:W-:Y:S01]  /*14fe0*/  @!P1 IMAD R33, R5, c[0x0][0x1c0], RZ ;  /* 0x0000700005219a24 */ /* 0x000fe200078e02ff */
[----:B------:R-:W-:Y:S03]  /*14ff0*/  STS [R23+0x1200], R142 ;  /* 0x0012008e17007388 */ /* 0x000fe60000000800 */
[C---:B------:R-:W-:Y:S01]  /*15000*/  IMAD R33, R4.reuse, R33, RZ ;  /* 0x0000002104217224 */ /* 0x040fe200078e02ff */
[----:B------:R1:W-:Y:S04]  /*15010*/  STS [R19+0x1000], R15 ;  /* 0x0010000f13007388 */ /* 0x0003e80000000800 */
[----:B------:R4:W-:Y:S01]  /*15020*/  STS [R19+0x1200], R138 ;  /* 0x0012008a13007388 */ /* 0x0009e20000000800 */
[----:B------:R-:W-:Y:S01]  /*15030*/  SEL R33, R33, RZ, P2 ;  /* 0x000000ff21217207 */ /* 0x000fe20001000000 */
[----:B------:R-:W-:Y:S01]  /*15040*/  @!P0 IMAD R230, R4, c[0x0][0x214], RZ ;  /* 0x0000850004e68a24 */ /* 0x000fe200078e02ff */
[----:B------:R-:W-:Y:S01]  /*15050*/  @P1 MOV R4, c[0x0][0x210] ;  /* 0x0000840000041a02 */ /* 0x000fe20000000f00 */
[----:B------:R-:W-:Y:S01]  /*15060*/  BAR.SYNC.DEFER_BLOCKING 0x0 ;  /* 0x0000000000007b1d */ /* 0x000fe20000010000 */
[----:B------:R-:W-:Y:S01]  /*15070*/  @!P1 IMAD.MOV.U32 R4, RZ, RZ, 0x1 ;  /* 0x00000001ff049424 */ /* 0x000fe200078e00ff */
[----:B------:R-:W-:Y:S01]  /*15080*/  LOP3.LUT P0, RZ, R35, 0x3, RZ, 0xc0, !PT ;  /* 0x0000000323ff7812 */ /* 0x000fe2000780c0ff */
[----:B--2---:R-:W-:Y:S01]  /*15090*/  IMAD R33, R32, R5, R33 ;  /* 0x0000000520217224 */ /* 0x004fe200078e0221 */
[----:B------:R-:W-:Y:S01]  /*150a0*/  @!P2 MOV R38, R230 ;  /* 0x000000e60026a202 */ /* 0x000fe20000000f00 */
[----:B------:R-:W-:Y:S01]  /*150b0*/  @P3 FMUL.FTZ R35, R14, 0.69314718246459960938 ;  /* 0x3f3172180e233820 */ /* 0x000fe20000410000 */
[----:B---3--:R-:W2:Y:S01]  /*150c0*/  S2R R13, SR_CTAID.X ;  /* 0x00000000000d7919 */ /* 0x008ea20000002500 */
[----:B------:R-:W-:Y:S01]  /*150d0*/  @!P2 SHF.R.S32.HI R39, RZ, 0x1f, R230 ;  /* 0x0000001fff27a819 */ /* 0x000fe200000114e6 */
[----:B------:R-:W-:-:S02]  /*150e0*/  IMAD.MOV.U32 R5, RZ, RZ, 0x7f800000 ;  /* 0x7f800000ff057424 */ /* 0x000fc400078e00ff */
[----:B------:R-:W-:Y:S02]  /*150f0*/  @P4 FFMA.FTZ R5, R2, c[0x0][0x238], R7 ;  /* 0x00008e0002054a23 */ /* 0x000fe40000010007 */
[----:B------:R-:W-:Y:S01]  /*15100*/  @P3 FFMA.FTZ R9, R0, c[0x0][0x238], R35 ;  /* 0x00008e0000093a23 */ /* 0x000fe20000010023 */
[----:B-1----:R-:W-:Y:S01]  /*15110*/  MOV R15, 0x7f800000 ;  /* 0x7f800000000f7802 */ /* 0x002fe20000000f00 */
[----:B------:R-:W-:Y:S01]  /*15120*/  @P5 FFMA.FTZ R15, R3, c[0x0][0x238], R8 ;  /* 0x00008e00030f5a23 */ /* 0x000fe20000010008 */
[----:B------:R4:W1:Y:S04]  /*15130*/  LDS.128 R24, [R231] ;  /* 0x00000000e7187984 */ /* 0x0008680000000c00 */
[----:B------:R4:W3:Y:S01]  /*15140*/  LDS.128 R20, [R231+0x800] ;  /* 0x00080000e7147984 */ /* 0x0008e20000000c00 */
[----:B--2---:R-:W-:-:S03]  /*15150*/  IMAD R13, R13, R4, RZ ;  /* 0x000000040d0d7224 */ /* 0x004fc600078e02ff */
[----:B------:R4:W2:Y:S02]  /*15160*/  LDS.128 R16, [R231+0x1000] ;  /* 0x00100000e7107984 */ /* 0x0008a40000000c00 */
[----:B------:R-:W-:Y:S02]  /*15170*/  SHF.L.U32 R34, R13, 0x7, RZ ;  /* 0x000000070d227819 */ /* 0x000fe400000006ff */
[----:B------:R4:W1:Y:S02]  /*15180*/  LDS.128 R28, [R231+0x1800] ;  /* 0x00180000e71c7984 */ /* 0x0008640000000c00 */
[--C-:B------:R-:W-:Y:S02]  /*15190*/  IADD3 R13, P2, P1, R34, R38, R33.reuse ;  /* 0x00000026220d7210 */ /* 0x100fe4000795e021 */
        /* <DEDUP_REMOVED lines=40> */
.L_x_779:
[----:B------:R-:W-:Y:S05]  /*15420*/  BSYNC B0 ;  /* 0x0000000000007941 */ /* 0x000fea0003800000 */
.L_x_778:
[----:B----4-:R-:W4:Y:S01]  /*15430*/  S2R R3, SR_TID.X ;  /* 0x0000000000037919 */ /* 0x010f220000002100 */
[----:B------:R-:W-:Y:S01]  /*15440*/  IADD3 R10, P0, R250, R10, RZ ;  /* 0x0000000afa0a7210 */ /* 0x000fe20007f1e0ff */
[----:B------:R-:W-:Y:S01]  /*15450*/  BSSY B0, `(.L_x_780) ;  /* 0x0000014000007945 */ /* 0x000fe20003800000 */
[----:B------:R-:W-:-:S03]  /*15460*/  SHF.R.S32.HI R2, RZ, 0x1f, R32 ;  /* 0x0000001fff027819 */ /* 0x000fc60000011420 */
[----:B------:R-:W-:Y:S01]  /*15470*/  IMAD.X R11, R251, 0x1, R11, P0 ;  /* 0x00000001fb0b7824 */ /* 0x000fe200000e060b */
[----:B----4-:R-:W-:-:S04]  /*15480*/  SHF.R.S32.HI R0, RZ, 0x1f, R3 ;  /* 0x0000001fff007819 */ /* 0x010fc80000011403 */
[----:B------:R-:W-:Y:S01]  /*15490*/  LEA.HI R0, R0, R3, RZ, 0x2 ;  /* 0x0000000300007211 */ /* 0x000fe200078f10ff */
[----:B------:R-:W-:-:S03]  /*154a0*/  IMAD R3, R2, c[0x0][0x1f0], RZ ;  /* 0x00007c0002037a24 */ /* 0x000fc600078e02ff */
[----:B------:R-:W-:Y:S01]  /*154b0*/  SHF.R.S32.HI R5, RZ, 0x2, R0 ;  /* 0x00000002ff057819 */ /* 0x000fe20000011400 */
[C---:B------:R-:W-:Y:S02]  /*154c0*/  IMAD R3, R32.reuse, c[0x0][0x1f4], R3 ;  /* 0x00007d0020037a24 */ /* 0x040fe400078e0203 */
[----:B------:R-:W-:Y:S01]  /*154d0*/  IMAD.WIDE.U32 R32, R32, c[0x0][0x1f0], R10 ;  /* 0x00007c0020207a25 */ /* 0x000fe200078e000a */
[----:B------:R-:W-:-:S03]  /*154e0*/  ISETP.GE.AND P0, PT, R5, R226, PT ;  /* 0x000000e20500720c */ /* 0x000fc60003f06270 */
[----:B------:R-:W-:-:S10]  /*154f0*/  IMAD.IADD R7, R3, 0x1, R33 ;  /* 0x0000000103077824 */ /* 0x000fd400078e0221 */
        /* <DEDUP_REMOVED lines=8> */
[----:B-1----:R1:W-:Y:S02]  /*15580*/  STG.E.128 [R2.64], R24 ;  /* 0x0000001802007986 */ /* 0x0023e4000c101d08 */
.L_x_781:
[----:B------:R-:W-:Y:S05]  /*15590*/  BSYNC B0 ;  /* 0x0000000000007941 */ /* 0x000fea0003800000 */
.L_x_780:
[----:B-1----:R-:W-:Y:S01]  /*155a0*/  IADD3 R3, R5, 0x20, RZ ;  /* 0x0000002005037810 */ /* 0x002fe20007ffe0ff */
        /* <DEDUP_REMOVED lines=14> */
.L_x_783:
[----:B------:R-:W-:Y:S05]  /*15690*/  BSYNC B0 ;  /* 0x0000000000007941 */ /* 0x000fea0003800000 */
.L_x_782:
[----:B------:R-:W-:Y:S01]  /*156a0*/  IADD3 R5, R5, 0x40, RZ ;  /* 0x0000004005057810 */ /* 0x000fe20007ffe0ff */
[----:B------:R-:W-:Y:S03]  /*156b0*/  BSSY B0, `(.L_x_784) ;  /* 0x000000e000007945 */ /* 0x000fe60003800000 */
[----:B------:R-:W-:-:S13]  /*156c0*/  ISETP.GE.AND P0, PT, R5, R226, PT ;  /* 0x000000e20500720c */ /* 0x000fda0003f06270 */
        /* <DEDUP_REMOVED lines=11> */
[----:B--2---:R1:W-:Y:S02]  /*15780*/  STG.E.128 [R2.64], R16 ;  /* 0x0000001002007986 */ /* 0x0043e4000c101d08 */
.L_x_785:
[----:B------:R-:W-:Y:S05]  /*15790*/  BSYNC B0 ;  /* 0x0000000000007941 */ /* 0x000fea0003800000 */
.L_x_784:
[----:B------:R-:W-:-:S13]  /*157a0*/  ISETP.GE.AND P0, PT, R225, R226, PT ;  /* 0x000000e2e100720c */ /* 0x000fda0003f06270 */
[----:B------:R-:W-:Y:S05]  /*157b0*/  @P0 EXIT ;  /* 0x000000000000094d */ /* 0x000fea0003800000 */
[----:B------:R-:W-:Y:S01]  /*157c0*/  IADD3 R0, P0, R232, 0x60, RZ ;  /* 0x00000060e8007810 */ /* 0x000fe20007f1e0ff */
[----:B------:R-:W-:Y:S01]  /*157d0*/  IMAD.MOV.U32 R4, RZ, RZ, R32 ;  /* 0x000000ffff047224 */ /* 0x000fe200078e0020 */
[----:B------:R-:W-:-:S03]  /*157e0*/  MOV R5, R7 ;  /* 0x0000000700057202 */ /* 0x000fc60000000f00 */
[----:B-1----:R-:W-:Y:S02]  /*157f0*/  IMAD.X R3, RZ, RZ, R233, P0 ;  /* 0x000000ffff037224 */ /* 0x002fe400000e06e9 */
        /* <DEDUP_REMOVED lines=8> */
.L_x_786:
        /* <DEDUP_REMOVED lines=16> */
.L_x_1143:


//--------------------- .text._ZN5flash16flash_fwd_kernelI23Flash_fwd_kernel_traitsILi32ELi128ELi128ELi4ELb0ELb0EN7cutlass6half_tE19Flash_kernel_traitsILi32ELi128ELi128ELi4ES3_EELb1ELb0ELb1ELb1ELb0ELb0ELb0ELb0EEEvNS_16Flash_fwd_paramsE --------------------------
	.section	.text._ZN5flash16flash_fwd_kernelI23Flash_fwd_kernel_traitsILi32ELi128ELi128ELi4ELb0ELb0EN7cutlass6half_tE19Flash_kernel_traitsILi32ELi128ELi128ELi4ES3_EELb1ELb0ELb1ELb1ELb0ELb0ELb0ELb0EEEvNS_16Flash_fwd_paramsE,"ax",@progbits
	.sectioninfo	@"SHI_REGISTERS=255"
	.align	128
        .global         _ZN5flash16flash_fwd_kernelI23Flash_fwd_kernel_traitsILi32ELi128ELi128ELi4ELb0ELb0EN7cutlass6half_tE19Flash_kernel_traitsILi32ELi128ELi128ELi4ES3_EELb1ELb0ELb1ELb1ELb0ELb0ELb0ELb0EEEvNS_16Flash_fwd_paramsE
        .type           _ZN5flash16flash_fwd_kernelI23Flash_fwd_kernel_traitsILi32ELi128ELi128ELi4ELb0ELb0EN7cutlass6half_tE19Flash_kernel_traitsILi32ELi128ELi128ELi4ES3_EELb1ELb0ELb1ELb1ELb0ELb0ELb0ELb0EEEvNS_16Flash_fwd_paramsE,@function
        .size           _ZN5flash16flash_fwd_kernelI23Flash_fwd_kernel_traitsILi32ELi128ELi128ELi4ELb0ELb0EN7cutlass6half_tE19Flash_kernel_traitsILi32ELi128ELi128ELi4ES3_EELb1ELb0ELb1ELb1ELb0ELb0ELb0ELb0EEEvNS_16Flash_fwd_paramsE,(.L_x_1144 - _ZN5flash16flash_fwd_kernelI23Flash_fwd_kernel_traitsILi32ELi128ELi128ELi4ELb0ELb0EN7cutlass6half_tE19Flash_kernel_traitsILi32ELi128ELi128ELi4ES3_EELb1ELb0ELb1ELb1ELb0ELb0ELb0ELb0EEEvNS_16Flash_fwd_paramsE)
        .other          _ZN5flash16flash_fwd_kernelI23Flash_fwd_kernel_traitsILi32ELi128ELi128ELi4ELb0ELb0EN7cutlass6half_tE19Flash_kernel_traitsILi32ELi128ELi128ELi4ES3_EELb1ELb0ELb1ELb1ELb0ELb0ELb0ELb0EEEvNS_16Flash_fwd_paramsE,@"STO_CUDA_ENTRY STV_DEFAULT"
_ZN5flash16flash_fwd_kernelI23Flash_fwd_kernel_traitsILi32ELi128ELi128ELi4ELb0ELb0EN7cutlass6half_tE19Flash_kernel_traitsILi32ELi128ELi128ELi4ES3_EELb1ELb0ELb1ELb1ELb0ELb0ELb0ELb0EEEvNS_16Flash_fwd_paramsE:
.text._ZN5flash16flash_fwd_kernelI23Flash_fwd_kernel_traitsILi32ELi128ELi128ELi4ELb0ELb0EN7cutlass6half_tE19Flash_kernel_traitsILi32ELi128ELi128ELi4ES3_EELb1ELb0ELb1ELb1ELb0ELb0ELb0ELb0EEEvNS_16Flash_fwd_paramsE:
        /* <DEDUP_REMOVED lines=16> */
[----:B------:R-:W1:Y:S01]  /*0100*/  S2UR UR21, SR_CTAID.Y ;  /* 0x00000000001579c3 */ /* 0x000e620000002600 */
[----:B------:R-:W-:Y:S02]  /*0110*/  UISETP.NE.U32.AND UP2, UPT, URZ, UR6, UPT ;  /* 0x000000063f00728c */ /* 0x000fe4000bf45070 */
[----:B------:R-:W-:Y:S02]  /*0120*/  UISETP.NE.U32.AND UP1, UPT, URZ, UR4, UPT ;  /* 0x000000043f00728c */ /* 0x000fe4000bf25070 */
[----:B------:R-:W-:-:S02]  /*0130*/  UISETP.NE.AND.EX UP2, UPT, URZ, UR7, UPT, UP2 ;  /* 0x000000073f00728c */ /* 0x000fc4000bf45320 */
[----:B------:R-:W-:Y:S01]  /*0140*/  UISETP.NE.AND.EX UP1, UPT, URZ, UR5, UPT, UP1 ;  /* 0x000000053f00728c */ /* 0x000fe2000bf25310 */
[----:B------:R-:W1:Y:S01]  /*0150*/  S2UR UR22, SR_CTAID.Z ;  /* 0x00000000001679c3 */ /* 0x000e620000002700 */
[----:B------:R-:W-:Y:S02]  /*0160*/  UMOV UR7, 0x4 ;  /* 0x0000000400077882 */ /* 0x000fe40000000000 */
[----:B------:R-:W-:Y:S01]  /*0170*/  PLOP3.LUT P0, PT, PT, PT, UP2, 0x80, 0x0 ;  /* 0x000000000000781c */ /* 0x000fe20003f0f028 */
[----:B------:R-:W-:Y:S02]  /*0180*/  ULDC.U8 UR6, c[0x0][0x312] ;  /* 0x0000c48000067ab9 */ /* 0x000fe40000000000 */
[----:B------:R-:W-:Y:S02]  /*0190*/  ULDC.64 UR4, c[0x0][0x248] ;  /* 0x0000920000047ab9 */ /* 0x000fe40000000a00 */
[----:B------:R-:W-:Y:S02]  /*01a0*/  UISETP.NE.AND UP3, UPT, UR6, URZ, UPT ;  /* 0x0000003f0600728c */ /* 0x000fe4000bf65270 */
[----:B------:R-:W-:-:S04]  /*01b0*/  UISETP.EQ.U32.AND UP0, UPT, URZ, UR4, UPT ;  /* 0x000000043f00728c */ /* 0x000fc8000bf02070 */
[----:B------:R-:W-:Y:S02]  /*01c0*/  UISETP.EQ.OR.EX UP0, UPT, URZ, UR5, !UP3, UP0 ;  /* 0x000000053f00728c */ /* 0x000fe4000df02700 */
[----:B-1----:R-:W-:-:S06]  /*01d0*/  ULOP3.LUT UR8, UR22, UR11, UR21, 0xfe, !UPT ;  /* 0x0000000b16087292 */ /* 0x002fcc000f8efe15 */
[----:B--2---:R-:W-:Y:S01]  /*01e0*/  LOP3.LUT P3, RZ, R10, UR8, RZ, 0xfc, !PT ;  /* 0x000000080aff7c12 */ /* 0x004fe2000f86fcff */
[----:B------:R-:W-:Y:S02]  /*01f0*/  ULDC.64 UR8, c[0x0][0x240] ;  /* 0x0000900000087ab9 */ /* 0x000fe40000000a00 */
[----:B------:R-:W-:-:S06]  /*0200*/  UIMAD.WIDE UR8, UR21, UR7, UR8 ;  /* 0x00000007150872a5 */ /* 0x000fcc000f8e0208 */
[----:B------:R-:W-:Y:S02]  /*0210*/  IMAD.U32 R14, RZ, RZ, UR8 ;  /* 0x00000008ff0e7e24 */ /* 0x000fe4000f8e00ff */
[----:B------:R-:W-:Y:S02]  /*0220*/  IMAD.U32 R15, RZ, RZ, UR9 ;  /* 0x00000009ff0f7e24 */ /* 0x000fe4000f8e00ff */
[----:B------:R-:W-:Y:S02]  /*0230*/  @!P3 IMAD.MOV.U32 R6, RZ, RZ, c[0x0][0x308] ;  /* 0x0000c200ff06b624 */ /* 0x000fe400078e00ff */
[----:B------:R-:W-:Y:S01]  /*0240*/  @!P3 IMAD.MOV.U32 R7, RZ, RZ, c[0x0][0x30c] ;  /* 0x0000c300ff07b624 */ /* 0x000fe200078e00ff */
[----:B------:R-:W-:Y:S02]  /*0250*/  ULDC.64 UR4, c[0x0][0x248] ;  /* 0x0000920000047ab9 */ /* 0x000fe40000000a00 */
[----:B------:R-:W-:Y:S02]  /*0260*/  UIMAD.WIDE UR4, UR21, UR7, UR4 ;  /* 0x00000007150472a5 */ /* 0x000fe4000f8e0204 */
[----:B------:R-:W-:-:S02]  /*0270*/  ULDC.64 UR8, c[0x0][0x250] ;  /* 0x0000940000087ab9 */ /* 0x000fc40000000a00 */
        /* <DEDUP_REMOVED lines=12> */
[----:B------:R-:W2:Y:S04]  /*0340*/  @P0 LDG.E R9, [R14.64] ;  /* 0x0000000e0e090981 */ /* 0x000ea8000c1e1900 */
[----:B------:R-:W3:Y:S01]  /*0350*/  @P0 LDG.E R8, [R14.64+0x4] ;  /* 0x0000040e0e080981 */ /* 0x000ee2000c1e1900 */
[----:B------:R-:W-:Y:S02]  /*0360*/  PLOP3.LUT P1, PT, PT, PT, UP1, 0x80, 0x0 ;  /* 0x000000000000781c */ /* 0x000fe40003f2f018 */
[----:B-1----:R-:W-:Y:S01]  /*0370*/  MOV R4, UR4 ;  /* 0x0000000400047c02 */ /* 0x002fe20008000f00 */
[----:B------:R-:W-:-:S10]  /*0380*/  IMAD.U32 R5, RZ, RZ, UR5 ;  /* 0x00000005ff057e24 */ /* 0x000fd4000f8e00ff */
[----:B------:R-:W4:Y:S04]  /*0390*/  @P1 LDG.E R6, [R12.64] ;  /* 0x0000000e0c061981 */ /* 0x000f28000c1e1900 */
[----:B------:R-:W5:Y:S01]  /*03a0*/  @!P2 LDG.E R0, [R4.64] ;  /* 0x0000000e0400a981 */ /* 0x000f62000c1e1900 */
[----:B------:R-:W-:Y:S01]  /*03b0*/  UMOV UR10, 0xffffffff ;  /* 0xffffffff000a7882 */ /* 0x000fe20000000000 */
[----:B------:R-:W-:Y:S01]  /*03c0*/  SHF.R.S32.HI R7, RZ, 0x1f, R10 ;  /* 0x0000001fff077819 */ /* 0x000fe2000001140a */
[----:B------:R-:W-:Y:S02]  /*03d0*/  UMOV UR19, 0xffffffff ;  /* 0xffffffff00137882 */ /* 0x000fe40000000000 */
[----:B------:R-:W-:Y:S01]  /*03e0*/  ULDC UR4, c[0x0][0x1c0] ;  /* 0x0000700000047ab9 */ /* 0x000fe20000000800 */
[----:B------:R-:W-:Y:S01]  /*03f0*/  LEA.HI R44, R7, R10, RZ, 0x5 ;  /* 0x0000000a072c7211 */ /* 0x000fe200078f28ff */
[----:B------:R-:W-:-:S02]  /*0400*/  UIMAD UR4, UR21, UR4, UR22 ;  /* 0x00000004150472a4 */ /* 0x000fc4000f8e0216 */
[----:B------:R-:W-:Y:S01]  /*0410*/  UMOV UR8, URZ ;  /* 0x0000003f00087c82 */ /* 0x000fe20008000000 */
[----:B------:R-:W-:Y:S01]  /*0420*/  LOP3.LUT R11, R44, 0xffffffe0, RZ, 0xc0, !PT ;  /* 0xffffffe02c0b7812 */ /* 0x000fe200078ec0ff */
[----:B------:R-:W-:-:S04]  /*0430*/  USHF.L.U32 UR5, UR4, 0x5, URZ ;  /* 0x0000000504057899 */ /* 0x000fc8000800063f */
[----:B------:R-:W-:Y:S01]  /*0440*/  IMAD.IADD R16, R10, 0x1, -R11 ;  /* 0x000000010a107824 */ /* 0x000fe200078e0a0b */
[----:B------:R-:W-:Y:S01]  /*0450*/  USHF.R.S32.HI UR4, URZ, 0x1f, UR5 ;  /* 0x0000001f3f047899 */ /* 0x000fe20008011405 */
[----:B--2---:R-:W1:Y:S08]  /*0460*/  @P0 R2UR UR10, R9 ;  /* 0x00000000090a03c2 */ /* 0x004e7000000e0000 */
[----:B---3--:R-:W1:Y:S08]  /*0470*/  @P0 R2UR UR17, R8 ;  /* 0x00000000081103c2 */ /* 0x008e7000000e0000 */
[----:B----4-:R2:W3:Y:S01]  /*0480*/  @P1 R2UR UR8, R6 ;  /* 0x00000000060813c2 */ /* 0x0104e200000e0000 */
[----:B-1----:R-:W-:-:S07]  /*0490*/  @UP2 UIADD3 UR17, UR17, -UR10, URZ ;  /* 0x8000000a11112290 */ /* 0x002fce000fffe03f */
[----:B-----5:R1:W4:Y:S01]  /*04a0*/  @!P2 R2UR UR19, R0 ;  /* 0x000000000013a3c2 */ /* 0x02032200000e0000 */
[----:B------:R-:W-:Y:S01]  /*04b0*/  ISETP.NE.U32.AND P2, PT, RZ, c[0x0][0x248], PT ;  /* 0x00009200ff007a0c */ /* 0x000fe20003f45070 */
[----:B------:R-:W-:-:S03]  /*04c0*/  @!UP2 ULDC UR17, c[0x0][0x214] ;  /* 0x000085000011aab9 */ /* 0x000fc60000000800 */
[----:B------:R-:W-:Y:S02]  /*04d0*/  ISETP.NE.AND.EX P2, PT, RZ, c[0x0][0x24c], PT, P2 ;  /* 0x00009300ff007a0c */ /* 0x000fe40003f45320 */
[--C-:B--2---:R-:W-:Y:S02]  /*04e0*/  IADD3 R6, P1, P0, R2, UR5, R16.reuse ;  /* 0x0000000502067c10 */ /* 0x104fe4000f83e010 */
[----:B------:R-:W-:-:S04]  /*04f0*/  SHF.R.S32.HI R2, RZ, 0x1f, R16 ;  /* 0x0000001fff027819 */ /* 0x000fc80000011410 */
[----:B------:R-:W-:-:S05]  /*0500*/  IADD3.X R2, R3, UR4, R2, P1, P0 ;  /* 0x0000000403027c10 */ /* 0x000fca0008fe0402 */
[----:B-1-34-:R-:W-:Y:S05]  /*0510*/  @!P2 BRA `(.L_x_787) ;  /* 0x000000700000a947 */ /* 0x01afea0003800000 */
[----:B------:R-:W-:-:S13]  /*0520*/  PLOP3.LUT P0, PT, PT, PT, UP3, 0x80, 0x0 ;  /* 0x000000000000781c */ /* 0x000fda0003f0f038 */
[----:B------:R-:W2:Y:S04]  /*0530*/  @P0 LDG.E R0, [R4.64+0x4] ;  /* 0x0000040e04000981 */ /* 0x000ea8000c1e1900 */
[----:B------:R-:W3:Y:S01]  /*0540*/  @!P0 LDG.E R3, [R4.64] ;  /* 0x0000000e04038981 */ /* 0x000ee2000c1e1900 */
[----:B--2---:R-:W1:Y:S02]  /*0550*/  @P0 R2UR UR6, R0 ;  /* 0x00000000000603c2 */ /* 0x004e6400000e0000 */
[----:B-1----:R-:W-:-:S11]  /*0560*/  @UP3 UIADD3 UR6, UR6, -UR19, URZ ;  /* 0x8000001306063290 */ /* 0x002fd6000fffe03f */
[----:B---3--:R1:W2:Y:S02]  /*0570*/  @!P0 R2UR UR6, R3 ;  /* 0x00000000030683c2 */ /* 0x0082a400000e0000 */
[----:B-12---:R-:W-:Y:S05]  /*0580*/  BRA `(.L_x_788) ;  /* 0x0000001000007947 */ /* 0x006fea0003800000 */
.L_x_787:
[----:B------:R-:W-:Y:S02]  /*0590*/  ULDC UR6, c[0x0][0x218] ;  /* 0x0000860000067ab9 */ /* 0x000fe40000000800 */
.L_x_788:
        /* <DEDUP_REMOVED lines=52> */
[----:B------:R-:W-:Y:S01]  /*08e0*/  ULDC.U8 UR12, c[0x0][0x328] ;  /* 0x0000ca00000c7ab9 */ /* 0x000fe20000000000 */
[----:B------:R-:W-:Y:S01]  /*08f0*/  IMAD.U32 R15, RZ, RZ, UR11 ;  /* 0x0000000bff0f7e24 */ /* 0x000fe2000f8e00ff */
[----:B------:R-:W-:Y:S01]  /*0900*/  UISETP.NE.AND UP3, UPT, UR12, URZ, UPT ;  /* 0x0000003f0c00728c */ /* 0x000fe2000bf65270 */
[----:B------:R-:W-:Y:S01]  /*0910*/  IMAD.IADD R10, R10, 0x1, -R3 ;  /* 0x000000010a0a7824 */ /* 0x000fe200078e0a03 */
[----:B------:R-:W-:Y:S01]  /*0920*/  @UP0 UIMAD.WIDE.U32 UR18, UR10, UR4, URZ ;  /* 0x000000040a1202a5 */ /* 0x000fe2000f8e003f */
[--C-:B------:R-:W-:Y:S01]  /*0930*/  SHF.R.S32.HI R13, RZ, 0x1f, R12.reuse ;  /* 0x0000001fff0d7819 */ /* 0x100fe2000001140c */
[----:B------:R-:W-:Y:S01]  /*0940*/  @!UP0 USHF.R.S32.HI UR16, URZ, 0x1f, UR21 ;  /* 0x0000001f3f108899 */ /* 0x000fe20008011415 */
[----:B------:R-:W-:Y:S01]  /*0950*/  IMAD.SHL.U32 R0, R10, 0x8, RZ ;  /* 0x000000080a007824 */ /* 0x000fe200078e00ff */
[----:B------:R-:W-:Y:S01]  /*0960*/  @UP0 UIMAD UR8, UR10, UR5, UR19 ;  /* 0x000000050a0802a4 */ /* 0x000fe2000f8e0213 */
[----:B------:R-:W-:Y:S01]  /*0970*/  BSSY B0, `(.L_x_790) ;  /* 0x0000037000007945 */ /* 0x000fe20003800000 */
[----:B------:R-:W-:Y:S01]  /*0980*/  @!UP0 UIMAD UR16, UR16, UR6, URZ ;  /* 0x00000006101082a4 */ /* 0x000fe2000f8e023f */
[----:B------:R-:W-:Y:S01]  /*0990*/  IMAD.WIDE R14, R15, 0x80, R12 ;  /* 0x000000800f0e7825 */ /* 0x000fe200078e020c */
[----:B------:R-:W-:Y:S01]  /*09a0*/  ULDC.64 UR4, c[0x0][0x1f0] ;  /* 0x00007c0000047ab9 */ /* 0x000fe20000000a00 */
[----:B------:R-:W-:Y:S01]  /*09b0*/  ISETP.GE.AND P1, PT, R0, c[0x0][0x220], PT ;  /* 0x0000880000007a0c */ /* 0x000fe20003f26270 */
[----:B------:R-:W-:-:S02]  /*09c0*/  UIMAD UR4, UR9, UR4, URZ ;  /* 0x00000004090472a4 */ /* 0x000fc4000f8e023f */
[----:B------:R-:W-:Y:S02]  /*09d0*/  @!UP0 UIMAD UR16, UR21, UR7, UR16 ;  /* 0x00000007151082a4 */ /* 0x000fe4000f8e0210 */
[----:B------:R-:W-:Y:S02]  /*09e0*/  ULDC.U8 UR9, c[0x0][0x329] ;  /* 0x0000ca4000097ab9 */ /* 0x000fe40000000000 */
[----:B------:R-:W-:Y:S02]  /*09f0*/  UISETP.NE.AND UP2, UPT, UR9, URZ, UPT ;  /* 0x0000003f0900728c */ /* 0x000fe4000bf45270 */
[----:B------:R-:W-:Y:S02]  /*0a00*/  UISETP.EQ.AND UP3, UPT, UR9, URZ, UP3 ;  /* 0x0000003f0900728c */ /* 0x000fe40009f62270 */
[----:B------:R-:W-:Y:S02]  /*0a10*/  @!UP0 UIMAD.WIDE.U32 UR24, UR21, UR6, URZ ;  /* 0x00000006151882a5 */ /* 0x000fe4000f8e003f */
[----:B------:R-:W-:-:S02]  /*0a20*/  ULDC UR7, c[0x0][0x214] ;  /* 0x0000850000077ab9 */ /* 0x000fc40000000800 */
[----:B------:R-:W-:Y:S02]  /*0a30*/  ULDC UR6, c[0x0][0x234] ;  /* 0x00008d0000067ab9 */ /* 0x000fe40000000800 */
[----:B------:R-:W-:Y:S02]  /*0a40*/  UIMAD UR5, UR22, UR5, UR4 ;  /* 0x00000005160572a4 */ /* 0x000fe4000f8e0204 */
[----:B------:R-:W-:Y:S02]  /*0a50*/  @!UP2 UISETP.NE.AND UP1, UPT, UR12, URZ, UPT ;  /* 0x0000003f0c00a28c */ /* 0x000fe4000bf25270 */
[----:B------:R-:W-:Y:S02]  /*0a60*/  @UP2 ULDC UR9, c[0x0][0x210] ;  /* 0x0000840000092ab9 */ /* 0x000fe40000000800 */
[----:B------:R-:W-:Y:S02]  /*0a70*/  @UP2 UIMAD UR9, UR9, UR7, URZ ;  /* 0x00000007090922a4 */ /* 0x000fe4000f8e023f */
        /* <DEDUP_REMOVED lines=12> */
[C---:B------:R-:W-:Y:S01]  /*0b40*/  ISETP.GE.OR P0, PT, R12.reuse, UR17, P1 ;  /* 0x000000110c007c0c */ /* 0x040fe20008f06670 */
[----:B------:R-:W-:Y:S01]  /*0b50*/  @UP2 ULDC UR20, c[0x0][0x210] ;  /* 0x0000840000142ab9 */ /* 0x000fe20000000800 */
[----:B------:R-:W-:Y:S01]  /*0b60*/  ISETP.GE.AND P6, PT, R12, UR17, PT ;  /* 0x000000110c007c0c */ /* 0x000fe2000bfc6270 */
[----:B------:R-:W-:Y:S01]  /*0b70*/  USEL UR19, UR19, URZ, !UP3 ;  /* 0x0000003f13137287 */ /* 0x000fe2000d800000 */
[----:B-1----:R-:W-:Y:S01]  /*0b80*/  IMAD.WIDE.U32 R6, R6, c[0x0][0x1f0], R2 ;  /* 0x00007c0006067a25 */ /* 0x002fe200078e0002 */
[----:B------:R-:W-:-:S02]  /*0b90*/  @!UP2 UMOV UR20, 0x1 ;  /* 0x000000010014a882 */ /* 0x000fc40000000000 */
[----:B------:R-:W-:Y:S02]  /*0ba0*/  UIMAD UR13, UR13, UR20, URZ ;  /* 0x000000140d0d72a4 */ /* 0x000fe4000f8e023f */
[----:B------:R-:W-:Y:S01]  /*0bb0*/  UIMAD UR19, UR22, UR9, UR19 ;  /* 0x00000009161372a4 */ /* 0x000fe2000f8e0213 */
[----:B------:R-:W-:Y:S01]  /*0bc0*/  IADD3 R9, R7, UR5, RZ ;  /* 0x0000000507097c10 */ /* 0x000fe2000fffe0ff */
[----:B------:R-:W-:Y:S02]  /*0bd0*/  @!UP3 UMOV UR26, URZ ;  /* 0x0000003f001abc82 */ /* 0x000fe40008000000 */
[----:B------:R-:W-:Y:S02]  /*0be0*/  @UP3 UMOV UR26, UR12 ;  /* 0x0000000c001a3c82 */ /* 0x000fe40008000000 */
[----:B------:R-:W-:Y:S02]  /*0bf0*/  @!UP3 UMOV UR27, URZ ;  /* 0x0000003f001bbc82 */ /* 0x000fe40008000000 */
[----:B------:R-:W-:-:S02]  /*0c00*/  USHF.R.S32.HI UR4, URZ, 0x1f, UR13 ;  /* 0x0000001f3f047899 */ /* 0x000fc4000801140d */
        /* <DEDUP_REMOVED lines=13> */
.L_x_791:
[----:B------:R-:W-:Y:S05]  /*0ce0*/  BSYNC B0 ;  /* 0x0000000000007941 */ /* 0x000fea0003800000 */
.L_x_790:
        /* <DEDUP_REMOVED lines=16> */
.L_x_793:
[----:B------:R-:W-:Y:S05]  /*0df0*/  BSYNC B0 ;  /* 0x0000000000007941 */ /* 0x000fea0003800000 */
.L_x_792:
        /* <DEDUP_REMOVED lines=16> */
.L_x_795:
[----:B------:R-:W-:Y:S05]  /*0f00*/  BSYNC B0 ;  /* 0x0000000000007941 */ /* 0x000fea0003800000 */
.L_x_794:
        /* <DEDUP_REMOVED lines=15> */
.L_x_797:
[----:B------:R-:W-:Y:S05]  /*1000*/  BSYNC B0 ;  /* 0x0000000000007941 */ /* 0x000fea0003800000 */
.L_x_796:
        /* <DEDUP_REMOVED lines=34> */
.L_x_789:
[----:B------:R-:W-:Y:S01]  /*1230*/  UISETP.NE.AND UP0, UPT, UR10, -0x1, UPT ;  /* 0xffffffff0a00788c */ /* 0x000fe2000bf05270 */
[----:B------:R-:W1:Y:S01]  /*1240*/  LDC.U8 R136, c[0x0][0x2d8] ;  /* 0x0000b600ff887b82 */ /* 0x000e620000000000 */
        /* <DEDUP_REMOVED lines=20> */
[----:B-1----:R-:W-:Y:S02]  /*1390*/  USHF.R.S32.HI UR18, URZ, 0x1f, UR8 ;  /* 0x0000001f3f127899 */ /* 0x002fe40008011408 */
[----:B------:R-:W-:Y:S02]  /*13a0*/  ULDC.64 UR4, c[0x0][0x198] ;  /* 0x0000660000047ab9 */ /* 0x000fe40000000a00 */
[----:B------:R-:W-:Y:S02]  /*13b0*/  UIMAD UR18, UR18, UR4, URZ ;  /* 0x00000004121272a4 */ /* 0x000fe4000f8e023f */
[----:B------:R-:W-:-:S02]  /*13c0*/  UIMAD.WIDE.U32 UR26, UR8, UR4, URZ ;  /* 0x00000004081a72a5 */ /* 0x000fc4000f8e003f */
[----:B------:R-:W-:Y:S02]  /*13d0*/  UIMAD UR18, UR8, UR5, UR18 ;  /* 0x00000005081272a4 */ /* 0x000fe4000f8e0212 */
[----:B------:R-:W-:Y:S02]  /*13e0*/  USHF.R.S32.HI UR7, URZ, 0x1f, UR21 ;  /* 0x0000001f3f077899 */ /* 0x000fe40008011415 */
[----:B------:R-:W-:Y:S02]  /*13f0*/  UIADD3 UR27, UR27, UR18, URZ ;  /* 0x000000121b1b7290 */ /* 0x000fe4000fffe03f */
[----:B------:R-:W-:Y:S02]  /*1400*/  ULDC.64 UR4, c[0x0][0x180] ;  /* 0x0000600000047ab9 */ /* 0x000fe40000000a00 */
[----:B------:R-:W-:Y:S02]  /*1410*/  UIMAD UR7, UR7, UR4, URZ ;  /* 0x00000004070772a4 */ /* 0x000fe4000f8e023f */
[----:B------:R-:W-:-:S02]  /*1420*/  UIMAD.WIDE.U32 UR26, UR21, UR4, UR26 ;  /* 0x00000004151a72a5 */ /* 0x000fc4000f8e001a */
[----:B------:R-:W-:-:S04]  /*1430*/  UIMAD UR5, UR21, UR5, UR7 ;  /* 0x00000005150572a4 */ /* 0x000fc8000f8e0207 */
[----:B------:R-:W-:Y:S02]  /*1440*/  UIADD3 UR18, UR27, UR5, URZ ;  /* 0x000000051b127290 */ /* 0x000fe4000fffe03f */
[----:B------:R-:W-:Y:S02]  /*1450*/  UMOV UR24, UR26 ;  /* 0x0000001a00187c82 */ /* 0x000fe40008000000 */
.L_x_798:
        /* <DEDUP_REMOVED lines=42> */
.L_x_799:
[CC--:B------:R-:W-:Y:S01]  /*1700*/  LEA.HI R5, R7.reuse, R10.reuse, RZ, 0x2 ;  /* 0x0000000a07057211 */ /* 0x0c0fe200078f10ff */
[----:B------:R-:W1:Y:S01]  /*1710*/  S2R R14, SR_CTAID.Z ;  /* 0x00000000000e7919 */ /* 0x000e620000002700 */
[----:B------:R-:W-:Y:S01]  /*1720*/  LEA.HI R13, R7, R10, RZ, 0x3 ;  /* 0x0000000a070d7211 */ /* 0x000fe200078f18ff */
[----:B------:R-:W-:Y:S01]  /*1730*/  UIADD3 UR8, -UR13, UR17, URZ ;  /* 0x000000110d087290 */ /* 0x000fe2000fffe13f */
[C---:B------:R-:W-:Y:S01]  /*1740*/  LOP3.LUT R3, R5.reuse, 0xfffffffc, RZ, 0xc0, !PT ;  /* 0xfffffffc05037812 */ /* 0x040fe200078ec0ff */
        /* <DEDUP_REMOVED lines=9> */
[----:B------:R-:W-:Y:S01]  /*17e0*/  UIMAD UR4, UR22, UR5, UR4 ;  /* 0x00000005160472a4 */ /* 0x000fe2000f8e0204 */
[----:B------:R-:W-:Y:S01]  /*17f0*/  SHF.R.S32.HI R19, RZ, 0x1f, R18 ;  /* 0x0000001fff137819 */ /* 0x000fe20000011412 */
[----:B------:R-:W-:Y:S01]  /*1800*/  IMAD.U32 R23, RZ, RZ, UR11 ;  /* 0x0000000bff177e24 */ /* 0x000fe2000f8e00ff */
[----:B------:R-:W-:Y:S01]  /*1810*/  LOP3.LUT R3, R3, 0xc0, RZ, 0xc0, !PT ;  /* 0x000000c003037812 */ /* 0x000fe200078ec0ff */
[----:B------:R-:W-:Y:S01]  /*1820*/  BSSY B0, `(.L_x_800) ;  /* 0x0000022000007945 */ /* 0x000fe20003800000 */
[----:B------:R-:W-:Y:S01]  /*1830*/  SHF.R.S32.HI R241, RZ, 0x1f, R240 ;  /* 0x0000001ffff17819 */ /* 0x000fe200000114f0 */
[----:B------:R-:W-:Y:S01]  /*1840*/  IMAD.WIDE R22, R23, 0x80, R18 ;  /* 0x0000008017167825 */ /* 0x000fe200078e0212 */
[----:B------:R-:W-:-:S02]  /*1850*/  IADD3 R8, P0, R240, UR6, RZ ;  /* 0x00000006f0087c10 */ /* 0x000fc4000ff1e0ff */
[----:B------:R-:W-:Y:S02]  /*1860*/  LOP3.LUT R5, R5, 0x7fffffe, RZ, 0xc0, !PT ;  /* 0x07fffffe05057812 */ /* 0x000fe400078ec0ff */
[----:B------:R-:W-:Y:S02]  /*1870*/  IADD3.X R9, R241, UR12, RZ, P0, !PT ;  /* 0x0000000cf1097c10 */ /* 0x000fe400087fe4ff */
[C---:B------:R-:W-:Y:S01]  /*1880*/  ISETP.GE.AND P0, PT, R18.reuse, UR8, PT ;  /* 0x0000000812007c0c */ /* 0x040fe2000bf06270 */
[----:B------:R-:W-:Y:S01]  /*1890*/  IMAD.IADD R5, R18, 0x1, -R5 ;  /* 0x0000000112057824 */ /* 0x000fe200078e0a05 */
[----:B------:R-:W-:Y:S01]  /*18a0*/  LOP3.LUT R0, R3, 0x18, R240, 0xf8, !PT ;  /* 0x0000001803007812 */ /* 0x000fe200078ef8f0 */
[----:B-1----:R-:W-:Y:S01]  /*18b0*/  IMAD.WIDE.U32 R14, R14, c[0x0][0x1a8], R8 ;  /* 0x00006a000e0e7a25 */ /* 0x002fe200078e0008 */
[----:B------:R-:W-:Y:S02]  /*18c0*/  SHF.R.U32.HI R3, RZ, 0x3, R3 ;  /* 0x00000003ff037819 */ /* 0x000fe40000011603 */
[----:B------:R-:W-:Y:S01]  /*18d0*/  SHF.R.S32.HI R51, RZ, 0x1f, R48 ;  /* 0x0000001fff337819 */ /* 0x000fe20000011430 */
[----:B------:R-:W-:Y:S01]  /*18e0*/  IMAD R222, R44, 0x8, R5 ;  /* 0x000000082cde7824 */ /* 0x000fe200078e0205 */
[----:B------:R-:W-:-:S02]  /*18f0*/  LOP3.LUT R3, R0, R3, RZ, 0x3c, !PT ;  /* 0x0000000300037212 */ /* 0x000fc400078e3cff */
[----:B------:R-:W-:-:S03]  /*1900*/  IADD3 R21, R15, UR4, RZ ;  /* 0x000000040f157c10 */ /* 0x000fc6000fffe0ff */
        /* <DEDUP_REMOVED lines=19> */
.L_x_801:
[----:B------:R-:W-:Y:S05]  /*1a40*/  BSYNC B0 ;  /* 0x0000000000007941 */ /* 0x000fea0003800000 */
.L_x_800:
        /* <DEDUP_REMOVED lines=21> */
.L_x_803:
[----:B------:R-:W-:Y:S05]  /*1ba0*/  BSYNC B0 ;  /* 0x0000000000007941 */ /* 0x000fea0003800000 */
.L_x_802:
        /* <DEDUP_REMOVED lines=21> */
.L_x_805:
[----:B------:R-:W-:Y:S05]  /*1d00*/  BSYNC B0 ;  /* 0x0000000000007941 */ /* 0x000fea0003800000 */
.L_x_804:
        /* <DEDUP_REMOVED lines=24> */
.L_x_807:
[----:B------:R-:W-:Y:S05]  /*1e90*/  BSYNC B0 ;  /* 0x0000000000007941 */ /* 0x000fea0003800000 */
.L_x_806:
[----:B------:R-:W-:Y:S01]  /*1ea0*/  LEA.HI R12, R7, R10, RZ, 0x4 ;  /* 0x0000000a070c7211 */ /* 0x000fe200078f20ff */
[C---:B------:R-:W-:Y:S01]  /*1eb0*/  IMAD R5, R19.reuse, c[0x0][0x198], RZ ;  /* 0x0000660013057a24 */ /* 0x040fe200078e02ff */
[----:B------:R-:W-:Y:S01]  /*1ec0*/  UIADD3 UR36, UR34, -0x1, URZ ;  /* 0xffffffff22247890 */ /* 0x000fe2000fffe03f */
[----:B-1----:R-:W-:Y:S01]  /*1ed0*/  IMAD.WIDE.U32 R20, R18, c[0x0][0x198], R240 ;  /* 0x0000660012147a25 */ /* 0x002fe200078e00f0 */
[----:B------:R-:W-:Y:S01]  /*1ee0*/  LOP3.LUT R7, R12, 0xfffffff0, RZ, 0xc0, !PT ;  /* 0xfffffff00c077812 */ /* 0x000fe200078ec0ff */
[----:B------:R-:W-:Y:S01]  /*1ef0*/  BSSY B0, `(.L_x_808) ;  /* 0x0000030000007945 */ /* 0x000fe20003800000 */
[----:B------:R-:W-:Y:S01]  /*1f00*/  UIMAD UR4, UR19, UR36, URZ ;  /* 0x00000024130472a4 */ /* 0x000fe2000f8e023f */
[----:B------:R-:W-:Y:S01]  /*1f10*/  IMAD R5, R18, c[0x0][0x19c], R5 ;  /* 0x0000670012057a24 */ /* 0x000fe200078e0205 */
[----:B------:R-:W-:Y:S01]  /*1f20*/  IADD3 R224, P1, R20, UR24, RZ ;  /* 0x0000001814e07c10 */ /* 0x000fe2000ff3e0ff */
[----:B------:R-:W-:Y:S02]  /*1f30*/  IMAD.IADD R7, R10, 0x1, -R7 ;  /* 0x000000010a077824 */ /* 0x000fe400078e0a07 */
[----:B------:R-:W-:Y:S01]  /*1f40*/  IMAD R3, R19, c[0x0][0x1a0], RZ ;  /* 0x0000680013037a24 */ /* 0x000fe200078e02ff */
[----:B------:R-:W-:Y:S01]  /*1f50*/  IADD3.X R225, R21, UR18, R5, P1, !PT ;  /* 0x0000001215e17c10 */ /* 0x000fe20008ffe405 */
[----:B------:R-:W-:Y:S01]  /*1f60*/  IMAD.WIDE.U32 R14, R18, c[0x0][0x1a0], R240 ;  /* 0x00006800120e7a25 */ /* 0x000fe200078e00f0 */
[----:B------:R-:W-:Y:S01]  /*1f70*/  LEA.HI R11, R7, R7, RZ, 0x1 ;  /* 0x00000007070b7211 */ /* 0x000fe200078f08ff */
[----:B------:R-:W-:-:S02]  /*1f80*/  UIMAD UR18, UR36, -0x80, UR16 ;  /* 0xffffff80241278a4 */ /* 0x000fc4000f8e0210 */
[----:B------:R-:W-:Y:S01]  /*1f90*/  IMAD R3, R18, c[0x0][0x1a4], R3 ;  /* 0x0000690012037a24 */ /* 0x000fe200078e0203 */
[----:B------:R-:W-:Y:S01]  /*1fa0*/  IADD3 R20, P0, R14, UR26, RZ ;  /* 0x0000001a0e147c10 */ /* 0x000fe2000ff1e0ff */
[C---:B------:R-:W-:Y:S01]  /*1fb0*/  IMAD R239, R51.reuse, c[0x0][0x1b0], RZ ;  /* 0x00006c0033ef7a24 */ /* 0x040fe200078e02ff */
[--C-:B------:R-:W-:Y:S01]  /*1fc0*/  SHF.R.S32.HI R14, RZ, 0x1, R11.reuse ;  /* 0x00000001ff0e7819 */ /* 0x100fe2000001140b */
[----:B------:R-:W-:Y:S01]  /*1fd0*/  IMAD R51, R51, c[0x0][0x1b8], RZ ;  /* 0x00006e0033337a24 */ /* 0x000fe200078e02ff */
[----:B------:R-:W-:Y:S01]  /*1fe0*/  SHF.R.S32.HI R5, RZ, 0x1f, R11 ;  /* 0x0000001fff057819 */ /* 0x000fe2000001140b */
[C---:B------:R-:W-:Y:S01]  /*1ff0*/  IMAD.WIDE.U32 R224, R48.reuse, c[0x0][0x1b0], R224 ;  /* 0x00006c0030e07a25 */ /* 0x040fe200078e00e0 */
[----:B------:R-:W-:Y:S01]  /*2000*/  IADD3.X R21, R15, UR23, R3, P0, !PT ;  /* 0x000000170f157c10 */ /* 0x000fe200087fe403 */
[----:B------:R-:W-:Y:S01]  /*2010*/  USHF.R.S32.HI UR23, URZ, 0x1f, UR36 ;  /* 0x0000001f3f177899 */ /* 0x000fe20008011424 */
[----:B------:R-:W-:Y:S01]  /*2020*/  LEA.HI R5, R5, R14, RZ, 0x2 ;  /* 0x0000000e05057211 */ /* 0x000fe200078f10ff */
[----:B------:R-:W-:Y:S01]  /*2030*/  IMAD R239, R48, c[0x0][0x1b4], R239 ;  /* 0x00006d0030ef7a24 */ /* 0x000fe200078e02ef */
[----:B------:R-:W-:Y:S01]  /*2040*/  ISETP.GE.AND P0, PT, R18, UR18, PT ;  /* 0x0000001212007c0c */ /* 0x000fe2000bf06270 */
[C---:B------:R-:W-:Y:S01]  /*2050*/  IMAD R51, R48.reuse, c[0x0][0x1bc], R51 ;  /* 0x00006f0030337a24 */ /* 0x040fe200078e0233 */
[----:B------:R-:W-:Y:S01]  /*2060*/  MOV R238, R224 ;  /* 0x000000e000ee7202 */ /* 0x000fe20000000f00 */
[----:B------:R-:W-:Y:S01]  /*2070*/  IMAD.WIDE.U32 R48, R48, c[0x0][0x1b8], R20 ;  /* 0x00006e0030307a25 */ /* 0x000fe200078e0014 */
[----:B------:R-:W-:Y:S01]  /*2080*/  LOP3.LUT R5, R5, 0xfffffffc, RZ, 0xc0, !PT ;  /* 0xfffffffc05057812 */ /* 0x000fe200078ec0ff */
[----:B------:R-:W-:Y:S01]  /*2090*/  UIMAD UR4, UR23, UR20, UR4 ;  /* 0x00000014170472a4 */ /* 0x000fe2000f8e0204 */
[----:B------:R-:W-:Y:S01]  /*20a0*/  MOV R3, 0x10 ;  /* 0x0000001000037802 */ /* 0x000fe20000000f00 */
[----:B------:R-:W-:Y:S01]  /*20b0*/  IMAD.IADD R239, R225, 0x1, R239 ;  /* 0x00000001e1ef7824 */ /* 0x000fe200078e02ef */
[----:B------:R-:W-:Y:S01]  /*20c0*/  IADD3 R5, R14, -R5, RZ ;  /* 0x800000050e057210 */ /* 0x000fe20007ffe0ff */
[----:B------:R-:W-:-:S02]  /*20d0*/  IMAD.U32 R21, RZ, RZ, UR36 ;  /* 0x00000024ff157e24 */ /* 0x000fc4000f8e00ff */
[----:B------:R-:W-:Y:S01]  /*20e0*/  IMAD.IADD R51, R49, 0x1, R51 ;  /* 0x0000000131337824 */ /* 0x000fe200078e0233 */
[----:B------:R-:W-:Y:S01]  /*20f0*/  LOP3.LUT P1, RZ, R5, 0x2, RZ, 0xc0, !PT ;  /* 0x0000000205ff7812 */ /* 0x000fe2000782c0ff */
[----:B------:R-:W-:-:S03]  /*2100*/  IMAD.WIDE.U32 R20, R21, UR20, R238 ;  /* 0x0000001415147c25 */ /* 0x000fc6000f8e00ee */
[----:B------:R-:W-:Y:S02]  /*2110*/  SEL R3, R3, 0xfffffff0, !P1 ;  /* 0xfffffff003037807 */ /* 0x000fe40004800000 */
        /* <DEDUP_REMOVED lines=13> */
.L_x_809:
[----:B------:R-:W-:Y:S05]  /*21f0*/  BSYNC B0 ;  /* 0x0000000000007941 */ /* 0x000fea0003800000 */
.L_x_808:
        /* <DEDUP_REMOVED lines=10> */
[----:B-1----:R-:W-:-:S04]  /*22a0*/  IADD3 R15, P0, R20, UR12, RZ ;  /* 0x0000000c140f7c10 */ /* 0x002fc8000ff1e0ff */
[----:B------:R-:W-:Y:S02]  /*22b0*/  IADD3.X R14, R23, UR7, RZ, P0, !PT ;  /* 0x00000007170e7c10 */ /* 0x000fe400087fe4ff */
[----:B--2---:R-:W-:-:S04]  /*22c0*/  LEA R24, P0, R15, c[0x0][0x168], 0x1 ;  /* 0x00005a000f187a11 */ /* 0x004fc800078008ff */
[----:B------:R-:W-:-:S05]  /*22d0*/  LEA.HI.X R25, R15, c[0x0][0x16c], R14, 0x1, P0 ;  /* 0x00005b000f197a11 */ /* 0x000fca00000f0c0e */
[----:B------:R-:W-:Y:S01]  /*22e0*/  @!PT LDS RZ, [RZ] ;  /* 0x00000000fffff984 */ /* 0x000fe20000000800 */
[----:B------:R-:W-:Y:S01]  /*22f0*/  @!PT LDS RZ, [RZ] ;  /* 0x00000000fffff984 */ /* 0x000fe20000000800 */
[----:B------:R-:W-:Y:S01]  /*2300*/  @!PT LDS RZ, [RZ] ;  /* 0x00000000fffff984 */ /* 0x000fe20000000800 */
[----:B------:R1:W-:Y:S04]  /*2310*/  LDGSTS.E.BYPASS.LTC128B.128 [R222+0x2800], [R24.64] ;  /* 0x0280000018de7fae */ /* 0x0003e8000b901d4e */
.L_x_811:
[----:B------:R-:W-:Y:S05]  /*2320*/  BSYNC B0 ;  /* 0x0000000000007941 */ /* 0x000fea0003800000 */
.L_x_810:
[----:B------:R-:W-:Y:S01]  /*2330*/  ISETP.GE.AND P0, PT, R8, UR18, PT ;  /* 0x0000001208007c0c */ /* 0x000fe2000bf06270 */
[----:B------:R-:W-:-:S12]  /*2340*/  BSSY B0, `(.L_x_812) ;  /* 0x0000010000007945 */ /* 0x000fd80003800000 */
[----:B------:R-:W-:Y:S05]  /*2350*/  @P0 BRA `(.L_x_813) ;  /* 0x000000e000000947 */ /* 0x000fea0003800000 */
[----:B------:R-:W-:-:S13]  /*2360*/  ISETP.GE.AND P0, PT, R240, c[0x0][0x220], PT ;  /* 0x00008800f0007a0c */ /* 0x000fda0003f06270 */
[----:B------:R1:W-:Y:S01]  /*2370*/  @P0 STS.128 [R222+0x3000], RZ ;  /* 0x003000ffde000388 */ /* 0x0003e20000000c00 */
[----:B------:R-:W-:Y:S05]  /*2380*/  @P0 BRA `(.L_x_813) ;  /* 0x000000b000000947 */ /* 0x000fea0003800000 */
[----:B-1----:R-:W-:Y:S02]  /*2390*/  IMAD.U32 R15, RZ, RZ, UR6 ;  /* 0x00000006ff0f7e24 */ /* 0x002fe4000f8e00ff */
        /* <DEDUP_REMOVED lines=10> */
.L_x_813:
[----:B------:R-:W-:Y:S05]  /*2440*/  BSYNC B0 ;  /* 0x0000000000007941 */ /* 0x000fea0003800000 */
.L_x_812:
[----:B------:R-:W-:Y:S01]  /*2450*/  ISETP.GE.AND P0, PT, R0, UR18, PT ;  /* 0x0000001200007c0c */ /* 0x000fe2000bf06270 */
[----:B------:R-:W-:-:S12]  /*2460*/  BSSY B0, `(.L_x_814) ;  /* 0x0000011000007945 */ /* 0x000fd80003800000 */
[----:B------:R-:W-:Y:S05]  /*2470*/  @P0 BRA `(.L_x_815) ;  /* 0x000000f000000947 */ /* 0x000fea0003800000 */
[----:B------:R-:W-:-:S13]  /*2480*/  ISETP.GE.AND P0, PT, R240, c[0x0][0x220], PT ;  /* 0x00008800f0007a0c */ /* 0x000fda0003f06270 */
[----:B------:R1:W-:Y:S01]  /*2490*/  @P0 STS.128 [R222+0x3800], RZ ;  /* 0x003800ffde000388 */ /* 0x0003e20000000c00 */
[----:B------:R-:W-:Y:S05]  /*24a0*/  @P0 BRA `(.L_x_815) ;  /* 0x000000c000000947 */ /* 0x000fea0003800000 */
[----:B-1----:R-:W-:Y:S01]  /*24b0*/  IMAD.U32 R14, RZ, RZ, UR6 ;  /* 0x00000006ff0e7e24 */ /* 0x002fe2000f8e00ff */
        /* <DEDUP_REMOVED lines=11> */
.L_x_815:
[----:B------:R-:W-:Y:S05]  /*2570*/  BSYNC B0 ;  /* 0x0000000000007941 */ /* 0x000fea0003800000 */
.L_x_814:
        /* <DEDUP_REMOVED lines=18> */
[----:B-1----:R-:W-:Y:S01]  /*26a0*/  IMAD.U32 R20, RZ, RZ, UR24 ;  /* 0x00000018ff147e24 */ /* 0x002fe2000f8e00ff */
[----:B------:R-:W1:Y:S01]  /*26b0*/  @P0 MUFU.RCP R14, c[0x0][0x238] ;  /* 0x00008e00000e0b08 */ /* 0x000e620000001000 */
[----:B------:R-:W-:Y:S01]  /*26c0*/  ISETP.GE.AND P1, PT, R18, UR18, PT ;  /* 0x0000001212007c0c */ /* 0x000fe2000bf26270 */
[----:B------:R-:W-:-:S02]  /*26d0*/  ULDC.64 UR4, c[0x0][0x1a0] ;  /* 0x0000680000047ab9 */ /* 0x000fc40000000a00 */
[----:B------:R-:W-:-:S05]  /*26e0*/  IMAD.U32 R21, RZ, RZ, UR25 ;  /* 0x00000019ff157e24 */ /* 0x000fca000f8e00ff */
[----:B------:R-:W1:Y:S01]  /*26f0*/  @P0 LDG.E R15, [R20.64] ;  /* 0x0000000e140f0981 */ /* 0x000e62000c1e1900 */
[----:B------:R-:W-:Y:S01]  /*2700*/  USHF.L.U64.HI UR27, UR4, UR27, UR5 ;  /* 0x0000001b041b7299 */ /* 0x000fe20008010205 */
[----:B------:R-:W-:Y:S01]  /*2710*/  SHF.R.S32.HI R47, RZ, 0x1f, R16 ;  /* 0x0000001fff2f7819 */ /* 0x000fe20000011410 */
[----:B------:R-:W-:Y:S01]  /*2720*/  USHF.L.U32 UR28, UR4, 0x7, URZ ;  /* 0x00000007041c7899 */ /* 0x000fe2000800063f */
[----:B------:R-:W-:Y:S01]  /*2730*/  BAR.SYNC.DEFER_BLOCKING 0x0 ;  /* 0x0000000000007b1d */ /* 0x000fe20000010000 */
[----:B------:R-:W-:Y:S01]  /*2740*/  UIMAD UR5, UR27, UR36, URZ ;  /* 0x000000241b0572a4 */ /* 0x000fe2000f8e023f */
[----:B------:R-:W-:Y:S01]  /*2750*/  IMAD.U32 R17, RZ, RZ, UR36 ;  /* 0x00000024ff117e24 */ /* 0x000fe2000f8e00ff */
[----:B------:R-:W-:Y:S01]  /*2760*/  LEA.HI R47, R47, R16, RZ, 0x2 ;  /* 0x000000102f2f7211 */ /* 0x000fe200078f10ff */
[----:B------:R-:W-:Y:S01]  /*2770*/  IMAD.MOV.U32 R50, RZ, RZ, R48 ;  /* 0x000000ffff327224 */ /* 0x000fe200078e0030 */
[----:B------:R-:W-:Y:S01]  /*2780*/  UIMAD UR23, UR23, UR28, UR5 ;  /* 0x0000001c171772a4 */ /* 0x000fe2000f8e0205 */
[----:B------:R-:W-:Y:S01]  /*2790*/  IMAD.U32 R53, RZ, RZ, UR11 ;  /* 0x0000000bff357e24 */ /* 0x000fe2000f8e00ff */
[----:B------:R-:W-:Y:S01]  /*27a0*/  SHF.L.U32 R221, R10, 0x1, RZ ;  /* 0x000000010add7819 */ /* 0x000fe200000006ff */
[----:B------:R-:W-:Y:S01]  /*27b0*/  IMAD.WIDE.U32 R16, R17, UR28, R50 ;  /* 0x0000001c11107c25 */ /* 0x000fe2000f8e0032 */
[----:B------:R-:W-:Y:S01]  /*27c0*/  UMOV UR31, URZ ;  /* 0x0000003f001f7c82 */ /* 0x000fe20008000000 */
[----:B------:R-:W-:Y:S01]  /*27d0*/  BSSY B0, `(.L_x_816) ;  /* 0x0000017000007945 */ /* 0x000fe20003800000 */
[----:B------:R-:W-:-:S02]  /*27e0*/  LOP3.LUT R221, R221, 0x6, RZ, 0xc0, !PT ;  /* 0x00000006dddd7812 */ /* 0x000fc400078ec0ff */
[----:B------:R-:W-:Y:S02]  /*27f0*/  IADD3 R19, R17, UR23, RZ ;  /* 0x0000001711137c10 */ /* 0x000fe4000fffe0ff */
[----:B------:R-:W-:Y:S02]  /*2800*/  LEA R53, R53, R44, 0x3 ;  /* 0x0000002c35357211 */ /* 0x000fe400078e18ff */
[----:B------:R-:W-:Y:S01]  /*2810*/  SHF.R.S32.HI R47, RZ, 0x2, R47 ;  /* 0x00000002ff2f7819 */ /* 0x000fe2000001142f */
[----:B------:R2:W-:Y:S04]  /*2820*/  @P1 STS [R222+0x4000], RZ ;  /* 0x004000ffde001388 */ /* 0x0005e80000000800 */
[----:B------:R2:W-:Y:S04]  /*2830*/  @P1 STS [R222+0x4004], RZ ;  /* 0x004004ffde001388 */ /* 0x0005e80000000800 */
[----:B------:R2:W-:Y:S01]  /*2840*/  @P1 STS.64 [R222+0x4008], RZ ;  /* 0x004008ffde001388 */ /* 0x0005e20000000a00 */
[----:B-1----:R-:W-:-:S04]  /*2850*/  @P0 FMUL.FTZ R14, R15, R14 ;  /* 0x0000000e0f0e0220 */ /* 0x002fc80000410000 */
[----:B------:R-:W1:Y:S02]  /*2860*/  @P0 R2UR UR21, R14 ;  /* 0x000000000e1503c2 */ /* 0x000e6400000e0000 */
[----:B-1----:R-:W-:Y:S01]  /*2870*/  @UP1 UMOV UR31, UR21 ;  /* 0x00000015001f1c82 */ /* 0x002fe20008000000 */
        /* <DEDUP_REMOVED lines=12> */
.L_x_817:
[----:B--2---:R-:W-:Y:S05]  /*2940*/  BSYNC B0 ;  /* 0x0000000000007941 */ /* 0x004fea0003800000 */
.L_x_816:
        /* <DEDUP_REMOVED lines=12> */
[----:B------:R-:W-:-:S04]  /*2a10*/  LEA R20, P0, R14, c[0x0][0x170], 0x1 ;  /* 0x00005c000e147a11 */ /* 0x000fc800078008ff */
[----:B------:R-:W-:-:S05]  /*2a20*/  LEA.HI.X R21, R14, c[0x0][0x174], R9, 0x1, P0 ;  /* 0x00005d000e157a11 */ /* 0x000fca00000f0c09 */
[----:B------:R-:W-:Y:S01]  /*2a30*/  @!PT LDS RZ, [RZ] ;  /* 0x00000000fffff984 */ /* 0x000fe20000000800 */
[----:B------:R-:W-:Y:S01]  /*2a40*/  @!PT LDS RZ, [RZ] ;  /* 0x00000000fffff984 */ /* 0x000fe20000000800 */
[----:B------:R-:W-:Y:S01]  /*2a50*/  @!PT LDS RZ, [RZ] ;  /* 0x00000000fffff984 */ /* 0x000fe20000000800 */
[----:B------:R1:W-:Y:S04]  /*2a60*/  LDGSTS.E.BYPASS.LTC128B.128 [R222+0x4800], [R20.64] ;  /* 0x0480000014de7fae */ /* 0x0003e8000b901d4e */
.L_x_819:
[----:B------:R-:W-:Y:S05]  /*2a70*/  BSYNC B0 ;  /* 0x0000000000007941 */ /* 0x000fea0003800000 */
.L_x_818:
        /* <DEDUP_REMOVED lines=18> */
.L_x_821:
[----:B------:R-:W-:Y:S05]  /*2ba0*/  BSYNC B0 ;  /* 0x0000000000007941 */ /* 0x000fea0003800000 */
.L_x_820:
        /* <DEDUP_REMOVED lines=19> */
.L_x_823:
[----:B------:R-:W-:Y:S05]  /*2ce0*/  BSYNC B0 ;  /* 0x0000000000007941 */ /* 0x000fea0003800000 */
.L_x_822:
[----:B------:R-:W-:Y:S01]  /*2cf0*/  LOP3.LUT R219, R13, 0xfffffff8, RZ, 0xc0, !PT ;  /* 0xfffffff80ddb7812 */ /* 0x000fe200078ec0ff */
[----:B------:R-:W-:Y:S01]  /*2d00*/  IMAD.SHL.U32 R13, R5, 0x40, RZ ;  /* 0x00000040050d7824 */ /* 0x000fe200078e00ff */
[----:B-1----:R-:W-:Y:S01]  /*2d10*/  SHF.R.S32.HI R9, RZ, 0x4, R12 ;  /* 0x00000004ff097819 */ /* 0x002fe2000001140c */
[----:B------:R-:W-:Y:S01]  /*2d20*/  UIADD3 UR5, UR16, -UR17, URZ ;  /* 0x8000001110057290 */ /* 0x000fe2000fffe03f */
[----:B------:R-:W-:Y:S01]  /*2d30*/  LOP3.LUT R0, R11, 0x7fffffe, RZ, 0xc0, !PT ;  /* 0x07fffffe0b007812 */ /* 0x000fe200078ec0ff */
[----:B------:R-:W-:Y:S01]  /*2d40*/  IMAD.IADD R219, R10, 0x1, -R219 ;  /* 0x000000010adb7824 */ /* 0x000fe200078e0adb */
[----:B------:R-:W-:Y:S01]  /*2d50*/  LEA.HI R10, R12, R9, RZ, 0x1 ;  /* 0x000000090c0a7211 */ /* 0x000fe200078f08ff */
[----:B------:R-:W-:Y:S01]  /*2d60*/  IMAD.U32 R52, RZ, RZ, UR36 ;  /* 0x00000024ff347e24 */ /* 0x000fe2000f8e00ff */
[----:B------:R-:W-:Y:S01]  /*2d70*/  SHF.R.S32.HI R8, RZ, 0x1f, R7 ;  /* 0x0000001fff087819 */ /* 0x000fe20000011407 */
[----:B------:R-:W-:Y:S01]  /*2d80*/  IMAD.IADD R0, R7, 0x1, -R0 ;  /* 0x0000000107007824 */ /* 0x000fe200078e0a00 */
[----:B------:R-:W-:Y:S01]  /*2d90*/  LEA.HI R11, R219, R219, RZ, 0x1 ;  /* 0x000000dbdb0b7211 */ /* 0x000fe200078f08ff */
[----:B------:R-:W-:Y:S01]  /*2da0*/  UIADD3 UR17, UR16, 0x1, -UR17 ;  /* 0x0000000110117890 */ /* 0x000fe2000fffe811 */
[----:B------:R-:W-:Y:S01]  /*2db0*/  LOP3.LUT R10, R10, 0xfffffffe, RZ, 0xc0, !PT ;  /* 0xfffffffe0a0a7812 */ /* 0x000fe200078ec0ff */
[----:B------:R-:W-:Y:S01]  /*2dc0*/  IMAD R52, R52, 0x80, R221 ;  /* 0x0000008034347824 */ /* 0x000fe200078e02dd */
[----:B------:R-:W-:Y:S01]  /*2dd0*/  SHF.R.S32.HI R5, RZ, 0x1, R11 ;  /* 0x00000001ff057819 */ /* 0x000fe2000001140b */
[----:B------:R-:W0:Y:S01]  /*2de0*/  LDGDEPBAR ;  /* 0x00000000000079af */ /* 0x000e220000000000 */
[----:B------:R-:W-:Y:S01]  /*2df0*/  LEA.HI R7, R8, R7, RZ, 0x3 ;  /* 0x0000000708077211 */ /* 0x000fe200078f18ff */
[----:B------:R-:W-:Y:S01]  /*2e00*/  IMAD.IADD R10, R9, 0x1, -R10 ;  /* 0x00000001090a7824 */ /* 0x000fe200078e0a0a */
[----:B------:R-:W-:Y:S01]  /*2e10*/  LOP3.LUT R8, R11, 0x3fffffe, RZ, 0xc0, !PT ;  /* 0x03fffffe0b087812 */ /* 0x000fe200078ec0ff */
[----:B------:R-:W-:Y:S01]  /*2e20*/  IMAD.SHL.U32 R9, R5, 0x40, RZ ;  /* 0x0000004005097824 */ /* 0x000fe200078e00ff */
[----:B------:R-:W-:Y:S01]  /*2e30*/  LOP3.LUT R13, R13, 0xc0, RZ, 0xc0, !PT ;  /* 0x000000c00d0d7812 */ /* 0x000fe200078ec0ff */
[----:B------:R-:W-:Y:S01]  /*2e40*/  IMAD.SHL.U32 R7, R7, 0x20, RZ ;  /* 0x0000002007077824 */ /* 0x000fe200078e00ff */
[----:B------:R-:W-:Y:S01]  /*2e50*/  LOP3.LUT P0, RZ, R5, 0x2, RZ, 0xc0, !PT ;  /* 0x0000000205ff7812 */ /* 0x000fe2000780c0ff */
[----:B------:R-:W-:Y:S01]  /*2e60*/  IMAD.IADD R219, R219, 0x1, -R8 ;  /* 0x00000001dbdb7824 */ /* 0x000fe200078e0a08 */
[----:B------:R-:W-:Y:S01]  /*2e70*/  LOP3.LUT R9, R9, 0xc0, RZ, 0xc0, !PT ;  /* 0x000000c009097812 */ /* 0x000fe200078ec0ff */
[----:B------:R-:W-:Y:S01]  /*2e80*/  IMAD.SHL.U32 R12, R10, 0x8, RZ ;  /* 0x000000080a0c7824 */ /* 0x000fe200078e00ff */
[----:B------:R-:W-:Y:S01]  /*2e90*/  LOP3.LUT R7, R7, 0xffffff00, RZ, 0xc0, !PT ;  /* 0xffffff0007077812 */ /* 0x000fe200078ec0ff */
[----:B------:R-:W-:Y:S01]  /*2ea0*/  IMAD.SHL.U32 R8, R4, 0x8, RZ ;  /* 0x0000000804087824 */ /* 0x000fe200078e00ff */
[----:B------:R-:W-:Y:S01]  /*2eb0*/  SHF.R.S32.HI R57, RZ, 0x1f, R44 ;  /* 0x0000001fff397819 */ /* 0x000fe2000001142c */
[----:B------:R-:W-:Y:S01]  /*2ec0*/  IMAD R219, R10, 0x8, R219 ;  /* 0x000000080adb7824 */ /* 0x000fe200078e02db */
[----:B------:R-:W-:Y:S01]  /*2ed0*/  LOP3.LUT R4, R13, 0x8, R12, 0xf8, !PT ;  /* 0x000000080d047812 */ /* 0x000fe200078ef80c */
[--C-:B------:R-:W-:Y:S01]  /*2ee0*/  IMAD R11, R44, 0x200, R7.reuse ;  /* 0x000002002c0b7824 */ /* 0x100fe200078e0207 */
[----:B------:R-:W-:Y:S01]  /*2ef0*/  LOP3.LUT R8, R9, 0x8, R8, 0xf8, !PT ;  /* 0x0000000809087812 */ /* 0x000fe200078ef808 */
[C---:B------:R-:W-:Y:S01]  /*2f00*/  IMAD R7, R0.reuse, 0x20, R7 ;  /* 0x0000002000077824 */ /* 0x040fe200078e0207 */
[----:B------:R-:W-:Y:S01]  /*2f10*/  SHF.R.U32.HI R13, RZ, 0x3, R13 ;  /* 0x00000003ff0d7819 */ /* 0x000fe2000001160d */
[----:B------:R-:W-:Y:S01]  /*2f20*/  IMAD R11, R0, 0x20, R11 ;  /* 0x00000020000b7824 */ /* 0x000fe200078e020b */
[----:B------:R-:W-:Y:S01]  /*2f30*/  SHF.R.U32.HI R9, RZ, 0x3, R9 ;  /* 0x00000003ff097819 */ /* 0x000fe20000011609 */
[----:B------:R-:W-:Y:S01]  /*2f40*/  UISETP.GT.AND UP0, UPT, UR36, UR9, UPT ;  /* 0x000000092400728c */ /* 0x000fe2000bf04270 */
[----:B------:R-:W-:-:S02]  /*2f50*/  LOP3.LUT R4, R4, R13, RZ, 0x3c, !PT ;  /* 0x0000000d04047212 */ /* 0x000fc400078e3cff */
[----:B------:R-:W-:Y:S02]  /*2f60*/  LOP3.LUT R8, R8, R9, RZ, 0x3c, !PT ;  /* 0x0000000908087212 */ /* 0x000fe400078e3cff */
[----:B------:R-:W-:Y:S01]  /*2f70*/  LEA.HI R57, R57, R44, RZ, 0x2 ;  /* 0x0000002c39397211 */ /* 0x000fe200078f10ff */
[----:B------:R-:W-:Y:S01]  /*2f80*/  IMAD.IADD R220, R4, 0x1, R11 ;  /* 0x0000000104dc7824 */ /* 0x000fe200078e020b */
[----:B------:R-:W-:Y:S01]  /*2f90*/  IADD3 R0, R52, 0x9, RZ ;  /* 0x0000000934007810 */ /* 0x000fe20007ffe0ff */
[----:B------:R-:W-:Y:S01]  /*2fa0*/  IMAD.U32 R219, R219, 0x20, R8 ;  /* 0x00000020dbdb7824 */ /* 0x000fe200078e0008 */
[----:B------:R-:W-:Y:S01]  /*2fb0*/  LOP3.LUT R237, R57, 0xfffffffc, RZ, 0xc0, !PT ;  /* 0xfffffffc39ed7812 */ /* 0x000fe200078ec0ff */
[----:B------:R-:W-:Y:S02]  /*2fc0*/  IMAD.SHL.U32 R220, R220, 0x2, RZ ;  /* 0x00000002dcdc7824 */ /* 0x000fe400078e00ff */
[----:B------:R-:W-:Y:S02]  /*2fd0*/  IMAD.SHL.U32 R219, R219, 0x2, RZ ;  /* 0x00000002dbdb7824 */ /* 0x000fe400078e00ff */
[----:B------:R-:W-:Y:S01]  /*2fe0*/  IMAD R218, R3, 0x2, R220 ;  /* 0x0000000203da7824 */ /* 0x000fe200078e02dc */
[----:B------:R-:W-:Y:S01]  /*2ff0*/  LDSM.16.M88.4 R8, [R220] ;  /* 0x00000000dc08783b */ /* 0x000fe20000000200 */
[----:B------:R-:W-:Y:S01]  /*3000*/  IMAD.IADD R237, R44, 0x1, -R237 ;  /* 0x000000012ced7824 */ /* 0x000fe200078e0aed */
[C---:B------:R-:W-:Y:S01]  /*3010*/  IADD3 R5, R219.reuse, 0x2000, RZ ;  /* 0x00002000db057810 */ /* 0x040fe20007ffe0ff */
[----:B------:R-:W-:Y:S01]  /*3020*/  IMAD.IADD R4, R4, 0x1, R7 ;  /* 0x0000000104047824 */ /* 0x000fe200078e0207 */
[----:B------:R-:W1:Y:S01]  /*3030*/  LDSM.16.M88.4 R28, [R219+0x2000] ;  /* 0x00200000db1c783b */ /* 0x000e620000000200 */
[----:B------:R-:W-:-:S02]  /*3040*/  IADD3 R217, R219, 0x2020, RZ ;  /* 0x00002020dbd97810 */ /* 0x000fc40007ffe0ff */
[----:B------:R-:W-:Y:S01]  /*3050*/  @P0 IADD3 R217, R5, -0x20, RZ ;  /* 0xffffffe005d90810 */ /* 0x000fe20007ffe0ff */
[----:B------:R-:W5:Y:S03]  /*3060*/  LDSM.16.M88.4 R12, [R220+0x1000] ;  /* 0x00100000dc0c783b */ /* 0x000f660000000200 */
[C---:B------:R-:W-:Y:S01]  /*3070*/  IADD3 R214, R217.reuse, 0x400, RZ ;  /* 0x00000400d9d67810 */ /* 0x040fe20007ffe0ff */
[----:B------:R-:W-:Y:S01]  /*3080*/  LDSM.16.M88.4 R32, [R218] ;  /* 0x00000000da20783b */ /* 0x000fe20000000200 */
[C---:B------:R-:W-:Y:S02]  /*3090*/  IADD3 R213, R217.reuse, 0x800, RZ ;  /* 0x00000800d9d57810 */ /* 0x040fe40007ffe0ff */
[C---:B------:R-:W-:Y:S01]  /*30a0*/  IADD3 R212, R217.reuse, 0xc00, RZ ;  /* 0x00000c00d9d47810 */ /* 0x040fe20007ffe0ff */
[----:B------:R-:W2:Y:S01]  /*30b0*/  LDSM.16.M88.4 R24, [R217] ;  /* 0x00000000d918783b */ /* 0x000ea20000000200 */
[----:B------:R-:W-:-:S02]  /*30c0*/  IADD3 R211, R217, 0x1000, RZ ;  /* 0x00001000d9d37810 */ /* 0x000fc40007ffe0ff */
[C---:B------:R-:W-:Y:S01]  /*30d0*/  IADD3 R210, R217.reuse, 0x1400, RZ ;  /* 0x00001400d9d27810 */ /* 0x040fe20007ffe0ff */
[----:B------:R-:W3:Y:S01]  /*30e0*/  LDSM.16.M88.4 R16, [R218+0x1000] ;  /* 0x00100000da10783b */ /* 0x000ee20000000200 */
[C---:B------:R-:W-:Y:S02]  /*30f0*/  IADD3 R209, R217.reuse, 0x1800, RZ ;  /* 0x00001800d9d17810 */ /* 0x040fe40007ffe0ff */
[----:B------:R-:W-:Y:S01]  /*3100*/  IADD3 R208, R217, 0x1c00, RZ ;  /* 0x00001c00d9d07810 */ /* 0x000fe20007ffe0ff */
[----:B------:R-:W4:Y:S04]  /*3110*/  LDSM.16.M88.4 R68, [R219+0x2400] ;  /* 0x00240000db44783b */ /* 0x000f280000000200 */
[----:B------:R-:W2:Y:S04]  /*3120*/  LDSM.16.M88.4 R36, [R217+0x400] ;  /* 0x00040000d924783b */ /* 0x000ea80000000200 */
[----:B------:R-:W-:Y:S01]  /*3130*/  LDSM.16.M88.4 R64, [R217+0x800] ;  /* 0x00080000d940783b */ /* 0x000fe20000000200 */
[-C--:B-1----:R-:W-:Y:S08]  /*3140*/  HMMA.16816.F32 R76, R8, R28.reuse, RZ ;  /* 0x0000001c084c723c */ /* 0x082ff000000018ff */
[C---:B-----5:R-:W-:Y:S08]  /*3150*/  HMMA.16816.F32 R72, R12.reuse, R28, RZ ;  /* 0x0000001c0c48723c */ /* 0x060ff000000018ff */
[-C--:B------:R-:W-:Y:S08]  /*3160*/  HMMA.16816.F32 R20, R12, R30.reuse, RZ ;  /* 0x0000001e0c14723c */ /* 0x080ff000000018ff */
[----:B------:R-:W-:Y:S08]  /*3170*/  HMMA.16816.F32 R28, R8, R30, RZ ;  /* 0x0000001e081c723c */ /* 0x000ff000000018ff */
[-C--:B--2---:R-:W-:Y:S08]  /*3180*/  HMMA.16816.F32 R76, R32, R24.reuse, R76 ;  /* 0x00000018204c723c */ /* 0x084ff0000000184c */
[C---:B---3--:R-:W-:Y:S07]  /*3190*/  HMMA.16816.F32 R72, R16.reuse, R24, R72 ;  /* 0x000000181048723c */ /* 0x048fee0000001848 */
[----:B------:R-:W-:Y:S01]  /*31a0*/  LEA R24, R44, UR13, 0x4 ;  /* 0x0000000d2c187c11 */ /* 0x000fe2000f8e20ff */
[----:B------:R-:W-:Y:S04]  /*31b0*/  HMMA.16816.F32 R20, R16, R26, R20 ;  /* 0x0000001a1014723c */ /* 0x000fe80000001814 */
[----:B------:R-:W-:-:S04]  /*31c0*/  IMAD.IADD R47, R47, 0x1, R24 ;  /* 0x000000012f2f7824 */ /* 0x000fc800078e0218 */
[----:B------:R-:W-:Y:S01]  /*31d0*/  HMMA.16816.F32 R28, R32, R26, R28 ;  /* 0x0000001a201c723c */ /* 0x000fe2000000181c */
[C---:B------:R-:W-:Y:S02]  /*31e0*/  IADD3 R5, R47.reuse, 0x8, RZ ;  /* 0x000000082f057810 */ /* 0x040fe40007ffe0ff */
[C---:B------:R-:W-:Y:S02]  /*31f0*/  IADD3 R46, R47.reuse, 0x40, RZ ;  /* 0x000000402f2e7810 */ /* 0x040fe40007ffe0ff */
[C---:B------:R-:W-:Y:S02]  /*3200*/  IADD3 R45, R47.reuse, 0x48, RZ ;  /* 0x000000482f2d7810 */ /* 0x040fe40007ffe0ff */
[----:B------:R-:W-:Y:S01]  /*3210*/  IADD3 R236, R47, UR5, RZ ;  /* 0x000000052fec7c10 */ /* 0x000fe2000fffe0ff */
[-C--:B----4-:R-:W-:Y:S01]  /*3220*/  HMMA.16816.F32 R60, R8, R68.reuse, RZ ;  /* 0x00000044083c723c */ /* 0x090fe200000018ff */
[----:B------:R-:W-:Y:S02]  /*3230*/  IADD3 R233, R5, UR5, RZ ;  /* 0x0000000505e97c10 */ /* 0x000fe4000fffe0ff */
[----:B------:R-:W-:Y:S01]  /*3240*/  IADD3 R230, R46, UR5, RZ ;  /* 0x000000052ee67c10 */ /* 0x000fe2000fffe0ff */
[--C-:B------:R-:W-:Y:S01]  /*3250*/  IMAD.IADD R117, R236, 0x1, -R52.reuse ;  /* 0x00000001ec757824 */ /* 0x100fe200078e0a34 */
[----:B------:R-:W-:Y:S01]  /*3260*/  IADD3 R227, R45, UR5, RZ ;  /* 0x000000052de37c10 */ /* 0x000fe2000fffe0ff */
[----:B------:R-:W-:Y:S01]  /*3270*/  ULDC UR5, c[0x0][0x2e8] ;  /* 0x0000ba0000057ab9 */ /* 0x000fe20000000800 */
[--C-:B------:R-:W-:Y:S01]  /*3280*/  IMAD.IADD R105, R233, 0x1, -R52.reuse ;  /* 0x00000001e9697824 */ /* 0x100fe200078e0a34 */
[----:B------:R-:W-:Y:S01]  /*3290*/  UIADD3 UR5, UR17, UR5, URZ ;  /* 0x0000000511057290 */ /* 0x000fe2000fffe03f */
[--C-:B------:R-:W-:Y:S01]  /*32a0*/  IMAD.IADD R55, R230, 0x1, -R52.reuse ;  /* 0x00000001e6377824 */ /* 0x100fe200078e0a34 */
[----:B------:R-:W-:Y:S01]  /*32b0*/  HMMA.16816.F32 R24, R12, R68, RZ ;  /* 0x000000440c18723c */ /* 0x000fe200000018ff */
[----:B------:R-:W-:Y:S01]  /*32c0*/  IABS R117, R117 ;  /* 0x0000007500757213 */ /* 0x000fe20000000000 */
[----:B------:R-:W-:Y:S01]  /*32d0*/  IMAD.IADD R54, R227, 0x1, -R52 ;  /* 0x00000001e3367824 */ /* 0x000fe200078e0a34 */
[----:B------:R-:W-:-:S02]  /*32e0*/  IABS R105, R105 ;  /* 0x0000006900697213 */ /* 0x000fc40000000000 */
[----:B------:R-:W-:Y:S02]  /*32f0*/  IADD3 R234, R47, UR5, RZ ;  /* 0x000000052fea7c10 */ /* 0x000fe4000fffe0ff */
[----:B------:R-:W-:Y:S01]  /*3300*/  IADD3 R228, R46, UR5, RZ ;  /* 0x000000052ee47c10 */ /* 0x000fe2000fffe0ff */
[-C--:B------:R-:W-:Y:S01]  /*3310*/  HMMA.16816.F32 R40, R12, R70.reuse, RZ ;  /* 0x000000460c28723c */ /* 0x080fe200000018ff */
[----:B------:R-:W-:Y:S01]  /*3320*/  IADD3 R223, R45, UR5, RZ ;  /* 0x000000052ddf7c10 */ /* 0x000fe2000fffe0ff */
[----:B------:R-:W1:Y:S01]  /*3330*/  I2F R117, R117 ;  /* 0x0000007500757306 */ /* 0x000e620000201400 */
[----:B------:R-:W2:Y:S01]  /*3340*/  LDSM.16.M88.4 R44, [R219+0x2800] ;  /* 0x00280000db2c783b */ /* 0x000ea20000000200 */
[----:B------:R-:W-:Y:S02]  /*3350*/  IABS R55, R55 ;  /* 0x0000003700377213 */ /* 0x000fe40000000000 */
[----:B------:R-:W-:Y:S02]  /*3360*/  IABS R54, R54 ;  /* 0x0000003600367213 */ /* 0x000fe40000000000 */
[----:B------:R-:W-:Y:S01]  /*3370*/  HMMA.16816.F32 R68, R8, R70, RZ ;  /* 0x000000460844723c */ /* 0x000fe200000018ff */
[----:B------:R-:W-:Y:S01]  /*3380*/  IADD3 R231, R5, UR5, RZ ;  /* 0x0000000505e77c10 */ /* 0x000fe2000fffe0ff */
[----:B------:R-:W3:Y:S01]  /*3390*/  I2F R55, R55 ;  /* 0x0000003700377306 */ /* 0x000ee20000201400 */
[----:B------:R-:W-:-:S02]  /*33a0*/  IMNMX R234, R234, UR16, PT ;  /* 0x00000010eaea7c17 */ /* 0x000fc4000b800200 */
[----:B------:R-:W-:Y:S02]  /*33b0*/  IADD3 R235, R236, -c[0x0][0x2e4], RZ ;  /* 0x8000b900eceb7a10 */ /* 0x000fe40007ffe0ff */
[----:B------:R-:W-:Y:S01]  /*33c0*/  IMNMX R231, R231, UR16, PT ;  /* 0x00000010e7e77c17 */ /* 0x000fe2000b800200 */
[-C--:B------:R-:W-:Y:S01]  /*33d0*/  HMMA.16816.F32 R60, R32, R36.reuse, R60 ;  /* 0x00000024203c723c */ /* 0x080fe2000000183c */
[----:B------:R-:W-:Y:S01]  /*33e0*/  IMNMX R228, R228, UR16, PT ;  /* 0x00000010e4e47c17 */ /* 0x000fe2000b800200 */
[----:B-1----:R-:W-:Y:S01]  /*33f0*/  FFMA.FTZ R117, R117, -UR31, R76 ;  /* 0x8000001f75757c23 */ /* 0x002fe2000801004c */
[----:B------:R-:W-:Y:S01]  /*3400*/  IADD3 R76, R52, 0x8, RZ ;  /* 0x00000008344c7810 */ /* 0x000fe20007ffe0ff */
[----:B------:R-:W1:Y:S01]  /*3410*/  I2F R105, R105 ;  /* 0x0000006900697306 */ /* 0x000e620000201400 */
[----:B------:R-:W-:Y:S02]  /*3420*/  IMNMX R223, R223, UR16, PT ;  /* 0x00000010dfdf7c17 */ /* 0x000fe4000b800200 */
[----:B------:R-:W-:Y:S01]  /*3430*/  IADD3 R232, R233, -c[0x0][0x2e4], RZ ;  /* 0x8000b900e9e87a10 */ /* 0x000fe20007ffe0ff */
[C---:B------:R-:W-:Y:S01]  /*3440*/  HMMA.16816.F32 R24, R16.reuse, R36, R24 ;  /* 0x000000241018723c */ /* 0x040fe20000001818 */
[----:B------:R-:W-:Y:S01]  /*3450*/  IMAD.IADD R5, R236, 0x1, -R76 ;  /* 0x00000001ec057824 */ /* 0x000fe200078e0a4c */
[----:B------:R-:W-:Y:S01]  /*3460*/  IADD3 R229, R230, -c[0x0][0x2e4], RZ ;  /* 0x8000b900e6e57a10 */ /* 0x000fe20007ffe0ff */
[----:B---3--:R-:W-:Y:S01]  /*3470*/  FFMA.FTZ R148, R55, -UR31, R72 ;  /* 0x8000001f37947c23 */ /* 0x008fe20008010048 */
[----:B------:R-:W3:Y:S01]  /*3480*/  I2F R37, R54 ;  /* 0x0000003600257306 */ /* 0x000ee20000201400 */
[----:B------:R-:W-:Y:S01]  /*3490*/  IADD3 R72, R52, 0x1, RZ ;  /* 0x0000000134487810 */ /* 0x000fe20007ffe0ff */
[----:B------:R-:W-:Y:S01]  /*34a0*/  IMAD.IADD R55, R233, 0x1, -R76 ;  /* 0x00000001e9377824 */ /* 0x000fe200078e0a4c */
[----:B------:R-:W-:Y:S01]  /*34b0*/  IABS R5, R5 ;  /* 0x0000000500057213 */ /* 0x000fe20000000000 */
[-C--:B------:R-:W-:Y:S01]  /*34c0*/  HMMA.16816.F32 R40, R16, R38.reuse, R40 ;  /* 0x000000261028723c */ /* 0x080fe20000001828 */
[----:B------:R-:W-:Y:S01]  /*34d0*/  IADD3 R226, R227, -c[0x0][0x2e4], RZ ;  /* 0x8000b900e3e27a10 */ /* 0x000fe20007ffe0ff */
[--C-:B------:R-:W-:Y:S01]  /*34e0*/  IMAD.IADD R36, R233, 0x1, -R72.reuse ;  /* 0x00000001e9247824 */ /* 0x100fe200078e0a48 */
[----:B------:R-:W-:Y:S01]  /*34f0*/  IABS R55, R55 ;  /* 0x0000003700377213 */ /* 0x000fe20000000000 */
[----:B------:R-:W-:Y:S01]  /*3500*/  IMAD.IADD R134, R236, 0x1, -R72 ;  /* 0x00000001ec867824 */ /* 0x000fe200078e0a48 */
[----:B------:R-:W-:Y:S01]  /*3510*/  IMNMX R235, RZ, R235, !PT ;  /* 0x000000ebffeb7217 */ /* 0x000fe20007800200 */
[----:B------:R-:W4:Y:S01]  /*3520*/  I2F R5, R5 ;  /* 0x0000000500057306 */ /* 0x000f220000201400 */
[----:B------:R-:W-:Y:S01]  /*3530*/  IABS R36, R36 ;  /* 0x0000002400247213 */ /* 0x000fe20000000000 */
[----:B------:R-:W-:Y:S01]  /*3540*/  HMMA.16816.F32 R68, R32, R38, R68 ;  /* 0x000000262044723c */ /* 0x000fe20000001844 */
[----:B------:R-:W-:Y:S01]  /*3550*/  IABS R134, R134 ;  /* 0x0000008600867213 */ /* 0x000fe20000000000 */
[----:B-1----:R-:W-:Y:S01]  /*3560*/  FFMA.FTZ R105, R105, -UR31, R78 ;  /* 0x8000001f69697c23 */ /* 0x002fe2000801004e */
[----:B------:R-:W-:Y:S01]  /*3570*/  ISETP.GE.AND P2, PT, R72, R234, PT ;  /* 0x000000ea4800720c */ /* 0x000fe20003f46270 */
[----:B---3--:R-:W-:Y:S01]  /*3580*/  FFMA.FTZ R124, R37, -UR31, R74 ;  /* 0x8000001f257c7c23 */ /* 0x008fe2000801004a */
[----:B------:R-:W-:Y:S01]  /*3590*/  IMNMX R232, RZ, R232, !PT ;  /* 0x000000e8ffe87217 */ /* 0x000fe20007800200 */
[----:B------:R1:W3:Y:S01]  /*35a0*/  I2F R54, R36 ;  /* 0x0000002400367306 */ /* 0x0002e20000201400 */
[----:B------:R-:W-:Y:S01]  /*35b0*/  IMNMX R229, RZ, R229, !PT ;  /* 0x000000e5ffe57217 */ /* 0x000fe20007800200 */
[----:B--2---:R-:W-:Y:S01]  /*35c0*/  HMMA.16816.F32 R56, R8, R44, RZ ;  /* 0x0000002c0838723c */ /* 0x004fe200000018ff */
[----:B------:R-:W-:Y:S01]  /*35d0*/  IMNMX R226, RZ, R226, !PT ;  /* 0x000000e2ffe27217 */ /* 0x000fe20007800200 */
[----:B------:R-:W-:Y:S01]  /*35e0*/  IMAD.IADD R74, R230, 0x1, -R72 ;  /* 0x00000001e64a7824 */ /* 0x000fe200078e0a48 */
[----:B------:R-:W-:Y:S01]  /*35f0*/  ISETP.GE.AND P6, PT, R72, R231, PT ;  /* 0x000000e74800720c */ /* 0x000fe20003fc6270 */
[----:B------:R-:W-:Y:S01]  /*3600*/  IMAD.IADD R78, R236, 0x1, -R0 ;  /* 0x00000001ec4e7824 */ /* 0x000fe200078e0a00 */
[C---:B------:R-:W-:Y:S01]  /*3610*/  ISETP.GE.AND P5, PT, R72.reuse, R228, PT ;  /* 0x000000e44800720c */ /* 0x040fe20003fa6270 */
[----:B------:R-:W2:Y:S01]  /*3620*/  I2F R134, R134 ;  /* 0x0000008600867306 */ /* 0x000ea20000201400 */
[----:B------:R-:W-:Y:S01]  /*3630*/  ISETP.GE.AND P3, PT, R72, R223, PT ;  /* 0x000000df4800720c */ /* 0x000fe20003f66270 */
[----:B------:R-:W-:Y:S01]  /*3640*/  IMAD.IADD R80, R230, 0x1, -R76 ;  /* 0x00000001e6507824 */ /* 0x000fe200078e0a4c */
[C---:B------:R-:W-:Y:S01]  /*3650*/  ISETP.LT.OR P2, PT, R72.reuse, R235, P2 ;  /* 0x000000eb4800720c */ /* 0x040fe20001741670 */
[----:B----4-:R-:W-:Y:S01]  /*3660*/  FFMA.FTZ R106, R5, -UR31, R28 ;  /* 0x8000001f056a7c23 */ /* 0x010fe2000801001c */
[----:B------:R-:W-:-:S02]  /*3670*/  ISETP.LT.OR P6, PT, R72, R232, P6 ;  /* 0x000000e84800720c */ /* 0x000fc400037c1670 */
[C---:B------:R-:W-:Y:S01]  /*3680*/  ISETP.LT.OR P5, PT, R72.reuse, R229, P5 ;  /* 0x000000e54800720c */ /* 0x040fe20002fa1670 */
[----:B-1----:R-:W-:Y:S01]  /*3690*/  HMMA.16816.F32 R36, R12, R44, RZ ;  /* 0x0000002c0c24723c */ /* 0x002fe200000018ff */
[----:B------:R-:W1:Y:S01]  /*36a0*/  I2F R55, R55 ;  /* 0x0000003700377306 */ /* 0x000e620000201400 */
[----:B------:R-:W-:Y:S01]  /*36b0*/  ISETP.LT.OR P3, PT, R72, R226, P3 ;  /* 0x000000e24800720c */ /* 0x000fe20001f61670 */
[C---:B------:R-:W-:Y:S01]  /*36c0*/  IMAD.IADD R72, R227.reuse, 0x1, -R72 ;  /* 0x00000001e3487824 */ /* 0x040fe200078e0a48 */
[----:B------:R-:W-:Y:S01]  /*36d0*/  IABS R74, R74 ;  /* 0x0000004a004a7213 */ /* 0x000fe20000000000 */
[----:B---3--:R-:W-:Y:S01]  /*36e0*/  FFMA.FTZ R54, R54, -UR31, R79 ;  /* 0x8000001f36367c23 */ /* 0x008fe2000801004f */
[C---:B------:R-:W-:Y:S02]  /*36f0*/  ISETP.GE.AND P0, PT, R52.reuse, R234, PT ;  /* 0x000000ea3400720c */ /* 0x040fe40003f06270 */
[----:B------:R-:W-:Y:S01]  /*3700*/  IADD3 R45, R52, 0x10, RZ ;  /* 0x00000010342d7810 */ /* 0x000fe20007ffe0ff */
[----:B--2---:R-:W-:Y:S01]  /*3710*/  FFMA.FTZ R134, R134, -UR31, R77 ;  /* 0x8000001f86867c23 */ /* 0x004fe2000801004d */
[----:B------:R-:W-:Y:S01]  /*3720*/  IABS R72, R72 ;  /* 0x0000004800487213 */ /* 0x000fe20000000000 */
[----:B------:R-:W-:Y:S01]  /*3730*/  HMMA.16816.F32 R56, R32, R64, R56 ;  /* 0x000000402038723c */ /* 0x000fe20000001838 */
[----:B------:R-:W-:Y:S01]  /*3740*/  IMAD.IADD R77, R227, 0x1, -R76 ;  /* 0x00000001e34d7824 */ /* 0x000fe200078e0a4c */
[----:B------:R-:W2:Y:S01]  /*3750*/  I2F R74, R74 ;  /* 0x0000004a004a7306 */ /* 0x000ea20000201400 */
[----:B------:R-:W-:Y:S01]  /*3760*/  IMAD.IADD R44, R236, 0x1, -R45 ;  /* 0x00000001ec2c7824 */ /* 0x000fe200078e0a2d */
[----:B------:R-:W-:Y:S01]  /*3770*/  IABS R78, R78 ;  /* 0x0000004e004e7213 */ /* 0x000fe20000000000 */
[----:B-1----:R-:W-:Y:S01]  /*3780*/  FFMA.FTZ R30, R55, -UR31, R30 ;  /* 0x8000001f371e7c23 */ /* 0x002fe2000801001e */
[----:B------:R-:W-:-:S02]  /*3790*/  IABS R77, R77 ;  /* 0x0000004d004d7213 */ /* 0x000fc40000000000 */
[----:B------:R-:W-:Y:S02]  /*37a0*/  IABS R44, R44 ;  /* 0x0000002c002c7213 */ /* 0x000fe40000000000 */
[----:B------:R-:W1:Y:S01]  /*37b0*/  I2F R72, R72 ;  /* 0x0000004800487306 */ /* 0x000e620000201400 */
[C---:B------:R-:W-:Y:S02]  /*37c0*/  ISETP.GE.AND P4, PT, R52.reuse, R231, PT ;  /* 0x000000e73400720c */ /* 0x040fe40003f86270 */
[----:B------:R-:W-:Y:S01]  /*37d0*/  HMMA.16816.F32 R36, R16, R64, R36 ;  /* 0x000000401024723c */ /* 0x000fe20000001824 */
[----:B------:R-:W-:Y:S01]  /*37e0*/  IMAD.MOV.U32 R55, RZ, RZ, R44 ;  /* 0x000000ffff377224 */ /* 0x000fe200078e002c */
[C---:B------:R-:W-:Y:S02]  /*37f0*/  IADD3 R44, R52.reuse, 0x18, RZ ;  /* 0x00000018342c7810 */ /* 0x040fe40007ffe0ff */
[----:B------:R-:W-:Y:S01]  /*3800*/  IABS R80, R80 ;  /* 0x0000005000507213 */ /* 0x000fe20000000000 */
[----:B------:R-:W3:Y:S01]  /*3810*/  I2F R77, R77 ;  /* 0x0000004d004d7306 */ /* 0x000ee20000201400 */
[----:B------:R-:W-:Y:S01]  /*3820*/  ISETP.LT.OR P0, PT, R52, R235, P0 ;  /* 0x000000eb3400720c */ /* 0x000fe20000701670 */
[--C-:B------:R-:W-:Y:S01]  /*3830*/  IMAD.IADD R64, R236, 0x1, -R44.reuse ;  /* 0x00000001ec407824 */ /* 0x100fe200078e0a2c */
[----:B------:R-:W-:Y:S01]  /*3840*/  IADD3 R65, R52, 0x11, RZ ;  /* 0x0000001134417810 */ /* 0x000fe20007ffe0ff */
[----:B--2---:R-:W-:Y:S01]  /*3850*/  FFMA.FTZ R73, R74, -UR31, R73 ;  /* 0x8000001f4a497c23 */ /* 0x004fe20008010049 */
[----:B------:R-:W-:Y:S01]  /*3860*/  ISETP.LT.OR P4, PT, R52, R232, P4 ;  /* 0x000000e83400720c */ /* 0x000fe20002781670 */
[----:B------:R-:W-:Y:S01]  /*3870*/  IMAD.IADD R139, R227, 0x1, -R44 ;  /* 0x00000001e38b7824 */ /* 0x000fe200078e0a2c */
[----:B------:R-:W-:Y:S01]  /*3880*/  FSEL R117, R117, -INF , !P0 ;  /* 0xff80000075757808 */ /* 0x000fe20004000000 */
[----:B------:R-:W-:Y:S01]  /*3890*/  IMAD.IADD R5, R236, 0x1, -R65 ;  /* 0x00000001ec057824 */ /* 0x000fe200078e0a41 */
[----:B------:R-:W2:Y:S01]  /*38a0*/  I2F R81, R80 ;  /* 0x0000005000517306 */ /* 0x000ea20000201400 */
[----:B------:R-:W-:Y:S01]  /*38b0*/  ISETP.GE.AND P0, PT, R52, R228, PT ;  /* 0x000000e43400720c */ /* 0x000fe20003f06270 */
[----:B-1----:R-:W-:Y:S01]  /*38c0*/  FFMA.FTZ R72, R72, -UR31, R75 ;  /* 0x8000001f48487c23 */ /* 0x002fe2000801004b */
[----:B------:R-:W-:-:S02]  /*38d0*/  FSEL R105, R105, -INF , !P4 ;  /* 0xff80000069697808 */ /* 0x000fc40006000000 */
[----:B------:R-:W-:Y:S02]  /*38e0*/  IABS R5, R5 ;  /* 0x0000000500057213 */ /* 0x000fe40000000000 */
[----:B------:R-:W-:Y:S01]  /*38f0*/  ISETP.GE.AND P4, PT, R52, R223, PT ;  /* 0x000000df3400720c */ /* 0x000fe20003f86270 */
[----:B------:R-:W1:Y:S01]  /*3900*/  I2F R78, R78 ;  /* 0x0000004e004e7306 */ /* 0x000e620000201400 */
[----:B------:R-:W-:Y:S01]  /*3910*/  ISETP.GE.AND P1, PT, R76, R234, PT ;  /* 0x000000ea4c00720c */ /* 0x000fe20003f26270 */
[----:B------:R-:W-:Y:S01]  /*3920*/  IMAD.MOV.U32 R28, RZ, RZ, R5 ;  /* 0x000000ffff1c7224 */ /* 0x000fe200078e0005 */
[----:B------:R-:W-:Y:S01]  /*3930*/  IABS R5, R64 ;  /* 0x0000004000057213 */ /* 0x000fe20000000000 */
[----:B------:R-:W-:Y:S01]  /*3940*/  IMAD.IADD R64, R230, 0x1, -R0 ;  /* 0x00000001e6407824 */ /* 0x000fe200078e0a00 */
[C---:B------:R-:W-:Y:S01]  /*3950*/  ISETP.LT.OR P0, PT, R52.reuse, R229, P0 ;  /* 0x000000e53400720c */ /* 0x040fe20000701670 */
[----:B---3--:R-:W-:Y:S01]  /*3960*/  FFMA.FTZ R22, R77, -UR31, R22 ;  /* 0x8000001f4d167c23 */ /* 0x008fe20008010016 */
[----:B------:R-:W-:Y:S01]  /*3970*/  ISETP.LT.OR P4, PT, R52, R226, P4 ;  /* 0x000000e23400720c */ /* 0x000fe20002781670 */
[----:B--2---:R-:W-:Y:S01]  /*3980*/  FFMA.FTZ R20, R81, -UR31, R20 ;  /* 0x8000001f51147c23 */ /* 0x004fe20008010014 */
[----:B------:R-:W-:Y:S01]  /*3990*/  ISETP.LT.OR P1, PT, R76, R235, P1 ;  /* 0x000000eb4c00720c */ /* 0x000fe20000f21670 */
[----:B------:R-:W2:Y:S01]  /*39a0*/  I2F R55, R55 ;  /* 0x0000003700377306 */ /* 0x000ea20000201400 */
[----:B------:R-:W-:-:S02]  /*39b0*/  FSEL R148, R148, -INF , !P0 ;  /* 0xff80000094947808 */ /* 0x000fc40004000000 */
[----:B------:R-:W-:Y:S02]  /*39c0*/  ISETP.GE.AND P0, PT, R76, R231, PT ;  /* 0x000000e74c00720c */ /* 0x000fe40003f06270 */
[----:B------:R-:W-:Y:S01]  /*39d0*/  IABS R64, R64 ;  /* 0x0000004000407213 */ /* 0x000fe20000000000 */
[----:B-1----:R-:W-:Y:S01]  /*39e0*/  FFMA.FTZ R29, R78, -UR31, R29 ;  /* 0x8000001f4e1d7c23 */ /* 0x002fe2000801001d */
[----:B------:R-:W-:Y:S01]  /*39f0*/  FSEL R124, R124, -INF , !P4 ;  /* 0xff8000007c7c7808 */ /* 0x000fe20006000000 */
[----:B------:R-:W-:Y:S01]  /*3a00*/  I2F R28, R28 ;  /* 0x0000001c001c7306 */ /* 0x000fe20000201400 */
[----:B------:R-:W-:Y:S02]  /*3a10*/  FSEL R134, R134, -INF , !P2 ;  /* 0xff80000086867808 */ /* 0x000fe40005000000 */
[----:B------:R-:W-:Y:S01]  /*3a20*/  FSEL R133, R54, -INF , !P6 ;  /* 0xff80000036857808 */ /* 0x000fe20007000000 */
[----:B------:R-:W-:Y:S01]  /*3a30*/  IMAD.IADD R54, R233, 0x1, -R0 ;  /* 0x00000001e9367824 */ /* 0x000fe200078e0a00 */
[----:B------:R-:W-:-:S02]  /*3a40*/  ISETP.GE.AND P4, PT, R76, R228, PT ;  /* 0x000000e44c00720c */ /* 0x000fc40003f86270 */
[----:B------:R-:W-:Y:S01]  /*3a50*/  ISETP.GE.AND P2, PT, R76, R223, PT ;  /* 0x000000df4c00720c */ /* 0x000fe20003f46270 */
[----:B--2---:R-:W-:Y:S01]  /*3a60*/  FFMA.FTZ R55, R55, -UR31, R60 ;  /* 0x8000001f37377c23 */ /* 0x004fe2000801003c */
[----:B------:R-:W-:Y:S01]  /*3a70*/  ISETP.GE.AND P6, PT, R0, R234, PT ;  /* 0x000000ea0000720c */ /* 0x000fe20003fc6270 */
[----:B------:R-:W-:Y:S01]  /*3a80*/  I2F R5, R5 ;  /* 0x0000000500057306 */ /* 0x000fe20000201400 */
[----:B------:R-:W-:Y:S01]  /*3a90*/  FSEL R146, R73, -INF , !P5 ;  /* 0xff80000049927808 */ /* 0x000fe20006800000 */
[----:B------:R-:W-:Y:S01]  /*3aa0*/  IMAD.MOV.U32 R73, RZ, RZ, R64 ;  /* 0x000000ffff497224 */ /* 0x000fe200078e0040 */
[----:B------:R-:W-:Y:S01]  /*3ab0*/  FSEL R143, R72, -INF , !P3 ;  /* 0xff800000488f7808 */ /* 0x000fe20005800000 */
[--C-:B------:R-:W-:Y:S01]  /*3ac0*/  IMAD.IADD R64, R233, 0x1, -R45.reuse ;  /* 0x00000001e9407824 */ /* 0x100fe200078e0a2d */
[----:B------:R-:W-:Y:S01]  /*3ad0*/  FSEL R106, R106, -INF , !P1 ;  /* 0xff8000006a6a7808 */ /* 0x000fe20004800000 */
[----:B------:R-:W-:Y:S01]  /*3ae0*/  IMAD.IADD R72, R230, 0x1, -R45 ;  /* 0x00000001e6487824 */ /* 0x000fe200078e0a2d */
[----:B------:R-:W-:-:S02]  /*3af0*/  ISETP.LT.OR P0, PT, R76, R232, P0 ;  /* 0x000000e84c00720c */ /* 0x000fc40000701670 */
[C---:B------:R-:W-:Y:S02]  /*3b00*/  ISETP.GE.AND P5, PT, R0.reuse, R231, PT ;  /* 0x000000e70000720c */ /* 0x040fe40003fa6270 */
[C---:B------:R-:W-:Y:S02]  /*3b10*/  ISETP.GE.AND P3, PT, R0.reuse, R228, PT ;  /* 0x000000e40000720c */ /* 0x040fe40003f66270 */
[----:B------:R-:W-:Y:S02]  /*3b20*/  ISETP.GE.AND P1, PT, R0, R223, PT ;  /* 0x000000df0000720c */ /* 0x000fe40003f26270 */
[C---:B------:R-:W-:Y:S02]  /*3b30*/  ISETP.LT.OR P4, PT, R76.reuse, R229, P4 ;  /* 0x000000e54c00720c */ /* 0x040fe40002781670 */
[----:B------:R-:W-:Y:S02]  /*3b40*/  ISETP.LT.OR P2, PT, R76, R226, P2 ;  /* 0x000000e24c00720c */ /* 0x000fe40001741670 */
[----:B------:R-:W-:-:S02]  /*3b50*/  ISETP.LT.OR P6, PT, R0, R235, P6 ;  /* 0x000000eb0000720c */ /* 0x000fc400037c1670 */
[C---:B------:R-:W-:Y:S02]  /*3b60*/  ISETP.LT.OR P5, PT, R0.reuse, R232, P5 ;  /* 0x000000e80000720c */ /* 0x040fe40002fa1670 */
[C---:B------:R-:W-:Y:S02]  /*3b70*/  ISETP.LT.OR P3, PT, R0.reuse, R229, P3 ;  /* 0x000000e50000720c */ /* 0x040fe40001f61670 */
[----:B------:R-:W-:Y:S01]  /*3b80*/  ISETP.LT.OR P1, PT, R0, R226, P1 ;  /* 0x000000e20000720c */ /* 0x000fe20000f21670 */
[----:B------:R-:W-:Y:S01]  /*3b90*/  IMAD.IADD R0, R227, 0x1, -R0 ;  /* 0x00000001e3007824 */ /* 0x000fe200078e0a00 */
[----:B------:R-:W-:Y:S02]  /*3ba0*/  FSEL R157, R30, -INF , !P0 ;  /* 0xff8000001e9d7808 */ /* 0x000fe40004000000 */
[----:B------:R-:W1:Y:S01]  /*3bb0*/  I2F R30, R73 ;  /* 0x00000049001e7306 */ /* 0x000e620000201400 */
[----:B------:R-:W-:Y:S02]  /*3bc0*/  FSEL R144, R20, -INF , !P4 ;  /* 0xff80000014907808 */ /* 0x000fe40006000000 */
[----:B------:R-:W-:Y:S01]  /*3bd0*/  FSEL R147, R22, -INF , !P2 ;  /* 0xff80000016937808 */ /* 0x000fe20005000000 */
[----:B------:R-:W-:Y:S01]  /*3be0*/  IMAD.IADD R22, R230, 0x1, -R65 ;  /* 0x00000001e6167824 */ /* 0x000fe200078e0a41 */
[----:B------:R-:W-:-:S02]  /*3bf0*/  FSEL R132, R29, -INF , !P6 ;  /* 0xff8000001d847808 */ /* 0x000fc40007000000 */
[----:B------:R-:W-:Y:S02]  /*3c00*/  IABS R54, R54 ;  /* 0x0000003600367213 */ /* 0x000fe40000000000 */
[C---:B------:R-:W-:Y:S02]  /*3c10*/  ISETP.GE.AND P0, PT, R45.reuse, R234, PT ;  /* 0x000000ea2d00720c */ /* 0x040fe40003f06270 */
[C---:B------:R-:W-:Y:S02]  /*3c20*/  ISETP.GE.AND P4, PT, R45.reuse, R231, PT ;  /* 0x000000e72d00720c */ /* 0x040fe40003f86270 */
[C---:B------:R-:W-:Y:S01]  /*3c30*/  ISETP.GE.AND P2, PT, R45.reuse, R228, PT ;  /* 0x000000e42d00720c */ /* 0x040fe20003f46270 */
[----:B------:R-:W2:Y:S01]  /*3c40*/  I2F R54, R54 ;  /* 0x0000003600367306 */ /* 0x000ea20000201400 */
[----:B------:R-:W-:Y:S01]  /*3c50*/  ISETP.GE.AND P6, PT, R45, R223, PT ;  /* 0x000000df2d00720c */ /* 0x000fe20003fc6270 */
[----:B-1----:R-:W-:Y:S01]  /*3c60*/  FFMA.FTZ R30, R30, -UR31, R21 ;  /* 0x8000001f1e1e7c23 */ /* 0x002fe20008010015 */
[----:B------:R-:W-:-:S02]  /*3c70*/  IABS R0, R0 ;  /* 0x0000000000007213 */ /* 0x000fc40000000000 */
[C---:B------:R-:W-:Y:S02]  /*3c80*/  ISETP.LT.OR P0, PT, R45.reuse, R235, P0 ;  /* 0x000000eb2d00720c */ /* 0x040fe40000701670 */
[C---:B------:R-:W-:Y:S02]  /*3c90*/  ISETP.LT.OR P4, PT, R45.reuse, R232, P4 ;  /* 0x000000e82d00720c */ /* 0x040fe40002781670 */
[C---:B------:R-:W-:Y:S01]  /*3ca0*/  ISETP.LT.OR P2, PT, R45.reuse, R229, P2 ;  /* 0x000000e52d00720c */ /* 0x040fe20001741670 */
[----:B------:R-:W1:Y:S01]  /*3cb0*/  I2F R0, R0 ;  /* 0x0000000000007306 */ /* 0x000e620000201400 */
[----:B------:R-:W-:Y:S01]  /*3cc0*/  ISETP.LT.OR P6, PT, R45, R226, P6 ;  /* 0x000000e22d00720c */ /* 0x000fe200037c1670 */
[C---:B------:R-:W-:Y:S01]  /*3cd0*/  IMAD.IADD R45, R227.reuse, 0x1, -R45 ;  /* 0x00000001e32d7824 */ /* 0x040fe200078e0a2d */
[----:B------:R-:W-:Y:S02]  /*3ce0*/  IABS R64, R64 ;  /* 0x0000004000407213 */ /* 0x000fe40000000000 */
[----:B------:R-:W-:Y:S01]  /*3cf0*/  IABS R20, R72 ;  /* 0x0000004800147213 */ /* 0x000fe20000000000 */
[----:B--2---:R-:W-:Y:S01]  /*3d00*/  FFMA.FTZ R31, R54, -UR31, R31 ;  /* 0x8000001f361f7c23 */ /* 0x004fe2000801001f */
[----:B------:R-:W-:Y:S01]  /*3d10*/  IABS R45, R45 ;  /* 0x0000002d002d7213 */ /* 0x000fe20000000000 */
[----:B------:R-:W2:Y:S01]  /*3d20*/  I2F R29, R64 ;  /* 0x00000040001d7306 */ /* 0x000ea20000201400 */
[----:B------:R-:W-:Y:S01]  /*3d30*/  IADD3 R60, R52, 0x19, RZ ;  /* 0x00000019343c7810 */ /* 0x000fe20007ffe0ff */
[----:B------:R-:W-:Y:S01]  /*3d40*/  IMAD.IADD R72, R227, 0x1, -R65 ;  /* 0x00000001e3487824 */ /* 0x000fe200078e0a41 */
[----:B------:R-:W-:-:S02]  /*3d50*/  FSEL R135, R31, -INF , !P5 ;  /* 0xff8000001f877808 */ /* 0x000fc40006800000 */
[C---:B------:R-:W-:Y:S01]  /*3d60*/  ISETP.GE.AND P5, PT, R65.reuse, R234, PT ;  /* 0x000000ea4100720c */ /* 0x040fe20003fa6270 */
[--C-:B------:R-:W-:Y:S01]  /*3d70*/  IMAD.IADD R150, R230, 0x1, -R60.reuse ;  /* 0x00000001e6967824 */ /* 0x100fe200078e0a3c */
[----:B------:R-:W-:Y:S01]  /*3d80*/  FSEL R142, R30, -INF , !P3 ;  /* 0xff8000001e8e7808 */ /* 0x000fe20005800000 */
[----:B------:R-:W3:Y:S01]  /*3d90*/  I2F R141, R45 ;  /* 0x0000002d008d7306 */ /* 0x000ee20000201400 */
[----:B-1----:R-:W-:Y:S01]  /*3da0*/  FFMA.FTZ R0, R0, -UR31, R23 ;  /* 0x8000001f00007c23 */ /* 0x002fe20008010017 */
[----:B------:R-:W-:Y:S01]  /*3db0*/  ISETP.LT.OR P5, PT, R65, R235, P5 ;  /* 0x000000eb4100720c */ /* 0x000fe20002fa1670 */
[----:B------:R-:W-:Y:S01]  /*3dc0*/  IMAD.IADD R75, R227, 0x1, -R60 ;  /* 0x00000001e34b7824 */ /* 0x000fe200078e0a3c */
[----:B------:R-:W-:Y:S01]  /*3dd0*/  FSEL R122, R55, -INF , !P0 ;  /* 0xff800000377a7808 */ /* 0x000fe20004000000 */
[----:B------:R-:W-:Y:S01]  /*3de0*/  IMAD.IADD R55, R230, 0x1, -R44 ;  /* 0x00000001e6377824 */ /* 0x000fe200078e0a2c */
[----:B------:R-:W-:Y:S02]  /*3df0*/  FSEL R145, R0, -INF , !P1 ;  /* 0xff80000000917808 */ /* 0x000fe40004800000 */
[----:B------:R-:W1:Y:S01]  /*3e00*/  I2F R21, R20 ;  /* 0x0000001400157306 */ /* 0x000e620000201400 */
[----:B--2---:R-:W-:Y:S01]  /*3e10*/  FFMA.FTZ R62, R29, -UR31, R62 ;  /* 0x8000001f1d3e7c23 */ /* 0x004fe2000801003e */
[----:B------:R-:W-:Y:S01]  /*3e20*/  ISETP.GE.AND P3, PT, R65, R231, PT ;  /* 0x000000e74100720c */ /* 0x000fe20003f66270 */
[----:B------:R-:W-:Y:S01]  /*3e30*/  IMAD.IADD R64, R233, 0x1, -R65 ;  /* 0x00000001e9407824 */ /* 0x000fe200078e0a41 */
[----:B------:R-:W-:-:S02]  /*3e40*/  ISETP.GE.AND P1, PT, R65, R228, PT ;  /* 0x000000e44100720c */ /* 0x000fc40003f26270 */
[----:B------:R-:W-:Y:S01]  /*3e50*/  ISETP.GE.AND P0, PT, R65, R223, PT ;  /* 0x000000df4100720c */ /* 0x000fe20003f06270 */
[----:B---3--:R-:W-:Y:S01]  /*3e60*/  FFMA.FTZ R141, R141, -UR31, R26 ;  /* 0x8000001f8d8d7c23 */ /* 0x008fe2000801001a */
[----:B------:R-:W-:Y:S01]  /*3e70*/  FSEL R89, R62, -INF , !P4 ;  /* 0xff8000003e597808 */ /* 0x000fe20006000000 */
[----:B------:R-:W-:Y:S01]  /*3e80*/  FFMA.FTZ R26, R28, -UR31, R61 ;  /* 0x8000001f1c1a7c23 */ /* 0x000fe2000801003d */
[----:B------:R-:W-:Y:S01]  /*3e90*/  ISETP.GE.AND P4, PT, R44, R234, PT ;  /* 0x000000ea2c00720c */ /* 0x000fe20003f86270 */
[----:B------:R-:W-:Y:S01]  /*3ea0*/  IMAD.IADD R45, R236, 0x1, -R60 ;  /* 0x00000001ec2d7824 */ /* 0x000fe200078e0a3c */
[----:B------:R-:W-:Y:S01]  /*3eb0*/  FSEL R141, R141, -INF , !P6 ;  /* 0xff8000008d8d7808 */ /* 0x000fe20007000000 */
[----:B------:R-:W-:Y:S01]  /*3ec0*/  HMMA.16816.F32 R28, R8, R46, RZ ;  /* 0x0000002e081c723c */ /* 0x000fe200000018ff */
[----:B------:R-:W-:Y:S01]  /*3ed0*/  FSEL R108, R26, -INF , !P5 ;  /* 0xff8000001a6c7808 */ /* 0x000fe20006800000 */
[----:B-1----:R-:W-:Y:S01]  /*3ee0*/  FFMA.FTZ R0, R21, -UR31, R24 ;  /* 0x8000001f15007c23 */ /* 0x002fe20008010018 */
[----:B------:R-:W-:-:S02]  /*3ef0*/  IABS R20, R22 ;  /* 0x0000001600147213 */ /* 0x000fc40000000000 */
[----:B------:R-:W-:Y:S02]  /*3f00*/  IABS R45, R45 ;  /* 0x0000002d002d7213 */ /* 0x000fe40000000000 */
[----:B------:R-:W-:Y:S01]  /*3f10*/  FSEL R0, R0, -INF , !P2 ;  /* 0xff80000000007808 */ /* 0x000fe20005000000 */
[----:B------:R1:W2:Y:S01]  /*3f20*/  I2F R54, R20 ;  /* 0x0000001400367306 */ /* 0x0002a20000201400 */
[C---:B------:R-:W-:Y:S01]  /*3f30*/  ISETP.GE.AND P2, PT, R44.reuse, R231, PT ;  /* 0x000000e72c00720c */ /* 0x040fe20003f46270 */
[----:B------:R-:W-:Y:S01]  /*3f40*/  IMAD.MOV.U32 R26, RZ, RZ, R45 ;  /* 0x000000ffff1a7224 */ /* 0x000fe200078e002d */
[C---:B------:R-:W-:Y:S02]  /*3f50*/  ISETP.GE.AND P6, PT, R44.reuse, R228, PT ;  /* 0x000000e42c00720c */ /* 0x040fe40003fc6270 */
[----:B------:R-:W-:Y:S02]  /*3f60*/  ISETP.GE.AND P5, PT, R44, R223, PT ;  /* 0x000000df2c00720c */ /* 0x000fe40003fa6270 */
[C---:B------:R-:W-:Y:S01]  /*3f70*/  ISETP.LT.OR P3, PT, R65.reuse, R232, P3 ;  /* 0x000000e84100720c */ /* 0x040fe20001f61670 */
[----:B------:R-:W3:Y:S01]  /*3f80*/  I2F R26, R26 ;  /* 0x0000001a001a7306 */ /* 0x000ee20000201400 */
[----:B------:R-:W-:-:S02]  /*3f90*/  ISETP.LT.OR P1, PT, R65, R229, P1 ;  /* 0x000000e54100720c */ /* 0x000fc40000f21670 */
[----:B------:R-:W-:Y:S01]  /*3fa0*/  ISETP.LT.OR P0, PT, R65, R226, P0 ;  /* 0x000000e24100720c */ /* 0x000fe20000701670 */
[----:B------:R-:W-:Y:S01]  /*3fb0*/  IMAD.IADD R65, R233, 0x1, -R44 ;  /* 0x00000001e9417824 */ /* 0x000fe200078e0a2c */
[C---:B------:R-:W-:Y:S02]  /*3fc0*/  ISETP.LT.OR P4, PT, R44.reuse, R235, P4 ;  /* 0x000000eb2c00720c */ /* 0x040fe40002781670 */
[C---:B------:R-:W-:Y:S01]  /*3fd0*/  ISETP.LT.OR P2, PT, R44.reuse, R232, P2 ;  /* 0x000000e82c00720c */ /* 0x040fe20001741670 */
[----:B-1----:R-:W-:Y:S01]  /*3fe0*/  HMMA.16816.F32 R20, R12, R46, RZ ;  /* 0x0000002e0c14723c */ /* 0x002fe200000018ff */
[----:B------:R-:W-:Y:S01]  /*3ff0*/  ISETP.LT.OR P6, PT, R44, R229, P6 ;  /* 0x000000e52c00720c */ /* 0x000fe200037c1670 */
[----:B--2---:R-:W-:Y:S01]  /*4000*/  FFMA.FTZ R25, R54, -UR31, R25 ;  /* 0x8000001f36197c23 */ /* 0x004fe20008010019 */
[----:B------:R-:W-:Y:S02]  /*4010*/  ISETP.LT.OR P5, PT, R44, R226, P5 ;  /* 0x000000e22c00720c */ /* 0x000fe40002fa1670 */
[----:B------:R-:W1:Y:S01]  /*4020*/  LDSM.16.M88.4 R44, [R219+0x2c00] ;  /* 0x002c0000db2c783b */ /* 0x000e620000000200 */
[----:B------:R-:W-:-:S02]  /*4030*/  IABS R64, R64 ;  /* 0x0000004000407213 */ /* 0x000fc40000000000 */
[----:B------:R-:W-:Y:S01]  /*4040*/  IABS R72, R72 ;  /* 0x0000004800487213 */ /* 0x000fe20000000000 */
[----:B------:R-:W-:Y:S01]  /*4050*/  HMMA.16816.F32 R28, R32, R66, R28 ;  /* 0x00000042201c723c */ /* 0x000fe2000000181c */
[----:B------:R-:W-:Y:S01]  /*4060*/  IABS R65, R65 ;  /* 0x0000004100417213 */ /* 0x000fe20000000000 */
[----:B---3--:R-:W-:Y:S01]  /*4070*/  FFMA.FTZ R69, R26, -UR31, R69 ;  /* 0x8000001f1a457c23 */ /* 0x008fe20008010045 */
[----:B------:R-:W2:Y:S01]  /*4080*/  I2F R64, R64 ;  /* 0x0000004000407306 */ /* 0x000ea20000201400 */
[----:B------:R-:W-:Y:S02]  /*4090*/  IABS R139, R139 ;  /* 0x0000008b008b7213 */ /* 0x000fe40000000000 */
[----:B------:R-:W-:Y:S02]  /*40a0*/  FSEL R140, R25, -INF , !P1 ;  /* 0xff800000198c7808 */ /* 0x000fe40004800000 */
[C---:B------:R-:W-:Y:S02]  /*40b0*/  ISETP.GE.AND P1, PT, R60.reuse, R231, PT ;  /* 0x000000e73c00720c */ /* 0x040fe40003f26270 */
[----:B------:R-:W-:Y:S01]  /*40c0*/  IABS R55, R55 ;  /* 0x0000003700377213 */ /* 0x000fe20000000000 */
[----:B------:R3:W4:Y:S01]  /*40d0*/  I2F R24, R72 ;  /* 0x0000004800187306 */ /* 0x0007220000201400 */
[----:B------:R-:W-:-:S02]  /*40e0*/  ISETP.LT.OR P1, PT, R60, R232, P1 ;  /* 0x000000e83c00720c */ /* 0x000fc40000f21670 */
[----:B------:R-:W-:Y:S01]  /*40f0*/  IABS R150, R150 ;  /* 0x0000009600967213 */ /* 0x000fe20000000000 */
[----:B------:R-:W-:Y:S01]  /*4100*/  HMMA.16816.F32 R20, R16, R66, R20 ;  /* 0x000000421014723c */ /* 0x000fe20000001814 */
[C---:B------:R-:W-:Y:S02]  /*4110*/  IADD3 R54, R52.reuse, 0x28, RZ ;  /* 0x0000002834367810 */ /* 0x040fe40007ffe0ff */
[----:B------:R-:W-:Y:S01]  /*4120*/  IADD3 R81, R52, 0x51, RZ ;  /* 0x0000005134517810 */ /* 0x000fe20007ffe0ff */
[----:B------:R5:W1:Y:S01]  /*4130*/  I2F R61, R65 ;  /* 0x00000041003d7306 */ /* 0x000a620000201400 */
[----:B--2---:R-:W-:-:S03]  /*4140*/  FFMA.FTZ R63, R64, -UR31, R63 ;  /* 0x8000001f403f7c23 */ /* 0x004fc6000801003f */
[--C-:B------:R-:W-:Y:S02]  /*4150*/  IMAD.IADD R84, R236, 0x1, -R81.reuse ;  /* 0x00000001ec547824 */ /* 0x100fe400078e0a51 */
[----:B------:R-:W-:Y:S01]  /*4160*/  FSEL R252, R63, -INF , !P3 ;  /* 0xff8000003ffc7808 */ /* 0x000fe20005800000 */
[----:B------:R-:W-:Y:S01]  /*4170*/  IMAD.IADD R80, R230, 0x1, -R81 ;  /* 0x00000001e6507824 */ /* 0x000fe200078e0a51 */
[----:B------:R-:W2:Y:S01]  /*4180*/  I2F R139, R139 ;  /* 0x0000008b008b7306 */ /* 0x000ea20000201400 */
[----:B---3--:R-:W-:Y:S01]  /*4190*/  IADD3 R72, R52, 0x20, RZ ;  /* 0x0000002034487810 */ /* 0x008fe20007ffe0ff */
[----:B----4-:R-:W-:Y:S01]  /*41a0*/  FFMA.FTZ R24, R24, -UR31, R27 ;  /* 0x8000001f18187c23 */ /* 0x010fe2000801001b */
[----:B------:R-:W-:Y:S01]  /*41b0*/  ISETP.GE.AND P3, PT, R60, R234, PT ;  /* 0x000000ea3c00720c */ /* 0x000fe20003f66270 */
[----:B------:R-:W-:Y:S01]  /*41c0*/  FFMA.FTZ R27, R5, -UR31, R68 ;  /* 0x8000001f051b7c23 */ /* 0x000fe20008010044 */
[----:B------:R-:W-:Y:S01]  /*41d0*/  IABS R84, R84 ;  /* 0x0000005400547213 */ /* 0x000fe20000000000 */
[----:B------:R-:W-:Y:S01]  /*41e0*/  IMAD.IADD R5, R236, 0x1, -R72 ;  /* 0x00000001ec057824 */ /* 0x000fe200078e0a48 */
[----:B------:R-:W-:Y:S01]  /*41f0*/  ISETP.LT.OR P3, PT, R60, R235, P3 ;  /* 0x000000eb3c00720c */ /* 0x000fe20001f61670 */
[----:B-----5:R-:W3:Y:S01]  /*4200*/  LDSM.16.M88.4 R64, [R217+0xc00] ;  /* 0x000c0000d940783b */ /* 0x020ee20000000200 */
[----:B-1----:R-:W-:Y:S01]  /*4210*/  FFMA.FTZ R61, R61, -UR31, R70 ;  /* 0x8000001f3d3d7c23 */ /* 0x002fe20008010046 */
[----:B------:R-:W-:Y:S01]  /*4220*/  FSEL R109, R27, -INF , !P4 ;  /* 0xff8000001b6d7808 */ /* 0x000fe20006000000 */
[----:B------:R-:W1:Y:S01]  /*4230*/  I2F R55, R55 ;  /* 0x0000003700377306 */ /* 0x000e620000201400 */
[----:B------:R-:W-:Y:S01]  /*4240*/  IABS R73, R5 ;  /* 0x0000000500497213 */ /* 0x000fe20000000000 */
[----:B------:R-:W-:Y:S01]  /*4250*/  IMAD.IADD R74, R233, 0x1, -R72 ;  /* 0x00000001e94a7824 */ /* 0x000fe200078e0a48 */
[----:B------:R-:W-:Y:S01]  /*4260*/  FSEL R5, R24, -INF , !P0 ;  /* 0xff80000018057808 */ /* 0x000fe20004000000 */
[----:B------:R-:W-:Y:S01]  /*4270*/  IMAD.IADD R86, R227, 0x1, -R81 ;  /* 0x00000001e3567824 */ /* 0x000fe200078e0a51 */
[C---:B------:R-:W-:Y:S01]  /*4280*/  ISETP.GE.AND P0, PT, R60.reuse, R228, PT ;  /* 0x000000e43c00720c */ /* 0x040fe20003f06270 */
[----:B--2---:R-:W-:Y:S01]  /*4290*/  FFMA.FTZ R139, R139, -UR31, R42 ;  /* 0x8000001f8b8b7c23 */ /* 0x004fe2000801002a */
[C---:B------:R-:W-:Y:S01]  /*42a0*/  ISETP.GE.AND P4, PT, R60.reuse, R223, PT ;  /* 0x000000df3c00720c */ /* 0x040fe20003f86270 */
[----:B------:R-:W-:Y:S01]  /*42b0*/  IMAD.IADD R42, R233, 0x1, -R60 ;  /* 0x00000001e92a7824 */ /* 0x000fe200078e0a3c */
[C---:B------:R-:W-:Y:S01]  /*42c0*/  ISETP.LT.OR P0, PT, R60.reuse, R229, P0 ;  /* 0x000000e53c00720c */ /* 0x040fe20000701670 */
[----:B------:R-:W-:Y:S01]  /*42d0*/  HMMA.16816.F32 R24, R8, R44, RZ ;  /* 0x0000002c0818723c */ /* 0x000fe200000018ff */
[----:B------:R-:W-:Y:S01]  /*42e0*/  ISETP.LT.OR P4, PT, R60, R226, P4 ;  /* 0x000000e23c00720c */ /* 0x000fe20002781670 */
[----:B------:R-:W2:Y:S01]  /*42f0*/  I2F R150, R150 ;  /* 0x0000009600967306 */ /* 0x000ea20000201400 */
[----:B------:R-:W-:-:S02]  /*4300*/  FSEL R111, R61, -INF , !P2 ;  /* 0xff8000003d6f7808 */ /* 0x000fc40005000000 */
[----:B------:R-:W-:Y:S01]  /*4310*/  IABS R42, R42 ;  /* 0x0000002a002a7213 */ /* 0x000fe20000000000 */
[----:B-1----:R-:W-:Y:S01]  /*4320*/  FFMA.FTZ R40, R55, -UR31, R40 ;  /* 0x8000001f37287c23 */ /* 0x002fe20008010028 */
[----:B------:R-:W-:Y:S01]  /*4330*/  IADD3 R70, R52, 0x21, RZ ;  /* 0x0000002134467810 */ /* 0x000fe20007ffe0ff */
[----:B------:R-:W-:Y:S01]  /*4340*/  HMMA.16816.F32 R60, R12, R44, RZ ;  /* 0x0000002c0c3c723c */ /* 0x000fe200000018ff */
[----:B------:R-:W-:Y:S01]  /*4350*/  FSEL R139, R139, -INF , !P5 ;  /* 0xff8000008b8b7808 */ /* 0x000fe20006800000 */
[----:B------:R-:W-:Y:S01]  /*4360*/  IMAD.IADD R55, R236, 0x1, -R54 ;  /* 0x00000001ec377824 */ /* 0x000fe200078e0a36 */
[----:B------:R-:W-:Y:S01]  /*4370*/  I2F R42, R42 ;  /* 0x0000002a002a7306 */ /* 0x000fe20000201400 */
[----:B------:R-:W-:Y:S01]  /*4380*/  FSEL R138, R40, -INF , !P6 ;  /* 0xff800000288a7808 */ /* 0x000fe20007000000 */
[----:B------:R-:W-:Y:S01]  /*4390*/  IMAD.IADD R68, R236, 0x1, -R70 ;  /* 0x00000001ec447824 */ /* 0x000fe200078e0a46 */
[----:B------:R-:W-:Y:S01]  /*43a0*/  FSEL R110, R69, -INF , !P3 ;  /* 0xff800000456e7808 */ /* 0x000fe20005800000 */
[----:B------:R-:W-:Y:S01]  /*43b0*/  IMAD.IADD R44, R230, 0x1, -R72 ;  /* 0x00000001e62c7824 */ /* 0x000fe200078e0a48 */
[----:B------:R-:W-:-:S02]  /*43c0*/  IABS R45, R75 ;  /* 0x0000004b002d7213 */ /* 0x000fc40000000000 */
[C---:B------:R-:W-:Y:S01]  /*43d0*/  ISETP.GE.AND P2, PT, R72.reuse, R234, PT ;  /* 0x000000ea4800720c */ /* 0x040fe20003f46270 */
[----:B------:R-:W1:Y:S01]  /*43e0*/  I2F R73, R73 ;  /* 0x0000004900497306 */ /* 0x000e620000201400 */
[----:B------:R-:W-:Y:S01]  /*43f0*/  ISETP.GE.AND P6, PT, R72, R231, PT ;  /* 0x000000e74800720c */ /* 0x000fe20003fc6270 */
[----:B--2---:R-:W-:Y:S01]  /*4400*/  FFMA.FTZ R150, R150, -UR31, R41 ;  /* 0x8000001f96967c23 */ /* 0x004fe20008010029 */
[C---:B------:R-:W-:Y:S02]  /*4410*/  ISETP.GE.AND P5, PT, R72.reuse, R228, PT ;  /* 0x000000e44800720c */ /* 0x040fe40003fa6270 */
[C---:B------:R-:W-:Y:S02]  /*4420*/  ISETP.GE.AND P3, PT, R72.reuse, R223, PT ;  /* 0x000000df4800720c */ /* 0x040fe40003f66270 */
[C---:B------:R-:W-:Y:S01]  /*4430*/  ISETP.LT.OR P2, PT, R72.reuse, R235, P2 ;  /* 0x000000eb4800720c */ /* 0x040fe20001741670 */
[----:B---3--:R-:W-:Y:S01]  /*4440*/  HMMA.16816.F32 R24, R32, R64, R24 ;  /* 0x000000402018723c */ /* 0x008fe20000001818 */
[----:B------:R2:W3:Y:S01]  /*4450*/  I2F R40, R45 ;  /* 0x0000002d00287306 */ /* 0x0004e20000201400 */
[----:B------:R-:W-:-:S02]  /*4460*/  ISETP.LT.OR P6, PT, R72, R232, P6 ;  /* 0x000000e84800720c */ /* 0x000fc400037c1670 */
[C---:B------:R-:W-:Y:S02]  /*4470*/  ISETP.LT.OR P5, PT, R72.reuse, R229, P5 ;  /* 0x000000e54800720c */ /* 0x040fe40002fa1670 */
[----:B------:R-:W-:Y:S02]  /*4480*/  ISETP.LT.OR P3, PT, R72, R226, P3 ;  /* 0x000000e24800720c */ /* 0x000fe40001f61670 */
[----:B------:R-:W-:Y:S01]  /*4490*/  HMMA.16816.F32 R60, R16, R64, R60 ;  /* 0x00000040103c723c */ /* 0x000fe2000000183c */
[----:B------:R-:W-:Y:S01]  /*44a0*/  IABS R55, R55 ;  /* 0x0000003700377213 */ /* 0x000fe20000000000 */
[----:B-1----:R-:W-:Y:S01]  /*44b0*/  FFMA.FTZ R82, R73, -UR31, R56 ;  /* 0x8000001f49527c23 */ /* 0x002fe20008010038 */
[----:B------:R-:W-:Y:S01]  /*44c0*/  IABS R44, R44 ;  /* 0x0000002c002c7213 */ /* 0x000fe20000000000 */
[----:B------:R-:W-:Y:S01]  /*44d0*/  I2F R84, R84 ;  /* 0x0000005400547306 */ /* 0x000fe20000201400 */
[----:B------:R-:W-:Y:S02]  /*44e0*/  IABS R74, R74 ;  /* 0x0000004a004a7213 */ /* 0x000fe40000000000 */
[----:B------:R-:W-:Y:S01]  /*44f0*/  IMAD.IADD R64, R233, 0x1, -R70 ;  /* 0x00000001e9407824 */ /* 0x000fe200078e0a46 */
[----:B------:R-:W-:Y:S01]  /*4500*/  FSEL R150, R150, -INF , !P0 ;  /* 0xff80000096967808 */ /* 0x000fe20004000000 */
[C---:B--2---:R-:W-:Y:S01]  /*4510*/  IMAD.IADD R45, R227.reuse, 0x1, -R72 ;  /* 0x00000001e32d7824 */ /* 0x044fe200078e0a48 */
[----:B------:R-:W-:Y:S01]  /*4520*/  FSEL R82, R82, -INF , !P2 ;  /* 0xff80000052527808 */ /* 0x000fe20005000000 */
[----:B------:R-:W-:Y:S01]  /*4530*/  FFMA.FTZ R72, R42, -UR31, R71 ;  /* 0x8000001f2a487c23 */ /* 0x000fe20008010047 */
[----:B------:R-:W-:Y:S01]  /*4540*/  IABS R64, R64 ;  /* 0x0000004000407213 */ /* 0x000fe20000000000 */
[----:B---3--:R-:W-:Y:S01]  /*4550*/  FFMA.FTZ R137, R40, -UR31, R43 ;  /* 0x8000001f28897c23 */ /* 0x008fe2000801002b */
[----:B------:R-:W-:Y:S01]  /*4560*/  IABS R45, R45 ;  /* 0x0000002d002d7213 */ /* 0x000fe20000000000 */
[----:B------:R-:W1:Y:S01]  /*4570*/  I2F R55, R55 ;  /* 0x0000003700377306 */ /* 0x000e620000201400 */
[----:B------:R-:W-:Y:S01]  /*4580*/  FSEL R112, R72, -INF , !P1 ;  /* 0xff80000048707808 */ /* 0x000fe20004800000 */
[----:B------:R-:W-:Y:S01]  /*4590*/  IMAD.IADD R72, R227, 0x1, -R70 ;  /* 0x00000001e3487824 */ /* 0x000fe200078e0a46 */
[----:B------:R-:W-:Y:S01]  /*45a0*/  HMMA.16816.F32 R40, R12, R46, RZ ;  /* 0x0000002e0c28723c */ /* 0x000fe200000018ff */
[----:B------:R-:W-:-:S02]  /*45b0*/  FSEL R137, R137, -INF , !P4 ;  /* 0xff80000089897808 */ /* 0x000fc40006000000 */
[C---:B------:R-:W-:Y:S02]  /*45c0*/  ISETP.GE.AND P1, PT, R70.reuse, R234, PT ;  /* 0x000000ea4600720c */ /* 0x040fe40003f26270 */
[----:B------:R-:W2:Y:S01]  /*45d0*/  I2F R64, R64 ;  /* 0x0000004000407306 */ /* 0x000ea20000201400 */
[----:B------:R-:W-:Y:S02]  /*45e0*/  IABS R72, R72 ;  /* 0x0000004800487213 */ /* 0x000fe40000000000 */
[C---:B------:R-:W-:Y:S02]  /*45f0*/  ISETP.GE.AND P0, PT, R70.reuse, R231, PT ;  /* 0x000000e74600720c */ /* 0x040fe40003f06270 */
[C---:B------:R-:W-:Y:S02]  /*4600*/  ISETP.GE.AND P4, PT, R70.reuse, R228, PT ;  /* 0x000000e44600720c */ /* 0x040fe40003f86270 */
[C---:B------:R-:W-:Y:S01]  /*4610*/  ISETP.GE.AND P2, PT, R70.reuse, R223, PT ;  /* 0x000000df4600720c */ /* 0x040fe20003f46270 */
[----:B------:R-:W3:Y:S01]  /*4620*/  I2F R65, R44 ;  /* 0x0000002c00417306 */ /* 0x000ee20000201400 */
[----:B-1----:R-:W-:Y:S01]  /*4630*/  FFMA.FTZ R28, R55, -UR31, R28 ;  /* 0x8000001f371c7c23 */ /* 0x002fe2000801001c */
[----:B------:R-:W-:Y:S01]  /*4640*/  ISETP.LT.OR P1, PT, R70, R235, P1 ;  /* 0x000000eb4600720c */ /* 0x000fe20000f21670 */
[----:B------:R-:W-:Y:S01]  /*4650*/  IMAD.IADD R55, R230, 0x1, -R54 ;  /* 0x00000001e6377824 */ /* 0x000fe200078e0a36 */
[----:B------:R-:W-:-:S02]  /*4660*/  ISETP.LT.OR P0, PT, R70, R232, P0 ;  /* 0x000000e84600720c */ /* 0x000fc40000701670 */
[----:B------:R-:W-:Y:S02]  /*4670*/  ISETP.LT.OR P4, PT, R70, R229, P4 ;  /* 0x000000e54600720c */ /* 0x000fe40002781670 */
[----:B------:R1:W4:Y:S01]  /*4680*/  I2F R71, R45 ;  /* 0x0000002d00477306 */ /* 0x0003220000201400 */
[----:B--2---:R-:W-:Y:S01]  /*4690*/  FFMA.FTZ R59, R64, -UR31, R59 ;  /* 0x8000001f403b7c23 */ /* 0x004fe2000801003b */
[----:B------:R-:W-:Y:S01]  /*46a0*/  ISETP.LT.OR P2, PT, R70, R226, P2 ;  /* 0x000000e24600720c */ /* 0x000fe20001741670 */
[----:B------:R-:W-:Y:S01]  /*46b0*/  IMAD.IADD R64, R233, 0x1, -R54 ;  /* 0x00000001e9407824 */ /* 0x000fe200078e0a36 */
[----:B------:R-:W-:Y:S01]  /*46c0*/  IABS R55, R55 ;  /* 0x0000003700377213 */ /* 0x000fe20000000000 */
[----:B------:R-:W-:Y:S01]  /*46d0*/  HMMA.16816.F32 R40, R16, R66, R40 ;  /* 0x000000421028723c */ /* 0x000fe20000001828 */
[----:B------:R-:W-:Y:S02]  /*46e0*/  IABS R68, R68 ;  /* 0x0000004400447213 */ /* 0x000fe40000000000 */
[----:B------:R2:W5:Y:S01]  /*46f0*/  I2F R69, R74 ;  /* 0x0000004a00457306 */ /* 0x0005620000201400 */
[----:B------:R-:W-:Y:S01]  /*4700*/  IABS R64, R64 ;  /* 0x0000004000407213 */ /* 0x000fe20000000000 */
[----:B---3--:R-:W-:Y:S01]  /*4710*/  FFMA.FTZ R36, R65, -UR31, R36 ;  /* 0x8000001f41247c23 */ /* 0x008fe20008010024 */
[----:B------:R-:W-:-:S02]  /*4720*/  IADD3 R56, R52, 0x29, RZ ;  /* 0x0000002934387810 */ /* 0x000fc40007ffe0ff */
[----:B------:R-:W-:Y:S01]  /*4730*/  FSEL R243, R59, -INF , !P0 ;  /* 0xff8000003bf37808 */ /* 0x000fe20004000000 */
[----:B------:R-:W-:Y:S01]  /*4740*/  IMAD.MOV.U32 R65, RZ, RZ, R64 ;  /* 0x000000ffff417224 */ /* 0x000fe200078e0040 */
[----:B------:R-:W-:Y:S01]  /*4750*/  FSEL R250, R36, -INF , !P5 ;  /* 0xff80000024fa7808 */ /* 0x000fe20006800000 */
[----:B-1----:R-:W-:Y:S01]  /*4760*/  HMMA.16816.F32 R44, R8, R46, RZ ;  /* 0x0000002e082c723c */ /* 0x002fe200000018ff */
[----:B------:R-:W1:Y:S01]  /*4770*/  I2F R72, R72 ;  /* 0x0000004800487306 */ /* 0x000e620000201400 */
[----:B----4-:R-:W-:Y:S01]  /*4780*/  FFMA.FTZ R38, R71, -UR31, R38 ;  /* 0x8000001f47267c23 */ /* 0x010fe20008010026 */
[----:B------:R-:W-:Y:S01]  /*4790*/  ISETP.GE.AND P0, PT, R56, R234, PT ;  /* 0x000000ea3800720c */ /* 0x000fe20003f06270 */
[----:B------:R-:W-:Y:S01]  /*47a0*/  IMAD.IADD R36, R227, 0x1, -R54 ;  /* 0x00000001e3247824 */ /* 0x000fe200078e0a36 */
[----:B------:R-:W-:Y:S01]  /*47b0*/  IADD3 R73, R52, 0x30, RZ ;  /* 0x0000003034497810 */ /* 0x000fe20007ffe0ff */
[----:B------:R-:W-:Y:S01]  /*47c0*/  IMAD.IADD R76, R236, 0x1, -R56 ;  /* 0x00000001ec4c7824 */ /* 0x000fe200078e0a38 */
[----:B------:R-:W-:Y:S01]  /*47d0*/  ISETP.LT.OR P0, PT, R56, R235, P0 ;  /* 0x000000eb3800720c */ /* 0x000fe20000701670 */
[----:B--2---:R-:W-:Y:S01]  /*47e0*/  IMAD.IADD R74, R230, 0x1, -R70 ;  /* 0x00000001e64a7824 */ /* 0x004fe200078e0a46 */
[C---:B------:R-:W-:Y:S01]  /*47f0*/  IADD3 R70, R52.reuse, 0x31, RZ ;  /* 0x0000003134467810 */ /* 0x040fe20007ffe0ff */
[----:B------:R-:W2:Y:S01]  /*4800*/  I2F R65, R65 ;  /* 0x0000004100417306 */ /* 0x000ea20000201400 */
[----:B-----5:R-:W-:Y:S01]  /*4810*/  FFMA.FTZ R58, R69, -UR31, R58 ;  /* 0x8000001f453a7c23 */ /* 0x020fe2000801003a */
[----:B------:R-:W-:Y:S01]  /*4820*/  IADD3 R69, R52, 0x39, RZ ;  /* 0x0000003934457810 */ /* 0x000fe20007ffe0ff */
[----:B------:R-:W-:Y:S01]  /*4830*/  IMAD.IADD R244, R230, 0x1, -R56 ;  /* 0x00000001e6f47824 */ /* 0x000fe200078e0a38 */
[----:B------:R-:W-:Y:S01]  /*4840*/  IABS R74, R74 ;  /* 0x0000004a004a7213 */ /* 0x000fe20000000000 */
[----:B------:R-:W-:Y:S01]  /*4850*/  IMAD.IADD R75, R236, 0x1, -R73 ;  /* 0x00000001ec4b7824 */ /* 0x000fe200078e0a49 */
[----:B------:R-:W-:Y:S01]  /*4860*/  FSEL R245, R58, -INF , !P6 ;  /* 0xff8000003af57808 */ /* 0x000fe20007000000 */
[----:B-1----:R-:W-:Y:S01]  /*4870*/  FFMA.FTZ R39, R72, -UR31, R39 ;  /* 0x8000001f48277c23 */ /* 0x002fe20008010027 */
[----:B------:R-:W-:Y:S01]  /*4880*/  IADD3 R72, R52, 0x38, RZ ;  /* 0x0000003834487810 */ /* 0x000fe20007ffe0ff */
[----:B------:R-:W1:Y:S01]  /*4890*/  I2F R55, R55 ;  /* 0x0000003700377306 */ /* 0x000e620000201400 */
[----:B------:R-:W-:-:S02]  /*48a0*/  ISETP.GE.AND P6, PT, R54, R234, PT ;  /* 0x000000ea3600720c */ /* 0x000fc40003fc6270 */
[----:B------:R-:W-:Y:S01]  /*48b0*/  IABS R36, R36 ;  /* 0x0000002400247213 */ /* 0x000fe20000000000 */
[----:B------:R-:W-:Y:S01]  /*48c0*/  IMAD.IADD R64, R236, 0x1, -R72 ;  /* 0x00000001ec407824 */ /* 0x000fe200078e0a48 */
[----:B------:R-:W-:Y:S01]  /*48d0*/  HMMA.16816.F32 R44, R32, R66, R44 ;  /* 0x00000042202c723c */ /* 0x000fe2000000182c */
[----:B------:R-:W-:Y:S01]  /*48e0*/  IABS R76, R76 ;  /* 0x0000004c004c7213 */ /* 0x000fe20000000000 */
[----:B--2---:R-:W-:Y:S01]  /*48f0*/  FFMA.FTZ R30, R65, -UR31, R30 ;  /* 0x8000001f411e7c23 */ /* 0x004fe2000801001e */
[----:B------:R-:W2:Y:S01]  /*4900*/  I2F R74, R74 ;  /* 0x0000004a004a7306 */ /* 0x000ea20000201400 */
[----:B------:R-:W-:Y:S02]  /*4910*/  IABS R64, R64 ;  /* 0x0000004000407213 */ /* 0x000fe40000000000 */
[----:B------:R-:W-:Y:S01]  /*4920*/  ISETP.LT.OR P6, PT, R54, R235, P6 ;  /* 0x000000eb3600720c */ /* 0x000fe200037c1670 */
[----:B------:R-:W-:Y:S01]  /*4930*/  IMAD.IADD R66, R236, 0x1, -R70 ;  /* 0x00000001ec427824 */ /* 0x000fe200078e0a46 */
[----:B------:R-:W-:-:S02]  /*4940*/  IABS R244, R244 ;  /* 0x000000f400f47213 */ /* 0x000fc40000000000 */
[----:B------:R-:W-:Y:S01]  /*4950*/  FSEL R204, R28, -INF , !P6 ;  /* 0xff8000001ccc7808 */ /* 0x000fe20007000000 */
[----:B------:R-:W3:Y:S01]  /*4960*/  I2F R71, R64 ;  /* 0x0000004000477306 */ /* 0x000ee20000201400 */
[----:B------:R-:W-:Y:S01]  /*4970*/  IABS R66, R66 ;  /* 0x0000004200427213 */ /* 0x000fe20000000000 */
[----:B-1----:R-:W-:Y:S01]  /*4980*/  FFMA.FTZ R246, R55, -UR31, R20 ;  /* 0x8000001f37f67c23 */ /* 0x002fe20008010014 */
[----:B------:R-:W-:Y:S01]  /*4990*/  FSEL R247, R39, -INF , !P2 ;  /* 0xff80000027f77808 */ /* 0x000fe20005000000 */
[----:B------:R-:W-:Y:S01]  /*49a0*/  IMAD.IADD R20, R233, 0x1, -R56 ;  /* 0x00000001e9147824 */ /* 0x000fe200078e0a38 */
[C---:B------:R-:W-:Y:S02]  /*49b0*/  ISETP.GE.AND P2, PT, R56.reuse, R228, PT ;  /* 0x000000e43800720c */ /* 0x040fe40003f46270 */
[----:B------:R-:W-:Y:S01]  /*49c0*/  ISETP.GE.AND P6, PT, R56, R223, PT ;  /* 0x000000df3800720c */ /* 0x000fe20003fc6270 */
[----:B--2---:R-:W-:Y:S01]  /*49d0*/  FFMA.FTZ R37, R74, -UR31, R37 ;  /* 0x8000001f4a257c23 */ /* 0x004fe20008010025 */
[----:B------:R-:W1:Y:S01]  /*49e0*/  I2F R68, R68 ;  /* 0x0000004400447306 */ /* 0x000e620000201400 */
[----:B------:R-:W-:-:S02]  /*49f0*/  IABS R20, R20 ;  /* 0x0000001400147213 */ /* 0x000fc40000000000 */
[C---:B------:R-:W-:Y:S02]  /*4a00*/  ISETP.LT.OR P2, PT, R56.reuse, R229, P2 ;  /* 0x000000e53800720c */ /* 0x040fe40001741670 */
[----:B------:R-:W-:Y:S02]  /*4a10*/  FSEL R248, R37, -INF , !P4 ;  /* 0xff80000025f87808 */ /* 0x000fe40006000000 */
[CC--:B------:R-:W-:Y:S01]  /*4a20*/  ISETP.GE.AND P4, PT, R56.reuse, R231.reuse, PT ;  /* 0x000000e73800720c */ /* 0x0c0fe20003f86270 */
[----:B------:R2:W4:Y:S01]  /*4a30*/  I2F R74, R66 ;  /* 0x00000042004a7306 */ /* 0x0005220000201400 */
[C---:B------:R-:W-:Y:S01]  /*4a40*/  ISETP.LT.OR P6, PT, R56.reuse, R226, P6 ;  /* 0x000000e23800720c */ /* 0x040fe200037c1670 */
[----:B---3--:R-:W-:Y:S01]  /*4a50*/  FFMA.FTZ R71, R71, -UR31, R44 ;  /* 0x8000001f47477c23 */ /* 0x008fe2000801002c */
[----:B------:R-:W-:Y:S02]  /*4a60*/  ISETP.LT.OR P4, PT, R56, R232, P4 ;  /* 0x000000e83800720c */ /* 0x000fe40002781670 */
[----:B------:R-:W-:-:S02]  /*4a70*/  ISETP.GE.AND P5, PT, R54, R231, PT ;  /* 0x000000e73600720c */ /* 0x000fc40003fa6270 */
[----:B------:R-:W-:Y:S01]  /*4a80*/  FSEL R242, R38, -INF , !P3 ;  /* 0xff80000026f27808 */ /* 0x000fe20005800000 */
[----:B------:R3:W5:Y:S01]  /*4a90*/  I2F R251, R36 ;  /* 0x0000002400fb7306 */ /* 0x0007620000201400 */
[----:B-1----:R-:W-:Y:S01]  /*4aa0*/  FFMA.FTZ R57, R68, -UR31, R57 ;  /* 0x8000001f44397c23 */ /* 0x002fe20008010039 */
[----:B------:R-:W-:Y:S02]  /*4ab0*/  ISETP.LT.OR P5, PT, R54, R232, P5 ;  /* 0x000000e83600720c */ /* 0x000fe40002fa1670 */
[----:B------:R-:W-:Y:S02]  /*4ac0*/  IABS R75, R75 ;  /* 0x0000004b004b7213 */ /* 0x000fe40000000000 */
[----:B------:R-:W-:Y:S01]  /*4ad0*/  FSEL R206, R57, -INF , !P1 ;  /* 0xff80000039ce7808 */ /* 0x000fe20004800000 */
[----:B--2---:R-:W-:Y:S01]  /*4ae0*/  IMAD.IADD R66, R236, 0x1, -R69 ;  /* 0x00000001ec427824 */ /* 0x004fe200078e0a45 */
[----:B------:R-:W1:Y:S01]  /*4af0*/  I2F R76, R76 ;  /* 0x0000004c004c7306 */ /* 0x000e620000201400 */
[----:B------:R-:W-:Y:S01]  /*4b00*/  FSEL R207, R30, -INF , !P5 ;  /* 0xff8000001ecf7808 */ /* 0x000fe20006800000 */
[----:B----4-:R-:W-:Y:S01]  /*4b10*/  FFMA.FTZ R25, R74, -UR31, R25 ;  /* 0x8000001f4a197c23 */ /* 0x010fe20008010019 */
[----:B------:R-:W-:-:S02]  /*4b20*/  ISETP.GE.AND P3, PT, R54, R228, PT ;  /* 0x000000e43600720c */ /* 0x000fc40003f66270 */
[----:B------:R-:W-:Y:S02]  /*4b30*/  IABS R58, R66 ;  /* 0x00000042003a7213 */ /* 0x000fe40000000000 */
[----:B------:R-:W2:Y:S01]  /*4b40*/  LDSM.16.M88.4 R64, [R219+0x3000] ;  /* 0x00300000db40783b */ /* 0x000ea20000000200 */
[----:B---3--:R-:W-:Y:S01]  /*4b50*/  IMAD.MOV.U32 R36, RZ, RZ, R20 ;  /* 0x000000ffff247224 */ /* 0x008fe200078e0014 */
[----:B------:R-:W3:Y:S01]  /*4b60*/  I2F R244, R244 ;  /* 0x000000f400f47306 */ /* 0x000ee20000201400 */
[----:B------:R-:W-:Y:S01]  /*4b70*/  IMAD.IADD R20, R227, 0x1, -R56 ;  /* 0x00000001e3147824 */ /* 0x000fe200078e0a38 */
[C---:B------:R-:W-:Y:S01]  /*4b80*/  ISETP.GE.AND P1, PT, R54.reuse, R223, PT ;  /* 0x000000df3600720c */ /* 0x040fe20003f26270 */
[----:B-----5:R-:W-:Y:S01]  /*4b90*/  FFMA.FTZ R251, R251, -UR31, R22 ;  /* 0x8000001ffbfb7c23 */ /* 0x020fe20008010016 */
[----:B------:R-:W-:Y:S01]  /*4ba0*/  ISETP.LT.OR P3, PT, R54, R229, P3 ;  /* 0x000000e53600720c */ /* 0x000fe20001f61670 */
[----:B------:R-:W-:Y:S01]  /*4bb0*/  IMAD.IADD R22, R227, 0x1, -R73 ;  /* 0x00000001e3167824 */ /* 0x000fe200078e0a49 */
[----:B------:R-:W-:Y:S01]  /*4bc0*/  IABS R20, R20 ;  /* 0x0000001400147213 */ /* 0x000fe20000000000 */
[----:B-1----:R-:W-:Y:S01]  /*4bd0*/  FFMA.FTZ R29, R76, -UR31, R29 ;  /* 0x8000001f4c1d7c23 */ /* 0x002fe2000801001d */
[----:B------:R-:W1:Y:S01]  /*4be0*/  I2F R28, R36 ;  /* 0x00000024001c7306 */ /* 0x000e620000201400 */
[----:B------:R-:W-:Y:S01]  /*4bf0*/  ISETP.LT.OR P1, PT, R54, R226, P1 ;  /* 0x000000e23600720c */ /* 0x000fe20000f21670 */
[----:B------:R-:W-:Y:S01]  /*4c00*/  IMAD.IADD R76, R230, 0x1, -R73 ;  /* 0x00000001e64c7824 */ /* 0x000fe200078e0a49 */
[----:B------:R-:W-:-:S02]  /*4c10*/  FSEL R246, R246, -INF , !P3 ;  /* 0xff800000f6f67808 */ /* 0x000fc40005800000 */
[----:B------:R-:W-:Y:S02]  /*4c20*/  FSEL R202, R29, -INF , !P0 ;  /* 0xff8000001dca7808 */ /* 0x000fe40004000000 */
[----:B------:R-:W-:Y:S01]  /*4c30*/  FSEL R251, R251, -INF , !P1 ;  /* 0xff800000fbfb7808 */ /* 0x000fe20004800000 */
[----:B------:R4:W5:Y:S01]  /*4c40*/  I2F R68, R58 ;  /* 0x0000003a00447306 */ /* 0x0009620000201400 */
[----:B---3--:R-:W-:Y:S01]  /*4c50*/  FFMA.FTZ R244, R244, -UR31, R21 ;  /* 0x8000001ff4f47c23 */ /* 0x008fe20008010015 */
[C---:B------:R-:W-:Y:S02]  /*4c60*/  ISETP.GE.AND P5, PT, R73.reuse, R234, PT ;  /* 0x000000ea4900720c */ /* 0x040fe40003fa6270 */
[C---:B------:R-:W-:Y:S02]  /*4c70*/  ISETP.GE.AND P3, PT, R73.reuse, R231, PT ;  /* 0x000000e74900720c */ /* 0x040fe40003f66270 */
[----:B------:R-:W-:Y:S01]  /*4c80*/  ISETP.GE.AND P1, PT, R73, R228, PT ;  /* 0x000000e44900720c */ /* 0x000fe20003f26270 */
[----:B-1----:R-:W-:Y:S01]  /*4c90*/  FFMA.FTZ R115, R28, -UR31, R31 ;  /* 0x8000001f1c737c23 */ /* 0x002fe2000801001f */
[----:B------:R-:W-:Y:S01]  /*4ca0*/  IABS R28, R22 ;  /* 0x00000016001c7213 */ /* 0x000fe20000000000 */
[----:B------:R-:W1:Y:S01]  /*4cb0*/  I2F R20, R20 ;  /* 0x0000001400147306 */ /* 0x000e620000201400 */
[----:B------:R-:W-:Y:S01]  /*4cc0*/  IMAD.IADD R22, R233, 0x1, -R70 ;  /* 0x00000001e9167824 */ /* 0x000fe200078e0a46 */
[----:B------:R-:W-:-:S02]  /*4cd0*/  ISETP.GE.AND P0, PT, R73, R223, PT ;  /* 0x000000df4900720c */ /* 0x000fc40003f06270 */
[----:B------:R-:W-:Y:S01]  /*4ce0*/  IMAD.MOV.U32 R21, RZ, RZ, R28 ;  /* 0x000000ffff157224 */ /* 0x000fe200078e001c */
[----:B------:R-:W-:Y:S01]  /*4cf0*/  IABS R76, R76 ;  /* 0x0000004c004c7213 */ /* 0x000fe20000000000 */
[----:B----4-:R-:W3:Y:S01]  /*4d00*/  LDSM.16.M88.4 R56, [R217+0x1000] ;  /* 0x00100000d938783b */ /* 0x010ee20000000200 */
[C---:B------:R-:W-:Y:S01]  /*4d10*/  ISETP.LT.OR P5, PT, R73.reuse, R235, P5 ;  /* 0x000000eb4900720c */ /* 0x040fe20002fa1670 */
[----:B------:R4:W4:Y:S01]  /*4d20*/  I2F R77, R75 ;  /* 0x0000004b004d7306 */ /* 0x0009220000201400 */
[C---:B------:R-:W-:Y:S01]  /*4d30*/  ISETP.LT.OR P3, PT, R73.reuse, R232, P3 ;  /* 0x000000e84900720c */ /* 0x040fe20001f61670 */
[----:B-----5:R-:W-:Y:S01]  /*4d40*/  FFMA.FTZ R45, R68, -UR31, R45 ;  /* 0x8000001f442d7c23 */ /* 0x020fe2000801002d */
[C---:B------:R-:W-:Y:S01]  /*4d50*/  ISETP.LT.OR P1, PT, R73.reuse, R229, P1 ;  /* 0x000000e54900720c */ /* 0x040fe20000f21670 */
[-C--:B--2---:R-:W-:Y:S01]  /*4d60*/  HMMA.16816.F32 R36, R8, R64.reuse, RZ ;  /* 0x000000400824723c */ /* 0x084fe200000018ff */
[----:B------:R-:W-:Y:S02]  /*4d70*/  ISETP.LT.OR P0, PT, R73, R226, P0 ;  /* 0x000000e24900720c */ /* 0x000fe40000701670 */
[----:B------:R-:W-:Y:S01]  /*4d80*/  IADD3 R54, R52, 0x40, RZ ;  /* 0x0000004034367810 */ /* 0x000fe20007ffe0ff */
[----:B-1----:R-:W-:Y:S01]  /*4d90*/  FFMA.FTZ R23, R20, -UR31, R23 ;  /* 0x8000001f14177c23 */ /* 0x002fe20008010017 */
[----:B------:R-:W-:Y:S01]  /*4da0*/  IABS R20, R22 ;  /* 0x0000001600147213 */ /* 0x000fe20000000000 */
[----:B------:R-:W1:Y:S01]  /*4db0*/  I2F R21, R21 ;  /* 0x0000001500157306 */ /* 0x000e620000201400 */
[----:B------:R-:W-:Y:S01]  /*4dc0*/  FSEL R115, R115, -INF , !P4 ;  /* 0xff80000073737808 */ /* 0x000fe20006000000 */
[----:B------:R-:W-:Y:S01]  /*4dd0*/  HMMA.16816.F32 R28, R12, R64, RZ ;  /* 0x000000400c1c723c */ /* 0x000fe200000018ff */
[----:B------:R-:W-:Y:S01]  /*4de0*/  FSEL R249, R23, -INF , !P6 ;  /* 0xff80000017f97808 */ /* 0x000fe20007000000 */
[----:B------:R-:W-:Y:S01]  /*4df0*/  IMAD.IADD R23, R230, 0x1, -R72 ;  /* 0x00000001e6177824 */ /* 0x000fe200078e0a48 */
[----:B------:R-:W-:Y:S01]  /*4e00*/  ISETP.GE.AND P4, PT, R70, R234, PT ;  /* 0x000000ea4600720c */ /* 0x000fe20003f86270 */
[----:B----4-:R-:W-:Y:S01]  /*4e10*/  IMAD.IADD R75, R233, 0x1, -R73 ;  /* 0x00000001e94b7824 */ /* 0x010fe200078e0a49 */
[----:B------:R-:W-:Y:S01]  /*4e20*/  FSEL R244, R244, -INF , !P2 ;  /* 0xff800000f4f47808 */ /* 0x000fe20005000000 */
[----:B------:R-:W-:Y:S01]  /*4e30*/  FFMA.FTZ R77, R77, -UR31, R24 ;  /* 0x8000001f4d4d7c23 */ /* 0x000fe20008010018 */
[----:B------:R-:W2:Y:S01]  /*4e40*/  I2F R73, R76 ;  /* 0x0000004c00497306 */ /* 0x000ea20000201400 */
[----:B------:R-:W-:Y:S01]  /*4e50*/  IMAD.IADD R64, R230, 0x1, -R70 ;  /* 0x00000001e6407824 */ /* 0x000fe200078e0a46 */
[----:B------:R-:W-:Y:S01]  /*4e60*/  IABS R75, R75 ;  /* 0x0000004b004b7213 */ /* 0x000fe20000000000 */
[----:B------:R-:W-:Y:S01]  /*4e70*/  IMAD.MOV.U32 R24, RZ, RZ, R20 ;  /* 0x000000ffff187224 */ /* 0x000fe200078e0014 */
[----:B------:R-:W-:Y:S01]  /*4e80*/  IABS R65, R23 ;  /* 0x0000001700417213 */ /* 0x000fe20000000000 */
[----:B------:R-:W-:Y:S01]  /*4e90*/  IMAD.IADD R20, R233, 0x1, -R72 ;  /* 0x00000001e9147824 */ /* 0x000fe200078e0a48 */
[----:B------:R-:W-:Y:S01]  /*4ea0*/  IABS R64, R64 ;  /* 0x0000004000407213 */ /* 0x000fe20000000000 */
[----:B-1----:R-:W-:Y:S01]  /*4eb0*/  FFMA.FTZ R21, R21, -UR31, R62 ;  /* 0x8000001f15157c23 */ /* 0x002fe2000801003e */
[----:B------:R-:W1:Y:S01]  /*4ec0*/  I2F R75, R75 ;  /* 0x0000004b004b7306 */ /* 0x000e620000201400 */
[----:B------:R-:W-:Y:S01]  /*4ed0*/  IMAD.IADD R55, R236, 0x1, -R54 ;  /* 0x00000001ec377824 */ /* 0x000fe200078e0a36 */
[----:B------:R-:W-:Y:S01]  /*4ee0*/  IABS R20, R20 ;  /* 0x0000001400147213 */ /* 0x000fe20000000000 */
[C---:B------:R-:W-:Y:S01]  /*4ef0*/  IMAD.IADD R22, R227.reuse, 0x1, -R70 ;  /* 0x00000001e3167824 */ /* 0x040fe200078e0a46 */
[----:B------:R-:W-:Y:S01]  /*4f00*/  ISETP.LT.OR P4, PT, R70, R235, P4 ;  /* 0x000000eb4600720c */ /* 0x000fe20002781670 */
[----:B------:R-:W-:Y:S01]  /*4f10*/  IMAD.IADD R62, R227, 0x1, -R69 ;  /* 0x00000001e33e7824 */ /* 0x000fe200078e0a45 */
[----:B------:R-:W-:-:S02]  /*4f20*/  FSEL R193, R77, -INF , !P5 ;  /* 0xff8000004dc17808 */ /* 0x000fc40006800000 */
[----:B------:R-:W4:Y:S01]  /*4f30*/  I2F R64, R64 ;  /* 0x0000004000407306 */ /* 0x000f220000201400 */
[----:B--2---:R-:W-:Y:S01]  /*4f40*/  FFMA.FTZ R120, R73, -UR31, R60 ;  /* 0x8000001f49787c23 */ /* 0x004fe2000801003c */
[C---:B------:R-:W-:Y:S01]  /*4f50*/  ISETP.GE.AND P2, PT, R70.reuse, R231, PT ;  /* 0x000000e74600720c */ /* 0x040fe20003f46270 */
[-C--:B---3--:R-:W-:Y:S01]  /*4f60*/  HMMA.16816.F32 R36, R32, R56.reuse, R36 ;  /* 0x000000382024723c */ /* 0x088fe20000001824 */
[----:B------:R-:W-:Y:S01]  /*4f70*/  ISETP.GE.AND P6, PT, R70, R228, PT ;  /* 0x000000e44600720c */ /* 0x000fe20003fc6270 */
[----:B------:R-:W-:Y:S01]  /*4f80*/  IMAD.IADD R60, R230, 0x1, -R69 ;  /* 0x00000001e63c7824 */ /* 0x000fe200078e0a45 */
[----:B------:R-:W-:Y:S01]  /*4f90*/  ISETP.GE.AND P5, PT, R70, R223, PT ;  /* 0x000000df4600720c */ /* 0x000fe20003fa6270 */
[----:B------:R-:W-:Y:S01]  /*4fa0*/  LDSM.16.M88.4 R76, [R217+0x1400] ;  /* 0x00140000d94c783b */ /* 0x000fe20000000200 */
[----:B------:R-:W2:Y:S01]  /*4fb0*/  I2F R24, R24 ;  /* 0x0000001800187306 */ /* 0x000ea20000201400 */
[----:B-1----:R-:W-:Y:S01]  /*4fc0*/  FFMA.FTZ R26, R75, -UR31, R26 ;  /* 0x8000001f4b1a7c23 */ /* 0x002fe2000801001a */
[----:B------:R-:W-:Y:S01]  /*4fd0*/  FSEL R205, R21, -INF , !P0 ;  /* 0xff80000015cd7808 */ /* 0x000fe20004000000 */
[----:B------:R-:W-:Y:S01]  /*4fe0*/  HMMA.16816.F32 R28, R16, R56, R28 ;  /* 0x00000038101c723c */ /* 0x000fe2000000181c */
[----:B------:R-:W-:-:S02]  /*4ff0*/  FSEL R192, R25, -INF , !P4 ;  /* 0xff80000019c07808 */ /* 0x000fc40006000000 */
[----:B------:R-:W-:Y:S01]  /*5000*/  FSEL R189, R26, -INF , !P3 ;  /* 0xff8000001abd7808 */ /* 0x000fe20005800000 */
[----:B----4-:R-:W-:Y:S01]  /*5010*/  FFMA.FTZ R61, R64, -UR31, R61 ;  /* 0x8000001f403d7c23 */ /* 0x010fe2000801003d */
[----:B------:R-:W1:Y:S02]  /*5020*/  I2F R65, R65 ;  /* 0x0000004100417306 */ /* 0x000e640000201400 */
[----:B------:R-:W-:Y:S01]  /*5030*/  IMAD.IADD R56, R233, 0x1, -R69 ;  /* 0x00000001e9387824 */ /* 0x000fe200078e0a45 */
[----:B------:R-:W-:Y:S01]  /*5040*/  IABS R55, R55 ;  /* 0x0000003700377213 */ /* 0x000fe20000000000 */
[----:B------:R-:W-:Y:S01]  /*5050*/  IMAD.IADD R57, R227, 0x1, -R72 ;  /* 0x00000001e3397824 */ /* 0x000fe200078e0a48 */
[----:B------:R-:W-:Y:S01]  /*5060*/  IABS R22, R22 ;  /* 0x0000001600167213 */ /* 0x000fe20000000000 */
[----:B------:R-:W-:Y:S01]  /*5070*/  IMAD.IADD R64, R233, 0x1, -R54 ;  /* 0x00000001e9407824 */ /* 0x000fe200078e0a36 */
[----:B------:R-:W-:Y:S01]  /*5080*/  IABS R56, R56 ;  /* 0x0000003800387213 */ /* 0x000fe20000000000 */
[----:B--2---:R-:W-:Y:S01]  /*5090*/  FFMA.FTZ R188, R24, -UR31, R27 ;  /* 0x8000001f18bc7c23 */ /* 0x004fe2000801001b */
[----:B------:R-:W-:Y:S01]  /*50a0*/  IABS R57, R57 ;  /* 0x0000003900397213 */ /* 0x000fe20000000000 */
[----:B------:R-:W2:Y:S01]  /*50b0*/  I2F R73, R20 ;  /* 0x0000001400497306 */ /* 0x000ea20000201400 */
[----:B------:R-:W-:Y:S01]  /*50c0*/  IABS R173, R64 ;  /* 0x0000004000ad7213 */ /* 0x000fe20000000000 */
[----:B------:R-:W-:Y:S01]  /*50d0*/  HMMA.16816.F32 R24, R8, R66, RZ ;  /* 0x000000420818723c */ /* 0x000fe200000018ff */
[----:B------:R-:W-:-:S02]  /*50e0*/  ISETP.GE.AND P0, PT, R72, R228, PT ;  /* 0x000000e44800720c */ /* 0x000fc40003f06270 */
[C---:B------:R-:W-:Y:S02]  /*50f0*/  ISETP.LT.OR P2, PT, R70.reuse, R232, P2 ;  /* 0x000000e84600720c */ /* 0x040fe40001741670 */
[CC--:B------:R-:W-:Y:S01]  /*5100*/  ISETP.LT.OR P6, PT, R70.reuse, R229.reuse, P6 ;  /* 0x000000e54600720c */ /* 0x0c0fe200037c1670 */
[----:B------:R-:W3:Y:S01]  /*5110*/  I2F R56, R56 ;  /* 0x0000003800387306 */ /* 0x000ee20000201400 */
[----:B------:R-:W-:Y:S01]  /*5120*/  ISETP.LT.OR P5, PT, R70, R226, P5 ;  /* 0x000000e24600720c */ /* 0x000fe20002fa1670 */
[----:B-1----:R-:W-:Y:S01]  /*5130*/  FFMA.FTZ R65, R65, -UR31, R40 ;  /* 0x8000001f41417c23 */ /* 0x002fe20008010028 */
[----:B------:R-:W-:Y:S02]  /*5140*/  ISETP.LT.OR P0, PT, R72, R229, P0 ;  /* 0x000000e54800720c */ /* 0x000fe40000701670 */
[----:B------:R-:W-:Y:S02]  /*5150*/  IABS R60, R60 ;  /* 0x0000003c003c7213 */ /* 0x000fe40000000000 */
[----:B------:R-:W-:Y:S01]  /*5160*/  FSEL R116, R65, -INF , !P0 ;  /* 0xff80000041747808 */ /* 0x000fe20004000000 */
[----:B------:R-:W1:Y:S01]  /*5170*/  I2F R57, R57 ;  /* 0x0000003900397306 */ /* 0x000e620000201400 */
[----:B------:R-:W-:Y:S01]  /*5180*/  FSEL R120, R120, -INF , !P1 ;  /* 0xff80000078787808 */ /* 0x000fe20004800000 */
[----:B--2---:R-:W-:Y:S01]  /*5190*/  FFMA.FTZ R46, R73, -UR31, R46 ;  /* 0x8000001f492e7c23 */ /* 0x004fe2000801002e */
[----:B------:R-:W-:-:S02]  /*51a0*/  IABS R62, R62 ;  /* 0x0000003e003e7213 */ /* 0x000fc40000000000 */
[----:B------:R-:W-:Y:S02]  /*51b0*/  FSEL R188, R188, -INF , !P2 ;  /* 0xff800000bcbc7808 */ /* 0x000fe40005000000 */
[----:B------:R-:W-:Y:S01]  /*51c0*/  ISETP.GE.AND P1, PT, R72, R231, PT ;  /* 0x000000e74800720c */ /* 0x000fe20003f26270 */
[----:B------:R-:W2:Y:S01]  /*51d0*/  I2F R173, R173 ;  /* 0x000000ad00ad7306 */ /* 0x000ea20000201400 */
[----:B---3--:R-:W-:Y:S01]  /*51e0*/  FFMA.FTZ R56, R56, -UR31, R47 ;  /* 0x8000001f38387c23 */ /* 0x008fe2000801002f */
[----:B------:R-:W-:Y:S01]  /*51f0*/  ISETP.GE.AND P4, PT, R72, R223, PT ;  /* 0x000000df4800720c */ /* 0x000fe20003f86270 */
[----:B------:R-:W-:Y:S01]  /*5200*/  IMAD.IADD R47, R230, 0x1, -R54 ;  /* 0x00000001e62f7824 */ /* 0x000fe200078e0a36 */
[----:B------:R-:W-:Y:S01]  /*5210*/  ISETP.GE.AND P2, PT, R69, R234, PT ;  /* 0x000000ea4500720c */ /* 0x000fe20003f46270 */
[----:B------:R-:W-:Y:S01]  /*5220*/  HMMA.16816.F32 R24, R32, R58, R24 ;  /* 0x0000003a2018723c */ /* 0x000fe20000001818 */
[----:B------:R-:W-:Y:S02]  /*5230*/  ISETP.LT.OR P1, PT, R72, R232, P1 ;  /* 0x000000e84800720c */ /* 0x000fe40000f21670 */
[----:B------:R3:W4:Y:S01]  /*5240*/  I2F R70, R22 ;  /* 0x0000001600467306 */ /* 0x0007220000201400 */
[----:B------:R-:W-:Y:S01]  /*5250*/  IABS R47, R47 ;  /* 0x0000002f002f7213 */ /* 0x000fe20000000000 */
[----:B-1----:R-:W-:Y:S01]  /*5260*/  FFMA.FTZ R57, R57, -UR31, R42 ;  /* 0x8000001f39397c23 */ /* 0x002fe2000801002a */
[----:B------:R-:W-:-:S02]  /*5270*/  IADD3 R42, R52, 0x41, RZ ;  /* 0x00000041342a7810 */ /* 0x000fc40007ffe0ff */
[C---:B------:R-:W-:Y:S02]  /*5280*/  ISETP.LT.OR P4, PT, R72.reuse, R226, P4 ;  /* 0x000000e24800720c */ /* 0x040fe40002781670 */
[----:B------:R-:W-:Y:S01]  /*5290*/  ISETP.LT.OR P2, PT, R69, R235, P2 ;  /* 0x000000eb4500720c */ /* 0x000fe20001741670 */
[----:B------:R-:W1:Y:S01]  /*52a0*/  I2F R55, R55 ;  /* 0x0000003700377306 */ /* 0x000e620000201400 */
[----:B--2---:R-:W-:Y:S01]  /*52b0*/  FFMA.FTZ R173, R173, -UR31, R38 ;  /* 0x8000001fadad7c23 */ /* 0x004fe20008010026 */
[----:B------:R-:W-:Y:S01]  /*52c0*/  ISETP.GE.AND P3, PT, R72, R234, PT ;  /* 0x000000ea4800720c */ /* 0x000fe20003f66270 */
[----:B------:R-:W-:Y:S01]  /*52d0*/  IMAD.IADD R38, R236, 0x1, -R42 ;  /* 0x00000001ec267824 */ /* 0x000fe200078e0a2a */
[----:B------:R-:W-:Y:S02]  /*52e0*/  IADD3 R40, R52, 0x48, RZ ;  /* 0x0000004834287810 */ /* 0x000fe40007ffe0ff */
[----:B------:R-:W-:Y:S01]  /*52f0*/  FSEL R187, R46, -INF , !P1 ;  /* 0xff8000002ebb7808 */ /* 0x000fe20004800000 */
[----:B---3--:R-:W-:Y:S01]  /*5300*/  HMMA.16816.F32 R20, R12, R66, RZ ;  /* 0x000000420c14723c */ /* 0x008fe200000018ff */
[----:B------:R-:W2:Y:S01]  /*5310*/  LDSM.16.M88.4 R64, [R219+0x3400] ;  /* 0x00340000db40783b */ /* 0x000ea20000000200 */
[----:B------:R-:W3:Y:S01]  /*5320*/  I2F R60, R60 ;  /* 0x0000003c003c7306 */ /* 0x000ee20000201400 */
[----:B------:R-:W-:Y:S01]  /*5330*/  FSEL R203, R57, -INF , !P4 ;  /* 0xff80000039cb7808 */ /* 0x000fe20006000000 */
[----:B----4-:R-:W-:Y:S01]  /*5340*/  FFMA.FTZ R63, R70, -UR31, R63 ;  /* 0x8000001f463f7c23 */ /* 0x010fe2000801003f */
[----:B------:R-:W-:-:S02]  /*5350*/  FSEL R190, R45, -INF , !P2 ;  /* 0xff8000002dbe7808 */ /* 0x000fc40005000000 */
[C---:B------:R-:W-:Y:S01]  /*5360*/  ISETP.GE.AND P1, PT, R54.reuse, R234, PT ;  /* 0x000000ea3600720c */ /* 0x040fe20003f26270 */
[----:B-1----:R-:W-:Y:S01]  /*5370*/  FFMA.FTZ R55, R55, -UR31, R36 ;  /* 0x8000001f37377c23 */ /* 0x002fe20008010024 */
[C---:B------:R-:W-:Y:S01]  /*5380*/  ISETP.GE.AND P0, PT, R54.reuse, R231, PT ;  /* 0x000000e73600720c */ /* 0x040fe20003f06270 */
[----:B------:R-:W1:Y:S01]  /*5390*/  I2F R44, R62 ;  /* 0x0000003e002c7306 */ /* 0x000e620000201400 */
[----:B------:R-:W-:Y:S01]  /*53a0*/  ISETP.GE.AND P4, PT, R54, R228, PT ;  /* 0x000000e43600720c */ /* 0x000fe20003f86270 */
[----:B------:R-:W-:Y:S01]  /*53b0*/  IMAD.IADD R36, R236, 0x1, -R40 ;  /* 0x00000001ec247824 */ /* 0x000fe200078e0a28 */
[----:B------:R-:W-:Y:S02]  /*53c0*/  ISETP.GE.AND P2, PT, R54, R223, PT ;  /* 0x000000df3600720c */ /* 0x000fe40003f46270 */
[----:B------:R-:W-:Y:S02]  /*53d0*/  IABS R38, R38 ;  /* 0x0000002600267213 */ /* 0x000fe40000000000 */
[-C--:B------:R-:W-:Y:S01]  /*53e0*/  ISETP.LT.OR P3, PT, R72, R235.reuse, P3 ;  /* 0x000000eb4800720c */ /* 0x080fe20001f61670 */
[----:B------:R-:W4:Y:S01]  /*53f0*/  I2F R47, R47 ;  /* 0x0000002f002f7306 */ /* 0x000f220000201400 */
[----:B------:R-:W-:Y:S01]  /*5400*/  ISETP.LT.OR P1, PT, R54, R235, P1 ;  /* 0x000000eb3600720c */ /* 0x000fe20000f21670 */
[----:B---3--:R-:W-:Y:S01]  /*5410*/  FFMA.FTZ R41, R60, -UR31, R41 ;  /* 0x8000001f3c297c23 */ /* 0x008fe20008010029 */
[----:B------:R-:W-:-:S02]  /*5420*/  ISETP.LT.OR P0, PT, R54, R232, P0 ;  /* 0x000000e83600720c */ /* 0x000fc40000701670 */
[C---:B------:R-:W-:Y:S01]  /*5430*/  ISETP.LT.OR P4, PT, R54.reuse, R229, P4 ;  /* 0x000000e53600720c */ /* 0x040fe20002781670 */
[----:B------:R-:W-:Y:S01]  /*5440*/  HMMA.16816.F32 R20, R16, R58, R20 ;  /* 0x0000003a1014723c */ /* 0x000fe20000001814 */
[----:B------:R-:W-:Y:S01]  /*5450*/  ISETP.LT.OR P2, PT, R54, R226, P2 ;  /* 0x000000e23600720c */ /* 0x000fe20001741670 */
[----:B------:R3:W5:Y:S01]  /*5460*/  I2F R176, R38 ;  /* 0x0000002600b07306 */ /* 0x0007620000201400 */
[----:B------:R-:W-:Y:S01]  /*5470*/  IMAD.IADD R54, R227, 0x1, -R54 ;  /* 0x00000001e3367824 */ /* 0x000fe200078e0a36 */
[----:B------:R-:W-:Y:S01]  /*5480*/  FSEL R118, R61, -INF , !P6 ;  /* 0xff8000003d767808 */ /* 0x000fe20007000000 */
[----:B-1----:R-:W-:Y:S01]  /*5490*/  FFMA.FTZ R43, R44, -UR31, R43 ;  /* 0x8000001f2c2b7c23 */ /* 0x002fe2000801002b */
[----:B------:R-:W-:Y:S01]  /*54a0*/  FSEL R199, R63, -INF , !P5 ;  /* 0xff8000003fc77808 */ /* 0x000fe20006800000 */
[----:B------:R-:W-:Y:S01]  /*54b0*/  IMAD.IADD R44, R230, 0x1, -R42 ;  /* 0x00000001e62c7824 */ /* 0x000fe200078e0a2a */
[----:B------:R-:W-:Y:S01]  /*54c0*/  FSEL R191, R71, -INF , !P3 ;  /* 0xff80000047bf7808 */ /* 0x000fe20005800000 */
[----:B------:R-:W1:Y:S01]  /*54d0*/  LDSM.16.M88.4 R60, [R219+0x3c00] ;  /* 0x003c0000db3c783b */ /* 0x000e620000000200 */
[----:B------:R-:W-:Y:S01]  /*54e0*/  ISETP.GE.AND P6, PT, R69, R231, PT ;  /* 0x000000e74500720c */ /* 0x000fe20003fc6270 */
[----:B----4-:R-:W-:Y:S01]  /*54f0*/  FFMA.FTZ R184, R47, -UR31, R28 ;  /* 0x8000001f2fb87c23 */ /* 0x010fe2000801001c */
[----:B------:R-:W-:-:S02]  /*5500*/  ISETP.GE.AND P5, PT, R69, R228, PT ;  /* 0x000000e44500720c */ /* 0x000fc40003fa6270 */
[C---:B------:R-:W-:Y:S02]  /*5510*/  ISETP.GE.AND P3, PT, R69.reuse, R223, PT ;  /* 0x000000df4500720c */ /* 0x040fe40003f66270 */
[----:B------:R-:W-:Y:S01]  /*5520*/  IABS R36, R36 ;  /* 0x0000002400247213 */ /* 0x000fe20000000000 */
[-C--:B--2---:R-:W-:Y:S01]  /*5530*/  HMMA.16816.F32 R72, R8, R64.reuse, RZ ;  /* 0x000000400848723c */ /* 0x084fe200000018ff */
[----:B---3--:R-:W-:Y:S01]  /*5540*/  IADD3 R38, R52, 0x49, RZ ;  /* 0x0000004934267810 */ /* 0x008fe20007ffe0ff */
[----:B-----5:R-:W-:Y:S01]  /*5550*/  FFMA.FTZ R176, R176, -UR31, R37 ;  /* 0x8000001fb0b07c23 */ /* 0x020fe20008010025 */
[----:B------:R-:W-:Y:S01]  /*5560*/  IABS R185, R54 ;  /* 0x0000003600b97213 */ /* 0x000fe20000000000 */
[----:B------:R-:W2:Y:S01]  /*5570*/  I2F R47, R36 ;  /* 0x00000024002f7306 */ /* 0x000ea20000201400 */
[C---:B------:R-:W-:Y:S01]  /*5580*/  ISETP.LT.OR P6, PT, R69.reuse, R232, P6 ;  /* 0x000000e84500720c */ /* 0x040fe200037c1670 */
[----:B------:R-:W-:Y:S01]  /*5590*/  IMAD.IADD R28, R236, 0x1, -R38 ;  /* 0x00000001ec1c7824 */ /* 0x000fe200078e0a26 */
[----:B------:R-:W-:Y:S01]  /*55a0*/  ISETP.LT.OR P5, PT, R69, R229, P5 ;  /* 0x000000e54500720c */ /* 0x000fe20002fa1670 */
[----:B------:R-:W-:Y:S01]  /*55b0*/  IMAD.IADD R37, R233, 0x1, -R40 ;  /* 0x00000001e9257824 */ /* 0x000fe200078e0a28 */
[----:B------:R-:W-:Y:S01]  /*55c0*/  ISETP.LT.OR P3, PT, R69, R226, P3 ;  /* 0x000000e24500720c */ /* 0x000fe20001f61670 */
[----:B------:R-:W-:Y:S01]  /*55d0*/  IMAD.IADD R178, R230, 0x1, -R38 ;  /* 0x00000001e6b27824 */ /* 0x000fe200078e0a26 */
[----:B------:R-:W-:Y:S01]  /*55e0*/  FSEL R186, R56, -INF , !P6 ;  /* 0xff80000038ba7808 */ /* 0x000fe20007000000 */
[----:B------:R-:W3:Y:S01]  /*55f0*/  I2F R185, R185 ;  /* 0x000000b900b97306 */ /* 0x000ee20000201400 */
[----:B------:R-:W-:Y:S01]  /*5600*/  FSEL R114, R41, -INF , !P5 ;  /* 0xff80000029727808 */ /* 0x000fe20006800000 */
[--C-:B------:R-:W-:Y:S01]  /*5610*/  IMAD.IADD R41, R227, 0x1, -R40.reuse ;  /* 0x00000001e3297824 */ /* 0x100fe200078e0a28 */
[----:B------:R-:W-:Y:S01]  /*5620*/  FSEL R107, R43, -INF , !P3 ;  /* 0xff8000002b6b7808 */ /* 0x000fe20005800000 */
[----:B------:R-:W-:Y:S01]  /*5630*/  IMAD.IADD R43, R230, 0x1, -R40 ;  /* 0x00000001e62b7824 */ /* 0x000fe200078e0a28 */
[----:B------:R-:W-:Y:S01]  /*5640*/  FSEL R177, R55, -INF , !P1 ;  /* 0xff80000037b17808 */ /* 0x000fe20004800000 */
[----:B------:R-:W-:Y:S01]  /*5650*/  HMMA.16816.F32 R68, R12, R64, RZ ;  /* 0x000000400c44723c */ /* 0x000fe200000018ff */
[C---:B------:R-:W-:Y:S01]  /*5660*/  ISETP.GE.AND P6, PT, R42.reuse, R234, PT ;  /* 0x000000ea2a00720c */ /* 0x040fe20003fc6270 */
[----:B--2---:R-:W-:Y:S01]  /*5670*/  FFMA.FTZ R47, R47, -UR31, R24 ;  /* 0x8000001f2f2f7c23 */ /* 0x004fe20008010018 */
[----:B------:R-:W-:Y:S01]  /*5680*/  IABS R36, R28 ;  /* 0x0000001c00247213 */ /* 0x000fe20000000000 */
[----:B------:R-:W-:Y:S01]  /*5690*/  IMAD.IADD R28, R233, 0x1, -R42 ;  /* 0x00000001e91c7824 */ /* 0x000fe200078e0a2a */
[C---:B------:R-:W-:Y:S01]  /*56a0*/  ISETP.GE.AND P5, PT, R42.reuse, R231, PT ;  /* 0x000000e72a00720c */ /* 0x040fe20003fa6270 */
[----:B------:R-:W-:Y:S01]  /*56b0*/  IMAD.IADD R24, R227, 0x1, -R38 ;  /* 0x00000001e3187824 */ /* 0x000fe200078e0a26 */
[C---:B------:R-:W-:Y:S01]  /*56c0*/  ISETP.GE.AND P3, PT, R42.reuse, R228, PT ;  /* 0x000000e42a00720c */ /* 0x040fe20003f66270 */
[----:B------:R-:W-:Y:S01]  /*56d0*/  HMMA.16816.F32 R72, R32, R76, R72 ;  /* 0x0000004c2048723c */ /* 0x000fe20000001848 */
[C---:B------:R-:W-:Y:S01]  /*56e0*/  ISETP.GE.AND P1, PT, R42.reuse, R223, PT ;  /* 0x000000df2a00720c */ /* 0x040fe20003f26270 */
[----:B---3--:R-:W-:Y:S01]  /*56f0*/  FFMA.FTZ R185, R185, -UR31, R30 ;  /* 0x8000001fb9b97c23 */ /* 0x008fe2000801001e */
[C---:B------:R-:W-:Y:S01]  /*5700*/  ISETP.LT.OR P6, PT, R42.reuse, R235, P6 ;  /* 0x000000eb2a00720c */ /* 0x040fe200037c1670 */
[----:B------:R-:W2:Y:S01]  /*5710*/  I2F R36, R36 ;  /* 0x0000002400247306 */ /* 0x000ea20000201400 */
[----:B------:R-:W-:-:S02]  /*5720*/  ISETP.LT.OR P5, PT, R42, R232, P5 ;  /* 0x000000e82a00720c */ /* 0x000fc40002fa1670 */
[C---:B------:R-:W-:Y:S02]  /*5730*/  ISETP.LT.OR P3, PT, R42.reuse, R229, P3 ;  /* 0x000000e52a00720c */ /* 0x040fe40001f61670 */
[----:B------:R-:W-:Y:S01]  /*5740*/  ISETP.LT.OR P1, PT, R42, R226, P1 ;  /* 0x000000e22a00720c */ /* 0x000fe20000f21670 */
[----:B------:R-:W-:Y:S01]  /*5750*/  IMAD.IADD R42, R227, 0x1, -R42 ;  /* 0x00000001e32a7824 */ /* 0x000fe200078e0a2a */
[----:B------:R-:W-:Y:S02]  /*5760*/  IABS R28, R28 ;  /* 0x0000001c001c7213 */ /* 0x000fe40000000000 */
[----:B------:R-:W-:Y:S02]  /*5770*/  IABS R37, R37 ;  /* 0x0000002500257213 */ /* 0x000fe40000000000 */
[----:B------:R-:W-:Y:S01]  /*5780*/  IABS R42, R42 ;  /* 0x0000002a002a7213 */ /* 0x000fe20000000000 */
[----:B------:R-:W-:Y:S01]  /*5790*/  HMMA.16816.F32 R68, R16, R76, R68 ;  /* 0x0000004c1044723c */ /* 0x000fe20000001844 */
[----:B------:R-:W3:Y:S01]  /*57a0*/  I2F R28, R28 ;  /* 0x0000001c001c7306 */ /* 0x000ee20000201400 */
[----:B------:R-:W-:-:S02]  /*57b0*/  IABS R44, R44 ;  /* 0x0000002c002c7213 */ /* 0x000fc40000000000 */
[----:B------:R-:W-:Y:S01]  /*57c0*/  IABS R43, R43 ;  /* 0x0000002b002b7213 */ /* 0x000fe20000000000 */
[----:B--2---:R-:W-:Y:S01]  /*57d0*/  FFMA.FTZ R25, R36, -UR31, R25 ;  /* 0x8000001f24197c23 */ /* 0x004fe20008010019 */
[----:B------:R-:W-:Y:S02]  /*57e0*/  IABS R41, R41 ;  /* 0x0000002900297213 */ /* 0x000fe40000000000 */
[----:B------:R-:W-:Y:S01]  /*57f0*/  IABS R24, R24 ;  /* 0x0000001800187213 */ /* 0x000fe20000000000 */
[----:B------:R-:W2:Y:S01]  /*5800*/  I2F R42, R42 ;  /* 0x0000002a002a7306 */ /* 0x000ea20000201400 */
[----:B------:R-:W-:Y:S01]  /*5810*/  FSEL R173, R173, -INF , !P0 ;  /* 0xff800000adad7808 */ /* 0x000fe20004000000 */
[----:B------:R-:W-:Y:S01]  /*5820*/  FFMA.FTZ R84, R84, -UR31, R73 ;  /* 0x8000001f54547c23 */ /* 0x000fe20008010049 */
[----:B------:R-:W-:Y:S02]  /*5830*/  FSEL R184, R184, -INF , !P4 ;  /* 0xff800000b8b87808 */ /* 0x000fe40006000000 */
[----:B------:R-:W-:-:S02]  /*5840*/  FSEL R185, R185, -INF , !P2 ;  /* 0xff800000b9b97808 */ /* 0x000fc40005000000 */
[----:B------:R-:W-:Y:S01]  /*5850*/  FSEL R176, R176, -INF , !P6 ;  /* 0xff800000b0b07808 */ /* 0x000fe20007000000 */
[----:B------:R-:W4:Y:S01]  /*5860*/  I2F R30, R44 ;  /* 0x0000002c001e7306 */ /* 0x000f220000201400 */
[----:B------:R-:W-:Y:S01]  /*5870*/  ISETP.GE.AND P0, PT, R40, R234, PT ;  /* 0x000000ea2800720c */ /* 0x000fe20003f06270 */
[----:B---3--:R-:W-:Y:S01]  /*5880*/  FFMA.FTZ R28, R28, -UR31, R39 ;  /* 0x8000001f1c1c7c23 */ /* 0x008fe20008010027 */
[C---:B------:R-:W-:Y:S02]  /*5890*/  ISETP.GE.AND P4, PT, R40.reuse, R231, PT ;  /* 0x000000e72800720c */ /* 0x040fe40003f86270 */
[C---:B------:R-:W-:Y:S02]  /*58a0*/  ISETP.GE.AND P2, PT, R40.reuse, R228, PT ;  /* 0x000000e42800720c */ /* 0x040fe40003f46270 */
[C---:B------:R-:W-:Y:S01]  /*58b0*/  ISETP.GE.AND P6, PT, R40.reuse, R223, PT ;  /* 0x000000df2800720c */ /* 0x040fe20003fc6270 */
[----:B------:R-:W3:Y:S01]  /*58c0*/  I2F R37, R37 ;  /* 0x0000002500257306 */ /* 0x000ee20000201400 */
[----:B------:R-:W-:Y:S01]  /*58d0*/  ISETP.LT.OR P0, PT, R40, R235, P0 ;  /* 0x000000eb2800720c */ /* 0x000fe20000701670 */
[----:B--2---:R-:W-:Y:S01]  /*58e0*/  FFMA.FTZ R31, R42, -UR31, R31 ;  /* 0x8000001f2a1f7c23 */ /* 0x004fe2000801001f */
[----:B------:R-:W-:-:S02]  /*58f0*/  ISETP.LT.OR P4, PT, R40, R232, P4 ;  /* 0x000000e82800720c */ /* 0x000fc40002781670 */
[C---:B------:R-:W-:Y:S02]  /*5900*/  ISETP.LT.OR P2, PT, R40.reuse, R229, P2 ;  /* 0x000000e52800720c */ /* 0x040fe40001741670 */
[----:B------:R-:W-:Y:S01]  /*5910*/  ISETP.LT.OR P6, PT, R40, R226, P6 ;  /* 0x000000e22800720c */ /* 0x000fe200037c1670 */
[----:B------:R-:W2:Y:S01]  /*5920*/  I2F R45, R43 ;  /* 0x0000002b002d7306 */ /* 0x000ea20000201400 */
[----:B------:R-:W-:Y:S01]  /*5930*/  IMAD.IADD R40, R233, 0x1, -R38 ;  /* 0x00000001e9287824 */ /* 0x000fe200078e0a26 */
[----:B------:R-:W-:Y:S01]  /*5940*/  IADD3 R56, R52, 0x50, RZ ;  /* 0x0000005034387810 */ /* 0x000fe20007ffe0ff */
[----:B----4-:R-:W-:Y:S01]  /*5950*/  FFMA.FTZ R29, R30, -UR31, R29 ;  /* 0x8000001f1e1d7c23 */ /* 0x010fe2000801001d */
[----:B------:R-:W-:Y:S02]  /*5960*/  FSEL R172, R28, -INF , !P5 ;  /* 0xff8000001cac7808 */ /* 0x000fe40006800000 */
[----:B------:R-:W-:Y:S01]  /*5970*/  IABS R44, R40 ;  /* 0x00000028002c7213 */ /* 0x000fe20000000000 */
[----:B------:R-:W-:Y:S01]  /*5980*/  IMAD.IADD R30, R236, 0x1, -R56 ;  /* 0x00000001ec1e7824 */ /* 0x000fe200078e0a38 */
[----:B------:R4:W5:Y:S01]  /*5990*/  I2F R181, R41 ;  /* 0x0000002900b57306 */ /* 0x0009620000201400 */
[----:B------:R-:W-:Y:S01]  /*59a0*/  ISETP.GE.AND P5, PT, R38, R234, PT ;  /* 0x000000ea2600720c */ /* 0x000fe20003fa6270 */
[----:B---3--:R-:W-:Y:S01]  /*59b0*/  FFMA.FTZ R26, R37, -UR31, R26 ;  /* 0x8000001f251a7c23 */ /* 0x008fe2000801001a */
[----:B------:R-:W-:-:S02]  /*59c0*/  IABS R178, R178 ;  /* 0x000000b200b27213 */ /* 0x000fc40000000000 */
[----:B------:R-:W-:Y:S02]  /*59d0*/  ISETP.LT.OR P5, PT, R38, R235, P5 ;  /* 0x000000eb2600720c */ /* 0x000fe40002fa1670 */
[----:B------:R-:W-:Y:S01]  /*59e0*/  IABS R28, R30 ;  /* 0x0000001e001c7213 */ /* 0x000fe20000000000 */
[----:B------:R-:W3:Y:S01]  /*59f0*/  I2F R24, R24 ;  /* 0x0000001800187306 */ /* 0x000ee20000201400 */
[----:B--2---:R-:W-:Y:S01]  /*5a00*/  FFMA.FTZ R180, R45, -UR31, R20 ;  /* 0x8000001f2db47c23 */ /* 0x004fe20008010014 */
[----:B------:R-:W-:Y:S01]  /*5a10*/  FSEL R171, R26, -INF , !P4 ;  /* 0xff8000001aab7808 */ /* 0x000fe20006000000 */
[----:B------:R-:W-:Y:S01]  /*5a20*/  IMAD.IADD R26, R233, 0x1, -R56 ;  /* 0x00000001e91a7824 */ /* 0x000fe200078e0a38 */
[----:B------:R-:W-:Y:S01]  /*5a30*/  FSEL R174, R25, -INF , !P5 ;  /* 0xff80000019ae7808 */ /* 0x000fe20006800000 */
[----:B------:R-:W-:Y:S01]  /*5a40*/  IMAD.IADD R25, R233, 0x1, -R81 ;  /* 0x00000001e9197824 */ /* 0x000fe200078e0a51 */
[----:B------:R-:W-:Y:S01]  /*5a50*/  FSEL R180, R180, -INF , !P2 ;  /* 0xff800000b4b47808 */ /* 0x000fe20005000000 */
[----:B----4-:R-:W2:Y:S01]  /*5a60*/  LDSM.16.M88.4 R40, [R219+0x3800] ;  /* 0x00380000db28783b */ /* 0x010ea20000000200 */
[----:B-----5:R-:W-:Y:S01]  /*5a70*/  FFMA.FTZ R181, R181, -UR31, R22 ;  /* 0x8000001fb5b57c23 */ /* 0x020fe20008010016 */
[----:B------:R-:W4:Y:S01]  /*5a80*/  I2F R44, R44 ;  /* 0x0000002c002c7306 */ /* 0x000f220000201400 */
[----:B------:R-:W-:-:S02]  /*5a90*/  ISETP.GE.AND P4, PT, R56, R234, PT ;  /* 0x000000ea3800720c */ /* 0x000fc40003f86270 */
[----:B------:R-:W-:Y:S02]  /*5aa0*/  ISETP.GE.AND P2, PT, R56, R231, PT ;  /* 0x000000e73800720c */ /* 0x000fe40003f46270 */
[----:B------:R-:W-:Y:S01]  /*5ab0*/  FSEL R181, R181, -INF , !P6 ;  /* 0xff800000b5b57808 */ /* 0x000fe20007000000 */
[----:B---3--:R-:W-:Y:S01]  /*5ac0*/  FFMA.FTZ R179, R24, -UR31, R23 ;  /* 0x8000001f18b37c23 */ /* 0x008fe20008010017 */
[----:B------:R-:W-:Y:S01]  /*5ad0*/  ISETP.GE.AND P6, PT, R56, R228, PT ;  /* 0x000000e43800720c */ /* 0x000fe20003fc6270 */
[----:B------:R-:W-:Y:S01]  /*5ae0*/  IMAD.IADD R24, R230, 0x1, -R56 ;  /* 0x00000001e6187824 */ /* 0x000fe200078e0a38 */
[C---:B------:R-:W-:Y:S01]  /*5af0*/  ISETP.GE.AND P5, PT, R56.reuse, R223, PT ;  /* 0x000000df3800720c */ /* 0x040fe20003fa6270 */
[----:B------:R-:W3:Y:S01]  /*5b00*/  I2F R129, R28 ;  /* 0x0000001c00817306 */ /* 0x000ee20000201400 */
[----:B------:R-:W-:Y:S02]  /*5b10*/  ISETP.LT.OR P4, PT, R56, R235, P4 ;  /* 0x000000eb3800720c */ /* 0x000fe40002781670 */
[----:B------:R-:W-:-:S02]  /*5b20*/  IABS R24, R24 ;  /* 0x0000001800187213 */ /* 0x000fc40000000000 */
[----:B------:R-:W-:Y:S01]  /*5b30*/  ISETP.LT.OR P2, PT, R56, R232, P2 ;  /* 0x000000e83800720c */ /* 0x000fe20001741670 */
[----:B----4-:R-:W-:Y:S01]  /*5b40*/  FFMA.FTZ R27, R44, -UR31, R27 ;  /* 0x8000001f2c1b7c23 */ /* 0x010fe2000801001b */
[C---:B------:R-:W-:Y:S01]  /*5b50*/  ISETP.LT.OR P6, PT, R56.reuse, R229, P6 ;  /* 0x000000e53800720c */ /* 0x040fe200037c1670 */
[----:B------:R-:W4:Y:S01]  /*5b60*/  I2F R178, R178 ;  /* 0x000000b200b27306 */ /* 0x000f220000201400 */
[----:B------:R-:W-:Y:S01]  /*5b70*/  ISETP.LT.OR P5, PT, R56, R226, P5 ;  /* 0x000000e23800720c */ /* 0x000fe20002fa1670 */
[----:B------:R-:W-:Y:S01]  /*5b80*/  IMAD.IADD R56, R227, 0x1, -R56 ;  /* 0x00000001e3387824 */ /* 0x000fe200078e0a38 */
[----:B------:R-:W-:Y:S01]  /*5b90*/  FSEL R182, R29, -INF , !P3 ;  /* 0xff8000001db67808 */ /* 0x000fe20005800000 */
[----:B------:R-:W-:Y:S01]  /*5ba0*/  IMAD.MOV.U32 R85, RZ, RZ, R24 ;  /* 0x000000ffff557224 */ /* 0x000fe200078e0018 */
[C---:B------:R-:W-:Y:S02]  /*5bb0*/  ISETP.GE.AND P3, PT, R38.reuse, R231, PT ;  /* 0x000000e72600720c */ /* 0x040fe40003f66270 */
[----:B------:R-:W-:Y:S01]  /*5bc0*/  IABS R24, R56 ;  /* 0x0000003800187213 */ /* 0x000fe20000000000 */
[----:B---3--:R-:W-:Y:S01]  /*5bd0*/  FFMA.FTZ R129, R129, -UR31, R72 ;  /* 0x8000001f81817c23 */ /* 0x008fe20008010048 */
[----:B------:R-:W-:Y:S01]  /*5be0*/  FSEL R183, R31, -INF , !P1 ;  /* 0xff8000001fb77808 */ /* 0x000fe20004800000 */
[----:B------:R-:W3:Y:S01]  /*5bf0*/  I2F R85, R85 ;  /* 0x0000005500557306 */ /* 0x000ee20000201400 */
[----:B------:R-:W-:Y:S01]  /*5c00*/  HMMA.16816.F32 R28, R12, R66, RZ ;  /* 0x000000420c1c723c */ /* 0x000fe200000018ff */
[----:B------:R-:W-:Y:S01]  /*5c10*/  IMAD.MOV.U32 R87, RZ, RZ, R24 ;  /* 0x000000ffff577224 */ /* 0x000fe200078e0018 */
[----:B------:R-:W-:-:S02]  /*5c20*/  ISETP.LT.OR P3, PT, R38, R232, P3 ;  /* 0x000000e82600720c */ /* 0x000fc40001f61670 */
[----:B------:R-:W-:Y:S01]  /*5c30*/  IABS R26, R26 ;  /* 0x0000001a001a7213 */ /* 0x000fe20000000000 */
[----:B----4-:R-:W-:Y:S01]  /*5c40*/  FFMA.FTZ R178, R178, -UR31, R21 ;  /* 0x8000001fb2b27c23 */ /* 0x010fe20008010015 */
[----:B------:R-:W-:Y:S01]  /*5c50*/  IABS R24, R25 ;  /* 0x0000001900187213 */ /* 0x000fe20000000000 */
[----:B------:R-:W4:Y:S01]  /*5c60*/  I2F R87, R87 ;  /* 0x0000005700577306 */ /* 0x000f220000201400 */
[----:B------:R-:W-:Y:S01]  /*5c70*/  HMMA.16816.F32 R64, R8, R66, RZ ;  /* 0x000000420840723c */ /* 0x000fe200000018ff */
[----:B------:R-:W-:Y:S02]  /*5c80*/  FSEL R175, R47, -INF , !P0 ;  /* 0xff8000002faf7808 */ /* 0x000fe40004000000 */
[----:B------:R-:W-:Y:S02]  /*5c90*/  IADD3 R76, R52, 0x58, RZ ;  /* 0x00000058344c7810 */ /* 0x000fe40007ffe0ff */
[C---:B------:R-:W-:Y:S02]  /*5ca0*/  ISETP.GE.AND P1, PT, R38.reuse, R228, PT ;  /* 0x000000e42600720c */ /* 0x040fe40003f26270 */
[C---:B------:R-:W-:Y:S01]  /*5cb0*/  ISETP.GE.AND P0, PT, R38.reuse, R223, PT ;  /* 0x000000df2600720c */ /* 0x040fe20003f06270 */
[----:B------:R-:W5:Y:S01]  /*5cc0*/  I2F R83, R26 ;  /* 0x0000001a00537306 */ /* 0x000f620000201400 */
[----:B------:R-:W-:Y:S01]  /*5cd0*/  FSEL R170, R27, -INF , !P3 ;  /* 0xff8000001baa7808 */ /* 0x000fe20005800000 */
[C---:B-1----:R-:W-:Y:S01]  /*5ce0*/  HMMA.16816.F32 R20, R12.reuse, R60, RZ ;  /* 0x0000003c0c14723c */ /* 0x042fe200000018ff */
[----:B------:R-:W-:Y:S01]  /*5cf0*/  ISETP.LT.OR P1, PT, R38, R229, P1 ;  /* 0x000000e52600720c */ /* 0x000fe20000f21670 */
[----:B------:R-:W-:Y:S01]  /*5d00*/  IMAD.IADD R77, R236, 0x1, -R76 ;  /* 0x00000001ec4d7824 */ /* 0x000fe200078e0a4c */
[----:B------:R-:W-:Y:S01]  /*5d10*/  ISETP.LT.OR P0, PT, R38, R226, P0 ;  /* 0x000000e22600720c */ /* 0x000fe20000701670 */
[----:B---3--:R-:W-:Y:S01]  /*5d20*/  FFMA.FTZ R85, R85, -UR31, R68 ;  /* 0x8000001f55557c23 */ /* 0x008fe20008010044 */
[----:B------:R-:W-:Y:S01]  /*5d30*/  FSEL R178, R178, -INF , !P1 ;  /* 0xff800000b2b27808 */ /* 0x000fe20004800000 */
[----:B------:R-:W1:Y:S01]  /*5d40*/  I2F R72, R24 ;  /* 0x0000001800487306 */ /* 0x000e620000201400 */
[----:B------:R-:W-:Y:S01]  /*5d50*/  FSEL R179, R179, -INF , !P0 ;  /* 0xff800000b3b37808 */ /* 0x000fe20004000000 */
[C---:B--2---:R-:W-:Y:S01]  /*5d60*/  HMMA.16816.F32 R44, R12.reuse, R40, RZ ;  /* 0x000000280c2c723c */ /* 0x044fe200000018ff */
[----:B------:R-:W-:Y:S01]  /*5d70*/  FSEL R129, R129, -INF , !P4 ;  /* 0xff80000081817808 */ /* 0x000fe20006000000 */
[----:B----4-:R-:W-:Y:S01]  /*5d80*/  FFMA.FTZ R87, R87, -UR31, R70 ;  /* 0x8000001f57577c23 */ /* 0x010fe20008010046 */
[C---:B------:R-:W-:Y:S01]  /*5d90*/  ISETP.GE.AND P3, PT, R81.reuse, R234, PT ;  /* 0x000000ea5100720c */ /* 0x040fe20003f66270 */
[----:B------:R-:W-:Y:S01]  /*5da0*/  IMAD.IADD R73, R230, 0x1, -R76 ;  /* 0x00000001e6497824 */ /* 0x000fe200078e0a4c */
[----:B------:R-:W-:Y:S01]  /*5db0*/  ISETP.GE.AND P1, PT, R81, R231, PT ;  /* 0x000000e75100720c */ /* 0x000fe20003f26270 */
[----:B-----5:R-:W-:Y:S01]  /*5dc0*/  FFMA.FTZ R74, R83, -UR31, R74 ;  /* 0x8000001f534a7c23 */ /* 0x020fe2000801004a */
[C---:B------:R-:W-:Y:S01]  /*5dd0*/  ISETP.GE.AND P0, PT, R81.reuse, R228, PT ;  /* 0x000000e45100720c */ /* 0x040fe20003f06270 */
[----:B------:R-:W-:Y:S01]  /*5de0*/  HMMA.16816.F32 R36, R12, R42, RZ ;  /* 0x0000002a0c24723c */ /* 0x000fe200000018ff */
[----:B------:R-:W-:Y:S01]  /*5df0*/  ISETP.GE.AND P4, PT, R81, R223, PT ;  /* 0x000000df5100720c */ /* 0x000fe20003f86270 */
[----:B------:R-:W-:Y:S01]  /*5e00*/  IMAD.IADD R83, R227, 0x1, -R76 ;  /* 0x00000001e3537824 */ /* 0x000fe200078e0a4c */
[----:B------:R-:W-:-:S02]  /*5e10*/  ISETP.LT.OR P3, PT, R81, R235, P3 ;  /* 0x000000eb5100720c */ /* 0x000fc40001f61670 */
[C---:B------:R-:W-:Y:S01]  /*5e20*/  ISETP.LT.OR P1, PT, R81.reuse, R232, P1 ;  /* 0x000000e85100720c */ /* 0x040fe20000f21670 */
[----:B-1----:R-:W-:Y:S01]  /*5e30*/  FFMA.FTZ R72, R72, -UR31, R75 ;  /* 0x8000001f48487c23 */ /* 0x002fe2000801004b */
[C---:B------:R-:W-:Y:S01]  /*5e40*/  ISETP.LT.OR P0, PT, R81.reuse, R229, P0 ;  /* 0x000000e55100720c */ /* 0x040fe20000701670 */
[C---:B------:R-:W-:Y:S01]  /*5e50*/  HMMA.16816.F32 R24, R8.reuse, R60, RZ ;  /* 0x0000003c0818723c */ /* 0x040fe200000018ff */
[----:B------:R-:W-:Y:S02]  /*5e60*/  ISETP.LT.OR P4, PT, R81, R226, P4 ;  /* 0x000000e25100720c */ /* 0x000fe40002781670 */
[----:B------:R-:W-:Y:S02]  /*5e70*/  IABS R77, R77 ;  /* 0x0000004d004d7213 */ /* 0x000fe40000000000 */
[----:B------:R-:W-:Y:S02]  /*5e80*/  IABS R80, R80 ;  /* 0x0000005000507213 */ /* 0x000fe40000000000 */
[----:B------:R-:W-:Y:S01]  /*5e90*/  IMAD.IADD R60, R233, 0x1, -R76 ;  /* 0x00000001e93c7824 */ /* 0x000fe200078e0a4c */
[----:B------:R-:W-:Y:S01]  /*5ea0*/  HMMA.16816.F32 R56, R8, R40, RZ ;  /* 0x000000280838723c */ /* 0x000fe200000018ff */
[----:B------:R-:W-:Y:S01]  /*5eb0*/  IABS R86, R86 ;  /* 0x0000005600567213 */ /* 0x000fe20000000000 */
[----:B------:R-:W-:Y:S01]  /*5ec0*/  I2F R77, R77 ;  /* 0x0000004d004d7306 */ /* 0x000fe20000201400 */
[----:B------:R-:W-:-:S02]  /*5ed0*/  IADD3 R55, R52, 0x59, RZ ;  /* 0x0000005934377810 */ /* 0x000fc40007ffe0ff */
[----:B------:R-:W-:Y:S02]  /*5ee0*/  IABS R60, R60 ;  /* 0x0000003c003c7213 */ /* 0x000fe40000000000 */
[----:B------:R-:W-:Y:S01]  /*5ef0*/  FSEL R125, R74, -INF , !P2 ;  /* 0xff8000004a7d7808 */ /* 0x000fe20005000000 */
[----:B------:R-:W-:Y:S01]  /*5f00*/  HMMA.16816.F32 R40, R8, R42, RZ ;  /* 0x0000002a0828723c */ /* 0x000fe200000018ff */
[--C-:B------:R-:W-:Y:S01]  /*5f10*/  IMAD.IADD R74, R233, 0x1, -R55.reuse ;  /* 0x00000001e94a7824 */ /* 0x100fe200078e0a37 */
[----:B------:R1:W-:Y:S01]  /*5f20*/  I2F R81, R60 ;  /* 0x0000003c00517306 */ /* 0x0003e20000201400 */
[--C-:B------:R-:W-:Y:S01]  /*5f30*/  IMAD.IADD R54, R236, 0x1, -R55.reuse ;  /* 0x00000001ec367824 */ /* 0x100fe200078e0a37 */
[----:B------:R-:W-:Y:S01]  /*5f40*/  IABS R73, R73 ;  /* 0x0000004900497213 */ /* 0x000fe20000000000 */
[--C-:B------:R-:W-:Y:S01]  /*5f50*/  IMAD.IADD R70, R230, 0x1, -R55.reuse ;  /* 0x00000001e6467824 */ /* 0x100fe200078e0a37 */
[----:B------:R-:W-:Y:S01]  /*5f60*/  FSEL R168, R85, -INF , !P6 ;  /* 0xff80000055a87808 */ /* 0x000fe20007000000 */
[----:B------:R-:W-:Y:S01]  /*5f70*/  IMAD.IADD R75, R227, 0x1, -R55 ;  /* 0x00000001e34b7824 */ /* 0x000fe200078e0a37 */
[----:B------:R-:W-:Y:S01]  /*5f80*/  HMMA.16816.F32 R12, R12, R62, RZ ;  /* 0x0000003e0c0c723c */ /* 0x000fe200000018ff */
[----:B------:R-:W-:Y:S01]  /*5f90*/  FSEL R169, R87, -INF , !P5 ;  /* 0xff80000057a97808 */ /* 0x000fe20006800000 */
[----:B------:R-:W2:Y:S01]  /*5fa0*/  I2F R68, R86 ;  /* 0x0000005600447306 */ /* 0x000ea20000201400 */
[----:B------:R-:W-:-:S02]  /*5fb0*/  FSEL R128, R84, -INF , !P3 ;  /* 0xff80000054807808 */ /* 0x000fc40005800000 */
[C---:B------:R-:W-:Y:S02]  /*5fc0*/  ISETP.GE.AND P2, PT, R76.reuse, R234, PT ;  /* 0x000000ea4c00720c */ /* 0x040fe40003f46270 */
[C---:B------:R-:W-:Y:S01]  /*5fd0*/  ISETP.GE.AND P6, PT, R76.reuse, R231, PT ;  /* 0x000000e74c00720c */ /* 0x040fe20003fc6270 */
[----:B------:R-:W-:Y:S01]  /*5fe0*/  HMMA.16816.F32 R8, R8, R62, RZ ;  /* 0x0000003e0808723c */ /* 0x000fe200000018ff */
[C---:B------:R-:W-:Y:S01]  /*5ff0*/  ISETP.GE.AND P5, PT, R76.reuse, R228, PT ;  /* 0x000000e44c00720c */ /* 0x040fe20003fa6270 */
[----:B-1----:R-:W1:Y:S01]  /*6000*/  LDSM.16.M88.4 R60, [R217+0x1800] ;  /* 0x00180000d93c783b */ /* 0x002e620000000200 */
[----:B------:R-:W3:Y:S01]  /*6010*/  I2F R80, R80 ;  /* 0x0000005000507306 */ /* 0x000ee20000201400 */
[----:B------:R-:W-:Y:S02]  /*6020*/  ISETP.GE.AND P3, PT, R76, R223, PT ;  /* 0x000000df4c00720c */ /* 0x000fe40003f66270 */
[----:B------:R-:W-:Y:S02]  /*6030*/  IABS R74, R74 ;  /* 0x0000004a004a7213 */ /* 0x000fe40000000000 */
[----:B------:R-:W-:Y:S01]  /*6040*/  HMMA.16816.F32 R64, R32, R78, R64 ;  /* 0x0000004e2040723c */ /* 0x000fe20000001840 */
[----:B------:R-:W-:Y:S01]  /*6050*/  IABS R54, R54 ;  /* 0x0000003600367213 */ /* 0x000fe20000000000 */
[----:B--2---:R-:W-:Y:S01]  /*6060*/  FFMA.FTZ R71, R68, -UR31, R71 ;  /* 0x8000001f44477c23 */ /* 0x004fe20008010047 */
[C---:B------:R-:W-:Y:S01]  /*6070*/  ISETP.LT.OR P2, PT, R76.reuse, R235, P2 ;  /* 0x000000eb4c00720c */ /* 0x040fe20001741670 */
[----:B------:R-:W-:Y:S01]  /*6080*/  I2F R73, R73 ;  /* 0x0000004900497306 */ /* 0x000fe20000201400 */
[----:B------:R-:W-:-:S02]  /*6090*/  ISETP.LT.OR P6, PT, R76, R232, P6 ;  /* 0x000000e84c00720c */ /* 0x000fc400037c1670 */
[C---:B------:R-:W-:Y:S01]  /*60a0*/  ISETP.LT.OR P5, PT, R76.reuse, R229, P5 ;  /* 0x000000e54c00720c */ /* 0x040fe20002fa1670 */
[----:B------:R-:W-:Y:S01]  /*60b0*/  HMMA.16816.F32 R28, R16, R78, R28 ;  /* 0x0000004e101c723c */ /* 0x000fe2000000181c */
[----:B------:R-:W-:Y:S02]  /*60c0*/  ISETP.LT.OR P3, PT, R76, R226, P3 ;  /* 0x000000e24c00720c */ /* 0x000fe40001f61670 */
[----:B------:R-:W-:Y:S01]  /*60d0*/  IABS R83, R83 ;  /* 0x0000005300537213 */ /* 0x000fe20000000000 */
[----:B------:R-:W2:Y:S01]  /*60e0*/  I2F R54, R54 ;  /* 0x0000003600367306 */ /* 0x000ea20000201400 */
[----:B------:R-:W-:Y:S01]  /*60f0*/  IABS R76, R70 ;  /* 0x00000046004c7213 */ /* 0x000fe20000000000 */
[----:B---3--:R-:W-:Y:S01]  /*6100*/  FFMA.FTZ R80, R80, -UR31, R69 ;  /* 0x8000001f50507c23 */ /* 0x008fe20008010045 */
[----:B------:R-:W-:Y:S02]  /*6110*/  IADD3 R69, R52, 0x60, RZ ;  /* 0x0000006034457810 */ /* 0x000fe40007ffe0ff */
[----:B------:R-:W-:-:S02]  /*6120*/  FSEL R123, R72, -INF , !P1 ;  /* 0xff800000487b7808 */ /* 0x000fc40004800000 */
[----:B------:R-:W-:Y:S01]  /*6130*/  ISETP.GE.AND P1, PT, R55, R234, PT ;  /* 0x000000ea3700720c */ /* 0x000fe20003f26270 */
[----:B------:R3:W4:Y:S01]  /*6140*/  I2F R70, R74 ;  /* 0x0000004a00467306 */ /* 0x0007220000201400 */
[----:B------:R-:W-:Y:S02]  /*6150*/  FSEL R167, R71, -INF , !P4 ;  /* 0xff80000047a77808 */ /* 0x000fe40006000000 */
[----:B------:R-:W-:Y:S01]  /*6160*/  ISETP.GE.AND P4, PT, R55, R228, PT ;  /* 0x000000e43700720c */ /* 0x000fe20003f86270 */
[----:B------:R-:W-:Y:S01]  /*6170*/  FFMA.FTZ R77, R77, -UR31, R64 ;  /* 0x8000001f4d4d7c23 */ /* 0x000fe20008010040 */
[----:B------:R-:W-:Y:S01]  /*6180*/  ISETP.LT.OR P1, PT, R55, R235, P1 ;  /* 0x000000eb3700720c */ /* 0x000fe20000f21670 */
[----:B------:R-:W-:Y:S01]  /*6190*/  FFMA.FTZ R66, R81, -UR31, R66 ;  /* 0x8000001f51427c23 */ /* 0x000fe20008010042 */
[----:B------:R-:W-:Y:S01]  /*61a0*/  ISETP.LT.OR P4, PT, R55, R229, P4 ;  /* 0x000000e53700720c */ /* 0x000fe20002781670 */
[----:B------:R-:W5:Y:S01]  /*61b0*/  I2F R83, R83 ;  /* 0x0000005300537306 */ /* 0x000f620000201400 */
[----:B------:R-:W-:Y:S01]  /*61c0*/  FSEL R127, R77, -INF , !P2 ;  /* 0xff8000004d7f7808 */ /* 0x000fe20005000000 */
[----:B--2---:R-:W-:Y:S01]  /*61d0*/  FFMA.FTZ R65, R54, -UR31, R65 ;  /* 0x8000001f36417c23 */ /* 0x004fe20008010041 */
[----:B------:R-:W-:Y:S01]  /*61e0*/  ISETP.GE.AND P2, PT, R55, R223, PT ;  /* 0x000000df3700720c */ /* 0x000fe20003f46270 */
[----:B------:R-:W-:Y:S01]  /*61f0*/  FFMA.FTZ R28, R73, -UR31, R28 ;  /* 0x8000001f491c7c23 */ /* 0x000fe2000801001c */
[----:B------:R-:W-:Y:S01]  /*6200*/  FSEL R166, R80, -INF , !P0 ;  /* 0xff80000050a67808 */ /* 0x000fe20004000000 */
[-C--:B-1----:R-:W-:Y:S01]  /*6210*/  HMMA.16816.F32 R56, R32, R60.reuse, R56 ;  /* 0x0000003c2038723c */ /* 0x082fe20000001838 */
[----:B------:R-:W-:Y:S01]  /*6220*/  ISETP.LT.OR P2, PT, R55, R226, P2 ;  /* 0x000000e23700720c */ /* 0x000fe20001741670 */
[----:B------:R-:W1:Y:S01]  /*6230*/  I2F R68, R76 ;  /* 0x0000004c00447306 */ /* 0x000e620000201400 */
[----:B---3--:R-:W-:Y:S01]  /*6240*/  IABS R74, R75 ;  /* 0x0000004b004a7213 */ /* 0x008fe20000000000 */
[----:B------:R-:W-:Y:S01]  /*6250*/  IMAD.IADD R75, R236, 0x1, -R69 ;  /* 0x00000001ec4b7824 */ /* 0x000fe200078e0a45 */
[----:B------:R-:W-:Y:S01]  /*6260*/  FSEL R164, R28, -INF , !P5 ;  /* 0xff8000001ca47808 */ /* 0x000fe20006800000 */
[----:B----4-:R-:W-:Y:S01]  /*6270*/  FFMA.FTZ R70, R70, -UR31, R67 ;  /* 0x8000001f46467c23 */ /* 0x010fe20008010043 */
[----:B------:R-:W-:Y:S01]  /*6280*/  FSEL R126, R65, -INF , !P1 ;  /* 0xff800000417e7808 */ /* 0x000fe20004800000 */
[----:B------:R-:W-:Y:S01]  /*6290*/  HMMA.16816.F32 R44, R16, R60, R44 ;  /* 0x0000003c102c723c */ /* 0x000fe2000000182c */
[----:B------:R-:W-:Y:S01]  /*62a0*/  IABS R72, R75 ;  /* 0x0000004b00487213 */ /* 0x000fe20000000000 */
[----:B------:R-:W2:Y:S01]  /*62b0*/  I2F R64, R74 ;  /* 0x0000004a00407306 */ /* 0x000ea20000201400 */
[----:B-----5:R-:W-:Y:S01]  /*62c0*/  FFMA.FTZ R30, R83, -UR31, R30 ;  /* 0x8000001f531e7c23 */ /* 0x020fe2000801001e */
[----:B------:R-:W-:-:S02]  /*62d0*/  ISETP.GE.AND P0, PT, R55, R231, PT ;  /* 0x000000e73700720c */ /* 0x000fc40003f06270 */
[----:B------:R-:W-:Y:S01]  /*62e0*/  IADD3 R54, R52, 0x68, RZ ;  /* 0x0000006834367810 */ /* 0x000fe20007ffe0ff */
[----:B------:R-:W-:Y:S01]  /*62f0*/  IMAD.IADD R61, R230, 0x1, -R69 ;  /* 0x00000001e63d7824 */ /* 0x000fe200078e0a45 */
[----:B------:R-:W-:Y:S01]  /*6300*/  FSEL R165, R30, -INF , !P3 ;  /* 0xff8000001ea57808 */ /* 0x000fe20005800000 */
[-C--:B------:R-:W-:Y:S01]  /*6310*/  HMMA.16816.F32 R40, R32, R62.reuse, R40 ;  /* 0x0000003e2028723c */ /* 0x080fe20000001828 */
[----:B------:R-:W3:Y:S01]  /*6320*/  I2F R71, R72 ;  /* 0x0000004800477306 */ /* 0x000ee20000201400 */
[----:B-1----:R-:W-:Y:S01]  /*6330*/  FFMA.FTZ R29, R68, -UR31, R29 ;  /* 0x8000001f441d7c23 */ /* 0x002fe2000801001d */
[----:B------:R-:W-:Y:S01]  /*6340*/  IABS R28, R61 ;  /* 0x0000003d001c7213 */ /* 0x000fe20000000000 */
[----:B------:R-:W-:Y:S01]  /*6350*/  IMAD.IADD R61, R227, 0x1, -R69 ;  /* 0x00000001e33d7824 */ /* 0x000fe200078e0a45 */
[----:B------:R-:W-:Y:S02]  /*6360*/  IADD3 R60, R52, 0x61, RZ ;  /* 0x00000061343c7810 */ /* 0x000fe40007ffe0ff */
[----:B------:R-:W-:Y:S01]  /*6370*/  FSEL R130, R29, -INF , !P4 ;  /* 0xff8000001d827808 */ /* 0x000fe20006000000 */
[----:B------:R-:W-:Y:S01]  /*6380*/  HMMA.16816.F32 R36, R16, R62, R36 ;  /* 0x0000003e1024723c */ /* 0x000fe20000001824 */
[----:B--2---:R-:W-:Y:S01]  /*6390*/  FFMA.FTZ R31, R64, -UR31, R31 ;  /* 0x8000001f401f7c23 */ /* 0x004fe2000801001f */
[----:B------:R1:W-:Y:S01]  /*63a0*/  I2F R65, R28 ;  /* 0x0000001c00417306 */ /* 0x0003e20000201400 */
[----:B------:R-:W-:-:S02]  /*63b0*/  IABS R61, R61 ;  /* 0x0000003d003d7213 */ /* 0x000fc40000000000 */
[----:B------:R-:W-:Y:S01]  /*63c0*/  ISETP.LT.OR P0, PT, R55, R232, P0 ;  /* 0x000000e83700720c */ /* 0x000fe20000701670 */
[----:B------:R-:W-:Y:S01]  /*63d0*/  IMAD.IADD R55, R236, 0x1, -R60 ;  /* 0x00000001ec377824 */ /* 0x000fe200078e0a3c */
[----:B------:R-:W-:Y:S01]  /*63e0*/  FSEL R131, R31, -INF , !P2 ;  /* 0xff8000001f837808 */ /* 0x000fe20005000000 */
[----:B------:R-:W-:Y:S01]  /*63f0*/  IMAD.IADD R63, R233, 0x1, -R54 ;  /* 0x00000001e93f7824 */ /* 0x000fe200078e0a36 */
[----:B------:R-:W-:Y:S01]  /*6400*/  FSEL R121, R66, -INF , !P6 ;  /* 0xff80000042797808 */ /* 0x000fe20007000000 */
[----:B------:R-:W2:Y:S01]  /*6410*/  I2F R61, R61 ;  /* 0x0000003d003d7306 */ /* 0x000ea20000201400 */
[----:B------:R-:W-:Y:S01]  /*6420*/  IABS R55, R55 ;  /* 0x0000003700377213 */ /* 0x000fe20000000000 */
[----:B---3--:R-:W-:Y:S01]  /*6430*/  FFMA.FTZ R104, R71, -UR31, R56 ;  /* 0x8000001f47687c23 */ /* 0x008fe20008010038 */
[C---:B------:R-:W-:Y:S01]  /*6440*/  ISETP.GE.AND P6, PT, R69.reuse, R234, PT ;  /* 0x000000ea4500720c */ /* 0x040fe20003fc6270 */
[----:B------:R-:W-:Y:S01]  /*6450*/  IMAD.IADD R56, R236, 0x1, -R54 ;  /* 0x00000001ec387824 */ /* 0x000fe200078e0a36 */
[----:B------:R-:W-:Y:S01]  /*6460*/  FSEL R119, R70, -INF , !P0 ;  /* 0xff80000046777808 */ /* 0x000fe20004000000 */
[----:B------:R-:W-:Y:S01]  /*6470*/  IMAD.MOV.U32 R64, RZ, RZ, R55 ;  /* 0x000000ffff407224 */ /* 0x000fe200078e0037 */
[----:B------:R-:W-:Y:S01]  /*6480*/  ISETP.LT.OR P6, PT, R69, R235, P6 ;  /* 0x000000eb4500720c */ /* 0x000fe200037c1670 */
[----:B-1----:R-:W1:Y:S01]  /*6490*/  LDSM.16.M88.4 R28, [R217+0x1c00] ;  /* 0x001c0000d91c783b */ /* 0x002e620000000200 */
[----:B------:R-:W-:Y:S01]  /*64a0*/  IABS R55, R56 ;  /* 0x0000003800377213 */ /* 0x000fe20000000000 */
[----:B------:R-:W-:Y:S01]  /*64b0*/  IMAD.IADD R56, R233, 0x1, -R69 ;  /* 0x00000001e9387824 */ /* 0x000fe200078e0a45 */
[----:B------:R-:W-:Y:S01]  /*64c0*/  FSEL R104, R104, -INF , !P6 ;  /* 0xff80000068687808 */ /* 0x000fe20007000000 */
[----:B------:R-:W3:Y:S01]  /*64d0*/  I2F R64, R64 ;  /* 0x0000004000407306 */ /* 0x000ee20000201400 */
[----:B------:R-:W-:Y:S01]  /*64e0*/  ISETP.GE.AND P0, PT, R60, R234, PT ;  /* 0x000000ea3c00720c */ /* 0x000fe20003f06270 */
[----:B------:R-:W-:Y:S01]  /*64f0*/  IMAD.IADD R66, R230, 0x1, -R60 ;  /* 0x00000001e6427824 */ /* 0x000fe200078e0a3c */
[----:B------:R-:W-:Y:S01]  /*6500*/  IABS R56, R56 ;  /* 0x0000003800387213 */ /* 0x000fe20000000000 */
[----:B--2---:R-:W-:Y:S01]  /*6510*/  FFMA.FTZ R87, R61, -UR31, R46 ;  /* 0x8000001f3d577c23 */ /* 0x004fe2000801002e */
[----:B------:R-:W-:Y:S01]  /*6520*/  ISETP.GE.AND P4, PT, R60, R231, PT ;  /* 0x000000e73c00720c */ /* 0x000fe20003f86270 */
[----:B------:R-:W-:Y:S01]  /*6530*/  IMAD.IADD R61, R230, 0x1, -R54 ;  /* 0x00000001e63d7824 */ /* 0x000fe200078e0a36 */
[C---:B------:R-:W-:Y:S01]  /*6540*/  ISETP.GE.AND P2, PT, R60.reuse, R228, PT ;  /* 0x000000e43c00720c */ /* 0x040fe20003f46270 */
[----:B------:R2:W4:Y:S01]  /*6550*/  I2F R67, R56 ;  /* 0x0000003800437306 */ /* 0x0005220000201400 */
[C---:B------:R-:W-:Y:S01]  /*6560*/  ISETP.GE.AND P6, PT, R60.reuse, R223, PT ;  /* 0x000000df3c00720c */ /* 0x040fe20003fc6270 */
[----:B------:R-:W-:Y:S01]  /*6570*/  FFMA.FTZ R65, R65, -UR31, R44 ;  /* 0x8000001f41417c23 */ /* 0x000fe2000801002c */
[----:B------:R-:W-:Y:S01]  /*6580*/  IABS R61, R61 ;  /* 0x0000003d003d7213 */ /* 0x000fe20000000000 */
[----:B------:R-:W-:Y:S01]  /*6590*/  IMAD.IADD R62, R227, 0x1, -R54 ;  /* 0x00000001e33e7824 */ /* 0x000fe200078e0a36 */
[----:B------:R-:W-:Y:S01]  /*65a0*/  ISETP.LT.OR P0, PT, R60, R235, P0 ;  /* 0x000000eb3c00720c */ /* 0x000fe20000701670 */
[----:B------:R-:W-:-:S04]  /*65b0*/  DEPBAR.LE SB0, 0x0 ;  /* 0x000080000000791a */ /* 0x000fc80000000000 */
[----:B------:R-:W5:Y:S01]  /*65c0*/  I2F R55, R55 ;  /* 0x0000003700377306 */ /* 0x000f620000201400 */
[----:B------:R-:W-:Y:S01]  /*65d0*/  ISETP.LT.OR P4, PT, R60, R232, P4 ;  /* 0x000000e83c00720c */ /* 0x000fe20002781670 */
[----:B---3--:R-:W-:Y:S01]  /*65e0*/  FFMA.FTZ R64, R64, -UR31, R57 ;  /* 0x8000001f40407c23 */ /* 0x008fe20008010039 */
[C---:B------:R-:W-:Y:S02]  /*65f0*/  ISETP.LT.OR P2, PT, R60.reuse, R229, P2 ;  /* 0x000000e53c00720c */ /* 0x040fe40001741670 */
[----:B------:R-:W-:Y:S01]  /*6600*/  ISETP.LT.OR P6, PT, R60, R226, P6 ;  /* 0x000000e23c00720c */ /* 0x000fe200037c1670 */
[--C-:B--2---:R-:W-:Y:S01]  /*6610*/  IMAD.IADD R56, R233, 0x1, -R60.reuse ;  /* 0x00000001e9387824 */ /* 0x104fe200078e0a3c */
[C---:B------:R-:W-:Y:S01]  /*6620*/  IADD3 R46, R52.reuse, 0x69, RZ ;  /* 0x00000069342e7810 */ /* 0x040fe20007ffe0ff */
[----:B------:R-:W-:Y:S01]  /*6630*/  IMAD.IADD R60, R227, 0x1, -R60 ;  /* 0x00000001e33c7824 */ /* 0x000fe200078e0a3c */
[----:B------:R-:W2:Y:S01]  /*6640*/  I2F R61, R61 ;  /* 0x0000003d003d7306 */ /* 0x000ea20000201400 */
[----:B------:R-:W-:Y:S01]  /*6650*/  IADD3 R44, R52, 0x70, RZ ;  /* 0x00000070342c7810 */ /* 0x000fe20007ffe0ff */
[----:B----4-:R-:W-:Y:S01]  /*6660*/  FFMA.FTZ R67, R67, -UR31, R58 ;  /* 0x8000001f43437c23 */ /* 0x010fe2000801003a */
[----:B------:R-:W-:Y:S01]  /*6670*/  IABS R56, R56 ;  /* 0x0000003800387213 */ /* 0x000fe20000000000 */
[--C-:B------:R-:W-:Y:S01]  /*6680*/  IMAD.IADD R57, R236, 0x1, -R46.reuse ;  /* 0x00000001ec397824 */ /* 0x100fe200078e0a2e */
[----:B------:R-:W-:Y:S01]  /*6690*/  ISETP.GE.AND P3, PT, R69, R228, PT ;  /* 0x000000e44500720c */ /* 0x000fe20003f66270 */
[----:B------:R-:W-:Y:S01]  /*66a0*/  IMAD.IADD R84, R230, 0x1, -R46 ;  /* 0x00000001e6547824 */ /* 0x000fe200078e0a2e */
[----:B------:R-:W-:Y:S01]  /*66b0*/  IABS R60, R60 ;  /* 0x0000003c003c7213 */ /* 0x000fe20000000000 */
[----:B-----5:R-:W-:Y:S01]  /*66c0*/  FFMA.FTZ R55, R55, -UR31, R40 ;  /* 0x8000001f37377c23 */ /* 0x020fe20008010028 */
[----:B------:R-:W3:Y:S01]  /*66d0*/  I2F R56, R56 ;  /* 0x0000003800387306 */ /* 0x000ee20000201400 */
[----:B-1----:R-:W-:Y:S01]  /*66e0*/  HMMA.16816.F32 R24, R32, R28, R24 ;  /* 0x0000001c2018723c */ /* 0x002fe20000001818 */
[----:B------:R-:W-:Y:S01]  /*66f0*/  IABS R66, R66 ;  /* 0x0000004200427213 */ /* 0x000fe20000000000 */
[----:B------:R-:W-:Y:S01]  /*6700*/  IMAD.IADD R40, R233, 0x1, -R46 ;  /* 0x00000001e9287824 */ /* 0x000fe200078e0a2e */
[----:B------:R-:W-:-:S02]  /*6710*/  IABS R63, R63 ;  /* 0x0000003f003f7213 */ /* 0x000fc40000000000 */
[----:B------:R-:W-:Y:S01]  /*6720*/  ISETP.GE.AND P5, PT, R69, R231, PT ;  /* 0x000000e74500720c */ /* 0x000fe20003fa6270 */
[----:B--2---:R-:W-:Y:S01]  /*6730*/  FFMA.FTZ R61, R61, -UR31, R36 ;  /* 0x8000001f3d3d7c23 */ /* 0x004fe20008010024 */
[C---:B------:R-:W-:Y:S01]  /*6740*/  ISETP.GE.AND P1, PT, R69.reuse, R223, PT ;  /* 0x000000df4500720c */ /* 0x040fe20003f26270 */
[----:B------:R-:W-:Y:S01]  /*6750*/  HMMA.16816.F32 R20, R16, R28, R20 ;  /* 0x0000001c1014723c */ /* 0x000fe20000001814 */
[C---:B------:R-:W-:Y:S01]  /*6760*/  ISETP.LT.OR P3, PT, R69.reuse, R229, P3 ;  /* 0x000000e54500720c */ /* 0x040fe20001f61670 */
[----:B------:R-:W1:Y:S01]  /*6770*/  I2F R58, R66 ;  /* 0x00000042003a7306 */ /* 0x000e620000201400 */
[----:B------:R-:W-:Y:S02]  /*6780*/  IABS R57, R57 ;  /* 0x0000003900397213 */ /* 0x000fe40000000000 */
[----:B------:R-:W-:Y:S02]  /*6790*/  IABS R62, R62 ;  /* 0x0000003e003e7213 */ /* 0x000fe40000000000 */
[----:B------:R-:W-:Y:S01]  /*67a0*/  IMAD.IADD R28, R236, 0x1, -R44 ;  /* 0x00000001ec1c7824 */ /* 0x000fe200078e0a2c */
[C---:B------:R-:W-:Y:S01]  /*67b0*/  ISETP.LT.OR P5, PT, R69.reuse, R232, P5 ;  /* 0x000000e84500720c */ /* 0x040fe20002fa1670 */
[----:B---3--:R-:W-:Y:S01]  /*67c0*/  FFMA.FTZ R56, R56, -UR31, R59 ;  /* 0x8000001f38387c23 */ /* 0x008fe2000801003b */
[----:B------:R-:W2:Y:S01]  /*67d0*/  I2F R60, R60 ;  /* 0x0000003c003c7306 */ /* 0x000ea20000201400 */
[----:B------:R-:W-:Y:S01]  /*67e0*/  ISETP.LT.OR P1, PT, R69, R226, P1 ;  /* 0x000000e24500720c */ /* 0x000fe20000f21670 */
[----:B------:R-:W-:Y:S01]  /*67f0*/  HMMA.16816.F32 R8, R32, R30, R8 ;  /* 0x0000001e2008723c */ /* 0x000fe20000001808 */
[----:B------:R-:W-:-:S02]  /*6800*/  FSEL R90, R65, -INF , !P3 ;  /* 0xff800000415a7808 */ /* 0x000fc40005800000 */
[----:B------:R-:W-:Y:S02]  /*6810*/  IABS R29, R28 ;  /* 0x0000001c001d7213 */ /* 0x000fe40000000000 */
[----:B------:R-:W-:Y:S01]  /*6820*/  IABS R84, R84 ;  /* 0x0000005400547213 */ /* 0x000fe20000000000 */
[----:B------:R-:W3:Y:S01]  /*6830*/  I2F R63, R63 ;  /* 0x0000003f003f7306 */ /* 0x000ee20000201400 */
[----:B------:R-:W-:Y:S01]  /*6840*/  FSEL R96, R67, -INF , !P5 ;  /* 0xff80000043607808 */ /* 0x000fe20006800000 */
[----:B-1----:R-:W-:Y:S01]  /*6850*/  FFMA.FTZ R45, R58, -UR31, R45 ;  /* 0x8000001f3a2d7c23 */ /* 0x002fe2000801002d */
[----:B------:R-:W-:Y:S01]  /*6860*/  FSEL R87, R87, -INF , !P1 ;  /* 0xff80000057577808 */ /* 0x000fe20004800000 */
[----:B------:R-:W-:Y:S01]  /*6870*/  HMMA.16816.F32 R12, R16, R30, R12 ;  /* 0x0000001e100c723c */ /* 0x000fe2000000180c */
[----:B------:R-:W-:Y:S02]  /*6880*/  FSEL R103, R64, -INF , !P0 ;  /* 0xff80000040677808 */ /* 0x000fe40004000000 */
[C---:B------:R-:W-:Y:S01]  /*6890*/  ISETP.GE.AND P5, PT, R54.reuse, R234, PT ;  /* 0x000000ea3600720c */ /* 0x040fe20003fa6270 */
[----:B------:R-:W1:Y:S01]  /*68a0*/  I2F R65, R62 ;  /* 0x0000003e00417306 */ /* 0x000e620000201400 */
[----:B------:R-:W-:Y:S01]  /*68b0*/  ISETP.GE.AND P3, PT, R54, R231, PT ;  /* 0x000000e73600720c */ /* 0x000fe20003f66270 */
[----:B--2---:R-:W-:Y:S01]  /*68c0*/  FFMA.FTZ R47, R60, -UR31, R47 ;  /* 0x8000001f3c2f7c23 */ /* 0x004fe2000801002f */
[----:B------:R-:W-:-:S02]  /*68d0*/  ISETP.GE.AND P1, PT, R54, R228, PT ;  /* 0x000000e43600720c */ /* 0x000fc40003f26270 */
[C---:B------:R-:W-:Y:S02]  /*68e0*/  ISETP.GE.AND P0, PT, R54.reuse, R223, PT ;  /* 0x000000df3600720c */ /* 0x040fe40003f06270 */
[----:B------:R-:W-:Y:S01]  /*68f0*/  IABS R36, R40 ;  /* 0x0000002800247213 */ /* 0x000fe20000000000 */
[----:B------:R-:W2:Y:S01]  /*6900*/  I2F R28, R57 ;  /* 0x00000039001c7306 */ /* 0x000ea20000201400 */
[C---:B------:R-:W-:Y:S01]  /*6910*/  ISETP.LT.OR P5, PT, R54.reuse, R235, P5 ;  /* 0x000000eb3600720c */ /* 0x040fe20002fa1670 */
[----:B---3--:R-:W-:Y:S01]  /*6920*/  FFMA.FTZ R42, R63, -UR31, R42 ;  /* 0x8000001f3f2a7c23 */ /* 0x008fe2000801002a */
[C---:B------:R-:W-:Y:S02]  /*6930*/  ISETP.LT.OR P3, PT, R54.reuse, R232, P3 ;  /* 0x000000e83600720c */ /* 0x040fe40001f61670 */
[C---:B------:R-:W-:Y:S02]  /*6940*/  ISETP.LT.OR P1, PT, R54.reuse, R229, P1 ;  /* 0x000000e53600720c */ /* 0x040fe40000f21670 */
[----:B------:R-:W-:Y:S01]  /*6950*/  ISETP.LT.OR P0, PT, R54, R226, P0 ;  /* 0x000000e23600720c */ /* 0x000fe20000701670 */
[----:B------:R-:W3:Y:S01]  /*6960*/  I2F R84, R84 ;  /* 0x0000005400547306 */ /* 0x000ee20000201400 */
[----:B------:R-:W-:Y:S01]  /*6970*/  IMAD.MOV.U32 R54, RZ, RZ, R36 ;  /* 0x000000ffff367224 */ /* 0x000fe200078e0024 */
[----:B------:R-:W-:Y:S01]  /*6980*/  FSEL R95, R56, -INF , !P4 ;  /* 0xff800000385f7808 */ /* 0x000fe20006000000 */
[----:B-1----:R-:W-:Y:S01]  /*6990*/  FFMA.FTZ R65, R65, -UR31, R38 ;  /* 0x8000001f41417c23 */ /* 0x002fe20008010026 */
[----:B------:R-:W-:-:S02]  /*69a0*/  ISETP.GE.AND P4, PT, R46, R234, PT ;  /* 0x000000ea2e00720c */ /* 0x000fc40003f86270 */
[----:B------:R-:W-:Y:S01]  /*69b0*/  FSEL R88, R45, -INF , !P2 ;  /* 0xff8000002d587808 */ /* 0x000fe20005000000 */
[--C-:B------:R-:W-:Y:S01]  /*69c0*/  IMAD.IADD R45, R230, 0x1, -R44.reuse ;  /* 0x00000001e62d7824 */ /* 0x100fe200078e0a2c */
[----:B------:R-:W1:Y:S01]  /*69d0*/  I2F R54, R54 ;  /* 0x0000003600367306 */ /* 0x000e620000201400 */
[----:B--2---:R-:W-:Y:S01]  /*69e0*/  FFMA.FTZ R101, R28, -UR31, R41 ;  /* 0x8000001f1c657c23 */ /* 0x004fe20008010029 */
[C---:B------:R-:W-:Y:S02]  /*69f0*/  ISETP.LT.OR P4, PT, R46.reuse, R235, P4 ;  /* 0x000000eb2e00720c */ /* 0x040fe40002781670 */
[----:B------:R-:W-:Y:S02]  /*6a00*/  FSEL R85, R47, -INF , !P6 ;  /* 0xff8000002f557808 */ /* 0x000fe40007000000 */
[----:B------:R-:W-:Y:S02]  /*6a10*/  FSEL R102, R55, -INF , !P5 ;  /* 0xff80000037667808 */ /* 0x000fe40006800000 */
[----:B------:R-:W-:Y:S01]  /*6a20*/  ISETP.GE.AND P2, PT, R46, R231, PT ;  /* 0x000000e72e00720c */ /* 0x000fe20003f46270 */
[----:B---3--:R-:W-:Y:S01]  /*6a30*/  FFMA.FTZ R84, R84, -UR31, R37 ;  /* 0x8000001f54547c23 */ /* 0x008fe20008010025 */
[C---:B------:R-:W-:Y:S01]  /*6a40*/  ISETP.GE.AND P6, PT, R46.reuse, R228, PT ;  /* 0x000000e42e00720c */ /* 0x040fe20003fc6270 */
[----:B------:R-:W-:Y:S01]  /*6a50*/  IMAD.IADD R37, R233, 0x1, -R44 ;  /* 0x00000001e9257824 */ /* 0x000fe200078e0a2c */
[----:B------:R-:W-:Y:S01]  /*6a60*/  ISETP.GE.AND P5, PT, R46, R223, PT ;  /* 0x000000df2e00720c */ /* 0x000fe20003fa6270 */
[----:B------:R-:W2:Y:S01]  /*6a70*/  I2F R29, R29 ;  /* 0x0000001d001d7306 */ /* 0x000ea20000201400 */
[----:B------:R-:W-:-:S02]  /*6a80*/  FSEL R94, R42, -INF , !P3 ;  /* 0xff8000002a5e7808 */ /* 0x000fc40005800000 */
[----:B------:R-:W-:Y:S01]  /*6a90*/  FSEL R86, R61, -INF , !P1 ;  /* 0xff8000003d567808 */ /* 0x000fe20004800000 */
[----:B-1----:R-:W-:Y:S01]  /*6aa0*/  FFMA.FTZ R43, R54, -UR31, R43 ;  /* 0x8000001f362b7c23 */ /* 0x002fe2000801002b */
[----:B------:R-:W-:Y:S02]  /*6ab0*/  FSEL R83, R65, -INF , !P0 ;  /* 0xff80000041537808 */ /* 0x000fe40004000000 */
[----:B------:R-:W-:Y:S02]  /*6ac0*/  FSEL R101, R101, -INF , !P4 ;  /* 0xff80000065657808 */ /* 0x000fe40006000000 */
[C---:B------:R-:W-:Y:S02]  /*6ad0*/  ISETP.GE.AND P3, PT, R44.reuse, R234, PT ;  /* 0x000000ea2c00720c */ /* 0x040fe40003f66270 */
[C---:B------:R-:W-:Y:S02]  /*6ae0*/  ISETP.GE.AND P1, PT, R44.reuse, R231, PT ;  /* 0x000000e72c00720c */ /* 0x040fe40003f26270 */
[----:B------:R-:W-:-:S02]  /*6af0*/  ISETP.GE.AND P0, PT, R44, R228, PT ;  /* 0x000000e42c00720c */ /* 0x000fc40003f06270 */
[----:B------:R-:W-:Y:S01]  /*6b00*/  ISETP.GE.AND P4, PT, R44, R223, PT ;  /* 0x000000df2c00720c */ /* 0x000fe20003f86270 */
[----:B--2---:R-:W-:Y:S01]  /*6b10*/  FFMA.FTZ R100, R29, -UR31, R24 ;  /* 0x8000001f1d647c23 */ /* 0x004fe20008010018 */
[C---:B------:R-:W-:Y:S02]  /*6b20*/  ISETP.LT.OR P2, PT, R46.reuse, R232, P2 ;  /* 0x000000e82e00720c */ /* 0x040fe40001741670 */
[C---:B------:R-:W-:Y:S02]  /*6b30*/  ISETP.LT.OR P6, PT, R46.reuse, R229, P6 ;  /* 0x000000e52e00720c */ /* 0x040fe400037c1670 */
[----:B------:R-:W-:Y:S01]  /*6b40*/  ISETP.LT.OR P5, PT, R46, R226, P5 ;  /* 0x000000e22e00720c */ /* 0x000fe20002fa1670 */
[----:B------:R-:W-:Y:S01]  /*6b50*/  IMAD.IADD R46, R227, 0x1, -R46 ;  /* 0x00000001e32e7824 */ /* 0x000fe200078e0a2e */
[----:B------:R-:W-:Y:S02]  /*6b60*/  IADD3 R40, R52, 0x71, RZ ;  /* 0x0000007134287810 */ /* 0x000fe40007ffe0ff */
[----:B------:R-:W-:-:S02]  /*6b70*/  ISETP.LT.OR P3, PT, R44, R235, P3 ;  /* 0x000000eb2c00720c */ /* 0x000fc40001f61670 */
[----:B------:R-:W-:Y:S01]  /*6b80*/  ISETP.LT.OR P1, PT, R44, R232, P1 ;  /* 0x000000e82c00720c */ /* 0x000fe20000f21670 */
[--C-:B------:R-:W-:Y:S01]  /*6b90*/  IMAD.IADD R38, R236, 0x1, -R40.reuse ;  /* 0x00000001ec267824 */ /* 0x100fe200078e0a28 */
[C---:B------:R-:W-:Y:S01]  /*6ba0*/  ISETP.LT.OR P0, PT, R44.reuse, R229, P0 ;  /* 0x000000e52c00720c */ /* 0x040fe20000701670 */
[----:B------:R-:W-:Y:S01]  /*6bb0*/  IMAD.IADD R24, R233, 0x1, -R40 ;  /* 0x00000001e9187824 */ /* 0x000fe200078e0a28 */
[----:B------:R-:W-:Y:S01]  /*6bc0*/  ISETP.LT.OR P4, PT, R44, R226, P4 ;  /* 0x000000e22c00720c */ /* 0x000fe20002781670 */
[----:B------:R-:W-:Y:S01]  /*6bd0*/  IMAD.IADD R44, R227, 0x1, -R44 ;  /* 0x00000001e32c7824 */ /* 0x000fe200078e0a2c */
[----:B------:R-:W-:Y:S02]  /*6be0*/  IABS R46, R46 ;  /* 0x0000002e002e7213 */ /* 0x000fe40000000000 */
[----:B------:R-:W-:Y:S02]  /*6bf0*/  IABS R37, R37 ;  /* 0x0000002500257213 */ /* 0x000fe40000000000 */
[----:B------:R-:W-:Y:S01]  /*6c00*/  IABS R44, R44 ;  /* 0x0000002c002c7213 */ /* 0x000fe20000000000 */
[----:B------:R-:W1:Y:S01]  /*6c10*/  I2F R42, R46 ;  /* 0x0000002e002a7306 */ /* 0x000e620000201400 */
[----:B------:R-:W-:-:S02]  /*6c20*/  IADD3 R36, R52, 0x78, RZ ;  /* 0x0000007834247810 */ /* 0x000fc40007ffe0ff */
[----:B------:R-:W-:Y:S02]  /*6c30*/  IABS R38, R38 ;  /* 0x0000002600267213 */ /* 0x000fe40000000000 */
[----:B------:R-:W-:Y:S01]  /*6c40*/  FSEL R93, R43, -INF , !P2 ;  /* 0xff8000002b5d7808 */ /* 0x000fe20005000000 */
[----:B------:R-:W-:Y:S01]  /*6c50*/  IMAD.MOV.U32 R43, RZ, RZ, R44 ;  /* 0x000000ffff2b7224 */ /* 0x000fe200078e002c */
[----:B------:R-:W-:Y:S01]  /*6c60*/  IABS R45, R45 ;  /* 0x0000002d002d7213 */ /* 0x000fe20000000000 */
[----:B------:R-:W2:Y:S01]  /*6c70*/  I2F R37, R37 ;  /* 0x0000002500257306 */ /* 0x000ea20000201400 */
[--C-:B------:R-:W-:Y:S01]  /*6c80*/  IMAD.IADD R57, R236, 0x1, -R36.reuse ;  /* 0x00000001ec397824 */ /* 0x100fe200078e0a24 */
[----:B------:R-:W-:Y:S01]  /*6c90*/  IADD3 R52, R52, 0x79, RZ ;  /* 0x0000007934347810 */ /* 0x000fe20007ffe0ff */
[----:B------:R-:W-:Y:S01]  /*6ca0*/  IMAD.IADD R33, R233, 0x1, -R36 ;  /* 0x00000001e9217824 */ /* 0x000fe200078e0a24 */
[----:B------:R-:W-:Y:S01]  /*6cb0*/  IABS R24, R24 ;  /* 0x0000001800187213 */ /* 0x000fe20000000000 */
[----:B------:R-:W-:Y:S01]  /*6cc0*/  IMAD.IADD R44, R230, 0x1, -R40 ;  /* 0x00000001e62c7824 */ /* 0x000fe200078e0a28 */
[----:B------:R-:W-:Y:S01]  /*6cd0*/  IABS R56, R57 ;  /* 0x0000003900387213 */ /* 0x000fe20000000000 */
[----:B------:R-:W-:Y:S01]  /*6ce0*/  IMAD.IADD R28, R236, 0x1, -R52 ;  /* 0x00000001ec1c7824 */ /* 0x000fe200078e0a34 */
[----:B------:R-:W3:Y:S01]  /*6cf0*/  I2F R38, R38 ;  /* 0x0000002600267306 */ /* 0x000ee20000201400 */
[----:B------:R-:W-:Y:S01]  /*6d00*/  IABS R33, R33 ;  /* 0x0000002100217213 */ /* 0x000fe20000000000 */
[----:B-1----:R-:W-:Y:S01]  /*6d10*/  FFMA.FTZ R39, R42, -UR31, R39 ;  /* 0x8000001f2a277c23 */ /* 0x002fe20008010027 */
[----:B------:R-:W-:Y:S01]  /*6d20*/  IABS R44, R44 ;  /* 0x0000002c002c7213 */ /* 0x000fe20000000000 */
[----:B------:R-:W-:Y:S01]  /*6d30*/  IMAD.IADD R42, R227, 0x1, -R40 ;  /* 0x00000001e32a7824 */ /* 0x000fe200078e0a28 */
[----:B------:R-:W-:Y:S01]  /*6d40*/  IABS R28, R28 ;  /* 0x0000001c001c7213 */ /* 0x000fe20000000000 */
[----:B------:R-:W-:Y:S01]  /*6d50*/  IMAD.IADD R16, R230, 0x1, -R52 ;  /* 0x00000001e6107824 */ /* 0x000fe200078e0a34 */
[----:B------:R-:W-:Y:S01]  /*6d60*/  FSEL R29, R39, -INF , !P5 ;  /* 0xff800000271d7808 */ /* 0x000fe20006800000 */
[----:B------:R-:W1:Y:S01]  /*6d70*/  I2F R45, R45 ;  /* 0x0000002d002d7306 */ /* 0x000e620000201400 */
[----:B--2---:R-:W-:Y:S01]  /*6d80*/  FFMA.FTZ R26, R37, -UR31, R26 ;  /* 0x8000001f251a7c23 */ /* 0x004fe2000801001a */
[----:B------:R-:W-:Y:S01]  /*6d90*/  IABS R42, R42 ;  /* 0x0000002a002a7213 */ /* 0x000fe20000000000 */
[----:B------:R-:W-:Y:S01]  /*6da0*/  IMAD.MOV.U32 R39, RZ, RZ, R44 ;  /* 0x000000ffff277224 */ /* 0x000fe200078e002c */
[----:B------:R-:W-:Y:S01]  /*6db0*/  IABS R16, R16 ;  /* 0x0000001000107213 */ /* 0x000fe20000000000 */
[----:B------:R-:W-:Y:S01]  /*6dc0*/  IMAD.IADD R34, R227, 0x1, -R36 ;  /* 0x00000001e3227824 */ /* 0x000fe200078e0a24 */
[----:B------:R-:W-:Y:S01]  /*6dd0*/  FSEL R92, R26, -INF , !P1 ;  /* 0xff8000001a5c7808 */ /* 0x000fe20004800000 */
[----:B------:R-:W-:Y:S01]  /*6de0*/  IMAD.IADD R26, R233, 0x1, -R52 ;  /* 0x00000001e91a7824 */ /* 0x000fe200078e0a34 */
[----:B------:R-:W2:Y:S01]  /*6df0*/  I2F R43, R43 ;  /* 0x0000002b002b7306 */ /* 0x000ea20000201400 */
[----:B---3--:R-:W-:Y:S01]  /*6e00*/  FFMA.FTZ R38, R38, -UR31, R25 ;  /* 0x8000001f26267c23 */ /* 0x008fe20008010019 */
[----:B------:R-:W-:Y:S01]  /*6e10*/  ISETP.GE.AND P1, PT, R36, R234, PT ;  /* 0x000000ea2400720c */ /* 0x000fe20003f26270 */
[----:B------:R-:W-:Y:S01]  /*6e20*/  IMAD.IADD R25, R230, 0x1, -R36 ;  /* 0x00000001e6197824 */ /* 0x000fe200078e0a24 */
[----:B------:R-:W-:Y:S01]  /*6e30*/  IABS R26, R26 ;  /* 0x0000001a001a7213 */ /* 0x000fe20000000000 */
[----:B------:R-:W-:Y:S01]  /*6e40*/  IMAD.IADD R18, R227, 0x1, -R52 ;  /* 0x00000001e3127824 */ /* 0x000fe200078e0a34 */
[----:B------:R-:W-:-:S02]  /*6e50*/  ISETP.LT.OR P1, PT, R36, R235, P1 ;  /* 0x000000eb2400720c */ /* 0x000fc40000f21670 */
[----:B------:R-:W3:Y:S01]  /*6e60*/  I2F R41, R56 ;  /* 0x0000003800297306 */ /* 0x000ee20000201400 */
[----:B-1----:R-:W-:Y:S01]  /*6e70*/  FFMA.FTZ R20, R45, -UR31, R20 ;  /* 0x8000001f2d147c23 */ /* 0x002fe20008010014 */
[----:B------:R-:W-:Y:S02]  /*6e80*/  IABS R25, R25 ;  /* 0x0000001900197213 */ /* 0x000fe40000000000 */
[----:B------:R-:W-:Y:S02]  /*6e90*/  IABS R18, R18 ;  /* 0x0000001200127213 */ /* 0x000fe40000000000 */
[----:B------:R-:W-:Y:S02]  /*6ea0*/  FSEL R78, R20, -INF , !P0 ;  /* 0xff800000144e7808 */ /* 0x000fe40004000000 */
[----:B------:R-:W1:Y:S01]  /*6eb0*/  I2F R33, R33 ;  /* 0x0000002100217306 */ /* 0x000e620000201400 */
[----:B--2---:R-:W-:Y:S01]  /*6ec0*/  FFMA.FTZ R43, R43, -UR31, R22 ;  /* 0x8000001f2b2b7c23 */ /* 0x004fe20008010016 */
[----:B------:R-:W-:-:S02]  /*6ed0*/  IABS R20, R34 ;  /* 0x0000002200147213 */ /* 0x000fc40000000000 */
[----:B------:R-:W-:Y:S02]  /*6ee0*/  ISETP.GE.AND P0, PT, R36, R231, PT ;  /* 0x000000e72400720c */ /* 0x000fe40003f06270 */
[----:B------:R-:W-:Y:S02]  /*6ef0*/  FSEL R84, R84, -INF , !P6 ;  /* 0xff80000054547808 */ /* 0x000fe40007000000 */
[----:B------:R-:W2:Y:S01]  /*6f00*/  I2F R24, R24 ;  /* 0x0000001800187306 */ /* 0x000ea20000201400 */
[----:B---3--:R-:W-:Y:S01]  /*6f10*/  FFMA.FTZ R8, R41, -UR31, R8 ;  /* 0x8000001f29087c23 */ /* 0x008fe20008010008 */
[----:B------:R-:W-:Y:S02]  /*6f20*/  ISETP.LT.OR P0, PT, R36, R232, P0 ;  /* 0x000000e82400720c */ /* 0x000fe40000701670 */
[----:B------:R-:W-:Y:S02]  /*6f30*/  FSEL R100, R100, -INF , !P3 ;  /* 0xff80000064647808 */ /* 0x000fe40005800000 */
[----:B------:R-:W-:-:S02]  /*6f40*/  FSEL R98, R8, -INF , !P1 ;  /* 0xff80000008627808 */ /* 0x000fc40004800000 */
[----:B------:R-:W3:Y:S01]  /*6f50*/  I2F R32, R39 ;  /* 0x0000002700207306 */ /* 0x000ee20000201400 */
[----:B-1----:R-:W-:Y:S01]  /*6f60*/  FFMA.FTZ R10, R33, -UR31, R10 ;  /* 0x8000001f210a7c23 */ /* 0x002fe2000801000a */
[C---:B------:R-:W-:Y:S02]  /*6f70*/  ISETP.GE.AND P2, PT, R40.reuse, R234, PT ;  /* 0x000000ea2800720c */ /* 0x040fe40003f46270 */
[C---:B------:R-:W-:Y:S02]  /*6f80*/  ISETP.GE.AND P6, PT, R40.reuse, R231, PT ;  /* 0x000000e72800720c */ /* 0x040fe40003fc6270 */
[C---:B------:R-:W-:Y:S02]  /*6f90*/  ISETP.GE.AND P5, PT, R40.reuse, R228, PT ;  /* 0x000000e42800720c */ /* 0x040fe40003fa6270 */
[----:B------:R-:W1:Y:S01]  /*6fa0*/  I2F R22, R42 ;  /* 0x0000002a00167306 */ /* 0x000e620000201400 */
[----:B------:R-:W-:Y:S01]  /*6fb0*/  ISETP.GE.AND P3, PT, R40, R223, PT ;  /* 0x000000df2800720c */ /* 0x000fe20003f66270 */
[----:B--2---:R-:W-:Y:S01]  /*6fc0*/  FFMA.FTZ R24, R24, -UR31, R27 ;  /* 0x8000001f18187c23 */ /* 0x004fe2000801001b */
[----:B------:R-:W-:-:S02]  /*6fd0*/  FSEL R80, R10, -INF , !P0 ;  /* 0xff8000000a507808 */ /* 0x000fc40004000000 */
[----:B------:R-:W-:Y:S02]  /*6fe0*/  PLOP3.LUT P0, PT, PT, PT, UP0, 0x80, 0x0 ;  /* 0x000000000000781c */ /* 0x000fe40003f0f008 */
[----:B------:R-:W-:Y:S01]  /*6ff0*/  ISETP.LT.OR P2, PT, R40, R235, P2 ;  /* 0x000000eb2800720c */ /* 0x000fe20001741670 */
[----:B------:R-:W2:Y:S01]  /*7000*/  I2F R28, R28 ;  /* 0x0000001c001c7306 */ /* 0x000ea20000201400 */
[----:B---3--:R-:W-:Y:S01]  /*7010*/  FFMA.FTZ R21, R32, -UR31, R21 ;  /* 0x8000001f20157c23 */ /* 0x008fe20008010015 */
[C---:B------:R-:W-:Y:S02]  /*7020*/  ISETP.LT.OR P6, PT, R40.reuse, R232, P6 ;  /* 0x000000e82800720c */ /* 0x040fe400037c1670 */
[C---:B------:R-:W-:Y:S02]  /*7030*/  ISETP.LT.OR P5, PT, R40.reuse, R229, P5 ;  /* 0x000000e52800720c */ /* 0x040fe40002fa1670 */
[----:B------:R-:W-:Y:S02]  /*7040*/  ISETP.LT.OR P3, PT, R40, R226, P3 ;  /* 0x000000e22800720c */ /* 0x000fe40001f61670 */
[----:B------:R-:W3:Y:S01]  /*7050*/  I2F R25, R25 ;  /* 0x0000001900197306 */ /* 0x000ee20000201400 */
[----:B-1----:R-:W-:Y:S01]  /*7060*/  FFMA.FTZ R22, R22, -UR31, R23 ;  /* 0x8000001f16167c23 */ /* 0x002fe20008010017 */
[----:B------:R-:W-:-:S02]  /*7070*/  FSEL R69, R43, -INF , !P4 ;  /* 0xff8000002b457808 */ /* 0x000fc40006000000 */
[----:B------:R-:W-:Y:S02]  /*7080*/  FSEL R99, R38, -INF , !P2 ;  /* 0xff80000026637808 */ /* 0x000fe40005000000 */
[----:B------:R-:W-:Y:S02]  /*7090*/  FSEL R91, R24, -INF , !P6 ;  /* 0xff800000185b7808 */ /* 0x000fe40007000000 */
[----:B------:R-:W1:Y:S01]  /*70a0*/  I2F R17, R20 ;  /* 0x0000001400117306 */ /* 0x000e620000201400 */
[----:B------:R-:W-:Y:S01]  /*70b0*/  FSEL R31, R21, -INF , !P5 ;  /* 0xff800000151f7808 */ /* 0x000fe20006800000 */
[----:B--2---:R-:W-:Y:S01]  /*70c0*/  FFMA.FTZ R9, R28, -UR31, R9 ;  /* 0x8000001f1c097c23 */ /* 0x004fe20008010009 */
[----:B------:R-:W-:Y:S02]  /*70d0*/  FSEL R68, R22, -INF , !P3 ;  /* 0xff80000016447808 */ /* 0x000fe40005800000 */
[C---:B------:R-:W-:Y:S02]  /*70e0*/  ISETP.GE.AND P4, PT, R36.reuse, R228, PT ;  /* 0x000000e42400720c */ /* 0x040fe40003f86270 */
[----:B------:R-:W-:Y:S01]  /*70f0*/  ISETP.GE.AND P2, PT, R36, R223, PT ;  /* 0x000000df2400720c */ /* 0x000fe20003f46270 */
[----:B------:R-:W2:Y:S01]  /*7100*/  I2F R26, R26 ;  /* 0x0000001a001a7306 */ /* 0x000ea20000201400 */
[C---:B------:R-:W-:Y:S01]  /*7110*/  ISETP.GE.AND P6, PT, R52.reuse, R234, PT ;  /* 0x000000ea3400720c */ /* 0x040fe20003fc6270 */
[----:B---3--:R-:W-:Y:S01]  /*7120*/  FFMA.FTZ R12, R25, -UR31, R12 ;  /* 0x8000001f190c7c23 */ /* 0x008fe2000801000c */
[----:B------:R-:W-:-:S02]  /*7130*/  ISETP.GE.AND P5, PT, R52, R231, PT ;  /* 0x000000e73400720c */ /* 0x000fc40003fa6270 */
[C---:B------:R-:W-:Y:S02]  /*7140*/  ISETP.GE.AND P3, PT, R52.reuse, R228, PT ;  /* 0x000000e43400720c */ /* 0x040fe40003f66270 */
[----:B------:R-:W-:Y:S01]  /*7150*/  ISETP.GE.AND P1, PT, R52, R223, PT ;  /* 0x000000df3400720c */ /* 0x000fe20003f26270 */
[----:B------:R-:W3:Y:S01]  /*7160*/  I2F R16, R16 ;  /* 0x0000001000107306 */ /* 0x000ee20000201400 */
[----:B-1----:R-:W-:Y:S01]  /*7170*/  FFMA.FTZ R14, R17, -UR31, R14 ;  /* 0x8000001f110e7c23 */ /* 0x002fe2000801000e */
[C---:B------:R-:W-:Y:S02]  /*7180*/  ISETP.LT.OR P4, PT, R36.reuse, R229, P4 ;  /* 0x000000e52400720c */ /* 0x040fe40002781670 */
[----:B------:R-:W-:Y:S02]  /*7190*/  ISETP.LT.OR P2, PT, R36, R226, P2 ;  /* 0x000000e22400720c */ /* 0x000fe40001741670 */
[----:B------:R-:W-:Y:S02]  /*71a0*/  ISETP.LT.OR P6, PT, R52, R235, P6 ;  /* 0x000000eb3400720c */ /* 0x000fe400037c1670 */
[----:B------:R-:W1:Y:S01]  /*71b0*/  I2F R8, R18 ;  /* 0x0000001200087306 */ /* 0x000e620000201400 */
[----:B--2---:R-:W-:Y:S01]  /*71c0*/  FFMA.FTZ R11, R26, -UR31, R11 ;  /* 0x8000001f1a0b7c23 */ /* 0x004fe2000801000b */
[----:B------:R-:W-:-:S02]  /*71d0*/  ISETP.LT.OR P5, PT, R52, R232, P5 ;  /* 0x000000e83400720c */ /* 0x000fc40002fa1670 */
[C---:B------:R-:W-:Y:S01]  /*71e0*/  ISETP.LT.OR P3, PT, R52.reuse, R229, P3 ;  /* 0x000000e53400720c */ /* 0x040fe20001f61670 */
[----:B------:R-:W-:Y:S01]  /*71f0*/  BAR.SYNC.DEFER_BLOCKING 0x0 ;  /* 0x0000000000007b1d */ /* 0x000fe20000010000 */
[----:B------:R-:W-:Y:S01]  /*7200*/  ISETP.LT.OR P1, PT, R52, R226, P1 ;  /* 0x000000e23400720c */ /* 0x000fe20000f21670 */
[----:B---3--:R-:W-:Y:S01]  /*7210*/  FFMA.FTZ R13, R16, -UR31, R13 ;  /* 0x8000001f100d7c23 */ /* 0x008fe2000801000d */
[----:B------:R-:W-:Y:S02]  /*7220*/  FSEL R30, R12, -INF , !P4 ;  /* 0xff8000000c1e7808 */ /* 0x000fe40006000000 */
[----:B------:R-:W-:Y:S02]  /*7230*/  FSEL R67, R14, -INF , !P2 ;  /* 0xff8000000e437808 */ /* 0x000fe40005000000 */
[----:B------:R-:W-:Y:S02]  /*7240*/  FSEL R97, R9, -INF , !P6 ;  /* 0xff80000009617808 */ /* 0x000fe40007000000 */
[----:B------:R-:W-:Y:S01]  /*7250*/  FSEL R79, R11, -INF , !P5 ;  /* 0xff8000000b4f7808 */ /* 0x000fe20006800000 */
[----:B-1----:R-:W-:Y:S01]  /*7260*/  FFMA.FTZ R8, R8, -UR31, R15 ;  /* 0x8000001f08087c23 */ /* 0x002fe2000801000f */
[----:B------:R-:W-:-:S04]  /*7270*/  FSEL R28, R13, -INF , !P3 ;  /* 0xff8000000d1c7808 */ /* 0x000fc80005800000 */
        /* <DEDUP_REMOVED lines=22> */
[C---:B------:R-:W-:Y:S02]  /*73e0*/  @!P1 LEA R16, P3, R9.reuse, c[0x0][0x168], 0x1 ;  /* 0x00005a0009109a11 */ /* 0x040fe400078608ff */
        /* <DEDUP_REMOVED lines=32> */
.L_x_826:
[----:B------:R-:W-:Y:S05]  /*75f0*/  BSYNC B0 ;  /* 0x0000000000007941 */ /* 0x000fea0003800000 */
.L_x_825:
[----:B------:R-:W0:Y:S02]  /*7600*/  LDGDEPBAR ;  /* 0x00000000000079af */ /* 0x000e240000000000 */
.L_x_824:
[----:B--2---:R-:W-:Y:S01]  /*7610*/  FMNMX.FTZ R9, R148, R146, !PT ;  /* 0x0000009294097209 */ /* 0x004fe20007810000 */
[----:B------:R-:W-:Y:S01]  /*7620*/  USHF.L.U32 UR35, UR36, 0x2, URZ ;  /* 0x0000000224237899 */ /* 0x000fe2000800063f */
[----:B------:R-:W-:Y:S01]  /*7630*/  FMNMX.FTZ R8, R124, R143, !PT ;  /* 0x0000008f7c087209 */ /* 0x000fe20007810000 */
[----:B------:R-:W-:Y:S01]  /*7640*/  IMAD.WIDE.U32 R54, R6, -0x2daee0ad, RZ ;  /* 0xd2511f5306367825 */ /* 0x000fe200078e00ff */
[----:B------:R-:W-:Y:S01]  /*7650*/  FMNMX.FTZ R9, R144, R9, !PT ;  /* 0x0000000990097209 */ /* 0x000fe20007810000 */
[----:B------:R-:W-:Y:S01]  /*7660*/  UIADD3 UR24, UR32, -0x61c88647, URZ ;  /* 0x9e3779b920187890 */ /* 0x000fe2000fffe03f */
[----:B------:R-:W-:Y:S01]  /*7670*/  FMNMX.FTZ R8, R147, R8, !PT ;  /* 0x0000000893087209 */ /* 0x000fe20007810000 */
[----:B------:R-:W-:Y:S01]  /*7680*/  IMAD.U32 R11, RZ, RZ, UR35 ;  /* 0x00000023ff0b7e24 */ /* 0x000fe2000f8e00ff */
[----:B------:R-:W-:Y:S01]  /*7690*/  FMNMX.FTZ R9, R142, R9, !PT ;  /* 0x000000098e097209 */ /* 0x000fe20007810000 */
[----:B------:R-:W-:Y:S01]  /*76a0*/  IMAD.MOV.U32 R64, RZ, RZ, R112 ;  /* 0x000000ffff407224 */ /* 0x000fe200078e0070 */
[----:B------:R-:W-:Y:S01]  /*76b0*/  FMNMX.FTZ R8, R145, R8, !PT ;  /* 0x0000000891087209 */ /* 0x000fe20007810000 */
[----:B------:R-:W-:Y:S01]  /*76c0*/  IMAD.MOV.U32 R71, RZ, RZ, R110 ;  /* 0x000000ffff477224 */ /* 0x000fe200078e006e */
[----:B------:R-:W-:Y:S01]  /*76d0*/  FMNMX.FTZ R9, R0, R9, !PT ;  /* 0x0000000900097209 */ /* 0x000fe20007810000 */
[----:B------:R-:W-:Y:S01]  /*76e0*/  IMAD.MOV.U32 R65, RZ, RZ, R111 ;  /* 0x000000ffff417224 */ /* 0x000fe200078e006f */
[----:B------:R-:W-:Y:S01]  /*76f0*/  LOP3.LUT R7, R2, UR32, RZ, 0x3c, !PT ;  /* 0x0000002002077c12 */ /* 0x000fe2000f8e3cff */
[----:B------:R-:W-:Y:S01]  /*7700*/  UIADD3 UR23, UR33, -0x4498517b, URZ ;  /* 0xbb67ae8521177890 */ /* 0x000fe2000fffe03f */
[----:B------:R-:W-:Y:S01]  /*7710*/  FMNMX.FTZ R9, R140, R9, !PT ;  /* 0x000000098c097209 */ /* 0x000fe20007810000 */
[----:B------:R-:W-:Y:S01]  /*7720*/  UIADD3 UR21, UR33, 0x76cf5d0a, URZ ;  /* 0x76cf5d0a21157890 */ /* 0x000fe2000fffe03f */
[----:B------:R-:W-:Y:S01]  /*7730*/  FMNMX.FTZ R2, R141, R8, !PT ;  /* 0x000000088d027209 */ /* 0x000fe20007810000 */
[----:B------:R-:W-:Y:S01]  /*7740*/  IMAD.MOV.U32 R73, RZ, RZ, R108 ;  /* 0x000000ffff497224 */ /* 0x000fe200078e006c */
[----:B------:R-:W-:Y:S01]  /*7750*/  FMNMX.FTZ R9, R138, R9, !PT ;  /* 0x000000098a097209 */ /* 0x000fe20007810000 */
[----:B------:R-:W-:Y:S01]  /*7760*/  IMAD.MOV.U32 R72, RZ, RZ, R109 ;  /* 0x000000ffff487224 */ /* 0x000fe200078e006d */
        /* <DEDUP_REMOVED lines=8> */
[----:B------:R-:W-:Y:S01]  /*77f0*/  LOP3.LUT R36, R55, UR33, R11, 0x96, !PT ;  /* 0x0000002137247c12 */ /* 0x000fe2000f8e960b */
[----:B------:R-:W-:Y:S01]  /*7800*/  UIADD3 UR17, UR33, -0x126145ec, URZ ;  /* 0xed9eba1421117890 */ /* 0x000fe2000fffe03f */
[----:B------:R-:W-:Y:S01]  /*7810*/  FMNMX.FTZ R9, R248, R9, !PT ;  /* 0x00000009f8097209 */ /* 0x000fe20007810000 */
[----:B------:R-:W-:Y:S01]  /*7820*/  UIADD3 UR13, UR33, -0x56f99767, URZ ;  /* 0xa9066899210d7890 */ /* 0x000fe2000fffe03f */
        /* <DEDUP_REMOVED lines=9> */
[----:B------:R-:W-:Y:S01]  /*78c0*/  IMAD.SHL.U32 R216, R4, 0x2, RZ ;  /* 0x0000000204d87824 */ /* 0x000fe200078e00ff */
[----:B------:R-:W-:Y:S01]  /*78d0*/  FMNMX.FTZ R9, R120, R9, !PT ;  /* 0x0000000978097209 */ /* 0x000fe20007810000 */
[----:B------:R-:W-:Y:S01]  /*78e0*/  IMAD R44, R136, 0x10000, R136 ;  /* 0x00010000882c7824 */ /* 0x000fe200078e0288 */
[----:B------:R-:W-:Y:S01]  /*78f0*/  IADD3 R52, R53, 0x4, RZ ;  /* 0x0000000435347810 */ /* 0x000fe20007ffe0ff */
[----:B------:R-:W-:Y:S01]  /*7900*/  IMAD R215, R3, 0x2, R216 ;  /* 0x0000000203d77824 */ /* 0x000fe200078e02d8 */
[----:B------:R-:W-:Y:S01]  /*7910*/  FMNMX.FTZ R9, R118, R9, !PT ;  /* 0x0000000976097209 */ /* 0x000fe20007810000 */
[----:B------:R-:W-:Y:S01]  /*7920*/  LDSM.16.MT88.4 R152, [R216+0x4000] ;  /* 0x00400000d898783b */ /* 0x000fe20000004200 */
[----:B------:R-:W-:Y:S01]  /*7930*/  FMNMX.FTZ R14, R251, R14, !PT ;  /* 0x0000000efb0e7209 */ /* 0x000fe20007810000 */
[----:B------:R-:W-:Y:S01]  /*7940*/  IMAD.WIDE.U32 R112, R52, -0x326172a9, RZ ;  /* 0xcd9e8d5734707825 */ /* 0x000fe200078e00ff */
[----:B------:R-:W-:Y:S01]  /*7950*/  FMNMX.FTZ R9, R116, R9, !PT ;  /* 0x0000000974097209 */ /* 0x000fe20007810000 */
[----:B------:R-:W-:Y:S01]  /*7960*/  UIADD3 UR5, UR35, 0x1, URZ ;  /* 0x0000000123057890 */ /* 0x000fe2000fffe03f */
[----:B------:R-:W-:Y:S01]  /*7970*/  FMNMX.FTZ R14, R249, R14, !PT ;  /* 0x0000000ef90e7209 */ /* 0x000fe20007810000 */
[----:B------:R-:W-:Y:S01]  /*7980*/  IMAD.WIDE.U32 R196, R53, -0x326172a9, RZ ;  /* 0xcd9e8d5735c47825 */ /* 0x000fe200078e00ff */
[----:B------:R-:W-:Y:S01]  /*7990*/  FMNMX.FTZ R9, R114, R9, !PT ;  /* 0x0000000972097209 */ /* 0x000fe20007810000 */
[----:B------:R-:W-:Y:S01]  /*79a0*/  STL.64 [R1+0x30], R208 ;  /* 0x000030d001007387 */ /* 0x000fe20000100a00 */
[----:B------:R-:W-:-:S02]  /*79b0*/  LOP3.LUT R110, R113, R7, RZ, 0x3c, !PT ;  /* 0x00000007716e7212 */ /* 0x000fc400078e3cff */
[----:B------:R-:W-:Y:S01]  /*79c0*/  FMNMX.FTZ R9, R184, R9, !PT ;  /* 0x00000009b8097209 */ /* 0x000fe20007810000 */
[----:B------:R-:W-:Y:S01]  /*79d0*/  STL.64 [R1+0x28], R50 ;  /* 0x0000283201007387 */ /* 0x000fe20000100a00 */
[----:B------:R-:W-:Y:S01]  /*79e0*/  LOP3.LUT R2, R37, UR24, R112, 0x96, !PT ;  /* 0x0000001825027c12 */ /* 0x000fe2000f8e9670 */
[----:B------:R-:W-:Y:S01]  /*79f0*/  IMAD.WIDE.U32 R110, R110, -0x2daee0ad, RZ ;  /* 0xd2511f536e6e7825 */ /* 0x000fe200078e00ff */
[----:B------:R-:W-:Y:S01]  /*7a00*/  FMNMX.FTZ R9, R182, R9, !PT ;  /* 0x00000009b6097209 */ /* 0x000fe20007810000 */
[----:B------:R-:W-:Y:S01]  /*7a10*/  STL.64 [R1+0x20], R48 ;  /* 0x0000203001007387 */ /* 0x000fe20000100a00 */
        /* <DEDUP_REMOVED lines=9> */
[----:B------:R-:W-:Y:S01]  /*7ab0*/  LOP3.LUT R2, R23, UR21, R110, 0x96, !PT ;  /* 0x0000001517027c12 */ /* 0x000fe2000f8e966e */
        /* <DEDUP_REMOVED lines=9> */
[----:B------:R-:W-:Y:S02]  /*7b50*/  LOP3.LUT R10, R109, UR22, R36, 0x96, !PT ;  /* 0x000000166d0a7c12 */ /* 0x000fe4000f8e9624 */
[----:B------:R-:W-:Y:S02]  /*7b60*/  FMNMX.FTZ R9, R86, R9, !PT ;  /* 0x0000000956097209 */ /* 0x000fe40007810000 */
[----:B------:R-:W-:Y:S01]  /*7b70*/  FMNMX.FTZ R14, R181, R14, !PT ;  /* 0x0000000eb50e7209 */ /* 0x000fe20007810000 */
[----:B------:R-:W-:Y:S01]  /*7b80*/  IMAD.WIDE.U32 R10, R10, -0x2daee0ad, RZ ;  /* 0xd2511f530a0a7825 */ /* 0x000fe200078e00ff */
        /* <DEDUP_REMOVED lines=11> */
[----:B------:R-:W-:Y:S01]  /*7c40*/  FMNMX.FTZ R14, R165, R14, !PT ;  /* 0x0000000ea50e7209 */ /* 0x000fe20007810000 */
[----:B------:R-:W1:Y:S01]  /*7c50*/  SHFL.BFLY PT, R13, R2, 0x2, 0x1f ;  /* 0x0c401f00020d7f89 */ /* 0x000e6200000e0000 */
[----:B------:R-:W-:Y:S01]  /*7c60*/  LOP3.LUT R8, R23, UR18, R12, 0x96, !PT ;  /* 0x0000001217087c12 */ /* 0x000fe2000f8e960c */
[----:B------:R-:W-:Y:S01]  /*7c70*/  IMAD.WIDE.U32 R16, R9, -0x2daee0ad, RZ ;  /* 0xd2511f5309107825 */ /* 0x000fe200078e00ff */
[----:B------:R-:W-:Y:S02]  /*7c80*/  FMNMX.FTZ R14, R131, R14, !PT ;  /* 0x0000000e830e7209 */ /* 0x000fe40007810000 */
        /* <DEDUP_REMOVED lines=10> */
[----:B------:R-:W-:-:S02]  /*7d30*/  LOP3.LUT R22, R17, UR16, R22, 0x96, !PT ;  /* 0x0000001011167c12 */ /* 0x000fc4000f8e9616 */
[----:B------:R-:W-:Y:S02]  /*7d40*/  FMNMX.FTZ R14, R29, R14, !PT ;  /* 0x0000000e1d0e7209 */ /* 0x000fe40007810000 */
[----:B------:R-:W-:Y:S01]  /*7d50*/  LOP3.LUT R20, R10, 0xffff, RZ, 0xc0, !PT ;  /* 0x0000ffff0a147812 */ /* 0x000fe200078ec0ff */
[----:B------:R-:W-:Y:S01]  /*7d60*/  IMAD.WIDE.U32 R22, R22, -0x2daee0ad, RZ ;  /* 0xd2511f5316167825 */ /* 0x000fe200078e00ff */
[----:B-1----:R-:W-:Y:S02]  /*7d70*/  FMNMX.FTZ R13, R2, R13, !PT ;  /* 0x0000000d020d7209 */ /* 0x002fe40007810000 */
[----:B------:R-:W-:Y:S02]  /*7d80*/  LOP3.LUT R9, R10, 0xff, RZ, 0xc0, !PT ;  /* 0x000000ff0a097812 */ /* 0x000fe400078ec0ff */
[--C-:B------:R-:W-:Y:S01]  /*7d90*/  SHF.R.U32.HI R17, RZ, 0x10, R10.reuse ;  /* 0x00000010ff117819 */ /* 0x100fe2000001160a */
[----:B------:R-:W1:Y:S01]  /*7da0*/  SHFL.BFLY PT, R2, R13, 0x1, 0x1f ;  /* 0x0c201f000d027f89 */ /* 0x000e6200000e0000 */
[----:B------:R-:W-:-:S02]  /*7db0*/  SHF.R.U32.HI R18, RZ, 0x18, R10 ;  /* 0x00000018ff127819 */ /* 0x000fc4000001160a */
        /* <DEDUP_REMOVED lines=9> */
[----:B------:R-:W-:Y:S02]  /*7e50*/  SHF.R.U32.HI R16, RZ, 0x10, R22 ;  /* 0x00000010ff107819 */ /* 0x000fe40000011616 */
[----:B------:R-:W-:Y:S02]  /*7e60*/  FMNMX.FTZ R19, R73, R19, !PT ;  /* 0x0000001349137209 */ /* 0x000fe40007810000 */
[----:B-1----:R-:W-:-:S02]  /*7e70*/  FMNMX.FTZ R2, R13, R2, !PT ;  /* 0x000000020d027209 */ /* 0x002fc40007810000 */
[----:B------:R-:W-:Y:S02]  /*7e80*/  FMNMX.FTZ R13, R89, R10, !PT ;  /* 0x0000000a590d7209 */ /* 0x000fe40007810000 */
[----:B------:R-:W-:Y:S01]  /*7e90*/  FMNMX.FTZ R10, R66, R11, !PT ;  /* 0x0000000b420a7209 */ /* 0x000fe20007810000 */
[----:B------:R-:W-:Y:S01]  /*7ea0*/  FMUL.FTZ R81, R2, c[0x0][0x23c] ;  /* 0x00008f0002517a20 */ /* 0x000fe20000410000 */
[----:B------:R-:W-:Y:S02]  /*7eb0*/  FMNMX.FTZ R19, R72, R19, !PT ;  /* 0x0000001348137209 */ /* 0x000fe40007810000 */
[----:B------:R-:W-:Y:S01]  /*7ec0*/  SHF.R.U32.HI R25, RZ, 0x18, R22 ;  /* 0x00000018ff197819 */ /* 0x000fe20000011616 */
[----:B------:R-:W1:Y:S01]  /*7ed0*/  SHFL.BFLY PT, R11, R10, 0x2, 0x1f ;  /* 0x0c401f000a0b7f89 */ /* 0x000e6200000e0000 */
[----:B------:R-:W-:Y:S02]  /*7ee0*/  FMNMX.FTZ R19, R71, R19, !PT ;  /* 0x0000001347137209 */ /* 0x000fe40007810000 */
[----:B------:R-:W-:-:S02]  /*7ef0*/  LOP3.LUT R16, R16, 0xff, RZ, 0xc0, !PT ;  /* 0x000000ff10107812 */ /* 0x000fc400078ec0ff */
[----:B------:R-:W-:Y:S02]  /*7f00*/  FMNMX.FTZ R19, R82, R19, !PT ;  /* 0x0000001352137209 */ /* 0x000fe40007810000 */
[----:B------:R-:W-:Y:S02]  /*7f10*/  LOP3.LUT R12, R22, 0xffff, RZ, 0xc0, !PT ;  /* 0x0000ffff160c7812 */ /* 0x000fe400078ec0ff */
[----:B------:R-:W-:Y:S02]  /*7f20*/  FMNMX.FTZ R19, R206, R19, !PT ;  /* 0x00000013ce137209 */ /* 0x000fe40007810000 */
[----:B------:R-:W-:Y:S02]  /*7f30*/  PRMT R25, R16, 0x5410, R25 ;  /* 0x0000541010197816 */ /* 0x000fe40000000019 */
[----:B------:R-:W-:Y:S02]  /*7f40*/  FMNMX.FTZ R19, R204, R19, !PT ;  /* 0x00000013cc137209 */ /* 0x000fe40007810000 */
[----:B------:R-:W-:Y:S01]  /*7f50*/  LOP3.LUT R39, R22, 0xff, RZ, 0xc0, !PT ;  /* 0x000000ff16277812 */ /* 0x000fe200078ec0ff */
[----:B------:R-:W-:Y:S01]  /*7f60*/  HSET2.LE.AND R25, R25, R44, PT ;  /* 0x0000002c19197233 */ /* 0x000fe20003803000 */
[----:B------:R-:W-:-:S02]  /*7f70*/  FMNMX.FTZ R16, R202, R19, !PT ;  /* 0x00000013ca107209 */ /* 0x000fc40007810000 */
[----:B------:R-:W-:Y:S02]  /*7f80*/  SHF.R.U32.HI R12, RZ, 0x8, R12 ;  /* 0x00000008ff0c7819 */ /* 0x000fe4000001160c */
[----:B------:R-:W-:Y:S02]  /*7f90*/  LOP3.LUT R17, R17, 0xff, RZ, 0xc0, !PT ;  /* 0x000000ff11117812 */ /* 0x000fe400078ec0ff */
[----:B------:R-:W-:Y:S02]  /*7fa0*/  FMNMX.FTZ R14, R252, R13, !PT ;  /* 0x0000000dfc0e7209 */ /* 0x000fe40007810000 */
[----:B-1----:R-:W-:Y:S02]  /*7fb0*/  FMNMX.FTZ R11, R10, R11, !PT ;  /* 0x0000000b0a0b7209 */ /* 0x002fe40007810000 */
[----:B------:R-:W-:Y:S02]  /*7fc0*/  FMNMX.FTZ R19, R193, R16, !PT ;  /* 0x00000010c1137209 */ /* 0x000fe40007810000 */
[----:B------:R-:W-:Y:S01]  /*7fd0*/  PRMT R39, R39, 0x5410, R12 ;  /* 0x0000541027277816 */ /* 0x000fe2000000000c */
[----:B------:R-:W1:Y:S01]  /*7fe0*/  SHFL.BFLY PT, R10, R11, 0x1, 0x1f ;  /* 0x0c201f000b0a7f89 */ /* 0x000e6200000e0000 */
[----:B------:R-:W-:-:S02]  /*7ff0*/  FSETP.NEU.FTZ.AND P1, PT, R2, -INF , PT ;  /* 0xff8000000200780b */ /* 0x000fc40003f3d000 */
[----:B------:R-:W-:Y:S01]  /*8000*/  LOP3.LUT R12, R15, 0xffff, RZ, 0xc0, !PT ;  /* 0x0000ffff0f0c7812 */ /* 0x000fe200078ec0ff */
[----:B------:R-:W-:Y:S01]  /*8010*/  HSET2.LE.AND R26, R39, R44, PT ;  /* 0x0000002c271a7233 */ /* 0x000fe20003803000 */
[----:B------:R-:W-:Y:S02]  /*8020*/  PRMT R17, R17, 0x5410, R18 ;  /* 0x0000541011117816 */ /* 0x000fe40000000012 */
[----:B------:R-:W-:Y:S02]  /*8030*/  FMNMX.FTZ R14, R65, R14, !PT ;  /* 0x0000000e410e7209 */ /* 0x000fe40007810000 */
[----:B------:R-:W-:Y:S02]  /*8040*/  FMNMX.FTZ R18, R192, R19, !PT ;  /* 0x00000013c0127209 */ /* 0x000fe40007810000 */
[----:B------:R-:W-:Y:S02]  /*8050*/  FSEL R81, R81, RZ, P1 ;  /* 0x000000ff51517208 */ /* 0x000fe40000800000 */
[----:B------:R-:W-:-:S02]  /*8060*/  LOP3.LUT R13, R15, 0xff, RZ, 0xc0, !PT ;  /* 0x000000ff0f0d7812 */ /* 0x000fc400078ec0ff */
[----:B------:R-:W-:Y:S01]  /*8070*/  SHF.R.U32.HI R12, RZ, 0x8, R12 ;  /* 0x00000008ff0c7819 */ /* 0x000fe2000001160c */
[--C-:B------:R-:W-:Y:S01]  /*8080*/  FFMA.FTZ R45, R0, c[0x0][0x23c], -R81.reuse ;  /* 0x00008f00002d7a23 */ /* 0x100fe20000010851 */
[----:B------:R-:W-:Y:S01]  /*8090*/  FMNMX.FTZ R14, R64, R14, !PT ;  /* 0x0000000e400e7209 */ /* 0x000fe20007810000 */
[--C-:B------:R-:W-:Y:S01]  /*80a0*/  FFMA.FTZ R47, R144, c[0x0][0x23c], -R81.reuse ;  /* 0x00008f00902f7a23 */ /* 0x100fe20000010851 */
[----:B------:R-:W-:Y:S01]  /*80b0*/  FMNMX.FTZ R19, R191, R18, !PT ;  /* 0x00000012bf137209 */ /* 0x000fe20007810000 */
[--C-:B------:R-:W-:Y:S01]  /*80c0*/  FFMA.FTZ R46, R142, c[0x0][0x23c], -R81.reuse ;  /* 0x00008f008e2e7a23 */ /* 0x100fe20000010851 */
[----:B------:R-:W-:Y:S01]  /*80d0*/  PRMT R13, R13, 0x5410, R12 ;  /* 0x000054100d0d7816 */ /* 0x000fe2000000000c */
        /* <DEDUP_REMOVED lines=9> */
[----:B------:R-:W-:Y:S01]  /*8170*/  LOP3.LUT R8, R23, UR26, R8, 0x96, !PT ;  /* 0x0000001a17087c12 */ /* 0x000fe2000f8e9608 */
[----:B------:R-:W-:Y:S01]  /*8180*/  MUFU.EX2 R46, R46 ;  /* 0x0000002e002e7308 */ /* 0x000fe20000000800 */
[----:B------:R-:W-:Y:S01]  /*8190*/  FMNMX.FTZ R12, R207, R12, !PT ;  /* 0x0000000ccf0c7209 */ /* 0x000fe20007810000 */
[----:B------:R-:W-:Y:S01]  /*81a0*/  HSET2.LE.AND R13, R13, R44, PT ;  /* 0x0000002c0d0d7233 */ /* 0x000fe20003803000 */
[----:B------:R-:W-:-:S02]  /*81b0*/  FMNMX.FTZ R0, R176, R19, !PT ;  /* 0x00000013b0007209 */ /* 0x000fc40007810000 */
[--C-:B------:R-:W-:Y:S02]  /*81c0*/  SHF.R.U32.HI R35, RZ, 0x10, R8.reuse ;  /* 0x00000010ff237819 */ /* 0x100fe40000011608 */
[----:B------:R-:W-:Y:S01]  /*81d0*/  FMNMX.FTZ R12, R115, R12, !PT ;  /* 0x0000000c730c7209 */ /* 0x000fe20007810000 */
[----:B------:R-:W-:Y:S01]  /*81e0*/  MUFU.EX2 R21, R21 ;  /* 0x0000001500157308 */ /* 0x000fe20000000800 */
[----:B------:R-:W-:Y:S02]  /*81f0*/  FMNMX.FTZ R19, R175, R0, !PT ;  /* 0x00000000af137209 */ /* 0x000fe40007810000 */
[C---:B------:R-:W-:Y:S02]  /*8200*/  LOP3.LUT R14, R8.reuse, 0xffff, RZ, 0xc0, !PT ;  /* 0x0000ffff080e7812 */ /* 0x040fe400078ec0ff */
[----:B------:R-:W-:Y:S02]  /*8210*/  LOP3.LUT R27, R8, 0xff, RZ, 0xc0, !PT ;  /* 0x000000ff081b7812 */ /* 0x000fe400078ec0ff */
[----:B------:R-:W-:Y:S01]  /*8220*/  SHF.R.U32.HI R8, RZ, 0x18, R8 ;  /* 0x00000018ff087819 */ /* 0x000fe20000011608 */
[----:B------:R-:W-:Y:S01]  /*8230*/  MUFU.EX2 R32, R32 ;  /* 0x0000002000207308 */ /* 0x000fe20000000800 */
[----:B------:R-:W-:-:S02]  /*8240*/  LOP3.LUT R35, R35, 0xff, RZ, 0xc0, !PT ;  /* 0x000000ff23237812 */ /* 0x000fc400078ec0ff */
[----:B-1----:R-:W-:Y:S02]  /*8250*/  FMNMX.FTZ R0, R11, R10, !PT ;  /* 0x0000000a0b007209 */ /* 0x002fe40007810000 */
[----:B------:R-:W-:Y:S02]  /*8260*/  FMNMX.FTZ R11, R189, R12, !PT ;  /* 0x0000000cbd0b7209 */ /* 0x000fe40007810000 */
[----:B------:R-:W-:Y:S01]  /*8270*/  FMNMX.FTZ R10, R174, R19, !PT ;  /* 0x00000013ae0a7209 */ /* 0x000fe20007810000 */
[----:B------:R-:W-:Y:S01]  /*8280*/  FMUL.FTZ R70, R0, c[0x0][0x23c] ;  /* 0x00008f0000467a20 */ /* 0x000fe20000410000 */
[----:B------:R-:W-:Y:S01]  /*8290*/  PRMT R35, R35, 0x5410, R8 ;  /* 0x0000541023237816 */ /* 0x000fe20000000008 */
[----:B------:R-:W-:Y:S01]  /*82a0*/  MUFU.EX2 R59, R59 ;  /* 0x0000003b003b7308 */ /* 0x000fe20000000800 */
[----:B------:R-:W-:Y:S02]  /*82b0*/  FMNMX.FTZ R8, R188, R11, !PT ;  /* 0x0000000bbc087209 */ /* 0x000fe40007810000 */
[----:B------:R-:W-:Y:S01]  /*82c0*/  FMNMX.FTZ R19, R129, R10, !PT ;  /* 0x0000000a81137209 */ /* 0x000fe20007810000 */
[----:B------:R-:W-:Y:S01]  /*82d0*/  HSET2.LE.AND R35, R35, R44, PT ;  /* 0x0000002c23237233 */ /* 0x000fe20003803000 */
[----:B------:R-:W-:-:S02]  /*82e0*/  FMNMX.FTZ R11, R187, R8, !PT ;  /* 0x00000008bb0b7209 */ /* 0x000fc40007810000 */
[----:B------:R-:W-:Y:S01]  /*82f0*/  FMNMX.FTZ R8, R128, R19, !PT ;  /* 0x0000001380087209 */ /* 0x000fe20007810000 */
[----:B------:R-:W-:Y:S01]  /*8300*/  MUFU.EX2 R58, R58 ;  /* 0x0000003a003a7308 */ /* 0x000fe20000000800 */
[----:B------:R-:W-:Y:S02]  /*8310*/  FSETP.NEU.FTZ.AND P1, PT, R0, -INF , PT ;  /* 0xff8000000000780b */ /* 0x000fe40003f3d000 */
[----:B------:R-:W-:Y:S02]  /*8320*/  FMNMX.FTZ R19, R127, R8, !PT ;  /* 0x000000087f137209 */ /* 0x000fe40007810000 */
[----:B------:R-:W-:Y:S02]  /*8330*/  FMNMX.FTZ R8, R186, R11, !PT ;  /* 0x0000000bba087209 */ /* 0x000fe40007810000 */
[----:B------:R-:W-:Y:S01]  /*8340*/  FMNMX.FTZ R19, R126, R19, !PT ;  /* 0x000000137e137209 */ /* 0x000fe20007810000 */
[----:B------:R-:W-:Y:S01]  /*8350*/  MUFU.EX2 R45, R45 ;  /* 0x0000002d002d7308 */ /* 0x000fe20000000800 */
[----:B------:R-:W-:-:S02]  /*8360*/  FSEL R70, R70, RZ, P1 ;  /* 0x000000ff46467208 */ /* 0x000fc40000800000 */
[----:B------:R-:W-:Y:S02]  /*8370*/  FMNMX.FTZ R11, R173, R8, !PT ;  /* 0x00000008ad0b7209 */ /* 0x000fe40007810000 */
[----:B------:R-:W-:Y:S01]  /*8380*/  FMNMX.FTZ R8, R104, R19, !PT ;  /* 0x0000001368087209 */ /* 0x000fe20007810000 */
[--C-:B------:R-:W-:Y:S01]  /*8390*/  FFMA.FTZ R56, R147, c[0x0][0x23c], -R70.reuse ;  /* 0x00008f0093387a23 */ /* 0x100fe20000010846 */
[----:B------:R-:W-:Y:S01]  /*83a0*/  FMNMX.FTZ R4, R172, R11, !PT ;  /* 0x0000000bac047209 */ /* 0x000fe20007810000 */
[----:B------:R-:W-:Y:S01]  /*83b0*/  FFMA.FTZ R57, R145, c[0x0][0x23c], -R70 ;  /* 0x00008f0091397a23 */ /* 0x000fe20000010846 */
[----:B------:R-:W-:Y:S01]  /*83c0*/  FMNMX.FTZ R11, R103, R8, !PT ;  /* 0x00000008670b7209 */ /* 0x000fe20007810000 */
[----:B------:R-:W-:Y:S01]  /*83d0*/  HSET2.LE.AND R147, R17, R44, PT ;  /* 0x0000002c11937233 */ /* 0x000fe20003803000 */
[----:B------:R-:W-:Y:S01]  /*83e0*/  SHF.R.U32.HI R14, RZ, 0x8, R14 ;  /* 0x00000008ff0e7819 */ /* 0x000fe2000001160e */
[----:B------:R-:W-:Y:S01]  /*83f0*/  MUFU.EX2 R56, R56 ;  /* 0x0000003800387308 */ /* 0x000fe20000000800 */
[----:B------:R-:W-:Y:S01]  /*8400*/  FMNMX.FTZ R3, R171, R4, !PT ;  /* 0x00000004ab037209 */ /* 0x000fe20007810000 */
[--C-:B------:R-:W-:Y:S01]  /*8410*/  FFMA.FTZ R61, R124, c[0x0][0x23c], -R70.reuse ;  /* 0x00008f007c3d7a23 */ /* 0x100fe20000010846 */
[----:B------:R-:W-:Y:S01]  /*8420*/  FMNMX.FTZ R4, R102, R11, !PT ;  /* 0x0000000b66047209 */ /* 0x000fe20007810000 */
[----:B------:R-:W-:Y:S01]  /*8430*/  FFMA.FTZ R60, R143, c[0x0][0x23c], -R70 ;  /* 0x00008f008f3c7a23 */ /* 0x000fe20000010846 */
[----:B------:R-:W-:Y:S01]  /*8440*/  PRMT R27, R27, 0x5410, R14 ;  /* 0x000054101b1b7816 */ /* 0x000fe2000000000e */
[--C-:B------:R-:W-:Y:S01]  /*8450*/  FFMA.FTZ R33, R139, c[0x0][0x23c], -R70.reuse ;  /* 0x00008f008b217a23 */ /* 0x100fe20000010846 */
[----:B------:R-:W-:Y:S01]  /*8460*/  FMNMX.FTZ R14, R170, R3, !PT ;  /* 0x00000003aa0e7209 */ /* 0x000fe20007810000 */
[----:B------:R-:W1:Y:S01]  /*8470*/  MUFU.EX2 R57, R57 ;  /* 0x0000003900397308 */ /* 0x000e620000000800 */
        /* <DEDUP_REMOVED lines=12> */
[----:B-1----:R-:W-:-:S02]  /*8540*/  F2FP.PACK_AB R4, R57, R56 ;  /* 0x000000383904723e */ /* 0x002fc400000000ff */
[----:B------:R-:W-:Y:S02]  /*8550*/  FMNMX.FTZ R3, R97, R12, !PT ;  /* 0x0000000c61037209 */ /* 0x000fe40007810000 */
[----:B------:R-:W-:Y:S02]  /*8560*/  LOP3.LUT R147, R147, R4, RZ, 0xc0, !PT ;  /* 0x0000000493937212 */ /* 0x000fe400078ec0ff */
[----:B------:R-:W-:Y:S01]  /*8570*/  FMNMX.FTZ R4, R96, R17, !PT ;  /* 0x0000001160047209 */ /* 0x000fe20007810000 */
[----:B------:R-:W1:Y:S01]  /*8580*/  SHFL.BFLY PT, R34, R3, 0x2, 0x1f ;  /* 0x0c401f0003227f89 */ /* 0x000e6200000e0000 */
[----:B------:R-:W-:Y:S01]  /*8590*/  SHF.R.U32.HI R20, RZ, 0x8, R20 ;  /* 0x00000008ff147819 */ /* 0x000fe20000011614 */
[----:B------:R-:W-:Y:S01]  /*85a0*/  MUFU.EX2 R33, R33 ;  /* 0x0000002100217308 */ /* 0x000fe20000000800 */
[----:B------:R-:W-:Y:S01]  /*85b0*/  FMNMX.FTZ R17, R95, R4, !PT ;  /* 0x000000045f117209 */ /* 0x000fe20007810000 */
[----:B------:R-:W-:Y:S01]  /*85c0*/  FFMA.FTZ R4, R137, c[0x0][0x23c], -R70 ;  /* 0x00008f0089047a23 */ /* 0x000fe20000010846 */
[----:B------:R-:W-:Y:S01]  /*85d0*/  PRMT R9, R9, 0x5410, R20 ;  /* 0x0000541009097816 */ /* 0x000fe20000000014 */
[----:B------:R-:W-:Y:S01]  /*85e0*/  FFMA.FTZ R20, R140, c[0x0][0x23c], -R81 ;  /* 0x00008f008c147a23 */ /* 0x000fe20000010851 */
[----:B------:R-:W-:-:S02]  /*85f0*/  FMNMX.FTZ R12, R94, R17, !PT ;  /* 0x000000115e0c7209 */ /* 0x000fc40007810000 */
[----:B------:R-:W-:Y:S01]  /*8600*/  F2FP.PACK_AB R146, R46, R47 ;  /* 0x0000002f2e92723e */ /* 0x000fe200000000ff */
[----:B------:R-:W-:Y:S01]  /*8610*/  HSET2.LE.AND R9, R9, R44, PT ;  /* 0x0000002c09097233 */ /* 0x000fe20003803000 */
[----:B------:R-:W-:Y:S01]  /*8620*/  FMNMX.FTZ R41, R93, R12, !PT ;  /* 0x0000000c5d297209 */ /* 0x000fe20007810000 */
[----:B------:R-:W3:Y:S01]  /*8630*/  MUFU.EX2 R4, R4 ;  /* 0x0000000400047308 */ /* 0x000ee20000000800 */
[----:B------:R-:W-:Y:S02]  /*8640*/  SHF.R.U32.HI R16, RZ, 0x10, R15 ;  /* 0x00000010ff107819 */ /* 0x000fe4000001160f */
[----:B------:R-:W-:Y:S02]  /*8650*/  FMNMX.FTZ R24, R92, R41, !PT ;  /* 0x000000295c187209 */ /* 0x000fe40007810000 */
[----:B------:R-:W-:Y:S02]  /*8660*/  LOP3.LUT R146, R9, R146, RZ, 0xc0, !PT ;  /* 0x0000009209927212 */ /* 0x000fe400078ec0ff */
[----:B------:R-:W-:Y:S01]  /*8670*/  FMNMX.FTZ R39, R91, R24, !PT ;  /* 0x000000185b277209 */ /* 0x000fe20007810000 */
[----:B------:R-:W-:Y:S01]  /*8680*/  LDSM.16.MT88.4 R8, [R215+0x4000] ;  /* 0x00400000d708783b */ /* 0x000fe20000004200 */
[----:B------:R-:W-:Y:S01]  /*8690*/  MUFU.EX2 R23, R23 ;  /* 0x0000001700177308 */ /* 0x000fe20000000800 */
[----:B------:R-:W-:-:S02]  /*86a0*/  LOP3.LUT R194, R197, R7, RZ, 0x3c, !PT ;  /* 0x00000007c5c27212 */ /* 0x000fc400078e3cff */
[----:B------:R-:W-:Y:S02]  /*86b0*/  FMNMX.FTZ R24, R80, R39, !PT ;  /* 0x0000002750187209 */ /* 0x000fe40007810000 */
[----:B-1----:R-:W-:Y:S01]  /*86c0*/  FMNMX.FTZ R34, R3, R34, !PT ;  /* 0x0000002203227209 */ /* 0x002fe20007810000 */
[----:B------:R-:W-:Y:S01]  /*86d0*/  IMAD.WIDE.U32 R194, R194, -0x2daee0ad, RZ ;  /* 0xd2511f53c2c27825 */ /* 0x000fe200078e00ff */
[----:B------:R-:W-:Y:S01]  /*86e0*/  FMNMX.FTZ R3, R79, R24, !PT ;  /* 0x000000184f037209 */ /* 0x000fe20007810000 */
[----:B------:R-:W1:Y:S01]  /*86f0*/  MUFU.EX2 R22, R22 ;  /* 0x0000001600167308 */ /* 0x000e620000000800 */
[----:B------:R-:W-:Y:S01]  /*8700*/  SHF.R.U32.HI R15, RZ, 0x18, R15 ;  /* 0x00000018ff0f7819 */ /* 0x000fe2000001160f */
[----:B------:R-:W-:Y:S01]  /*8710*/  HSET2.LE.AND R24, R27, R44, PT ;  /* 0x0000002c1b187233 */ /* 0x000fe20003803000 */
[----:B------:R-:W-:Y:S01]  /*8720*/  LOP3.LUT R16, R16, 0xff, RZ, 0xc0, !PT ;  /* 0x000000ff10107812 */ /* 0x000fe200078ec0ff */
[----:B------:R-:W4:Y:S01]  /*8730*/  SHFL.BFLY PT, R38, R3, 0x2, 0x1f ;  /* 0x0c401f0003267f89 */ /* 0x000f2200000e0000 */
[----:B------:R-:W-:-:S02]  /*8740*/  F2FP.PACK_AB R5, R32, R21 ;  /* 0x000000152005723e */ /* 0x000fc400000000ff */
[----:B------:R-:W-:Y:S01]  /*8750*/  PRMT R15, R16, 0x5410, R15 ;  /* 0x00005410100f7816 */ /* 0x000fe2000000000f */
[----:B------:R-:W4:Y:S01]  /*8760*/  MUFU.EX2 R20, R20 ;  /* 0x0000001400147308 */ /* 0x000f220000000800 */
[----:B------:R-:W-:Y:S01]  /*8770*/  LOP3.LUT R26, R26, R5, RZ, 0xc0, !PT ;  /* 0x000000051a1a7212 */ /* 0x000fe200078ec0ff */
[----:B------:R-:W-:Y:S01]  /*8780*/  LDSM.16.MT88.4 R16, [R216+0x4400] ;  /* 0x00440000d810783b */ /* 0x000fe20000004200 */
[----:B------:R-:W-:Y:S01]  /*8790*/  LOP3.LUT R200, R195, UR23, R54, 0x96, !PT ;  /* 0x00000017c3c87c12 */ /* 0x000fe2000f8e9636 */
[----:B------:R-:W-:Y:S01]  /*87a0*/  HSET2.LE.AND R15, R15, R44, PT ;  /* 0x0000002c0f0f7233 */ /* 0x000fe20003803000 */
[----:B--2---:R-:W-:Y:S01]  /*87b0*/  F2FP.PACK_AB R14, R60, R61 ;  /* 0x0000003d3c0e723e */ /* 0x004fe200000000ff */
[----:B------:R-:W2:Y:S01]  /*87c0*/  SHFL.BFLY PT, R5, R34, 0x1, 0x1f ;  /* 0x0c201f0022057f89 */ /* 0x000ea200000e0000 */
[----:B---3--:R-:W-:Y:S01]  /*87d0*/  F2FP.PACK_AB R42, R4, R33 ;  /* 0x00000021042a723e */ /* 0x008fe200000000ff */
[----:B------:R-:W-:Y:S01]  /*87e0*/  IMAD.WIDE.U32 R200, R200, -0x326172a9, RZ ;  /* 0xcd9e8d57c8c87825 */ /* 0x000fe200078e00ff */
[----:B------:R-:W-:-:S02]  /*87f0*/  F2FP.PACK_AB R144, R58, R59 ;  /* 0x0000003b3a90723e */ /* 0x000fc400000000ff */
[----:B-1----:R-:W-:Y:S02]  /*8800*/  F2FP.PACK_AB R40, R22, R23 ;  /* 0x000000171628723e */ /* 0x002fe400000000ff */
[----:B------:R-:W-:Y:S02]  /*8810*/  LOP3.LUT R27, R25, R42, RZ, 0xc0, !PT ;  /* 0x0000002a191b7212 */ /* 0x000fe400078ec0ff */
[----:B------:R-:W-:Y:S02]  /*8820*/  LOP3.LUT R144, R13, R144, RZ, 0xc0, !PT ;  /* 0x000000900d907212 */ /* 0x000fe400078ec0ff */
[----:B------:R-:W-:Y:S02]  /*8830*/  LOP3.LUT R145, R15, R14, RZ, 0xc0, !PT ;  /* 0x0000000e0f917212 */ /* 0x000fe400078ec0ff */
[----:B------:R-:W-:Y:S01]  /*8840*/  LOP3.LUT R25, R35, R40, RZ, 0xc0, !PT ;  /* 0x0000002823197212 */ /* 0x000fe200078ec0ff */
[----:B------:R-:W-:Y:S01]  /*8850*/  LDSM.16.MT88.4 R12, [R215+0x4400] ;  /* 0x00440000d70c783b */ /* 0x000fe20000004200 */
[----:B------:R-:W-:-:S02]  /*8860*/  LOP3.LUT R35, R37, UR24, R196, 0x96, !PT ;  /* 0x0000001825237c12 */ /* 0x000fc4000f8e96c4 */
[----:B------:R-:W-:Y:S01]  /*8870*/  LOP3.LUT R40, R201, UR22, R36, 0x96, !PT ;  /* 0x00000016c9287c12 */ /* 0x000fe2000f8e9624 */
[----:B------:R-:W-:Y:S01]  /*8880*/  HMMA.16816.F32 R140, R144, R152, RZ ;  /* 0x00000098908c723c */ /* 0x000fe200000018ff */
[----:B----4-:R-:W-:Y:S01]  /*8890*/  FMNMX.FTZ R38, R3, R38, !PT ;  /* 0x0000002603267209 */ /* 0x010fe20007810000 */
[----:B------:R-:W-:Y:S01]  /*88a0*/  IMAD.WIDE.U32 R36, R35, -0x2daee0ad, RZ ;  /* 0xd2511f5323247825 */ /* 0x000fe200078e00ff */
[----:B------:R-:W-:-:S03]  /*88b0*/  F2FP.PACK_AB R39, R20, R45 ;  /* 0x0000002d1427723e */ /* 0x000fc600000000ff */
[----:B------:R-:W-:Y:S01]  /*88c0*/  IMAD.WIDE.U32 R40, R40, -0x2daee0ad, RZ ;  /* 0xd2511f5328287825 */ /* 0x000fe200078e00ff */
[----:B------:R-:W-:Y:S01]  /*88d0*/  LOP3.LUT R35, R37, UR21, R194, 0x96, !PT ;  /* 0x0000001525237c12 */ /* 0x000fe2000f8e96c2 */
[----:B------:R-:W1:Y:S01]  /*88e0*/  SHFL.BFLY PT, R3, R38, 0x1, 0x1f ;  /* 0x0c201f0026037f89 */ /* 0x000e6200000e0000 */
[C---:B------:R-:W-:Y:S01]  /*88f0*/  HMMA.16816.F32 R148, R144.reuse, R8, RZ ;  /* 0x000000089094723c */ /* 0x040fe200000018ff */
[----:B--2---:R-:W-:Y:S02]  /*8900*/  FMNMX.FTZ R5, R34, R5, !PT ;  /* 0x0000000522057209 */ /* 0x004fe40007810000 */
[----:B------:R-:W-:Y:S01]  /*8910*/  LOP3.LUT R36, R41, UR19, R36, 0x96, !PT ;  /* 0x0000001329247c12 */ /* 0x000fe2000f8e9624 */
[----:B------:R-:W-:Y:S01]  /*8920*/  IMAD.WIDE.U32 R42, R35, -0x326172a9, RZ ;  /* 0xcd9e8d57232a7825 */ /* 0x000fe200078e00ff */
[----:B------:R-:W-:Y:S02]  /*8930*/  LOP3.LUT R24, R24, R39, RZ, 0xc0, !PT ;  /* 0x0000002718187212 */ /* 0x000fe400078ec0ff */
[----:B------:R-:W-:Y:S01]  /*8940*/  FSETP.NEU.FTZ.AND P1, PT, R5, -INF , PT ;  /* 0xff8000000500780b */ /* 0x000fe20003f3d000 */
[----:B------:R-:W-:Y:S01]  /*8950*/  HMMA.16816.F32 R136, R144, R154, RZ ;  /* 0x0000009a9088723c */ /* 0x000fe200000018ff */
[----:B------:R-:W-:Y:S01]  /*8960*/  IMAD.WIDE.U32 R34, R36, -0x326172a9, RZ ;  /* 0xcd9e8d5724227825 */ /* 0x000fe200078e00ff */
[----:B------:R-:W-:-:S03]  /*8970*/  LOP3.LUT R37, R43, UR20, R200, 0x96, !PT ;  /* 0x000000142b257c12 */ /* 0x000fc6000f8e96c8 */
[----:B------:R-:W-:Y:S01]  /*8980*/  FMUL.FTZ R195, R5, c[0x0][0x23c] ;  /* 0x00008f0005c37a20 */ /* 0x000fe20000410000 */
[----:B------:R-:W-:Y:S01]  /*8990*/  LOP3.LUT R36, R35, UR18, R42, 0x96, !PT ;  /* 0x0000001223247c12 */ /* 0x000fe2000f8e962a */
[----:B------:R-:W-:Y:S01]  /*89a0*/  IMAD.WIDE.U32 R42, R37, -0x2daee0ad, RZ ;  /* 0xd2511f53252a7825 */ /* 0x000fe200078e00ff */
[----:B------:R-:W-:Y:S02]  /*89b0*/  HMMA.16816.F32 R144, R144, R10, RZ ;  /* 0x0000000a9090723c */ /* 0x000fe400000018ff */
[----:B------:R-:W-:Y:S01]  /*89c0*/  FSEL R195, R195, RZ, P1 ;  /* 0x000000ffc3c37208 */ /* 0x000fe20000800000 */
[----:B------:R-:W-:Y:S01]  /*89d0*/  IMAD.WIDE.U32 R36, R36, -0x2daee0ad, RZ ;  /* 0xd2511f5324247825 */ /* 0x000fe200078e00ff */
[----:B-1----:R-:W-:-:S04]  /*89e0*/  FMNMX.FTZ R3, R38, R3, !PT ;  /* 0x0000000326037209 */ /* 0x002fc80007810000 */
[C---:B------:R-:W-:Y:S01]  /*89f0*/  HMMA.16816.F32 R140, R24.reuse, R16, R140 ;  /* 0x00000010188c723c */ /* 0x040fe2000000188c */
[----:B------:R-:W-:Y:S01]  /*8a00*/  LOP3.LUT R62, R37, UR13, R42, 0x96, !PT ;  /* 0x0000000d253e7c12 */ /* 0x000fe2000f8e962a */
[--C-:B------:R-:W-:Y:S01]  /*8a10*/  FFMA.FTZ R124, R117, c[0x0][0x23c], -R195.reuse ;  /* 0x00008f00757c7a23 */ /* 0x100fe200000108c3 */
[----:B------:R-:W-:Y:S01]  /*8a20*/  LOP3.LUT R42, R43, UR17, R40, 0x96, !PT ;  /* 0x000000112b2a7c12 */ /* 0x000fe2000f8e9628 */
[C---:B------:R-:W-:Y:S01]  /*8a30*/  FMUL.FTZ R198, R3.reuse, c[0x0][0x23c] ;  /* 0x00008f0003c67a20 */ /* 0x040fe20000410000 */
[----:B------:R-:W-:Y:S01]  /*8a40*/  FSETP.NEU.FTZ.AND P1, PT, R3, -INF , PT ;  /* 0xff8000000300780b */ /* 0x000fe20003f3d000 */
[----:B------:R-:W-:Y:S02]  /*8a50*/  IMAD.WIDE.U32 R62, R62, -0x326172a9, RZ ;  /* 0xcd9e8d573e3e7825 */ /* 0x000fe400078e00ff */
[C---:B------:R-:W-:Y:S01]  /*8a60*/  HMMA.16816.F32 R148, R24.reuse, R12, R148 ;  /* 0x0000000c1894723c */ /* 0x040fe20000001894 */
[----:B------:R-:W-:Y:S01]  /*8a70*/  FSEL R198, R198, RZ, P1 ;  /* 0x000000ffc6c67208 */ /* 0x000fe20000800000 */
[----:B------:R-:W-:Y:S01]  /*8a80*/  IMAD.WIDE.U32 R42, R42, -0x326172a9, RZ ;  /* 0xcd9e8d572a2a7825 */ /* 0x000fe200078e00ff */
[----:B------:R-:W-:Y:S01]  /*8a90*/  LOP3.LUT R39, R62, 0xff, RZ, 0xc0, !PT ;  /* 0x000000ff3e277812 */ /* 0x000fe200078ec0ff */
[----:B------:R-:W-:Y:S01]  /*8aa0*/  MUFU.EX2 R124, R124 ;  /* 0x0000007c007c7308 */ /* 0x000fe20000000800 */
[----:B------:R-:W-:Y:S01]  /*8ab0*/  SHF.R.U32.HI R37, RZ, 0x10, R62 ;  /* 0x00000010ff257819 */ /* 0x000fe2000001163e */
[----:B------:R-:W-:Y:S01]  /*8ac0*/  FFMA.FTZ R135, R135, c[0x0][0x23c], -R198 ;  /* 0x00008f0087877a23 */ /* 0x000fe200000108c6 */
[----:B------:R-:W-:Y:S01]  /*8ad0*/  LOP3.LUT R34, R43, UR16, R34, 0x96, !PT ;  /* 0x000000102b227c12 */ /* 0x000fe2000f8e9622 */
[----:B------:R-:W-:Y:S01]  /*8ae0*/  HMMA.16816.F32 R136, R24, R18, R136 ;  /* 0x000000121888723c */ /* 0x000fe20000001888 */
[----:B------:R-:W-:Y:S01]  /*8af0*/  LOP3.LUT R37, R37, 0xff, RZ, 0xc0, !PT ;  /* 0x000000ff25257812 */ /* 0x000fe200078ec0ff */
[----:B------:R-:W-:-:S02]  /*8b00*/  FFMA.FTZ R117, R134, c[0x0][0x23c], -R195 ;  /* 0x00008f0086757a23 */ /* 0x000fc400000108c3 */
[--C-:B------:R-:W-:Y:S02]  /*8b10*/  FFMA.FTZ R106, R106, c[0x0][0x23c], -R195.reuse ;  /* 0x00008f006a6a7a23 */ /* 0x100fe400000108c3 */
[--C-:B------:R-:W-:Y:S02]  /*8b20*/  FFMA.FTZ R105, R105, c[0x0][0x23c], -R198.reuse ;  /* 0x00008f0069697a23 */ /* 0x100fe400000108c6 */
[----:B------:R-:W-:Y:S01]  /*8b30*/  HMMA.16816.F32 R144, R24, R14, R144 ;  /* 0x0000000e1890723c */ /* 0x000fe20000001890 */
[----:B------:R-:W1:Y:S01]  /*8b40*/  MUFU.EX2 R117, R117 ;  /* 0x0000007500757308 */ /* 0x000e620000000800 */
[--C-:B------:R-:W-:Y:S02]  /*8b50*/  FFMA.FTZ R77, R73, c[0x0][0x23c], -R195.reuse ;  /* 0x00008f00494d7a23 */ /* 0x100fe400000108c3 */
[--C-:B------:R-:W-:Y:S02]  /*8b60*/  FFMA.FTZ R73, R65, c[0x0][0x23c], -R198.reuse ;  /* 0x00008f0041497a23 */ /* 0x100fe400000108c6 */
[--C-:B------:R-:W-:Y:S01]  /*8b70*/  FFMA.FTZ R122, R122, c[0x0][0x23c], -R195.reuse ;  /* 0x00008f007a7a7a23 */ /* 0x100fe200000108c3 */
[----:B------:R-:W-:Y:S01]  /*8b80*/  LOP3.LUT R24, R62, 0xffff, RZ, 0xc0, !PT ;  /* 0x0000ffff3e187812 */ /* 0x000fe200078ec0ff */
[----:B------:R-:W-:Y:S01]  /*8b90*/  FFMA.FTZ R27, R157, c[0x0][0x23c], -R198 ;  /* 0x00008f009d1b7a23 */ /* 0x000fe200000108c6 */
[----:B------:R-:W-:Y:S01]  /*8ba0*/  LOP3.LUT R26, R63, UR25, R42, 0x96, !PT ;  /* 0x000000193f1a7c12 */ /* 0x000fe2000f8e962a */
[--C-:B------:R-:W-:Y:S01]  /*8bb0*/  FFMA.FTZ R25, R132, c[0x0][0x23c], -R195.reuse ;  /* 0x00008f0084197a23 */ /* 0x100fe200000108c3 */
[----:B------:R-:W-:Y:S01]  /*8bc0*/  SHF.R.U32.HI R24, RZ, 0x8, R24 ;  /* 0x00000008ff187819 */ /* 0x000fe20000011618 */
[----:B------:R-:W-:Y:S01]  /*8bd0*/  MUFU.EX2 R106, R106 ;  /* 0x0000006a006a7308 */ /* 0x000fe20000000800 */
[----:B------:R-:W-:Y:S01]  /*8be0*/  SHF.R.U32.HI R35, RZ, 0x10, R26 ;  /* 0x00000010ff237819 */ /* 0x000fe2000001161a */
[----:B------:R-:W-:Y:S01]  /*8bf0*/  FFMA.FTZ R76, R72, c[0x0][0x23c], -R195 ;  /* 0x00008f00484c7a23 */ /* 0x000fe200000108c3 */
[----:B------:R-:W-:Y:S01]  /*8c00*/  PRMT R39, R39, 0x5410, R24 ;  /* 0x0000541027277816 */ /* 0x000fe20000000018 */
[--C-:B------:R-:W-:Y:S01]  /*8c10*/  FFMA.FTZ R89, R89, c[0x0][0x23c], -R198.reuse ;  /* 0x00008f0059597a23 */ /* 0x100fe200000108c6 */
[----:B------:R-:W-:Y:S01]  /*8c20*/  LOP3.LUT R38, R26, 0xffff, RZ, 0xc0, !PT ;  /* 0x0000ffff1a267812 */ /* 0x000fe200078ec0ff */
[----:B------:R-:W-:Y:S01]  /*8c30*/  FFMA.FTZ R74, R252, c[0x0][0x23c], -R198 ;  /* 0x00008f00fc4a7a23 */ /* 0x000fe200000108c6 */
[----:B------:R-:W-:Y:S01]  /*8c40*/  LOP3.LUT R41, R26, 0xff, RZ, 0xc0, !PT ;  /* 0x000000ff1a297812 */ /* 0x000fe200078ec0ff */
[----:B------:R-:W-:Y:S01]  /*8c50*/  MUFU.EX2 R27, R27 ;  /* 0x0000001b001b7308 */ /* 0x000fe20000000800 */
[----:B------:R-:W-:Y:S01]  /*8c60*/  SHF.R.U32.HI R24, RZ, 0x18, R62 ;  /* 0x00000018ff187819 */ /* 0x000fe2000001163e */
[--C-:B------:R-:W-:Y:S01]  /*8c70*/  HSET2.LE.AND R39, R39, R44.reuse, PT ;  /* 0x0000002c27277233 */ /* 0x100fe20003803000 */
[----:B------:R-:W-:Y:S01]  /*8c80*/  SHF.R.U32.HI R26, RZ, 0x18, R26 ;  /* 0x00000018ff1a7819 */ /* 0x000fe2000001161a */
[--C-:B------:R-:W-:Y:S01]  /*8c90*/  FFMA.FTZ R43, R250, c[0x0][0x23c], -R81.reuse ;  /* 0x00008f00fa2b7a23 */ /* 0x100fe20000010851 */
[----:B------:R-:W-:Y:S01]  /*8ca0*/  LOP3.LUT R35, R35, 0xff, RZ, 0xc0, !PT ;  /* 0x000000ff23237812 */ /* 0x000fe200078ec0ff */
[----:B------:R-:W-:Y:S01]  /*8cb0*/  FFMA.FTZ R42, R248, c[0x0][0x23c], -R81 ;  /* 0x00008f00f82a7a23 */ /* 0x000fe20000010851 */
[----:B------:R-:W-:Y:S01]  /*8cc0*/  PRMT R37, R37, 0x5410, R24 ;  /* 0x0000541025257816 */ /* 0x000fe20000000018 */
[----:B------:R-:W2:Y:S01]  /*8cd0*/  MUFU.EX2 R25, R25 ;  /* 0x0000001900197308 */ /* 0x000ea20000000800 */
[----:B------:R-:W-:Y:S01]  /*8ce0*/  PRMT R35, R35, 0x5410, R26 ;  /* 0x0000541023237816 */ /* 0x000fe2000000001a */
[----:B------:R-:W-:Y:S01]  /*8cf0*/  FFMA.FTZ R26, R133, c[0x0][0x23c], -R198 ;  /* 0x00008f00851a7a23 */ /* 0x000fe200000108c6 */
[----:B------:R-:W-:Y:S01]  /*8d00*/  SHF.R.U32.HI R38, RZ, 0x8, R38 ;  /* 0x00000008ff267819 */ /* 0x000fe20000011626 */
[--C-:B------:R-:W-:Y:S01]  /*8d10*/  HSET2.LE.AND R37, R37, R44.reuse, PT ;  /* 0x0000002c25257233 */ /* 0x100fe20003803000 */
[----:B-1----:R-:W-:Y:S01]  /*8d20*/  F2FP.PACK_AB R160, R117, R124 ;  /* 0x0000007c75a0723e */ /* 0x002fe200000000ff */
[----:B------:R-:W-:Y:S01]  /*8d30*/  HSET2.LE.AND R35, R35, R44, PT ;  /* 0x0000002c23237233 */ /* 0x000fe20003803000 */
[----:B------:R-:W-:Y:S01]  /*8d40*/  PRMT R41, R41, 0x5410, R38 ;  /* 0x0000541029297816 */ /* 0x000fe20000000026 */
[----:B------:R-:W1:Y:S01]  /*8d50*/  MUFU.EX2 R24, R135 ;  /* 0x0000008700187308 */ /* 0x000e620000000800 */
[----:B------:R-:W-:-:S02]  /*8d60*/  FFMA.FTZ R40, R247, c[0x0][0x23c], -R70 ;  /* 0x00008f00f7287a23 */ /* 0x000fc40000010846 */
[--C-:B------:R-:W-:Y:S01]  /*8d70*/  FFMA.FTZ R82, R82, c[0x0][0x23c], -R195.reuse ;  /* 0x00008f0052527a23 */ /* 0x100fe200000108c3 */
[----:B------:R-:W-:Y:S01]  /*8d80*/  HSET2.LE.AND R41, R41, R44, PT ;  /* 0x0000002c29297233 */ /* 0x000fe20003803000 */
[----:B------:R-:W-:-:S03]  /*8d90*/  FFMA.FTZ R75, R206, c[0x0][0x23c], -R195 ;  /* 0x00008f00ce4b7a23 */ /* 0x000fc600000108c3 */
[----:B------:R-:W-:Y:S01]  /*8da0*/  MUFU.EX2 R105, R105 ;  /* 0x0000006900697308 */ /* 0x000fe20000000800 */
[----:B--2---:R-:W-:Y:S02]  /*8db0*/  F2FP.PACK_AB R162, R25, R106 ;  /* 0x0000006a19a2723e */ /* 0x004fe400000000ff */
[----:B------:R-:W-:Y:S01]  /*8dc0*/  LOP3.LUT R160, R41, R160, RZ, 0xc0, !PT ;  /* 0x000000a029a07212 */ /* 0x000fe200078ec0ff */
[----:B------:R-:W-:Y:S01]  /*8dd0*/  FFMA.FTZ R41, R242, c[0x0][0x23c], -R70 ;  /* 0x00008f00f2297a23 */ /* 0x000fe20000010846 */
[----:B------:R-:W-:-:S03]  /*8de0*/  LOP3.LUT R162, R39, R162, RZ, 0xc0, !PT ;  /* 0x000000a227a27212 */ /* 0x000fc600078ec0ff */
[----:B------:R-:W2:Y:S01]  /*8df0*/  MUFU.EX2 R26, R26 ;  /* 0x0000001a001a7308 */ /* 0x000ea20000000800 */
[----:B-1----:R-:W-:-:S04]  /*8e00*/  F2FP.PACK_AB R38, R24, R27 ;  /* 0x0000001b1826723e */ /* 0x002fc800000000ff */
[----:B------:R-:W-:-:S03]  /*8e10*/  LOP3.LUT R163, R37, R38, RZ, 0xc0, !PT ;  /* 0x0000002625a37212 */ /* 0x000fc600078ec0ff */
[----:B------:R-:W-:Y:S01]  /*8e20*/  MUFU.EX2 R73, R73 ;  /* 0x0000004900497308 */ /* 0x000fe20000000800 */
[----:B--2---:R-:W-:-:S07]  /*8e30*/  F2FP.PACK_AB R38, R26, R105 ;  /* 0x000000691a26723e */ /* 0x004fce00000000ff */
[----:B------:R-:W-:Y:S01]  /*8e40*/  MUFU.EX2 R122, R122 ;  /* 0x0000007a007a7308 */ /* 0x000fe20000000800 */
[----:B------:R-:W-:Y:S01]  /*8e50*/  LOP3.LUT R161, R35, R38, RZ, 0xc0, !PT ;  /* 0x0000002623a17212 */ /* 0x000fe200078ec0ff */
[----:B------:R-:W-:-:S04]  /*8e60*/  IMAD.WIDE.U32 R38, R34, -0x2daee0ad, RZ ;  /* 0xd2511f5322267825 */ /* 0x000fc800078e00ff */
[----:B------:R-:W-:Y:S02]  /*8e70*/  FFMA.FTZ R34, R64, c[0x0][0x23c], -R198 ;  /* 0x00008f0040227a23 */ /* 0x000fe400000108c6 */
[----:B------:R-:W-:Y:S01]  /*8e80*/  MUFU.EX2 R77, R77 ;  /* 0x0000004d004d7308 */ /* 0x000fe20000000800 */
[----:B------:R-:W-:Y:S01]  /*8e90*/  HMMA.16816.F32 R132, R160, R152, RZ ;  /* 0x00000098a084723c */ /* 0x000fe200000018ff */
[----:B------:R-:W-:-:S06]  /*8ea0*/  FFMA.FTZ R35, R71, c[0x0][0x23c], -R195 ;  /* 0x00008f0047237a23 */ /* 0x000fcc00000108c3 */
[----:B------:R-:W1:Y:S01]  /*8eb0*/  MUFU.EX2 R34, R34 ;  /* 0x0000002200227308 */ /* 0x000e620000000800 */
[C---:B------:R-:W-:Y:S07]  /*8ec0*/  HMMA.16816.F32 R152, R160.reuse, R154, RZ ;  /* 0x0000009aa098723c */ /* 0x040fee00000018ff */
[----:B------:R-:W-:Y:S01]  /*8ed0*/  MUFU.EX2 R76, R76 ;  /* 0x0000004c004c7308 */ /* 0x000fe20000000800 */
[C---:B------:R-:W-:Y:S07]  /*8ee0*/  HMMA.16816.F32 R156, R160.reuse, R8, RZ ;  /* 0x00000008a09c723c */ /* 0x040fee00000018ff */
[----:B------:R-:W-:Y:S01]  /*8ef0*/  LOP3.LUT R8, R39, UR26, R36, 0x96, !PT ;  /* 0x0000001a27087c12 */ /* 0x000fe2000f8e9624 */
[----:B------:R-:W-:Y:S01]  /*8f00*/  HMMA.16816.F32 R160, R160, R10, RZ ;  /* 0x0000000aa0a0723c */ /* 0x000fe200000018ff */
[----:B------:R-:W-:Y:S01]  /*8f10*/  SHF.R.U32.HI R9, RZ, 0x10, R38 ;  /* 0x00000010ff097819 */ /* 0x000fe20000011626 */
[----:B------:R-:W2:Y:S01]  /*8f20*/  MUFU.EX2 R35, R35 ;  /* 0x0000002300237308 */ /* 0x000ea20000000800 */
[----:B------:R-:W-:-:S04]  /*8f30*/  LOP3.LUT R37, R8, 0xff, RZ, 0xc0, !PT ;  /* 0x000000ff08257812 */ /* 0x000fc800078ec0ff */
[C---:B------:R-:W-:Y:S02]  /*8f40*/  LOP3.LUT R10, R38.reuse, 0xffff, RZ, 0xc0, !PT ;  /* 0x0000ffff260a7812 */ /* 0x040fe400078ec0ff */
[----:B------:R-:W-:Y:S01]  /*8f50*/  LOP3.LUT R39, R38, 0xff, RZ, 0xc0, !PT ;  /* 0x000000ff26277812 */ /* 0x000fe200078ec0ff */
[----:B------:R-:W-:Y:S01]  /*8f60*/  MUFU.EX2 R89, R89 ;  /* 0x0000005900597308 */ /* 0x000fe20000000800 */
[----:B------:R-:W-:Y:S02]  /*8f70*/  SHF.R.U32.HI R10, RZ, 0x8, R10 ;  /* 0x00000008ff0a7819 */ /* 0x000fe4000001160a */
[----:B------:R-:W-:Y:S01]  /*8f80*/  SHF.R.U32.HI R11, RZ, 0x18, R38 ;  /* 0x00000018ff0b7819 */ /* 0x000fe20000011626 */
[----:B------:R-:W-:Y:S01]  /*8f90*/  FFMA.FTZ R38, R244, c[0x0][0x23c], -R81 ;  /* 0x00008f00f4267a23 */ /* 0x000fe20000010851 */
[----:B------:R-:W-:Y:S02]  /*8fa0*/  PRMT R39, R39, 0x5410, R10 ;  /* 0x0000541027277816 */ /* 0x000fe4000000000a */
[----:B------:R-:W-:Y:S01]  /*8fb0*/  LOP3.LUT R10, R9, 0xff, RZ, 0xc0, !PT ;  /* 0x000000ff090a7812 */ /* 0x000fe200078ec0ff */
[----:B------:R-:W3:Y:S01]  /*8fc0*/  MUFU.EX2 R74, R74 ;  /* 0x0000004a004a7308 */ /* 0x000ee20000000800 */
[----:B------:R-:W-:-:S02]  /*8fd0*/  LOP3.LUT R9, R8, 0xffff, RZ, 0xc0, !PT ;  /* 0x0000ffff08097812 */ /* 0x000fc400078ec0ff */
[----:B------:R-:W-:Y:S02]  /*8fe0*/  PRMT R11, R10, 0x5410, R11 ;  /* 0x000054100a0b7816 */ /* 0x000fe4000000000b */
[--C-:B------:R-:W-:Y:S02]  /*8ff0*/  SHF.R.U32.HI R10, RZ, 0x10, R8.reuse ;  /* 0x00000010ff0a7819 */ /* 0x100fe40000011608 */
[----:B------:R-:W-:Y:S01]  /*9000*/  SHF.R.U32.HI R36, RZ, 0x8, R9 ;  /* 0x00000008ff247819 */ /* 0x000fe20000011609 */
[--C-:B------:R-:W-:Y:S01]  /*9010*/  HSET2.LE.AND R11, R11, R44.reuse, PT ;  /* 0x0000002c0b0b7233 */ /* 0x100fe20003803000 */
[----:B------:R-:W-:Y:S01]  /*9020*/  SHF.R.U32.HI R8, RZ, 0x18, R8 ;  /* 0x00000018ff087819 */ /* 0x000fe20000011608 */
[----:B------:R-:W-:Y:S01]  /*9030*/  MUFU.EX2 R38, R38 ;  /* 0x0000002600267308 */ /* 0x000fe20000000800 */
[----:B------:R-:W-:Y:S01]  /*9040*/  LOP3.LUT R9, R10, 0xff, RZ, 0xc0, !PT ;  /* 0x000000ff0a097812 */ /* 0x000fe200078ec0ff */
[----:B------:R-:W-:Y:S01]  /*9050*/  HSET2.LE.AND R10, R39, R44, PT ;  /* 0x0000002c270a7233 */ /* 0x000fe20003803000 */
[----:B------:R-:W-:-:S02]  /*9060*/  PRMT R37, R37, 0x5410, R36 ;  /* 0x0000541025257816 */ /* 0x000fc40000000024 */
[----:B------:R-:W-:Y:S02]  /*9070*/  PRMT R9, R9, 0x5410, R8 ;  /* 0x0000541009097816 */ /* 0x000fe40000000008 */
[----:B-1----:R-:W-:Y:S01]  /*9080*/  F2FP.PACK_AB R8, R34, R73 ;  /* 0x000000492208723e */ /* 0x002fe200000000ff */
[----:B------:R-:W-:Y:S01]  /*9090*/  MUFU.EX2 R43, R43 ;  /* 0x0000002b002b7308 */ /* 0x000fe20000000800 */
[----:B--2---:R-:W-:Y:S01]  /*90a0*/  F2FP.PACK_AB R39, R35, R76 ;  /* 0x0000004c2327723e */ /* 0x004fe200000000ff */
[--C-:B------:R-:W-:Y:S01]  /*90b0*/  HSET2.LE.AND R9, R9, R44.reuse, PT ;  /* 0x0000002c09097233 */ /* 0x100fe20003803000 */
[----:B------:R-:W-:Y:S01]  /*90c0*/  LOP3.LUT R11, R11, R8, RZ, 0xc0, !PT ;  /* 0x000000080b0b7212 */ /* 0x000fe200078ec0ff */
[----:B------:R-:W-:Y:S01]  /*90d0*/  HSET2.LE.AND R8, R37, R44, PT ;  /* 0x0000002c25087233 */ /* 0x000fe20003803000 */
[----:B------:R-:W-:Y:S02]  /*90e0*/  F2FP.PACK_AB R37, R77, R122 ;  /* 0x0000007a4d25723e */ /* 0x000fe400000000ff */
[----:B---3--:R-:W-:Y:S01]  /*90f0*/  F2FP.PACK_AB R36, R74, R89 ;  /* 0x000000594a24723e */ /* 0x008fe200000000ff */
[----:B------:R-:W-:Y:S01]  /*9100*/  MUFU.EX2 R42, R42 ;  /* 0x0000002a002a7308 */ /* 0x000fe20000000800 */
[----:B------:R-:W-:Y:S01]  /*9110*/  LOP3.LUT R10, R10, R39, RZ, 0xc0, !PT ;  /* 0x000000270a0a7212 */ /* 0x000fe200078ec0ff */
[----:B------:R-:W-:Y:S01]  /*9120*/  FFMA.FTZ R39, R246, c[0x0][0x23c], -R81 ;  /* 0x00008f00f6277a23 */ /* 0x000fe20000010851 */
[----:B------:R-:W-:Y:S01]  /*9130*/  LOP3.LUT R8, R8, R37, RZ, 0xc0, !PT ;  /* 0x0000002508087212 */ /* 0x000fe200078ec0ff */
[--C-:B------:R-:W-:Y:S01]  /*9140*/  FFMA.FTZ R37, R251, c[0x0][0x23c], -R70.reuse ;  /* 0x00008f00fb257a23 */ /* 0x100fe20000010846 */
[----:B------:R-:W-:Y:S01]  /*9150*/  LOP3.LUT R9, R9, R36, RZ, 0xc0, !PT ;  /* 0x0000002409097212 */ /* 0x000fe200078ec0ff */
[----:B------:R-:W-:-:S02]  /*9160*/  FFMA.FTZ R36, R249, c[0x0][0x23c], -R70 ;  /* 0x00008f00f9247a23 */ /* 0x000fc40000010846 */
[----:B------:R-:W-:Y:S04]  /*9170*/  MUFU.EX2 R39, R39 ;  /* 0x0000002700277308 */ /* 0x000fe80000000800 */
[C---:B------:R-:W-:Y:S04]  /*9180*/  HMMA.16816.F32 R156, R8.reuse, R12, R156 ;  /* 0x0000000c089c723c */ /* 0x040fe8000000189c */
[----:B------:R-:W-:Y:S03]  /*9190*/  MUFU.EX2 R37, R37 ;  /* 0x0000002500257308 */ /* 0x000fe60000000800 */
[----:B------:R-:W-:Y:S01]  /*91a0*/  IMAD.U32 R13, RZ, RZ, UR5 ;  /* 0x00000005ff0d7e24 */ /* 0x000fe2000f8e00ff */
[C---:B------:R-:W-:Y:S04]  /*91b0*/  HMMA.16816.F32 R132, R8.reuse, R16, R132 ;  /* 0x000000100884723c */ /* 0x040fe80000001884 */
[----:B------:R-:W-:Y:S01]  /*91c0*/  LOP3.LUT R62, R55, UR33, R13, 0x96, !PT ;  /* 0x00000021373e7c12 */ /* 0x000fe2000f8e960d */
[----:B------:R-:W-:Y:S03]  /*91d0*/  MUFU.EX2 R36, R36 ;  /* 0x0000002400247308 */ /* 0x000fe60000000800 */
[----:B------:R-:W-:Y:S01]  /*91e0*/  HMMA.16816.F32 R152, R8, R18, R152 ;  /* 0x000000120898723c */ /* 0x000fe20000001898 */
[----:B------:R-:W-:Y:S01]  /*91f0*/  IMAD.WIDE.U32 R62, R62, -0x326172a9, RZ ;  /* 0xcd9e8d573e3e7825 */ /* 0x000fe200078e00ff */
[----:B------:R-:W1:Y:S03]  /*9200*/  LDSM.16.MT88.4 R16, [R216+0x4800] ;  /* 0x00480000d810783b */ /* 0x000e660000004200 */
[----:B------:R-:W-:Y:S01]  /*9210*/  MUFU.EX2 R41, R41 ;  /* 0x0000002900297308 */ /* 0x000fe20000000800 */
[----:B------:R-:W-:-:S02]  /*9220*/  LOP3.LUT R13, R63, UR24, R112, 0x96, !PT ;  /* 0x000000183f0d7c12 */ /* 0x000fc4000f8e9670 */
[--C-:B------:R-:W-:Y:S01]  /*9230*/  LOP3.LUT R12, R109, UR22, R62.reuse, 0x96, !PT ;  /* 0x000000166d0c7c12 */ /* 0x100fe2000f8e963e */
[----:B------:R-:W-:Y:S01]  /*9240*/  HMMA.16816.F32 R160, R8, R14, R160 ;  /* 0x0000000e08a0723c */ /* 0x000fe200000018a0 */
[----:B------:R-:W-:-:S03]  /*9250*/  LOP3.LUT R62, R201, UR22, R62, 0x96, !PT ;  /* 0x00000016c93e7c12 */ /* 0x000fc6000f8e963e */
[----:B------:R-:W2:Y:S03]  /*9260*/  MUFU.EX2 R40, R40 ;  /* 0x0000002800287308 */ /* 0x000ea60000000800 */
[----:B------:R-:W-:-:S04]  /*9270*/  IMAD.WIDE.U32 R8, R13, -0x2daee0ad, RZ ;  /* 0xd2511f530d087825 */ /* 0x000fc800078e00ff */
[----:B------:R-:W-:Y:S01]  /*9280*/  IMAD.WIDE.U32 R12, R12, -0x2daee0ad, RZ ;  /* 0xd2511f530c0c7825 */ /* 0x000fe200078e00ff */
[----:B------:R-:W-:Y:S01]  /*9290*/  LOP3.LUT R9, R9, UR21, R110, 0x96, !PT ;  /* 0x0000001509097c12 */ /* 0x000fe2000f8e966e */
[----:B------:R-:W-:Y:S03]  /*92a0*/  MUFU.EX2 R82, R82 ;  /* 0x0000005200527308 */ /* 0x000fe60000000800 */
[----:B------:R-:W-:Y:S01]  /*92b0*/  LOP3.LUT R8, R13, UR19, R8, 0x96, !PT ;  /* 0x000000130d087c12 */ /* 0x000fe2000f8e9608 */
[----:B------:R-:W-:Y:S01]  /*92c0*/  IMAD.WIDE.U32 R10, R9, -0x326172a9, RZ ;  /* 0xcd9e8d57090a7825 */ /* 0x000fe200078e00ff */
[----:B--2---:R-:W-:-:S03]  /*92d0*/  F2FP.PACK_AB R64, R40, R41 ;  /* 0x000000292840723e */ /* 0x004fc600000000ff */
[----:B------:R-:W-:Y:S01]  /*92e0*/  IMAD.WIDE.U32 R48, R8, -0x326172a9, RZ ;  /* 0xcd9e8d5708307825 */ /* 0x000fe200078e00ff */
[----:B------:R-:W-:Y:S01]  /*92f0*/  LOP3.LUT R9, R11, UR20, R108, 0x96, !PT ;  /* 0x000000140b097c12 */ /* 0x000fe2000f8e966c */
[----:B------:R-:W-:Y:S03]  /*9300*/  MUFU.EX2 R75, R75 ;  /* 0x0000004b004b7308 */ /* 0x000fe60000000800 */
[----:B------:R-:W-:Y:S01]  /*9310*/  LOP3.LUT R8, R49, UR18, R10, 0x96, !PT ;  /* 0x0000001231087c12 */ /* 0x000fe2000f8e960a */
[----:B------:R-:W-:-:S04]  /*9320*/  IMAD.WIDE.U32 R10, R9, -0x2daee0ad, RZ ;  /* 0xd2511f53090a7825 */ /* 0x000fc800078e00ff */
[----:B------:R-:W-:Y:S01]  /*9330*/  IMAD.WIDE.U32 R50, R8, -0x2daee0ad, RZ ;  /* 0xd2511f5308327825 */ /* 0x000fe200078e00ff */
[----:B------:R-:W-:-:S04]  /*9340*/  LOP3.LUT R8, R11, UR17, R12, 0x96, !PT ;  /* 0x000000110b087c12 */ /* 0x000fc8000f8e960c */
[----:B------:R-:W-:Y:S01]  /*9350*/  LOP3.LUT R9, R51, UR13, R10, 0x96, !PT ;  /* 0x0000000d33097c12 */ /* 0x000fe2000f8e960a */
[----:B------:R-:W-:-:S04]  /*9360*/  IMAD.WIDE.U32 R208, R8, -0x326172a9, RZ ;  /* 0xcd9e8d5708d07825 */ /* 0x000fc800078e00ff */
[----:B------:R-:W-:-:S05]  /*9370*/  IMAD.WIDE.U32 R12, R9, -0x326172a9, RZ ;  /* 0xcd9e8d57090c7825 */ /* 0x000fca00078e00ff */
[C---:B------:R-:W-:Y:S02]  /*9380*/  LOP3.LUT R10, R12.reuse, 0xffff, RZ, 0xc0, !PT ;  /* 0x0000ffff0c0a7812 */ /* 0x040fe400078ec0ff */
[----:B------:R-:W-:Y:S02]  /*9390*/  LOP3.LUT R11, R12, 0xff, RZ, 0xc0, !PT ;  /* 0x000000ff0c0b7812 */ /* 0x000fe400078ec0ff */
[----:B------:R-:W-:Y:S02]  /*93a0*/  SHF.R.U32.HI R10, RZ, 0x8, R10 ;  /* 0x00000008ff0a7819 */ /* 0x000fe4000001160a */
[----:B------:R-:W-:Y:S02]  /*93b0*/  SHF.R.U32.HI R9, RZ, 0x10, R12 ;  /* 0x00000010ff097819 */ /* 0x000fe4000001160c */
[----:B------:R-:W-:Y:S02]  /*93c0*/  LOP3.LUT R8, R13, UR25, R208, 0x96, !PT ;  /* 0x000000190d087c12 */ /* 0x000fe4000f8e96d0 */
[----:B------:R-:W-:-:S02]  /*93d0*/  PRMT R11, R11, 0x5410, R10 ;  /* 0x000054100b0b7816 */ /* 0x000fc4000000000a */
[----:B------:R-:W-:Y:S02]  /*93e0*/  LOP3.LUT R9, R9, 0xff, RZ, 0xc0, !PT ;  /* 0x000000ff09097812 */ /* 0x000fe400078ec0ff */
[----:B------:R-:W-:Y:S02]  /*93f0*/  SHF.R.U32.HI R10, RZ, 0x18, R12 ;  /* 0x00000018ff0a7819 */ /* 0x000fe4000001160c */
[C---:B------:R-:W-:Y:S01]  /*9400*/  LOP3.LUT R65, R8.reuse, 0xffff, RZ, 0xc0, !PT ;  /* 0x0000ffff08417812 */ /* 0x040fe200078ec0ff */
[----:B------:R-:W2:Y:S01]  /*9410*/  LDSM.16.MT88.4 R12, [R215+0x4800] ;  /* 0x00480000d70c783b */ /* 0x000ea20000004200 */
[----:B------:R-:W-:Y:S02]  /*9420*/  PRMT R9, R9, 0x5410, R10 ;  /* 0x0000541009097816 */ /* 0x000fe4000000000a */
[----:B------:R-:W-:Y:S02]  /*9430*/  SHF.R.U32.HI R65, RZ, 0x8, R65 ;  /* 0x00000008ff417819 */ /* 0x000fe40000011641 */
[----:B------:R-:W-:Y:S01]  /*9440*/  LOP3.LUT R10, R8, 0xff, RZ, 0xc0, !PT ;  /* 0x000000ff080a7812 */ /* 0x000fe200078ec0ff */
[----:B------:R-:W-:Y:S01]  /*9450*/  HSET2.LE.AND R9, R9, R44, PT ;  /* 0x0000002c09097233 */ /* 0x000fe20003803000 */
[----:B------:R-:W-:-:S02]  /*9460*/  SHF.R.U32.HI R71, RZ, 0x18, R8 ;  /* 0x00000018ff477819 */ /* 0x000fc40000011608 */
[----:B------:R-:W-:Y:S02]  /*9470*/  PRMT R65, R10, 0x5410, R65 ;  /* 0x000054100a417816 */ /* 0x000fe40000000041 */
[----:B------:R-:W-:Y:S02]  /*9480*/  SHF.R.U32.HI R10, RZ, 0x10, R8 ;  /* 0x00000010ff0a7819 */ /* 0x000fe40000011608 */
[----:B------:R-:W-:Y:S02]  /*9490*/  F2FP.PACK_AB R8, R36, R37 ;  /* 0x000000252408723e */ /* 0x000fe400000000ff */
[----:B------:R-:W-:-:S04]  /*94a0*/  LOP3.LUT R10, R10, 0xff, RZ, 0xc0, !PT ;  /* 0x000000ff0a0a7812 */ /* 0x000fc800078ec0ff */
[----:B------:R-:W-:Y:S01]  /*94b0*/  PRMT R71, R10, 0x5410, R71 ;  /* 0x000054100a477816 */ /* 0x000fe20000000047 */
[----:B------:R-:W-:Y:S01]  /*94c0*/  HSET2.LE.AND R10, R11, R44, PT ;  /* 0x0000002c0b0a7233 */ /* 0x000fe20003803000 */
[----:B------:R-:W-:-:S04]  /*94d0*/  F2FP.PACK_AB R11, R38, R39 ;  /* 0x00000027260b723e */ /* 0x000fc800000000ff */
[----:B------:R-:W-:Y:S02]  /*94e0*/  LOP3.LUT R10, R10, R11, RZ, 0xc0, !PT ;  /* 0x0000000b0a0a7212 */ /* 0x000fe400078ec0ff */
[----:B------:R-:W-:Y:S01]  /*94f0*/  LOP3.LUT R11, R9, R8, RZ, 0xc0, !PT ;  /* 0x00000008090b7212 */ /* 0x000fe200078ec0ff */
[--C-:B------:R-:W-:Y:S01]  /*9500*/  HSET2.LE.AND R8, R65, R44.reuse, PT ;  /* 0x0000002c41087233 */ /* 0x100fe20003803000 */
[----:B------:R-:W-:Y:S01]  /*9510*/  F2FP.PACK_AB R9, R42, R43 ;  /* 0x0000002b2a09723e */ /* 0x000fe200000000ff */
[--C-:B------:R-:W-:Y:S02]  /*9520*/  FFMA.FTZ R72, R245, c[0x0][0x23c], -R198.reuse ;  /* 0x00008f00f5487a23 */ /* 0x100fe400000108c6 */
[----:B------:R-:W-:Y:S01]  /*9530*/  FFMA.FTZ R65, R204, c[0x0][0x23c], -R195 ;  /* 0x00008f00cc417a23 */ /* 0x000fe200000108c3 */
[----:B------:R-:W-:Y:S01]  /*9540*/  LOP3.LUT R8, R8, R9, RZ, 0xc0, !PT ;  /* 0x0000000908087212 */ /* 0x000fe200078ec0ff */
[----:B------:R-:W-:Y:S02]  /*9550*/  HSET2.LE.AND R9, R71, R44, PT ;  /* 0x0000002c47097233 */ /* 0x000fe40003803000 */
[----:B------:R-:W-:Y:S03]  /*9560*/  MUFU.EX2 R72, R72 ;  /* 0x0000004800487308 */ /* 0x000fe60000000800 */
[----:B------:R-:W-:Y:S01]  /*9570*/  LOP3.LUT R9, R9, R64, RZ, 0xc0, !PT ;  /* 0x0000004009097212 */ /* 0x000fe200078ec0ff */
[----:B------:R-:W-:-:S02]  /*9580*/  FFMA.FTZ R71, R243, c[0x0][0x23c], -R198 ;  /* 0x00008f00f3477a23 */ /* 0x000fc400000108c6 */
[----:B------:R-:W-:Y:S02]  /*9590*/  FFMA.FTZ R64, R202, c[0x0][0x23c], -R195 ;  /* 0x00008f00ca407a23 */ /* 0x000fe400000108c3 */
[----:B------:R-:W-:Y:S02]  /*95a0*/  MUFU.EX2 R65, R65 ;  /* 0x0000004100417308 */ /* 0x000fe40000000800 */
[C---:B-1----:R-:W-:Y:S08]  /*95b0*/  HMMA.16816.F32 R140, R8.reuse, R16, R140 ;  /* 0x00000010088c723c */ /* 0x042ff0000000188c */
[C---:B--2---:R-:W-:Y:S08]  /*95c0*/  HMMA.16816.F32 R148, R8.reuse, R12, R148 ;  /* 0x0000000c0894723c */ /* 0x044ff00000001894 */
[C---:B------:R-:W-:Y:S08]  /*95d0*/  HMMA.16816.F32 R136, R8.reuse, R18, R136 ;  /* 0x000000120888723c */ /* 0x040ff00000001888 */
[----:B------:R-:W-:Y:S07]  /*95e0*/  HMMA.16816.F32 R144, R8, R14, R144 ;  /* 0x0000000e0890723c */ /* 0x000fee0000001890 */
[----:B------:R-:W-:Y:S01]  /*95f0*/  LOP3.LUT R8, R63, UR24, R196, 0x96, !PT ;  /* 0x000000183f087c12 */ /* 0x000fe2000f8e96c4 */
[----:B------:R-:W-:-:S04]  /*9600*/  IMAD.WIDE.U32 R62, R62, -0x2daee0ad, RZ ;  /* 0xd2511f533e3e7825 */ /* 0x000fc800078e00ff */
        /* <DEDUP_REMOVED lines=17> */
[----:B------:R-:W-:Y:S02]  /*9720*/  PRMT R11, R11, 0x5410, R8 ;  /* 0x000054100b0b7816 */ /* 0x000fe40000000008 */
[----:B------:R-:W-:Y:S01]  /*9730*/  LOP3.LUT R8, R63, UR25, R250, 0x96, !PT ;  /* 0x000000193f087c12 */ /* 0x000fe2000f8e96fa */
[----:B------:R-:W1:Y:S01]  /*9740*/  MUFU.EX2 R71, R71 ;  /* 0x0000004700477308 */ /* 0x000e620000000800 */
[----:B------:R-:W-:Y:S01]  /*9750*/  LOP3.LUT R111, R111, 0xff, RZ, 0xc0, !PT ;  /* 0x000000ff6f6f7812 */ /* 0x000fe200078ec0ff */
[----:B------:R-:W-:Y:S01]  /*9760*/  IMAD.MOV.U32 R63, RZ, RZ, R209 ;  /* 0x000000ffff3f7224 */ /* 0x000fe200078e00d1 */
[----:B------:R-:W-:Y:S01]  /*9770*/  SHF.R.U32.HI R10, RZ, 0x18, R62 ;  /* 0x00000018ff0a7819 */ /* 0x000fe2000001163e */
[----:B------:R-:W-:Y:S01]  /*9780*/  IMAD.MOV.U32 R62, RZ, RZ, R208 ;  /* 0x000000ffff3e7224 */ /* 0x000fe200078e00d0 */
[----:B------:R-:W-:Y:S01]  /*9790*/  SHF.R.U32.HI R9, RZ, 0x10, R8 ;  /* 0x00000010ff097819 */ /* 0x000fe20000011608 */
[----:B------:R-:W-:Y:S01]  /*97a0*/  IMAD.MOV.U32 R243, RZ, RZ, R63 ;  /* 0x000000fffff37224 */ /* 0x000fe200078e003f */
[----:B------:R-:W-:Y:S01]  /*97b0*/  PRMT R111, R111, 0x5410, R10 ;  /* 0x000054106f6f7816 */ /* 0x000fe2000000000a */
[----:B------:R-:W-:Y:S01]  /*97c0*/  IMAD.MOV.U32 R242, RZ, RZ, R62 ;  /* 0x000000fffff27224 */ /* 0x000fe200078e003e */
[C---:B------:R-:W-:Y:S01]  /*97d0*/  LOP3.LUT R10, R8.reuse, 0xffff, RZ, 0xc0, !PT ;  /* 0x0000ffff080a7812 */ /* 0x040fe200078ec0ff */
[----:B------:R-:W2:Y:S01]  /*97e0*/  MUFU.EX2 R64, R64 ;  /* 0x0000004000407308 */ /* 0x000ea20000000800 */
[----:B------:R-:W-:Y:S01]  /*97f0*/  LOP3.LUT R113, R8, 0xff, RZ, 0xc0, !PT ;  /* 0x000000ff08717812 */ /* 0x000fe200078ec0ff */
[----:B------:R-:W-:Y:S01]  /*9800*/  FFMA.FTZ R63, R207, c[0x0][0x23c], -R198 ;  /* 0x00008f00cf3f7a23 */ /* 0x000fe200000108c6 */
[----:B------:R-:W-:Y:S01]  /*9810*/  SHF.R.U32.HI R8, RZ, 0x18, R8 ;  /* 0x00000018ff087819 */ /* 0x000fe20000011608 */
[----:B------:R-:W-:Y:S01]  /*9820*/  FFMA.FTZ R62, R115, c[0x0][0x23c], -R198 ;  /* 0x00008f00733e7a23 */ /* 0x000fe200000108c6 */
[----:B------:R-:W-:Y:S01]  /*9830*/  LOP3.LUT R9, R9, 0xff, RZ, 0xc0, !PT ;  /* 0x000000ff09097812 */ /* 0x000fe200078ec0ff */
[----:B------:R-:W-:Y:S01]  /*9840*/  IMAD.MOV.U32 R206, RZ, RZ, R48 ;  /* 0x000000ffffce7224 */ /* 0x000fe200078e0030 */
[----:B------:R-:W-:Y:S01]  /*9850*/  SHF.R.U32.HI R10, RZ, 0x8, R10 ;  /* 0x00000008ff0a7819 */ /* 0x000fe2000001160a */
[----:B------:R-:W-:Y:S01]  /*9860*/  IMAD.MOV.U32 R244, RZ, RZ, R50 ;  /* 0x000000fffff47224 */ /* 0x000fe200078e0032 */
[----:B------:R-:W-:Y:S01]  /*9870*/  PRMT R9, R9, 0x5410, R8 ;  /* 0x0000541009097816 */ /* 0x000fe20000000008 */
[----:B------:R-:W-:Y:S01]  /*9880*/  MUFU.EX2 R63, R63 ;  /* 0x0000003f003f7308 */ /* 0x000fe20000000800 */
[----:B------:R-:W-:Y:S01]  /*9890*/  PRMT R113, R113, 0x5410, R10 ;  /* 0x0000541071717816 */ /* 0x000fe2000000000a */
[----:B------:R-:W-:Y:S01]  /*98a0*/  FFMA.FTZ R107, R107, c[0x0][0x23c], -R70 ;  /* 0x00008f006b6b7a23 */ /* 0x000fe20000010846 */
[----:B-1----:R-:W-:Y:S01]  /*98b0*/  F2FP.PACK_AB R10, R71, R72 ;  /* 0x00000048470a723e */ /* 0x002fe200000000ff */
[--C-:B------:R-:W-:Y:S01]  /*98c0*/  HSET2.LE.AND R9, R9, R44.reuse, PT ;  /* 0x0000002c09097233 */ /* 0x100fe20003803000 */
[----:B------:R-:W-:Y:S01]  /*98d0*/  FFMA.FTZ R120, R120, c[0x0][0x23c], -R81 ;  /* 0x00008f0078787a23 */ /* 0x000fe20000010851 */
[----:B------:R-:W-:Y:S01]  /*98e0*/  LOP3.LUT R248, R251, UR16, R248, 0x96, !PT ;  /* 0x00000010fbf87c12 */ /* 0x000fe2000f8e96f8 */
[--C-:B------:R-:W-:Y:S01]  /*98f0*/  FFMA.FTZ R187, R187, c[0x0][0x23c], -R198.reuse ;  /* 0x00008f00bbbb7a23 */ /* 0x100fe200000108c6 */
[----:B------:R-:W1:Y:S01]  /*9900*/  MUFU.EX2 R62, R62 ;  /* 0x0000003e003e7308 */ /* 0x000e620000000800 */
[----:B------:R-:W-:Y:S01]  /*9910*/  LOP3.LUT R9, R9, R10, RZ, 0xc0, !PT ;  /* 0x0000000a09097212 */ /* 0x000fe200078ec0ff */
[--C-:B------:R-:W-:Y:S01]  /*9920*/  HSET2.LE.AND R10, R11, R44.reuse, PT ;  /* 0x0000002c0b0a7233 */ /* 0x100fe20003803000 */
[----:B--2---:R-:W-:Y:S01]  /*9930*/  F2FP.PACK_AB R11, R64, R65 ;  /* 0x00000041400b723e */ /* 0x004fe200000000ff */
[--C-:B------:R-:W-:Y:S01]  /*9940*/  HSET2.LE.AND R8, R113, R44.reuse, PT ;  /* 0x0000002c71087233 */ /* 0x100fe20003803000 */
[----:B------:R-:W-:Y:S01]  /*9950*/  F2FP.PACK_AB R113, R75, R82 ;  /* 0x000000524b71723e */ /* 0x000fe200000000ff */
[----:B------:R-:W-:Y:S01]  /*9960*/  FFMA.FTZ R186, R186, c[0x0][0x23c], -R198 ;  /* 0x00008f00baba7a23 */ /* 0x000fe200000108c6 */
[----:B------:R-:W-:Y:S01]  /*9970*/  LOP3.LUT R10, R10, R11, RZ, 0xc0, !PT ;  /* 0x0000000b0a0a7212 */ /* 0x000fe200078ec0ff */
[----:B------:R-:W-:Y:S01]  /*9980*/  HSET2.LE.AND R11, R111, R44, PT ;  /* 0x0000002c6f0b7233 */ /* 0x000fe20003803000 */
[----:B------:R-:W-:Y:S01]  /*9990*/  LOP3.LUT R8, R8, R113, RZ, 0xc0, !PT ;  /* 0x0000007108087212 */ /* 0x000fe200078ec0ff */
[----:B------:R-:W-:-:S02]  /*99a0*/  FFMA.FTZ R193, R193, c[0x0][0x23c], -R195 ;  /* 0x00008f00c1c17a23 */ /* 0x000fc400000108c3 */
[--C-:B------:R-:W-:Y:S02]  /*99b0*/  FFMA.FTZ R192, R192, c[0x0][0x23c], -R195.reuse ;  /* 0x00008f00c0c07a23 */ /* 0x100fe400000108c3 */
[--C-:B------:R-:W-:Y:S02]  /*99c0*/  FFMA.FTZ R191, R191, c[0x0][0x23c], -R195.reuse ;  /* 0x00008f00bfbf7a23 */ /* 0x100fe400000108c3 */
[----:B------:R-:W-:Y:S01]  /*99d0*/  FFMA.FTZ R190, R190, c[0x0][0x23c], -R195 ;  /* 0x00008f00bebe7a23 */ /* 0x000fe200000108c3 */
[----:B-1----:R-:W-:Y:S01]  /*99e0*/  F2FP.PACK_AB R202, R62, R63 ;  /* 0x0000003f3eca723e */ /* 0x002fe200000000ff */
[--C-:B------:R-:W-:Y:S02]  /*99f0*/  FFMA.FTZ R189, R189, c[0x0][0x23c], -R198.reuse ;  /* 0x00008f00bdbd7a23 */ /* 0x100fe400000108c6 */
[----:B------:R-:W-:Y:S01]  /*9a00*/  FFMA.FTZ R188, R188, c[0x0][0x23c], -R198 ;  /* 0x00008f00bcbc7a23 */ /* 0x000fe200000108c6 */
[----:B------:R-:W-:Y:S01]  /*9a10*/  LOP3.LUT R11, R11, R202, RZ, 0xc0, !PT ;  /* 0x000000ca0b0b7212 */ /* 0x000fe200078ec0ff */
[----:B------:R-:W-:Y:S01]  /*9a20*/  UIADD3 UR5, UR35, 0x2, URZ ;  /* 0x0000000223057890 */ /* 0x000fe2000fffe03f */
[----:B------:R-:W-:Y:S01]  /*9a30*/  IMAD.MOV.U32 R245, RZ, RZ, R51 ;  /* 0x000000fffff57224 */ /* 0x000fe200078e0033 */
[----:B------:R1:W5:Y:S04]  /*9a40*/  LDL.LU.64 R208, [R1+0x30] ;  /* 0x0000300001d07983 */ /* 0x0003680000300a00 */
[C---:B------:R-:W-:Y:S08]  /*9a50*/  HMMA.16816.F32 R132, R8.reuse, R16, R132 ;  /* 0x000000100884723c */ /* 0x040ff00000001884 */
[C---:B------:R-:W-:Y:S01]  /*9a60*/  HMMA.16816.F32 R152, R8.reuse, R18, R152 ;  /* 0x000000120898723c */ /* 0x040fe20000001898 */
[--C-:B------:R-:W-:Y:S01]  /*9a70*/  FFMA.FTZ R113, R114, c[0x0][0x23c], -R81.reuse ;  /* 0x00008f0072717a23 */ /* 0x100fe20000010851 */
[----:B------:R-:W2:Y:S06]  /*9a80*/  LDSM.16.MT88.4 R16, [R216+0x4c00] ;  /* 0x004c0000d810783b */ /* 0x000eac0000004200 */
[C---:B------:R-:W-:Y:S08]  /*9a90*/  HMMA.16816.F32 R156, R8.reuse, R12, R156 ;  /* 0x0000000c089c723c */ /* 0x040ff0000000189c */
[----:B------:R-:W-:Y:S01]  /*9aa0*/  HMMA.16816.F32 R160, R8, R14, R160 ;  /* 0x0000000e08a0723c */ /* 0x000fe200000018a0 */
[----:B------:R-:W-:Y:S01]  /*9ab0*/  FFMA.FTZ R115, R118, c[0x0][0x23c], -R81 ;  /* 0x00008f0076737a23 */ /* 0x000fe20000010851 */
[----:B------:R-:W-:Y:S01]  /*9ac0*/  MUFU.EX2 R107, R107 ;  /* 0x0000006b006b7308 */ /* 0x000fe20000000800 */
[----:B------:R-:W-:-:S07]  /*9ad0*/  FFMA.FTZ R202, R199, c[0x0][0x23c], -R70 ;  /* 0x00008f00c7ca7a23 */ /* 0x000fce0000010846 */
[----:B------:R-:W-:Y:S01]  /*9ae0*/  MUFU.EX2 R120, R120 ;  /* 0x0000007800787308 */ /* 0x000fe20000000800 */
[----:B------:R-:W-:Y:S01]  /*9af0*/  LOP3.LUT R8, R243, UR16, R206, 0x96, !PT ;  /* 0x00000010f3087c12 */ /* 0x000fe2000f8e96ce */
[----:B------:R-:W-:-:S06]  /*9b00*/  IMAD.WIDE.U32 R248, R248, -0x2daee0ad, RZ ;  /* 0xd2511f53f8f87825 */ /* 0x000fcc00078e00ff */
[----:B------:R-:W-:Y:S01]  /*9b10*/  MUFU.EX2 R187, R187 ;  /* 0x000000bb00bb7308 */ /* 0x000fe20000000800 */
[----:B------:R-:W-:-:S07]  /*9b20*/  IMAD.WIDE.U32 R12, R8, -0x2daee0ad, RZ ;  /* 0xd2511f53080c7825 */ /* 0x000fce00078e00ff */
[----:B------:R-:W-:Y:S01]  /*9b30*/  MUFU.EX2 R186, R186 ;  /* 0x000000ba00ba7308 */ /* 0x000fe20000000800 */
[----:B------:R-:W-:-:S07]  /*9b40*/  LOP3.LUT R10, R12, 0xffff, RZ, 0xc0, !PT ;  /* 0x0000ffff0c0a7812 */ /* 0x000fce00078ec0ff */
[----:B------:R-:W-:Y:S01]  /*9b50*/  MUFU.EX2 R193, R193 ;  /* 0x000000c100c17308 */ /* 0x000fe20000000800 */
[----:B------:R-:W-:-:S07]  /*9b60*/  LOP3.LUT R111, R12, 0xff, RZ, 0xc0, !PT ;  /* 0x000000ff0c6f7812 */ /* 0x000fce00078ec0ff */
[----:B------:R-:W-:Y:S01]  /*9b70*/  MUFU.EX2 R192, R192 ;  /* 0x000000c000c07308 */ /* 0x000fe20000000800 */
[----:B------:R-:W-:-:S07]  /*9b80*/  SHF.R.U32.HI R10, RZ, 0x8, R10 ;  /* 0x00000008ff0a7819 */ /* 0x000fce000001160a */
[----:B------:R-:W-:Y:S01]  /*9b90*/  MUFU.EX2 R191, R191 ;  /* 0x000000bf00bf7308 */ /* 0x000fe20000000800 */
[----:B------:R-:W-:-:S07]  /*9ba0*/  SHF.R.U32.HI R9, RZ, 0x10, R12 ;  /* 0x00000010ff097819 */ /* 0x000fce000001160c */
[----:B------:R-:W-:Y:S01]  /*9bb0*/  MUFU.EX2 R190, R190 ;  /* 0x000000be00be7308 */ /* 0x000fe20000000800 */
[----:B------:R-:W-:-:S07]  /*9bc0*/  LOP3.LUT R8, R13, UR26, R244, 0x96, !PT ;  /* 0x0000001a0d087c12 */ /* 0x000fce000f8e96f4 */
[----:B------:R-:W-:Y:S01]  /*9bd0*/  MUFU.EX2 R189, R189 ;  /* 0x000000bd00bd7308 */ /* 0x000fe20000000800 */
[----:B------:R-:W-:-:S07]  /*9be0*/  PRMT R111, R111, 0x5410, R10 ;  /* 0x000054106f6f7816 */ /* 0x000fce000000000a */
[----:B------:R-:W-:Y:S01]  /*9bf0*/  MUFU.EX2 R188, R188 ;  /* 0x000000bc00bc7308 */ /* 0x000fe20000000800 */
[----:B------:R-:W-:Y:S01]  /*9c00*/  LOP3.LUT R10, R9, 0xff, RZ, 0xc0, !PT ;  /* 0x000000ff090a7812 */ /* 0x000fe200078ec0ff */
[----:B------:R-:W-:Y:S01]  /*9c10*/  FFMA.FTZ R181, R181, c[0x0][0x23c], -R70 ;  /* 0x00008f00b5b57a23 */ /* 0x000fe20000010846 */
[----:B------:R-:W-:Y:S01]  /*9c20*/  LOP3.LUT R9, R8, 0xffff, RZ, 0xc0, !PT ;  /* 0x0000ffff08097812 */ /* 0x000fe200078ec0ff */
[--C-:B------:R-:W-:Y:S01]  /*9c30*/  FFMA.FTZ R180, R180, c[0x0][0x23c], -R81.reuse ;  /* 0x00008f00b4b47a23 */ /* 0x100fe20000010851 */
[----:B------:R-:W-:Y:S01]  /*9c40*/  SHF.R.U32.HI R11, RZ, 0x18, R12 ;  /* 0x00000018ff0b7819 */ /* 0x000fe2000001160c */
[----:B------:R-:W-:Y:S01]  /*9c50*/  FFMA.FTZ R184, R184, c[0x0][0x23c], -R81 ;  /* 0x00008f00b8b87a23 */ /* 0x000fe20000010851 */
[----:B------:R-:W-:Y:S01]  /*9c60*/  SHF.R.U32.HI R12, RZ, 0x8, R9 ;  /* 0x00000008ff0c7819 */ /* 0x000fe20000011609 */
[----:B------:R-:W-:Y:S01]  /*9c70*/  IMAD.MOV.U32 R207, RZ, RZ, R49 ;  /* 0x000000ffffcf7224 */ /* 0x000fe200078e0031 */
[----:B------:R-:W-:Y:S01]  /*9c80*/  LOP3.LUT R197, R8, 0xff, RZ, 0xc0, !PT ;  /* 0x000000ff08c57812 */ /* 0x000fe200078ec0ff */
[----:B------:R-:W-:-:S02]  /*9c90*/  FFMA.FTZ R114, R203, c[0x0][0x23c], -R70 ;  /* 0x00008f00cb727a23 */ /* 0x000fc40000010846 */
[----:B------:R-:W-:Y:S01]  /*9ca0*/  FFMA.FTZ R173, R173, c[0x0][0x23c], -R198 ;  /* 0x00008f00adad7a23 */ /* 0x000fe200000108c6 */
[----:B------:R-:W-:Y:S01]  /*9cb0*/  PRMT R197, R197, 0x5410, R12 ;  /* 0x00005410c5c57816 */ /* 0x000fe2000000000c */
[----:B------:R-:W-:Y:S01]  /*9cc0*/  FFMA.FTZ R172, R172, c[0x0][0x23c], -R198 ;  /* 0x00008f00acac7a23 */ /* 0x000fe200000108c6 */
[----:B------:R-:W3:Y:S01]  /*9cd0*/  LDSM.16.MT88.4 R12, [R215+0x4c00] ;  /* 0x004c0000d70c783b */ /* 0x000ee20000004200 */
[----:B------:R-:W-:Y:S01]  /*9ce0*/  FFMA.FTZ R118, R116, c[0x0][0x23c], -R81 ;  /* 0x00008f0074767a23 */ /* 0x000fe20000010851 */
[----:B------:R-:W-:Y:S01]  /*9cf0*/  PRMT R11, R10, 0x5410, R11 ;  /* 0x000054100a0b7816 */ /* 0x000fe2000000000b */
[----:B------:R-:W-:Y:S01]  /*9d00*/  FFMA.FTZ R116, R205, c[0x0][0x23c], -R70 ;  /* 0x00008f00cd747a23 */ /* 0x000fe20000010846 */
[----:B------:R-:W-:Y:S01]  /*9d10*/  SHF.R.U32.HI R10, RZ, 0x10, R8 ;  /* 0x00000010ff0a7819 */ /* 0x000fe20000011608 */
[----:B------:R-:W4:Y:S01]  /*9d20*/  MUFU.EX2 R114, R114 ;  /* 0x0000007200727308 */ /* 0x000f220000000800 */
[--C-:B------:R-:W-:Y:S02]  /*9d30*/  FFMA.FTZ R175, R175, c[0x0][0x23c], -R195.reuse ;  /* 0x00008f00afaf7a23 */ /* 0x100fe400000108c3 */
[--C-:B------:R-:W-:Y:S01]  /*9d40*/  FFMA.FTZ R174, R174, c[0x0][0x23c], -R195.reuse ;  /* 0x00008f00aeae7a23 */ /* 0x100fe200000108c3 */
[----:B------:R-:W-:Y:S01]  /*9d50*/  LOP3.LUT R9, R10, 0xff, RZ, 0xc0, !PT ;  /* 0x000000ff0a097812 */ /* 0x000fe200078ec0ff */
[----:B------:R-:W-:Y:S01]  /*9d60*/  HSET2.LE.AND R10, R111, R44, PT ;  /* 0x0000002c6f0a7233 */ /* 0x000fe20003803000 */
[----:B------:R-:W-:-:S02]  /*9d70*/  FFMA.FTZ R177, R177, c[0x0][0x23c], -R195 ;  /* 0x00008f00b1b17a23 */ /* 0x000fc400000108c3 */
[----:B------:R-:W-:Y:S01]  /*9d80*/  FFMA.FTZ R176, R176, c[0x0][0x23c], -R195 ;  /* 0x00008f00b0b07a23 */ /* 0x000fe200000108c3 */
[----:B------:R-:W-:Y:S01]  /*9d90*/  MUFU.EX2 R115, R115 ;  /* 0x0000007300737308 */ /* 0x000fe20000000800 */
[----:B------:R-:W-:Y:S01]  /*9da0*/  SHF.R.U32.HI R8, RZ, 0x18, R8 ;  /* 0x00000018ff087819 */ /* 0x000fe20000011608 */
[--C-:B------:R-:W-:Y:S02]  /*9db0*/  FFMA.FTZ R171, R171, c[0x0][0x23c], -R198.reuse ;  /* 0x00008f00abab7a23 */ /* 0x100fe400000108c6 */
[----:B------:R-:W-:Y:S02]  /*9dc0*/  FFMA.FTZ R170, R170, c[0x0][0x23c], -R198 ;  /* 0x00008f00aaaa7a23 */ /* 0x000fe400000108c6 */
[----:B------:R-:W-:Y:S02]  /*9dd0*/  FFMA.FTZ R165, R165, c[0x0][0x23c], -R70 ;  /* 0x00008f00a5a57a23 */ /* 0x000fe40000010846 */
[--C-:B------:R-:W-:Y:S01]  /*9de0*/  FFMA.FTZ R164, R164, c[0x0][0x23c], -R81.reuse ;  /* 0x00008f00a4a47a23 */ /* 0x100fe20000010851 */
[----:B------:R-:W-:Y:S01]  /*9df0*/  MUFU.EX2 R118, R118 ;  /* 0x0000007600767308 */ /* 0x000fe20000000800 */
[----:B------:R-:W-:-:S02]  /*9e00*/  FFMA.FTZ R168, R168, c[0x0][0x23c], -R81 ;  /* 0x00008f00a8a87a23 */ /* 0x000fc40000010851 */
[----:B------:R-:W-:Y:S02]  /*9e10*/  FFMA.FTZ R121, R121, c[0x0][0x23c], -R198 ;  /* 0x00008f0079797a23 */ /* 0x000fe400000108c6 */
[--C-:B------:R-:W-:Y:S02]  /*9e20*/  FFMA.FTZ R127, R127, c[0x0][0x23c], -R195.reuse ;  /* 0x00008f007f7f7a23 */ /* 0x100fe400000108c3 */
[--C-:B------:R-:W-:Y:S01]  /*9e30*/  FFMA.FTZ R126, R126, c[0x0][0x23c], -R195.reuse ;  /* 0x00008f007e7e7a23 */ /* 0x100fe200000108c3 */
[----:B------:R-:W1:Y:S01]  /*9e40*/  MUFU.EX2 R113, R113 ;  /* 0x0000007100717308 */ /* 0x000e620000000800 */
[--C-:B------:R-:W-:Y:S02]  /*9e50*/  FFMA.FTZ R129, R129, c[0x0][0x23c], -R195.reuse ;  /* 0x00008f0081817a23 */ /* 0x100fe400000108c3 */
[--C-:B------:R-:W-:Y:S01]  /*9e60*/  FFMA.FTZ R128, R128, c[0x0][0x23c], -R195.reuse ;  /* 0x00008f0080807a23 */ /* 0x100fe200000108c3 */
[----:B------:R-:W-:Y:S01]  /*9e70*/  UIADD3 UR35, UR35, 0x3, URZ ;  /* 0x0000000323237890 */ /* 0x000fe2000fffe03f */
[--C-:B------:R-:W-:Y:S01]  /*9e80*/  FFMA.FTZ R104, R104, c[0x0][0x23c], -R195.reuse ;  /* 0x00008f0068687a23 */ /* 0x100fe200000108c3 */
[----:B------:R2:W5:Y:S02]  /*9e90*/  LDL.LU.64 R50, [R1+0x28] ;  /* 0x0000280001327983 */ /* 0x0005640000300a00 */
[----:B------:R-:W-:Y:S08]  /*9ea0*/  MUFU.EX2 R116, R116 ;  /* 0x0000007400747308 */ /* 0x000ff00000000800 */
[----:B------:R-:W2:Y:S01]  /*9eb0*/  MUFU.EX2 R111, R202 ;  /* 0x000000ca006f7308 */ /* 0x000ea20000000800 */
[----:B------:R-:W-:Y:S01]  /*9ec0*/  PRMT R9, R9, 0x5410, R8 ;  /* 0x0000541009097816 */ /* 0x000fe20000000008 */
[--C-:B------:R-:W-:Y:S01]  /*9ed0*/  HSET2.LE.AND R11, R11, R44.reuse, PT ;  /* 0x0000002c0b0b7233 */ /* 0x100fe20003803000 */
[----:B----4-:R-:W-:Y:S01]  /*9ee0*/  F2FP.PACK_AB R8, R107, R114 ;  /* 0x000000726b08723e */ /* 0x010fe200000000ff */
[--C-:B------:R-:W-:Y:S01]  /*9ef0*/  FFMA.FTZ R103, R103, c[0x0][0x23c], -R195.reuse ;  /* 0x00008f0067677a23 */ /* 0x100fe200000108c3 */
[----:B-1----:R-:W-:Y:S01]  /*9f00*/  F2FP.PACK_AB R199, R113, R118 ;  /* 0x0000007671c7723e */ /* 0x002fe200000000ff */
[--C-:B------:R-:W-:Y:S01]  /*9f10*/  HSET2.LE.AND R9, R9, R44.reuse, PT ;  /* 0x0000002c09097233 */ /* 0x100fe20003803000 */
[----:B------:R-:W-:Y:S01]  /*9f20*/  LOP3.LUT R11, R11, R8, RZ, 0xc0, !PT ;  /* 0x000000080b0b7212 */ /* 0x000fe200078ec0ff */
[----:B------:R-:W-:Y:S01]  /*9f30*/  HSET2.LE.AND R8, R197, R44, PT ;  /* 0x0000002cc5087233 */ /* 0x000fe20003803000 */
[----:B------:R-:W-:Y:S01]  /*9f40*/  F2FP.PACK_AB R197, R115, R120 ;  /* 0x0000007873c5723e */ /* 0x000fe200000000ff */
[----:B------:R-:W-:Y:S01]  /*9f50*/  MUFU.EX2 R181, R181 ;  /* 0x000000b500b57308 */ /* 0x000fe20000000800 */
[----:B------:R-:W-:Y:S01]  /*9f60*/  LOP3.LUT R10, R10, R199, RZ, 0xc0, !PT ;  /* 0x000000c70a0a7212 */ /* 0x000fe200078ec0ff */
[--C-:B------:R-:W-:Y:S01]  /*9f70*/  FFMA.FTZ R102, R102, c[0x0][0x23c], -R195.reuse ;  /* 0x00008f0066667a23 */ /* 0x100fe200000108c3 */
[----:B------:R1:W5:Y:S01]  /*9f80*/  LDL.LU.64 R48, [R1+0x20] ;  /* 0x0000200001307983 */ /* 0x0003620000300a00 */
[----:B------:R-:W-:Y:S01]  /*9f90*/  LOP3.LUT R8, R8, R197, RZ, 0xc0, !PT ;  /* 0x000000c508087212 */ /* 0x000fe200078ec0ff */
[--C-:B------:R-:W-:Y:S01]  /*9fa0*/  FFMA.FTZ R101, R101, c[0x0][0x23c], -R195.reuse ;  /* 0x00008f0065657a23 */ /* 0x100fe200000108c3 */
[----:B--2---:R-:W-:Y:S01]  /*9fb0*/  F2FP.PACK_AB R204, R111, R116 ;  /* 0x000000746fcc723e */ /* 0x004fe200000000ff */
[--C-:B------:R-:W-:Y:S01]  /*9fc0*/  FFMA.FTZ R100, R100, c[0x0][0x23c], -R195.reuse ;  /* 0x00008f0064647a23 */ /* 0x100fe200000108c3 */
[----:B------:R-:W-:Y:S01]  /*9fd0*/  LOP3.LUT R199, R248, 0xff, RZ, 0xc0, !PT ;  /* 0x000000fff8c77812 */ /* 0x000fe200078ec0ff */
[----:B------:R-:W-:Y:S01]  /*9fe0*/  MUFU.EX2 R180, R180 ;  /* 0x000000b400b47308 */ /* 0x000fe20000000800 */
[----:B------:R-:W-:Y:S01]  /*9ff0*/  LOP3.LUT R9, R9, R204, RZ, 0xc0, !PT ;  /* 0x000000cc09097212 */ /* 0x000fe200078ec0ff */
[----:B------:R-:W-:-:S02]  /*a000*/  FFMA.FTZ R99, R99, c[0x0][0x23c], -R195 ;  /* 0x00008f0063637a23 */ /* 0x000fc400000108c3 */
[--C-:B------:R-:W-:Y:S02]  /*a010*/  FFMA.FTZ R98, R98, c[0x0][0x23c], -R195.reuse ;  /* 0x00008f0062627a23 */ /* 0x100fe400000108c3 */
[----:B------:R-:W-:Y:S02]  /*a020*/  FFMA.FTZ R97, R97, c[0x0][0x23c], -R195 ;  /* 0x00008f0061617a23 */ /* 0x000fe400000108c3 */
[----:B------:R-:W-:Y:S01]  /*a030*/  HMMA.16816.F32 R140, R8, R16, R140 ;  /* 0x00000010088c723c */ /* 0x000fe2000000188c */
[----:B------:R-:W-:Y:S01]  /*a040*/  MUFU.EX2 R184, R184 ;  /* 0x000000b800b87308 */ /* 0x000fe20000000800 */
[----:B------:R-:W-:Y:S02]  /*a050*/  FFMA.FTZ R90, R90, c[0x0][0x23c], -R81 ;  /* 0x00008f005a5a7a23 */ /* 0x000fe40000010851 */
[----:B------:R-:W-:Y:S02]  /*a060*/  FFMA.FTZ R83, R83, c[0x0][0x23c], -R70 ;  /* 0x00008f0053537a23 */ /* 0x000fe40000010846 */
[----:B------:R-:W-:-:S02]  /*a070*/  FADD.FTZ R117, R124, R117 ;  /* 0x000000757c757221 */ /* 0x000fc40000010000 */
[C---:B------:R-:W-:Y:S01]  /*a080*/  HMMA.16816.F32 R136, R8.reuse, R18, R136 ;  /* 0x000000120888723c */ /* 0x040fe20000001888 */
[----:B------:R-:W-:Y:S01]  /*a090*/  MUFU.EX2 R173, R173 ;  /* 0x000000ad00ad7308 */ /* 0x000fe20000000800 */
[----:B------:R-:W-:Y:S02]  /*a0a0*/  FADD.FTZ R106, R106, R117 ;  /* 0x000000756a6a7221 */ /* 0x000fe40000010000 */
[----:B------:R-:W-:Y:S02]  /*a0b0*/  FADD.FTZ R61, R61, R60 ;  /* 0x0000003c3d3d7221 */ /* 0x000fe40000010000 */
[----:B------:R-:W-:Y:S02]  /*a0c0*/  FADD.FTZ R25, R25, R106 ;  /* 0x0000006a19197221 */ /* 0x000fe40000010000 */
[----:B---3--:R-:W-:Y:S01]  /*a0d0*/  HMMA.16816.F32 R148, R8, R12, R148 ;  /* 0x0000000c0894723c */ /* 0x008fe20000001894 */
[----:B------:R-:W-:Y:S01]  /*a0e0*/  MUFU.EX2 R172, R172 ;  /* 0x000000ac00ac7308 */ /* 0x000fe20000000800 */
[----:B------:R-:W-:-:S02]  /*a0f0*/  FADD.FTZ R122, R122, R25 ;  /* 0x000000197a7a7221 */ /* 0x000fc40000010000 */
[----:B------:R-:W-:Y:S02]  /*a100*/  FADD.FTZ R60, R56, R61 ;  /* 0x0000003d383c7221 */ /* 0x000fe40000010000 */
[----:B------:R-:W-:Y:S02]  /*a110*/  FADD.FTZ R77, R77, R122 ;  /* 0x0000007a4d4d7221 */ /* 0x000fe40000010000 */
[----:B------:R-:W-:Y:S01]  /*a120*/  HMMA.16816.F32 R144, R8, R14, R144 ;  /* 0x0000000e0890723c */ /* 0x000fe20000001890 */
[----:B------:R-:W-:Y:S01]  /*a130*/  MUFU.EX2 R175, R175 ;  /* 0x000000af00af7308 */ /* 0x000fe20000000800 */
[----:B------:R-:W-:Y:S02]  /*a140*/  FADD.FTZ R76, R76, R77 ;  /* 0x0000004d4c4c7221 */ /* 0x000fe40000010000 */
[----:B------:R-:W-:Y:S02]  /*a150*/  FFMA.FTZ R96, R96, c[0x0][0x23c], -R198 ;  /* 0x00008f0060607a23 */ /* 0x000fe400000108c6 */
[----:B------:R-:W-:Y:S01]  /*a160*/  FADD.FTZ R35, R35, R76 ;  /* 0x0000004c23237221 */ /* 0x000fe20000010000 */
[----:B------:R-:W-:Y:S01]  /*a170*/  LOP3.LUT R10, R248, 0xffff, RZ, 0xc0, !PT ;  /* 0x0000fffff80a7812 */ /* 0x000fe200078ec0ff */
[----:B------:R-:W-:Y:S01]  /*a180*/  FFMA.FTZ R95, R95, c[0x0][0x23c], -R198 ;  /* 0x00008f005f5f7a23 */ /* 0x000fe200000108c6 */
[----:B------:R-:W-:Y:S01]  /*a190*/  SHF.R.U32.HI R9, RZ, 0x10, R248 ;  /* 0x00000010ff097819 */ /* 0x000fe200000116f8 */
[----:B------:R-:W-:Y:S01]  /*a1a0*/  MUFU.EX2 R174, R174 ;  /* 0x000000ae00ae7308 */ /* 0x000fe20000000800 */
[----:B------:R-:W-:Y:S01]  /*a1b0*/  SHF.R.U32.HI R10, RZ, 0x8, R10 ;  /* 0x00000008ff0a7819 */ /* 0x000fe2000001160a */
[----:B------:R-:W-:Y:S01]  /*a1c0*/  FADD.FTZ R82, R82, R35 ;  /* 0x0000002352527221 */ /* 0x000fe20000010000 */
[----:B------:R-:W-:Y:S01]  /*a1d0*/  LOP3.LUT R8, R249, UR26, R246, 0x96, !PT ;  /* 0x0000001af9087c12 */ /* 0x000fe2000f8e96f6 */
[----:B------:R-:W-:Y:S01]  /*a1e0*/  FFMA.FTZ R94, R94, c[0x0][0x23c], -R198 ;  /* 0x00008f005e5e7a23 */ /* 0x000fe200000108c6 */
[----:B------:R-:W-:Y:S01]  /*a1f0*/  PRMT R199, R199, 0x5410, R10 ;  /* 0x00005410c7c77816 */ /* 0x000fe2000000000a */
[----:B------:R-:W-:Y:S01]  /*a200*/  FADD.FTZ R82, R75, R82 ;  /* 0x000000524b527221 */ /* 0x000fe20000010000 */
[----:B------:R-:W-:Y:S01]  /*a210*/  SHF.R.U32.HI R11, RZ, 0x18, R248 ;  /* 0x00000018ff0b7819 */ /* 0x000fe200000116f8 */
[----:B------:R-:W-:Y:S01]  /*a220*/  MUFU.EX2 R177, R177 ;  /* 0x000000b100b17308 */ /* 0x000fe20000000800 */
[----:B------:R-:W-:Y:S01]  /*a230*/  LOP3.LUT R10, R9, 0xff, RZ, 0xc0, !PT ;  /* 0x000000ff090a7812 */ /* 0x000fe200078ec0ff */
[--C-:B------:R-:W-:Y:S01]  /*a240*/  FFMA.FTZ R93, R93, c[0x0][0x23c], -R198.reuse ;  /* 0x00008f005d5d7a23 */ /* 0x100fe200000108c6 */
[----:B------:R-:W-:Y:S01]  /*a250*/  LOP3.LUT R9, R8, 0xffff, RZ, 0xc0, !PT ;  /* 0x0000ffff08097812 */ /* 0x000fe200078ec0ff */
[--C-:B------:R-:W-:Y:S01]  /*a260*/  FFMA.FTZ R92, R92, c[0x0][0x23c], -R198.reuse ;  /* 0x00008f005c5c7a23 */ /* 0x100fe200000108c6 */
[----:B------:R-:W-:Y:S01]  /*a270*/  PRMT R11, R10, 0x5410, R11 ;  /* 0x000054100a0b7816 */ /* 0x000fe2000000000b */
[----:B------:R-:W-:Y:S01]  /*a280*/  FFMA.FTZ R91, R91, c[0x0][0x23c], -R198 ;  /* 0x00008f005b5b7a23 */ /* 0x000fe200000108c6 */
[----:B------:R-:W-:Y:S01]  /*a290*/  SHF.R.U32.HI R10, RZ, 0x10, R8 ;  /* 0x00000010ff0a7819 */ /* 0x000fe20000011608 */
[----:B------:R-:W-:Y:S01]  /*a2a0*/  MUFU.EX2 R176, R176 ;  /* 0x000000b000b07308 */ /* 0x000fe20000000800 */
[----:B------:R-:W-:Y:S01]  /*a2b0*/  LOP3.LUT R197, R8, 0xff, RZ, 0xc0, !PT ;  /* 0x000000ff08c57812 */ /* 0x000fe200078ec0ff */
[--C-:B------:R-:W-:Y:S01]  /*a2c0*/  HSET2.LE.AND R11, R11, R44.reuse, PT ;  /* 0x0000002c0b0b7233 */ /* 0x100fe20003803000 */
[----:B------:R-:W-:Y:S01]  /*a2d0*/  SHF.R.U32.HI R202, RZ, 0x8, R9 ;  /* 0x00000008ffca7819 */ /* 0x000fe20000011609 */
[----:B------:R-:W-:Y:S01]  /*a2e0*/  FADD.FTZ R60, R57, R60 ;  /* 0x0000003c393c7221 */ /* 0x000fe20000010000 */
[----:B------:R-:W-:Y:S01]  /*a2f0*/  SHF.R.U32.HI R8, RZ, 0x18, R8 ;  /* 0x00000018ff087819 */ /* 0x000fe20000011608 */
[----:B------:R-:W-:Y:S01]  /*a300*/  FADD.FTZ R65, R65, R82 ;  /* 0x0000005241417221 */ /* 0x000fe20000010000 */
[----:B------:R-:W-:Y:S01]  /*a310*/  LOP3.LUT R9, R10, 0xff, RZ, 0xc0, !PT ;  /* 0x000000ff0a097812 */ /* 0x000fe200078ec0ff */
[--C-:B------:R-:W-:Y:S01]  /*a320*/  HSET2.LE.AND R10, R199, R44.reuse, PT ;  /* 0x0000002cc70a7233 */ /* 0x100fe20003803000 */
[----:B------:R-:W-:Y:S01]  /*a330*/  PRMT R197, R197, 0x5410, R202 ;  /* 0x00005410c5c57816 */ /* 0x000fe200000000ca */
[----:B------:R-:W-:Y:S01]  /*a340*/  MUFU.EX2 R171, R171 ;  /* 0x000000ab00ab7308 */ /* 0x000fe20000000800 */
[----:B------:R-:W-:Y:S01]  /*a350*/  PRMT R9, R9, 0x5410, R8 ;  /* 0x0000541009097816 */ /* 0x000fe20000000008 */
[----:B------:R-:W-:Y:S01]  /*a360*/  FADD.FTZ R23, R23, R60 ;  /* 0x0000003c17177221 */ /* 0x000fe20000010000 */
[----:B------:R-:W-:Y:S01]  /*a370*/  F2FP.PACK_AB R8, R186, R187 ;  /* 0x000000bbba08723e */ /* 0x000fe200000000ff */
[----:B------:R-:W-:Y:S01]  /*a380*/  FADD.FTZ R64, R64, R65 ;  /* 0x0000004140407221 */ /* 0x000fe20000010000 */
[----:B------:R-:W-:Y:S01]  /*a390*/  F2FP.PACK_AB R199, R190, R191 ;  /* 0x000000bfbec7723e */ /* 0x000fe200000000ff */
[--C-:B------:R-:W-:Y:S01]  /*a3a0*/  HSET2.LE.AND R9, R9, R44.reuse, PT ;  /* 0x0000002c09097233 */ /* 0x100fe20003803000 */
[----:B------:R-:W-:Y:S01]  /*a3b0*/  LOP3.LUT R11, R11, R8, RZ, 0xc0, !PT ;  /* 0x000000080b0b7212 */ /* 0x000fe200078ec0ff */
[----:B------:R-:W-:Y:S01]  /*a3c0*/  HSET2.LE.AND R8, R197, R44, PT ;  /* 0x0000002cc5087233 */ /* 0x000fe20003803000 */
[----:B------:R-:W-:Y:S01]  /*a3d0*/  F2FP.PACK_AB R197, R192, R193 ;  /* 0x000000c1c0c5723e */ /* 0x000fe200000000ff */
[----:B------:R-:W-:Y:S01]  /*a3e0*/  MUFU.EX2 R170, R170 ;  /* 0x000000aa00aa7308 */ /* 0x000fe20000000800 */
[----:B------:R-:W-:Y:S01]  /*a3f0*/  F2FP.PACK_AB R202, R188, R189 ;  /* 0x000000bdbcca723e */ /* 0x000fe200000000ff */
[----:B------:R-:W-:Y:S01]  /*a400*/  FADD.FTZ R193, R193, R64 ;  /* 0x00000040c1c17221 */ /* 0x000fe20000010000 */
[----:B------:R-:W-:Y:S01]  /*a410*/  LOP3.LUT R10, R10, R199, RZ, 0xc0, !PT ;  /* 0x000000c70a0a7212 */ /* 0x000fe200078ec0ff */
[--C-:B------:R-:W-:Y:S01]  /*a420*/  FFMA.FTZ R199, R178, c[0x0][0x23c], -R81.reuse ;  /* 0x00008f00b2c77a23 */ /* 0x100fe20000010851 */
[----:B------:R-:W-:Y:S01]  /*a430*/  LOP3.LUT R8, R8, R197, RZ, 0xc0, !PT ;  /* 0x000000c508087212 */ /* 0x000fe200078ec0ff */
[----:B------:R-:W-:Y:S01]  /*a440*/  FFMA.FTZ R197, R182, c[0x0][0x23c], -R81 ;  /* 0x00008f00b6c57a23 */ /* 0x000fe20000010851 */
[----:B------:R-:W-:Y:S01]  /*a450*/  LOP3.LUT R9, R9, R202, RZ, 0xc0, !PT ;  /* 0x000000ca09097212 */ /* 0x000fe200078ec0ff */
[--C-:B------:R-:W-:Y:S01]  /*a460*/  FFMA.FTZ R182, R179, c[0x0][0x23c], -R70.reuse ;  /* 0x00008f00b3b67a23 */ /* 0x100fe20000010846 */
[----:B------:R-:W-:Y:S01]  /*a470*/  MUFU.EX2 R165, R165 ;  /* 0x000000a500a57308 */ /* 0x000fe20000000800 */
[----:B------:R-:W-:-:S02]  /*a480*/  FFMA.FTZ R178, R185, c[0x0][0x23c], -R70 ;  /* 0x00008f00b9b27a23 */ /* 0x000fc40000010846 */
[----:B------:R-:W-:Y:S02]  /*a490*/  FFMA.FTZ R179, R183, c[0x0][0x23c], -R70 ;  /* 0x00008f00b7b37a23 */ /* 0x000fe40000010846 */
[C---:B------:R-:W-:Y:S01]  /*a4a0*/  HMMA.16816.F32 R132, R8.reuse, R16, R132 ;  /* 0x000000100884723c */ /* 0x040fe20000001884 */
[----:B------:R-:W-:Y:S02]  /*a4b0*/  FADD.FTZ R192, R192, R193 ;  /* 0x000000c1c0c07221 */ /* 0x000fe40000010000 */
[----:B------:R-:W-:Y:S01]  /*a4c0*/  MUFU.EX2 R182, R182 ;  /* 0x000000b600b67308 */ /* 0x000fe20000000800 */
[----:B------:R-:W-:Y:S02]  /*a4d0*/  FFMA.FTZ R86, R86, c[0x0][0x23c], -R81 ;  /* 0x00008f0056567a23 */ /* 0x000fe40000010851 */
[----:B------:R-:W-:Y:S02]  /*a4e0*/  FADD.FTZ R191, R191, R192 ;  /* 0x000000c0bfbf7221 */ /* 0x000fe40000010000 */
[----:B------:R-:W-:Y:S01]  /*a4f0*/  IMAD.U32 R17, RZ, RZ, UR5 ;  /* 0x00000005ff117e24 */ /* 0x000fe2000f8e00ff */
[----:B------:R-:W-:Y:S01]  /*a500*/  HMMA.16816.F32 R156, R8, R12, R156 ;  /* 0x0000000c089c723c */ /* 0x000fe2000000189c */
[----:B------:R-:W-:Y:S01]  /*a510*/  FADD.FTZ R190, R190, R191 ;  /* 0x000000bfbebe7221 */ /* 0x000fe20000010000 */
[----:B------:R-:W2:Y:S01]  /*a520*/  MUFU.EX2 R199, R199 ;  /* 0x000000c700c77308 */ /* 0x000ea20000000800 */
[----:B------:R-:W-:Y:S01]  /*a530*/  FFMA.FTZ R85, R85, c[0x0][0x23c], -R70 ;  /* 0x00008f0055557a23 */ /* 0x000fe20000010846 */
[----:B------:R-:W-:-:S04]  /*a540*/  LOP3.LUT R202, R55, UR33, R17, 0x96, !PT ;  /* 0x0000002137ca7c12 */ /* 0x000fc8000f8e9611 */
[C---:B------:R-:W-:Y:S01]  /*a550*/  HMMA.16816.F32 R152, R8.reuse, R18, R152 ;  /* 0x000000120898723c */ /* 0x040fe20000001898 */
[----:B------:R-:W-:Y:S01]  /*a560*/  IMAD.WIDE.U32 R202, R202, -0x326172a9, RZ ;  /* 0xcd9e8d57caca7825 */ /* 0x000fe200078e00ff */
[----:B------:R-:W3:Y:S01]  /*a570*/  LDSM.16.MT88.4 R16, [R216+0x5000] ;  /* 0x00500000d810783b */ /* 0x000ee20000004200 */
[----:B------:R-:W-:Y:S03]  /*a580*/  MUFU.EX2 R197, R197 ;  /* 0x000000c500c57308 */ /* 0x000fe60000000800 */
[----:B------:R-:W-:Y:S02]  /*a590*/  LOP3.LUT R13, R203, UR24, R112, 0x96, !PT ;  /* 0x00000018cb0d7c12 */ /* 0x000fe4000f8e9670 */
[--C-:B------:R-:W-:Y:S01]  /*a5a0*/  LOP3.LUT R12, R109, UR22, R202.reuse, 0x96, !PT ;  /* 0x000000166d0c7c12 */ /* 0x100fe2000f8e96ca */
[----:B------:R-:W-:Y:S01]  /*a5b0*/  HMMA.16816.F32 R160, R8, R14, R160 ;  /* 0x0000000e08a0723c */ /* 0x000fe200000018a0 */
[----:B--2---:R-:W-:Y:S01]  /*a5c0*/  F2FP.PACK_AB R183, R199, R180 ;  /* 0x000000b4c7b7723e */ /* 0x004fe200000000ff */
[----:B------:R-:W-:Y:S01]  /*a5d0*/  IMAD.WIDE.U32 R244, R13, -0x2daee0ad, RZ ;  /* 0xd2511f530df47825 */ /* 0x000fe200078e00ff */
[----:B------:R-:W-:Y:S01]  /*a5e0*/  MUFU.EX2 R178, R178 ;  /* 0x000000b200b27308 */ /* 0x000fe20000000800 */
[----:B------:R-:W-:-:S02]  /*a5f0*/  LOP3.LUT R202, R201, UR22, R202, 0x96, !PT ;  /* 0x00000016c9ca7c12 */ /* 0x000fc4000f8e96ca */
[----:B------:R-:W-:Y:S01]  /*a600*/  IMAD.WIDE.U32 R12, R12, -0x2daee0ad, RZ ;  /* 0xd2511f530c0c7825 */ /* 0x000fe200078e00ff */
[----:B------:R-:W-:-:S03]  /*a610*/  LOP3.LUT R8, R245, UR21, R110, 0x96, !PT ;  /* 0x00000015f5087c12 */ /* 0x000fc6000f8e966e */
[----:B------:R-:W-:Y:S01]  /*a620*/  IMAD.WIDE.U32 R206, R202, -0x2daee0ad, RZ ;  /* 0xd2511f53cace7825 */ /* 0x000fe200078e00ff */
[----:B------:R-:W-:Y:S01]  /*a630*/  LOP3.LUT R244, R13, UR19, R244, 0x96, !PT ;  /* 0x000000130df47c12 */ /* 0x000fe2000f8e96f4 */
[----:B------:R-:W2:Y:S02]  /*a640*/  MUFU.EX2 R179, R179 ;  /* 0x000000b300b37308 */ /* 0x000ea40000000800 */
[----:B------:R-:W-:-:S04]  /*a650*/  IMAD.WIDE.U32 R242, R8, -0x326172a9, RZ ;  /* 0xcd9e8d5708f27825 */ /* 0x000fc800078e00ff */
[----:B------:R-:W-:Y:S01]  /*a660*/  IMAD.WIDE.U32 R244, R244, -0x326172a9, RZ ;  /* 0xcd9e8d57f4f47825 */ /* 0x000fe200078e00ff */
[----:B------:R-:W-:Y:S01]  /*a670*/  LOP3.LUT R8, R243, UR20, R108, 0x96, !PT ;  /* 0x00000014f3087c12 */ /* 0x000fe2000f8e966c */
[----:B------:R-:W-:Y:S03]  /*a680*/  MUFU.EX2 R164, R164 ;  /* 0x000000a400a47308 */ /* 0x000fe60000000800 */
[----:B------:R-:W-:Y:S01]  /*a690*/  LOP3.LUT R242, R245, UR18, R242, 0x96, !PT ;  /* 0x00000012f5f27c12 */ /* 0x000fe2000f8e96f2 */
[----:B------:R-:W-:-:S04]  /*a6a0*/  IMAD.WIDE.U32 R8, R8, -0x2daee0ad, RZ ;  /* 0xd2511f5308087825 */ /* 0x000fc800078e00ff */
[----:B------:R-:W-:Y:S01]  /*a6b0*/  IMAD.WIDE.U32 R242, R242, -0x2daee0ad, RZ ;  /* 0xd2511f53f2f27825 */ /* 0x000fe200078e00ff */
[----:B------:R-:W-:Y:S01]  /*a6c0*/  LOP3.LUT R246, R9, UR17, R12, 0x96, !PT ;  /* 0x0000001109f67c12 */ /* 0x000fe2000f8e960c */
[----:B------:R-:W-:Y:S01]  /*a6d0*/  MUFU.EX2 R168, R168 ;  /* 0x000000a800a87308 */ /* 0x000fe20000000800 */
[----:B--2---:R-:W-:Y:S02]  /*a6e0*/  F2FP.PACK_AB R204, R179, R178 ;  /* 0x000000b2b3cc723e */ /* 0x004fe400000000ff */
[----:B------:R-:W-:Y:S01]  /*a6f0*/  LOP3.LUT R8, R243, UR13, R8, 0x96, !PT ;  /* 0x0000000df3087c12 */ /* 0x000fe2000f8e9608 */
[----:B------:R-:W-:-:S04]  /*a700*/  IMAD.WIDE.U32 R246, R246, -0x326172a9, RZ ;  /* 0xcd9e8d57f6f67825 */ /* 0x000fc800078e00ff */
[----:B------:R-:W-:Y:S01]  /*a710*/  IMAD.WIDE.U32 R12, R8, -0x326172a9, RZ ;  /* 0xcd9e8d57080c7825 */ /* 0x000fe200078e00ff */
[----:B------:R-:W-:Y:S01]  /*a720*/  LOP3.LUT R244, R247, UR16, R244, 0x96, !PT ;  /* 0x00000010f7f47c12 */ /* 0x000fe2000f8e96f4 */
[----:B------:R-:W-:Y:S03]  /*a730*/  MUFU.EX2 R121, R121 ;  /* 0x0000007900797308 */ /* 0x000fe60000000800 */
[----:B------:R-:W-:Y:S01]  /*a740*/  LOP3.LUT R8, R12, 0xffff, RZ, 0xc0, !PT ;  /* 0x0000ffff0c087812 */ /* 0x000fe200078ec0ff */
[----:B------:R-:W-:Y:S01]  /*a750*/  IMAD.WIDE.U32 R244, R244, -0x2daee0ad, RZ ;  /* 0xd2511f53f4f47825 */ /* 0x000fe200078e00ff */
[----:B------:R-:W-:Y:S02]  /*a760*/  LOP3.LUT R205, R12, 0xff, RZ, 0xc0, !PT ;  /* 0x000000ff0ccd7812 */ /* 0x000fe400078ec0ff */
[----:B------:R-:W-:Y:S01]  /*a770*/  SHF.R.U32.HI R8, RZ, 0x8, R8 ;  /* 0x00000008ff087819 */ /* 0x000fe20000011608 */
[----:B------:R-:W-:Y:S01]  /*a780*/  MUFU.EX2 R127, R127 ;  /* 0x0000007f007f7308 */ /* 0x000fe20000000800 */
[----:B------:R-:W-:-:S02]  /*a790*/  SHF.R.U32.HI R11, RZ, 0x10, R12 ;  /* 0x00000010ff0b7819 */ /* 0x000fc4000001160c */
[----:B------:R-:W-:Y:S02]  /*a7a0*/  PRMT R205, R205, 0x5410, R8 ;  /* 0x00005410cdcd7816 */ /* 0x000fe40000000008 */
[----:B------:R-:W-:Y:S02]  /*a7b0*/  SHF.R.U32.HI R10, RZ, 0x18, R12 ;  /* 0x00000018ff0a7819 */ /* 0x000fe4000001160c */
[----:B------:R-:W-:Y:S01]  /*a7c0*/  LOP3.LUT R8, R13, UR25, R246, 0x96, !PT ;  /* 0x000000190d087c12 */ /* 0x000fe2000f8e96f6 */
[----:B------:R-:W-:Y:S01]  /*a7d0*/  MUFU.EX2 R126, R126 ;  /* 0x0000007e007e7308 */ /* 0x000fe20000000800 */
[----:B------:R-:W2:Y:S01]  /*a7e0*/  LDSM.16.MT88.4 R12, [R215+0x5000] ;  /* 0x00500000d70c783b */ /* 0x000ea20000004200 */
[----:B------:R-:W-:Y:S02]  /*a7f0*/  LOP3.LUT R11, R11, 0xff, RZ, 0xc0, !PT ;  /* 0x000000ff0b0b7812 */ /* 0x000fe400078ec0ff */
[----:B------:R-:W-:Y:S02]  /*a800*/  SHF.R.U32.HI R9, RZ, 0x10, R8 ;  /* 0x00000010ff097819 */ /* 0x000fe40000011608 */
[----:B------:R-:W-:-:S02]  /*a810*/  PRMT R11, R11, 0x5410, R10 ;  /* 0x000054100b0b7816 */ /* 0x000fc4000000000a */
[C---:B------:R-:W-:Y:S01]  /*a820*/  LOP3.LUT R10, R8.reuse, 0xffff, RZ, 0xc0, !PT ;  /* 0x0000ffff080a7812 */ /* 0x040fe200078ec0ff */
[----:B------:R-:W-:Y:S01]  /*a830*/  MUFU.EX2 R129, R129 ;  /* 0x0000008100817308 */ /* 0x000fe20000000800 */
[----:B------:R-:W-:Y:S01]  /*a840*/  LOP3.LUT R185, R8, 0xff, RZ, 0xc0, !PT ;  /* 0x000000ff08b97812 */ /* 0x000fe200078ec0ff */
[--C-:B------:R-:W-:Y:S01]  /*a850*/  HSET2.LE.AND R11, R11, R44.reuse, PT ;  /* 0x0000002c0b0b7233 */ /* 0x100fe20003803000 */
[----:B------:R-:W-:Y:S02]  /*a860*/  SHF.R.U32.HI R8, RZ, 0x18, R8 ;  /* 0x00000018ff087819 */ /* 0x000fe40000011608 */
[----:B------:R-:W-:Y:S02]  /*a870*/  SHF.R.U32.HI R10, RZ, 0x8, R10 ;  /* 0x00000008ff0a7819 */ /* 0x000fe4000001160a */
[----:B------:R-:W-:Y:S01]  /*a880*/  LOP3.LUT R9, R9, 0xff, RZ, 0xc0, !PT ;  /* 0x000000ff09097812 */ /* 0x000fe200078ec0ff */
[----:B------:R-:W-:Y:S01]  /*a890*/  MUFU.EX2 R128, R128 ;  /* 0x0000008000807308 */ /* 0x000fe20000000800 */
[----:B------:R-:W-:Y:S01]  /*a8a0*/  PRMT R185, R185, 0x5410, R10 ;  /* 0x00005410b9b97816 */ /* 0x000fe2000000000a */
[----:B------:R-:W-:Y:S01]  /*a8b0*/  HSET2.LE.AND R10, R205, R44, PT ;  /* 0x0000002ccd0a7233 */ /* 0x000fe20003803000 */
[----:B------:R-:W-:-:S02]  /*a8c0*/  PRMT R9, R9, 0x5410, R8 ;  /* 0x0000541009097816 */ /* 0x000fc40000000008 */
[----:B------:R-:W-:Y:S02]  /*a8d0*/  F2FP.PACK_AB R8, R182, R181 ;  /* 0x000000b5b608723e */ /* 0x000fe400000000ff */
[----:B------:R-:W-:Y:S01]  /*a8e0*/  LOP3.LUT R10, R10, R183, RZ, 0xc0, !PT ;  /* 0x000000b70a0a7212 */ /* 0x000fe200078ec0ff */
[--C-:B------:R-:W-:Y:S01]  /*a8f0*/  HSET2.LE.AND R9, R9, R44.reuse, PT ;  /* 0x0000002c09097233 */ /* 0x100fe20003803000 */
[----:B------:R-:W-:Y:S01]  /*a900*/  LOP3.LUT R11, R11, R8, RZ, 0xc0, !PT ;  /* 0x000000080b0b7212 */ /* 0x000fe200078ec0ff */
[----:B------:R-:W-:Y:S01]  /*a910*/  HSET2.LE.AND R8, R185, R44, PT ;  /* 0x0000002cb9087233 */ /* 0x000fe20003803000 */
[----:B------:R-:W-:Y:S01]  /*a920*/  F2FP.PACK_AB R183, R197, R184 ;  /* 0x000000b8c5b7723e */ /* 0x000fe200000000ff */
[----:B------:R-:W-:Y:S01]  /*a930*/  MUFU.EX2 R90, R90 ;  /* 0x0000005a005a7308 */ /* 0x000fe20000000800 */
[----:B------:R-:W-:Y:S02]  /*a940*/  LOP3.LUT R9, R9, R204, RZ, 0xc0, !PT ;  /* 0x000000cc09097212 */ /* 0x000fe400078ec0ff */
[----:B------:R-:W-:-:S05]  /*a950*/  LOP3.LUT R8, R8, R183, RZ, 0xc0, !PT ;  /* 0x000000b708087212 */ /* 0x000fca00078ec0ff */
[----:B------:R-:W-:Y:S02]  /*a960*/  MUFU.EX2 R83, R83 ;  /* 0x0000005300537308 */ /* 0x000fe40000000800 */
[C---:B---3--:R-:W-:Y:S06]  /*a970*/  HMMA.16816.F32 R140, R8.reuse, R16, R140 ;  /* 0x00000010088c723c */ /* 0x048fec000000188c */
[----:B------:R-:W-:Y:S02]  /*a980*/  MUFU.EX2 R104, R104 ;  /* 0x0000006800687308 */ /* 0x000fe40000000800 */
[C---:B------:R-:W-:Y:S06]  /*a990*/  HMMA.16816.F32 R136, R8.reuse, R18, R136 ;  /* 0x000000120888723c */ /* 0x040fec0000001888 */
[----:B------:R-:W-:Y:S02]  /*a9a0*/  MUFU.EX2 R103, R103 ;  /* 0x0000006700677308 */ /* 0x000fe40000000800 */
[C---:B--2---:R-:W-:Y:S06]  /*a9b0*/  HMMA.16816.F32 R148, R8.reuse, R12, R148 ;  /* 0x0000000c0894723c */ /* 0x044fec0000001894 */
[----:B------:R-:W-:Y:S02]  /*a9c0*/  MUFU.EX2 R86, R86 ;  /* 0x0000005600567308 */ /* 0x000fe40000000800 */
[----:B------:R-:W-:Y:S06]  /*a9d0*/  HMMA.16816.F32 R144, R8, R14, R144 ;  /* 0x0000000e0890723c */ /* 0x000fec0000001890 */
[----:B------:R-:W-:Y:S01]  /*a9e0*/  MUFU.EX2 R85, R85 ;  /* 0x0000005500557308 */ /* 0x000fe20000000800 */
[----:B------:R-:W-:-:S05]  /*a9f0*/  LOP3.LUT R8, R203, UR24, R196, 0x96, !PT ;  /* 0x00000018cb087c12 */ /* 0x000fca000f8e96c4 */
[----:B------:R-:W-:Y:S02]  /*aa00*/  IMAD.WIDE.U32 R204, R8, -0x2daee0ad, RZ ;  /* 0xd2511f5308cc7825 */ /* 0x000fe400078e00ff */
[----:B------:R-:W-:Y:S03]  /*aa10*/  MUFU.EX2 R102, R102 ;  /* 0x0000006600667308 */ /* 0x000fe60000000800 */
[----:B------:R-:W-:Y:S02]  /*aa20*/  LOP3.LUT R8, R205, UR21, R194, 0x96, !PT ;  /* 0x00000015cd087c12 */ /* 0x000fe4000f8e96c2 */
[----:B------:R-:W-:-:S03]  /*aa30*/  LOP3.LUT R204, R207, UR19, R204, 0x96, !PT ;  /* 0x00000013cfcc7c12 */ /* 0x000fc6000f8e96cc */
[----:B------:R-:W-:Y:S01]  /*aa40*/  IMAD.WIDE.U32 R202, R8, -0x326172a9, RZ ;  /* 0xcd9e8d5708ca7825 */ /* 0x000fe200078e00ff */
[----:B------:R-:W2:Y:S03]  /*aa50*/  MUFU.EX2 R101, R101 ;  /* 0x0000006500657308 */ /* 0x000ea60000000800 */
[----:B------:R-:W-:Y:S01]  /*aa60*/  IMAD.WIDE.U32 R204, R204, -0x326172a9, RZ ;  /* 0xcd9e8d57cccc7825 */ /* 0x000fe200078e00ff */
[----:B------:R-:W-:-:S04]  /*aa70*/  LOP3.LUT R8, R203, UR20, R200, 0x96, !PT ;  /* 0x00000014cb087c12 */ /* 0x000fc8000f8e96c8 */
[----:B------:R-:W-:Y:S01]  /*aa80*/  LOP3.LUT R202, R205, UR18, R202, 0x96, !PT ;  /* 0x00000012cdca7c12 */ /* 0x000fe2000f8e96ca */
[----:B------:R-:W-:Y:S01]  /*aa90*/  IMAD.WIDE.U32 R8, R8, -0x2daee0ad, RZ ;  /* 0xd2511f5308087825 */ /* 0x000fe200078e00ff */
[----:B------:R-:W-:Y:S03]  /*aaa0*/  MUFU.EX2 R96, R96 ;  /* 0x0000006000607308 */ /* 0x000fe60000000800 */
[----:B------:R-:W-:Y:S01]  /*aab0*/  IMAD.WIDE.U32 R202, R202, -0x2daee0ad, RZ ;  /* 0xd2511f53caca7825 */ /* 0x000fe200078e00ff */
[----:B------:R-:W-:Y:S02]  /*aac0*/  LOP3.LUT R206, R9, UR17, R206, 0x96, !PT ;  /* 0x0000001109ce7c12 */ /* 0x000fe4000f8e96ce */
[----:B--2---:R-:W-:Y:S02]  /*aad0*/  F2FP.PACK_AB R57, R101, R102 ;  /* 0x000000666539723e */ /* 0x004fe400000000ff */
[----:B------:R-:W-:Y:S01]  /*aae0*/  LOP3.LUT R8, R203, UR13, R8, 0x96, !PT ;  /* 0x0000000dcb087c12 */ /* 0x000fe2000f8e9608 */
[----:B------:R-:W-:Y:S01]  /*aaf0*/  IMAD.WIDE.U32 R206, R206, -0x326172a9, RZ ;  /* 0xcd9e8d57cece7825 */ /* 0x000fe200078e00ff */
[----:B------:R-:W-:Y:S01]  /*ab00*/  LOP3.LUT R203, R244, 0xff, RZ, 0xc0, !PT ;  /* 0x000000fff4cb7812 */ /* 0x000fe200078ec0ff */
[----:B------:R-:W-:Y:S02]  /*ab10*/  MUFU.EX2 R95, R95 ;  /* 0x0000005f005f7308 */ /* 0x000fe40000000800 */
[----:B------:R-:W-:Y:S01]  /*ab20*/  IMAD.WIDE.U32 R248, R8, -0x326172a9, RZ ;  /* 0xcd9e8d5708f87825 */ /* 0x000fe200078e00ff */
[----:B------:R-:W-:-:S04]  /*ab30*/  LOP3.LUT R204, R207, UR16, R204, 0x96, !PT ;  /* 0x00000010cfcc7c12 */ /* 0x000fc8000f8e96cc */
[----:B------:R-:W-:Y:S01]  /*ab40*/  LOP3.LUT R8, R248, 0xffff, RZ, 0xc0, !PT ;  /* 0x0000fffff8087812 */ /* 0x000fe200078ec0ff */
[----:B------:R-:W-:Y:S01]  /*ab50*/  IMAD.WIDE.U32 R204, R204, -0x2daee0ad, RZ ;  /* 0xd2511f53cccc7825 */ /* 0x000fe200078e00ff */
[----:B------:R-:W-:Y:S01]  /*ab60*/  LOP3.LUT R11, R248, 0xff, RZ, 0xc0, !PT ;  /* 0x000000fff80b7812 */ /* 0x000fe200078ec0ff */
[----:B------:R-:W-:Y:S01]  /*ab70*/  MUFU.EX2 R94, R94 ;  /* 0x0000005e005e7308 */ /* 0x000fe20000000800 */
[----:B------:R-:W-:Y:S02]  /*ab80*/  SHF.R.U32.HI R8, RZ, 0x8, R8 ;  /* 0x00000008ff087819 */ /* 0x000fe40000011608 */
[----:B------:R-:W-:Y:S02]  /*ab90*/  SHF.R.U32.HI R183, RZ, 0x10, R248 ;  /* 0x00000010ffb77819 */ /* 0x000fe400000116f8 */
[----:B------:R-:W-:Y:S02]  /*aba0*/  PRMT R11, R11, 0x5410, R8 ;  /* 0x000054100b0b7816 */ /* 0x000fe40000000008 */
[----:B------:R-:W-:Y:S01]  /*abb0*/  LOP3.LUT R8, R249, UR25, R206, 0x96, !PT ;  /* 0x00000019f9087c12 */ /* 0x000fe2000f8e96ce */
[----:B------:R-:W2:Y:S01]  /*abc0*/  MUFU.EX2 R93, R93 ;  /* 0x0000005d005d7308 */ /* 0x000ea20000000800 */
[----:B------:R-:W-:-:S02]  /*abd0*/  LOP3.LUT R183, R183, 0xff, RZ, 0xc0, !PT ;  /* 0x000000ffb7b77812 */ /* 0x000fc400078ec0ff */
[----:B------:R-:W-:Y:S02]  /*abe0*/  SHF.R.U32.HI R10, RZ, 0x18, R248 ;  /* 0x00000018ff0a7819 */ /* 0x000fe400000116f8 */
[----:B------:R-:W-:Y:S02]  /*abf0*/  SHF.R.U32.HI R9, RZ, 0x10, R8 ;  /* 0x00000010ff097819 */ /* 0x000fe40000011608 */
[----:B------:R-:W-:Y:S01]  /*ac00*/  PRMT R183, R183, 0x5410, R10 ;  /* 0x00005410b7b77816 */ /* 0x000fe2000000000a */
[----:B------:R-:W-:Y:S01]  /*ac10*/  MUFU.EX2 R100, R100 ;  /* 0x0000006400647308 */ /* 0x000fe20000000800 */
[C---:B------:R-:W-:Y:S02]  /*ac20*/  LOP3.LUT R10, R8.reuse, 0xffff, RZ, 0xc0, !PT ;  /* 0x0000ffff080a7812 */ /* 0x040fe400078ec0ff */
[----:B------:R-:W-:Y:S02]  /*ac30*/  LOP3.LUT R185, R8, 0xff, RZ, 0xc0, !PT ;  /* 0x000000ff08b97812 */ /* 0x000fe400078ec0ff */
[----:B------:R-:W-:-:S02]  /*ac40*/  SHF.R.U32.HI R8, RZ, 0x18, R8 ;  /* 0x00000018ff087819 */ /* 0x000fc40000011608 */
[----:B------:R-:W-:Y:S01]  /*ac50*/  LOP3.LUT R9, R9, 0xff, RZ, 0xc0, !PT ;  /* 0x000000ff09097812 */ /* 0x000fe200078ec0ff */
[----:B------:R-:W-:Y:S01]  /*ac60*/  MUFU.EX2 R99, R99 ;  /* 0x0000006300637308 */ /* 0x000fe20000000800 */
[----:B------:R-:W-:Y:S02]  /*ac70*/  SHF.R.U32.HI R10, RZ, 0x8, R10 ;  /* 0x00000008ff0a7819 */ /* 0x000fe4000001160a */
[----:B------:R-:W-:Y:S02]  /*ac80*/  PRMT R9, R9, 0x5410, R8 ;  /* 0x0000541009097816 */ /* 0x000fe40000000008 */
[----:B------:R-:W-:Y:S02]  /*ac90*/  PRMT R185, R185, 0x5410, R10 ;  /* 0x00005410b9b97816 */ /* 0x000fe4000000000a */
[----:B------:R-:W-:Y:S01]  /*aca0*/  F2FP.PACK_AB R10, R172, R173 ;  /* 0x000000adac0a723e */ /* 0x000fe200000000ff */
[--C-:B------:R-:W-:Y:S01]  /*acb0*/  HSET2.LE.AND R9, R9, R44.reuse, PT ;  /* 0x0000002c09097233 */ /* 0x100fe20003803000 */
[----:B------:R-:W-:Y:S01]  /*acc0*/  F2FP.PACK_AB R206, R170, R171 ;  /* 0x000000abaace723e */ /* 0x000fe200000000ff */
[--C-:B------:R-:W-:Y:S01]  /*acd0*/  HSET2.LE.AND R8, R185, R44.reuse, PT ;  /* 0x0000002cb9087233 */ /* 0x100fe20003803000 */
[----:B------:R-:W-:Y:S01]  /*ace0*/  F2FP.PACK_AB R185, R176, R177 ;  /* 0x000000b1b0b9723e */ /* 0x000fe200000000ff */
[----:B------:R-:W-:Y:S01]  /*acf0*/  FADD.FTZ R177, R177, R190 ;  /* 0x000000beb1b17221 */ /* 0x000fe20000010000 */
[----:B------:R-:W-:Y:S01]  /*ad00*/  LOP3.LUT R9, R9, R10, RZ, 0xc0, !PT ;  /* 0x0000000a09097212 */ /* 0x000fe200078ec0ff */
[--C-:B------:R-:W-:Y:S01]  /*ad10*/  HSET2.LE.AND R10, R11, R44.reuse, PT ;  /* 0x0000002c0b0a7233 */ /* 0x100fe20003803000 */
[----:B------:R-:W-:Y:S01]  /*ad20*/  F2FP.PACK_AB R11, R174, R175 ;  /* 0x000000afae0b723e */ /* 0x000fe200000000ff */
[----:B------:R-:W-:Y:S01]  /*ad30*/  FADD.FTZ R176, R176, R177 ;  /* 0x000000b1b0b07221 */ /* 0x000fe20000010000 */
[----:B------:R-:W-:Y:S01]  /*ad40*/  LOP3.LUT R8, R8, R185, RZ, 0xc0, !PT ;  /* 0x000000b908087212 */ /* 0x000fe200078ec0ff */
[--C-:B------:R-:W-:Y:S01]  /*ad50*/  FFMA.FTZ R185, R130, c[0x0][0x23c], -R81.reuse ;  /* 0x00008f0082b97a23 */ /* 0x100fe20000010851 */
[----:B------:R-:W-:Y:S01]  /*ad60*/  LOP3.LUT R10, R10, R11, RZ, 0xc0, !PT ;  /* 0x0000000b0a0a7212 */ /* 0x000fe200078ec0ff */
[----:B------:R-:W-:Y:S01]  /*ad70*/  HSET2.LE.AND R11, R183, R44, PT ;  /* 0x0000002cb70b7233 */ /* 0x000fe20003803000 */
[--C-:B------:R-:W-:Y:S01]  /*ad80*/  FFMA.FTZ R130, R169, c[0x0][0x23c], -R70.reuse ;  /* 0x00008f00a9827a23 */ /* 0x100fe20000010846 */
[----:B------:R-:W-:Y:S01]  /*ad90*/  MUFU.EX2 R92, R92 ;  /* 0x0000005c005c7308 */ /* 0x000fe20000000800 */
[----:B------:R-:W-:Y:S01]  /*ada0*/  FFMA.FTZ R183, R166, c[0x0][0x23c], -R81 ;  /* 0x00008f00a6b77a23 */ /* 0x000fe20000010851 */
[----:B--2---:R-:W-:Y:S01]  /*adb0*/  F2FP.PACK_AB R56, R93, R94 ;  /* 0x0000005e5d38723e */ /* 0x004fe200000000ff */
[--C-:B------:R-:W-:Y:S01]  /*adc0*/  FFMA.FTZ R166, R131, c[0x0][0x23c], -R70.reuse ;  /* 0x00008f0083a67a23 */ /* 0x100fe20000010846 */
[----:B------:R-:W-:Y:S01]  /*add0*/  LOP3.LUT R11, R11, R206, RZ, 0xc0, !PT ;  /* 0x000000ce0b0b7212 */ /* 0x000fe200078ec0ff */
[----:B------:R-:W-:-:S02]  /*ade0*/  FFMA.FTZ R131, R167, c[0x0][0x23c], -R70 ;  /* 0x00008f00a7837a23 */ /* 0x000fc40000010846 */
[----:B------:R-:W-:Y:S01]  /*adf0*/  FADD.FTZ R175, R175, R176 ;  /* 0x000000b0afaf7221 */ /* 0x000fe20000010000 */
[----:B------:R-:W2:Y:S03]  /*ae00*/  MUFU.EX2 R185, R185 ;  /* 0x000000b900b97308 */ /* 0x000ea60000000800 */
[----:B------:R-:W-:Y:S01]  /*ae10*/  HMMA.16816.F32 R132, R8, R16, R132 ;  /* 0x000000100884723c */ /* 0x000fe20000001884 */
[----:B------:R-:W-:-:S04]  /*ae20*/  FADD.FTZ R174, R174, R175 ;  /* 0x000000afaeae7221 */ /* 0x000fc80000010000 */
[----:B------:R-:W-:Y:S03]  /*ae30*/  MUFU.EX2 R166, R166 ;  /* 0x000000a600a67308 */ /* 0x000fe60000000800 */
[C---:B------:R-:W-:Y:S01]  /*ae40*/  HMMA.16816.F32 R152, R8.reuse, R18, R152 ;  /* 0x000000120898723c */ /* 0x040fe20000001898 */
[----:B------:R-:W3:Y:S04]  /*ae50*/  LDSM.16.MT88.4 R16, [R216+0x5400] ;  /* 0x00540000d810783b */ /* 0x000ee80000004200 */
[----:B------:R-:W-:Y:S01]  /*ae60*/  MUFU.EX2 R183, R183 ;  /* 0x000000b700b77308 */ /* 0x000fe20000000800 */
[----:B--2---:R-:W-:Y:S02]  /*ae70*/  F2FP.PACK_AB R167, R185, R164 ;  /* 0x000000a4b9a7723e */ /* 0x004fe400000000ff */
[C---:B------:R-:W-:Y:S05]  /*ae80*/  HMMA.16816.F32 R156, R8.reuse, R12, R156 ;  /* 0x0000000c089c723c */ /* 0x040fea000000189c */
[----:B------:R-:W-:Y:S03]  /*ae90*/  MUFU.EX2 R130, R130 ;  /* 0x0000008200827308 */ /* 0x000fe60000000800 */
[----:B------:R-:W-:Y:S05]  /*aea0*/  HMMA.16816.F32 R160, R8, R14, R160 ;  /* 0x0000000e08a0723c */ /* 0x000fea00000018a0 */
[----:B------:R-:W2:Y:S02]  /*aeb0*/  MUFU.EX2 R131, R131 ;  /* 0x0000008300837308 */ /* 0x000ea40000000800 */
[----:B------:R-:W-:-:S02]  /*aec0*/  LOP3.LUT R10, R244, 0xffff, RZ, 0xc0, !PT ;  /* 0x0000fffff40a7812 */ /* 0x000fc400078ec0ff */
[----:B------:R-:W-:Y:S02]  /*aed0*/  SHF.R.U32.HI R9, RZ, 0x10, R244 ;  /* 0x00000010ff097819 */ /* 0x000fe400000116f4 */
[----:B------:R-:W-:Y:S02]  /*aee0*/  SHF.R.U32.HI R10, RZ, 0x8, R10 ;  /* 0x00000008ff0a7819 */ /* 0x000fe4000001160a */
[----:B------:R-:W-:Y:S01]  /*aef0*/  LOP3.LUT R8, R245, UR26, R242, 0x96, !PT ;  /* 0x0000001af5087c12 */ /* 0x000fe2000f8e96f2 */
[----:B------:R-:W-:Y:S01]  /*af00*/  MUFU.EX2 R91, R91 ;  /* 0x0000005b005b7308 */ /* 0x000fe20000000800 */
[----:B------:R-:W-:Y:S02]  /*af10*/  PRMT R203, R203, 0x5410, R10 ;  /* 0x00005410cbcb7816 */ /* 0x000fe4000000000a */
[----:B------:R-:W-:Y:S02]  /*af20*/  LOP3.LUT R10, R9, 0xff, RZ, 0xc0, !PT ;  /* 0x000000ff090a7812 */ /* 0x000fe400078ec0ff */
[----:B------:R-:W-:-:S02]  /*af30*/  LOP3.LUT R9, R8, 0xffff, RZ, 0xc0, !PT ;  /* 0x0000ffff08097812 */ /* 0x000fc400078ec0ff */
[----:B------:R-:W-:Y:S01]  /*af40*/  LOP3.LUT R169, R8, 0xff, RZ, 0xc0, !PT ;  /* 0x000000ff08a97812 */ /* 0x000fe200078ec0ff */
[----:B------:R-:W-:Y:S01]  /*af50*/  MUFU.EX2 R98, R98 ;  /* 0x0000006200627308 */ /* 0x000fe20000000800 */
[----:B------:R-:W-:Y:S02]  /*af60*/  SHF.R.U32.HI R12, RZ, 0x8, R9 ;  /* 0x00000008ff0c7819 */ /* 0x000fe40000011609 */
[----:B------:R-:W-:Y:S02]  /*af70*/  SHF.R.U32.HI R11, RZ, 0x18, R244 ;  /* 0x00000018ff0b7819 */ /* 0x000fe400000116f4 */
[----:B------:R-:W-:Y:S02]  /*af80*/  PRMT R169, R169, 0x5410, R12 ;  /* 0x00005410a9a97816 */ /* 0x000fe4000000000c */
[----:B------:R-:W4:Y:S01]  /*af90*/  LDSM.16.MT88.4 R12, [R215+0x5400] ;  /* 0x00540000d70c783b */ /* 0x000f220000004200 */
[----:B------:R-:W-:Y:S01]  /*afa0*/  PRMT R11, R10, 0x5410, R11 ;  /* 0x000054100a0b7816 */ /* 0x000fe2000000000b */
[----:B------:R-:W-:Y:S01]  /*afb0*/  MUFU.EX2 R97, R97 ;  /* 0x0000006100617308 */ /* 0x000fe20000000800 */
[----:B------:R-:W-:-:S02]  /*afc0*/  SHF.R.U32.HI R10, RZ, 0x10, R8 ;  /* 0x00000010ff0a7819 */ /* 0x000fc40000011608 */
[----:B------:R-:W-:Y:S01]  /*afd0*/  SHF.R.U32.HI R8, RZ, 0x18, R8 ;  /* 0x00000018ff087819 */ /* 0x000fe20000011608 */
[--C-:B------:R-:W-:Y:S01]  /*afe0*/  HSET2.LE.AND R11, R11, R44.reuse, PT ;  /* 0x0000002c0b0b7233 */ /* 0x100fe20003803000 */
[----:B------:R-:W-:Y:S01]  /*aff0*/  LOP3.LUT R9, R10, 0xff, RZ, 0xc0, !PT ;  /* 0x000000ff0a097812 */ /* 0x000fe200078ec0ff */
[--C-:B------:R-:W-:Y:S01]  /*b000*/  HSET2.LE.AND R10, R203, R44.reuse, PT ;  /* 0x0000002ccb0a7233 */ /* 0x100fe20003803000 */
[----:B--2---:R-:W-:Y:S02]  /*b010*/  F2FP.PACK_AB R206, R131, R130 ;  /* 0x0000008283ce723e */ /* 0x004fe400000000ff */
[----:B------:R-:W-:Y:S02]  /*b020*/  PRMT R9, R9, 0x5410, R8 ;  /* 0x0000541009097816 */ /* 0x000fe40000000008 */
[----:B------:R-:W-:Y:S02]  /*b030*/  F2FP.PACK_AB R8, R166, R165 ;  /* 0x000000a5a608723e */ /* 0x000fe400000000ff */
[----:B------:R-:W-:Y:S01]  /*b040*/  LOP3.LUT R10, R10, R167, RZ, 0xc0, !PT ;  /* 0x000000a70a0a7212 */ /* 0x000fe200078ec0ff */
[--C-:B------:R-:W-:Y:S01]  /*b050*/  HSET2.LE.AND R9, R9, R44.reuse, PT ;  /* 0x0000002c09097233 */ /* 0x100fe20003803000 */
[----:B------:R-:W-:Y:S01]  /*b060*/  LOP3.LUT R11, R11, R8, RZ, 0xc0, !PT ;  /* 0x000000080b0b7212 */ /* 0x000fe200078ec0ff */
[----:B------:R-:W-:Y:S01]  /*b070*/  HSET2.LE.AND R8, R169, R44, PT ;  /* 0x0000002ca9087233 */ /* 0x000fe20003803000 */
[----:B------:R-:W-:-:S02]  /*b080*/  F2FP.PACK_AB R167, R183, R168 ;  /* 0x000000a8b7a7723e */ /* 0x000fc400000000ff */
[----:B------:R-:W-:Y:S02]  /*b090*/  LOP3.LUT R9, R9, R206, RZ, 0xc0, !PT ;  /* 0x000000ce09097212 */ /* 0x000fe400078ec0ff */
[----:B------:R-:W-:Y:S02]  /*b0a0*/  LOP3.LUT R8, R8, R167, RZ, 0xc0, !PT ;  /* 0x000000a708087212 */ /* 0x000fe400078ec0ff */
[----:B------:R-:W-:-:S05]  /*b0b0*/  LOP3.LUT R167, R204, 0xff, RZ, 0xc0, !PT ;  /* 0x000000ffcca77812 */ /* 0x000fca00078ec0ff */
[C---:B---3--:R-:W-:Y:S08]  /*b0c0*/  HMMA.16816.F32 R140, R8.reuse, R16, R140 ;  /* 0x00000010088c723c */ /* 0x048ff0000000188c */
[C---:B------:R-:W-:Y:S08]  /*b0d0*/  HMMA.16816.F32 R136, R8.reuse, R18, R136 ;  /* 0x000000120888723c */ /* 0x040ff00000001888 */
[C---:B----4-:R-:W-:Y:S08]  /*b0e0*/  HMMA.16816.F32 R148, R8.reuse, R12, R148 ;  /* 0x0000000c0894723c */ /* 0x050ff00000001894 */
[----:B------:R-:W-:Y:S07]  /*b0f0*/  HMMA.16816.F32 R144, R8, R14, R144 ;  /* 0x0000000e0890723c */ /* 0x000fee0000001890 */
[----:B------:R-:W-:-:S02]  /*b100*/  LOP3.LUT R10, R204, 0xffff, RZ, 0xc0, !PT ;  /* 0x0000ffffcc0a7812 */ /* 0x000fc400078ec0ff */
[----:B------:R-:W-:Y:S02]  /*b110*/  SHF.R.U32.HI R9, RZ, 0x10, R204 ;  /* 0x00000010ff097819 */ /* 0x000fe400000116cc */
[----:B------:R-:W-:Y:S02]  /*b120*/  SHF.R.U32.HI R10, RZ, 0x8, R10 ;  /* 0x00000008ff0a7819 */ /* 0x000fe4000001160a */
[----:B------:R-:W-:Y:S01]  /*b130*/  LOP3.LUT R8, R205, UR26, R202, 0x96, !PT ;  /* 0x0000001acd087c12 */ /* 0x000fe2000f8e96ca */
[----:B------:R-:W-:Y:S01]  /*b140*/  FFMA.FTZ R202, R119, c[0x0][0x23c], -R198 ;  /* 0x00008f0077ca7a23 */ /* 0x000fe200000108c6 */
[----:B------:R-:W-:Y:S02]  /*b150*/  PRMT R167, R167, 0x5410, R10 ;  /* 0x00005410a7a77816 */ /* 0x000fe4000000000a */
[----:B------:R-:W-:Y:S02]  /*b160*/  LOP3.LUT R10, R9, 0xff, RZ, 0xc0, !PT ;  /* 0x000000ff090a7812 */ /* 0x000fe400078ec0ff */
[----:B------:R-:W-:Y:S01]  /*b170*/  LOP3.LUT R9, R8, 0xffff, RZ, 0xc0, !PT ;  /* 0x0000ffff08097812 */ /* 0x000fe200078ec0ff */
[----:B------:R-:W2:Y:S01]  /*b180*/  MUFU.EX2 R202, R202 ;  /* 0x000000ca00ca7308 */ /* 0x000ea20000000800 */
[----:B------:R-:W-:-:S02]  /*b190*/  SHF.R.U32.HI R119, RZ, 0x10, R8 ;  /* 0x00000010ff777819 */ /* 0x000fc40000011608 */
[----:B------:R-:W-:Y:S02]  /*b1a0*/  SHF.R.U32.HI R169, RZ, 0x8, R9 ;  /* 0x00000008ffa97819 */ /* 0x000fe40000011609 */
[----:B------:R-:W-:Y:S01]  /*b1b0*/  SHF.R.U32.HI R11, RZ, 0x18, R204 ;  /* 0x00000018ff0b7819 */ /* 0x000fe200000116cc */
[--C-:B------:R-:W-:Y:S01]  /*b1c0*/  FFMA.FTZ R204, R123, c[0x0][0x23c], -R198.reuse ;  /* 0x00008f007bcc7a23 */ /* 0x100fe200000108c6 */
[----:B------:R-:W-:Y:S01]  /*b1d0*/  LOP3.LUT R9, R119, 0xff, RZ, 0xc0, !PT ;  /* 0x000000ff77097812 */ /* 0x000fe200078ec0ff */
[----:B------:R-:W-:Y:S01]  /*b1e0*/  FFMA.FTZ R119, R125, c[0x0][0x23c], -R198 ;  /* 0x00008f007d777a23 */ /* 0x000fe200000108c6 */
[----:B------:R-:W-:Y:S02]  /*b1f0*/  PRMT R11, R10, 0x5410, R11 ;  /* 0x000054100a0b7816 */ /* 0x000fe4000000000b */
[----:B------:R-:W-:Y:S01]  /*b200*/  LOP3.LUT R10, R8, 0xff, RZ, 0xc0, !PT ;  /* 0x000000ff080a7812 */ /* 0x000fe200078ec0ff */
[----:B------:R-:W-:Y:S01]  /*b210*/  MUFU.EX2 R204, R204 ;  /* 0x000000cc00cc7308 */ /* 0x000fe20000000800 */
[----:B------:R-:W-:Y:S01]  /*b220*/  SHF.R.U32.HI R8, RZ, 0x18, R8 ;  /* 0x00000018ff087819 */ /* 0x000fe20000011608 */
[--C-:B------:R-:W-:Y:S01]  /*b230*/  HSET2.LE.AND R11, R11, R44.reuse, PT ;  /* 0x0000002c0b0b7233 */ /* 0x100fe20003803000 */
[----:B------:R-:W-:Y:S01]  /*b240*/  PRMT R125, R10, 0x5410, R169 ;  /* 0x000054100a7d7816 */ /* 0x000fe200000000a9 */
[----:B------:R-:W-:Y:S01]  /*b250*/  HSET2.LE.AND R10, R167, R44, PT ;  /* 0x0000002ca70a7233 */ /* 0x000fe20003803000 */
[----:B------:R-:W-:-:S02]  /*b260*/  PRMT R9, R9, 0x5410, R8 ;  /* 0x0000541009097816 */ /* 0x000fc40000000008 */
[----:B--2---:R-:W-:Y:S01]  /*b270*/  F2FP.PACK_AB R8, R202, R121 ;  /* 0x00000079ca08723e */ /* 0x004fe200000000ff */
[----:B------:R-:W2:Y:S01]  /*b280*/  MUFU.EX2 R119, R119 ;  /* 0x0000007700777308 */ /* 0x000ea20000000800 */
[----:B------:R-:W-:Y:S01]  /*b290*/  F2FP.PACK_AB R123, R126, R127 ;  /* 0x0000007f7e7b723e */ /* 0x000fe200000000ff */
[--C-:B------:R-:W-:Y:S01]  /*b2a0*/  HSET2.LE.AND R9, R9, R44.reuse, PT ;  /* 0x0000002c09097233 */ /* 0x100fe20003803000 */
[----:B------:R-:W-:Y:S01]  /*b2b0*/  LOP3.LUT R11, R11, R8, RZ, 0xc0, !PT ;  /* 0x000000080b0b7212 */ /* 0x000fe200078ec0ff */
[----:B------:R-:W-:Y:S01]  /*b2c0*/  HSET2.LE.AND R8, R125, R44, PT ;  /* 0x0000002c7d087233 */ /* 0x000fe20003803000 */
[----:B------:R-:W-:Y:S02]  /*b2d0*/  LOP3.LUT R10, R10, R123, RZ, 0xc0, !PT ;  /* 0x0000007b0a0a7212 */ /* 0x000fe400078ec0ff */
[----:B------:R-:W-:Y:S01]  /*b2e0*/  F2FP.PACK_AB R123, R128, R129 ;  /* 0x00000081807b723e */ /* 0x000fe200000000ff */
[----:B------:R-:W-:-:S03]  /*b2f0*/  FADD.FTZ R129, R129, R174 ;  /* 0x000000ae81817221 */ /* 0x000fc60000010000 */
[----:B------:R-:W-:Y:S01]  /*b300*/  LOP3.LUT R8, R8, R123, RZ, 0xc0, !PT ;  /* 0x0000007b08087212 */ /* 0x000fe200078ec0ff */
[----:B------:R-:W-:Y:S01]  /*b310*/  FADD.FTZ R128, R128, R129 ;  /* 0x0000008180807221 */ /* 0x000fe20000010000 */
[----:B--2---:R-:W-:-:S03]  /*b320*/  F2FP.PACK_AB R206, R204, R119 ;  /* 0x00000077ccce723e */ /* 0x004fc600000000ff */
[----:B------:R-:W-:Y:S01]  /*b330*/  FADD.FTZ R127, R127, R128 ;  /* 0x000000807f7f7221 */ /* 0x000fe20000010000 */
[----:B------:R-:W-:-:S03]  /*b340*/  LOP3.LUT R9, R9, R206, RZ, 0xc0, !PT ;  /* 0x000000ce09097212 */ /* 0x000fc600078ec0ff */
[----:B------:R-:W-:-:S04]  /*b350*/  FADD.FTZ R127, R126, R127 ;  /* 0x0000007f7e7f7221 */ /* 0x000fc80000010000 */
[C---:B------:R-:W-:Y:S07]  /*b360*/  HMMA.16816.F32 R132, R8.reuse, R16, R132 ;  /* 0x000000100884723c */ /* 0x040fee0000001884 */
[----:B------:R-:W-:Y:S01]  /*b370*/  IMAD.U32 R17, RZ, RZ, UR35 ;  /* 0x00000023ff117e24 */ /* 0x000fe2000f8e00ff */
[----:B------:R-:W-:Y:S04]  /*b380*/  HMMA.16816.F32 R152, R8, R18, R152 ;  /* 0x000000120898723c */ /* 0x000fe80000001898 */
[----:B------:R-:W-:-:S04]  /*b390*/  LOP3.LUT R16, R55, UR33, R17, 0x96, !PT ;  /* 0x0000002137107c12 */ /* 0x000fc8000f8e9611 */
[----:B------:R-:W-:Y:S01]  /*b3a0*/  HMMA.16816.F32 R156, R8, R12, R156 ;  /* 0x0000000c089c723c */ /* 0x000fe2000000189c */
[----:B------:R-:W-:-:S05]  /*b3b0*/  IMAD.WIDE.U32 R16, R16, -0x326172a9, RZ ;  /* 0xcd9e8d5710107825 */ /* 0x000fca00078e00ff */
[----:B------:R-:W-:Y:S02]  /*b3c0*/  LOP3.LUT R196, R17, UR24, R196, 0x96, !PT ;  /* 0x0000001811c47c12 */ /* 0x000fe4000f8e96c4 */
[----:B------:R-:W-:Y:S01]  /*b3d0*/  LOP3.LUT R18, R201, UR22, R16, 0x96, !PT ;  /* 0x00000016c9127c12 */ /* 0x000fe2000f8e9610 */
[----:B------:R-:W-:Y:S01]  /*b3e0*/  HMMA.16816.F32 R160, R8, R14, R160 ;  /* 0x0000000e08a0723c */ /* 0x000fe200000018a0 */
[----:B------:R-:W-:Y:S01]  /*b3f0*/  LOP3.LUT R112, R17, UR24, R112, 0x96, !PT ;  /* 0x0000001811707c12 */ /* 0x000fe2000f8e9670 */
[----:B------:R-:W-:Y:S01]  /*b400*/  IMAD.WIDE.U32 R242, R196, -0x2daee0ad, RZ ;  /* 0xd2511f53c4f27825 */ /* 0x000fe200078e00ff */
[----:B------:R-:W-:Y:S01]  /*b410*/  LOP3.LUT R16, R109, UR22, R16, 0x96, !PT ;  /* 0x000000166d107c12 */ /* 0x000fe2000f8e9610 */
[----:B------:R-:W2:Y:S02]  /*b420*/  LDSM.16.MT88.4 R8, [R216+0x5800] ;  /* 0x00580000d808783b */ /* 0x000ea40000004200 */
        /* <DEDUP_REMOVED lines=27> */
[----:B------:R-:W-:Y:S02]  /*b5e0*/  LOP3.LUT R110, R108, 0xffff, RZ, 0xc0, !PT ;  /* 0x0000ffff6c6e7812 */ /* 0x000fe400078ec0ff */
[----:B------:R-:W-:Y:S01]  /*b5f0*/  LOP3.LUT R203, R109, UR25, R244, 0x96, !PT ;  /* 0x000000196dcb7c12 */ /* 0x000fe2000f8e96f4 */
[----:B------:R-:W-:Y:S01]  /*b600*/  IMAD.WIDE.U32 R244, R16, -0x326172a9, RZ ;  /* 0xcd9e8d5710f47825 */ /* 0x000fe200078e00ff */
[----:B------:R-:W-:Y:S02]  /*b610*/  LOP3.LUT R16, R247, UR16, R242, 0x96, !PT ;  /* 0x00000010f7107c12 */ /* 0x000fe4000f8e96f2 */
[----:B------:R-:W-:Y:S01]  /*b620*/  LOP3.LUT R125, R108, 0xff, RZ, 0xc0, !PT ;  /* 0x000000ff6c7d7812 */ /* 0x000fe200078ec0ff */
[----:B------:R-:W-:Y:S01]  /*b630*/  IMAD.WIDE.U32 R242, R18, -0x2daee0ad, RZ ;  /* 0xd2511f5312f27825 */ /* 0x000fe200078e00ff */
[----:B------:R-:W-:-:S02]  /*b640*/  SHF.R.U32.HI R110, RZ, 0x8, R110 ;  /* 0x00000008ff6e7819 */ /* 0x000fc4000001166e */
[----:B------:R-:W-:Y:S02]  /*b650*/  SHF.R.U32.HI R109, RZ, 0x10, R108 ;  /* 0x00000010ff6d7819 */ /* 0x000fe4000001166c */
[----:B------:R-:W-:Y:S02]  /*b660*/  PRMT R125, R125, 0x5410, R110 ;  /* 0x000054107d7d7816 */ /* 0x000fe4000000006e */
[----:B------:R-:W-:Y:S02]  /*b670*/  LOP3.LUT R110, R109, 0xff, RZ, 0xc0, !PT ;  /* 0x000000ff6d6e7812 */ /* 0x000fe400078ec0ff */
[----:B------:R-:W-:Y:S02]  /*b680*/  LOP3.LUT R18, R243, UR26, R200, 0x96, !PT ;  /* 0x0000001af3127c12 */ /* 0x000fe4000f8e96c8 */
[C---:B------:R-:W-:Y:S02]  /*b690*/  LOP3.LUT R194, R242.reuse, 0xffff, RZ, 0xc0, !PT ;  /* 0x0000fffff2c27812 */ /* 0x040fe400078ec0ff */
[----:B------:R-:W-:-:S02]  /*b6a0*/  LOP3.LUT R200, R242, 0xff, RZ, 0xc0, !PT ;  /* 0x000000fff2c87812 */ /* 0x000fc400078ec0ff */
[--C-:B------:R-:W-:Y:S02]  /*b6b0*/  SHF.R.U32.HI R196, RZ, 0x10, R242.reuse ;  /* 0x00000010ffc47819 */ /* 0x100fe400000116f2 */
[----:B------:R-:W-:Y:S01]  /*b6c0*/  SHF.R.U32.HI R109, RZ, 0x18, R242 ;  /* 0x00000018ff6d7819 */ /* 0x000fe200000116f2 */
[----:B------:R-:W-:Y:S01]  /*b6d0*/  IMAD.WIDE.U32 R242, R16, -0x2daee0ad, RZ ;  /* 0xd2511f5310f27825 */ /* 0x000fe200078e00ff */
[----:B------:R-:W-:Y:S02]  /*b6e0*/  LOP3.LUT R201, R203, 0xffff, RZ, 0xc0, !PT ;  /* 0x0000ffffcbc97812 */ /* 0x000fe400078ec0ff */
[----:B------:R-:W-:Y:S02]  /*b6f0*/  SHF.R.U32.HI R195, RZ, 0x10, R203 ;  /* 0x00000010ffc37819 */ /* 0x000fe400000116cb */
[----:B------:R-:W-:Y:S02]  /*b700*/  LOP3.LUT R16, R243, UR26, R206, 0x96, !PT ;  /* 0x0000001af3107c12 */ /* 0x000fe4000f8e96ce */
[----:B------:R-:W-:-:S02]  /*b710*/  SHF.R.U32.HI R201, RZ, 0x8, R201 ;  /* 0x00000008ffc97819 */ /* 0x000fc400000116c9 */
[----:B------:R-:W-:Y:S02]  /*b720*/  LOP3.LUT R206, R203, 0xff, RZ, 0xc0, !PT ;  /* 0x000000ffcbce7812 */ /* 0x000fe400078ec0ff */
[----:B------:R-:W-:Y:S02]  /*b730*/  SHF.R.U32.HI R203, RZ, 0x18, R203 ;  /* 0x00000018ffcb7819 */ /* 0x000fe400000116cb */
[----:B------:R-:W-:Y:S02]  /*b740*/  PRMT R201, R206, 0x5410, R201 ;  /* 0x00005410cec97816 */ /* 0x000fe400000000c9 */
[----:B------:R-:W-:Y:S02]  /*b750*/  LOP3.LUT R206, R195, 0xff, RZ, 0xc0, !PT ;  /* 0x000000ffc3ce7812 */ /* 0x000fe400078ec0ff */
[----:B------:R-:W-:Y:S02]  /*b760*/  LOP3.LUT R19, R244, 0xffff, RZ, 0xc0, !PT ;  /* 0x0000fffff4137812 */ /* 0x000fe400078ec0ff */
[----:B------:R-:W-:-:S02]  /*b770*/  SHF.R.U32.HI R167, RZ, 0x18, R108 ;  /* 0x00000018ffa77819 */ /* 0x000fc4000001166c */
[----:B------:R-:W-:Y:S02]  /*b780*/  LOP3.LUT R108, R245, UR25, R246, 0x96, !PT ;  /* 0x00000019f56c7c12 */ /* 0x000fe4000f8e96f6 */
[----:B------:R-:W-:Y:S02]  /*b790*/  PRMT R203, R206, 0x5410, R203 ;  /* 0x00005410cecb7816 */ /* 0x000fe400000000cb */
[----:B------:R-:W-:Y:S02]  /*b7a0*/  LOP3.LUT R245, R244, 0xff, RZ, 0xc0, !PT ;  /* 0x000000fff4f57812 */ /* 0x000fe400078ec0ff */
[----:B------:R-:W-:Y:S01]  /*b7b0*/  SHF.R.U32.HI R206, RZ, 0x8, R19 ;  /* 0x00000008ffce7819 */ /* 0x000fe20000011613 */
[----:B------:R-:W-:Y:S01]  /*b7c0*/  HSET2.LE.AND R25, R203, R44, PT ;  /* 0x0000002ccb197233 */ /* 0x000fe20003803000 */
[----:B------:R-:W-:Y:S02]  /*b7d0*/  SHF.R.U32.HI R17, RZ, 0x10, R244 ;  /* 0x00000010ff117819 */ /* 0x000fe400000116f4 */
[----:B------:R-:W-:-:S02]  /*b7e0*/  LOP3.LUT R196, R196, 0xff, RZ, 0xc0, !PT ;  /* 0x000000ffc4c47812 */ /* 0x000fc400078ec0ff */
[----:B------:R-:W-:Y:S02]  /*b7f0*/  PRMT R245, R245, 0x5410, R206 ;  /* 0x00005410f5f57816 */ /* 0x000fe400000000ce */
[----:B------:R-:W-:Y:S02]  /*b800*/  LOP3.LUT R206, R17, 0xff, RZ, 0xc0, !PT ;  /* 0x000000ff11ce7812 */ /* 0x000fe400078ec0ff */
[----:B------:R-:W-:Y:S02]  /*b810*/  PRMT R17, R196, 0x5410, R109 ;  /* 0x00005410c4117816 */ /* 0x000fe4000000006d */
[----:B------:R-:W-:Y:S02]  /*b820*/  SHF.R.U32.HI R109, RZ, 0x10, R108 ;  /* 0x00000010ff6d7819 */ /* 0x000fe4000001166c */
[----:B------:R-:W-:Y:S01]  /*b830*/  LOP3.LUT R123, R242, 0xffff, RZ, 0xc0, !PT ;  /* 0x0000fffff27b7812 */ /* 0x000fe200078ec0ff */
[----:B------:R-:W-:Y:S01]  /*b840*/  HSET2.LE.AND R61, R17, R44, PT ;  /* 0x0000002c113d7233 */ /* 0x000fe20003803000 */
[----:B------:R-:W-:-:S02]  /*b850*/  SHF.R.U32.HI R19, RZ, 0x8, R194 ;  /* 0x00000008ff137819 */ /* 0x000fc400000116c2 */
[C---:B------:R-:W-:Y:S02]  /*b860*/  LOP3.LUT R251, R108.reuse, 0xffff, RZ, 0xc0, !PT ;  /* 0x0000ffff6cfb7812 */ /* 0x040fe400078ec0ff */
[----:B------:R-:W-:Y:S02]  /*b870*/  LOP3.LUT R194, R108, 0xff, RZ, 0xc0, !PT ;  /* 0x000000ff6cc27812 */ /* 0x000fe400078ec0ff */
[----:B------:R-:W-:Y:S02]  /*b880*/  SHF.R.U32.HI R249, RZ, 0x18, R108 ;  /* 0x00000018fff97819 */ /* 0x000fe4000001166c */
[----:B------:R-:W-:Y:S01]  /*b890*/  LOP3.LUT R108, R109, 0xff, RZ, 0xc0, !PT ;  /* 0x000000ff6d6c7812 */ /* 0x000fe200078ec0ff */
[----:B------:R-:W-:Y:S01]  /*b8a0*/  FFMA.FTZ R109, R88, c[0x0][0x23c], -R81 ;  /* 0x00008f00586d7a23 */ /* 0x000fe20000010851 */
[----:B------:R-:W-:Y:S01]  /*b8b0*/  SHF.R.U32.HI R88, RZ, 0x8, R123 ;  /* 0x00000008ff587819 */ /* 0x000fe2000001167b */
[----:B------:R-:W-:Y:S01]  /*b8c0*/  FFMA.FTZ R123, R84, c[0x0][0x23c], -R81 ;  /* 0x00008f00547b7a23 */ /* 0x000fe20000010851 */
[C---:B------:R-:W-:Y:S01]  /*b8d0*/  LOP3.LUT R12, R18.reuse, 0xffff, RZ, 0xc0, !PT ;  /* 0x0000ffff120c7812 */ /* 0x040fe200078ec0ff */
[----:B------:R-:W-:Y:S01]  /*b8e0*/  FFMA.FTZ R84, R87, c[0x0][0x23c], -R70 ;  /* 0x00008f0057547a23 */ /* 0x000fe20000010846 */
[----:B------:R-:W-:Y:S01]  /*b8f0*/  SHF.R.U32.HI R13, RZ, 0x10, R18 ;  /* 0x00000010ff0d7819 */ /* 0x000fe20000011612 */
[----:B------:R-:W3:Y:S01]  /*b900*/  MUFU.EX2 R109, R109 ;  /* 0x0000006d006d7308 */ /* 0x000ee20000000800 */
[----:B------:R-:W-:-:S02]  /*b910*/  LOP3.LUT R205, R18, 0xff, RZ, 0xc0, !PT ;  /* 0x000000ff12cd7812 */ /* 0x000fc400078ec0ff */
[----:B------:R-:W-:Y:S02]  /*b920*/  SHF.R.U32.HI R87, RZ, 0x18, R18 ;  /* 0x00000018ff577819 */ /* 0x000fe40000011612 */
[----:B------:R-:W-:Y:S02]  /*b930*/  SHF.R.U32.HI R18, RZ, 0x8, R12 ;  /* 0x00000008ff127819 */ /* 0x000fe4000001160c */
[----:B------:R-:W-:Y:S01]  /*b940*/  LOP3.LUT R12, R13, 0xff, RZ, 0xc0, !PT ;  /* 0x000000ff0d0c7812 */ /* 0x000fe200078ec0ff */
[--C-:B------:R-:W-:Y:S01]  /*b950*/  FFMA.FTZ R13, R80, c[0x0][0x23c], -R198.reuse ;  /* 0x00008f00500d7a23 */ /* 0x100fe200000108c6 */
[----:B------:R-:W-:Y:S01]  /*b960*/  SHF.R.U32.HI R251, RZ, 0x8, R251 ;  /* 0x00000008fffb7819 */ /* 0x000fe200000116fb */
[----:B------:R-:W-:Y:S01]  /*b970*/  FFMA.FTZ R198, R79, c[0x0][0x23c], -R198 ;  /* 0x00008f004fc67a23 */ /* 0x000fe200000108c6 */
[----:B------:R-:W-:Y:S01]  /*b980*/  PRMT R87, R12, 0x5410, R87 ;  /* 0x000054100c577816 */ /* 0x000fe20000000057 */
[----:B------:R-:W-:Y:S01]  /*b990*/  FFMA.FTZ R12, R29, c[0x0][0x23c], -R70 ;  /* 0x00008f001d0c7a23 */ /* 0x000fe20000010846 */
[----:B------:R-:W-:Y:S01]  /*b9a0*/  PRMT R251, R194, 0x5410, R251 ;  /* 0x00005410c2fb7816 */ /* 0x000fe200000000fb */
[----:B------:R-:W-:Y:S01]  /*b9b0*/  FFMA.FTZ R79, R31, c[0x0][0x23c], -R81 ;  /* 0x00008f001f4f7a23 */ /* 0x000fe20000010851 */
[----:B------:R-:W-:Y:S01]  /*b9c0*/  SHF.R.U32.HI R247, RZ, 0x18, R244 ;  /* 0x00000018fff77819 */ /* 0x000fe200000116f4 */
[----:B------:R4:W1:Y:S01]  /*b9d0*/  MUFU.EX2 R80, R12 ;  /* 0x0000000c00507308 */ /* 0x0008620000000800 */
[----:B---3--:R-:W-:Y:S01]  /*b9e0*/  F2FP.PACK_AB R15, R109, R90 ;  /* 0x0000005a6d0f723e */ /* 0x008fe200000000ff */
[----:B------:R-:W-:Y:S01]  /*b9f0*/  HSET2.LE.AND R87, R87, R44, PT ;  /* 0x0000002c57577233 */ /* 0x000fe20003803000 */
[----:B------:R-:W-:-:S02]  /*ba00*/  PRMT R247, R206, 0x5410, R247 ;  /* 0x00005410cef77816 */ /* 0x000fc400000000f7 */
[----:B------:R-:W-:Y:S02]  /*ba10*/  PRMT R249, R108, 0x5410, R249 ;  /* 0x000054106cf97816 */ /* 0x000fe400000000f9 */
[----:B------:R-:W-:Y:S01]  /*ba20*/  LOP3.LUT R169, R242, 0xff, RZ, 0xc0, !PT ;  /* 0x000000fff2a97812 */ /* 0x000fe200078ec0ff */
[----:B------:R-:W3:Y:S01]  /*ba30*/  MUFU.EX2 R123, R123 ;  /* 0x0000007b007b7308 */ /* 0x000ee20000000800 */
[----:B------:R-:W-:Y:S02]  /*ba40*/  SHF.R.U32.HI R112, RZ, 0x10, R242 ;  /* 0x00000010ff707819 */ /* 0x000fe400000116f2 */
[----:B------:R-:W-:Y:S01]  /*ba50*/  PRMT R169, R169, 0x5410, R88 ;  /* 0x00005410a9a97816 */ /* 0x000fe20000000058 */
[----:B------:R-:W-:Y:S01]  /*ba60*/  FFMA.FTZ R88, R78, c[0x0][0x23c], -R81 ;  /* 0x00008f004e587a23 */ /* 0x000fe20000010851 */
[----:B------:R-:W-:Y:S01]  /*ba70*/  LOP3.LUT R14, R16, 0xffff, RZ, 0xc0, !PT ;  /* 0x0000ffff100e7812 */ /* 0x000fe200078ec0ff */
[----:B------:R-:W-:Y:S01]  /*ba80*/  FFMA.FTZ R78, R68, c[0x0][0x23c], -R70 ;  /* 0x00008f00444e7a23 */ /* 0x000fe20000010846 */
[----:B------:R-:W-:Y:S01]  /*ba90*/  SHF.R.U32.HI R207, RZ, 0x10, R16 ;  /* 0x00000010ffcf7819 */ /* 0x000fe20000011610 */
[--C-:B----4-:R-:W-:Y:S01]  /*baa0*/  HSET2.LE.AND R12, R251, R44.reuse, PT ;  /* 0x0000002cfb0c7233 */ /* 0x110fe20003803000 */
[----:B-1----:R-:W-:Y:S01]  /*bab0*/  F2FP.PACK_AB R108, R80, R83 ;  /* 0x00000053506c723e */ /* 0x002fe200000000ff */
[----:B------:R-:W-:Y:S01]  /*bac0*/  FFMA.FTZ R68, R67, c[0x0][0x23c], -R70 ;  /* 0x00008f0043447a23 */ /* 0x000fe20000010846 */
[----:B------:R-:W-:Y:S01]  /*bad0*/  PRMT R167, R110, 0x5410, R167 ;  /* 0x000054106ea77816 */ /* 0x000fe200000000a7 */
[----:B------:R1:W-:Y:S01]  /*bae0*/  MUFU.EX2 R67, R88 ;  /* 0x0000005800437308 */ /* 0x0003e20000000800 */
[----:B------:R-:W-:Y:S01]  /*baf0*/  LOP3.LUT R12, R12, R15, RZ, 0xc0, !PT ;  /* 0x0000000f0c0c7212 */ /* 0x000fe200078ec0ff */
[--C-:B------:R-:W-:Y:S01]  /*bb00*/  HSET2.LE.AND R15, R247, R44.reuse, PT ;  /* 0x0000002cf70f7233 */ /* 0x100fe20003803000 */
[----:B------:R-:W-:Y:S01]  /*bb10*/  LOP3.LUT R243, R16, 0xff, RZ, 0xc0, !PT ;  /* 0x000000ff10f37812 */ /* 0x000fe200078ec0ff */
[----:B------:R-:W-:Y:S01]  /*bb20*/  HSET2.LE.AND R169, R169, R44, PT ;  /* 0x0000002ca9a97233 */ /* 0x000fe20003803000 */
[----:B------:R-:W-:-:S02]  /*bb30*/  SHF.R.U32.HI R110, RZ, 0x18, R242 ;  /* 0x00000018ff6e7819 */ /* 0x000fc400000116f2 */
[----:B------:R-:W-:Y:S01]  /*bb40*/  LOP3.LUT R15, R15, R108, RZ, 0xc0, !PT ;  /* 0x0000006c0f0f7212 */ /* 0x000fe200078ec0ff */
[----:B------:R-:W-:Y:S01]  /*bb50*/  FADD.FTZ R108, R105, R26 ;  /* 0x0000001a696c7221 */ /* 0x000fe20000010000 */
[----:B------:R-:W-:Y:S01]  /*bb60*/  LOP3.LUT R195, R112, 0xff, RZ, 0xc0, !PT ;  /* 0x000000ff70c37812 */ /* 0x000fe200078ec0ff */
[----:B------:R-:W-:Y:S01]  /*bb70*/  FADD.FTZ R26, R59, R58 ;  /* 0x0000003a3b1a7221 */ /* 0x000fe20000010000 */
[----:B------:R-:W-:Y:S01]  /*bb80*/  F2FP.PACK_AB R59, R103, R104 ;  /* 0x00000068673b723e */ /* 0x000fe200000000ff */
[----:B------:R-:W-:Y:S01]  /*bb90*/  FADD.FTZ R27, R27, R108 ;  /* 0x0000006c1b1b7221 */ /* 0x000fe20000010000 */
[----:B------:R-:W-:Y:S01]  /*bba0*/  SHF.R.U32.HI R16, RZ, 0x18, R16 ;  /* 0x00000018ff107819 */ /* 0x000fe20000011610 */
[----:B------:R-:W-:Y:S01]  /*bbb0*/  FADD.FTZ R47, R47, R26 ;  /* 0x0000001a2f2f7221 */ /* 0x000fe20000010000 */
[----:B------:R-:W-:Y:S01]  /*bbc0*/  SHF.R.U32.HI R14, RZ, 0x8, R14 ;  /* 0x00000008ff0e7819 */ /* 0x000fe2000001160e */
[----:B------:R-:W-:Y:S01]  /*bbd0*/  FADD.FTZ R106, R24, R27 ;  /* 0x0000001b186a7221 */ /* 0x000fe20000010000 */
[--C-:B------:R-:W-:Y:S01]  /*bbe0*/  HSET2.LE.AND R24, R201, R44.reuse, PT ;  /* 0x0000002cc9187233 */ /* 0x100fe20003803000 */
[----:B-1----:R-:W-:Y:S01]  /*bbf0*/  FADD.FTZ R88, R46, R47 ;  /* 0x0000002f2e587221 */ /* 0x002fe20000010000 */
[----:B------:R-:W-:Y:S01]  /*bc00*/  LOP3.LUT R207, R207, 0xff, RZ, 0xc0, !PT ;  /* 0x000000ffcfcf7812 */ /* 0x000fe200078ec0ff */
[----:B------:R-:W-:Y:S01]  /*bc10*/  FADD.FTZ R89, R89, R106 ;  /* 0x0000006a59597221 */ /* 0x000fe20000010000 */
[----:B------:R-:W-:Y:S01]  /*bc20*/  PRMT R19, R200, 0x5410, R19 ;  /* 0x00005410c8137816 */ /* 0x000fe20000000013 */
[----:B------:R-:W-:Y:S01]  /*bc30*/  FADD.FTZ R45, R45, R88 ;  /* 0x000000582d2d7221 */ /* 0x000fe20000010000 */
[----:B------:R-:W-:Y:S01]  /*bc40*/  LOP3.LUT R24, R24, R59, RZ, 0xc0, !PT ;  /* 0x0000003b18187212 */ /* 0x000fe200078ec0ff */
[----:B------:R1:W4:Y:S01]  /*bc50*/  MUFU.EX2 R58, R79 ;  /* 0x0000004f003a7308 */ /* 0x0003220000000800 */
[----:B------:R-:W-:Y:S01]  /*bc60*/  PRMT R195, R195, 0x5410, R110 ;  /* 0x00005410c3c37816 */ /* 0x000fe2000000006e */
[----:B------:R-:W-:Y:S01]  /*bc70*/  FADD.FTZ R20, R20, R45 ;  /* 0x0000002d14147221 */ /* 0x000fe20000010000 */
[----:B------:R-:W-:Y:S01]  /*bc80*/  PRMT R205, R205, 0x5410, R18 ;  /* 0x00005410cdcd7816 */ /* 0x000fe20000000012 */
[--C-:B------:R-:W-:Y:S01]  /*bc90*/  HSET2.LE.AND R26, R125, R44.reuse, PT ;  /* 0x0000002c7d1a7233 */ /* 0x100fe20003803000 */
[----:B------:R-:W-:Y:S01]  /*bca0*/  PRMT R243, R243, 0x5410, R14 ;  /* 0x00005410f3f37816 */ /* 0x000fe2000000000e */
[----:B------:R-:W-:Y:S01]  /*bcb0*/  FADD.FTZ R59, R21, R20 ;  /* 0x00000014153b7221 */ /* 0x000fe20000010000 */
[----:B------:R-:W-:Y:S01]  /*bcc0*/  PRMT R207, R207, 0x5410, R16 ;  /* 0x00005410cfcf7816 */ /* 0x000fe20000000010 */
[----:B------:R-:W-:Y:S01]  /*bcd0*/  FFMA.FTZ R16, R69, c[0x0][0x23c], -R70 ;  /* 0x00008f0045107a23 */ /* 0x000fe20000010846 */
[--C-:B------:R-:W-:Y:S01]  /*bce0*/  HSET2.LE.AND R14, R245, R44.reuse, PT ;  /* 0x0000002cf50e7233 */ /* 0x100fe20003803000 */
[----:B------:R-:W-:Y:S01]  /*bcf0*/  FADD.FTZ R32, R32, R59 ;  /* 0x0000003b20207221 */ /* 0x000fe20000010000 */
[----:B------:R2:W-:Y:S01]  /*bd00*/  MUFU.EX2 R69, R13 ;  /* 0x0000000d00457308 */ /* 0x0005e20000000800 */
[--C-:B------:R-:W-:Y:S01]  /*bd10*/  HSET2.LE.AND R27, R167, R44.reuse, PT ;  /* 0x0000002ca71b7233 */ /* 0x100fe20003803000 */
[----:B------:R-:W-:Y:S01]  /*bd20*/  FADD.FTZ R74, R74, R89 ;  /* 0x000000594a4a7221 */ /* 0x000fe20000010000 */
[--C-:B------:R-:W-:Y:S01]  /*bd30*/  HSET2.LE.AND R195, R195, R44.reuse, PT ;  /* 0x0000002cc3c37233 */ /* 0x100fe20003803000 */
[----:B------:R-:W-:Y:S01]  /*bd40*/  FADD.FTZ R43, R43, R32 ;  /* 0x000000202b2b7221 */ /* 0x000fe20000010000 */
[--C-:B-1----:R-:W-:Y:S01]  /*bd50*/  HSET2.LE.AND R79, R19, R44.reuse, PT ;  /* 0x0000002c134f7233 */ /* 0x102fe20003803000 */
[----:B------:R-:W-:Y:S01]  /*bd60*/  FADD.FTZ R73, R73, R74 ;  /* 0x0000004a49497221 */ /* 0x000fe20000010000 */
[--C-:B------:R-:W-:Y:S01]  /*bd70*/  HSET2.LE.AND R205, R205, R44.reuse, PT ;  /* 0x0000002ccdcd7233 */ /* 0x100fe20003803000 */
[----:B------:R-:W-:Y:S01]  /*bd80*/  FADD.FTZ R42, R42, R43 ;  /* 0x0000002b2a2a7221 */ /* 0x000fe20000010000 */
[--C-:B------:R-:W-:Y:S01]  /*bd90*/  HSET2.LE.AND R243, R243, R44.reuse, PT ;  /* 0x0000002cf3f37233 */ /* 0x100fe20003803000 */
[----:B------:R-:W-:Y:S01]  /*bda0*/  FADD.FTZ R73, R34, R73 ;  /* 0x0000004922497221 */ /* 0x000fe20000010000 */
[--C-:B------:R-:W-:Y:S01]  /*bdb0*/  HSET2.LE.AND R207, R207, R44.reuse, PT ;  /* 0x0000002ccfcf7233 */ /* 0x100fe20003803000 */
[----:B------:R-:W-:Y:S01]  /*bdc0*/  FADD.FTZ R39, R39, R42 ;  /* 0x0000002a27277221 */ /* 0x000fe20000010000 */
[----:B------:R-:W1:Y:S01]  /*bdd0*/  MUFU.EX2 R84, R84 ;  /* 0x0000005400547308 */ /* 0x000e620000000800 */
[----:B------:R-:W-:Y:S01]  /*bde0*/  FADD.FTZ R72, R72, R73 ;  /* 0x0000004948487221 */ /* 0x000fe20000010000 */
[----:B---3--:R-:W-:Y:S01]  /*bdf0*/  F2FP.PACK_AB R245, R123, R86 ;  /* 0x000000567bf5723e */ /* 0x008fe200000000ff */
[----:B--2---:R-:W-:Y:S01]  /*be00*/  HSET2.LE.AND R13, R249, R44, PT ;  /* 0x0000002cf90d7233 */ /* 0x004fe20003803000 */
[----:B------:R-:W-:Y:S01]  /*be10*/  FADD.FTZ R39, R38, R39 ;  /* 0x0000002726277221 */ /* 0x000fe20000010000 */
[----:B------:R-:W-:Y:S01]  /*be20*/  LOP3.LUT R26, R26, R57, RZ, 0xc0, !PT ;  /* 0x000000391a1a7212 */ /* 0x000fe200078ec0ff */
[----:B------:R-:W-:Y:S01]  /*be30*/  FADD.FTZ R44, R22, R23 ;  /* 0x00000017162c7221 */ /* 0x000fe20000010000 */
[----:B------:R-:W-:Y:S01]  /*be40*/  LOP3.LUT R14, R14, R245, RZ, 0xc0, !PT ;  /* 0x000000f50e0e7212 */ /* 0x000fe200078ec0ff */
[----:B------:R-:W-:Y:S01]  /*be50*/  FADD.FTZ R120, R120, R39 ;  /* 0x0000002778787221 */ /* 0x000fe20000010000 */
[----:B------:R-:W-:Y:S01]  /*be60*/  LOP3.LUT R27, R27, R56, RZ, 0xc0, !PT ;  /* 0x000000381b1b7212 */ /* 0x000fe200078ec0ff */
[----:B------:R-:W-:Y:S01]  /*be70*/  FADD.FTZ R33, R33, R44 ;  /* 0x0000002c21217221 */ /* 0x000fe20000010000 */
[----:B------:R-:W-:Y:S01]  /*be80*/  MUFU.EX2 R56, R16 ;  /* 0x0000001000387308 */ /* 0x000fe20000000800 */
[----:B------:R-:W-:Y:S01]  /*be90*/  FADD.FTZ R115, R115, R120 ;  /* 0x0000007873737221 */ /* 0x000fe20000010000 */
[----:B----4-:R-:W-:Y:S01]  /*bea0*/  F2FP.PACK_AB R20, R58, R67 ;  /* 0x000000433a14723e */ /* 0x010fe200000000ff */
[----:B------:R-:W-:-:S02]  /*beb0*/  FADD.FTZ R4, R4, R33 ;  /* 0x0000002104047221 */ /* 0x000fc40000010000 */
[----:B------:R-:W-:Y:S01]  /*bec0*/  FADD.FTZ R118, R118, R115 ;  /* 0x0000007376767221 */ /* 0x000fe20000010000 */
[----:B-1----:R-:W-:Y:S01]  /*bed0*/  F2FP.PACK_AB R110, R85, R84 ;  /* 0x00000054556e723e */ /* 0x002fe200000000ff */
[----:B------:R-:W-:Y:S01]  /*bee0*/  FADD.FTZ R41, R41, R4 ;  /* 0x0000000429297221 */ /* 0x000fe20000010000 */
[----:B------:R-:W-:Y:S01]  /*bef0*/  MUFU.EX2 R57, R78 ;  /* 0x0000004e00397308 */ /* 0x000fe20000000800 */
[----:B------:R-:W-:Y:S01]  /*bf00*/  FADD.FTZ R113, R113, R118 ;  /* 0x0000007671717221 */ /* 0x000fe20000010000 */
[----:B------:R-:W-:Y:S01]  /*bf10*/  LOP3.LUT R13, R13, R110, RZ, 0xc0, !PT ;  /* 0x0000006e0d0d7212 */ /* 0x000fe200078ec0ff */
[----:B------:R-:W-:Y:S01]  /*bf20*/  FADD.FTZ R72, R71, R72 ;  /* 0x0000004847487221 */ /* 0x000fe20000010000 */
[----:B------:R-:W-:Y:S01]  /*bf30*/  LOP3.LUT R20, R243, R20, RZ, 0xc0, !PT ;  /* 0x00000014f3147212 */ /* 0x000fe200078ec0ff */
[----:B------:R-:W-:Y:S02]  /*bf40*/  FADD.FTZ R40, R40, R41 ;  /* 0x0000002928287221 */ /* 0x000fe40000010000 */
[--C-:B------:R-:W-:Y:S01]  /*bf50*/  FFMA.FTZ R18, R30, c[0x0][0x23c], -R81.reuse ;  /* 0x00008f001e127a23 */ /* 0x100fe20000010851 */
[----:B------:R-:W-:Y:S01]  /*bf60*/  MUFU.EX2 R68, R68 ;  /* 0x0000004400447308 */ /* 0x000fe20000000800 */
[----:B------:R-:W-:Y:S01]  /*bf70*/  FFMA.FTZ R81, R28, c[0x0][0x23c], -R81 ;  /* 0x00008f001c517a23 */ /* 0x000fe20000010851 */
[----:B------:R-:W-:Y:S01]  /*bf80*/  HMMA.16816.F32 R140, R12, R8, R140 ;  /* 0x000000080c8c723c */ /* 0x000fe2000000188c */
[----:B------:R-:W-:Y:S01]  /*bf90*/  FADD.FTZ R184, R184, R113 ;  /* 0x00000071b8b87221 */ /* 0x000fe20000010000 */
[----:B------:R-:W1:Y:S01]  /*bfa0*/  LDSM.16.MT88.4 R28, [R215+0x5800] ;  /* 0x00580000d71c783b */ /* 0x000e620000004200 */
[----:B------:R-:W-:-:S02]  /*bfb0*/  FADD.FTZ R63, R63, R72 ;  /* 0x000000483f3f7221 */ /* 0x000fc40000010000 */
[----:B------:R-:W-:Y:S01]  /*bfc0*/  FADD.FTZ R37, R37, R40 ;  /* 0x0000002825257221 */ /* 0x000fe20000010000 */
[----:B------:R2:W-:Y:S01]  /*bfd0*/  MUFU.EX2 R46, R18 ;  /* 0x00000012002e7308 */ /* 0x0005e20000000800 */
[----:B------:R-:W-:Y:S01]  /*bfe0*/  FADD.FTZ R197, R197, R184 ;  /* 0x000000b8c5c57221 */ /* 0x000fe20000010000 */
[----:B------:R-:W-:Y:S01]  /*bff0*/  HMMA.16816.F32 R136, R12, R10, R136 ;  /* 0x0000000a0c88723c */ /* 0x000fe20000001888 */
        /* <DEDUP_REMOVED lines=8> */
[----:B--2---:R-:W-:Y:S01]  /*c080*/  F2FP.PACK_AB R18, R95, R96 ;  /* 0x000000605f12723e */ /* 0x004fe200000000ff */
[----:B------:R-:W-:Y:S02]  /*c090*/  FADD.FTZ R111, R111, R116 ;  /* 0x000000746f6f7221 */ /* 0x000fe40000010000 */
[----:B------:R-:W-:Y:S01]  /*c0a0*/  FADD.FTZ R168, R168, R199 ;  /* 0x000000c7a8a87221 */ /* 0x000fe20000010000 */
[----:B------:R-:W-:Y:S01]  /*c0b0*/  LOP3.LUT R25, R25, R18, RZ, 0xc0, !PT ;  /* 0x0000001219197212 */ /* 0x000fe200078ec0ff */
[----:B------:R-:W-:Y:S01]  /*c0c0*/  FADD.FTZ R187, R187, R188 ;  /* 0x000000bcbbbb7221 */ /* 0x000fe20000010000 */
[----:B------:R-:W2:Y:S01]  /*c0d0*/  LDSM.16.MT88.4 R16, [R216+0x5c00] ;  /* 0x005c0000d810783b */ /* 0x000ea20000004200 */
[----:B------:R-:W-:-:S02]  /*c0e0*/  FADD.FTZ R114, R114, R111 ;  /* 0x0000006f72727221 */ /* 0x000fc40000010000 */
[----:B------:R-:W-:Y:S02]  /*c0f0*/  FADD.FTZ R183, R183, R168 ;  /* 0x000000a8b7b77221 */ /* 0x000fe40000010000 */
[----:B------:R-:W-:Y:S01]  /*c100*/  FADD.FTZ R186, R186, R187 ;  /* 0x000000bbbaba7221 */ /* 0x000fe20000010000 */
[----:B------:R-:W-:Y:S01]  /*c110*/  HMMA.16816.F32 R132, R24, R8, R132 ;  /* 0x000000081884723c */ /* 0x000fe20000001884 */
[----:B------:R-:W-:Y:S02]  /*c120*/  FADD.FTZ R107, R107, R114 ;  /* 0x000000726b6b7221 */ /* 0x000fe40000010000 */
[----:B------:R-:W-:Y:S02]  /*c130*/  FADD.FTZ R164, R164, R183 ;  /* 0x000000b7a4a47221 */ /* 0x000fe40000010000 */
[----:B------:R-:W-:Y:S02]  /*c140*/  FADD.FTZ R173, R173, R186 ;  /* 0x000000baadad7221 */ /* 0x000fe40000010000 */
[----:B------:R-:W-:Y:S01]  /*c150*/  FADD.FTZ R178, R178, R107 ;  /* 0x0000006bb2b27221 */ /* 0x000fe20000010000 */
[C---:B-1----:R-:W-:Y:S01]  /*c160*/  HMMA.16816.F32 R148, R12.reuse, R28, R148 ;  /* 0x0000001c0c94723c */ /* 0x042fe20000001894 */
[----:B------:R-:W-:Y:S01]  /*c170*/  FFMA.FTZ R70, R66, c[0x0][0x23c], -R70 ;  /* 0x00008f0042467a23 */ /* 0x000fe20000010846 */
[----:B------:R-:W-:Y:S01]  /*c180*/  F2FP.PACK_AB R8, R99, R100 ;  /* 0x000000646308723e */ /* 0x000fe200000000ff */
[----:B------:R-:W-:Y:S01]  /*c190*/  FADD.FTZ R185, R185, R164 ;  /* 0x000000a4b9b97221 */ /* 0x000fe20000010000 */
[----:B------:R-:W1:Y:S01]  /*c1a0*/  MUFU.EX2 R66, R198 ;  /* 0x000000c600427308 */ /* 0x000e620000000800 */
[----:B------:R-:W-:Y:S01]  /*c1b0*/  FADD.FTZ R172, R172, R173 ;  /* 0x000000adacac7221 */ /* 0x000fe20000010000 */
[----:B------:R-:W-:Y:S01]  /*c1c0*/  LOP3.LUT R8, R205, R8, RZ, 0xc0, !PT ;  /* 0x00000008cd087212 */ /* 0x000fe200078ec0ff */
[----:B------:R-:W-:Y:S01]  /*c1d0*/  FADD.FTZ R178, R179, R178 ;  /* 0x000000b2b3b27221 */ /* 0x000fe20000010000 */
[----:B------:R-:W-:Y:S01]  /*c1e0*/  HMMA.16816.F32 R144, R12, R30, R144 ;  /* 0x0000001e0c90723c */ /* 0x000fe20000001890 */
[----:B------:R-:W-:Y:S01]  /*c1f0*/  FADD.FTZ R104, R104, R127 ;  /* 0x0000007f68687221 */ /* 0x000fe20000010000 */
[----:B------:R-:W3:Y:S01]  /*c200*/  LDSM.16.MT88.4 R12, [R215+0x5c00] ;  /* 0x005c0000d70c783b */ /* 0x000ee20000004200 */
[----:B------:R-:W-:Y:S01]  /*c210*/  FADD.FTZ R90, R90, R185 ;  /* 0x000000b95a5a7221 */ /* 0x000fe20000010000 */
[----:B------:R-:W4:Y:S01]  /*c220*/  MUFU.EX2 R45, R70 ;  /* 0x00000046002d7308 */ /* 0x000f220000000800 */
[----:B------:R-:W-:-:S02]  /*c230*/  FADD.FTZ R171, R171, R172 ;  /* 0x000000acabab7221 */ /* 0x000fc40000010000 */
[----:B------:R-:W-:Y:S01]  /*c240*/  FADD.FTZ R181, R181, R178 ;  /* 0x000000b2b5b57221 */ /* 0x000fe20000010000 */
[C---:B------:R-:W-:Y:S01]  /*c250*/  HMMA.16816.F32 R152, R24.reuse, R10, R152 ;  /* 0x0000000a1898723c */ /* 0x040fe20000001898 */
[----:B------:R-:W-:Y:S02]  /*c260*/  FADD.FTZ R103, R103, R104 ;  /* 0x0000006867677221 */ /* 0x000fe40000010000 */
[----:B------:R-:W-:Y:S01]  /*c270*/  FADD.FTZ R109, R109, R90 ;  /* 0x0000005a6d6d7221 */ /* 0x000fe20000010000 */
[----:B-1----:R-:W-:Y:S01]  /*c280*/  F2FP.PACK_AB R22, R66, R69 ;  /* 0x000000454216723e */ /* 0x002fe200000000ff */
[----:B------:R-:W-:Y:S02]  /*c290*/  FADD.FTZ R170, R170, R171 ;  /* 0x000000abaaaa7221 */ /* 0x000fe40000010000 */
[----:B------:R-:W-:Y:S01]  /*c2a0*/  FADD.FTZ R181, R182, R181 ;  /* 0x000000b5b6b57221 */ /* 0x000fe20000010000 */
[----:B------:R-:W-:Y:S01]  /*c2b0*/  LOP3.LUT R11, R61, R22, RZ, 0xc0, !PT ;  /* 0x000000163d0b7212 */ /* 0x000fe200078ec0ff */
[----:B------:R-:W-:Y:S01]  /*c2c0*/  FADD.FTZ R102, R102, R103 ;  /* 0x0000006766667221 */ /* 0x000fe20000010000 */
[----:B------:R-:W-:Y:S01]  /*c2d0*/  F2FP.PACK_AB R22, R91, R92 ;  /* 0x0000005c5b16723e */ /* 0x000fe200000000ff */
[----:B------:R-:W-:Y:S01]  /*c2e0*/  FADD.FTZ R86, R86, R109 ;  /* 0x0000006d56567221 */ /* 0x000fe20000010000 */
[----:B------:R-:W-:Y:S01]  /*c2f0*/  F2FP.PACK_AB R10, R97, R98 ;  /* 0x00000062610a723e */ /* 0x000fe200000000ff */
[----:B------:R-:W-:Y:S01]  /*c300*/  FADD.FTZ R119, R119, R170 ;  /* 0x000000aa77777221 */ /* 0x000fe20000010000 */
[----:B------:R-:W-:Y:S01]  /*c310*/  LOP3.LUT R9, R87, R22, RZ, 0xc0, !PT ;  /* 0x0000001657097212 */ /* 0x000fe200078ec0ff */
[----:B------:R-:W-:Y:S01]  /*c320*/  FADD.FTZ R130, R130, R181 ;  /* 0x000000b582827221 */ /* 0x000fe20000010000 */
[----:B------:R-:W-:Y:S01]  /*c330*/  F2FP.PACK_AB R22, R47, R46 ;  /* 0x0000002e2f16723e */ /* 0x000fe200000000ff */
[----:B------:R-:W-:Y:S01]  /*c340*/  FADD.FTZ R101, R101, R102 ;  /* 0x0000006665657221 */ /* 0x000fe20000010000 */
[----:B------:R-:W-:Y:S01]  /*c350*/  HMMA.16816.F32 R156, R24, R28, R156 ;  /* 0x0000001c189c723c */ /* 0x000fe2000000189c */
[----:B------:R-:W-:Y:S01]  /*c360*/  FADD.FTZ R86, R123, R86 ;  /* 0x000000567b567221 */ /* 0x000fe20000010000 */
[----:B------:R-:W-:Y:S01]  /*c370*/  LOP3.LUT R10, R79, R10, RZ, 0xc0, !PT ;  /* 0x0000000a4f0a7212 */ /* 0x000fe200078ec0ff */
[----:B------:R-:W-:Y:S01]  /*c380*/  FADD.FTZ R204, R204, R119 ;  /* 0x00000077cccc7221 */ /* 0x000fe20000010000 */
[----:B------:R-:W-:Y:S01]  /*c390*/  LOP3.LUT R22, R169, R22, RZ, 0xc0, !PT ;  /* 0x00000016a9167212 */ /* 0x000fe200078ec0ff */
[----:B------:R-:W-:-:S02]  /*c3a0*/  FADD.FTZ R130, R131, R130 ;  /* 0x0000008283827221 */ /* 0x000fc40000010000 */
[----:B------:R-:W-:Y:S01]  /*c3b0*/  FADD.FTZ R100, R100, R101 ;  /* 0x0000006564647221 */ /* 0x000fe20000010000 */
[----:B------:R-:W-:Y:S01]  /*c3c0*/  HMMA.16816.F32 R160, R24, R30, R160 ;  /* 0x0000001e18a0723c */ /* 0x000fe200000018a0 */
[----:B------:R-:W-:Y:S01]  /*c3d0*/  FADD.FTZ R67, R67, R86 ;  /* 0x0000005643437221 */ /* 0x000fe20000010000 */
[----:B------:R-:W-:Y:S01]  /*c3e0*/  F2FP.PACK_AB R28, R57, R56 ;  /* 0x00000038391c723e */ /* 0x000fe200000000ff */
[----:B------:R-:W-:Y:S02]  /*c3f0*/  FADD.FTZ R121, R121, R204 ;  /* 0x000000cc79797221 */ /* 0x000fe40000010000 */
[----:B------:R-:W-:Y:S01]  /*c400*/  FADD.FTZ R165, R165, R130 ;  /* 0x00000082a5a57221 */ /* 0x000fe20000010000 */
[----:B------:R-:W-:Y:S01]  /*c410*/  LOP3.LUT R21, R207, R28, RZ, 0xc0, !PT ;  /* 0x0000001ccf157212 */ /* 0x000fe200078ec0ff */
[----:B------:R-:W-:Y:S01]  /*c420*/  FADD.FTZ R99, R99, R100 ;  /* 0x0000006463637221 */ /* 0x000fe20000010000 */
[----:B----4-:R-:W-:Y:S01]  /*c430*/  F2FP.PACK_AB R28, R45, R68 ;  /* 0x000000442d1c723e */ /* 0x010fe200000000ff */
[----:B------:R-:W-:Y:S01]  /*c440*/  FADD.FTZ R67, R58, R67 ;  /* 0x000000433a437221 */ /* 0x000fe20000010000 */
[----:B--2---:R-:W-:Y:S01]  /*c450*/  HMMA.16816.F32 R132, R8, R16, R132 ;  /* 0x000000100884723c */ /* 0x004fe20000001884 */
[----:B------:R-:W-:Y:S01]  /*c460*/  FADD.FTZ R121, R202, R121 ;  /* 0x00000079ca797221 */ /* 0x000fe20000010000 */
[----:B------:R-:W-:Y:S01]  /*c470*/  LOP3.LUT R23, R195, R28, RZ, 0xc0, !PT ;  /* 0x0000001cc3177212 */ /* 0x000fe200078ec0ff */
        /* <DEDUP_REMOVED lines=8> */
[----:B------:R-:W-:Y:S01]  /*c500*/  HMMA.16816.F32 R140, R20, R16, R140 ;  /* 0x00000010148c723c */ /* 0x000fe2000000188c */
[----:B------:R-:W-:Y:S01]  /*c510*/  FADD.FTZ R95, R95, R96 ;  /* 0x000000605f5f7221 */ /* 0x000fe20000010000 */
[----:B------:R1:W-:Y:S01]  /*c520*/  STL [R1+0x10], R4 ;  /* 0x0000100401007387 */ /* 0x0003e20000100800 */
[----:B------:R-:W-:-:S02]  /*c530*/  FADD.FTZ R84, R85, R84 ;  /* 0x0000005455547221 */ /* 0x000fc40000010000 */
[----:B------:R-:W-:Y:S01]  /*c540*/  FADD.FTZ R94, R94, R95 ;  /* 0x0000005f5e5e7221 */ /* 0x000fe20000010000 */
[----:B------:R1:W-:Y:S01]  /*c550*/  STL [R1+0x14], R191 ;  /* 0x000014bf01007387 */ /* 0x0003e20000100800 */
[----:B------:R-:W-:Y:S01]  /*c560*/  FADD.FTZ R83, R83, R84 ;  /* 0x0000005453537221 */ /* 0x000fe20000010000 */
[C---:B------:R-:W-:Y:S01]  /*c570*/  HMMA.16816.F32 R136, R20.reuse, R18, R136 ;  /* 0x000000121488723c */ /* 0x040fe20000001888 */
[----:B------:R-:W-:Y:S02]  /*c580*/  FADD.FTZ R93, R93, R94 ;  /* 0x0000005e5d5d7221 */ /* 0x000fe40000010000 */
[----:B------:R-:W-:Y:S02]  /*c590*/  FADD.FTZ R83, R80, R83 ;  /* 0x0000005350537221 */ /* 0x000fe40000010000 */
[----:B------:R-:W-:Y:S02]  /*c5a0*/  FADD.FTZ R92, R92, R93 ;  /* 0x0000005d5c5c7221 */ /* 0x000fe40000010000 */
[----:B------:R-:W-:Y:S01]  /*c5b0*/  FADD.FTZ R56, R56, R83 ;  /* 0x0000005338387221 */ /* 0x000fe20000010000 */
[----:B---3--:R-:W-:Y:S01]  /*c5c0*/  HMMA.16816.F32 R148, R20, R12, R148 ;  /* 0x0000000c1494723c */ /* 0x008fe20000001894 */
[----:B------:R-:W-:-:S02]  /*c5d0*/  FADD.FTZ R92, R91, R92 ;  /* 0x0000005c5b5c7221 */ /* 0x000fc40000010000 */
[----:B------:R-:W-:Y:S02]  /*c5e0*/  FADD.FTZ R57, R57, R56 ;  /* 0x0000003839397221 */ /* 0x000fe40000010000 */
[----:B------:R-:W-:Y:S02]  /*c5f0*/  FADD.FTZ R69, R69, R92 ;  /* 0x0000005c45457221 */ /* 0x000fe40000010000 */
[----:B------:R-:W-:Y:S01]  /*c600*/  FADD.FTZ R68, R68, R57 ;  /* 0x0000003944447221 */ /* 0x000fe20000010000 */
[----:B------:R-:W-:Y:S01]  /*c610*/  HMMA.16816.F32 R144, R20, R14, R144 ;  /* 0x0000000e1490723c */ /* 0x000fe20000001890 */
[----:B------:R-:W-:Y:S02]  /*c620*/  FADD.FTZ R243, R66, R69 ;  /* 0x0000004542f37221 */ /* 0x000fe40000010000 */
[----:B------:R-:W-:-:S05]  /*c630*/  FADD.FTZ R252, R45, R68 ;  /* 0x000000442dfc7221 */ /* 0x000fca0000010000 */
[C---:B------:R-:W-:Y:S08]  /*c640*/  HMMA.16816.F32 R156, R8.reuse, R12, R156 ;  /* 0x0000000c089c723c */ /* 0x040ff0000000189c */
[----:B------:R-:W-:Y:S01]  /*c650*/  HMMA.16816.F32 R160, R8, R14, R160 ;  /* 0x0000000e08a0723c */ /* 0x000fe200000018a0 */
[----:B------:R-:W-:Y:S07]  /*c660*/  @!P0 BRA `(.L_x_827) ;  /* 0x00009e3000008947 */ /* 0x000fee0003800000 */
[----:B-1----:R-:W-:Y:S01]  /*c670*/  UIADD3 UR36, UR34, -0x2, URZ ;  /* 0xfffffffe22247890 */ /* 0x002fe2000fffe03f */
        /* <DEDUP_REMOVED lines=8> */
[----:B-----5:R-:W-:Y:S01]  /*c700*/  IMAD.WIDE.U32 R14, R15, UR28, R50 ;  /* 0x0000001c0f0e7c25 */ /* 0x020fe2000f8e0032 */
[----:B------:R-:W-:-:S03]  /*c710*/  UIMAD UR5, UR35, UR28, UR5 ;  /* 0x0000001c230572a4 */ /* 0x000fc6000f8e0205 */
[----:B------:R-:W-:Y:S01]  /*c720*/  IMAD.U32 R11, RZ, RZ, UR4 ;  /* 0x00000004ff0b7e24 */ /* 0x000fe2000f8e00ff */
[----:B------:R-:W-:Y:S01]  /*c730*/  @!P1 LEA R12, P2, R9, R14, 0x6 ;  /* 0x0000000e090c9211 */ /* 0x000fe200078430ff */
[----:B------:R-:W-:Y:S01]  /*c740*/  @!P1 IMAD.MOV.U32 R8, RZ, RZ, c[0x0][0x1a4] ;  /* 0x00006900ff089624 */ /* 0x000fe200078e00ff */
[----:B------:R-:W-:Y:S01]  /*c750*/  IADD3 R15, R15, UR5, RZ ;  /* 0x000000050f0f7c10 */ /* 0x000fe2000fffe0ff */
[----:B------:R-:W-:Y:S01]  /*c760*/  IMAD.U32 R4, RZ, RZ, UR4 ;  /* 0x00000004ff047e24 */ /* 0x000fe2000f8e00ff */
[C---:B------:R-:W-:Y:S02]  /*c770*/  @!P1 IADD3 R10, P0, R14.reuse, UR30, RZ ;  /* 0x0000001e0e0a9c10 */ /* 0x040fe4000ff1e0ff */
[----:B------:R-:W-:Y:S02]  /*c780*/  @!P1 LEA R20, P3, R14, c[0x0][0x170], 0x1 ;  /* 0x00005c000e149a11 */ /* 0x000fe400078608ff */
[----:B------:R-:W-:Y:S01]  /*c790*/  @!P1 LEA.HI.X R11, R11, R15, R8, 0x6, P2 ;  /* 0x0000000f0b0b9211 */ /* 0x000fe200010f3408 */
[----:B------:R-:W-:Y:S01]  /*c7a0*/  @!P1 IMAD R8, R8, 0x60, RZ ;  /* 0x0000006008089824 */ /* 0x000fe200078e02ff */
[----:B------:R-:W-:-:S02]  /*c7b0*/  @!P1 IADD3.X R9, R15, UR29, RZ, P0, !PT ;  /* 0x0000001d0f099c10 */ /* 0x000fc400087fe4ff */
        /* <DEDUP_REMOVED lines=9> */
[----:B------:R-:W-:Y:S01]  /*c850*/  IMAD.U32 R4, RZ, RZ, UR36 ;  /* 0x00000024ff047e24 */ /* 0x000fe2000f8e00ff */
[----:B------:R-:W-:Y:S01]  /*c860*/  @!P1 LEA R12, P0, R14, c[0x0][0x170], 0x1 ;  /* 0x00005c000e0c9a11 */ /* 0x000fe200078008ff */
[----:B------:R-:W-:Y:S02]  /*c870*/  @P1 STS.64 [R222+0x4008], RZ ;  /* 0x004008ffde001388 */ /* 0x000fe40000000a00 */
[----:B------:R-:W-:Y:S01]  /*c880*/  IMAD R115, R4, 0x80, R221 ;  /* 0x0000008004737824 */ /* 0x000fe200078e02dd */
[----:B------:R-:W-:Y:S01]  /*c890*/  @!P1 LEA.HI.X R13, R14, c[0x0][0x174], R8, 0x1, P0 ;  /* 0x00005d000e0d9a11 */ /* 0x000fe200000f0c08 */
[----:B------:R-:W-:Y:S01]  /*c8a0*/  @!PT LDS RZ, [RZ] ;  /* 0x00000000fffff984 */ /* 0x000fe20000000800 */
[----:B------:R-:W-:Y:S01]  /*c8b0*/  @!PT LDS RZ, [RZ] ;  /* 0x00000000fffff984 */ /* 0x000fe20000000800 */
[----:B------:R-:W-:Y:S01]  /*c8c0*/  @!PT LDS RZ, [RZ] ;  /* 0x00000000fffff984 */ /* 0x000fe20000000800 */
[----:B------:R1:W-:Y:S02]  /*c8d0*/  @!P1 LDGSTS.E.BYPASS.LTC128B.128 [R222+0x4000], [R20.64] ;  /* 0x0400000014de9fae */ /* 0x0003e4000b901d4e */
[--C-:B------:R-:W-:Y:S01]  /*c8e0*/  IMAD.IADD R4, R236, 0x1, -R115.reuse ;  /* 0x00000001ec047824 */ /* 0x100fe200078e0a73 */
[C---:B------:R-:W-:Y:S01]  /*c8f0*/  ISETP.GE.AND P2, PT, R115.reuse, R234, PT ;  /* 0x000000ea7300720c */ /* 0x040fe20003f46270 */
[----:B------:R-:W-:Y:S01]  /*c900*/  @P1 STS.128 [R222+0x4800], RZ ;  /* 0x004800ffde001388 */ /* 0x000fe20000000c00 */
[----:B------:R-:W-:Y:S01]  /*c910*/  IMAD.IADD R93, R230, 0x1, -R115 ;  /* 0x00000001e65d7824 */ /* 0x000fe200078e0a73 */
[----:B------:R-:W-:-:S02]  /*c920*/  ISETP.GE.AND P3, PT, R115, R231, PT ;  /* 0x000000e77300720c */ /* 0x000fc40003f66270 */
[----:B------:R-:W-:Y:S01]  /*c930*/  @!PT LDS RZ, [RZ] ;  /* 0x00000000fffff984 */ /* 0x000fe20000000800 */
[----:B------:R-:W-:Y:S01]  /*c940*/  @!PT LDS RZ, [RZ] ;  /* 0x00000000fffff984 */ /* 0x000fe20000000800 */
[----:B------:R-:W-:Y:S01]  /*c950*/  @!PT LDS RZ, [RZ] ;  /* 0x00000000fffff984 */ /* 0x000fe20000000800 */
[----:B------:R2:W-:Y:S01]  /*c960*/  @!P1 LDGSTS.E.BYPASS.LTC128B.128 [R222+0x4800], [R42.64] ;  /* 0x048000002ade9fae */ /* 0x0005e2000b901d4e */
[----:B------:R-:W-:Y:S02]  /*c970*/  IABS R4, R4 ;  /* 0x0000000400047213 */ /* 0x000fe40000000000 */
[----:B------:R-:W-:Y:S01]  /*c980*/  IABS R93, R93 ;  /* 0x0000005d005d7213 */ /* 0x000fe20000000000 */
[----:B------:R-:W-:Y:S01]  /*c990*/  @P1 STS.128 [R222+0x5000], RZ ;  /* 0x005000ffde001388 */ /* 0x000fe20000000c00 */
[C---:B------:R-:W-:Y:S02]  /*c9a0*/  ISETP.LT.OR P2, PT, R115.reuse, R235, P2 ;  /* 0x000000eb7300720c */ /* 0x040fe40001741670 */
[C---:B------:R-:W-:Y:S01]  /*c9b0*/  ISETP.LT.OR P3, PT, R115.reuse, R232, P3 ;  /* 0x000000e87300720c */ /* 0x040fe20001f61670 */
[----:B------:R-:W-:Y:S01]  /*c9c0*/  @!PT LDS RZ, [RZ] ;  /* 0x00000000fffff984 */ /* 0x000fe20000000800 */
[----:B------:R-:W-:Y:S01]  /*c9d0*/  @!PT LDS RZ, [RZ] ;  /* 0x00000000fffff984 */ /* 0x000fe20000000800 */
[----:B------:R-:W-:Y:S01]  /*c9e0*/  @!PT LDS RZ, [RZ] ;  /* 0x00000000fffff984 */ /* 0x000fe20000000800 */
[----:B------:R3:W-:Y:S01]  /*c9f0*/  @!P1 LDGSTS.E.BYPASS.LTC128B.128 [R222+0x5000], [R40.64] ;  /* 0x0500000028de9fae */ /* 0x0007e2000b901d4e */
[----:B------:R-:W-:Y:S01]  /*ca00*/  I2F R93, R93 ;  /* 0x0000005d005d7306 */ /* 0x000fe20000201400 */
[----:B------:R-:W-:-:S02]  /*ca10*/  ISETP.GE.AND P0, PT, R115, R228, PT ;  /* 0x000000e47300720c */ /* 0x000fc40003f06270 */
[----:B------:R-:W-:Y:S01]  /*ca20*/  @P1 STS.128 [R222+0x5800], RZ ;  /* 0x005800ffde001388 */ /* 0x000fe20000000c00 */
[C---:B------:R-:W-:Y:S02]  /*ca30*/  IADD3 R44, R115.reuse, 0x10, RZ ;  /* 0x00000010732c7810 */ /* 0x040fe40007ffe0ff */
[C---:B------:R-:W-:Y:S01]  /*ca40*/  ISETP.LT.OR P0, PT, R115.reuse, R229, P0 ;  /* 0x000000e57300720c */ /* 0x040fe20000701670 */
[----:B------:R-:W-:Y:S01]  /*ca50*/  @!PT LDS RZ, [RZ] ;  /* 0x00000000fffff984 */ /* 0x000fe20000000800 */
[----:B------:R-:W-:Y:S01]  /*ca60*/  @!PT LDS RZ, [RZ] ;  /* 0x00000000fffff984 */ /* 0x000fe20000000800 */
[----:B------:R-:W-:Y:S01]  /*ca70*/  @!PT LDS RZ, [RZ] ;  /* 0x00000000fffff984 */ /* 0x000fe20000000800 */
[----:B------:R4:W-:Y:S01]  /*ca80*/  @!P1 LDGSTS.E.BYPASS.LTC128B.128 [R222+0x5800], [R12.64] ;  /* 0x058000000cde9fae */ /* 0x0009e2000b901d4e */
[C---:B------:R-:W-:Y:S02]  /*ca90*/  IADD3 R85, R115.reuse, 0x50, RZ ;  /* 0x0000005073557810 */ /* 0x040fe40007ffe0ff */
[C---:B------:R-:W-:Y:S01]  /*caa0*/  IADD3 R97, R115.reuse, 0x58, RZ ;  /* 0x0000005873617810 */ /* 0x040fe20007ffe0ff */
[----:B------:R-:W-:Y:S01]  /*cab0*/  LDSM.16.M88.4 R36, [R220] ;  /* 0x00000000dc24783b */ /* 0x000fe20000000200 */
[C---:B------:R-:W-:Y:S02]  /*cac0*/  IADD3 R107, R115.reuse, 0x59, RZ ;  /* 0x00000059736b7810 */ /* 0x040fe40007ffe0ff */
[----:B------:R-:W-:Y:S01]  /*cad0*/  IADD3 R172, R115, 0x69, RZ ;  /* 0x0000006973ac7810 */ /* 0x000fe20007ffe0ff */
[----:B------:R-:W2:Y:S01]  /*cae0*/  LDSM.16.M88.4 R16, [R219+0x2000] ;  /* 0x00200000db10783b */ /* 0x000ea20000000200 */
[----:B------:R-:W-:-:S02]  /*caf0*/  IMAD.IADD R99, R233, 0x1, -R97 ;  /* 0x00000001e9637824 */ /* 0x000fc400078e0a61 */
[--C-:B------:R-:W-:Y:S01]  /*cb00*/  IMAD.IADD R108, R236, 0x1, -R107.reuse ;  /* 0x00000001ec6c7824 */ /* 0x100fe200078e0a6b */
[----:B------:R-:W4:Y:S01]  /*cb10*/  LDSM.16.M88.4 R32, [R220+0x1000] ;  /* 0x00100000dc20783b */ /* 0x000f220000000200 */
[----:B------:R-:W-:Y:S01]  /*cb20*/  IMAD.IADD R112, R230, 0x1, -R107 ;  /* 0x00000001e6707824 */ /* 0x000fe200078e0a6b */
[----:B------:R-:W-:Y:S01]  /*cb30*/  IABS R99, R99 ;  /* 0x0000006300637213 */ /* 0x000fe20000000000 */
[--C-:B------:R-:W-:Y:S01]  /*cb40*/  IMAD.IADD R188, R233, 0x1, -R172.reuse ;  /* 0x00000001e9bc7824 */ /* 0x100fe200078e0aac */
[----:B------:R-:W-:Y:S01]  /*cb50*/  LDSM.16.M88.4 R24, [R218] ;  /* 0x00000000da18783b */ /* 0x000fe20000000200 */
[----:B------:R-:W-:Y:S01]  /*cb60*/  IABS R108, R108 ;  /* 0x0000006c006c7213 */ /* 0x000fe20000000000 */
[----:B------:R-:W-:Y:S01]  /*cb70*/  IMAD.IADD R185, R227, 0x1, -R172 ;  /* 0x00000001e3b97824 */ /* 0x000fe200078e0aac */
[----:B---3--:R3:W2:Y:S01]  /*cb80*/  I2F R41, R4 ;  /* 0x0000000400297306 */ /* 0x0086a20000201400 */
[----:B------:R-:W4:Y:S01]  /*cb90*/  LDSM.16.M88.4 R28, [R217] ;  /* 0x00000000d91c783b */ /* 0x000f220000000200 */
[----:B------:R-:W-:-:S02]  /*cba0*/  IABS R112, R112 ;  /* 0x0000007000707213 */ /* 0x000fc40000000000 */
[----:B------:R-:W-:Y:S01]  /*cbb0*/  IABS R188, R188 ;  /* 0x000000bc00bc7213 */ /* 0x000fe20000000000 */
[----:B-1----:R-:W1:Y:S03]  /*cbc0*/  LDSM.16.M88.4 R20, [R218+0x1000] ;  /* 0x00100000da14783b */ /* 0x002e660000000200 */
[----:B------:R-:W-:Y:S01]  /*cbd0*/  I2F R99, R99 ;  /* 0x0000006300637306 */ /* 0x000fe20000201400 */
[----:B------:R-:W0:Y:S01]  /*cbe0*/  LDGDEPBAR ;  /* 0x00000000000079af */ /* 0x000e220000000000 */
[----:B---3--:R-:W-:-:S06]  /*cbf0*/  IADD3 R4, R115, 0x1, RZ ;  /* 0x0000000173047810 */ /* 0x008fcc0007ffe0ff */
[----:B------:R-:W-:Y:S01]  /*cc00*/  I2F R108, R108 ;  /* 0x0000006c006c7306 */ /* 0x000fe20000201400 */
[----:B------:R-:W-:Y:S01]  /*cc10*/  ISETP.GE.AND P6, PT, R4, R234, PT ;  /* 0x000000ea0400720c */ /* 0x000fe20003fc6270 */
[----:B------:R-:W-:Y:S01]  /*cc20*/  IMAD.IADD R40, R236, 0x1, -R4 ;  /* 0x00000001ec287824 */ /* 0x000fe200078e0a04 */
[C---:B------:R-:W-:Y:S02]  /*cc30*/  ISETP.GE.AND P5, PT, R4.reuse, R231, PT ;  /* 0x000000e70400720c */ /* 0x040fe40003fa6270 */
[----:B------:R-:W-:-:S03]  /*cc40*/  ISETP.GE.AND P4, PT, R4, R228, PT ;  /* 0x000000e40400720c */ /* 0x000fc60003f86270 */
[----:B------:R-:W-:Y:S01]  /*cc50*/  I2F R188, R188 ;  /* 0x000000bc00bc7306 */ /* 0x000fe20000201400 */
[----:B------:R-:W-:Y:S02]  /*cc60*/  IABS R40, R40 ;  /* 0x0000002800287213 */ /* 0x000fe40000000000 */
[C---:B------:R-:W-:Y:S01]  /*cc70*/  ISETP.LT.OR P6, PT, R4.reuse, R235, P6 ;  /* 0x000000eb0400720c */ /* 0x040fe200037c1670 */
[-C--:B--2---:R-:W-:Y:S01]  /*cc80*/  HMMA.16816.F32 R8, R36, R16.reuse, RZ ;  /* 0x000000102408723c */ /* 0x084fe200000018ff */
[C---:B------:R-:W-:Y:S02]  /*cc90*/  ISETP.LT.OR P5, PT, R4.reuse, R232, P5 ;  /* 0x000000e80400720c */ /* 0x040fe40002fa1670 */
[----:B------:R-:W-:Y:S01]  /*cca0*/  ISETP.LT.OR P4, PT, R4, R229, P4 ;  /* 0x000000e50400720c */ /* 0x000fe20002781670 */
[----:B------:R-:W-:Y:S04]  /*ccb0*/  I2F R40, R40 ;  /* 0x0000002800287306 */ /* 0x000fe80000201400 */
[----:B----4-:R-:W-:Y:S07]  /*ccc0*/  HMMA.16816.F32 R12, R32, R16, RZ ;  /* 0x00000010200c723c */ /* 0x010fee00000018ff */
[----:B------:R-:W-:-:S02]  /*ccd0*/  IMAD.IADD R17, R233, 0x1, -R115 ;  /* 0x00000001e9117824 */ /* 0x000fc400078e0a73 */
[----:B------:R-:W-:-:S03]  /*cce0*/  IMAD.IADD R16, R227, 0x1, -R115 ;  /* 0x00000001e3107824 */ /* 0x000fc600078e0a73 */
[----:B------:R-:W-:Y:S02]  /*ccf0*/  IABS R17, R17 ;  /* 0x0000001100117213 */ /* 0x000fe40000000000 */
[----:B------:R-:W-:Y:S02]  /*cd00*/  IABS R16, R16 ;  /* 0x0000001000107213 */ /* 0x000fe40000000000 */
[-C--:B------:R-:W-:Y:S02]  /*cd10*/  HMMA.16816.F32 R8, R24, R28.reuse, R8 ;  /* 0x0000001c1808723c */ /* 0x080fe40000001808 */
[----:B------:R-:W2:Y:S06]  /*cd20*/  I2F R17, R17 ;  /* 0x0000001100117306 */ /* 0x000eac0000201400 */
[----:B-1----:R-:W-:Y:S02]  /*cd30*/  HMMA.16816.F32 R12, R20, R28, R12 ;  /* 0x0000001c140c723c */ /* 0x002fe4000000180c */
[----:B------:R-:W1:Y:S05]  /*cd40*/  I2F R89, R16 ;  /* 0x0000001000597306 */ /* 0x000e6a0000201400 */
[----:B------:R-:W-:-:S05]  /*cd50*/  IMAD.IADD R28, R233, 0x1, -R4 ;  /* 0x00000001e91c7824 */ /* 0x000fca00078e0a04 */
[----:B------:R-:W-:-:S04]  /*cd60*/  IABS R28, R28 ;  /* 0x0000001c001c7213 */ /* 0x000fc80000000000 */
[----:B------:R-:W-:Y:S02]  /*cd70*/  FFMA.FTZ R8, R41, -UR31, R8 ;  /* 0x8000001f29087c23 */ /* 0x000fe40008010008 */
[----:B------:R-:W3:Y:S01]  /*cd80*/  I2F R28, R28 ;  /* 0x0000001c001c7306 */ /* 0x000ee20000201400 */
[----:B--2---:R-:W-:Y:S02]  /*cd90*/  FFMA.FTZ R17, R17, -UR31, R10 ;  /* 0x8000001f11117c23 */ /* 0x004fe4000801000a */
[----:B------:R-:W-:Y:S01]  /*cda0*/  FFMA.FTZ R105, R40, -UR31, R9 ;  /* 0x8000001f28697c23 */ /* 0x000fe20008010009 */
[----:B------:R-:W-:Y:S02]  /*cdb0*/  FSEL R106, R8, -INF , !P2 ;  /* 0xff800000086a7808 */ /* 0x000fe40005000000 */
[-C--:B------:R-:W-:Y:S01]  /*cdc0*/  ISETP.GE.AND P2, PT, R4, R223.reuse, PT ;  /* 0x000000df0400720c */ /* 0x080fe20003f46270 */
[----:B-1----:R-:W-:Y:S01]  /*cdd0*/  FFMA.FTZ R89, R89, -UR31, R14 ;  /* 0x8000001f59597c23 */ /* 0x002fe2000801000e */
[----:B------:R-:W-:Y:S01]  /*cde0*/  FSEL R102, R17, -INF , !P3 ;  /* 0xff80000011667808 */ /* 0x000fe20005800000 */
[--C-:B------:R-:W-:Y:S01]  /*cdf0*/  IMAD.IADD R14, R230, 0x1, -R4.reuse ;  /* 0x00000001e60e7824 */ /* 0x100fe200078e0a04 */
[----:B------:R-:W-:Y:S01]  /*ce00*/  ISETP.LT.OR P2, PT, R4, R226, P2 ;  /* 0x000000e20400720c */ /* 0x000fe20001741670 */
[----:B------:R-:W-:Y:S01]  /*ce10*/  IMAD.IADD R4, R227, 0x1, -R4 ;  /* 0x00000001e3047824 */ /* 0x000fe200078e0a04 */
[----:B------:R-:W-:Y:S01]  /*ce20*/  ISETP.GE.AND P3, PT, R115, R223, PT ;  /* 0x000000df7300720c */ /* 0x000fe20003f66270 */
[----:B------:R-:W-:Y:S01]  /*ce30*/  FFMA.FTZ R93, R93, -UR31, R12 ;  /* 0x8000001f5d5d7c23 */ /* 0x000fe2000801000c */
[----:B------:R-:W-:Y:S01]  /*ce40*/  FSEL R105, R105, -INF , !P6 ;  /* 0xff80000069697808 */ /* 0x000fe20007000000 */
[----:B---3--:R-:W-:Y:S01]  /*ce50*/  FFMA.FTZ R101, R28, -UR31, R11 ;  /* 0x8000001f1c657c23 */ /* 0x008fe2000801000b */
[----:B------:R-:W-:Y:S01]  /*ce60*/  IADD3 R28, R115, 0x8, RZ ;  /* 0x00000008731c7810 */ /* 0x000fe20007ffe0ff */
[----:B------:R-:W-:Y:S01]  /*ce70*/  HMMA.16816.F32 R8, R36, R18, RZ ;  /* 0x000000122408723c */ /* 0x000fe200000018ff */
[----:B------:R-:W-:-:S02]  /*ce80*/  IABS R4, R4 ;  /* 0x0000000400047213 */ /* 0x000fc40000000000 */
[----:B------:R-:W-:Y:S01]  /*ce90*/  ISETP.LT.OR P3, PT, R115, R226, P3 ;  /* 0x000000e27300720c */ /* 0x000fe20001f61670 */
[----:B------:R-:W-:Y:S01]  /*cea0*/  IMAD.IADD R16, R236, 0x1, -R28 ;  /* 0x00000001ec107824 */ /* 0x000fe200078e0a1c */
[----:B------:R-:W-:Y:S01]  /*ceb0*/  FSEL R93, R93, -INF , !P0 ;  /* 0xff8000005d5d7808 */ /* 0x000fe20004000000 */
[----:B------:R-:W-:Y:S01]  /*cec0*/  IMAD.MOV.U32 R12, RZ, RZ, R4 ;  /* 0x000000ffff0c7224 */ /* 0x000fe200078e0004 */
[----:B------:R-:W-:Y:S01]  /*ced0*/  FSEL R89, R89, -INF , !P3 ;  /* 0xff80000059597808 */ /* 0x000fe20005800000 */
[--C-:B------:R-:W-:Y:S01]  /*cee0*/  IMAD.IADD R40, R233, 0x1, -R28.reuse ;  /* 0x00000001e9287824 */ /* 0x100fe200078e0a1c */
[----:B------:R-:W-:Y:S01]  /*cef0*/  IABS R4, R16 ;  /* 0x0000001000047213 */ /* 0x000fe20000000000 */
[----:B------:R-:W-:Y:S01]  /*cf00*/  IMAD.IADD R45, R230, 0x1, -R28 ;  /* 0x00000001e62d7824 */ /* 0x000fe200078e0a1c */
[----:B------:R-:W-:Y:S01]  /*cf10*/  HMMA.16816.F32 R16, R32, R18, RZ ;  /* 0x000000122010723c */ /* 0x000fe200000018ff */
[----:B------:R-:W-:Y:S01]  /*cf20*/  FSEL R101, R101, -INF , !P5 ;  /* 0xff80000065657808 */ /* 0x000fe20006800000 */
[----:B------:R-:W1:Y:S01]  /*cf30*/  I2F R12, R12 ;  /* 0x0000000c000c7306 */ /* 0x000e620000201400 */
[----:B------:R-:W-:Y:S01]  /*cf40*/  IMAD.MOV.U32 R29, RZ, RZ, R4 ;  /* 0x000000ffff1d7224 */ /* 0x000fe200078e0004 */
[----:B------:R-:W-:-:S02]  /*cf50*/  IABS R4, R40 ;  /* 0x0000002800047213 */ /* 0x000fc40000000000 */
[----:B------:R-:W2:Y:S01]  /*cf60*/  LDSM.16.M88.4 R40, [R219+0x2400] ;  /* 0x00240000db28783b */ /* 0x000ea20000000200 */
[C---:B------:R-:W-:Y:S02]  /*cf70*/  ISETP.GE.AND P0, PT, R28.reuse, R234, PT ;  /* 0x000000ea1c00720c */ /* 0x040fe40003f06270 */
[C---:B------:R-:W-:Y:S01]  /*cf80*/  ISETP.GE.AND P3, PT, R28.reuse, R231, PT ;  /* 0x000000e71c00720c */ /* 0x040fe20003f66270 */
[----:B------:R3:W4:Y:S01]  /*cf90*/  I2F R47, R4 ;  /* 0x00000004002f7306 */ /* 0x0007220000201400 */
[C---:B------:R-:W-:Y:S02]  /*cfa0*/  ISETP.GE.AND P6, PT, R28.reuse, R228, PT ;  /* 0x000000e41c00720c */ /* 0x040fe40003fc6270 */
[----:B------:R-:W-:Y:S01]  /*cfb0*/  HMMA.16816.F32 R8, R24, R30, R8 ;  /* 0x0000001e1808723c */ /* 0x000fe20000001808 */
[----:B------:R-:W-:Y:S02]  /*cfc0*/  ISETP.GE.AND P5, PT, R28, R223, PT ;  /* 0x000000df1c00720c */ /* 0x000fe40003fa6270 */
[----:B------:R-:W-:-:S02]  /*cfd0*/  IABS R14, R14 ;  /* 0x0000000e000e7213 */ /* 0x000fc40000000000 */
[----:B------:R-:W4:Y:S01]  /*cfe0*/  I2F R29, R29 ;  /* 0x0000001d001d7306 */ /* 0x000f220000201400 */
[----:B------:R-:W-:Y:S01]  /*cff0*/  ISETP.LT.OR P0, PT, R28, R235, P0 ;  /* 0x000000eb1c00720c */ /* 0x000fe20000701670 */
[----:B-1----:R-:W-:Y:S01]  /*d000*/  FFMA.FTZ R12, R12, -UR31, R15 ;  /* 0x8000001f0c0c7c23 */ /* 0x002fe2000801000f */
[C---:B------:R-:W-:Y:S02]  /*d010*/  ISETP.LT.OR P3, PT, R28.reuse, R232, P3 ;  /* 0x000000e81c00720c */ /* 0x040fe40001f61670 */
[C---:B------:R-:W-:Y:S01]  /*d020*/  ISETP.LT.OR P6, PT, R28.reuse, R229, P6 ;  /* 0x000000e51c00720c */ /* 0x040fe200037c1670 */
[----:B------:R-:W-:Y:S01]  /*d030*/  HMMA.16816.F32 R16, R20, R30, R16 ;  /* 0x0000001e1410723c */ /* 0x000fe20000001810 */
[----:B------:R-:W-:Y:S01]  /*d040*/  ISETP.LT.OR P5, PT, R28, R226, P5 ;  /* 0x000000e21c00720c */ /* 0x000fe20002fa1670 */
[----:B------:R-:W-:Y:S01]  /*d050*/  IMAD.IADD R28, R227, 0x1, -R28 ;  /* 0x00000001e31c7824 */ /* 0x000fe200078e0a1c */
[----:B------:R-:W1:Y:S01]  /*d060*/  I2F R14, R14 ;  /* 0x0000000e000e7306 */ /* 0x000e620000201400 */
[----:B---3--:R-:W-:-:S02]  /*d070*/  IADD3 R4, R115, 0x9, RZ ;  /* 0x0000000973047810 */ /* 0x008fc40007ffe0ff */
[----:B------:R-:W-:Y:S02]  /*d080*/  IABS R45, R45 ;  /* 0x0000002d002d7213 */ /* 0x000fe40000000000 */
[----:B------:R-:W-:Y:S01]  /*d090*/  IABS R28, R28 ;  /* 0x0000001c001c7213 */ /* 0x000fe20000000000 */
[--C-:B------:R-:W-:Y:S01]  /*d0a0*/  IMAD.IADD R126, R233, 0x1, -R4.reuse ;  /* 0x00000001e97e7824 */ /* 0x100fe200078e0a04 */
[----:B------:R-:W-:Y:S01]  /*d0b0*/  FSEL R95, R12, -INF , !P2 ;  /* 0xff8000000c5f7808 */ /* 0x000fe20005000000 */
[----:B------:R-:W-:Y:S01]  /*d0c0*/  IMAD.IADD R46, R230, 0x1, -R4 ;  /* 0x00000001e62e7824 */ /* 0x000fe200078e0a04 */
[----:B------:R-:W3:Y:S01]  /*d0d0*/  I2F R45, R45 ;  /* 0x0000002d002d7306 */ /* 0x000ee20000201400 */
[----:B----4-:R-:W-:Y:S01]  /*d0e0*/  FFMA.FTZ R116, R47, -UR31, R10 ;  /* 0x8000001f2f747c23 */ /* 0x010fe2000801000a */
[----:B------:R-:W-:Y:S01]  /*d0f0*/  IABS R126, R126 ;  /* 0x0000007e007e7213 */ /* 0x000fe20000000000 */
[----:B------:R-:W-:Y:S01]  /*d100*/  FFMA.FTZ R8, R29, -UR31, R8 ;  /* 0x8000001f1d087c23 */ /* 0x000fe20008010008 */
[----:B------:R-:W-:-:S02]  /*d110*/  ISETP.GE.AND P2, PT, R4, R231, PT ;  /* 0x000000e70400720c */ /* 0x000fc40003f46270 */
[----:B------:R-:W-:Y:S01]  /*d120*/  FSEL R116, R116, -INF , !P3 ;  /* 0xff80000074747808 */ /* 0x000fe20005800000 */
[----:B-1----:R-:W-:Y:S01]  /*d130*/  FFMA.FTZ R13, R14, -UR31, R13 ;  /* 0x8000001f0e0d7c23 */ /* 0x002fe2000801000d */
[----:B------:R1:W4:Y:S01]  /*d140*/  I2F R47, R28 ;  /* 0x0000001c002f7306 */ /* 0x0003220000201400 */
[--C-:B------:R-:W-:Y:S01]  /*d150*/  IMAD.IADD R14, R236, 0x1, -R4.reuse ;  /* 0x00000001ec0e7824 */ /* 0x100fe200078e0a04 */
[----:B------:R-:W-:Y:S01]  /*d160*/  FSEL R118, R8, -INF , !P0 ;  /* 0xff80000008767808 */ /* 0x000fe20004000000 */
[----:B------:R-:W-:Y:S01]  /*d170*/  IMAD.IADD R8, R227, 0x1, -R4 ;  /* 0x00000001e3087824 */ /* 0x000fe200078e0a04 */
[----:B------:R-:W-:Y:S02]  /*d180*/  FSEL R96, R13, -INF , !P4 ;  /* 0xff8000000d607808 */ /* 0x000fe40006000000 */
[----:B------:R-:W-:Y:S02]  /*d190*/  IABS R10, R14 ;  /* 0x0000000e000a7213 */ /* 0x000fe40000000000 */
[----:B--2---:R-:W-:Y:S01]  /*d1a0*/  HMMA.16816.F32 R12, R36, R40, RZ ;  /* 0x00000028240c723c */ /* 0x004fe200000018ff */
[----:B------:R-:W2:Y:S01]  /*d1b0*/  I2F R126, R126 ;  /* 0x0000007e007e7306 */ /* 0x000ea20000201400 */
[C---:B------:R-:W-:Y:S01]  /*d1c0*/  ISETP.GE.AND P4, PT, R4.reuse, R234, PT ;  /* 0x000000ea0400720c */ /* 0x040fe20003f86270 */
[----:B---3--:R-:W-:Y:S01]  /*d1d0*/  FFMA.FTZ R104, R45, -UR31, R16 ;  /* 0x8000001f2d687c23 */ /* 0x008fe20008010010 */
[----:B------:R-:W-:Y:S01]  /*d1e0*/  ISETP.GE.AND P0, PT, R4, R228, PT ;  /* 0x000000e40400720c */ /* 0x000fe20003f06270 */
[----:B------:R-:W-:Y:S01]  /*d1f0*/  IMAD.IADD R45, R236, 0x1, -R44 ;  /* 0x00000001ec2d7824 */ /* 0x000fe200078e0a2c */
[----:B------:R-:W-:Y:S01]  /*d200*/  ISETP.GE.AND P3, PT, R4, R223, PT ;  /* 0x000000df0400720c */ /* 0x000fe20003f66270 */
[----:B-1----:R-:W1:Y:S02]  /*d210*/  LDSM.16.M88.4 R28, [R214] ;  /* 0x00000000d61c783b */ /* 0x002e640000000200 */
[----:B------:R-:W3:Y:S01]  /*d220*/  I2F R10, R10 ;  /* 0x0000000a000a7306 */ /* 0x000ee20000201400 */
[----:B------:R-:W-:Y:S01]  /*d230*/  IABS R46, R46 ;  /* 0x0000002e002e7213 */ /* 0x000fe20000000000 */
[----:B----4-:R-:W-:Y:S01]  /*d240*/  FFMA.FTZ R18, R47, -UR31, R18 ;  /* 0x8000001f2f127c23 */ /* 0x010fe20008010012 */
[----:B------:R-:W-:-:S02]  /*d250*/  IABS R8, R8 ;  /* 0x0000000800087213 */ /* 0x000fc40000000000 */
[C---:B------:R-:W-:Y:S02]  /*d260*/  ISETP.LT.OR P4, PT, R4.reuse, R235, P4 ;  /* 0x000000eb0400720c */ /* 0x040fe40002781670 */
[----:B------:R-:W-:Y:S01]  /*d270*/  ISETP.LT.OR P2, PT, R4, R232, P2 ;  /* 0x000000e80400720c */ /* 0x000fe20001741670 */
[----:B--2---:R-:W-:Y:S01]  /*d280*/  FFMA.FTZ R126, R126, -UR31, R11 ;  /* 0x8000001f7e7e7c23 */ /* 0x004fe2000801000b */
[C---:B------:R-:W-:Y:S01]  /*d290*/  ISETP.LT.OR P0, PT, R4.reuse, R229, P0 ;  /* 0x000000e50400720c */ /* 0x040fe20000701670 */
[----:B------:R2:W4:Y:S01]  /*d2a0*/  I2F R16, R8 ;  /* 0x0000000800107306 */ /* 0x0005220000201400 */
[----:B------:R-:W-:Y:S02]  /*d2b0*/  ISETP.LT.OR P3, PT, R4, R226, P3 ;  /* 0x000000e20400720c */ /* 0x000fe40001f61670 */
[----:B------:R-:W-:Y:S02]  /*d2c0*/  IABS R45, R45 ;  /* 0x0000002d002d7213 */ /* 0x000fe40000000000 */
[----:B------:R-:W-:Y:S01]  /*d2d0*/  FSEL R103, R18, -INF , !P5 ;  /* 0xff80000012677808 */ /* 0x000fe20006800000 */
[----:B---3--:R-:W-:Y:S01]  /*d2e0*/  FFMA.FTZ R127, R10, -UR31, R9 ;  /* 0x8000001f0a7f7c23 */ /* 0x008fe20008010009 */
[----:B------:R-:W-:Y:S01]  /*d2f0*/  FSEL R104, R104, -INF , !P6 ;  /* 0xff80000068687808 */ /* 0x000fe20007000000 */
[----:B------:R-:W3:Y:S01]  /*d300*/  I2F R4, R46 ;  /* 0x0000002e00047306 */ /* 0x000ee20000201400 */
[----:B------:R-:W-:-:S02]  /*d310*/  FSEL R126, R126, -INF , !P2 ;  /* 0xff8000007e7e7808 */ /* 0x000fc40005000000 */
[----:B------:R-:W-:Y:S02]  /*d320*/  FSEL R127, R127, -INF , !P4 ;  /* 0xff8000007f7f7808 */ /* 0x000fe40006000000 */
[C---:B------:R-:W-:Y:S02]  /*d330*/  ISETP.GE.AND P6, PT, R44.reuse, R234, PT ;  /* 0x000000ea2c00720c */ /* 0x040fe40003fc6270 */
[C---:B------:R-:W-:Y:S01]  /*d340*/  ISETP.GE.AND P5, PT, R44.reuse, R231, PT ;  /* 0x000000e72c00720c */ /* 0x040fe20003fa6270 */
[----:B--2---:R-:W-:Y:S01]  /*d350*/  HMMA.16816.F32 R8, R32, R40, RZ ;  /* 0x000000282008723c */ /* 0x004fe200000018ff */
[----:B------:R-:W2:Y:S01]  /*d360*/  I2F R45, R45 ;  /* 0x0000002d002d7306 */ /* 0x000ea20000201400 */
[----:B------:R-:W-:Y:S01]  /*d370*/  ISETP.GE.AND P4, PT, R44, R228, PT ;  /* 0x000000e42c00720c */ /* 0x000fe20003f86270 */
[----:B----4-:R-:W-:Y:S01]  /*d380*/  FFMA.FTZ R16, R16, -UR31, R19 ;  /* 0x8000001f10107c23 */ /* 0x010fe20008010013 */
[C---:B------:R-:W-:Y:S02]  /*d390*/  ISETP.GE.AND P2, PT, R44.reuse, R223, PT ;  /* 0x000000df2c00720c */ /* 0x040fe40003f46270 */
[C---:B------:R-:W-:Y:S01]  /*d3a0*/  ISETP.LT.OR P6, PT, R44.reuse, R235, P6 ;  /* 0x000000eb2c00720c */ /* 0x040fe200037c1670 */
[----:B------:R-:W-:Y:S01]  /*d3b0*/  IMAD.IADD R40, R233, 0x1, -R44 ;  /* 0x00000001e9287824 */ /* 0x000fe200078e0a2c */
[----:B------:R-:W-:Y:S01]  /*d3c0*/  ISETP.LT.OR P5, PT, R44, R232, P5 ;  /* 0x000000e82c00720c */ /* 0x000fe20002fa1670 */
[----:B---3--:R-:W-:Y:S01]  /*d3d0*/  FFMA.FTZ R4, R4, -UR31, R17 ;  /* 0x8000001f04047c23 */ /* 0x008fe20008010011 */
[----:B------:R-:W-:-:S02]  /*d3e0*/  ISETP.LT.OR P4, PT, R44, R229, P4 ;  /* 0x000000e52c00720c */ /* 0x000fc40002781670 */
[----:B------:R-:W-:Y:S01]  /*d3f0*/  IABS R18, R40 ;  /* 0x0000002800127213 */ /* 0x000fe20000000000 */
[-C--:B-1----:R-:W-:Y:S01]  /*d400*/  HMMA.16816.F32 R12, R24, R28.reuse, R12 ;  /* 0x0000001c180c723c */ /* 0x082fe2000000180c */
[----:B------:R-:W-:Y:S01]  /*d410*/  FSEL R125, R4, -INF , !P0 ;  /* 0xff800000047d7808 */ /* 0x000fe20004000000 */
[--C-:B------:R-:W-:Y:S01]  /*d420*/  IMAD.IADD R40, R230, 0x1, -R44.reuse ;  /* 0x00000001e6287824 */ /* 0x100fe200078e0a2c */
[----:B------:R1:W3:Y:S01]  /*d430*/  I2F R41, R18 ;  /* 0x0000001200297306 */ /* 0x0002e20000201400 */
[----:B------:R-:W-:Y:S01]  /*d440*/  ISETP.LT.OR P2, PT, R44, R226, P2 ;  /* 0x000000e22c00720c */ /* 0x000fe20001741670 */
[----:B------:R-:W-:Y:S01]  /*d450*/  IMAD.IADD R44, R227, 0x1, -R44 ;  /* 0x00000001e32c7824 */ /* 0x000fe200078e0a2c */
[----:B------:R-:W-:Y:S02]  /*d460*/  FSEL R123, R16, -INF , !P3 ;  /* 0xff800000107b7808 */ /* 0x000fe40005800000 */
[----:B------:R-:W-:Y:S02]  /*d470*/  IABS R40, R40 ;  /* 0x0000002800287213 */ /* 0x000fe40000000000 */
[----:B------:R-:W-:Y:S01]  /*d480*/  IABS R44, R44 ;  /* 0x0000002c002c7213 */ /* 0x000fe20000000000 */
[----:B------:R-:W-:Y:S01]  /*d490*/  HMMA.16816.F32 R8, R20, R28, R8 ;  /* 0x0000001c1408723c */ /* 0x000fe20000001808 */
[----:B------:R-:W4:Y:S06]  /*d4a0*/  I2F R29, R40 ;  /* 0x00000028001d7306 */ /* 0x000f2c0000201400 */
[----:B------:R-:W-:-:S02]  /*d4b0*/  IADD3 R28, R115, 0x18, RZ ;  /* 0x00000018731c7810 */ /* 0x000fc40007ffe0ff */
[----:B-1----:R-:W-:-:S03]  /*d4c0*/  IADD3 R18, R115, 0x11, RZ ;  /* 0x0000001173127810 */ /* 0x002fc60007ffe0ff */
[----:B------:R-:W-:Y:S01]  /*d4d0*/  IMAD.IADD R173, R230, 0x1, -R28 ;  /* 0x00000001e6ad7824 */ /* 0x000fe200078e0a1c */
[C---:B------:R-:W-:Y:S01]  /*d4e0*/  ISETP.GE.AND P0, PT, R18.reuse, R234, PT ;  /* 0x000000ea1200720c */ /* 0x040fe20003f06270 */
[----:B------:R-:W-:Y:S01]  /*d4f0*/  IMAD.IADD R4, R233, 0x1, -R18 ;  /* 0x00000001e9047824 */ /* 0x000fe200078e0a12 */
[C---:B------:R-:W-:Y:S01]  /*d500*/  ISETP.GE.AND P3, PT, R18.reuse, R231, PT ;  /* 0x000000e71200720c */ /* 0x040fe20003f66270 */
[----:B--2---:R-:W-:Y:S01]  /*d510*/  FFMA.FTZ R12, R45, -UR31, R12 ;  /* 0x8000001f2d0c7c23 */ /* 0x004fe2000801000c */
[----:B------:R-:W-:Y:S01]  /*d520*/  ISETP.LT.OR P0, PT, R18, R235, P0 ;  /* 0x000000eb1200720c */ /* 0x000fe20000701670 */
[----:B------:R-:W-:Y:S01]  /*d530*/  IMAD.IADD R17, R236, 0x1, -R18 ;  /* 0x00000001ec117824 */ /* 0x000fe200078e0a12 */
[----:B------:R-:W-:Y:S01]  /*d540*/  IABS R4, R4 ;  /* 0x0000000400047213 */ /* 0x000fe20000000000 */
[----:B---3--:R-:W-:Y:S01]  /*d550*/  FFMA.FTZ R41, R41, -UR31, R14 ;  /* 0x8000001f29297c23 */ /* 0x008fe2000801000e */
[----:B------:R-:W-:Y:S01]  /*d560*/  FSEL R165, R12, -INF , !P6 ;  /* 0xff8000000ca57808 */ /* 0x000fe20007000000 */
[----:B------:R-:W-:Y:S01]  /*d570*/  IMAD.IADD R16, R227, 0x1, -R18 ;  /* 0x00000001e3107824 */ /* 0x000fe200078e0a12 */
[----:B------:R-:W-:Y:S01]  /*d580*/  IABS R14, R17 ;  /* 0x00000011000e7213 */ /* 0x000fe20000000000 */
[----:B------:R-:W-:Y:S01]  /*d590*/  IMAD.MOV.U32 R12, RZ, RZ, R4 ;  /* 0x000000ffff0c7224 */ /* 0x000fe200078e0004 */
[----:B------:R1:W2:Y:S01]  /*d5a0*/  I2F R17, R44 ;  /* 0x0000002c00117306 */ /* 0x0002a20000201400 */
[----:B------:R-:W-:Y:S01]  /*d5b0*/  FSEL R128, R41, -INF , !P5 ;  /* 0xff80000029807808 */ /* 0x000fe20006800000 */
[----:B----4-:R-:W-:Y:S01]  /*d5c0*/  FFMA.FTZ R124, R29, -UR31, R8 ;  /* 0x8000001f1d7c7c23 */ /* 0x010fe20008010008 */
[----:B------:R-:W-:Y:S01]  /*d5d0*/  IABS R16, R16 ;  /* 0x0000001000107213 */ /* 0x000fe20000000000 */
[----:B------:R-:W-:Y:S01]  /*d5e0*/  IMAD.IADD R4, R230, 0x1, -R18 ;  /* 0x00000001e6047824 */ /* 0x000fe200078e0a12 */
[----:B------:R-:W-:-:S02]  /*d5f0*/  ISETP.GE.AND P6, PT, R18, R228, PT ;  /* 0x000000e41200720c */ /* 0x000fc40003fc6270 */
[C---:B------:R-:W-:Y:S01]  /*d600*/  ISETP.GE.AND P5, PT, R18.reuse, R223, PT ;  /* 0x000000df1200720c */ /* 0x040fe20003fa6270 */
[----:B------:R-:W3:Y:S01]  /*d610*/  I2F R12, R12 ;  /* 0x0000000c000c7306 */ /* 0x000ee20000201400 */
[C---:B------:R-:W-:Y:S01]  /*d620*/  ISETP.LT.OR P3, PT, R18.reuse, R232, P3 ;  /* 0x000000e81200720c */ /* 0x040fe20001f61670 */
[----:B------:R-:W-:Y:S01]  /*d630*/  IMAD.MOV.U32 R8, RZ, RZ, R16 ;  /* 0x000000ffff087224 */ /* 0x000fe200078e0010 */
[C---:B------:R-:W-:Y:S02]  /*d640*/  ISETP.LT.OR P6, PT, R18.reuse, R229, P6 ;  /* 0x000000e51200720c */ /* 0x040fe400037c1670 */
[----:B------:R-:W-:Y:S02]  /*d650*/  ISETP.LT.OR P5, PT, R18, R226, P5 ;  /* 0x000000e21200720c */ /* 0x000fe40002fa1670 */
[----:B------:R-:W-:Y:S01]  /*d660*/  IABS R4, R4 ;  /* 0x0000000400047213 */ /* 0x000fe20000000000 */
[----:B------:R-:W4:Y:S01]  /*d670*/  I2F R14, R14 ;  /* 0x0000000e000e7306 */ /* 0x000f220000201400 */
[----:B-1----:R-:W-:Y:S01]  /*d680*/  HMMA.16816.F32 R44, R36, R42, RZ ;  /* 0x0000002a242c723c */ /* 0x002fe200000018ff */
[----:B--2---:R-:W-:Y:S01]  /*d690*/  FFMA.FTZ R10, R17, -UR31, R10 ;  /* 0x8000001f110a7c23 */ /* 0x004fe2000801000a */
[----:B------:R-:W-:Y:S01]  /*d6a0*/  FSEL R124, R124, -INF , !P4 ;  /* 0xff8000007c7c7808 */ /* 0x000fe20006000000 */
[----:B------:R-:W-:Y:S01]  /*d6b0*/  IMAD.IADD R17, R236, 0x1, -R28 ;  /* 0x00000001ec117824 */ /* 0x000fe200078e0a1c */
[----:B------:R-:W-:-:S02]  /*d6c0*/  ISETP.GE.AND P4, PT, R28, R234, PT ;  /* 0x000000ea1c00720c */ /* 0x000fc40003f86270 */
[----:B------:R-:W-:Y:S01]  /*d6d0*/  FSEL R122, R10, -INF , !P2 ;  /* 0xff8000000a7a7808 */ /* 0x000fe20005000000 */
[----:B---3--:R-:W-:Y:S01]  /*d6e0*/  FFMA.FTZ R167, R12, -UR31, R15 ;  /* 0x8000001f0ca77c23 */ /* 0x008fe2000801000f */
[----:B------:R-:W-:Y:S01]  /*d6f0*/  IABS R12, R17 ;  /* 0x00000011000c7213 */ /* 0x000fe20000000000 */
[----:B------:R-:W1:Y:S01]  /*d700*/  I2F R8, R8 ;  /* 0x0000000800087306 */ /* 0x000e620000201400 */
[----:B------:R-:W-:Y:S01]  /*d710*/  HMMA.16816.F32 R16, R32, R42, RZ ;  /* 0x0000002a2010723c */ /* 0x000fe200000018ff */
[----:B------:R-:W2:Y:S01]  /*d720*/  LDSM.16.M88.4 R40, [R219+0x2800] ;  /* 0x00280000db28783b */ /* 0x000ea20000000200 */
[----:B------:R-:W-:Y:S02]  /*d730*/  FSEL R167, R167, -INF , !P3 ;  /* 0xff800000a7a77808 */ /* 0x000fe40005800000 */
[----:B------:R-:W-:Y:S01]  /*d740*/  ISETP.GE.AND P2, PT, R28, R231, PT ;  /* 0x000000e71c00720c */ /* 0x000fe20003f46270 */
[----:B----4-:R-:W-:Y:S01]  /*d750*/  FFMA.FTZ R169, R14, -UR31, R13 ;  /* 0x8000001f0ea97c23 */ /* 0x010fe2000801000d */
[C---:B------:R-:W-:Y:S01]  /*d760*/  ISETP.GE.AND P3, PT, R28.reuse, R223, PT ;  /* 0x000000df1c00720c */ /* 0x040fe20003f66270 */
[----:B------:R-:W-:Y:S01]  /*d770*/  IMAD.IADD R13, R233, 0x1, -R28 ;  /* 0x00000001e90d7824 */ /* 0x000fe200078e0a1c */
[----:B------:R3:W-:Y:S01]  /*d780*/  I2F R57, R12 ;  /* 0x0000000c00397306 */ /* 0x0007e20000201400 */
[----:B------:R-:W-:-:S02]  /*d790*/  ISETP.LT.OR P4, PT, R28, R235, P4 ;  /* 0x000000eb1c00720c */ /* 0x000fc40002781670 */
[----:B------:R-:W-:Y:S02]  /*d7a0*/  FSEL R169, R169, -INF , !P0 ;  /* 0xff800000a9a97808 */ /* 0x000fe40004000000 */
[----:B------:R-:W-:Y:S02]  /*d7b0*/  IABS R10, R13 ;  /* 0x0000000d000a7213 */ /* 0x000fe40000000000 */
[C---:B------:R-:W-:Y:S01]  /*d7c0*/  ISETP.GE.AND P0, PT, R28.reuse, R228, PT ;  /* 0x000000e41c00720c */ /* 0x040fe20003f06270 */
[----:B------:R-:W4:Y:S01]  /*d7d0*/  I2F R4, R4 ;  /* 0x0000000400047306 */ /* 0x000f220000201400 */
[----:B------:R-:W-:Y:S01]  /*d7e0*/  ISETP.LT.OR P2, PT, R28, R232, P2 ;  /* 0x000000e81c00720c */ /* 0x000fe20001741670 */
[----:B-1----:R-:W-:Y:S01]  /*d7f0*/  FFMA.FTZ R8, R8, -UR31, R11 ;  /* 0x8000001f08087c23 */ /* 0x002fe2000801000b */
[C---:B------:R-:W-:Y:S02]  /*d800*/  ISETP.LT.OR P0, PT, R28.reuse, R229, P0 ;  /* 0x000000e51c00720c */ /* 0x040fe40000701670 */
[----:B------:R-:W-:-:S02]  /*d810*/  ISETP.LT.OR P3, PT, R28, R226, P3 ;  /* 0x000000e21c00720c */ /* 0x000fc40001f61670 */
[----:B------:R-:W-:Y:S01]  /*d820*/  IABS R173, R173 ;  /* 0x000000ad00ad7213 */ /* 0x000fe20000000000 */
[----:B---3--:R-:W-:Y:S01]  /*d830*/  HMMA.16816.F32 R12, R24, R30, R44 ;  /* 0x0000001e180c723c */ /* 0x008fe2000000182c */
[----:B------:R-:W-:-:S04]  /*d840*/  FSEL R166, R8, -INF , !P5 ;  /* 0xff80000008a67808 */ /* 0x000fc80006800000 */
[----:B------:R-:W-:Y:S02]  /*d850*/  I2F R173, R173 ;  /* 0x000000ad00ad7306 */ /* 0x000fe40000201400 */
[----:B------:R-:W-:Y:S01]  /*d860*/  IMAD.MOV.U32 R45, RZ, RZ, R10 ;  /* 0x000000ffff2d7224 */ /* 0x000fe200078e000a */
[----:B------:R-:W-:Y:S01]  /*d870*/  IADD3 R44, R115, 0x19, RZ ;  /* 0x00000019732c7810 */ /* 0x000fe20007ffe0ff */
[----:B------:R-:W-:Y:S02]  /*d880*/  IMAD.IADD R10, R227, 0x1, -R28 ;  /* 0x00000001e30a7824 */ /* 0x000fe400078e0a1c */
[----:B------:R-:W-:Y:S01]  /*d890*/  HMMA.16816.F32 R28, R20, R30, R16 ;  /* 0x0000001e141c723c */ /* 0x000fe20000001810 */
[----:B------:R-:W1:Y:S01]  /*d8a0*/  LDSM.16.M88.4 R16, [R213] ;  /* 0x00000000d510783b */ /* 0x000e620000000200 */
[----:B------:R-:W3:Y:S01]  /*d8b0*/  I2F R45, R45 ;  /* 0x0000002d002d7306 */ /* 0x000ee20000201400 */
[--C-:B------:R-:W-:Y:S01]  /*d8c0*/  IMAD.IADD R190, R236, 0x1, -R44.reuse ;  /* 0x00000001ecbe7824 */ /* 0x100fe200078e0a2c */
[----:B------:R-:W-:Y:S01]  /*d8d0*/  IABS R10, R10 ;  /* 0x0000000a000a7213 */ /* 0x000fe20000000000 */
[----:B------:R-:W-:Y:S01]  /*d8e0*/  IMAD.IADD R182, R233, 0x1, -R44 ;  /* 0x00000001e9b67824 */ /* 0x000fe200078e0a2c */
[----:B------:R-:W-:Y:S01]  /*d8f0*/  ISETP.GE.AND P5, PT, R44, R231, PT ;  /* 0x000000e72c00720c */ /* 0x000fe20003fa6270 */
[----:B----4-:R-:W-:Y:S01]  /*d900*/  FFMA.FTZ R4, R4, -UR31, R9 ;  /* 0x8000001f04047c23 */ /* 0x010fe20008010009 */
[----:B------:R-:W-:-:S02]  /*d910*/  IABS R190, R190 ;  /* 0x000000be00be7213 */ /* 0x000fc40000000000 */
[----:B------:R-:W-:Y:S02]  /*d920*/  IABS R182, R182 ;  /* 0x000000b600b67213 */ /* 0x000fe40000000000 */
[----:B------:R-:W-:Y:S01]  /*d930*/  FSEL R168, R4, -INF , !P6 ;  /* 0xff80000004a87808 */ /* 0x000fe20007000000 */
[----:B------:R-:W-:Y:S01]  /*d940*/  FFMA.FTZ R12, R57, -UR31, R12 ;  /* 0x8000001f390c7c23 */ /* 0x000fe2000801000c */
[----:B------:R-:W4:Y:S01]  /*d950*/  I2F R190, R190 ;  /* 0x000000be00be7306 */ /* 0x000f220000201400 */
[----:B------:R-:W-:Y:S01]  /*d960*/  ISETP.GE.AND P6, PT, R44, R234, PT ;  /* 0x000000ea2c00720c */ /* 0x000fe20003fc6270 */
[----:B------:R-:W-:Y:S01]  /*d970*/  IMAD.IADD R4, R230, 0x1, -R44 ;  /* 0x00000001e6047824 */ /* 0x000fe200078e0a2c */
[----:B------:R-:W-:Y:S01]  /*d980*/  ISETP.LT.OR P5, PT, R44, R232, P5 ;  /* 0x000000e82c00720c */ /* 0x000fe20002fa1670 */
[----:B---3--:R-:W-:Y:S01]  /*d990*/  FFMA.FTZ R14, R45, -UR31, R14 ;  /* 0x8000001f2d0e7c23 */ /* 0x008fe2000801000e */
[----:B------:R-:W-:Y:S01]  /*d9a0*/  FSEL R177, R12, -INF , !P4 ;  /* 0xff8000000cb17808 */ /* 0x000fe20006000000 */
[----:B------:R-:W-:Y:S01]  /*d9b0*/  IMAD.IADD R12, R227, 0x1, -R44 ;  /* 0x00000001e30c7824 */ /* 0x000fe200078e0a2c */
[----:B------:R-:W-:Y:S01]  /*d9c0*/  ISETP.GE.AND P4, PT, R44, R228, PT ;  /* 0x000000e42c00720c */ /* 0x000fe20003f86270 */
[----:B------:R-:W3:Y:S01]  /*d9d0*/  I2F R182, R182 ;  /* 0x000000b600b67306 */ /* 0x000ee20000201400 */
[----:B------:R-:W-:Y:S01]  /*d9e0*/  FSEL R176, R14, -INF , !P2 ;  /* 0xff8000000eb07808 */ /* 0x000fe20005000000 */
[----:B------:R-:W-:Y:S01]  /*d9f0*/  FFMA.FTZ R173, R173, -UR31, R28 ;  /* 0x8000001fadad7c23 */ /* 0x000fe2000801001c */
[----:B------:R-:W-:-:S02]  /*da00*/  IABS R12, R12 ;  /* 0x0000000c000c7213 */ /* 0x000fc40000000000 */
[C---:B------:R-:W-:Y:S02]  /*da10*/  ISETP.GE.AND P2, PT, R44.reuse, R223, PT ;  /* 0x000000df2c00720c */ /* 0x040fe40003f46270 */
[----:B------:R-:W-:Y:S01]  /*da20*/  ISETP.LT.OR P6, PT, R44, R235, P6 ;  /* 0x000000eb2c00720c */ /* 0x000fe200037c1670 */
[----:B------:R2:W1:Y:S01]  /*da30*/  I2F R45, R10 ;  /* 0x0000000a002d7306 */ /* 0x0004620000201400 */
[----:B----4-:R-:W-:Y:S01]  /*da40*/  FFMA.FTZ R190, R190, -UR31, R13 ;  /* 0x8000001fbebe7c23 */ /* 0x010fe2000801000d */
[C---:B------:R-:W-:Y:S02]  /*da50*/  ISETP.LT.OR P4, PT, R44.reuse, R229, P4 ;  /* 0x000000e52c00720c */ /* 0x040fe40002781670 */
[----:B------:R-:W-:Y:S02]  /*da60*/  ISETP.LT.OR P2, PT, R44, R226, P2 ;  /* 0x000000e22c00720c */ /* 0x000fe40001741670 */
[----:B------:R-:W-:Y:S01]  /*da70*/  IABS R4, R4 ;  /* 0x0000000400047213 */ /* 0x000fe20000000000 */
[----:B---3--:R-:W-:Y:S01]  /*da80*/  FFMA.FTZ R182, R182, -UR31, R15 ;  /* 0x8000001fb6b67c23 */ /* 0x008fe2000801000f */
[----:B------:R3:W4:Y:S01]  /*da90*/  I2F R28, R12 ;  /* 0x0000000c001c7306 */ /* 0x0007220000201400 */
[----:B------:R-:W-:-:S02]  /*daa0*/  IADD3 R44, R115, 0x20, RZ ;  /* 0x00000020732c7810 */ /* 0x000fc40007ffe0ff */
[----:B------:R-:W-:Y:S02]  /*dab0*/  FSEL R173, R173, -INF , !P0 ;  /* 0xff800000adad7808 */ /* 0x000fe40004000000 */
[----:B------:R-:W-:Y:S01]  /*dac0*/  FSEL R190, R190, -INF , !P6 ;  /* 0xff800000bebe7808 */ /* 0x000fe20007000000 */
[----:B------:R-:W-:Y:S01]  /*dad0*/  IMAD.IADD R179, R230, 0x1, -R44 ;  /* 0x00000001e6b37824 */ /* 0x000fe200078e0a2c */
[----:B--2---:R-:W-:Y:S01]  /*dae0*/  HMMA.16816.F32 R8, R36, R40, RZ ;  /* 0x000000282408723c */ /* 0x004fe200000018ff */
[----:B-1----:R-:W-:Y:S01]  /*daf0*/  FFMA.FTZ R30, R45, -UR31, R30 ;  /* 0x8000001f2d1e7c23 */ /* 0x002fe2000801001e */
[----:B------:R-:W1:Y:S01]  /*db00*/  I2F R4, R4 ;  /* 0x0000000400047306 */ /* 0x000e620000201400 */
[----:B------:R-:W-:Y:S01]  /*db10*/  IMAD.IADD R45, R236, 0x1, -R44 ;  /* 0x00000001ec2d7824 */ /* 0x000fe200078e0a2c */
[----:B------:R-:W-:Y:S02]  /*db20*/  FSEL R182, R182, -INF , !P5 ;  /* 0xff800000b6b67808 */ /* 0x000fe40006800000 */
[----:B------:R-:W-:-:S02]  /*db30*/  FSEL R170, R30, -INF , !P3 ;  /* 0xff8000001eaa7808 */ /* 0x000fc40005800000 */
[----:B------:R-:W-:Y:S01]  /*db40*/  IABS R45, R45 ;  /* 0x0000002d002d7213 */ /* 0x000fe20000000000 */
[----:B---3--:R-:W-:Y:S01]  /*db50*/  HMMA.16816.F32 R12, R32, R40, RZ ;  /* 0x00000028200c723c */ /* 0x008fe200000018ff */
[----:B------:R-:W-:Y:S01]  /*db60*/  ISETP.GE.AND P0, PT, R44, R234, PT ;  /* 0x000000ea2c00720c */ /* 0x000fe20003f06270 */
[----:B----4-:R-:W-:Y:S01]  /*db70*/  FFMA.FTZ R28, R28, -UR31, R31 ;  /* 0x8000001f1c1c7c23 */ /* 0x010fe2000801001f */
[C---:B------:R-:W-:Y:S02]  /*db80*/  ISETP.GE.AND P3, PT, R44.reuse, R231, PT ;  /* 0x000000e72c00720c */ /* 0x040fe40003f66270 */
[----:B------:R-:W2:Y:S01]  /*db90*/  I2F R45, R45 ;  /* 0x0000002d002d7306 */ /* 0x000ea20000201400 */
[C---:B------:R-:W-:Y:S01]  /*dba0*/  ISETP.GE.AND P6, PT, R44.reuse, R228, PT ;  /* 0x000000e42c00720c */ /* 0x040fe20003fc6270 */
[----:B------:R-:W-:Y:S01]  /*dbb0*/  IMAD.IADD R40, R233, 0x1, -R44 ;  /* 0x00000001e9287824 */ /* 0x000fe200078e0a2c */
[----:B------:R-:W-:Y:S01]  /*dbc0*/  ISETP.GE.AND P5, PT, R44, R223, PT ;  /* 0x000000df2c00720c */ /* 0x000fe20003fa6270 */
[----:B-1----:R-:W-:Y:S01]  /*dbd0*/  FFMA.FTZ R4, R4, -UR31, R29 ;  /* 0x8000001f04047c23 */ /* 0x002fe2000801001d */
[----:B------:R-:W-:-:S02]  /*dbe0*/  ISETP.LT.OR P0, PT, R44, R235, P0 ;  /* 0x000000eb2c00720c */ /* 0x000fc40000701670 */
[----:B------:R-:W-:Y:S02]  /*dbf0*/  IABS R30, R40 ;  /* 0x00000028001e7213 */ /* 0x000fe40000000000 */
[----:B------:R-:W-:Y:S01]  /*dc00*/  FSEL R181, R4, -INF , !P4 ;  /* 0xff80000004b57808 */ /* 0x000fe20006000000 */
[-C--:B------:R-:W-:Y:S01]  /*dc10*/  HMMA.16816.F32 R8, R24, R16.reuse, R8 ;  /* 0x000000101808723c */ /* 0x080fe20000001808 */
[----:B------:R-:W1:Y:S01]  /*dc20*/  I2F R41, R30 ;  /* 0x0000001e00297306 */ /* 0x000e620000201400 */
[C---:B------:R-:W-:Y:S02]  /*dc30*/  ISETP.LT.OR P3, PT, R44.reuse, R232, P3 ;  /* 0x000000e82c00720c */ /* 0x040fe40001f61670 */
[C---:B------:R-:W-:Y:S02]  /*dc40*/  ISETP.LT.OR P6, PT, R44.reuse, R229, P6 ;  /* 0x000000e52c00720c */ /* 0x040fe400037c1670 */
[----:B------:R-:W-:Y:S01]  /*dc50*/  ISETP.LT.OR P5, PT, R44, R226, P5 ;  /* 0x000000e22c00720c */ /* 0x000fe20002fa1670 */
[----:B------:R-:W-:Y:S01]  /*dc60*/  IMAD.IADD R44, R227, 0x1, -R44 ;  /* 0x00000001e32c7824 */ /* 0x000fe200078e0a2c */
[----:B------:R-:W-:Y:S01]  /*dc70*/  IABS R179, R179 ;  /* 0x000000b300b37213 */ /* 0x000fe20000000000 */
[----:B------:R-:W-:Y:S01]  /*dc80*/  HMMA.16816.F32 R12, R20, R16, R12 ;  /* 0x00000010140c723c */ /* 0x000fe2000000180c */
[----:B------:R-:W-:-:S02]  /*dc90*/  FSEL R180, R28, -INF , !P2 ;  /* 0xff8000001cb47808 */ /* 0x000fc40005000000 */
[----:B------:R-:W-:Y:S02]  /*dca0*/  IABS R44, R44 ;  /* 0x0000002c002c7213 */ /* 0x000fe40000000000 */
[----:B------:R-:W3:Y:S02]  /*dcb0*/  I2F R179, R179 ;  /* 0x000000b300b37306 */ /* 0x000ee40000201400 */
[----:B------:R-:W-:-:S04]  /*dcc0*/  IADD3 R16, R115, 0x21, RZ ;  /* 0x0000002173107810 */ /* 0x000fc80007ffe0ff */
[C---:B------:R-:W-:Y:S01]  /*dcd0*/  ISETP.GE.AND P4, PT, R16.reuse, R234, PT ;  /* 0x000000ea1000720c */ /* 0x040fe20003f86270 */
[--C-:B------:R-:W-:Y:S01]  /*dce0*/  IMAD.IADD R4, R233, 0x1, -R16.reuse ;  /* 0x00000001e9047824 */ /* 0x100fe200078e0a10 */
[----:B------:R-:W-:Y:S01]  /*dcf0*/  ISETP.GE.AND P2, PT, R16, R231, PT ;  /* 0x000000e71000720c */ /* 0x000fe20003f46270 */
[----:B------:R-:W-:Y:S01]  /*dd00*/  IMAD.IADD R17, R236, 0x1, -R16 ;  /* 0x00000001ec117824 */ /* 0x000fe200078e0a10 */
[----:B------:R-:W-:Y:S01]  /*dd10*/  ISETP.LT.OR P4, PT, R16, R235, P4 ;  /* 0x000000eb1000720c */ /* 0x000fe20002781670 */
[----:B--2---:R-:W-:Y:S01]  /*dd20*/  FFMA.FTZ R8, R45, -UR31, R8 ;  /* 0x8000001f2d087c23 */ /* 0x004fe20008010008 */
[----:B------:R-:W-:Y:S01]  /*dd30*/  IABS R4, R4 ;  /* 0x0000000400047213 */ /* 0x000fe20000000000 */
[----:B-1----:R-:W-:Y:S01]  /*dd40*/  FFMA.FTZ R10, R41, -UR31, R10 ;  /* 0x8000001f290a7c23 */ /* 0x002fe2000801000a */
[----:B------:R-:W-:Y:S02]  /*dd50*/  IABS R29, R17 ;  /* 0x00000011001d7213 */ /* 0x000fe40000000000 */
[----:B------:R-:W-:Y:S01]  /*dd60*/  FSEL R192, R8, -INF , !P0 ;  /* 0xff80000008c07808 */ /* 0x000fe20004000000 */
[----:B------:R-:W-:Y:S01]  /*dd70*/  IMAD.MOV.U32 R8, RZ, RZ, R4 ;  /* 0x000000ffff087224 */ /* 0x000fe200078e0004 */
[----:B------:R1:W2:Y:S01]  /*dd80*/  I2F R17, R44 ;  /* 0x0000002c00117306 */ /* 0x0002a20000201400 */
[----:B------:R-:W-:Y:S01]  /*dd90*/  FSEL R197, R10, -INF , !P3 ;  /* 0xff8000000ac57808 */ /* 0x000fe20005800000 */
[--C-:B------:R-:W-:Y:S01]  /*dda0*/  IMAD.IADD R4, R230, 0x1, -R16.reuse ;  /* 0x00000001e6047824 */ /* 0x100fe200078e0a10 */
[C---:B------:R-:W-:Y:S01]  /*ddb0*/  ISETP.GE.AND P0, PT, R16.reuse, R228, PT ;  /* 0x000000e41000720c */ /* 0x040fe20003f06270 */
[----:B------:R-:W-:Y:S01]  /*ddc0*/  IMAD.IADD R10, R227, 0x1, -R16 ;  /* 0x00000001e30a7824 */ /* 0x000fe200078e0a10 */
[C---:B------:R-:W-:Y:S01]  /*ddd0*/  ISETP.GE.AND P3, PT, R16.reuse, R223, PT ;  /* 0x000000df1000720c */ /* 0x040fe20003f66270 */
[----:B---3--:R-:W-:Y:S01]  /*dde0*/  FFMA.FTZ R179, R179, -UR31, R12 ;  /* 0x8000001fb3b37c23 */ /* 0x008fe2000801000c */
[C---:B------:R-:W-:Y:S01]  /*ddf0*/  ISETP.LT.OR P2, PT, R16.reuse, R232, P2 ;  /* 0x000000e81000720c */ /* 0x040fe20001741670 */
[----:B------:R3:W4:Y:S01]  /*de00*/  I2F R196, R29 ;  /* 0x0000001d00c47306 */ /* 0x0007220000201400 */
[----:B------:R-:W-:-:S02]  /*de10*/  ISETP.LT.OR P0, PT, R16, R229, P0 ;  /* 0x000000e51000720c */ /* 0x000fc40000701670 */
[----:B------:R-:W-:Y:S02]  /*de20*/  ISETP.LT.OR P3, PT, R16, R226, P3 ;  /* 0x000000e21000720c */ /* 0x000fe40001f61670 */
[----:B------:R-:W-:Y:S02]  /*de30*/  IADD3 R16, R115, 0x28, RZ ;  /* 0x0000002873107810 */ /* 0x000fe40007ffe0ff */
[----:B------:R-:W-:Y:S01]  /*de40*/  IABS R4, R4 ;  /* 0x0000000400047213 */ /* 0x000fe20000000000 */
[-C--:B-1----:R-:W-:Y:S01]  /*de50*/  HMMA.16816.F32 R44, R36, R42.reuse, RZ ;  /* 0x0000002a242c723c */ /* 0x082fe200000018ff */
[----:B------:R-:W1:Y:S01]  /*de60*/  I2F R8, R8 ;  /* 0x0000000800087306 */ /* 0x000e620000201400 */
[----:B------:R-:W-:Y:S01]  /*de70*/  IMAD.IADD R12, R236, 0x1, -R16 ;  /* 0x00000001ec0c7824 */ /* 0x000fe200078e0a10 */
[----:B------:R-:W-:Y:S01]  /*de80*/  IABS R10, R10 ;  /* 0x0000000a000a7213 */ /* 0x000fe20000000000 */
[----:B--2---:R-:W-:Y:S01]  /*de90*/  FFMA.FTZ R14, R17, -UR31, R14 ;  /* 0x8000001f110e7c23 */ /* 0x004fe2000801000e */
[----:B------:R-:W-:Y:S01]  /*dea0*/  FSEL R179, R179, -INF , !P6 ;  /* 0xff800000b3b37808 */ /* 0x000fe20007000000 */
[--C-:B------:R-:W-:Y:S01]  /*deb0*/  IMAD.IADD R187, R230, 0x1, -R16.reuse ;  /* 0x00000001e6bb7824 */ /* 0x100fe200078e0a10 */
[----:B------:R-:W-:Y:S01]  /*dec0*/  ISETP.GE.AND P6, PT, R16, R234, PT ;  /* 0x000000ea1000720c */ /* 0x000fe20003fc6270 */
[----:B---3--:R-:W-:Y:S01]  /*ded0*/  HMMA.16816.F32 R28, R32, R42, RZ ;  /* 0x0000002a201c723c */ /* 0x008fe200000018ff */
[----:B------:R-:W2:Y:S01]  /*dee0*/  LDSM.16.M88.4 R40, [R219+0x2c00] ;  /* 0x002c0000db28783b */ /* 0x000ea20000000200 */
[----:B----4-:R-:W-:Y:S01]  /*def0*/  FFMA.FTZ R196, R196, -UR31, R9 ;  /* 0x8000001fc4c47c23 */ /* 0x010fe20008010009 */
[----:B------:R-:W-:Y:S01]  /*df00*/  FSEL R178, R14, -INF , !P5 ;  /* 0xff8000000eb27808 */ /* 0x000fe20006800000 */
[----:B------:R-:W-:Y:S01]  /*df10*/  IMAD.IADD R9, R233, 0x1, -R16 ;  /* 0x00000001e9097824 */ /* 0x000fe200078e0a10 */
[----:B------:R-:W3:Y:S01]  /*df20*/  I2F R4, R4 ;  /* 0x0000000400047306 */ /* 0x000ee20000201400 */
[----:B------:R-:W-:-:S02]  /*df30*/  ISETP.GE.AND P5, PT, R16, R231, PT ;  /* 0x000000e71000720c */ /* 0x000fc40003fa6270 */
[----:B------:R-:W-:Y:S01]  /*df40*/  FSEL R196, R196, -INF , !P4 ;  /* 0xff800000c4c47808 */ /* 0x000fe20006000000 */
[----:B-1----:R-:W-:Y:S01]  /*df50*/  FFMA.FTZ R203, R8, -UR31, R11 ;  /* 0x8000001f08cb7c23 */ /* 0x002fe2000801000b */
[----:B------:R-:W-:Y:S02]  /*df60*/  IABS R8, R12 ;  /* 0x0000000c00087213 */ /* 0x000fe40000000000 */
[----:B------:R-:W-:Y:S01]  /*df70*/  IABS R14, R9 ;  /* 0x00000009000e7213 */ /* 0x000fe20000000000 */
[----:B------:R-:W1:Y:S01]  /*df80*/  I2F R12, R10 ;  /* 0x0000000a000c7306 */ /* 0x000e620000201400 */
[----:B------:R-:W-:Y:S02]  /*df90*/  FSEL R203, R203, -INF , !P2 ;  /* 0xff800000cbcb7808 */ /* 0x000fe40005000000 */
[C---:B------:R-:W-:Y:S02]  /*dfa0*/  ISETP.GE.AND P4, PT, R16.reuse, R228, PT ;  /* 0x000000e41000720c */ /* 0x040fe40003f86270 */
[----:B------:R-:W-:-:S02]  /*dfb0*/  ISETP.GE.AND P2, PT, R16, R223, PT ;  /* 0x000000df1000720c */ /* 0x000fc40003f46270 */
[C---:B------:R-:W-:Y:S01]  /*dfc0*/  ISETP.LT.OR P6, PT, R16.reuse, R235, P6 ;  /* 0x000000eb1000720c */ /* 0x040fe200037c1670 */
[----:B------:R4:W2:Y:S01]  /*dfd0*/  I2F R57, R8 ;  /* 0x0000000800397306 */ /* 0x0008a20000201400 */
[----:B------:R-:W-:Y:S01]  /*dfe0*/  ISETP.LT.OR P5, PT, R16, R232, P5 ;  /* 0x000000e81000720c */ /* 0x000fe20002fa1670 */
[----:B---3--:R-:W-:Y:S01]  /*dff0*/  FFMA.FTZ R4, R4, -UR31, R13 ;  /* 0x8000001f04047c23 */ /* 0x008fe2000801000d */
[C---:B------:R-:W-:Y:S02]  /*e000*/  ISETP.LT.OR P4, PT, R16.reuse, R229, P4 ;  /* 0x000000e51000720c */ /* 0x040fe40002781670 */
[----:B------:R-:W-:Y:S02]  /*e010*/  ISETP.LT.OR P2, PT, R16, R226, P2 ;  /* 0x000000e21000720c */ /* 0x000fe40001741670 */
[----:B------:R-:W-:Y:S01]  /*e020*/  FSEL R184, R4, -INF , !P0 ;  /* 0xff80000004b87808 */ /* 0x000fe20004000000 */
[----:B-1----:R-:W-:Y:S01]  /*e030*/  FFMA.FTZ R12, R12, -UR31, R15 ;  /* 0x8000001f0c0c7c23 */ /* 0x002fe2000801000f */
[----:B------:R-:W-:-:S04]  /*e040*/  IABS R187, R187 ;  /* 0x000000bb00bb7213 */ /* 0x000fc80000000000 */
[----:B------:R-:W-:Y:S02]  /*e050*/  FSEL R183, R12, -INF , !P3 ;  /* 0xff8000000cb77808 */ /* 0x000fe40005800000 */
[----:B------:R-:W-:Y:S01]  /*e060*/  I2F R187, R187 ;  /* 0x000000bb00bb7306 */ /* 0x000fe20000201400 */
[----:B----4-:R-:W-:Y:S07]  /*e070*/  HMMA.16816.F32 R8, R24, R18, R44 ;  /* 0x000000121808723c */ /* 0x010fee000000182c */
[----:B------:R-:W-:Y:S01]  /*e080*/  IMAD.MOV.U32 R45, RZ, RZ, R14 ;  /* 0x000000ffff2d7224 */ /* 0x000fe200078e000e */
[----:B------:R-:W-:Y:S01]  /*e090*/  IADD3 R44, R115, 0x29, RZ ;  /* 0x00000029732c7810 */ /* 0x000fe20007ffe0ff */
[----:B------:R-:W-:-:S02]  /*e0a0*/  IMAD.IADD R14, R227, 0x1, -R16 ;  /* 0x00000001e30e7824 */ /* 0x000fc400078e0a10 */
[----:B------:R-:W-:Y:S01]  /*e0b0*/  HMMA.16816.F32 R16, R20, R18, R28 ;  /* 0x000000121410723c */ /* 0x000fe2000000181c */
[----:B------:R-:W1:Y:S01]  /*e0c0*/  LDSM.16.M88.4 R28, [R212] ;  /* 0x00000000d41c783b */ /* 0x000e620000000200 */
[----:B------:R-:W3:Y:S01]  /*e0d0*/  I2F R45, R45 ;  /* 0x0000002d002d7306 */ /* 0x000ee20000201400 */
[----:B------:R-:W-:Y:S01]  /*e0e0*/  IABS R14, R14 ;  /* 0x0000000e000e7213 */ /* 0x000fe20000000000 */
[--C-:B------:R-:W-:Y:S01]  /*e0f0*/  IMAD.IADD R4, R233, 0x1, -R44.reuse ;  /* 0x00000001e9047824 */ /* 0x100fe200078e0a2c */
[----:B------:R-:W-:Y:S01]  /*e100*/  ISETP.GE.AND P0, PT, R44, R234, PT ;  /* 0x000000ea2c00720c */ /* 0x000fe20003f06270 */
[----:B------:R-:W-:Y:S01]  /*e110*/  IMAD.IADD R246, R236, 0x1, -R44 ;  /* 0x00000001ecf67824 */ /* 0x000fe200078e0a2c */
[----:B------:R-:W-:Y:S02]  /*e120*/  ISETP.GE.AND P3, PT, R44, R231, PT ;  /* 0x000000e72c00720c */ /* 0x000fe40003f66270 */
[----:B------:R-:W-:Y:S02]  /*e130*/  IABS R4, R4 ;  /* 0x0000000400047213 */ /* 0x000fe40000000000 */
[----:B------:R-:W-:-:S02]  /*e140*/  IABS R246, R246 ;  /* 0x000000f600f67213 */ /* 0x000fc40000000000 */
[----:B--2---:R-:W-:Y:S01]  /*e150*/  FFMA.FTZ R8, R57, -UR31, R8 ;  /* 0x8000001f39087c23 */ /* 0x004fe20008010008 */
[C---:B------:R-:W-:Y:S02]  /*e160*/  ISETP.LT.OR P0, PT, R44.reuse, R235, P0 ;  /* 0x000000eb2c00720c */ /* 0x040fe40000701670 */
[----:B------:R-:W-:Y:S01]  /*e170*/  ISETP.LT.OR P3, PT, R44, R232, P3 ;  /* 0x000000e82c00720c */ /* 0x000fe20001f61670 */
[----:B------:R-:W2:Y:S01]  /*e180*/  I2F R246, R246 ;  /* 0x000000f600f67306 */ /* 0x000ea20000201400 */
[----:B---3--:R-:W-:Y:S01]  /*e190*/  FFMA.FTZ R10, R45, -UR31, R10 ;  /* 0x8000001f2d0a7c23 */ /* 0x008fe2000801000a */
[----:B------:R-:W-:Y:S01]  /*e1a0*/  FSEL R198, R8, -INF , !P6 ;  /* 0xff80000008c67808 */ /* 0x000fe20007000000 */
[----:B------:R-:W-:Y:S01]  /*e1b0*/  IMAD.MOV.U32 R8, RZ, RZ, R4 ;  /* 0x000000ffff087224 */ /* 0x000fe200078e0004 */
[----:B------:R-:W-:Y:S01]  /*e1c0*/  ISETP.GE.AND P6, PT, R44, R228, PT ;  /* 0x000000e42c00720c */ /* 0x000fe20003fc6270 */
[--C-:B------:R-:W-:Y:S01]  /*e1d0*/  IMAD.IADD R4, R230, 0x1, -R44.reuse ;  /* 0x00000001e6047824 */ /* 0x100fe200078e0a2c */
[----:B------:R-:W-:Y:S01]  /*e1e0*/  FSEL R247, R10, -INF , !P5 ;  /* 0xff8000000af77808 */ /* 0x000fe20006800000 */
[----:B------:R-:W-:Y:S01]  /*e1f0*/  IMAD.IADD R10, R227, 0x1, -R44 ;  /* 0x00000001e30a7824 */ /* 0x000fe200078e0a2c */
[----:B------:R3:W4:Y:S01]  /*e200*/  I2F R45, R14 ;  /* 0x0000000e002d7306 */ /* 0x0007220000201400 */
[C---:B------:R-:W-:Y:S01]  /*e210*/  ISETP.GE.AND P5, PT, R44.reuse, R223, PT ;  /* 0x000000df2c00720c */ /* 0x040fe20003fa6270 */
[----:B------:R-:W-:Y:S01]  /*e220*/  FFMA.FTZ R187, R187, -UR31, R16 ;  /* 0x8000001fbbbb7c23 */ /* 0x000fe20008010010 */
[----:B------:R-:W-:-:S02]  /*e230*/  ISETP.LT.OR P6, PT, R44, R229, P6 ;  /* 0x000000e52c00720c */ /* 0x000fc400037c1670 */
[----:B------:R-:W-:Y:S02]  /*e240*/  ISETP.LT.OR P5, PT, R44, R226, P5 ;  /* 0x000000e22c00720c */ /* 0x000fe40002fa1670 */
[----:B------:R-:W-:Y:S01]  /*e250*/  IABS R4, R4 ;  /* 0x0000000400047213 */ /* 0x000fe20000000000 */
[----:B------:R-:W1:Y:S01]  /*e260*/  I2F R8, R8 ;  /* 0x0000000800087306 */ /* 0x000e620000201400 */
[----:B------:R-:W-:Y:S01]  /*e270*/  IADD3 R44, R115, 0x30, RZ ;  /* 0x00000030732c7810 */ /* 0x000fe20007ffe0ff */
[----:B--2---:R-:W-:Y:S01]  /*e280*/  FFMA.FTZ R246, R246, -UR31, R9 ;  /* 0x8000001ff6f67c23 */ /* 0x004fe20008010009 */
[----:B------:R-:W-:Y:S02]  /*e290*/  IABS R10, R10 ;  /* 0x0000000a000a7213 */ /* 0x000fe40000000000 */
[----:B------:R-:W-:Y:S02]  /*e2a0*/  FSEL R187, R187, -INF , !P4 ;  /* 0xff800000bbbb7808 */ /* 0x000fe40006000000 */
[----:B------:R-:W-:Y:S01]  /*e2b0*/  FSEL R246, R246, -INF , !P0 ;  /* 0xff800000f6f67808 */ /* 0x000fe20004000000 */
[----:B---3--:R-:W-:Y:S01]  /*e2c0*/  HMMA.16816.F32 R12, R36, R40, RZ ;  /* 0x00000028240c723c */ /* 0x008fe200000018ff */
[----:B----4-:R-:W-:Y:S01]  /*e2d0*/  FFMA.FTZ R186, R45, -UR31, R18 ;  /* 0x8000001f2dba7c23 */ /* 0x010fe20008010012 */
[----:B------:R-:W2:Y:S01]  /*e2e0*/  I2F R4, R4 ;  /* 0x0000000400047306 */ /* 0x000ea20000201400 */
[----:B------:R-:W-:Y:S01]  /*e2f0*/  IMAD.IADD R45, R236, 0x1, -R44 ;  /* 0x00000001ec2d7824 */ /* 0x000fe200078e0a2c */
[----:B------:R-:W-:-:S02]  /*e300*/  ISETP.GE.AND P4, PT, R44, R234, PT ;  /* 0x000000ea2c00720c */ /* 0x000fc40003f86270 */
[----:B------:R-:W-:Y:S02]  /*e310*/  FSEL R186, R186, -INF , !P2 ;  /* 0xff800000baba7808 */ /* 0x000fe40005000000 */
[----:B------:R-:W-:Y:S01]  /*e320*/  IABS R45, R45 ;  /* 0x0000002d002d7213 */ /* 0x000fe20000000000 */
[----:B-1----:R-:W-:Y:S01]  /*e330*/  FFMA.FTZ R18, R8, -UR31, R11 ;  /* 0x8000001f08127c23 */ /* 0x002fe2000801000b */
[----:B------:R-:W1:Y:S01]  /*e340*/  I2F R16, R10 ;  /* 0x0000000a00107306 */ /* 0x000e620000201400 */
[C---:B------:R-:W-:Y:S02]  /*e350*/  ISETP.GE.AND P2, PT, R44.reuse, R231, PT ;  /* 0x000000e72c00720c */ /* 0x040fe40003f46270 */
[----:B------:R-:W-:Y:S02]  /*e360*/  ISETP.GE.AND P0, PT, R44, R228, PT ;  /* 0x000000e42c00720c */ /* 0x000fe40003f06270 */
[----:B------:R-:W-:Y:S02]  /*e370*/  FSEL R189, R18, -INF , !P3 ;  /* 0xff80000012bd7808 */ /* 0x000fe40005800000 */
[----:B------:R-:W-:Y:S01]  /*e380*/  IADD3 R18, R115, 0x31, RZ ;  /* 0x0000003173127810 */ /* 0x000fe20007ffe0ff */
[----:B------:R-:W3:Y:S01]  /*e390*/  I2F R45, R45 ;  /* 0x0000002d002d7306 */ /* 0x000ee20000201400 */
[----:B--2---:R-:W-:Y:S01]  /*e3a0*/  FFMA.FTZ R4, R4, -UR31, R17 ;  /* 0x8000001f04047c23 */ /* 0x004fe20008010011 */
[----:B------:R-:W-:-:S02]  /*e3b0*/  ISETP.GE.AND P3, PT, R44, R223, PT ;  /* 0x000000df2c00720c */ /* 0x000fc40003f66270 */
[----:B------:R-:W-:Y:S01]  /*e3c0*/  ISETP.LT.OR P4, PT, R44, R235, P4 ;  /* 0x000000eb2c00720c */ /* 0x000fe20002781670 */
[--C-:B------:R-:W-:Y:S01]  /*e3d0*/  IMAD.IADD R17, R236, 0x1, -R18.reuse ;  /* 0x00000001ec117824 */ /* 0x100fe200078e0a12 */
[----:B------:R-:W-:Y:S01]  /*e3e0*/  HMMA.16816.F32 R12, R24, R28, R12 ;  /* 0x0000001c180c723c */ /* 0x000fe2000000180c */
[----:B------:R-:W-:Y:S01]  /*e3f0*/  FSEL R193, R4, -INF , !P6 ;  /* 0xff80000004c17808 */ /* 0x000fe20007000000 */
[--C-:B------:R-:W-:Y:S01]  /*e400*/  IMAD.IADD R4, R233, 0x1, -R18.reuse ;  /* 0x00000001e9047824 */ /* 0x100fe200078e0a12 */
[----:B------:R-:W-:Y:S01]  /*e410*/  ISETP.LT.OR P2, PT, R44, R232, P2 ;  /* 0x000000e82c00720c */ /* 0x000fe20001741670 */
[----:B-1----:R-:W-:Y:S01]  /*e420*/  FFMA.FTZ R16, R16, -UR31, R19 ;  /* 0x8000001f10107c23 */ /* 0x002fe20008010013 */
[----:B------:R-:W-:Y:S01]  /*e430*/  ISETP.LT.OR P0, PT, R44, R229, P0 ;  /* 0x000000e52c00720c */ /* 0x000fe20000701670 */
[----:B------:R-:W-:Y:S01]  /*e440*/  IMAD.IADD R62, R230, 0x1, -R18 ;  /* 0x00000001e63e7824 */ /* 0x000fe200078e0a12 */
[----:B------:R-:W-:Y:S01]  /*e450*/  ISETP.LT.OR P3, PT, R44, R226, P3 ;  /* 0x000000e22c00720c */ /* 0x000fe20001f61670 */
[----:B------:R-:W-:Y:S01]  /*e460*/  HMMA.16816.F32 R8, R32, R40, RZ ;  /* 0x000000282008723c */ /* 0x000fe200000018ff */
[----:B------:R-:W-:-:S02]  /*e470*/  IABS R4, R4 ;  /* 0x0000000400047213 */ /* 0x000fc40000000000 */
[----:B------:R-:W-:Y:S02]  /*e480*/  IABS R19, R17 ;  /* 0x0000001100137213 */ /* 0x000fe40000000000 */
[----:B------:R-:W-:Y:S02]  /*e490*/  FSEL R244, R16, -INF , !P5 ;  /* 0xff80000010f47808 */ /* 0x000fe40006800000 */
[----:B------:R-:W-:Y:S01]  /*e4a0*/  IMAD.IADD R40, R233, 0x1, -R44 ;  /* 0x00000001e9287824 */ /* 0x000fe200078e0a2c */
[----:B------:R-:W1:Y:S01]  /*e4b0*/  I2F R60, R19 ;  /* 0x00000013003c7306 */ /* 0x000e620000201400 */
[C---:B------:R-:W-:Y:S02]  /*e4c0*/  ISETP.GE.AND P6, PT, R18.reuse, R234, PT ;  /* 0x000000ea1200720c */ /* 0x040fe40003fc6270 */
[----:B------:R-:W-:Y:S02]  /*e4d0*/  ISETP.GE.AND P5, PT, R18, R231, PT ;  /* 0x000000e71200720c */ /* 0x000fe40003fa6270 */
[----:B------:R-:W-:-:S02]  /*e4e0*/  IABS R40, R40 ;  /* 0x0000002800287213 */ /* 0x000fc40000000000 */
[C---:B------:R-:W-:Y:S01]  /*e4f0*/  ISETP.LT.OR P6, PT, R18.reuse, R235, P6 ;  /* 0x000000eb1200720c */ /* 0x040fe200037c1670 */
[----:B---3--:R-:W-:Y:S01]  /*e500*/  FFMA.FTZ R12, R45, -UR31, R12 ;  /* 0x8000001f2d0c7c23 */ /* 0x008fe2000801000c */
[----:B------:R-:W-:Y:S01]  /*e510*/  ISETP.LT.OR P5, PT, R18, R232, P5 ;  /* 0x000000e81200720c */ /* 0x000fe20002fa1670 */
[----:B------:R-:W-:Y:S01]  /*e520*/  IMAD.MOV.U32 R41, RZ, RZ, R40 ;  /* 0x000000ffff297224 */ /* 0x000fe200078e0028 */
[----:B------:R-:W-:Y:S01]  /*e530*/  IABS R62, R62 ;  /* 0x0000003e003e7213 */ /* 0x000fe20000000000 */
[--C-:B------:R-:W-:Y:S01]  /*e540*/  IMAD.IADD R40, R230, 0x1, -R44.reuse ;  /* 0x00000001e6287824 */ /* 0x100fe200078e0a2c */
[----:B------:R-:W-:Y:S01]  /*e550*/  FSEL R56, R12, -INF , !P4 ;  /* 0xff8000000c387808 */ /* 0x000fe20006000000 */
[----:B------:R-:W-:Y:S01]  /*e560*/  IMAD.IADD R44, R227, 0x1, -R44 ;  /* 0x00000001e32c7824 */ /* 0x000fe200078e0a2c */
[----:B------:R-:W-:Y:S01]  /*e570*/  ISETP.GE.AND P4, PT, R18, R228, PT ;  /* 0x000000e41200720c */ /* 0x000fe20003f86270 */
[----:B------:R-:W2:Y:S01]  /*e580*/  I2F R41, R41 ;  /* 0x0000002900297306 */ /* 0x000ea20000201400 */
[----:B------:R-:W-:Y:S01]  /*e590*/  HMMA.16816.F32 R8, R20, R28, R8 ;  /* 0x0000001c1408723c */ /* 0x000fe20000001808 */
[----:B------:R-:W-:Y:S01]  /*e5a0*/  IMAD.MOV.U32 R12, RZ, RZ, R4 ;  /* 0x000000ffff0c7224 */ /* 0x000fe200078e0004 */
[----:B------:R-:W-:Y:S01]  /*e5b0*/  IABS R44, R44 ;  /* 0x0000002c002c7213 */ /* 0x000fe20000000000 */
[----:B-1----:R-:W-:Y:S01]  /*e5c0*/  FFMA.FTZ R60, R60, -UR31, R13 ;  /* 0x8000001f3c3c7c23 */ /* 0x002fe2000801000d */
[----:B------:R-:W-:-:S02]  /*e5d0*/  IABS R40, R40 ;  /* 0x0000002800287213 */ /* 0x000fc40000000000 */
[-C--:B------:R-:W-:Y:S01]  /*e5e0*/  ISETP.LT.OR P4, PT, R18, R229.reuse, P4 ;  /* 0x000000e51200720c */ /* 0x080fe20002781670 */
[----:B------:R1:W3:Y:S01]  /*e5f0*/  I2F R17, R44 ;  /* 0x0000002c00117306 */ /* 0x0002e20000201400 */
[----:B------:R-:W-:Y:S02]  /*e600*/  IADD3 R28, R115, 0x38, RZ ;  /* 0x00000038731c7810 */ /* 0x000fe40007ffe0ff */
[----:B------:R-:W-:Y:S02]  /*e610*/  FSEL R60, R60, -INF , !P6 ;  /* 0xff8000003c3c7808 */ /* 0x000fe40007000000 */
[----:B------:R-:W-:Y:S01]  /*e620*/  ISETP.GE.AND P6, PT, R28, R228, PT ;  /* 0x000000e41c00720c */ /* 0x000fe20003fc6270 */
[----:B------:R-:W-:Y:S02]  /*e630*/  IMAD.IADD R16, R236, 0x1, -R28 ;  /* 0x00000001ec107824 */ /* 0x000fe400078e0a1c */
[----:B------:R-:W4:Y:S01]  /*e640*/  I2F R12, R12 ;  /* 0x0000000c000c7306 */ /* 0x000f220000201400 */
[----:B--2---:R-:W-:Y:S01]  /*e650*/  FFMA.FTZ R14, R41, -UR31, R14 ;  /* 0x8000001f290e7c23 */ /* 0x004fe2000801000e */
[----:B------:R-:W-:Y:S01]  /*e660*/  ISETP.LT.OR P6, PT, R28, R229, P6 ;  /* 0x000000e51c00720c */ /* 0x000fe200037c1670 */
[----:B------:R-:W-:-:S03]  /*e670*/  IMAD.IADD R13, R233, 0x1, -R28 ;  /* 0x00000001e90d7824 */ /* 0x000fc600078e0a1c */
[----:B------:R-:W-:Y:S01]  /*e680*/  FSEL R4, R14, -INF , !P2 ;  /* 0xff8000000e047808 */ /* 0x000fe20005000000 */
[----:B------:R-:W-:Y:S01]  /*e690*/  IMAD.IADD R14, R227, 0x1, -R18 ;  /* 0x00000001e30e7824 */ /* 0x000fe200078e0a12 */
[-C--:B-1----:R-:W-:Y:S01]  /*e6a0*/  HMMA.16816.F32 R44, R36, R42.reuse, RZ ;  /* 0x0000002a242c723c */ /* 0x082fe200000018ff */
[----:B------:R-:W1:Y:S01]  /*e6b0*/  I2F R29, R40 ;  /* 0x00000028001d7306 */ /* 0x000e620000201400 */
[C---:B------:R-:W-:Y:S01]  /*e6c0*/  ISETP.GE.AND P2, PT, R18.reuse, R223, PT ;  /* 0x000000df1200720c */ /* 0x040fe20003f46270 */
[----:B---3--:R-:W-:Y:S01]  /*e6d0*/  FFMA.FTZ R10, R17, -UR31, R10 ;  /* 0x8000001f110a7c23 */ /* 0x008fe2000801000a */
[----:B------:R-:W-:Y:S02]  /*e6e0*/  IABS R14, R14 ;  /* 0x0000000e000e7213 */ /* 0x000fe40000000000 */
[----:B------:R-:W-:Y:S01]  /*e6f0*/  ISETP.LT.OR P2, PT, R18, R226, P2 ;  /* 0x000000e21200720c */ /* 0x000fe20001741670 */
[----:B----4-:R-:W-:Y:S01]  /*e700*/  FFMA.FTZ R59, R12, -UR31, R15 ;  /* 0x8000001f0c3b7c23 */ /* 0x010fe2000801000f */
[----:B------:R-:W-:Y:S01]  /*e710*/  IABS R12, R16 ;  /* 0x00000010000c7213 */ /* 0x000fe20000000000 */
[----:B------:R-:W2:Y:S01]  /*e720*/  I2F R62, R62 ;  /* 0x0000003e003e7306 */ /* 0x000ea20000201400 */
[----:B------:R-:W-:Y:S01]  /*e730*/  HMMA.16816.F32 R16, R32, R42, RZ ;  /* 0x0000002a2010723c */ /* 0x000fe200000018ff */
[----:B------:R-:W-:-:S02]  /*e740*/  FSEL R57, R10, -INF , !P3 ;  /* 0xff8000000a397808 */ /* 0x000fc40005800000 */
[----:B------:R-:W-:Y:S02]  /*e750*/  IABS R10, R13 ;  /* 0x0000000d000a7213 */ /* 0x000fe40000000000 */
[----:B------:R-:W-:Y:S01]  /*e760*/  FSEL R59, R59, -INF , !P5 ;  /* 0xff8000003b3b7808 */ /* 0x000fe20006800000 */
[----:B-1----:R-:W-:Y:S01]  /*e770*/  FFMA.FTZ R58, R29, -UR31, R8 ;  /* 0x8000001f1d3a7c23 */ /* 0x002fe20008010008 */
[----:B------:R1:W-:Y:S01]  /*e780*/  I2F R61, R12 ;  /* 0x0000000c003d7306 */ /* 0x0003e20000201400 */
[----:B------:R-:W-:Y:S01]  /*e790*/  IMAD.MOV.U32 R8, RZ, RZ, R14 ;  /* 0x000000ffff087224 */ /* 0x000fe200078e000e */
[----:B------:R-:W3:Y:S01]  /*e7a0*/  LDSM.16.M88.4 R40, [R219+0x3000] ;  /* 0x00300000db28783b */ /* 0x000ee20000000200 */
[----:B------:R-:W-:Y:S02]  /*e7b0*/  ISETP.GE.AND P3, PT, R28, R231, PT ;  /* 0x000000e71c00720c */ /* 0x000fe40003f66270 */
[----:B------:R-:W-:Y:S02]  /*e7c0*/  FSEL R58, R58, -INF , !P0 ;  /* 0xff8000003a3a7808 */ /* 0x000fe40004000000 */
[C---:B------:R-:W-:Y:S01]  /*e7d0*/  ISETP.GE.AND P0, PT, R28.reuse, R234, PT ;  /* 0x000000ea1c00720c */ /* 0x040fe20003f06270 */
[----:B------:R-:W4:Y:S01]  /*e7e0*/  I2F R8, R8 ;  /* 0x0000000800087306 */ /* 0x000f220000201400 */
[----:B------:R-:W-:Y:S01]  /*e7f0*/  ISETP.GE.AND P5, PT, R28, R223, PT ;  /* 0x000000df1c00720c */ /* 0x000fe20003fa6270 */
[----:B--2---:R-:W-:Y:S01]  /*e800*/  FFMA.FTZ R62, R62, -UR31, R9 ;  /* 0x8000001f3e3e7c23 */ /* 0x004fe20008010009 */
[----:B------:R-:W-:-:S02]  /*e810*/  ISETP.LT.OR P0, PT, R28, R235, P0 ;  /* 0x000000eb1c00720c */ /* 0x000fc40000701670 */
[C---:B------:R-:W-:Y:S02]  /*e820*/  ISETP.LT.OR P3, PT, R28.reuse, R232, P3 ;  /* 0x000000e81c00720c */ /* 0x040fe40001f61670 */
[----:B------:R-:W-:Y:S01]  /*e830*/  ISETP.LT.OR P5, PT, R28, R226, P5 ;  /* 0x000000e21c00720c */ /* 0x000fe20002fa1670 */
[----:B-1----:R-:W-:Y:S01]  /*e840*/  HMMA.16816.F32 R12, R24, R30, R44 ;  /* 0x0000001e180c723c */ /* 0x002fe2000000182c */
[----:B------:R-:W-:-:S06]  /*e850*/  FSEL R62, R62, -INF , !P4 ;  /* 0xff8000003e3e7808 */ /* 0x000fcc0006000000 */
[----:B------:R-:W-:Y:S01]  /*e860*/  IMAD.MOV.U32 R45, RZ, RZ, R10 ;  /* 0x000000ffff2d7224 */ /* 0x000fe200078e000a */
[----:B------:R-:W-:Y:S01]  /*e870*/  IADD3 R44, R115, 0x39, RZ ;  /* 0x00000039732c7810 */ /* 0x000fe20007ffe0ff */
[--C-:B------:R-:W-:Y:S02]  /*e880*/  IMAD.IADD R10, R227, 0x1, -R28.reuse ;  /* 0x00000001e30a7824 */ /* 0x100fe400078e0a1c */
[----:B------:R-:W-:Y:S01]  /*e890*/  IMAD.IADD R47, R230, 0x1, -R28 ;  /* 0x00000001e62f7824 */ /* 0x000fe200078e0a1c */
[----:B------:R-:W-:Y:S01]  /*e8a0*/  ISETP.GE.AND P4, PT, R44, R234, PT ;  /* 0x000000ea2c00720c */ /* 0x000fe20003f86270 */
[----:B------:R-:W-:Y:S01]  /*e8b0*/  HMMA.16816.F32 R28, R20, R30, R16 ;  /* 0x0000001e141c723c */ /* 0x000fe20000001810 */
[----:B------:R-:W-:Y:S01]  /*e8c0*/  IABS R10, R10 ;  /* 0x0000000a000a7213 */ /* 0x000fe20000000000 */
[----:B------:R-:W1:Y:S01]  /*e8d0*/  I2F R45, R45 ;  /* 0x0000002d002d7306 */ /* 0x000e620000201400 */
[--C-:B------:R-:W-:Y:S01]  /*e8e0*/  IMAD.IADD R68, R236, 0x1, -R44.reuse ;  /* 0x00000001ec447824 */ /* 0x100fe200078e0a2c */
[----:B------:R-:W-:Y:S01]  /*e8f0*/  IABS R47, R47 ;  /* 0x0000002f002f7213 */ /* 0x000fe20000000000 */
[--C-:B------:R-:W-:Y:S01]  /*e900*/  IMAD.IADD R46, R230, 0x1, -R44.reuse ;  /* 0x00000001e62e7824 */ /* 0x100fe200078e0a2c */
[----:B------:R-:W-:Y:S01]  /*e910*/  ISETP.LT.OR P4, PT, R44, R235, P4 ;  /* 0x000000eb2c00720c */ /* 0x000fe20002781670 */
[----:B----4-:R-:W-:Y:S01]  /*e920*/  FFMA.FTZ R16, R8, -UR31, R11 ;  /* 0x8000001f08107c23 */ /* 0x010fe2000801000b */
[----:B------:R-:W-:Y:S01]  /*e930*/  IABS R68, R68 ;  /* 0x0000004400447213 */ /* 0x000fe20000000000 */
[----:B------:R-:W-:Y:S01]  /*e940*/  IMAD.IADD R17, R233, 0x1, -R44 ;  /* 0x00000001e9117824 */ /* 0x000fe200078e0a2c */
[----:B------:R2:W4:Y:S01]  /*e950*/  I2F R65, R10 ;  /* 0x0000000a00417306 */ /* 0x0005220000201400 */
[----:B------:R-:W-:Y:S01]  /*e960*/  FFMA.FTZ R12, R61, -UR31, R12 ;  /* 0x8000001f3d0c7c23 */ /* 0x000fe2000801000c */
[----:B------:R-:W-:-:S02]  /*e970*/  FSEL R61, R16, -INF , !P2 ;  /* 0xff800000103d7808 */ /* 0x000fc40005000000 */
[----:B------:R-:W-:Y:S02]  /*e980*/  IABS R16, R17 ;  /* 0x0000001100107213 */ /* 0x000fe40000000000 */
[----:B------:R-:W-:Y:S02]  /*e990*/  FSEL R64, R12, -INF , !P0 ;  /* 0xff8000000c407808 */ /* 0x000fe40004000000 */
[----:B------:R-:W4:Y:S01]  /*e9a0*/  I2F R47, R47 ;  /* 0x0000002f002f7306 */ /* 0x000f220000201400 */
[----:B------:R-:W-:Y:S01]  /*e9b0*/  IMAD.MOV.U32 R12, RZ, RZ, R16 ;  /* 0x000000ffff0c7224 */ /* 0x000fe200078e0010 */
[C---:B------:R-:W-:Y:S01]  /*e9c0*/  ISETP.GE.AND P2, PT, R44.reuse, R231, PT ;  /* 0x000000e72c00720c */ /* 0x040fe20003f46270 */
[----:B-1----:R-:W-:Y:S01]  /*e9d0*/  FFMA.FTZ R14, R45, -UR31, R14 ;  /* 0x8000001f2d0e7c23 */ /* 0x002fe2000801000e */
[----:B---3--:R-:W-:Y:S01]  /*e9e0*/  HMMA.16816.F32 R16, R36, R40, RZ ;  /* 0x000000282410723c */ /* 0x008fe200000018ff */
[----:B------:R-:W-:Y:S02]  /*e9f0*/  IADD3 R45, R115, 0x40, RZ ;  /* 0x00000040732d7810 */ /* 0x000fe40007ffe0ff */
[----:B------:R-:W-:Y:S01]  /*ea00*/  ISETP.GE.AND P0, PT, R44, R228, PT ;  /* 0x000000e42c00720c */ /* 0x000fe20003f06270 */
[----:B--2---:R-:W1:Y:S01]  /*ea10*/  LDSM.16.M88.4 R8, [R211] ;  /* 0x00000000d308783b */ /* 0x004e620000000200 */
[----:B------:R-:W2:Y:S01]  /*ea20*/  I2F R68, R68 ;  /* 0x0000004400447306 */ /* 0x000ea20000201400 */
[----:B------:R-:W-:Y:S01]  /*ea30*/  FSEL R63, R14, -INF , !P3 ;  /* 0xff8000000e3f7808 */ /* 0x000fe20005800000 */
[----:B------:R-:W-:Y:S01]  /*ea40*/  IMAD.IADD R14, R227, 0x1, -R44 ;  /* 0x00000001e30e7824 */ /* 0x000fe200078e0a2c */
[----:B------:R-:W-:Y:S01]  /*ea50*/  ISETP.GE.AND P3, PT, R44, R223, PT ;  /* 0x000000df2c00720c */ /* 0x000fe20003f66270 */
[----:B----4-:R-:W-:Y:S01]  /*ea60*/  FFMA.FTZ R30, R65, -UR31, R30 ;  /* 0x8000001f411e7c23 */ /* 0x010fe2000801001e */
[----:B------:R-:W-:-:S02]  /*ea70*/  IABS R46, R46 ;  /* 0x0000002e002e7213 */ /* 0x000fc40000000000 */
[----:B------:R-:W-:Y:S01]  /*ea80*/  IABS R14, R14 ;  /* 0x0000000e000e7213 */ /* 0x000fe20000000000 */
[----:B------:R-:W3:Y:S01]  /*ea90*/  I2F R12, R12 ;  /* 0x0000000c000c7306 */ /* 0x000ee20000201400 */
[----:B------:R-:W-:Y:S01]  /*eaa0*/  FFMA.FTZ R66, R47, -UR31, R28 ;  /* 0x8000001f2f427c23 */ /* 0x000fe2000801001c */
[----:B------:R-:W-:Y:S01]  /*eab0*/  FSEL R65, R30, -INF , !P5 ;  /* 0xff8000001e417808 */ /* 0x000fe20006800000 */
[----:B------:R-:W-:Y:S01]  /*eac0*/  IMAD.IADD R47, R236, 0x1, -R45 ;  /* 0x00000001ec2f7824 */ /* 0x000fe200078e0a2d */
[C---:B------:R-:W-:Y:S02]  /*ead0*/  ISETP.LT.OR P2, PT, R44.reuse, R232, P2 ;  /* 0x000000e82c00720c */ /* 0x040fe40001741670 */
[----:B------:R-:W-:Y:S01]  /*eae0*/  ISETP.LT.OR P0, PT, R44, R229, P0 ;  /* 0x000000e52c00720c */ /* 0x000fe20000701670 */
[----:B--2---:R-:W-:Y:S01]  /*eaf0*/  FFMA.FTZ R68, R68, -UR31, R13 ;  /* 0x8000001f44447c23 */ /* 0x004fe2000801000d */
[----:B------:R2:W4:Y:S01]  /*eb00*/  I2F R28, R14 ;  /* 0x0000000e001c7306 */ /* 0x0005220000201400 */
[----:B------:R-:W-:-:S02]  /*eb10*/  IABS R47, R47 ;  /* 0x0000002f002f7213 */ /* 0x000fc40000000000 */
[----:B------:R-:W-:Y:S02]  /*eb20*/  ISETP.LT.OR P3, PT, R44, R226, P3 ;  /* 0x000000e22c00720c */ /* 0x000fe40001f61670 */
[----:B------:R-:W-:Y:S01]  /*eb30*/  FSEL R66, R66, -INF , !P6 ;  /* 0xff80000042427808 */ /* 0x000fe20007000000 */
[----:B---3--:R-:W-:Y:S02]  /*eb40*/  FFMA.FTZ R67, R12, -UR31, R15 ;  /* 0x8000001f0c437c23 */ /* 0x008fe4000801000f */
[----:B------:R-:W-:Y:S01]  /*eb50*/  I2F R47, R47 ;  /* 0x0000002f002f7306 */ /* 0x000fe20000201400 */
[----:B------:R-:W-:Y:S02]  /*eb60*/  ISETP.GE.AND P6, PT, R45, R234, PT ;  /* 0x000000ea2d00720c */ /* 0x000fe40003fc6270 */
[----:B------:R-:W-:Y:S02]  /*eb70*/  FSEL R68, R68, -INF , !P4 ;  /* 0xff80000044447808 */ /* 0x000fe40006000000 */
[----:B------:R-:W-:-:S02]  /*eb80*/  FSEL R67, R67, -INF , !P2 ;  /* 0xff80000043437808 */ /* 0x000fc40005000000 */
[C---:B------:R-:W-:Y:S01]  /*eb90*/  ISETP.GE.AND P5, PT, R45.reuse, R231, PT ;  /* 0x000000e72d00720c */ /* 0x040fe20003fa6270 */
[----:B--2---:R-:W-:Y:S01]  /*eba0*/  HMMA.16816.F32 R12, R32, R40, RZ ;  /* 0x00000028200c723c */ /* 0x004fe200000018ff */
[----:B------:R-:W2:Y:S01]  /*ebb0*/  I2F R44, R46 ;  /* 0x0000002e002c7306 */ /* 0x000ea20000201400 */
[----:B----4-:R-:W-:Y:S01]  /*ebc0*/  FFMA.FTZ R28, R28, -UR31, R31 ;  /* 0x8000001f1c1c7c23 */ /* 0x010fe2000801001f */
[C---:B------:R-:W-:Y:S02]  /*ebd0*/  ISETP.GE.AND P4, PT, R45.reuse, R228, PT ;  /* 0x000000e42d00720c */ /* 0x040fe40003f86270 */
[----:B------:R-:W-:Y:S02]  /*ebe0*/  ISETP.GE.AND P2, PT, R45, R223, PT ;  /* 0x000000df2d00720c */ /* 0x000fe40003f46270 */
[----:B------:R-:W-:Y:S01]  /*ebf0*/  IMAD.IADD R40, R233, 0x1, -R45 ;  /* 0x00000001e9287824 */ /* 0x000fe200078e0a2d */
[----:B-1----:R-:W-:Y:S01]  /*ec00*/  HMMA.16816.F32 R16, R24, R8, R16 ;  /* 0x000000081810723c */ /* 0x002fe20000001810 */
[----:B------:R-:W-:-:S02]  /*ec10*/  FSEL R69, R28, -INF , !P3 ;  /* 0xff8000001c457808 */ /* 0x000fc40005800000 */
[C---:B------:R-:W-:Y:S02]  /*ec20*/  ISETP.LT.OR P6, PT, R45.reuse, R235, P6 ;  /* 0x000000eb2d00720c */ /* 0x040fe400037c1670 */
[----:B------:R-:W-:Y:S02]  /*ec30*/  IABS R30, R40 ;  /* 0x00000028001e7213 */ /* 0x000fe40000000000 */
[C---:B------:R-:W-:Y:S01]  /*ec40*/  ISETP.LT.OR P5, PT, R45.reuse, R232, P5 ;  /* 0x000000e82d00720c */ /* 0x040fe20002fa1670 */
[----:B--2---:R-:W-:Y:S01]  /*ec50*/  FFMA.FTZ R29, R44, -UR31, R29 ;  /* 0x8000001f2c1d7c23 */ /* 0x004fe2000801001d */
[C---:B------:R-:W-:Y:S01]  /*ec60*/  ISETP.LT.OR P4, PT, R45.reuse, R229, P4 ;  /* 0x000000e52d00720c */ /* 0x040fe20002781670 */
[----:B------:R-:W-:Y:S01]  /*ec70*/  IMAD.MOV.U32 R41, RZ, RZ, R30 ;  /* 0x000000ffff297224 */ /* 0x000fe200078e001e */
[----:B------:R-:W-:Y:S01]  /*ec80*/  ISETP.LT.OR P2, PT, R45, R226, P2 ;  /* 0x000000e22d00720c */ /* 0x000fe20001741670 */
[--C-:B------:R-:W-:Y:S01]  /*ec90*/  IMAD.IADD R30, R230, 0x1, -R45.reuse ;  /* 0x00000001e61e7824 */ /* 0x100fe200078e0a2d */
[----:B------:R-:W-:Y:S01]  /*eca0*/  FSEL R70, R29, -INF , !P0 ;  /* 0xff8000001d467808 */ /* 0x000fe20004000000 */
[----:B------:R-:W-:-:S02]  /*ecb0*/  IMAD.IADD R45, R227, 0x1, -R45 ;  /* 0x00000001e32d7824 */ /* 0x000fc400078e0a2d */
[----:B------:R-:W-:Y:S01]  /*ecc0*/  HMMA.16816.F32 R12, R20, R8, R12 ;  /* 0x00000008140c723c */ /* 0x000fe2000000180c */
[----:B------:R-:W1:Y:S01]  /*ecd0*/  I2F R41, R41 ;  /* 0x0000002900297306 */ /* 0x000e620000201400 */
[----:B------:R-:W-:Y:S02]  /*ece0*/  IABS R30, R30 ;  /* 0x0000001e001e7213 */ /* 0x000fe40000000000 */
[----:B------:R-:W-:-:S03]  /*ecf0*/  IABS R45, R45 ;  /* 0x0000002d002d7213 */ /* 0x000fc60000000000 */
[----:B------:R-:W-:Y:S01]  /*ed00*/  IADD3 R8, R115, 0x41, RZ ;  /* 0x0000004173087810 */ /* 0x000fe20007ffe0ff */
[----:B------:R-:W-:Y:S01]  /*ed10*/  FFMA.FTZ R16, R47, -UR31, R16 ;  /* 0x8000001f2f107c23 */ /* 0x000fe20008010010 */
[----:B------:R-:W2:Y:S02]  /*ed20*/  I2F R9, R30 ;  /* 0x0000001e00097306 */ /* 0x000ea40000201400 */
[----:B------:R-:W-:Y:S01]  /*ed30*/  ISETP.GE.AND P0, PT, R8, R234, PT ;  /* 0x000000ea0800720c */ /* 0x000fe20003f06270 */
[--C-:B------:R-:W-:Y:S01]  /*ed40*/  IMAD.IADD R31, R236, 0x1, -R8.reuse ;  /* 0x00000001ec1f7824 */ /* 0x100fe200078e0a08 */
[----:B------:R-:W-:Y:S01]  /*ed50*/  FSEL R72, R16, -INF , !P6 ;  /* 0xff80000010487808 */ /* 0x000fe20007000000 */
[--C-:B------:R-:W-:Y:S01]  /*ed60*/  IMAD.IADD R44, R230, 0x1, -R8.reuse ;  /* 0x00000001e62c7824 */ /* 0x100fe200078e0a08 */
[C---:B------:R-:W-:Y:S01]  /*ed70*/  ISETP.GE.AND P3, PT, R8.reuse, R231, PT ;  /* 0x000000e70800720c */ /* 0x040fe20003f66270 */
[----:B------:R-:W-:Y:S01]  /*ed80*/  IMAD.IADD R40, R227, 0x1, -R8 ;  /* 0x00000001e3287824 */ /* 0x000fe200078e0a08 */
[----:B------:R-:W-:Y:S01]  /*ed90*/  IABS R31, R31 ;  /* 0x0000001f001f7213 */ /* 0x000fe20000000000 */
[----:B-1----:R-:W-:Y:S01]  /*eda0*/  FFMA.FTZ R71, R41, -UR31, R18 ;  /* 0x8000001f29477c23 */ /* 0x002fe20008010012 */
[C---:B------:R-:W-:Y:S01]  /*edb0*/  ISETP.GE.AND P6, PT, R8.reuse, R228, PT ;  /* 0x000000e40800720c */ /* 0x040fe20003fc6270 */
[----:B------:R-:W-:Y:S01]  /*edc0*/  IMAD.IADD R18, R233, 0x1, -R8 ;  /* 0x00000001e9127824 */ /* 0x000fe200078e0a08 */
[----:B------:R-:W1:Y:S01]  /*edd0*/  I2F R41, R45 ;  /* 0x0000002d00297306 */ /* 0x000e620000201400 */
[----:B------:R-:W-:-:S02]  /*ede0*/  ISETP.LT.OR P0, PT, R8, R235, P0 ;  /* 0x000000eb0800720c */ /* 0x000fc40000701670 */
[----:B------:R-:W-:Y:S01]  /*edf0*/  FSEL R71, R71, -INF , !P5 ;  /* 0xff80000047477808 */ /* 0x000fe20006800000 */
[----:B--2---:R-:W-:Y:S01]  /*ee00*/  FFMA.FTZ R74, R9, -UR31, R12 ;  /* 0x8000001f094a7c23 */ /* 0x004fe2000801000c */
[----:B------:R-:W-:Y:S02]  /*ee10*/  IABS R28, R18 ;  /* 0x00000012001c7213 */ /* 0x000fe40000000000 */
[C---:B------:R-:W-:Y:S01]  /*ee20*/  ISETP.GE.AND P5, PT, R8.reuse, R223, PT ;  /* 0x000000df0800720c */ /* 0x040fe20003fa6270 */
[----:B------:R2:W3:Y:S01]  /*ee30*/  I2F R18, R31 ;  /* 0x0000001f00127306 */ /* 0x0004e20000201400 */
[C---:B------:R-:W-:Y:S01]  /*ee40*/  ISETP.LT.OR P3, PT, R8.reuse, R232, P3 ;  /* 0x000000e80800720c */ /* 0x040fe20001f61670 */
[----:B------:R-:W-:Y:S01]  /*ee50*/  IMAD.MOV.U32 R16, RZ, RZ, R28 ;  /* 0x000000ffff107224 */ /* 0x000fe200078e001c */
[C---:B------:R-:W-:Y:S02]  /*ee60*/  ISETP.LT.OR P6, PT, R8.reuse, R229, P6 ;  /* 0x000000e50800720c */ /* 0x040fe400037c1670 */
[----:B------:R-:W-:-:S02]  /*ee70*/  ISETP.LT.OR P5, PT, R8, R226, P5 ;  /* 0x000000e20800720c */ /* 0x000fc40002fa1670 */
[----:B------:R-:W-:Y:S01]  /*ee80*/  IADD3 R8, R115, 0x48, RZ ;  /* 0x0000004873087810 */ /* 0x000fe20007ffe0ff */
[----:B------:R-:W4:Y:S01]  /*ee90*/  I2F R16, R16 ;  /* 0x0000001000107306 */ /* 0x000f220000201400 */
[----:B------:R-:W-:Y:S01]  /*eea0*/  IABS R40, R40 ;  /* 0x0000002800287213 */ /* 0x000fe20000000000 */
[----:B-1----:R-:W-:Y:S01]  /*eeb0*/  FFMA.FTZ R14, R41, -UR31, R14 ;  /* 0x8000001f290e7c23 */ /* 0x002fe2000801000e */
[----:B------:R-:W-:Y:S01]  /*eec0*/  IABS R44, R44 ;  /* 0x0000002c002c7213 */ /* 0x000fe20000000000 */
[----:B------:R-:W-:Y:S01]  /*eed0*/  IMAD.IADD R9, R236, 0x1, -R8 ;  /* 0x00000001ec097824 */ /* 0x000fe200078e0a08 */
[----:B------:R-:W-:Y:S01]  /*eee0*/  FSEL R74, R74, -INF , !P4 ;  /* 0xff8000004a4a7808 */ /* 0x000fe20006000000 */
[----:B------:R-:W-:Y:S01]  /*eef0*/  IMAD.MOV.U32 R12, RZ, RZ, R40 ;  /* 0x000000ffff0c7224 */ /* 0x000fe200078e0028 */
[----:B------:R-:W-:Y:S01]  /*ef00*/  FSEL R73, R14, -INF , !P2 ;  /* 0xff8000000e497808 */ /* 0x000fe20005000000 */
[-C--:B--2---:R-:W-:Y:S01]  /*ef10*/  HMMA.16816.F32 R28, R36, R42.reuse, RZ ;  /* 0x0000002a241c723c */ /* 0x084fe200000018ff */
[----:B------:R-:W-:Y:S01]  /*ef20*/  IABS R9, R9 ;  /* 0x0000000900097213 */ /* 0x000fe20000000000 */
[----:B---3--:R-:W-:Y:S01]  /*ef30*/  FFMA.FTZ R17, R18, -UR31, R17 ;  /* 0x8000001f12117c23 */ /* 0x008fe20008010011 */
[----:B------:R-:W1:Y:S01]  /*ef40*/  I2F R44, R44 ;  /* 0x0000002c002c7306 */ /* 0x000e620000201400 */
[--C-:B------:R-:W-:Y:S01]  /*ef50*/  IMAD.IADD R46, R227, 0x1, -R8.reuse ;  /* 0x00000001e32e7824 */ /* 0x100fe200078e0a08 */
[----:B------:R-:W-:Y:S01]  /*ef60*/  ISETP.GE.AND P4, PT, R8, R234, PT ;  /* 0x000000ea0800720c */ /* 0x000fe20003f86270 */
[----:B------:R-:W-:Y:S01]  /*ef70*/  IMAD.MOV.U32 R45, RZ, RZ, R9 ;  /* 0x000000ffff2d7224 */ /* 0x000fe200078e0009 */
[----:B------:R-:W-:Y:S01]  /*ef80*/  FSEL R76, R17, -INF , !P0 ;  /* 0xff800000114c7808 */ /* 0x000fe20004000000 */
[----:B----4-:R-:W-:Y:S01]  /*ef90*/  FFMA.FTZ R19, R16, -UR31, R19 ;  /* 0x8000001f10137c23 */ /* 0x010fe20008010013 */
[----:B------:R-:W-:Y:S01]  /*efa0*/  HMMA.16816.F32 R40, R32, R42, RZ ;  /* 0x0000002a2028723c */ /* 0x000fe200000018ff */
[--C-:B------:R-:W-:Y:S01]  /*efb0*/  IMAD.IADD R16, R233, 0x1, -R8.reuse ;  /* 0x00000001e9107824 */ /* 0x100fe200078e0a08 */
[----:B------:R-:W2:Y:S01]  /*efc0*/  I2F R12, R12 ;  /* 0x0000000c000c7306 */ /* 0x000ea20000201400 */
[----:B------:R-:W-:Y:S01]  /*efd0*/  ISETP.GE.AND P2, PT, R8, R231, PT ;  /* 0x000000e70800720c */ /* 0x000fe20003f46270 */
[----:B------:R-:W-:Y:S01]  /*efe0*/  IMAD.IADD R14, R230, 0x1, -R8 ;  /* 0x00000001e60e7824 */ /* 0x000fe200078e0a08 */
[----:B------:R-:W-:-:S02]  /*eff0*/  FSEL R75, R19, -INF , !P3 ;  /* 0xff800000134b7808 */ /* 0x000fc40005800000 */
[----:B------:R-:W-:Y:S02]  /*f000*/  IABS R9, R16 ;  /* 0x0000001000097213 */ /* 0x000fe40000000000 */
[----:B------:R-:W3:Y:S01]  /*f010*/  LDSM.16.M88.4 R16, [R219+0x3400] ;  /* 0x00340000db10783b */ /* 0x000ee20000000200 */
[----:B------:R-:W4:Y:S01]  /*f020*/  I2F R45, R45 ;  /* 0x0000002d002d7306 */ /* 0x000f220000201400 */
[----:B------:R-:W-:Y:S01]  /*f030*/  ISETP.GE.AND P0, PT, R8, R228, PT ;  /* 0x000000e40800720c */ /* 0x000fe20003f06270 */
[----:B-1----:R-:W-:Y:S01]  /*f040*/  FFMA.FTZ R13, R44, -UR31, R13 ;  /* 0x8000001f2c0d7c23 */ /* 0x002fe2000801000d */
[C---:B------:R-:W-:Y:S02]  /*f050*/  ISETP.GE.AND P3, PT, R8.reuse, R223, PT ;  /* 0x000000df0800720c */ /* 0x040fe40003f66270 */
[----:B------:R-:W-:Y:S01]  /*f060*/  HMMA.16816.F32 R28, R24, R10, R28 ;  /* 0x0000000a181c723c */ /* 0x000fe2000000181c */
[----:B------:R-:W-:Y:S02]  /*f070*/  IABS R46, R46 ;  /* 0x0000002e002e7213 */ /* 0x000fe40000000000 */
[----:B------:R1:W1:Y:S01]  /*f080*/  I2F R47, R9 ;  /* 0x00000009002f7306 */ /* 0x0002620000201400 */
[----:B------:R-:W-:Y:S01]  /*f090*/  ISETP.LT.OR P4, PT, R8, R235, P4 ;  /* 0x000000eb0800720c */ /* 0x000fe20002781670 */
[----:B--2---:R-:W-:Y:S01]  /*f0a0*/  FFMA.FTZ R12, R12, -UR31, R15 ;  /* 0x8000001f0c0c7c23 */ /* 0x004fe2000801000f */
[----:B------:R-:W-:-:S02]  /*f0b0*/  ISETP.LT.OR P2, PT, R8, R232, P2 ;  /* 0x000000e80800720c */ /* 0x000fc40001741670 */
[C---:B------:R-:W-:Y:S02]  /*f0c0*/  ISETP.LT.OR P0, PT, R8.reuse, R229, P0 ;  /* 0x000000e50800720c */ /* 0x040fe40000701670 */
[----:B------:R-:W-:Y:S01]  /*f0d0*/  ISETP.LT.OR P3, PT, R8, R226, P3 ;  /* 0x000000e20800720c */ /* 0x000fe20001f61670 */
[----:B------:R2:W-:Y:S01]  /*f0e0*/  I2F R81, R46 ;  /* 0x0000002e00517306 */ /* 0x0005e20000201400 */
[----:B------:R-:W-:Y:S02]  /*f0f0*/  IABS R14, R14 ;  /* 0x0000000e000e7213 */ /* 0x000fe40000000000 */
[----:B------:R-:W-:Y:S02]  /*f100*/  FSEL R78, R13, -INF , !P6 ;  /* 0xff8000000d4e7808 */ /* 0x000fe40007000000 */
[----:B------:R-:W-:Y:S01]  /*f110*/  FSEL R77, R12, -INF , !P5 ;  /* 0xff8000000c4d7808 */ /* 0x000fe20006800000 */
[----:B-1----:R-:W-:Y:S02]  /*f120*/  HMMA.16816.F32 R8, R20, R10, R40 ;  /* 0x0000000a1408723c */ /* 0x002fe40000001828 */
[----:B------:R3:W1:Y:S05]  /*f130*/  I2F R41, R14 ;  /* 0x0000000e00297306 */ /* 0x00066a0000201400 */
[----:B----4-:R-:W-:Y:S01]  /*f140*/  FFMA.FTZ R28, R45, -UR31, R28 ;  /* 0x8000001f2d1c7c23 */ /* 0x010fe2000801001c */
[----:B------:R-:W-:Y:S01]  /*f150*/  IADD3 R40, R115, 0x49, RZ ;  /* 0x0000004973287810 */ /* 0x000fe20007ffe0ff */
[----:B------:R-:W-:-:S02]  /*f160*/  FFMA.FTZ R30, R47, -UR31, R30 ;  /* 0x8000001f2f1e7c23 */ /* 0x000fc4000801001e */
[----:B--2---:R-:W2:Y:S01]  /*f170*/  LDSM.16.M88.4 R44, [R210] ;  /* 0x00000000d22c783b */ /* 0x004ea20000000200 */
[----:B------:R-:W-:Y:S01]  /*f180*/  FSEL R80, R28, -INF , !P4 ;  /* 0xff8000001c507808 */ /* 0x000fe20006000000 */
[--C-:B------:R-:W-:Y:S01]  /*f190*/  IMAD.IADD R15, R236, 0x1, -R40.reuse ;  /* 0x00000001ec0f7824 */ /* 0x100fe200078e0a28 */
[----:B------:R-:W-:Y:S01]  /*f1a0*/  FSEL R79, R30, -INF , !P2 ;  /* 0xff8000001e4f7808 */ /* 0x000fe20005000000 */
[--C-:B------:R-:W-:Y:S01]  /*f1b0*/  IMAD.IADD R13, R233, 0x1, -R40.reuse ;  /* 0x00000001e90d7824 */ /* 0x100fe200078e0a28 */
[----:B------:R-:W-:Y:S01]  /*f1c0*/  ISETP.GE.AND P6, PT, R40, R234, PT ;  /* 0x000000ea2800720c */ /* 0x000fe20003fc6270 */
[--C-:B------:R-:W-:Y:S01]  /*f1d0*/  IMAD.IADD R42, R227, 0x1, -R40.reuse ;  /* 0x00000001e32a7824 */ /* 0x100fe200078e0a28 */
[----:B------:R-:W-:Y:S01]  /*f1e0*/  IABS R84, R15 ;  /* 0x0000000f00547213 */ /* 0x000fe20000000000 */
[----:B------:R-:W-:Y:S01]  /*f1f0*/  IMAD.IADD R30, R230, 0x1, -R40 ;  /* 0x00000001e61e7824 */ /* 0x000fe200078e0a28 */
[----:B------:R-:W-:Y:S02]  /*f200*/  IABS R12, R13 ;  /* 0x0000000d000c7213 */ /* 0x000fe40000000000 */
[----:B------:R-:W-:-:S02]  /*f210*/  ISETP.GE.AND P5, PT, R40, R231, PT ;  /* 0x000000e72800720c */ /* 0x000fc40003fa6270 */
[----:B------:R-:W4:Y:S01]  /*f220*/  I2F R84, R84 ;  /* 0x0000005400547306 */ /* 0x000f220000201400 */
[C---:B------:R-:W-:Y:S01]  /*f230*/  ISETP.GE.AND P4, PT, R40.reuse, R228, PT ;  /* 0x000000e42800720c */ /* 0x040fe20003f86270 */
[----:B------:R-:W-:Y:S01]  /*f240*/  IMAD.MOV.U32 R28, RZ, RZ, R12 ;  /* 0x000000ffff1c7224 */ /* 0x000fe200078e000c */
[C---:B------:R-:W-:Y:S01]  /*f250*/  ISETP.GE.AND P2, PT, R40.reuse, R223, PT ;  /* 0x000000df2800720c */ /* 0x040fe20003f46270 */
[----:B---3--:R-:W-:Y:S01]  /*f260*/  HMMA.16816.F32 R12, R36, R16, RZ ;  /* 0x00000010240c723c */ /* 0x008fe200000018ff */
[C---:B------:R-:W-:Y:S01]  /*f270*/  ISETP.LT.OR P6, PT, R40.reuse, R235, P6 ;  /* 0x000000eb2800720c */ /* 0x040fe200037c1670 */
[----:B-1----:R-:W-:Y:S01]  /*f280*/  FFMA.FTZ R82, R41, -UR31, R8 ;  /* 0x8000001f29527c23 */ /* 0x002fe20008010008 */
[C---:B------:R-:W-:Y:S01]  /*f290*/  ISETP.LT.OR P5, PT, R40.reuse, R232, P5 ;  /* 0x000000e82800720c */ /* 0x040fe20002fa1670 */
[----:B------:R-:W1:Y:S01]  /*f2a0*/  I2F R28, R28 ;  /* 0x0000001c001c7306 */ /* 0x000e620000201400 */
[C---:B------:R-:W-:Y:S01]  /*f2b0*/  ISETP.LT.OR P4, PT, R40.reuse, R229, P4 ;  /* 0x000000e52800720c */ /* 0x040fe20002781670 */
[----:B------:R-:W-:Y:S01]  /*f2c0*/  FFMA.FTZ R81, R81, -UR31, R10 ;  /* 0x8000001f51517c23 */ /* 0x000fe2000801000a */
[----:B------:R-:W-:Y:S01]  /*f2d0*/  ISETP.LT.OR P2, PT, R40, R226, P2 ;  /* 0x000000e22800720c */ /* 0x000fe20001741670 */
[----:B------:R-:W-:Y:S01]  /*f2e0*/  IMAD.IADD R10, R236, 0x1, -R85 ;  /* 0x00000001ec0a7824 */ /* 0x000fe200078e0a55 */
[----:B------:R-:W-:-:S02]  /*f2f0*/  IABS R40, R42 ;  /* 0x0000002a00287213 */ /* 0x000fc40000000000 */
[----:B------:R-:W-:Y:S01]  /*f300*/  IABS R30, R30 ;  /* 0x0000001e001e7213 */ /* 0x000fe20000000000 */
[----:B----4-:R-:W-:Y:S01]  /*f310*/  FFMA.FTZ R84, R84, -UR31, R29 ;  /* 0x8000001f54547c23 */ /* 0x010fe2000801001d */
[----:B------:R-:W-:Y:S01]  /*f320*/  IABS R29, R10 ;  /* 0x0000000a001d7213 */ /* 0x000fe20000000000 */
[----:B------:R-:W-:Y:S01]  /*f330*/  IMAD.MOV.U32 R8, RZ, RZ, R40 ;  /* 0x000000ffff087224 */ /* 0x000fe200078e0028 */
[----:B------:R-:W-:Y:S01]  /*f340*/  FSEL R82, R82, -INF , !P0 ;  /* 0xff80000052527808 */ /* 0x000fe20004000000 */
[----:B------:R-:W-:Y:S01]  /*f350*/  HMMA.16816.F32 R40, R32, R16, RZ ;  /* 0x000000102028723c */ /* 0x000fe200000018ff */
[----:B------:R-:W-:Y:S01]  /*f360*/  IMAD.IADD R10, R233, 0x1, -R85 ;  /* 0x00000001e90a7824 */ /* 0x000fe200078e0a55 */
[----:B------:R-:W3:Y:S01]  /*f370*/  I2F R30, R30 ;  /* 0x0000001e001e7306 */ /* 0x000ee20000201400 */
[----:B------:R-:W-:Y:S01]  /*f380*/  FSEL R81, R81, -INF , !P3 ;  /* 0xff80000051517808 */ /* 0x000fe20005800000 */
[----:B-1----:R-:W-:Y:S01]  /*f390*/  FFMA.FTZ R31, R28, -UR31, R31 ;  /* 0x8000001f1c1f7c23 */ /* 0x002fe2000801001f */
[----:B------:R-:W-:-:S02]  /*f3a0*/  IADD3 R28, R115, 0x51, RZ ;  /* 0x00000051731c7810 */ /* 0x000fc40007ffe0ff */
[----:B------:R-:W-:Y:S01]  /*f3b0*/  IABS R10, R10 ;  /* 0x0000000a000a7213 */ /* 0x000fe20000000000 */
[-C--:B--2---:R-:W-:Y:S01]  /*f3c0*/  HMMA.16816.F32 R12, R24, R44.reuse, R12 ;  /* 0x0000002c180c723c */ /* 0x084fe2000000180c */
[----:B------:R-:W-:Y:S01]  /*f3d0*/  FSEL R83, R31, -INF , !P5 ;  /* 0xff8000001f537808 */ /* 0x000fe20006800000 */
[----:B------:R-:W1:Y:S01]  /*f3e0*/  I2F R8, R8 ;  /* 0x0000000800087306 */ /* 0x000e620000201400 */
[--C-:B------:R-:W-:Y:S01]  /*f3f0*/  IMAD.IADD R31, R227, 0x1, -R85.reuse ;  /* 0x00000001e31f7824 */ /* 0x100fe200078e0a55 */
[----:B------:R-:W-:Y:S01]  /*f400*/  FSEL R84, R84, -INF , !P6 ;  /* 0xff80000054547808 */ /* 0x000fe20007000000 */
[----:B------:R-:W-:Y:S01]  /*f410*/  IMAD.MOV.U32 R87, RZ, RZ, R10 ;  /* 0x000000ffff577224 */ /* 0x000fe200078e000a */
[----:B------:R-:W-:Y:S01]  /*f420*/  ISETP.GE.AND P0, PT, R85, R234, PT ;  /* 0x000000ea5500720c */ /* 0x000fe20003f06270 */
[----:B------:R-:W-:Y:S01]  /*f430*/  IMAD.IADD R16, R230, 0x1, -R85 ;  /* 0x00000001e6107824 */ /* 0x000fe200078e0a55 */
[----:B------:R-:W-:Y:S01]  /*f440*/  IABS R31, R31 ;  /* 0x0000001f001f7213 */ /* 0x000fe20000000000 */
[--C-:B------:R-:W-:Y:S01]  /*f450*/  IMAD.IADD R92, R233, 0x1, -R28.reuse ;  /* 0x00000001e95c7824 */ /* 0x100fe200078e0a1c */
[----:B------:R-:W2:Y:S01]  /*f460*/  I2F R29, R29 ;  /* 0x0000001d001d7306 */ /* 0x000ea20000201400 */
[C---:B------:R-:W-:Y:S01]  /*f470*/  ISETP.GE.AND P3, PT, R85.reuse, R231, PT ;  /* 0x000000e75500720c */ /* 0x040fe20003f66270 */
[----:B---3--:R-:W-:Y:S01]  /*f480*/  FFMA.FTZ R9, R30, -UR31, R9 ;  /* 0x8000001f1e097c23 */ /* 0x008fe20008010009 */
[----:B------:R-:W-:Y:S01]  /*f490*/  IABS R10, R16 ;  /* 0x00000010000a7213 */ /* 0x000fe20000000000 */
[----:B------:R-:W-:Y:S01]  /*f4a0*/  IMAD.IADD R98, R230, 0x1, -R28 ;  /* 0x00000001e6627824 */ /* 0x000fe200078e0a1c */
[C---:B------:R-:W-:Y:S01]  /*f4b0*/  ISETP.GE.AND P6, PT, R85.reuse, R228, PT ;  /* 0x000000e45500720c */ /* 0x040fe20003fc6270 */
[----:B------:R-:W-:Y:S01]  /*f4c0*/  HMMA.16816.F32 R40, R20, R44, R40 ;  /* 0x0000002c1428723c */ /* 0x000fe20000001828 */
[C---:B------:R-:W-:Y:S01]  /*f4d0*/  ISETP.GE.AND P5, PT, R85.reuse, R223, PT ;  /* 0x000000df5500720c */ /* 0x040fe20003fa6270 */
[----:B------:R-:W3:Y:S01]  /*f4e0*/  I2F R87, R87 ;  /* 0x0000005700577306 */ /* 0x000ee20000201400 */
[----:B-1----:R-:W-:Y:S01]  /*f4f0*/  FFMA.FTZ R8, R8, -UR31, R11 ;  /* 0x8000001f08087c23 */ /* 0x002fe2000801000b */
[----:B------:R-:W-:-:S02]  /*f500*/  ISETP.LT.OR P0, PT, R85, R235, P0 ;  /* 0x000000eb5500720c */ /* 0x000fc40000701670 */
[----:B------:R-:W-:Y:S01]  /*f510*/  ISETP.LT.OR P3, PT, R85, R232, P3 ;  /* 0x000000e85500720c */ /* 0x000fe20001f61670 */
[----:B------:R-:W-:Y:S01]  /*f520*/  IMAD.IADD R44, R227, 0x1, -R28 ;  /* 0x00000001e32c7824 */ /* 0x000fe200078e0a1c */
[C---:B------:R-:W-:Y:S02]  /*f530*/  ISETP.LT.OR P6, PT, R85.reuse, R229, P6 ;  /* 0x000000e55500720c */ /* 0x040fe400037c1670 */
[----:B------:R-:W1:Y:S01]  /*f540*/  I2F R31, R31 ;  /* 0x0000001f001f7306 */ /* 0x000e620000201400 */
[----:B------:R-:W-:Y:S01]  /*f550*/  ISETP.LT.OR P5, PT, R85, R226, P5 ;  /* 0x000000e25500720c */ /* 0x000fe20002fa1670 */
[----:B--2---:R-:W-:Y:S01]  /*f560*/  FFMA.FTZ R12, R29, -UR31, R12 ;  /* 0x8000001f1d0c7c23 */ /* 0x004fe2000801000c */
[----:B------:R-:W-:Y:S02]  /*f570*/  FSEL R86, R9, -INF , !P4 ;  /* 0xff80000009567808 */ /* 0x000fe40006000000 */
[----:B------:R-:W-:Y:S02]  /*f580*/  FSEL R85, R8, -INF , !P2 ;  /* 0xff80000008557808 */ /* 0x000fe40005000000 */
[----:B------:R-:W-:Y:S01]  /*f590*/  IABS R92, R92 ;  /* 0x0000005c005c7213 */ /* 0x000fe20000000000 */
[----:B------:R2:W4:Y:S01]  /*f5a0*/  I2F R17, R10 ;  /* 0x0000000a00117306 */ /* 0x0005220000201400 */
[----:B---3--:R-:W-:Y:S01]  /*f5b0*/  FFMA.FTZ R87, R87, -UR31, R14 ;  /* 0x8000001f57577c23 */ /* 0x008fe2000801000e */
[----:B------:R-:W-:Y:S01]  /*f5c0*/  FSEL R88, R12, -INF , !P0 ;  /* 0xff8000000c587808 */ /* 0x000fe20004000000 */
[----:B------:R-:W-:Y:S01]  /*f5d0*/  IMAD.IADD R12, R236, 0x1, -R97 ;  /* 0x00000001ec0c7824 */ /* 0x000fe200078e0a61 */
[----:B------:R-:W-:-:S02]  /*f5e0*/  ISETP.GE.AND P4, PT, R28, R234, PT ;  /* 0x000000ea1c00720c */ /* 0x000fc40003f86270 */
[----:B------:R-:W-:Y:S02]  /*f5f0*/  FSEL R87, R87, -INF , !P3 ;  /* 0xff80000057577808 */ /* 0x000fe40005800000 */
[C---:B------:R-:W-:Y:S01]  /*f600*/  ISETP.GE.AND P2, PT, R28.reuse, R231, PT ;  /* 0x000000e71c00720c */ /* 0x040fe20003f46270 */
[----:B------:R-:W3:Y:S01]  /*f610*/  I2F R92, R92 ;  /* 0x0000005c005c7306 */ /* 0x000ee20000201400 */
[C---:B------:R-:W-:Y:S01]  /*f620*/  ISETP.GE.AND P0, PT, R28.reuse, R228, PT ;  /* 0x000000e41c00720c */ /* 0x040fe20003f06270 */
[----:B-1----:R-:W-:Y:S01]  /*f630*/  FFMA.FTZ R42, R31, -UR31, R42 ;  /* 0x8000001f1f2a7c23 */ /* 0x002fe2000801002a */
[C---:B------:R-:W-:Y:S02]  /*f640*/  ISETP.GE.AND P3, PT, R28.reuse, R223, PT ;  /* 0x000000df1c00720c */ /* 0x040fe40003f66270 */
[----:B------:R-:W-:Y:S01]  /*f650*/  ISETP.LT.OR P4, PT, R28, R235, P4 ;  /* 0x000000eb1c00720c */ /* 0x000fe20002781670 */
[----:B--2---:R-:W-:Y:S01]  /*f660*/  IMAD.IADD R10, R236, 0x1, -R28 ;  /* 0x00000001ec0a7824 */ /* 0x004fe200078e0a1c */
[C---:B------:R-:W-:Y:S01]  /*f670*/  ISETP.LT.OR P2, PT, R28.reuse, R232, P2 ;  /* 0x000000e81c00720c */ /* 0x040fe20001741670 */
[----:B----4-:R-:W-:Y:S01]  /*f680*/  FFMA.FTZ R40, R17, -UR31, R40 ;  /* 0x8000001f11287c23 */ /* 0x010fe20008010028 */
[----:B------:R-:W-:Y:S01]  /*f690*/  ISETP.LT.OR P0, PT, R28, R229, P0 ;  /* 0x000000e51c00720c */ /* 0x000fe20000701670 */
[----:B------:R-:W-:Y:S01]  /*f6a0*/  IMAD.IADD R17, R230, 0x1, -R97 ;  /* 0x00000001e6117824 */ /* 0x000fe200078e0a61 */
[----:B------:R-:W-:-:S02]  /*f6b0*/  IABS R16, R10 ;  /* 0x0000000a00107213 */ /* 0x000fc40000000000 */
[----:B------:R-:W-:Y:S01]  /*f6c0*/  HMMA.16816.F32 R8, R36, R18, RZ ;  /* 0x000000122408723c */ /* 0x000fe200000018ff */
[----:B------:R-:W-:Y:S01]  /*f6d0*/  ISETP.LT.OR P3, PT, R28, R226, P3 ;  /* 0x000000e21c00720c */ /* 0x000fe20001f61670 */
[----:B------:R-:W1:Y:S01]  /*f6e0*/  I2F R94, R16 ;  /* 0x00000010005e7306 */ /* 0x000e620000201400 */
[----:B------:R-:W2:Y:S01]  /*f6f0*/  LDSM.16.M88.4 R28, [R219+0x3800] ;  /* 0x00380000db1c783b */ /* 0x000ea20000000200 */
[----:B------:R-:W-:Y:S01]  /*f700*/  IABS R12, R12 ;  /* 0x0000000c000c7213 */ /* 0x000fe20000000000 */
[----:B---3--:R-:W-:Y:S01]  /*f710*/  FFMA.FTZ R92, R92, -UR31, R15 ;  /* 0x8000001f5c5c7c23 */ /* 0x008fe2000801000f */
[----:B------:R-:W-:Y:S02]  /*f720*/  IABS R98, R98 ;  /* 0x0000006200627213 */ /* 0x000fe40000000000 */
[----:B------:R-:W-:Y:S02]  /*f730*/  IABS R44, R44 ;  /* 0x0000002c002c7213 */ /* 0x000fe40000000000 */
[----:B------:R3:W-:Y:S01]  /*f740*/  I2F R45, R12 ;  /* 0x0000000c002d7306 */ /* 0x0007e20000201400 */
[----:B------:R-:W-:-:S02]  /*f750*/  IABS R17, R17 ;  /* 0x0000001100117213 */ /* 0x000fc40000000000 */
[----:B------:R-:W-:Y:S01]  /*f760*/  FSEL R91, R40, -INF , !P6 ;  /* 0xff800000285b7808 */ /* 0x000fe20007000000 */
[----:B------:R-:W-:Y:S01]  /*f770*/  IMAD.IADD R40, R233, 0x1, -R107 ;  /* 0x00000001e9287824 */ /* 0x000fe200078e0a6b */
[----:B------:R-:W-:Y:S02]  /*f780*/  FSEL R90, R42, -INF , !P5 ;  /* 0xff8000002a5a7808 */ /* 0x000fe40006800000 */
[----:B------:R-:W-:Y:S01]  /*f790*/  FSEL R92, R92, -INF , !P2 ;  /* 0xff8000005c5c7808 */ /* 0x000fe20005000000 */
[----:B-1----:R-:W-:Y:S01]  /*f7a0*/  FFMA.FTZ R94, R94, -UR31, R13 ;  /* 0x8000001f5e5e7c23 */ /* 0x002fe2000801000d */
[----:B------:R-:W1:Y:S01]  /*f7b0*/  I2F R98, R98 ;  /* 0x0000006200627306 */ /* 0x000e620000201400 */
[----:B------:R-:W-:Y:S01]  /*f7c0*/  IMAD.IADD R16, R227, 0x1, -R97 ;  /* 0x00000001e3107824 */ /* 0x000fe200078e0a61 */
[----:B------:R-:W-:Y:S02]  /*f7d0*/  ISETP.GE.AND P6, PT, R97, R234, PT ;  /* 0x000000ea6100720c */ /* 0x000fe40003fc6270 */
[----:B------:R-:W-:Y:S01]  /*f7e0*/  FSEL R94, R94, -INF , !P4 ;  /* 0xff8000005e5e7808 */ /* 0x000fe20006000000 */
[----:B------:R-:W-:Y:S01]  /*f7f0*/  HMMA.16816.F32 R8, R24, R46, R8 ;  /* 0x0000002e1808723c */ /* 0x000fe20000001808 */
[----:B------:R-:W-:-:S02]  /*f800*/  IABS R109, R16 ;  /* 0x00000010006d7213 */ /* 0x000fc40000000000 */
[----:B------:R-:W4:Y:S01]  /*f810*/  I2F R44, R44 ;  /* 0x0000002c002c7306 */ /* 0x000f220000201400 */
[C---:B------:R-:W-:Y:S02]  /*f820*/  ISETP.GE.AND P5, PT, R97.reuse, R231, PT ;  /* 0x000000e76100720c */ /* 0x040fe40003fa6270 */
[C---:B------:R-:W-:Y:S02]  /*f830*/  ISETP.GE.AND P4, PT, R97.reuse, R228, PT ;  /* 0x000000e46100720c */ /* 0x040fe40003f86270 */
[----:B---3--:R-:W-:Y:S01]  /*f840*/  HMMA.16816.F32 R12, R32, R18, RZ ;  /* 0x00000012200c723c */ /* 0x008fe200000018ff */
[C---:B------:R-:W-:Y:S02]  /*f850*/  ISETP.GE.AND P2, PT, R97.reuse, R223, PT ;  /* 0x000000df6100720c */ /* 0x040fe40003f46270 */
[----:B------:R3:W-:Y:S01]  /*f860*/  I2F R111, R17 ;  /* 0x00000011006f7306 */ /* 0x0007e20000201400 */
[C---:B------:R-:W-:Y:S02]  /*f870*/  ISETP.LT.OR P6, PT, R97.reuse, R235, P6 ;  /* 0x000000eb6100720c */ /* 0x040fe400037c1670 */
[----:B------:R-:W-:-:S02]  /*f880*/  ISETP.LT.OR P5, PT, R97, R232, P5 ;  /* 0x000000e86100720c */ /* 0x000fc40002fa1670 */
[C---:B------:R-:W-:Y:S02]  /*f890*/  ISETP.LT.OR P4, PT, R97.reuse, R229, P4 ;  /* 0x000000e56100720c */ /* 0x040fe40002781670 */
[----:B------:R-:W-:Y:S01]  /*f8a0*/  ISETP.LT.OR P2, PT, R97, R226, P2 ;  /* 0x000000e26100720c */ /* 0x000fe20001741670 */
[----:B-1----:R-:W-:Y:S01]  /*f8b0*/  FFMA.FTZ R97, R98, -UR31, R41 ;  /* 0x8000001f62617c23 */ /* 0x002fe20008010029 */
[----:B------:R-:W-:Y:S01]  /*f8c0*/  IABS R110, R40 ;  /* 0x00000028006e7213 */ /* 0x000fe20000000000 */
[----:B----4-:R-:W-:Y:S01]  /*f8d0*/  FFMA.FTZ R98, R44, -UR31, R43 ;  /* 0x8000001f2c627c23 */ /* 0x010fe2000801002b */
[----:B------:R-:W1:Y:S01]  /*f8e0*/  I2F R109, R109 ;  /* 0x0000006d006d7306 */ /* 0x000e620000201400 */
[----:B--2---:R-:W-:Y:S01]  /*f8f0*/  HMMA.16816.F32 R40, R36, R28, RZ ;  /* 0x0000001c2428723c */ /* 0x004fe200000018ff */
[----:B------:R-:W-:Y:S01]  /*f900*/  FFMA.FTZ R100, R45, -UR31, R8 ;  /* 0x8000001f2d647c23 */ /* 0x000fe20008010008 */
[----:B------:R-:W-:Y:S01]  /*f910*/  IADD3 R8, R115, 0x60, RZ ;  /* 0x0000006073087810 */ /* 0x000fe20007ffe0ff */
[----:B------:R-:W-:Y:S01]  /*f920*/  FFMA.FTZ R99, R99, -UR31, R10 ;  /* 0x8000001f63637c23 */ /* 0x000fe2000801000a */
[----:B---3--:R-:W2:Y:S01]  /*f930*/  LDSM.16.M88.4 R16, [R209] ;  /* 0x00000000d110783b */ /* 0x008ea20000000200 */
[----:B------:R-:W-:Y:S01]  /*f940*/  IMAD.IADD R10, R227, 0x1, -R107 ;  /* 0x00000001e30a7824 */ /* 0x000fe200078e0a6b */
[----:B------:R-:W-:Y:S01]  /*f950*/  FSEL R97, R97, -INF , !P0 ;  /* 0xff80000061617808 */ /* 0x000fe20004000000 */
[----:B------:R-:W3:Y:S01]  /*f960*/  I2F R110, R110 ;  /* 0x0000006e006e7306 */ /* 0x000ee20000201400 */
[----:B------:R-:W-:Y:S01]  /*f970*/  FSEL R98, R98, -INF , !P3 ;  /* 0xff80000062627808 */ /* 0x000fe20005800000 */
[----:B------:R-:W-:Y:S01]  /*f980*/  HMMA.16816.F32 R12, R20, R46, R12 ;  /* 0x0000002e140c723c */ /* 0x000fe2000000180c */
[----:B------:R-:W-:Y:S01]  /*f990*/  IABS R10, R10 ;  /* 0x0000000a000a7213 */ /* 0x000fe20000000000 */
[----:B------:R-:W-:Y:S01]  /*f9a0*/  FFMA.FTZ R9, R108, -UR31, R9 ;  /* 0x8000001f6c097c23 */ /* 0x000fe20008010009 */
[----:B------:R-:W-:-:S02]  /*f9b0*/  FSEL R100, R100, -INF , !P6 ;  /* 0xff80000064647808 */ /* 0x000fc40007000000 */
[----:B------:R-:W-:Y:S02]  /*f9c0*/  FSEL R99, R99, -INF , !P5 ;  /* 0xff80000063637808 */ /* 0x000fe40006800000 */
[C---:B------:R-:W-:Y:S01]  /*f9d0*/  ISETP.GE.AND P0, PT, R107.reuse, R234, PT ;  /* 0x000000ea6b00720c */ /* 0x040fe20003f06270 */
[----:B------:R-:W-:Y:S01]  /*f9e0*/  HMMA.16816.F32 R44, R32, R28, RZ ;  /* 0x0000001c202c723c */ /* 0x000fe200000018ff */
[----:B------:R4:W-:Y:S01]  /*f9f0*/  I2F R28, R112 ;  /* 0x00000070001c7306 */ /* 0x0009e20000201400 */
[C---:B------:R-:W-:Y:S02]  /*fa00*/  ISETP.GE.AND P3, PT, R107.reuse, R231, PT ;  /* 0x000000e76b00720c */ /* 0x040fe40003f66270 */
[C---:B------:R-:W-:Y:S02]  /*fa10*/  ISETP.GE.AND P6, PT, R107.reuse, R228, PT ;  /* 0x000000e46b00720c */ /* 0x040fe40003fc6270 */
[C---:B------:R-:W-:Y:S01]  /*fa20*/  ISETP.GE.AND P5, PT, R107.reuse, R223, PT ;  /* 0x000000df6b00720c */ /* 0x040fe20003fa6270 */
[----:B------:R-:W-:Y:S01]  /*fa30*/  IMAD.IADD R29, R236, 0x1, -R8 ;  /* 0x00000001ec1d7824 */ /* 0x000fe200078e0a08 */
[C---:B------:R-:W-:Y:S01]  /*fa40*/  ISETP.LT.OR P0, PT, R107.reuse, R235, P0 ;  /* 0x000000eb6b00720c */ /* 0x040fe20000701670 */
[----:B------:R-:W2:Y:S01]  /*fa50*/  I2F R10, R10 ;  /* 0x0000000a000a7306 */ /* 0x000ea20000201400 */
[----:B------:R-:W-:-:S02]  /*fa60*/  ISETP.LT.OR P3, PT, R107, R232, P3 ;  /* 0x000000e86b00720c */ /* 0x000fc40001f61670 */
[C---:B------:R-:W-:Y:S02]  /*fa70*/  ISETP.LT.OR P6, PT, R107.reuse, R229, P6 ;  /* 0x000000e56b00720c */ /* 0x040fe400037c1670 */
[----:B------:R-:W-:Y:S02]  /*fa80*/  ISETP.LT.OR P5, PT, R107, R226, P5 ;  /* 0x000000e26b00720c */ /* 0x000fe40002fa1670 */
[----:B-1----:R-:W-:Y:S01]  /*fa90*/  FFMA.FTZ R14, R109, -UR31, R14 ;  /* 0x8000001f6d0e7c23 */ /* 0x002fe2000801000e */
[----:B------:R-:W-:Y:S01]  /*faa0*/  IABS R29, R29 ;  /* 0x0000001d001d7213 */ /* 0x000fe20000000000 */
[----:B----4-:R-:W-:Y:S02]  /*fab0*/  IMAD.IADD R112, R233, 0x1, -R8 ;  /* 0x00000001e9707824 */ /* 0x010fe400078e0a08 */
[----:B------:R-:W-:Y:S01]  /*fac0*/  FFMA.FTZ R111, R111, -UR31, R12 ;  /* 0x8000001f6f6f7c23 */ /* 0x000fe2000801000c */
[----:B------:R-:W-:Y:S01]  /*fad0*/  IADD3 R12, R115, 0x61, RZ ;  /* 0x00000061730c7810 */ /* 0x000fe20007ffe0ff */
[----:B---3--:R-:W-:Y:S01]  /*fae0*/  FFMA.FTZ R109, R110, -UR31, R11 ;  /* 0x8000001f6e6d7c23 */ /* 0x008fe2000801000b */
[----:B------:R-:W-:Y:S01]  /*faf0*/  IABS R113, R112 ;  /* 0x0000007000717213 */ /* 0x000fe20000000000 */
[----:B------:R-:W-:Y:S01]  /*fb00*/  IMAD.IADD R112, R230, 0x1, -R8 ;  /* 0x00000001e6707824 */ /* 0x000fe200078e0a08 */
[----:B------:R-:W-:Y:S01]  /*fb10*/  FSEL R110, R9, -INF , !P0 ;  /* 0xff800000096e7808 */ /* 0x000fe20004000000 */
[----:B--2---:R-:W-:Y:S01]  /*fb20*/  FFMA.FTZ R10, R10, -UR31, R15 ;  /* 0x8000001f0a0a7c23 */ /* 0x004fe2000801000f */
[----:B------:R-:W-:Y:S01]  /*fb30*/  HMMA.16816.F32 R40, R24, R16, R40 ;  /* 0x000000101828723c */ /* 0x000fe20000001828 */
[----:B------:R-:W-:Y:S01]  /*fb40*/  IMAD.MOV.U32 R107, RZ, RZ, R113 ;  /* 0x000000ffff6b7224 */ /* 0x000fe200078e0071 */
[----:B------:R-:W-:Y:S01]  /*fb50*/  IABS R112, R112 ;  /* 0x0000007000707213 */ /* 0x000fe20000000000 */
[----:B------:R-:W1:Y:S01]  /*fb60*/  I2F R29, R29 ;  /* 0x0000001d001d7306 */ /* 0x000e620000201400 */
[----:B------:R-:W-:Y:S01]  /*fb70*/  FSEL R108, R111, -INF , !P4 ;  /* 0xff8000006f6c7808 */ /* 0x000fe20006000000 */
[----:B------:R-:W-:Y:S01]  /*fb80*/  FFMA.FTZ R13, R28, -UR31, R13 ;  /* 0x8000001f1c0d7c23 */ /* 0x000fe2000801000d */
[----:B------:R-:W-:-:S02]  /*fb90*/  FSEL R109, R109, -INF , !P3 ;  /* 0xff8000006d6d7808 */ /* 0x000fc40005800000 */
[----:B------:R-:W-:Y:S01]  /*fba0*/  HMMA.16816.F32 R44, R20, R16, R44 ;  /* 0x00000010142c723c */ /* 0x000fe2000000182c */
[C---:B------:R-:W-:Y:S02]  /*fbb0*/  ISETP.GE.AND P4, PT, R8.reuse, R234, PT ;  /* 0x000000ea0800720c */ /* 0x040fe40003f86270 */
[----:B------:R2:W3:Y:S01]  /*fbc0*/  I2F R17, R107 ;  /* 0x0000006b00117306 */ /* 0x0004e20000201400 */
[C---:B------:R-:W-:Y:S02]  /*fbd0*/  ISETP.GE.AND P0, PT, R8.reuse, R228, PT ;  /* 0x000000e40800720c */ /* 0x040fe40003f06270 */
[C---:B------:R-:W-:Y:S01]  /*fbe0*/  ISETP.GE.AND P3, PT, R8.reuse, R223, PT ;  /* 0x000000df0800720c */ /* 0x040fe20003f66270 */
[----:B------:R-:W-:Y:S01]  /*fbf0*/  IMAD.IADD R16, R227, 0x1, -R8 ;  /* 0x00000001e3107824 */ /* 0x000fe200078e0a08 */
[C---:B------:R-:W-:Y:S02]  /*fc00*/  ISETP.LT.OR P4, PT, R8.reuse, R235, P4 ;  /* 0x000000eb0800720c */ /* 0x040fe40002781670 */
[----:B------:R-:W-:Y:S01]  /*fc10*/  ISETP.LT.OR P0, PT, R8, R229, P0 ;  /* 0x000000e50800720c */ /* 0x000fe20000701670 */
[----:B------:R-:W4:Y:S01]  /*fc20*/  I2F R11, R112 ;  /* 0x00000070000b7306 */ /* 0x000f220000201400 */
[----:B------:R-:W-:-:S02]  /*fc30*/  IABS R16, R16 ;  /* 0x0000001000107213 */ /* 0x000fc40000000000 */
[----:B------:R-:W-:Y:S02]  /*fc40*/  ISETP.LT.OR P3, PT, R8, R226, P3 ;  /* 0x000000e20800720c */ /* 0x000fe40001f61670 */
[----:B------:R-:W-:Y:S01]  /*fc50*/  FSEL R111, R10, -INF , !P5 ;  /* 0xff8000000a6f7808 */ /* 0x000fe20006800000 */
[----:B-1----:R-:W-:Y:S01]  /*fc60*/  FFMA.FTZ R29, R29, -UR31, R40 ;  /* 0x8000001f1d1d7c23 */ /* 0x002fe20008010028 */
[-C--:B------:R-:W-:Y:S01]  /*fc70*/  ISETP.GE.AND P5, PT, R12, R231.reuse, PT ;  /* 0x000000e70c00720c */ /* 0x080fe20003fa6270 */
[----:B------:R-:W1:Y:S01]  /*fc80*/  I2F R9, R16 ;  /* 0x0000001000097306 */ /* 0x000e620000201400 */
[----:B--2---:R-:W-:Y:S01]  /*fc90*/  FSEL R107, R14, -INF , !P2 ;  /* 0xff8000000e6b7808 */ /* 0x004fe20005000000 */
[----:B------:R-:W-:Y:S01]  /*fca0*/  IMAD.IADD R14, R236, 0x1, -R12 ;  /* 0x00000001ec0e7824 */ /* 0x000fe200078e0a0c */
[----:B------:R-:W-:Y:S01]  /*fcb0*/  ISETP.GE.AND P2, PT, R8, R231, PT ;  /* 0x000000e70800720c */ /* 0x000fe20003f46270 */
[----:B---3--:R-:W-:Y:S01]  /*fcc0*/  FFMA.FTZ R17, R17, -UR31, R42 ;  /* 0x8000001f11117c23 */ /* 0x008fe2000801002a */
[----:B------:R-:W-:Y:S01]  /*fcd0*/  FSEL R114, R29, -INF , !P4 ;  /* 0xff8000001d727808 */ /* 0x000fe20006000000 */
[--C-:B------:R-:W-:Y:S01]  /*fce0*/  IMAD.IADD R40, R230, 0x1, -R12.reuse ;  /* 0x00000001e6287824 */ /* 0x100fe200078e0a0c */
[----:B------:R-:W-:Y:S01]  /*fcf0*/  ISETP.LT.OR P2, PT, R8, R232, P2 ;  /* 0x000000e80800720c */ /* 0x000fe20001741670 */
[----:B------:R-:W-:Y:S01]  /*fd00*/  IMAD.IADD R8, R233, 0x1, -R12 ;  /* 0x00000001e9087824 */ /* 0x000fe200078e0a0c */
[----:B------:R-:W-:Y:S01]  /*fd10*/  IABS R14, R14 ;  /* 0x0000000e000e7213 */ /* 0x000fe20000000000 */
[----:B----4-:R-:W-:Y:S01]  /*fd20*/  FFMA.FTZ R44, R11, -UR31, R44 ;  /* 0x8000001f0b2c7c23 */ /* 0x010fe2000801002c */
[----:B------:R-:W-:Y:S01]  /*fd30*/  FSEL R112, R13, -INF , !P6 ;  /* 0xff8000000d707808 */ /* 0x000fe20007000000 */
[----:B------:R-:W-:Y:S01]  /*fd40*/  IMAD.IADD R42, R227, 0x1, -R12 ;  /* 0x00000001e32a7824 */ /* 0x000fe200078e0a0c */
[----:B------:R-:W-:Y:S01]  /*fd50*/  IABS R8, R8 ;  /* 0x0000000800087213 */ /* 0x000fe20000000000 */
[----:B------:R-:W2:Y:S01]  /*fd60*/  I2F R16, R14 ;  /* 0x0000000e00107306 */ /* 0x000ea20000201400 */
[----:B------:R-:W-:Y:S01]  /*fd70*/  ISETP.GE.AND P6, PT, R12, R234, PT ;  /* 0x000000ea0c00720c */ /* 0x000fe20003fc6270 */
[----:B-1----:R-:W-:Y:S01]  /*fd80*/  FFMA.FTZ R46, R9, -UR31, R46 ;  /* 0x8000001f092e7c23 */ /* 0x002fe2000801002e */
[----:B------:R-:W-:-:S02]  /*fd90*/  FSEL R113, R17, -INF , !P2 ;  /* 0xff80000011717808 */ /* 0x000fc40005000000 */
[C---:B------:R-:W-:Y:S02]  /*fda0*/  ISETP.GE.AND P4, PT, R12.reuse, R228, PT ;  /* 0x000000e40c00720c */ /* 0x040fe40003f86270 */
[C---:B------:R-:W-:Y:S01]  /*fdb0*/  ISETP.GE.AND P2, PT, R12.reuse, R223, PT ;  /* 0x000000df0c00720c */ /* 0x040fe20003f46270 */
[----:B------:R1:W3:Y:S01]  /*fdc0*/  I2F R14, R8 ;  /* 0x00000008000e7306 */ /* 0x0002e20000201400 */
[C---:B------:R-:W-:Y:S02]  /*fdd0*/  ISETP.LT.OR P6, PT, R12.reuse, R235, P6 ;  /* 0x000000eb0c00720c */ /* 0x040fe400037c1670 */
[----:B------:R-:W-:Y:S02]  /*fde0*/  IABS R40, R40 ;  /* 0x0000002800287213 */ /* 0x000fe40000000000 */
[C---:B------:R-:W-:Y:S02]  /*fdf0*/  ISETP.LT.OR P5, PT, R12.reuse, R232, P5 ;  /* 0x000000e80c00720c */ /* 0x040fe40002fa1670 */
[----:B------:R-:W-:Y:S01]  /*fe00*/  ISETP.LT.OR P4, PT, R12, R229, P4 ;  /* 0x000000e50c00720c */ /* 0x000fe20002781670 */
[----:B--2---:R-:W-:Y:S01]  /*fe10*/  FFMA.FTZ R41, R16, -UR31, R41 ;  /* 0x8000001f10297c23 */ /* 0x004fe20008010029 */
[----:B------:R-:W-:Y:S01]  /*fe20*/  IADD3 R16, R115, 0x68, RZ ;  /* 0x0000006873107810 */ /* 0x000fe20007ffe0ff */
[----:B------:R-:W2:Y:S01]  /*fe30*/  I2F R40, R40 ;  /* 0x0000002800287306 */ /* 0x000ea20000201400 */
[----:B------:R-:W-:-:S02]  /*fe40*/  ISETP.LT.OR P2, PT, R12, R226, P2 ;  /* 0x000000e20c00720c */ /* 0x000fc40001741670 */
[----:B------:R-:W-:Y:S01]  /*fe50*/  FSEL R121, R41, -INF , !P6 ;  /* 0xff80000029797808 */ /* 0x000fe20007000000 */
[--C-:B------:R-:W-:Y:S01]  /*fe60*/  IMAD.IADD R17, R233, 0x1, -R16.reuse ;  /* 0x00000001e9117824 */ /* 0x100fe200078e0a10 */
[----:B------:R-:W-:Y:S01]  /*fe70*/  IABS R42, R42 ;  /* 0x0000002a002a7213 */ /* 0x000fe20000000000 */
[-C--:B-1----:R-:W-:Y:S01]  /*fe80*/  HMMA.16816.F32 R8, R36, R30.reuse, RZ ;  /* 0x0000001e2408723c */ /* 0x082fe200000018ff */
[----:B---3--:R-:W-:Y:S01]  /*fe90*/  FFMA.FTZ R43, R14, -UR31, R43 ;  /* 0x8000001f0e2b7c23 */ /* 0x008fe2000801002b */
[----:B------:R-:W-:Y:S01]  /*fea0*/  FSEL R117, R44, -INF , !P0 ;  /* 0xff8000002c757808 */ /* 0x000fe20004000000 */
[----:B------:R-:W1:Y:S01]  /*feb0*/  LDSM.16.M88.4 R12, [R219+0x3c00] ;  /* 0x003c0000db0c783b */ /* 0x000e620000000200 */
[--C-:B------:R-:W-:Y:S01]  /*fec0*/  IMAD.IADD R41, R230, 0x1, -R16.reuse ;  /* 0x00000001e6297824 */ /* 0x100fe200078e0a10 */
[----:B------:R-:W-:Y:S01]  /*fed0*/  IABS R17, R17 ;  /* 0x0000001100117213 */ /* 0x000fe20000000000 */
[----:B------:R-:W3:Y:S01]  /*fee0*/  I2F R42, R42 ;  /* 0x0000002a002a7306 */ /* 0x000ee20000201400 */
[----:B------:R-:W-:Y:S01]  /*fef0*/  FSEL R120, R43, -INF , !P5 ;  /* 0xff8000002b787808 */ /* 0x000fe20006800000 */
[--C-:B------:R-:W-:Y:S01]  /*ff00*/  IMAD.IADD R43, R227, 0x1, -R16.reuse ;  /* 0x00000001e32b7824 */ /* 0x100fe200078e0a10 */
[----:B------:R-:W-:Y:S01]  /*ff10*/  IABS R171, R41 ;  /* 0x0000002900ab7213 */ /* 0x000fe20000000000 */
[----:B--2---:R-:W-:Y:S01]  /*ff20*/  FFMA.FTZ R40, R40, -UR31, R45 ;  /* 0x8000001f28287c23 */ /* 0x004fe2000801002d */
[----:B------:R-:W-:Y:S01]  /*ff30*/  HMMA.16816.F32 R28, R32, R30, RZ ;  /* 0x0000001e201c723c */ /* 0x000fe200000018ff */
[----:B------:R-:W-:Y:S01]  /*ff40*/  IMAD.IADD R131, R236, 0x1, -R16 ;  /* 0x00000001ec837824 */ /* 0x000fe200078e0a10 */
[----:B------:R-:W-:Y:S01]  /*ff50*/  IABS R43, R43 ;  /* 0x0000002b002b7213 */ /* 0x000fe20000000000 */
[----:B------:R2:W4:Y:S01]  /*ff60*/  I2F R41, R17 ;  /* 0x0000001100297306 */ /* 0x0005220000201400 */
[----:B------:R-:W-:Y:S01]  /*ff70*/  FSEL R130, R40, -INF , !P4 ;  /* 0xff80000028827808 */ /* 0x000fe20006000000 */
[----:B------:R-:W-:Y:S01]  /*ff80*/  IMAD.IADD R44, R230, 0x1, -R172 ;  /* 0x00000001e62c7824 */ /* 0x000fe200078e0aac */
[----:B------:R-:W-:-:S02]  /*ff90*/  IABS R131, R131 ;  /* 0x0000008300837213 */ /* 0x000fc40000000000 */
[----:B------:R-:W-:Y:S02]  /*ffa0*/  FSEL R119, R46, -INF , !P3 ;  /* 0xff8000002e777808 */ /* 0x000fe40005800000 */
[----:B------:R-:W-:Y:S01]  /*ffb0*/  ISETP.GE.AND P3, PT, R16, R231, PT ;  /* 0x000000e71000720c */ /* 0x000fe20003f66270 */
[----:B---3--:R-:W-:Y:S01]  /*ffc0*/  FFMA.FTZ R47, R42, -UR31, R47 ;  /* 0x8000001f2a2f7c23 */ /* 0x008fe2000801002f */
[----:B------:R3:W-:Y:S01]  /*ffd0*/  I2F R175, R43 ;  /* 0x0000002b00af7306 */ /* 0x0007e20000201400 */
[----:B------:R-:W-:Y:S01]  /*ffe0*/  HMMA.16816.F32 R8, R24, R18, R8 ;  /* 0x000000121808723c */ /* 0x000fe20000001808 */
[C---:B------:R-:W-:Y:S02]  /*fff0*/  ISETP.LT.OR P3, PT, R16.reuse, R232, P3 ;  /* 0x000000e81000720c */ /* 0x040fe40001f61670 */
[----:B------:R-:W-:Y:S02]  /*10000*/  IABS R44, R44 ;  /* 0x0000002c002c7213 */ /* 0x000fe40000000000 */
[----:B------:R-:W-:-:S02]  /*10010*/  ISETP.GE.AND P0, PT, R16, R234, PT ;  /* 0x000000ea1000720c */ /* 0x000fc40003f06270 */
[----:B------:R-:W1:Y:S01]  /*10020*/  I2F R131, R131 ;  /* 0x0000008300837306 */ /* 0x000e620000201400 */
[C---:B------:R-:W-:Y:S02]  /*10030*/  ISETP.GE.AND P6, PT, R16.reuse, R228, PT ;  /* 0x000000e41000720c */ /* 0x040fe40003fc6270 */
[C---:B------:R-:W-:Y:S02]  /*10040*/  ISETP.GE.AND P5, PT, R16.reuse, R223, PT ;  /* 0x000000df1000720c */ /* 0x040fe40003fa6270 */
[----:B------:R-:W-:Y:S02]  /*10050*/  FSEL R129, R47, -INF , !P2 ;  /* 0xff8000002f817808 */ /* 0x000fe40005000000 */
[C---:B------:R-:W-:Y:S01]  /*10060*/  ISETP.LT.OR P0, PT, R16.reuse, R235, P0 ;  /* 0x000000eb1000720c */ /* 0x040fe20000701670 */
[----:B------:R-:W1:Y:S01]  /*10070*/  I2F R171, R171 ;  /* 0x000000ab00ab7306 */ /* 0x000e620000201400 */
[C---:B------:R-:W-:Y:S02]  /*10080*/  ISETP.LT.OR P6, PT, R16.reuse, R229, P6 ;  /* 0x000000e51000720c */ /* 0x040fe400037c1670 */
[----:B------:R-:W-:-:S02]  /*10090*/  ISETP.LT.OR P5, PT, R16, R226, P5 ;  /* 0x000000e21000720c */ /* 0x000fc40002fa1670 */
[----:B--2---:R-:W-:Y:S01]  /*100a0*/  HMMA.16816.F32 R16, R20, R18, R28 ;  /* 0x000000121410723c */ /* 0x004fe2000000181c */
[C---:B------:R-:W-:Y:S02]  /*100b0*/  ISETP.GE.AND P4, PT, R172.reuse, R234, PT ;  /* 0x000000eaac00720c */ /* 0x040fe40003f86270 */
[C---:B------:R-:W-:Y:S01]  /*100c0*/  ISETP.GE.AND P2, PT, R172.reuse, R231, PT ;  /* 0x000000e7ac00720c */ /* 0x040fe20003f46270 */
[----:B----4-:R-:W-:Y:S01]  /*100d0*/  FFMA.FTZ R10, R41, -UR31, R10 ;  /* 0x8000001f290a7c23 */ /* 0x010fe2000801000a */
[----:B------:R-:W-:Y:S01]  /*100e0*/  ISETP.LT.OR P4, PT, R172, R235, P4 ;  /* 0x000000ebac00720c */ /* 0x000fe20002781670 */
[----:B---3--:R-:W2:Y:S01]  /*100f0*/  LDSM.16.M88.4 R40, [R208] ;  /* 0x00000000d028783b */ /* 0x008ea20000000200 */
[----:B------:R-:W-:Y:S01]  /*10100*/  IMAD.IADD R28, R236, 0x1, -R172 ;  /* 0x00000001ec1c7824 */ /* 0x000fe200078e0aac */
[----:B------:R-:W-:Y:S01]  /*10110*/  ISETP.LT.OR P2, PT, R172, R232, P2 ;  /* 0x000000e8ac00720c */ /* 0x000fe20001741670 */
[----:B-1----:R-:W-:Y:S01]  /*10120*/  FFMA.FTZ R131, R131, -UR31, R8 ;  /* 0x8000001f83837c23 */ /* 0x002fe20008010008 */
[----:B------:R-:W-:Y:S01]  /*10130*/  FSEL R164, R10, -INF , !P3 ;  /* 0xff8000000aa47808 */ /* 0x000fe20005800000 */
[----:B------:R-:W-:Y:S01]  /*10140*/  IMAD.MOV.U32 R10, RZ, RZ, R44 ;  /* 0x000000ffff0a7224 */ /* 0x000fe200078e002c */
[----:B------:R-:W-:Y:S01]  /*10150*/  IABS R28, R28 ;  /* 0x0000001c001c7213 */ /* 0x000fe20000000000 */
[----:B------:R-:W-:Y:S01]  /*10160*/  HMMA.16816.F32 R44, R36, R12, RZ ;  /* 0x0000000c242c723c */ /* 0x000fe200000018ff */
[----:B------:R-:W-:Y:S01]  /*10170*/  IADD3 R8, R115, 0x70, RZ ;  /* 0x0000007073087810 */ /* 0x000fe20007ffe0ff */
[----:B------:R-:W-:-:S04]  /*10180*/  DEPBAR.LE SB0, 0x0 ;  /* 0x000080000000791a */ /* 0x000fc80000000000 */
[----:B------:R1:W3:Y:S01]  /*10190*/  I2F R174, R28 ;  /* 0x0000001c00ae7306 */ /* 0x0002e20000201400 */
[----:B------:R-:W-:Y:S01]  /*101a0*/  FSEL R131, R131, -INF , !P0 ;  /* 0xff80000083837808 */ /* 0x000fe20004000000 */
[----:B------:R-:W-:Y:S01]  /*101b0*/  HMMA.16816.F32 R36, R36, R14, RZ ;  /* 0x0000000e2424723c */ /* 0x000fe200000018ff */
[C---:B------:R-:W-:Y:S02]  /*101c0*/  ISETP.GE.AND P0, PT, R172.reuse, R228, PT ;  /* 0x000000e4ac00720c */ /* 0x040fe40003f06270 */
[C---:B------:R-:W-:Y:S01]  /*101d0*/  ISETP.GE.AND P3, PT, R172.reuse, R223, PT ;  /* 0x000000dfac00720c */ /* 0x040fe20003f66270 */
[----:B------:R-:W-:Y:S01]  /*101e0*/  FFMA.FTZ R16, R171, -UR31, R16 ;  /* 0x8000001fab107c23 */ /* 0x000fe20008010010 */
[C---:B------:R-:W-:Y:S01]  /*101f0*/  ISETP.LT.OR P0, PT, R172.reuse, R229, P0 ;  /* 0x000000e5ac00720c */ /* 0x040fe20000701670 */
[----:B------:R-:W4:Y:S01]  /*10200*/  I2F R10, R10 ;  /* 0x0000000a000a7306 */ /* 0x000f220000201400 */
[----:B------:R-:W-:Y:S01]  /*10210*/  FFMA.FTZ R18, R175, -UR31, R18 ;  /* 0x8000001faf127c23 */ /* 0x000fe20008010012 */
[----:B------:R-:W-:Y:S01]  /*10220*/  BAR.SYNC.DEFER_BLOCKING 0x0 ;  /* 0x0000000000007b1d */ /* 0x000fe20000010000 */
[----:B------:R-:W-:-:S02]  /*10230*/  ISETP.LT.OR P3, PT, R172, R226, P3 ;  /* 0x000000e2ac00720c */ /* 0x000fc40001f61670 */
[----:B------:R-:W-:Y:S02]  /*10240*/  FSEL R172, R16, -INF , !P6 ;  /* 0xff80000010ac7808 */ /* 0x000fe40007000000 */
[----:B------:R-:W-:Y:S01]  /*10250*/  FSEL R171, R18, -INF , !P5 ;  /* 0xff80000012ab7808 */ /* 0x000fe20006800000 */
[C---:B-1----:R-:W-:Y:S01]  /*10260*/  HMMA.16816.F32 R28, R32.reuse, R12, RZ ;  /* 0x0000000c201c723c */ /* 0x042fe200000018ff */
[----:B---3--:R-:W-:Y:S01]  /*10270*/  FFMA.FTZ R9, R174, -UR31, R9 ;  /* 0x8000001fae097c23 */ /* 0x008fe20008010009 */
[----:B------:R-:W-:Y:S01]  /*10280*/  ISETP.GE.AND P6, PT, R8, R234, PT ;  /* 0x000000ea0800720c */ /* 0x000fe20003fc6270 */
[----:B------:R-:W-:Y:S01]  /*10290*/  FFMA.FTZ R174, R188, -UR31, R11 ;  /* 0x8000001fbcae7c23 */ /* 0x000fe2000801000b */
[----:B------:R-:W-:Y:S02]  /*102a0*/  IADD3 R11, R115, 0x71, RZ ;  /* 0x00000071730b7810 */ /* 0x000fe40007ffe0ff */
[----:B------:R-:W-:Y:S01]  /*102b0*/  FSEL R175, R9, -INF , !P4 ;  /* 0xff80000009af7808 */ /* 0x000fe20006000000 */
[--C-:B------:R-:W-:Y:S01]  /*102c0*/  IMAD.IADD R13, R236, 0x1, -R8.reuse ;  /* 0x00000001ec0d7824 */ /* 0x100fe200078e0a08 */
[----:B------:R-:W-:Y:S01]  /*102d0*/  IABS R12, R185 ;  /* 0x000000b9000c7213 */ /* 0x000fe20000000000 */
[--C-:B------:R-:W-:Y:S01]  /*102e0*/  IMAD.IADD R185, R233, 0x1, -R8.reuse ;  /* 0x00000001e9b97824 */ /* 0x100fe200078e0a08 */
[----:B------:R-:W-:Y:S01]  /*102f0*/  HMMA.16816.F32 R32, R32, R14, RZ ;  /* 0x0000000e2020723c */ /* 0x000fe200000018ff */
[----:B------:R-:W-:Y:S01]  /*10300*/  FSEL R174, R174, -INF , !P2 ;  /* 0xff800000aeae7808 */ /* 0x000fe20005000000 */
[----:B------:R-:W-:Y:S01]  /*10310*/  IMAD.IADD R16, R236, 0x1, -R11 ;  /* 0x00000001ec107824 */ /* 0x000fe200078e0a0b */
[----:B------:R-:W-:Y:S01]  /*10320*/  IABS R13, R13 ;  /* 0x0000000d000d7213 */ /* 0x000fe20000000000 */
[----:B------:R-:W1:Y:S01]  /*10330*/  I2F R12, R12 ;  /* 0x0000000c000c7306 */ /* 0x000e620000201400 */
[----:B------:R-:W-:Y:S01]  /*10340*/  IABS R185, R185 ;  /* 0x000000b900b97213 */ /* 0x000fe20000000000 */
[--C-:B------:R-:W-:Y:S01]  /*10350*/  IMAD.IADD R9, R227, 0x1, -R8.reuse ;  /* 0x00000001e3097824 */ /* 0x100fe200078e0a08 */
[C---:B------:R-:W-:Y:S01]  /*10360*/  ISETP.GE.AND P5, PT, R8.reuse, R231, PT ;  /* 0x000000e70800720c */ /* 0x040fe20003fa6270 */
[-C--:B--2---:R-:W-:Y:S01]  /*10370*/  HMMA.16816.F32 R44, R24, R40.reuse, R44 ;  /* 0x00000028182c723c */ /* 0x084fe2000000182c */
[----:B------:R-:W-:Y:S01]  /*10380*/  IMAD.MOV.U32 R15, RZ, RZ, R13 ;  /* 0x000000ffff0f7224 */ /* 0x000fe200078e000d */
[----:B------:R-:W-:Y:S01]  /*10390*/  ISETP.GE.AND P4, PT, R8, R228, PT ;  /* 0x000000e40800720c */ /* 0x000fe20003f86270 */
[----:B------:R-:W-:Y:S01]  /*103a0*/  IMAD.IADD R13, R230, 0x1, -R8 ;  /* 0x00000001e60d7824 */ /* 0x000fe200078e0a08 */
[----:B------:R-:W-:Y:S01]  /*103b0*/  I2F R185, R185 ;  /* 0x000000b900b97306 */ /* 0x000fe20000201400 */
[----:B------:R-:W-:Y:S01]  /*103c0*/  ISETP.GE.AND P2, PT, R8, R223, PT ;  /* 0x000000df0800720c */ /* 0x000fe20003f46270 */
[----:B----4-:R-:W-:Y:S01]  /*103d0*/  FFMA.FTZ R10, R10, -UR31, R17 ;  /* 0x8000001f0a0a7c23 */ /* 0x010fe20008010011 */
[----:B------:R-:W-:Y:S01]  /*103e0*/  ISETP.LT.OR P6, PT, R8, R235, P6 ;  /* 0x000000eb0800720c */ /* 0x000fe200037c1670 */
[----:B------:R-:W-:Y:S01]  /*103f0*/  IMAD.IADD R17, R230, 0x1, -R11 ;  /* 0x00000001e6117824 */ /* 0x000fe200078e0a0b */
[C---:B------:R-:W-:Y:S01]  /*10400*/  ISETP.LT.OR P5, PT, R8.reuse, R232, P5 ;  /* 0x000000e80800720c */ /* 0x040fe20002fa1670 */
[C---:B------:R-:W-:Y:S01]  /*10410*/  HMMA.16816.F32 R28, R20.reuse, R40, R28 ;  /* 0x00000028141c723c */ /* 0x040fe2000000181c */
[C---:B------:R-:W-:Y:S01]  /*10420*/  ISETP.LT.OR P4, PT, R8.reuse, R229, P4 ;  /* 0x000000e50800720c */ /* 0x040fe20002781670 */
[----:B------:R-:W2:Y:S01]  /*10430*/  I2F R15, R15 ;  /* 0x0000000f000f7306 */ /* 0x000ea20000201400 */
[----:B------:R-:W-:Y:S01]  /*10440*/  ISETP.LT.OR P2, PT, R8, R226, P2 ;  /* 0x000000e20800720c */ /* 0x000fe20001741670 */
[----:B-1----:R-:W-:Y:S01]  /*10450*/  FFMA.FTZ R19, R12, -UR31, R19 ;  /* 0x8000001f0c137c23 */ /* 0x002fe20008010013 */
[----:B------:R-:W-:Y:S01]  /*10460*/  IABS R8, R16 ;  /* 0x0000001000087213 */ /* 0x000fe20000000000 */
[----:B------:R-:W-:Y:S01]  /*10470*/  IMAD.IADD R16, R233, 0x1, -R11 ;  /* 0x00000001e9107824 */ /* 0x000fe200078e0a0b */
[----:B------:R-:W-:Y:S01]  /*10480*/  IABS R13, R13 ;  /* 0x0000000d000d7213 */ /* 0x000fe20000000000 */
[----:B------:R-:W-:Y:S01]  /*10490*/  HMMA.16816.F32 R32, R20, R42, R32 ;  /* 0x0000002a1420723c */ /* 0x000fe20000001820 */
[----:B------:R-:W-:-:S02]  /*104a0*/  IABS R14, R9 ;  /* 0x00000009000e7213 */ /* 0x000fc40000000000 */
[----:B------:R-:W-:Y:S01]  /*104b0*/  IADD3 R12, R115, 0x78, RZ ;  /* 0x00000078730c7810 */ /* 0x000fe20007ffe0ff */
[----:B------:R-:W1:Y:S01]  /*104c0*/  I2F R9, R13 ;  /* 0x0000000d00097306 */ /* 0x000e620000201400 */
[----:B------:R-:W-:Y:S02]  /*104d0*/  IABS R16, R16 ;  /* 0x0000001000107213 */ /* 0x000fe40000000000 */
[----:B------:R-:W-:Y:S01]  /*104e0*/  FSEL R41, R10, -INF , !P0 ;  /* 0xff8000000a297808 */ /* 0x000fe20004000000 */
[----:B------:R-:W-:Y:S01]  /*104f0*/  HMMA.16816.F32 R36, R24, R42, R36 ;  /* 0x0000002a1824723c */ /* 0x000fe20000001824 */
[----:B------:R-:W-:Y:S01]  /*10500*/  IABS R10, R17 ;  /* 0x00000011000a7213 */ /* 0x000fe20000000000 */
[----:B--2---:R-:W-:Y:S01]  /*10510*/  FFMA.FTZ R15, R15, -UR31, R44 ;  /* 0x8000001f0f0f7c23 */ /* 0x004fe2000801002c */
[----:B------:R-:W-:Y:S01]  /*10520*/  FSEL R40, R19, -INF , !P3 ;  /* 0xff80000013287808 */ /* 0x000fe20005800000 */
[----:B------:R-:W2:Y:S01]  /*10530*/  I2F R13, R14 ;  /* 0x0000000e000d7306 */ /* 0x000ea20000201400 */
[----:B------:R-:W-:Y:S01]  /*10540*/  FFMA.FTZ R44, R185, -UR31, R46 ;  /* 0x8000001fb92c7c23 */ /* 0x000fe2000801002e */
[----:B------:R-:W-:Y:S01]  /*10550*/  ISETP.GE.AND P0, PT, R11, R234, PT ;  /* 0x000000ea0b00720c */ /* 0x000fe20003f06270 */
[--C-:B------:R-:W-:Y:S01]  /*10560*/  IMAD.IADD R17, R236, 0x1, -R12.reuse ;  /* 0x00000001ec117824 */ /* 0x100fe200078e0a0c */
[----:B------:R-:W-:Y:S01]  /*10570*/  FSEL R46, R15, -INF , !P6 ;  /* 0xff8000000f2e7808 */ /* 0x000fe20007000000 */
[----:B------:R-:W-:Y:S01]  /*10580*/  IMAD.IADD R15, R233, 0x1, -R12 ;  /* 0x00000001e90f7824 */ /* 0x000fe200078e0a0c */
[----:B------:R-:W-:-:S02]  /*10590*/  FSEL R44, R44, -INF , !P5 ;  /* 0xff8000002c2c7808 */ /* 0x000fc40006800000 */
[----:B------:R3:W4:Y:S01]  /*105a0*/  I2F R14, R8 ;  /* 0x00000008000e7306 */ /* 0x0007220000201400 */
[----:B------:R-:W-:Y:S01]  /*105b0*/  ISETP.GE.AND P3, PT, R11, R231, PT ;  /* 0x000000e70b00720c */ /* 0x000fe20003f66270 */
[----:B-1----:R-:W-:Y:S01]  /*105c0*/  FFMA.FTZ R9, R9, -UR31, R28 ;  /* 0x8000001f09097c23 */ /* 0x002fe2000801001c */
[C---:B------:R-:W-:Y:S02]  /*105d0*/  ISETP.GE.AND P6, PT, R11.reuse, R228, PT ;  /* 0x000000e40b00720c */ /* 0x040fe40003fc6270 */
[C---:B------:R-:W-:Y:S02]  /*105e0*/  ISETP.GE.AND P5, PT, R11.reuse, R223, PT ;  /* 0x000000df0b00720c */ /* 0x040fe40003fa6270 */
[----:B------:R-:W-:Y:S01]  /*105f0*/  IABS R17, R17 ;  /* 0x0000001100117213 */ /* 0x000fe20000000000 */
[----:B------:R-:W1:Y:S01]  /*10600*/  I2F R16, R16 ;  /* 0x0000001000107306 */ /* 0x000e620000201400 */
[----:B------:R-:W-:Y:S01]  /*10610*/  ISETP.LT.OR P0, PT, R11, R235, P0 ;  /* 0x000000eb0b00720c */ /* 0x000fe20000701670 */
[----:B--2---:R-:W-:Y:S01]  /*10620*/  FFMA.FTZ R13, R13, -UR31, R30 ;  /* 0x8000001f0d0d7c23 */ /* 0x004fe2000801001e */
[----:B------:R-:W-:-:S02]  /*10630*/  ISETP.LT.OR P3, PT, R11, R232, P3 ;  /* 0x000000e80b00720c */ /* 0x000fc40001f61670 */
[C---:B------:R-:W-:Y:S02]  /*10640*/  ISETP.LT.OR P6, PT, R11.reuse, R229, P6 ;  /* 0x000000e50b00720c */ /* 0x040fe400037c1670 */
[----:B------:R-:W-:Y:S01]  /*10650*/  ISETP.LT.OR P5, PT, R11, R226, P5 ;  /* 0x000000e20b00720c */ /* 0x000fe20002fa1670 */
[----:B---3--:R-:W-:Y:S01]  /*10660*/  IMAD.IADD R8, R227, 0x1, -R11 ;  /* 0x00000001e3087824 */ /* 0x008fe200078e0a0b */
[----:B------:R-:W2:Y:S01]  /*10670*/  I2F R10, R10 ;  /* 0x0000000a000a7306 */ /* 0x000ea20000201400 */
[----:B------:R-:W-:Y:S01]  /*10680*/  IMAD.MOV.U32 R11, RZ, RZ, R17 ;  /* 0x000000ffff0b7224 */ /* 0x000fe200078e0011 */
[----:B------:R-:W-:Y:S01]  /*10690*/  IABS R15, R15 ;  /* 0x0000000f000f7213 */ /* 0x000fe20000000000 */
[----:B------:R-:W-:Y:S01]  /*106a0*/  IMAD.IADD R17, R230, 0x1, -R12 ;  /* 0x00000001e6117824 */ /* 0x000fe200078e0a0c */
[----:B------:R-:W-:Y:S01]  /*106b0*/  IABS R8, R8 ;  /* 0x0000000800087213 */ /* 0x000fe20000000000 */
[----:B----4-:R-:W-:Y:S01]  /*106c0*/  FFMA.FTZ R185, R14, -UR31, R45 ;  /* 0x8000001f0eb97c23 */ /* 0x010fe2000801002d */
[----:B------:R-:W-:Y:S01]  /*106d0*/  IADD3 R14, R115, 0x79, RZ ;  /* 0x00000079730e7810 */ /* 0x000fe20007ffe0ff */
[----:B-1----:R-:W-:Y:S01]  /*106e0*/  FFMA.FTZ R16, R16, -UR31, R47 ;  /* 0x8000001f10107c23 */ /* 0x002fe2000801002f */
[----:B------:R-:W-:Y:S01]  /*106f0*/  IABS R17, R17 ;  /* 0x0000001100117213 */ /* 0x000fe20000000000 */
[----:B------:R-:W1:Y:S01]  /*10700*/  I2F R11, R11 ;  /* 0x0000000b000b7306 */ /* 0x000e620000201400 */
[----:B------:R-:W-:-:S02]  /*10710*/  FSEL R45, R13, -INF , !P2 ;  /* 0xff8000000d2d7808 */ /* 0x000fc40005000000 */
[----:B------:R-:W-:Y:S01]  /*10720*/  FSEL R47, R9, -INF , !P4 ;  /* 0xff800000092f7808 */ /* 0x000fe20006000000 */
[----:B------:R-:W-:Y:S01]  /*10730*/  IMAD.MOV.U32 R18, RZ, RZ, R17 ;  /* 0x000000ffff127224 */ /* 0x000fe200078e0011 */
[----:B------:R-:W-:Y:S01]  /*10740*/  FSEL R185, R185, -INF , !P0 ;  /* 0xff800000b9b97808 */ /* 0x000fe20004000000 */
[----:B------:R-:W-:Y:S01]  /*10750*/  IMAD.IADD R17, R236, 0x1, -R14 ;  /* 0x00000001ec117824 */ /* 0x000fe200078e0a0e */
[----:B------:R-:W-:Y:S01]  /*10760*/  FSEL R115, R16, -INF , !P3 ;  /* 0xff80000010737808 */ /* 0x000fe20005800000 */
[----:B------:R-:W3:Y:S01]  /*10770*/  I2F R8, R8 ;  /* 0x0000000800087306 */ /* 0x000ee20000201400 */
[C---:B------:R-:W-:Y:S01]  /*10780*/  ISETP.GE.AND P4, PT, R12.reuse, R234, PT ;  /* 0x000000ea0c00720c */ /* 0x040fe20003f86270 */
[----:B------:R-:W-:Y:S01]  /*10790*/  IMAD.IADD R9, R227, 0x1, -R12 ;  /* 0x00000001e3097824 */ /* 0x000fe200078e0a0c */
[C---:B------:R-:W-:Y:S01]  /*107a0*/  ISETP.GE.AND P2, PT, R12.reuse, R231, PT ;  /* 0x000000e70c00720c */ /* 0x040fe20003f46270 */
[----:B------:R-:W-:Y:S01]  /*107b0*/  IMAD.IADD R16, R233, 0x1, -R14 ;  /* 0x00000001e9107824 */ /* 0x000fe200078e0a0e */
[----:B------:R-:W-:Y:S01]  /*107c0*/  ISETP.GE.AND P0, PT, R12, R228, PT ;  /* 0x000000e40c00720c */ /* 0x000fe20003f06270 */
[----:B--2---:R-:W-:Y:S01]  /*107d0*/  FFMA.FTZ R10, R10, -UR31, R29 ;  /* 0x8000001f0a0a7c23 */ /* 0x004fe2000801001d */
[C---:B------:R-:W-:Y:S01]  /*107e0*/  ISETP.GE.AND P3, PT, R12.reuse, R223, PT ;  /* 0x000000df0c00720c */ /* 0x040fe20003f66270 */
[----:B------:R2:W4:Y:S01]  /*107f0*/  I2F R13, R18 ;  /* 0x00000012000d7306 */ /* 0x0005220000201400 */
[----:B------:R-:W-:Y:S01]  /*10800*/  IABS R17, R17 ;  /* 0x0000001100117213 */ /* 0x000fe20000000000 */
[----:B-1----:R-:W-:Y:S01]  /*10810*/  FFMA.FTZ R11, R11, -UR31, R36 ;  /* 0x8000001f0b0b7c23 */ /* 0x002fe20008010024 */
[----:B------:R-:W-:-:S02]  /*10820*/  ISETP.LT.OR P4, PT, R12, R235, P4 ;  /* 0x000000eb0c00720c */ /* 0x000fc40002781670 */
[C---:B------:R-:W-:Y:S02]  /*10830*/  ISETP.LT.OR P2, PT, R12.reuse, R232, P2 ;  /* 0x000000e80c00720c */ /* 0x040fe40001741670 */
[C---:B------:R-:W-:Y:S01]  /*10840*/  ISETP.LT.OR P0, PT, R12.reuse, R229, P0 ;  /* 0x000000e50c00720c */ /* 0x040fe20000701670 */
[----:B------:R-:W1:Y:S01]  /*10850*/  I2F R15, R15 ;  /* 0x0000000f000f7306 */ /* 0x000e620000201400 */
[----:B------:R-:W-:Y:S01]  /*10860*/  ISETP.LT.OR P3, PT, R12, R226, P3 ;  /* 0x000000e20c00720c */ /* 0x000fe20001f61670 */
[----:B---3--:R-:W-:Y:S01]  /*10870*/  FFMA.FTZ R31, R8, -UR31, R31 ;  /* 0x8000001f081f7c23 */ /* 0x008fe2000801001f */
[----:B------:R-:W-:Y:S02]  /*10880*/  IABS R9, R9 ;  /* 0x0000000900097213 */ /* 0x000fe40000000000 */
[----:B------:R-:W-:Y:S02]  /*10890*/  IABS R16, R16 ;  /* 0x0000001000107213 */ /* 0x000fe40000000000 */
[----:B------:R-:W-:Y:S01]  /*108a0*/  FSEL R200, R10, -INF , !P6 ;  /* 0xff8000000ac87808 */ /* 0x000fe20007000000 */
[----:B------:R3:W3:Y:S01]  /*108b0*/  I2F R12, R17 ;  /* 0x00000011000c7306 */ /* 0x0006e20000201400 */
[----:B--2---:R-:W-:Y:S01]  /*108c0*/  IMAD.IADD R18, R230, 0x1, -R14 ;  /* 0x00000001e6127824 */ /* 0x004fe200078e0a0e */
[----:B------:R-:W-:Y:S01]  /*108d0*/  FSEL R42, R31, -INF , !P5 ;  /* 0xff8000001f2a7808 */ /* 0x000fe20006800000 */
[----:B----4-:R-:W-:Y:S01]  /*108e0*/  FFMA.FTZ R13, R13, -UR31, R32 ;  /* 0x8000001f0d0d7c23 */ /* 0x010fe20008010020 */
[----:B------:R-:W-:-:S02]  /*108f0*/  FSEL R202, R11, -INF , !P4 ;  /* 0xff8000000bca7808 */ /* 0x000fc40006000000 */
[----:B------:R-:W-:Y:S02]  /*10900*/  IABS R18, R18 ;  /* 0x0000001200127213 */ /* 0x000fe40000000000 */
[----:B------:R-:W2:Y:S01]  /*10910*/  I2F R8, R16 ;  /* 0x0000001000087306 */ /* 0x000ea20000201400 */
[----:B------:R-:W-:Y:S01]  /*10920*/  FSEL R204, R13, -INF , !P0 ;  /* 0xff8000000dcc7808 */ /* 0x000fe20004000000 */
[----:B-1----:R-:W-:Y:S01]  /*10930*/  FFMA.FTZ R15, R15, -UR31, R38 ;  /* 0x8000001f0f0f7c23 */ /* 0x002fe20008010026 */
[----:B------:R-:W-:Y:S02]  /*10940*/  PLOP3.LUT P0, PT, PT, PT, UP0, 0x80, 0x0 ;  /* 0x000000000000781c */ /* 0x000fe40003f0f008 */
[C---:B------:R-:W-:Y:S02]  /*10950*/  ISETP.GE.AND P6, PT, R14.reuse, R234, PT ;  /* 0x000000ea0e00720c */ /* 0x040fe40003fc6270 */
[----:B------:R-:W-:Y:S01]  /*10960*/  FSEL R201, R15, -INF , !P2 ;  /* 0xff8000000fc97808 */ /* 0x000fe20005000000 */
[----:B---3--:R-:W-:Y:S01]  /*10970*/  IMAD.IADD R17, R227, 0x1, -R14 ;  /* 0x00000001e3117824 */ /* 0x008fe200078e0a0e */
[----:B------:R-:W1:Y:S01]  /*10980*/  I2F R9, R9 ;  /* 0x0000000900097306 */ /* 0x000e620000201400 */
[----:B------:R-:W-:Y:S01]  /*10990*/  ISETP.GE.AND P5, PT, R14, R231, PT ;  /* 0x000000e70e00720c */ /* 0x000fe20003fa6270 */
[----:B------:R-:W-:Y:S01]  /*109a0*/  FFMA.FTZ R12, R12, -UR31, R37 ;  /* 0x8000001f0c0c7c23 */ /* 0x000fe20008010025 */
[----:B------:R-:W-:-:S02]  /*109b0*/  ISETP.GE.AND P4, PT, R14, R228, PT ;  /* 0x000000e40e00720c */ /* 0x000fc40003f86270 */
[----:B------:R-:W-:Y:S02]  /*109c0*/  IABS R17, R17 ;  /* 0x0000001100117213 */ /* 0x000fe40000000000 */
[----:B------:R-:W-:Y:S01]  /*109d0*/  ISETP.GE.AND P2, PT, R14, R223, PT ;  /* 0x000000df0e00720c */ /* 0x000fe20003f46270 */
[----:B------:R-:W3:Y:S01]  /*109e0*/  I2F R10, R18 ;  /* 0x00000012000a7306 */ /* 0x000ee20000201400 */
[----:B--2---:R-:W-:Y:S01]  /*109f0*/  FFMA.FTZ R8, R8, -UR31, R39 ;  /* 0x8000001f08087c23 */ /* 0x004fe20008010027 */
[C---:B------:R-:W-:Y:S02]  /*10a00*/  ISETP.LT.OR P6, PT, R14.reuse, R235, P6 ;  /* 0x000000eb0e00720c */ /* 0x040fe400037c1670 */
[C---:B------:R-:W-:Y:S02]  /*10a10*/  ISETP.LT.OR P5, PT, R14.reuse, R232, P5 ;  /* 0x000000e80e00720c */ /* 0x040fe40002fa1670 */
[C---:B------:R-:W-:Y:S02]  /*10a20*/  ISETP.LT.OR P4, PT, R14.reuse, R229, P4 ;  /* 0x000000e50e00720c */ /* 0x040fe40002781670 */
[----:B------:R-:W2:Y:S01]  /*10a30*/  I2F R16, R17 ;  /* 0x0000001100107306 */ /* 0x000ea20000201400 */
[----:B-1----:R-:W-:Y:S01]  /*10a40*/  FFMA.FTZ R9, R9, -UR31, R34 ;  /* 0x8000001f09097c23 */ /* 0x002fe20008010022 */
[----:B------:R-:W-:-:S02]  /*10a50*/  ISETP.LT.OR P2, PT, R14, R226, P2 ;  /* 0x000000e20e00720c */ /* 0x000fc40001741670 */
[----:B------:R-:W-:Y:S02]  /*10a60*/  FSEL R207, R12, -INF , !P6 ;  /* 0xff8000000ccf7808 */ /* 0x000fe40007000000 */
[----:B------:R-:W-:Y:S01]  /*10a70*/  FSEL R188, R9, -INF , !P3 ;  /* 0xff80000009bc7808 */ /* 0x000fe20005800000 */
[----:B---3--:R-:W-:Y:S01]  /*10a80*/  FFMA.FTZ R10, R10, -UR31, R33 ;  /* 0x8000001f0a0a7c23 */ /* 0x008fe20008010021 */
[----:B------:R-:W-:-:S04]  /*10a90*/  FSEL R206, R8, -INF , !P5 ;  /* 0xff80000008ce7808 */ /* 0x000fc80006800000 */
[----:B------:R-:W-:Y:S01]  /*10aa0*/  FSEL R205, R10, -INF , !P4 ;  /* 0xff8000000acd7808 */ /* 0x000fe20006000000 */
[----:B--2---:R-:W-:-:S05]  /*10ab0*/  FFMA.FTZ R16, R16, -UR31, R35 ;  /* 0x8000001f10107c23 */ /* 0x004fca0008010023 */
        /* <DEDUP_REMOVED lines=58> */
.L_x_830:
[----:B------:R-:W-:Y:S05]  /*10e60*/  BSYNC B0 ;  /* 0x0000000000007941 */ /* 0x000fea0003800000 */
.L_x_829:
[----:B------:R-:W0:Y:S02]  /*10e70*/  LDGDEPBAR ;  /* 0x00000000000079af */ /* 0x000e240000000000 */
.L_x_828:
[----:B------:R-:W-:Y:S01]  /*10e80*/  FMNMX.FTZ R8, R5, R106, !PT ;  /* 0x0000006a05087209 */ /* 0x000fe20007810000 */
[----:B------:R-:W-:Y:S01]  /*10e90*/  IMAD.WIDE.U32 R20, R53, -0x326172a9, RZ ;  /* 0xcd9e8d5735147825 */ /* 0x000fe200078e00ff */
[----:B------:R-:W-:Y:S01]  /*10ea0*/  USHF.L.U32 UR4, UR36, 0x2, URZ ;  /* 0x0000000224047899 */ /* 0x000fe2000800063f */
[----:B------:R-:W-:Y:S01]  /*10eb0*/  STL.64 [R1+0x58], R222 ;  /* 0x000058de01007387 */ /* 0x000fe20000100a00 */
[----:B--2---:R-:W-:Y:S01]  /*10ec0*/  FMNMX.FTZ R11, R105, R8, !PT ;  /* 0x00000008690b7209 */ /* 0x004fe20007810000 */
[----:B------:R-:W-:Y:S01]  /*10ed0*/  IMAD.U32 R9, RZ, RZ, UR33 ;  /* 0x00000021ff097e24 */ /* 0x000fe2000f8e00ff */
[----:B------:R-:W-:Y:S01]  /*10ee0*/  LOP3.LUT R248, R21, R7, RZ, 0x3c, !PT ;  /* 0x0000000715f87212 */ /* 0x000fe200078e3cff */
[----:B------:R-:W-:Y:S01]  /*10ef0*/  UIADD3 UR5, UR4, 0x1, URZ ;  /* 0x0000000104057890 */ /* 0x000fe2000fffe03f */
[----:B------:R-:W-:Y:S01]  /*10f00*/  FMNMX.FTZ R12, R118, R11, !PT ;  /* 0x0000000b760c7209 */ /* 0x000fe20007810000 */
[----:B------:R-:W-:Y:S01]  /*10f10*/  STL.64 [R1+0x50], R220 ;  /* 0x000050dc01007387 */ /* 0x000fe20000100a00 */
[----:B------:R-:W-:Y:S01]  /*10f20*/  LOP3.LUT R36, R55, UR4, R9, 0x96, !PT ;  /* 0x0000000437247c12 */ /* 0x000fe2000f8e9609 */
[----:B------:R-:W-:Y:S01]  /*10f30*/  IMAD.WIDE.U32 R248, R248, -0x2daee0ad, RZ ;  /* 0xd2511f53f8f87825 */ /* 0x000fe200078e00ff */
[----:B------:R-:W-:Y:S01]  /*10f40*/  FMNMX.FTZ R12, R127, R12, !PT ;  /* 0x0000000c7f0c7209 */ /* 0x000fe20007810000 */
[----:B------:R2:W-:Y:S02]  /*10f50*/  STL.64 [R1+0x48], R218 ;  /* 0x000048da01007387 */ /* 0x0005e40000100a00 */
[----:B------:R-:W-:Y:S01]  /*10f60*/  IMAD.WIDE.U32 R36, R36, -0x326172a9, RZ ;  /* 0xcd9e8d5724247825 */ /* 0x000fe200078e00ff */
[----:B------:R-:W-:Y:S01]  /*10f70*/  FMNMX.FTZ R12, R165, R12, !PT ;  /* 0x0000000ca50c7209 */ /* 0x000fe20007810000 */
[----:B------:R3:W-:Y:S01]  /*10f80*/  STL.64 [R1+0x40], R212 ;  /* 0x000040d401007387 */ /* 0x0007e20000100a00 */
[----:B------:R-:W-:Y:S01]  /*10f90*/  LOP3.LUT R250, R249, UR23, R54, 0x96, !PT ;  /* 0x00000017f9fa7c12 */ /* 0x000fe2000f8e9636 */
[----:B------:R-:W-:Y:S01]  /*10fa0*/  IMAD.MOV.U32 R29, RZ, RZ, R189 ;  /* 0x000000ffff1d7224 */ /* 0x000fe200078e00bd */
[----:B------:R-:W-:Y:S01]  /*10fb0*/  FMNMX.FTZ R12, R169, R12, !PT ;  /* 0x0000000ca90c7209 */ /* 0x000fe20007810000 */
[----:B------:R-:W-:Y:S01]  /*10fc0*/  IMAD.MOV.U32 R27, RZ, RZ, R191 ;  /* 0x000000ffff1b7224 */ /* 0x000fe200078e00bf */
[----:B------:R-:W-:Y:S01]  /*10fd0*/  LOP3.LUT R8, R37, UR24, R20, 0x96, !PT ;  /* 0x0000001825087c12 */ /* 0x000fe2000f8e9614 */
[----:B------:R-:W-:Y:S01]  /*10fe0*/  IMAD.WIDE.U32 R250, R250, -0x326172a9, RZ ;  /* 0xcd9e8d57fafa7825 */ /* 0x000fe200078e00ff */
[----:B------:R-:W-:Y:S01]  /*10ff0*/  FMNMX.FTZ R25, R177, R12, !PT ;  /* 0x0000000cb1197209 */ /* 0x000fe20007810000 */
[----:B------:R-:W-:Y:S02]  /*11000*/  STL.64 [R1+0x38], R210 ;  /* 0x000038d201007387 */ /* 0x000fe40000100a00 */
[----:B------:R-:W-:Y:S01]  /*11010*/  IMAD.WIDE.U32 R12, R8, -0x2daee0ad, RZ ;  /* 0xd2511f53080c7825 */ /* 0x000fe200078e00ff */
[----:B------:R-:W-:Y:S01]  /*11020*/  FMNMX.FTZ R25, R190, R25, !PT ;  /* 0x00000019be197209 */ /* 0x000fe20007810000 */
[----:B------:R-:W-:Y:S01]  /*11030*/  STL.64 [R1+0x30], R208 ;  /* 0x000030d001007387 */ /* 0x000fe20000100a00 */
[----:B------:R-:W-:-:S02]  /*11040*/  LOP3.LUT R10, R251, UR22, R36, 0x96, !PT ;  /* 0x00000016fb0a7c12 */ /* 0x000fc4000f8e9624 */
[----:B------:R-:W-:Y:S01]  /*11050*/  FMNMX.FTZ R25, R192, R25, !PT ;  /* 0x00000019c0197209 */ /* 0x000fe20007810000 */
[----:B------:R-:W-:Y:S01]  /*11060*/  STL.64 [R1+0x28], R50 ;  /* 0x0000283201007387 */ /* 0x000fe20000100a00 */
[----:B------:R-:W-:Y:S01]  /*11070*/  LOP3.LUT R8, R13, UR21, R248, 0x96, !PT ;  /* 0x000000150d087c12 */ /* 0x000fe2000f8e96f8 */
[----:B------:R-:W-:Y:S01]  /*11080*/  IMAD.WIDE.U32 R10, R10, -0x2daee0ad, RZ ;  /* 0xd2511f530a0a7825 */ /* 0x000fe200078e00ff */
[----:B------:R-:W-:Y:S01]  /*11090*/  FMNMX.FTZ R25, R196, R25, !PT ;  /* 0x00000019c4197209 */ /* 0x000fe20007810000 */
[----:B------:R-:W-:Y:S02]  /*110a0*/  STL.64 [R1+0x20], R48 ;  /* 0x0000203001007387 */ /* 0x000fe40000100a00 */
[----:B-1----:R-:W-:Y:S01]  /*110b0*/  IMAD.WIDE.U32 R14, R8, -0x326172a9, RZ ;  /* 0xcd9e8d57080e7825 */ /* 0x002fe200078e00ff */
[----:B------:R-:W-:Y:S02]  /*110c0*/  FMNMX.FTZ R25, R198, R25, !PT ;  /* 0x00000019c6197209 */ /* 0x000fe40007810000 */
[----:B------:R-:W-:Y:S01]  /*110d0*/  LOP3.LUT R12, R11, UR19, R12, 0x96, !PT ;  /* 0x000000130b0c7c12 */ /* 0x000fe2000f8e960c */
[----:B------:R-:W-:Y:S01]  /*110e0*/  IMAD.U32 R11, RZ, RZ, UR5 ;  /* 0x00000005ff0b7e24 */ /* 0x000fe2000f8e00ff */
[----:B------:R-:W-:Y:S01]  /*110f0*/  FMNMX.FTZ R25, R246, R25, !PT ;  /* 0x00000019f6197209 */ /* 0x000fe20007810000 */
[----:B--2---:R-:W-:Y:S01]  /*11100*/  IMAD.MOV.U32 R218, RZ, RZ, R193 ;  /* 0x000000ffffda7224 */ /* 0x004fe200078e00c1 */
[----:B------:R-:W-:Y:S01]  /*11110*/  LOP3.LUT R8, R15, UR20, R250, 0x96, !PT ;  /* 0x000000140f087c12 */ /* 0x000fe2000f8e96fa */
[----:B------:R-:W-:Y:S01]  /*11120*/  IMAD.WIDE.U32 R12, R12, -0x326172a9, RZ ;  /* 0xcd9e8d570c0c7825 */ /* 0x000fe200078e00ff */
[----:B------:R-:W-:-:S03]  /*11130*/  FMNMX.FTZ R25, R56, R25, !PT ;  /* 0x0000001938197209 */ /* 0x000fc60007810000 */
[----:B------:R-:W-:Y:S01]  /*11140*/  IMAD.WIDE.U32 R8, R8, -0x2daee0ad, RZ ;  /* 0xd2511f5308087825 */ /* 0x000fe200078e00ff */
[----:B------:R-:W-:Y:S02]  /*11150*/  FMNMX.FTZ R25, R60, R25, !PT ;  /* 0x000000193c197209 */ /* 0x000fe40007810000 */
[----:B------:R-:W-:Y:S01]  /*11160*/  LOP3.LUT R14, R13, UR18, R14, 0x96, !PT ;  /* 0x000000120d0e7c12 */ /* 0x000fe2000f8e960e */
[----:B------:R-:W-:Y:S01]  /*11170*/  IMAD.MOV.U32 R219, RZ, RZ, R27 ;  /* 0x000000ffffdb7224 */ /* 0x000fe200078e001b */
[----:B------:R-:W-:Y:S02]  /*11180*/  FMNMX.FTZ R25, R64, R25, !PT ;  /* 0x0000001940197209 */ /* 0x000fe40007810000 */
        /* <DEDUP_REMOVED lines=9> */
[----:B------:R-:W-:Y:S02]  /*11220*/  FMNMX.FTZ R25, R80, R25, !PT ;  /* 0x0000001950197209 */ /* 0x000fe40007810000 */
[----:B------:R-:W-:Y:S01]  /*11230*/  LOP3.LUT R10, R19, UR16, R12, 0x96, !PT ;  /* 0x00000010130a7c12 */ /* 0x000fe2000f8e960c */
[----:B------:R-:W-:Y:S01]  /*11240*/  IMAD.WIDE.U32 R8, R8, -0x326172a9, RZ ;  /* 0xcd9e8d5708087825 */ /* 0x000fe200078e00ff */
[----:B------:R-:W-:-:S02]  /*11250*/  FMNMX.FTZ R25, R84, R25, !PT ;  /* 0x0000001954197209 */ /* 0x000fc40007810000 */
[----:B------:R-:W-:Y:S01]  /*11260*/  LOP3.LUT R13, R17, UR25, R18, 0x96, !PT ;  /* 0x00000019110d7c12 */ /* 0x000fe2000f8e9612 */
[----:B------:R-:W-:Y:S01]  /*11270*/  IMAD.WIDE.U32 R30, R10, -0x2daee0ad, RZ ;  /* 0xd2511f530a1e7825 */ /* 0x000fe200078e00ff */
[----:B------:R-:W-:Y:S02]  /*11280*/  LOP3.LUT R11, R9, UR24, R20, 0x96, !PT ;  /* 0x00000018090b7c12 */ /* 0x000fe4000f8e9614 */
[----:B------:R-:W-:Y:S02]  /*11290*/  LOP3.LUT R20, R251, UR22, R8, 0x96, !PT ;  /* 0x00000016fb147c12 */ /* 0x000fe4000f8e9608 */
[----:B------:R-:W-:Y:S01]  /*112a0*/  FMNMX.FTZ R25, R88, R25, !PT ;  /* 0x0000001958197209 */ /* 0x000fe20007810000 */
[----:B------:R-:W-:Y:S01]  /*112b0*/  IMAD.WIDE.U32 R18, R11, -0x2daee0ad, RZ ;  /* 0xd2511f530b127825 */ /* 0x000fe200078e00ff */
[----:B------:R-:W-:Y:S02]  /*112c0*/  LOP3.LUT R11, R31, UR26, R14, 0x96, !PT ;  /* 0x0000001a1f0b7c12 */ /* 0x000fe4000f8e960e */
[----:B------:R-:W-:Y:S01]  /*112d0*/  FMNMX.FTZ R25, R94, R25, !PT ;  /* 0x000000195e197209 */ /* 0x000fe20007810000 */
[----:B------:R-:W-:Y:S01]  /*112e0*/  IMAD.WIDE.U32 R20, R20, -0x2daee0ad, RZ ;  /* 0xd2511f5314147825 */ /* 0x000fe200078e00ff */
[----:B------:R-:W-:-:S02]  /*112f0*/  LOP3.LUT R12, R19, UR21, R248, 0x96, !PT ;  /* 0x00000015130c7c12 */ /* 0x000fc4000f8e96f8 */
[----:B------:R-:W-:Y:S02]  /*11300*/  FMNMX.FTZ R25, R100, R25, !PT ;  /* 0x0000001964197209 */ /* 0x000fe40007810000 */
[----:B------:R-:W-:Y:S02]  /*11310*/  LOP3.LUT R10, R21, UR19, R18, 0x96, !PT ;  /* 0x00000013150a7c12 */ /* 0x000fe4000f8e9612 */
[----:B------:R-:W-:Y:S02]  /*11320*/  FMNMX.FTZ R25, R110, R25, !PT ;  /* 0x000000196e197209 */ /* 0x000fe40007810000 */
[----:B------:R-:W-:Y:S01]  /*11330*/  LOP3.LUT R21, R30, 0xffff, RZ, 0xc0, !PT ;  /* 0x0000ffff1e157812 */ /* 0x000fe200078ec0ff */
[----:B------:R-:W-:Y:S01]  /*11340*/  IMAD.WIDE.U32 R222, R10, -0x326172a9, RZ ;  /* 0xcd9e8d570ade7825 */ /* 0x000fe200078e00ff */
[----:B------:R-:W-:Y:S02]  /*11350*/  LOP3.LUT R18, R30, 0xff, RZ, 0xc0, !PT ;  /* 0x000000ff1e127812 */ /* 0x000fe400078ec0ff */
[----:B------:R-:W-:-:S02]  /*11360*/  SHF.R.U32.HI R14, RZ, 0x10, R30 ;  /* 0x00000010ff0e7819 */ /* 0x000fc4000001161e */
[----:B------:R-:W-:Y:S01]  /*11370*/  SHF.R.U32.HI R19, RZ, 0x18, R30 ;  /* 0x00000018ff137819 */ /* 0x000fe2000001161e */
[----:B------:R-:W-:Y:S01]  /*11380*/  IMAD.WIDE.U32 R30, R12, -0x326172a9, RZ ;  /* 0xcd9e8d570c1e7825 */ /* 0x000fe200078e00ff */
[----:B------:R-:W-:Y:S02]  /*11390*/  FMNMX.FTZ R10, R114, R25, !PT ;  /* 0x00000019720a7209 */ /* 0x000fe40007810000 */
[C---:B------:R-:W-:Y:S02]  /*113a0*/  LOP3.LUT R23, R16.reuse, 0xffff, RZ, 0xc0, !PT ;  /* 0x0000ffff10177812 */ /* 0x040fe400078ec0ff */
[----:B------:R-:W-:Y:S02]  /*113b0*/  FMNMX.FTZ R10, R121, R10, !PT ;  /* 0x0000000a790a7209 */ /* 0x000fe40007810000 */
[----:B------:R-:W-:Y:S02]  /*113c0*/  LOP3.LUT R28, R16, 0xff, RZ, 0xc0, !PT ;  /* 0x000000ff101c7812 */ /* 0x000fe400078ec0ff */
[----:B------:R-:W-:-:S02]  /*113d0*/  LOP3.LUT R15, R31, UR20, R250, 0x96, !PT ;  /* 0x000000141f0f7c12 */ /* 0x000fc4000f8e96fa */
[----:B------:R-:W-:Y:S02]  /*113e0*/  SHF.R.U32.HI R23, RZ, 0x8, R23 ;  /* 0x00000008ff177819 */ /* 0x000fe40000011617 */
[----:B------:R-:W-:Y:S02]  /*113f0*/  FMNMX.FTZ R10, R131, R10, !PT ;  /* 0x0000000a830a7209 */ /* 0x000fe40007810000 */
[----:B------:R-:W-:Y:S01]  /*11400*/  PRMT R28, R28, 0x5410, R23 ;  /* 0x000054101c1c7816 */ /* 0x000fe20000000017 */
[----:B------:R-:W-:Y:S01]  /*11410*/  IMAD.WIDE.U32 R22, R15, -0x2daee0ad, RZ ;  /* 0xd2511f530f167825 */ /* 0x000fe200078e00ff */
[----:B------:R-:W-:Y:S02]  /*11420*/  FMNMX.FTZ R15, R175, R10, !PT ;  /* 0x0000000aaf0f7209 */ /* 0x000fe40007810000 */
[--C-:B------:R-:W-:Y:S02]  /*11430*/  SHF.R.U32.HI R26, RZ, 0x10, R16.reuse ;  /* 0x00000010ff1a7819 */ /* 0x100fe40000011610 */
[----:B------:R-:W-:-:S02]  /*11440*/  SHF.R.U32.HI R17, RZ, 0x18, R16 ;  /* 0x00000018ff117819 */ /* 0x000fc40000011610 */
[----:B------:R-:W-:Y:S02]  /*11450*/  FMNMX.FTZ R16, R46, R15, !PT ;  /* 0x0000000f2e107209 */ /* 0x000fe40007810000 */
[----:B------:R-:W-:Y:S02]  /*11460*/  LOP3.LUT R12, R223, UR18, R30, 0x96, !PT ;  /* 0x00000012df0c7c12 */ /* 0x000fe4000f8e961e */
[----:B------:R-:W-:Y:S02]  /*11470*/  FMNMX.FTZ R15, R185, R16, !PT ;  /* 0x00000010b90f7209 */ /* 0x000fe40007810000 */
[----:B------:R-:W-:Y:S01]  /*11480*/  LOP3.LUT R26, R26, 0xff, RZ, 0xc0, !PT ;  /* 0x000000ff1a1a7812 */ /* 0x000fe200078ec0ff */
[----:B---3--:R-:W-:Y:S01]  /*11490*/  IMAD.WIDE.U32 R212, R12, -0x2daee0ad, RZ ;  /* 0xd2511f530cd47825 */ /* 0x008fe200078e00ff */
[----:B------:R-:W-:Y:S02]  /*114a0*/  FMNMX.FTZ R16, R202, R15, !PT ;  /* 0x0000000fca107209 */ /* 0x000fe40007810000 */
[----:B------:R-:W-:-:S02]  /*114b0*/  PRMT R26, R26, 0x5410, R17 ;  /* 0x000054101a1a7816 */ /* 0x000fc40000000011 */
[----:B------:R-:W-:Y:S02]  /*114c0*/  FMNMX.FTZ R15, R207, R16, !PT ;  /* 0x00000010cf0f7209 */ /* 0x000fe40007810000 */
        /* <DEDUP_REMOVED lines=28> */
[----:B------:R-:W-:-:S02]  /*11690*/  FMNMX.FTZ R24, R3, R102, !PT ;  /* 0x0000006603187209 */ /* 0x000fc40007810000 */
[----:B------:R-:W-:Y:S02]  /*116a0*/  PRMT R12, R12, 0x5410, R15 ;  /* 0x000054100c0c7816 */ /* 0x000fe4000000000f */
[----:B------:R-:W-:Y:S02]  /*116b0*/  FMNMX.FTZ R15, R2, R93, !PT ;  /* 0x0000005d020f7209 */ /* 0x000fe40007810000 */
[----:B------:R-:W-:Y:S02]  /*116c0*/  PRMT R10, R10, 0x5410, R13 ;  /* 0x000054100a0a7816 */ /* 0x000fe4000000000d */
[----:B------:R-:W-:Y:S02]  /*116d0*/  FMNMX.FTZ R13, R101, R24, !PT ;  /* 0x00000018650d7209 */ /* 0x000fe40007810000 */
[----:B------:R-:W-:Y:S02]  /*116e0*/  FMNMX.FTZ R15, R96, R15, !PT ;  /* 0x0000000f600f7209 */ /* 0x000fe40007810000 */
[----:B------:R-:W-:-:S02]  /*116f0*/  FMNMX.FTZ R13, R116, R13, !PT ;  /* 0x0000000d740d7209 */ /* 0x000fc40007810000 */
[----:B------:R-:W-:Y:S02]  /*11700*/  FMNMX.FTZ R24, R104, R15, !PT ;  /* 0x0000000f68187209 */ /* 0x000fe40007810000 */
[----:B------:R-:W-:Y:S02]  /*11710*/  FMNMX.FTZ R13, R126, R13, !PT ;  /* 0x0000000d7e0d7209 */ /* 0x000fe40007810000 */
[----:B------:R-:W-:Y:S02]  /*11720*/  FMNMX.FTZ R15, R125, R24, !PT ;  /* 0x000000187d0f7209 */ /* 0x000fe40007810000 */
[----:B-1----:R-:W-:Y:S02]  /*11730*/  FMNMX.FTZ R189, R16, R189, !PT ;  /* 0x000000bd10bd7209 */ /* 0x002fe40007810000 */
[----:B------:R-:W-:Y:S02]  /*11740*/  FMNMX.FTZ R24, R0, R89, !PT ;  /* 0x0000005900187209 */ /* 0x000fe40007810000 */
[----:B------:R-:W-:Y:S01]  /*11750*/  FMNMX.FTZ R16, R128, R13, !PT ;  /* 0x0000000d80107209 */ /* 0x000fe20007810000 */
[----:B------:R-:W-:Y:S01]  /*11760*/  FMUL.FTZ R245, R189, c[0x0][0x23c] ;  /* 0x00008f00bdf57a20 */ /* 0x000fe20000410000 */
[----:B------:R-:W-:-:S02]  /*11770*/  SHF.R.U32.HI R38, RZ, 0x10, R17 ;  /* 0x00000010ff267819 */ /* 0x000fc40000011611 */
[----:B------:R-:W-:Y:S02]  /*11780*/  FMNMX.FTZ R24, R95, R24, !PT ;  /* 0x000000185f187209 */ /* 0x000fe40007810000 */
[----:B------:R-:W-:Y:S02]  /*11790*/  FMNMX.FTZ R15, R124, R15, !PT ;  /* 0x0000000f7c0f7209 */ /* 0x000fe40007810000 */
[----:B------:R-:W-:Y:S02]  /*117a0*/  FMNMX.FTZ R13, R167, R16, !PT ;  /* 0x00000010a70d7209 */ /* 0x000fe40007810000 */
[----:B------:R-:W-:Y:S02]  /*117b0*/  SHF.R.U32.HI R17, RZ, 0x18, R17 ;  /* 0x00000018ff117819 */ /* 0x000fe40000011611 */
[----:B------:R-:W-:Y:S02]  /*117c0*/  LOP3.LUT R38, R38, 0xff, RZ, 0xc0, !PT ;  /* 0x000000ff26267812 */ /* 0x000fe400078ec0ff */
[----:B------:R-:W-:-:S02]  /*117d0*/  FMNMX.FTZ R24, R103, R24, !PT ;  /* 0x0000001867187209 */ /* 0x000fc40007810000 */
[----:B------:R-:W-:Y:S02]  /*117e0*/  FMNMX.FTZ R16, R168, R15, !PT ;  /* 0x0000000fa8107209 */ /* 0x000fe40007810000 */
        /* <DEDUP_REMOVED lines=78> */
[----:B------:R-:W-:Y:S01]  /*11cd0*/  FMNMX.FTZ R195, R205, R16, !PT ;  /* 0x00000010cdc37209 */ /* 0x000fe20007810000 */
[----:B------:R-:W1:Y:S01]  /*11ce0*/  SHFL.BFLY PT, R24, R13, 0x2, 0x1f ;  /* 0x0c401f000d187f89 */ /* 0x000e6200000e0000 */
[----:B------:R-:W-:Y:S02]  /*11cf0*/  FMNMX.FTZ R15, R42, R15, !PT ;  /* 0x0000000f2a0f7209 */ /* 0x000fe40007810000 */
[----:B------:R-:W-:Y:S01]  /*11d00*/  FSETP.NEU.FTZ.AND P1, PT, R189, -INF , PT ;  /* 0xff800000bd00780b */ /* 0x000fe20003f3d000 */
[----:B------:R-:W2:Y:S01]  /*11d10*/  SHFL.BFLY PT, R16, R195, 0x2, 0x1f ;  /* 0x0c401f00c3107f89 */ /* 0x000ea200000e0000 */
[----:B------:R-:W-:Y:S02]  /*11d20*/  FMNMX.FTZ R32, R188, R15, !PT ;  /* 0x0000000fbc207209 */ /* 0x000fe40007810000 */
[----:B------:R-:W-:-:S02]  /*11d30*/  FSEL R245, R245, RZ, P1 ;  /* 0x000000fff5f57208 */ /* 0x000fc40000800000 */
[----:B------:R-:W-:Y:S02]  /*11d40*/  FMNMX.FTZ R32, R43, R32, !PT ;  /* 0x000000202b207209 */ /* 0x000fe40007810000 */
[----:B------:R-:W-:Y:S01]  /*11d50*/  LOP3.LUT R17, R11, 0xffff, RZ, 0xc0, !PT ;  /* 0x0000ffff0b117812 */ /* 0x000fe200078ec0ff */
[----:B------:R-:W-:Y:S01]  /*11d60*/  FFMA.FTZ R191, R190, c[0x0][0x23c], -R245 ;  /* 0x00008f00bebf7a23 */ /* 0x000fe200000108f5 */
[----:B------:R-:W-:Y:S01]  /*11d70*/  SHF.R.U32.HI R190, RZ, 0x18, R11 ;  /* 0x00000018ffbe7819 */ /* 0x000fe2000001160b */
[----:B------:R-:W3:Y:S01]  /*11d80*/  SHFL.BFLY PT, R15, R32, 0x2, 0x1f ;  /* 0x0c401f00200f7f89 */ /* 0x000ee200000e0000 */
[----:B------:R-:W-:Y:S01]  /*11d90*/  FFMA.FTZ R194, R177, c[0x0][0x23c], -R245 ;  /* 0x00008f00b1c27a23 */ /* 0x000fe200000108f5 */
[----:B------:R-:W-:Y:S01]  /*11da0*/  SHF.R.U32.HI R17, RZ, 0x8, R17 ;  /* 0x00000008ff117819 */ /* 0x000fe20000011611 */
[--C-:B------:R-:W-:Y:S01]  /*11db0*/  FFMA.FTZ R177, R196, c[0x0][0x23c], -R245.reuse ;  /* 0x00008f00c4b17a23 */ /* 0x100fe200000108f5 */
[----:B------:R-:W-:Y:S01]  /*11dc0*/  MUFU.EX2 R191, R191 ;  /* 0x000000bf00bf7308 */ /* 0x000fe20000000800 */
[--C-:B------:R-:W-:Y:S01]  /*11dd0*/  FFMA.FTZ R199, R105, c[0x0][0x23c], -R245.reuse ;  /* 0x00008f0069c77a23 */ /* 0x100fe200000108f5 */
[----:B------:R-:W-:Y:S01]  /*11de0*/  LOP3.LUT R14, R14, 0xff, RZ, 0xc0, !PT ;  /* 0x000000ff0e0e7812 */ /* 0x000fe200078ec0ff */
[----:B------:R-:W-:-:S02]  /*11df0*/  FFMA.FTZ R105, R118, c[0x0][0x23c], -R245 ;  /* 0x00008f0076697a23 */ /* 0x000fc400000108f5 */
[--C-:B------:R-:W-:Y:S01]  /*11e00*/  FFMA.FTZ R118, R165, c[0x0][0x23c], -R245.reuse ;  /* 0x00008f00a5767a23 */ /* 0x100fe200000108f5 */
[----:B-1----:R-:W-:Y:S01]  /*11e10*/  FMNMX.FTZ R13, R13, R24, !PT ;  /* 0x000000180d0d7209 */ /* 0x002fe20007810000 */
[--C-:B------:R-:W-:Y:S01]  /*11e20*/  FFMA.FTZ R165, R246, c[0x0][0x23c], -R245.reuse ;  /* 0x00008f00f6a57a23 */ /* 0x100fe200000108f5 */
[----:B------:R-:W-:Y:S01]  /*11e30*/  LOP3.LUT R24, R11, 0xff, RZ, 0xc0, !PT ;  /* 0x000000ff0b187812 */ /* 0x000fe200078ec0ff */
[--C-:B------:R-:W-:Y:S01]  /*11e40*/  FFMA.FTZ R242, R106, c[0x0][0x23c], -R245.reuse ;  /* 0x00008f006af27a23 */ /* 0x100fe200000108f5 */
[----:B--2---:R-:W-:Y:S01]  /*11e50*/  FMNMX.FTZ R195, R195, R16, !PT ;  /* 0x00000010c3c37209 */ /* 0x004fe20007810000 */
[--C-:B------:R-:W-:Y:S01]  /*11e60*/  FFMA.FTZ R106, R127, c[0x0][0x23c], -R245.reuse ;  /* 0x00008f007f6a7a23 */ /* 0x100fe200000108f5 */
[----:B------:R-:W1:Y:S01]  /*11e70*/  SHFL.BFLY PT, R16, R13, 0x1, 0x1f ;  /* 0x0c201f000d107f89 */ /* 0x000e6200000e0000 */
[----:B------:R-:W-:Y:S01]  /*11e80*/  FFMA.FTZ R192, R192, c[0x0][0x23c], -R245 ;  /* 0x00008f00c0c07a23 */ /* 0x000fe200000108f5 */
[----:B------:R-:W-:Y:S01]  /*11e90*/  MUFU.EX2 R177, R177 ;  /* 0x000000b100b17308 */ /* 0x000fe20000000800 */
[----:B------:R-:W-:Y:S01]  /*11ea0*/  PRMT R24, R24, 0x5410, R17 ;  /* 0x0000541018187816 */ /* 0x000fe20000000011 */
[----:B------:R-:W2:Y:S01]  /*11eb0*/  SHFL.BFLY PT, R34, R195, 0x1, 0x1f ;  /* 0x0c201f00c3227f89 */ /* 0x000ea200000e0000 */
[----:B------:R-:W-:-:S02]  /*11ec0*/  PRMT R14, R14, 0x5410, R19 ;  /* 0x000054100e0e7816 */ /* 0x000fc40000000013 */
[----:B---3--:R-:W-:Y:S02]  /*11ed0*/  FMNMX.FTZ R32, R32, R15, !PT ;  /* 0x0000000f20207209 */ /* 0x008fe40007810000 */
[----:B------:R-:W-:Y:S01]  /*11ee0*/  SHF.R.U32.HI R15, RZ, 0x10, R11 ;  /* 0x00000010ff0f7819 */ /* 0x000fe2000001160b */
[----:B------:R-:W3:Y:S02]  /*11ef0*/  MUFU.EX2 R192, R192 ;  /* 0x000000c000c07308 */ /* 0x000ee40000000800 */
[----:B------:R-:W4:Y:S01]  /*11f00*/  SHFL.BFLY PT, R193, R32, 0x1, 0x1f ;  /* 0x0c201f0020c17f89 */ /* 0x000f2200000e0000 */
[----:B------:R-:W-:-:S05]  /*11f10*/  LOP3.LUT R11, R15, 0xff, RZ, 0xc0, !PT ;  /* 0x000000ff0f0b7812 */ /* 0x000fca00078ec0ff */
[----:B------:R-:W-:Y:S01]  /*11f20*/  MUFU.EX2 R165, R165 ;  /* 0x000000a500a57308 */ /* 0x000fe20000000800 */
[----:B-1----:R-:W-:Y:S02]  /*11f30*/  FMNMX.FTZ R196, R13, R16, !PT ;  /* 0x000000100dc47209 */ /* 0x002fe40007810000 */
[----:B------:R-:W-:Y:S01]  /*11f40*/  PRMT R16, R11, 0x5410, R190 ;  /* 0x000054100b107816 */ /* 0x000fe200000000be */
[----:B------:R-:W-:Y:S01]  /*11f50*/  FFMA.FTZ R190, R198, c[0x0][0x23c], -R245 ;  /* 0x00008f00c6be7a23 */ /* 0x000fe200000108f5 */
[----:B------:R-:W1:Y:S01]  /*11f60*/  LDC.U8 R11, c[0x0][0x2d8] ;  /* 0x0000b600ff0b7b82 */ /* 0x000e620000000000 */
[C---:B------:R-:W-:Y:S01]  /*11f70*/  FMUL.FTZ R13, R196.reuse, c[0x0][0x23c] ;  /* 0x00008f00c40d7a20 */ /* 0x040fe20000410000 */
[----:B------:R-:W-:Y:S01]  /*11f80*/  FSETP.NEU.FTZ.AND P0, PT, R196, -INF , PT ;  /* 0xff800000c400780b */ /* 0x000fe20003f1d000 */
[----:B------:R-:W-:Y:S01]  /*11f90*/  MUFU.EX2 R105, R105 ;  /* 0x0000006900697308 */ /* 0x000fe20000000800 */
[----:B--2---:R-:W-:Y:S02]  /*11fa0*/  FMNMX.FTZ R195, R195, R34, !PT ;  /* 0x00000022c3c37209 */ /* 0x004fe40007810000 */
[----:B------:R-:W-:-:S02]  /*11fb0*/  FSEL R246, R13, RZ, P0 ;  /* 0x000000ff0df67208 */ /* 0x000fc40000000000 */
[----:B------:R-:W-:Y:S02]  /*11fc0*/  FSEL R34, R196, RZ, P0 ;  /* 0x000000ffc4227208 */ /* 0x000fe40000000000 */
[----:B----4-:R-:W-:Y:S01]  /*11fd0*/  FMNMX.FTZ R193, R32, R193, !PT ;  /* 0x000000c120c17209 */ /* 0x010fe20007810000 */
[--C-:B------:R-:W-:Y:S01]  /*11fe0*/  FFMA.FTZ R127, R197, c[0x0][0x23c], -R246.reuse ;  /* 0x00008f00c57f7a23 */ /* 0x100fe200000108f6 */
[----:B------:R-:W-:Y:S01]  /*11ff0*/  FSEL R32, R189, RZ, P1 ;  /* 0x000000ffbd207208 */ /* 0x000fe20000800000 */
[--C-:B------:R-:W-:Y:S01]  /*12000*/  FFMA.FTZ R197, R182, c[0x0][0x23c], -R246.reuse ;  /* 0x00008f00b6c57a23 */ /* 0x100fe200000108f6 */
[----:B------:R-:W-:Y:S01]  /*12010*/  FSETP.NEU.FTZ.AND P0, PT, R193, -INF , PT ;  /* 0xff800000c100780b */ /* 0x000fe20003f1d000 */
[----:B------:R-:W-:Y:S01]  /*12020*/  FFMA.FTZ R182, R101, c[0x0][0x23c], -R246 ;  /* 0x00008f0065b67a23 */ /* 0x000fe200000108f6 */
[----:B------:R-:W2:Y:S01]  /*12030*/  MUFU.EX2 R190, R190 ;  /* 0x000000be00be7308 */ /* 0x000ea20000000800 */
[----:B------:R-:W-:Y:S01]  /*12040*/  FADD.FTZ R34, R3, -R34 ;  /* 0x8000002203227221 */ /* 0x000fe20000010000 */
[----:B------:R-:W-:Y:S01]  /*12050*/  FSETP.NEU.FTZ.AND P1, PT, R195, -INF , PT ;  /* 0xff800000c300780b */ /* 0x000fe20003f3d000 */
[----:B------:R-:W-:-:S02]  /*12060*/  FFMA.FTZ R102, R102, c[0x0][0x23c], -R246 ;  /* 0x00008f0066667a23 */ /* 0x000fc400000108f6 */
[----:B------:R-:W-:Y:S01]  /*12070*/  FFMA.FTZ R198, R203, c[0x0][0x23c], -R246 ;  /* 0x00008f00cbc67a23 */ /* 0x000fe200000108f6 */
[----:B------:R-:W-:Y:S01]  /*12080*/  FSEL R33, R195, RZ, P1 ;  /* 0x000000ffc3217208 */ /* 0x000fe20000800000 */
[----:B------:R-:W-:Y:S01]  /*12090*/  FADD.FTZ R35, R5, -R32 ;  /* 0x8000002005237221 */ /* 0x000fe20000010000 */
[----:B-1----:R-:W-:Y:S01]  /*120a0*/  PRMT R3, R11, 0x7054, R11 ;  /* 0x000070540b037816 */ /* 0x002fe2000000000b */
[----:B------:R1:W-:Y:S01]  /*120b0*/  MUFU.EX2 R51, R102 ;  /* 0x0000006600337308 */ /* 0x0003e20000000800 */
[----:B------:R-:W-:Y:S01]  /*120c0*/  FSEL R11, R193, RZ, P0 ;  /* 0x000000ffc10b7208 */ /* 0x000fe20000000000 */
[--C-:B------:R-:W-:Y:S02]  /*120d0*/  FFMA.FTZ R5, R247, c[0x0][0x23c], -R246.reuse ;  /* 0x00008f00f7057a23 */ /* 0x100fe400000108f6 */
[--C-:B------:R-:W-:Y:S01]  /*120e0*/  FFMA.FTZ R203, R116, c[0x0][0x23c], -R246.reuse ;  /* 0x00008f0074cb7a23 */ /* 0x100fe200000108f6 */
[--C-:B------:R-:W-:Y:S01]  /*120f0*/  HSET2.LE.AND R21, R38, R3.reuse, PT ;  /* 0x0000000326157233 */ /* 0x100fe20003803000 */
[----:B------:R-:W-:Y:S01]  /*12100*/  FADD.FTZ R32, R0, -R11 ;  /* 0x8000000b00207221 */ /* 0x000fe20000010000 */
[--C-:B------:R-:W-:Y:S01]  /*12110*/  HSET2.LE.AND R10, R10, R3.reuse, PT ;  /* 0x000000030a0a7233 */ /* 0x100fe20003803000 */
[----:B------:R-:W4:Y:S01]  /*12120*/  MUFU.EX2 R182, R182 ;  /* 0x000000b600b67308 */ /* 0x000f220000000800 */
[--C-:B------:R-:W-:Y:S01]  /*12130*/  FFMA.FTZ R0, R29, c[0x0][0x23c], -R246.reuse ;  /* 0x00008f001d007a23 */ /* 0x100fe200000108f6 */
[--C-:B------:R-:W-:Y:S01]  /*12140*/  HSET2.LE.AND R20, R20, R3.reuse, PT ;  /* 0x0000000314147233 */ /* 0x100fe20003803000 */
[----:B------:R-:W-:Y:S01]  /*12150*/  FFMA.FTZ R126, R126, c[0x0][0x23c], -R246 ;  /* 0x00008f007e7e7a23 */ /* 0x000fe200000108f6 */
[----:B---3--:R-:W-:Y:S01]  /*12160*/  F2FP.PACK_AB R11, R177, R192 ;  /* 0x000000c0b10b723e */ /* 0x008fe200000000ff */
[----:B------:R-:W-:Y:S01]  /*12170*/  IMAD.WIDE.U32 R38, R52, -0x326172a9, RZ ;  /* 0xcd9e8d5734267825 */ /* 0x000fe200078e00ff */
[----:B------:R-:W-:-:S02]  /*12180*/  HSET2.LE.AND R22, R22, R3, PT ;  /* 0x0000000316167233 */ /* 0x000fc40003803000 */
[----:B------:R-:W-:Y:S01]  /*12190*/  MUFU.EX2 R127, R127 ;  /* 0x0000007f007f7308 */ /* 0x000fe20000000800 */
[----:B------:R-:W-:Y:S01]  /*121a0*/  FADD.FTZ R33, R2, -R33 ;  /* 0x8000002102217221 */ /* 0x000fe20000010000 */
[----:B------:R-:W-:Y:S01]  /*121b0*/  LOP3.LUT R20, R20, R11, RZ, 0xc0, !PT ;  /* 0x0000000b14147212 */ /* 0x000fe200078ec0ff */
[----:B------:R-:W-:Y:S01]  /*121c0*/  FFMA.FTZ R101, R169, c[0x0][0x23c], -R245 ;  /* 0x00008f00a9657a23 */ /* 0x000fe200000108f5 */
[----:B--2---:R-:W-:Y:S01]  /*121d0*/  F2FP.PACK_AB R11, R165, R190 ;  /* 0x000000bea50b723e */ /* 0x004fe200000000ff */
[--C-:B------:R-:W-:Y:S01]  /*121e0*/  HSET2.LE.AND R23, R30, R3.reuse, PT ;  /* 0x000000031e177233 */ /* 0x100fe20003803000 */
[--C-:B-1----:R-:W-:Y:S01]  /*121f0*/  FFMA.FTZ R102, R128, c[0x0][0x23c], -R246.reuse ;  /* 0x00008f0080667a23 */ /* 0x102fe200000108f6 */
[--C-:B------:R-:W-:Y:S01]  /*12200*/  HSET2.LE.AND R28, R28, R3.reuse, PT ;  /* 0x000000031c1c7233 */ /* 0x100fe20003803000 */
[----:B------:R-:W1:Y:S01]  /*12210*/  MUFU.EX2 R198, R198 ;  /* 0x000000c600c67308 */ /* 0x000e620000000800 */
[----:B----4-:R-:W-:Y:S01]  /*12220*/  F2FP.PACK_AB R29, R182, R51 ;  /* 0x00000033b61d723e */ /* 0x010fe200000000ff */
[----:B------:R-:W-:Y:S01]  /*12230*/  FFMA.FTZ R167, R167, c[0x0][0x23c], -R246 ;  /* 0x00008f00a7a77a23 */ /* 0x000fe200000108f6 */
[----:B------:R-:W-:Y:S01]  /*12240*/  LOP3.LUT R22, R22, R11, RZ, 0xc0, !PT ;  /* 0x0000000b16167212 */ /* 0x000fe200078ec0ff */
[--C-:B------:R-:W-:Y:S01]  /*12250*/  HSET2.LE.AND R26, R26, R3.reuse, PT ;  /* 0x000000031a1a7233 */ /* 0x100fe20003803000 */
[----:B------:R-:W-:Y:S01]  /*12260*/  LOP3.LUT R29, R10, R29, RZ, 0xc0, !PT ;  /* 0x0000001d0a1d7212 */ /* 0x000fe200078ec0ff */
[--C-:B------:R-:W-:Y:S01]  /*12270*/  HSET2.LE.AND R18, R18, R3.reuse, PT ;  /* 0x0000000312127233 */ /* 0x100fe20003803000 */
[----:B------:R-:W-:Y:S01]  /*12280*/  LOP3.LUT R10, R39, R7, RZ, 0x3c, !PT ;  /* 0x00000007270a7212 */ /* 0x000fe200078e3cff */
[----:B------:R-:W-:Y:S01]  /*12290*/  MUFU.EX2 R5, R5 ;  /* 0x0000000500057308 */ /* 0x000fe20000000800 */
[--C-:B------:R-:W-:Y:S01]  /*122a0*/  HSET2.LE.AND R12, R12, R3.reuse, PT ;  /* 0x000000030c0c7233 */ /* 0x100fe20003803000 */
[----:B------:R-:W-:Y:S01]  /*122b0*/  LOP3.LUT R9, R9, UR24, R38, 0x96, !PT ;  /* 0x0000001809097c12 */ /* 0x000fe2000f8e9626 */
[--C-:B------:R-:W-:Y:S01]  /*122c0*/  HSET2.LE.AND R24, R24, R3.reuse, PT ;  /* 0x0000000318187233 */ /* 0x100fe20003803000 */
[----:B------:R-:W-:Y:S01]  /*122d0*/  IMAD.WIDE.U32 R48, R10, -0x2daee0ad, RZ ;  /* 0xd2511f530a307825 */ /* 0x000fe200078e00ff */
[----:B------:R-:W-:-:S02]  /*122e0*/  HSET2.LE.AND R14, R14, R3, PT ;  /* 0x000000030e0e7233 */ /* 0x000fc40003803000 */
[----:B------:R-:W-:Y:S01]  /*122f0*/  HSET2.LE.AND R16, R16, R3, PT ;  /* 0x0000000310107233 */ /* 0x000fe20003803000 */
[----:B------:R-:W2:Y:S01]  /*12300*/  MUFU.EX2 R0, R0 ;  /* 0x0000000000007308 */ /* 0x000ea20000000800 */
[----:B-1----:R-:W-:Y:S01]  /*12310*/  F2FP.PACK_AB R2, R198, R127 ;  /* 0x0000007fc602723e */ /* 0x002fe200000000ff */
[----:B------:R-:W-:Y:S01]  /*12320*/  IMAD.MOV.U32 R169, RZ, RZ, R221 ;  /* 0x000000ffffa97224 */ /* 0x000fe200078e00dd */
[----:B------:R-:W-:Y:S02]  /*12330*/  LOP3.LUT R10, R49, UR23, R54, 0x96, !PT ;  /* 0x00000017310a7c12 */ /* 0x000fe4000f8e9636 */
[----:B------:R-:W-:Y:S01]  /*12340*/  LOP3.LUT R21, R21, R2, RZ, 0xc0, !PT ;  /* 0x0000000215157212 */ /* 0x000fe200078ec0ff */
[----:B------:R-:W-:Y:S02]  /*12350*/  FFMA.FTZ R2, R176, c[0x0][0x23c], -R246 ;  /* 0x00008f00b0027a23 */ /* 0x000fe400000108f6 */
[----:B------:R-:W1:Y:S01]  /*12360*/  MUFU.EX2 R106, R106 ;  /* 0x0000006a006a7308 */ /* 0x000e620000000800 */
[----:B------:R-:W-:Y:S01]  /*12370*/  IMAD.WIDE.U32 R208, R10, -0x326172a9, RZ ;  /* 0xcd9e8d570ad07825 */ /* 0x000fe200078e00ff */
[----:B------:R-:W-:-:S04]  /*12380*/  LOP3.LUT R10, R37, UR24, R38, 0x96, !PT ;  /* 0x00000018250a7c12 */ /* 0x000fc8000f8e9626 */
[----:B------:R-:W-:Y:S02]  /*12390*/  LOP3.LUT R36, R209, UR22, R36, 0x96, !PT ;  /* 0x00000016d1247c12 */ /* 0x000fe4000f8e9624 */
[----:B------:R-:W-:Y:S01]  /*123a0*/  MUFU.EX2 R203, R203 ;  /* 0x000000cb00cb7308 */ /* 0x000fe20000000800 */
[----:B--2---:R-:W-:Y:S02]  /*123b0*/  F2FP.PACK_AB R30, R0, R5 ;  /* 0x00000005001e723e */ /* 0x004fe400000000ff */
[----:B------:R-:W-:Y:S02]  /*123c0*/  IMAD.WIDE.U32 R36, R36, -0x2daee0ad, RZ ;  /* 0xd2511f5324247825 */ /* 0x000fe400078e00ff */
[----:B------:R-:W-:-:S03]  /*123d0*/  LOP3.LUT R23, R23, R30, RZ, 0xc0, !PT ;  /* 0x0000001e17177212 */ /* 0x000fc600078ec0ff */
[----:B------:R-:W2:Y:S01]  /*123e0*/  MUFU.EX2 R126, R126 ;  /* 0x0000007e007e7308 */ /* 0x000ea20000000800 */
[----:B-1----:R-:W-:-:S04]  /*123f0*/  F2FP.PACK_AB R11, R106, R105 ;  /* 0x000000696a0b723e */ /* 0x002fc800000000ff */
[----:B------:R-:W-:-:S03]  /*12400*/  LOP3.LUT R30, R28, R11, RZ, 0xc0, !PT ;  /* 0x0000000b1c1e7212 */ /* 0x000fc600078ec0ff */
[----:B------:R-:W1:Y:S08]  /*12410*/  MUFU.EX2 R194, R194 ;  /* 0x000000c200c27308 */ /* 0x000e700000000800 */
[----:B------:R-:W-:Y:S01]  /*12420*/  MUFU.EX2 R242, R242 ;  /* 0x000000f200f27308 */ /* 0x000fe20000000800 */
[----:B--2---:R-:W-:-:S04]  /*12430*/  F2FP.PACK_AB R31, R126, R203 ;  /* 0x000000cb7e1f723e */ /* 0x004fc800000000ff */
[----:B------:R-:W-:-:S03]  /*12440*/  LOP3.LUT R31, R26, R31, RZ, 0xc0, !PT ;  /* 0x0000001f1a1f7212 */ /* 0x000fc600078ec0ff */
[----:B------:R-:W2:Y:S01]  /*12450*/  MUFU.EX2 R199, R199 ;  /* 0x000000c700c77308 */ /* 0x000ea20000000800 */
[----:B-1----:R-:W-:-:S04]  /*12460*/  F2FP.PACK_AB R11, R191, R194 ;  /* 0x000000c2bf0b723e */ /* 0x002fc800000000ff */
[----:B------:R-:W-:-:S03]  /*12470*/  LOP3.LUT R26, R18, R11, RZ, 0xc0, !PT ;  /* 0x0000000b121a7212 */ /* 0x000fc600078ec0ff */
[----:B------:R-:W-:Y:S08]  /*12480*/  MUFU.EX2 R118, R118 ;  /* 0x0000007600767308 */ /* 0x000ff00000000800 */
[----:B------:R-:W1:Y:S01]  /*12490*/  MUFU.EX2 R101, R101 ;  /* 0x0000006500657308 */ /* 0x000e620000000800 */
[----:B--2---:R-:W-:-:S04]  /*124a0*/  F2FP.PACK_AB R11, R199, R242 ;  /* 0x000000f2c70b723e */ /* 0x004fc800000000ff */
[----:B------:R-:W-:Y:S01]  /*124b0*/  LOP3.LUT R28, R12, R11, RZ, 0xc0, !PT ;  /* 0x0000000b0c1c7212 */ /* 0x000fe200078ec0ff */
[----:B------:R-:W-:Y:S02]  /*124c0*/  IMAD.WIDE.U32 R12, R10, -0x2daee0ad, RZ ;  /* 0xd2511f530a0c7825 */ /* 0x000fe400078e00ff */
[----:B------:R-:W-:Y:S03]  /*124d0*/  MUFU.EX2 R2, R2 ;  /* 0x0000000200027308 */ /* 0x000fe60000000800 */
[----:B------:R-:W-:-:S05]  /*124e0*/  LOP3.LUT R10, R13, UR21, R48, 0x96, !PT ;  /* 0x000000150d0a7c12 */ /* 0x000fca000f8e9630 */
[----:B------:R-:W2:Y:S01]  /*124f0*/  MUFU.EX2 R197, R197 ;  /* 0x000000c500c57308 */ /* 0x000ea20000000800 */
[----:B-1----:R-:W-:-:S04]  /*12500*/  F2FP.PACK_AB R11, R101, R118 ;  /* 0x00000076650b723e */ /* 0x002fc800000000ff */
[----:B------:R-:W-:Y:S02]  /*12510*/  LOP3.LUT R24, R24, R11, RZ, 0xc0, !PT ;  /* 0x0000000b18187212 */ /* 0x000fe400078ec0ff */
[----:B------:R-:W-:Y:S01]  /*12520*/  LOP3.LUT R11, R37, UR19, R12, 0x96, !PT ;  /* 0x00000013250b7c12 */ /* 0x000fe2000f8e960c */
[----:B------:R-:W-:Y:S08]  /*12530*/  MUFU.EX2 R102, R102 ;  /* 0x0000006600667308 */ /* 0x000ff00000000800 */
[----:B------:R-:W1:Y:S01]  /*12540*/  MUFU.EX2 R167, R167 ;  /* 0x000000a700a77308 */ /* 0x000e620000000800 */
[----:B--2---:R-:W-:-:S04]  /*12550*/  F2FP.PACK_AB R27, R197, R2 ;  /* 0x00000002c51b723e */ /* 0x004fc800000000ff */
[----:B------:R-:W-:Y:S01]  /*12560*/  LOP3.LUT R27, R14, R27, RZ, 0xc0, !PT ;  /* 0x0000001b0e1b7212 */ /* 0x000fe200078ec0ff */
[----:B------:R-:W-:-:S05]  /*12570*/  IMAD.WIDE.U32 R14, R10, -0x326172a9, RZ ;  /* 0xcd9e8d570a0e7825 */ /* 0x000fca00078e00ff */
[----:B------:R-:W-:Y:S02]  /*12580*/  LOP3.LUT R10, R15, UR20, R208, 0x96, !PT ;  /* 0x000000140f0a7c12 */ /* 0x000fe4000f8e96d0 */
[----:B-1----:R-:W-:-:S03]  /*12590*/  F2FP.PACK_AB R25, R167, R102 ;  /* 0x00000066a719723e */ /* 0x002fc600000000ff */
[----:B------:R-:W-:Y:S01]  /*125a0*/  IMAD.WIDE.U32 R12, R10, -0x2daee0ad, RZ ;  /* 0xd2511f530a0c7825 */ /* 0x000fe200078e00ff */
[----:B------:R-:W-:-:S03]  /*125b0*/  LOP3.LUT R25, R16, R25, RZ, 0xc0, !PT ;  /* 0x0000001910197212 */ /* 0x000fc600078ec0ff */
[----:B------:R-:W-:Y:S01]  /*125c0*/  IMAD.WIDE.U32 R16, R11, -0x326172a9, RZ ;  /* 0xcd9e8d570b107825 */ /* 0x000fe200078e00ff */
[----:B------:R-:W-:-:S03]  /*125d0*/  LOP3.LUT R10, R13, UR17, R36, 0x96, !PT ;  /* 0x000000110d0a7c12 */ /* 0x000fc6000f8e9624 */
[----:B------:R-:W-:Y:S01]  /*125e0*/  IMAD.WIDE.U32 R36, R9, -0x2daee0ad, RZ ;  /* 0xd2511f5309247825 */ /* 0x000fe200078e00ff */
        /* <DEDUP_REMOVED lines=10> */
[----:B------:R-:W-:Y:S01]  /*12690*/  PRMT R12, R12, 0x5410, R13 ;  /* 0x000054100c0c7816 */ /* 0x000fe2000000000d */
[----:B------:R-:W-:-:S04]  /*126a0*/  FMUL.FTZ R13, R195, c[0x0][0x23c] ;  /* 0x00008f00c30d7a20 */ /* 0x000fc80000410000 */
[----:B------:R-:W-:Y:S01]  /*126b0*/  HSET2.LE.AND R12, R12, R3, PT ;  /* 0x000000030c0c7233 */ /* 0x000fe20003803000 */
[----:B------:R-:W-:-:S05]  /*126c0*/  FSEL R211, R13, RZ, P1 ;  /* 0x000000ff0dd37208 */ /* 0x000fca0000800000 */
[--C-:B------:R-:W-:Y:S02]  /*126d0*/  FFMA.FTZ R249, R104, c[0x0][0x23c], -R211.reuse ;  /* 0x00008f0068f97a23 */ /* 0x100fe400000108d3 */
[--C-:B------:R-:W-:Y:S02]  /*126e0*/  FFMA.FTZ R176, R125, c[0x0][0x23c], -R211.reuse ;  /* 0x00008f007db07a23 */ /* 0x100fe400000108d3 */
[--C-:B------:R-:W-:Y:S02]  /*126f0*/  FFMA.FTZ R104, R173, c[0x0][0x23c], -R211.reuse ;  /* 0x00008f00ad687a23 */ /* 0x100fe400000108d3 */
[----:B------:R-:W-:Y:S01]  /*12700*/  MUFU.EX2 R249, R249 ;  /* 0x000000f900f97308 */ /* 0x000fe20000000800 */
[----:B------:R-:W-:-:S07]  /*12710*/  FFMA.FTZ R128, R124, c[0x0][0x23c], -R211 ;  /* 0x00008f007c807a23 */ /* 0x000fce00000108d3 */
[----:B------:R-:W1:Y:S08]  /*12720*/  MUFU.EX2 R176, R176 ;  /* 0x000000b000b07308 */ /* 0x000e700000000800 */
[----:B------:R-:W-:Y:S01]  /*12730*/  MUFU.EX2 R104, R104 ;  /* 0x0000006800687308 */ /* 0x000fe20000000800 */
[----:B-1----:R-:W-:-:S07]  /*12740*/  F2FP.PACK_AB R13, R176, R249 ;  /* 0x000000f9b00d723e */ /* 0x002fce00000000ff */
[----:B------:R-:W-:Y:S01]  /*12750*/  MUFU.EX2 R128, R128 ;  /* 0x0000008000807308 */ /* 0x000fe20000000800 */
[----:B------:R-:W-:Y:S02]  /*12760*/  LOP3.LUT R18, R12, R13, RZ, 0xc0, !PT ;  /* 0x0000000d0c127212 */ /* 0x000fe400078ec0ff */
[--C-:B------:R-:W-:Y:S02]  /*12770*/  SHF.R.U32.HI R12, RZ, 0x10, R16.reuse ;  /* 0x00000010ff0c7819 */ /* 0x100fe40000011610 */
[----:B------:R-:W-:Y:S01]  /*12780*/  SHF.R.U32.HI R13, RZ, 0x18, R16 ;  /* 0x00000018ff0d7819 */ /* 0x000fe20000011610 */
[----:B------:R-:W-:Y:S01]  /*12790*/  IMAD.WIDE.U32 R16, R10, -0x2daee0ad, RZ ;  /* 0xd2511f530a107825 */ /* 0x000fe200078e00ff */
[----:B------:R-:W-:-:S04]  /*127a0*/  LOP3.LUT R12, R12, 0xff, RZ, 0xc0, !PT ;  /* 0x000000ff0c0c7812 */ /* 0x000fc800078ec0ff */
[----:B------:R-:W-:Y:S01]  /*127b0*/  PRMT R12, R12, 0x5410, R13 ;  /* 0x000054100c0c7816 */ /* 0x000fe2000000000d */
[----:B------:R-:W-:Y:S01]  /*127c0*/  FMUL.FTZ R13, R193, c[0x0][0x23c] ;  /* 0x00008f00c10d7a20 */ /* 0x000fe20000410000 */
[----:B------:R-:W-:-:S03]  /*127d0*/  LOP3.LUT R10, R17, UR26, R14, 0x96, !PT ;  /* 0x0000001a110a7c12 */ /* 0x000fc6000f8e960e */
[----:B------:R-:W-:Y:S01]  /*127e0*/  HSET2.LE.AND R12, R12, R3, PT ;  /* 0x000000030c0c7233 */ /* 0x000fe20003803000 */
[----:B------:R-:W-:Y:S02]  /*127f0*/  FSEL R210, R13, RZ, P0 ;  /* 0x000000ff0dd27208 */ /* 0x000fe40000000000 */
[----:B------:R-:W-:Y:S02]  /*12800*/  LOP3.LUT R13, R16, 0xffff, RZ, 0xc0, !PT ;  /* 0x0000ffff100d7812 */ /* 0x000fe400078ec0ff */
[----:B------:R-:W-:Y:S01]  /*12810*/  FSETP.NEU.FTZ.AND P0, PT, R195, -INF , PT ;  /* 0xff800000c300780b */ /* 0x000fe20003f1d000 */
[--C-:B------:R-:W-:Y:S01]  /*12820*/  FFMA.FTZ R247, R103, c[0x0][0x23c], -R210.reuse ;  /* 0x00008f0067f77a23 */ /* 0x100fe200000108d2 */
[----:B------:R-:W-:Y:S01]  /*12830*/  SHF.R.U32.HI R13, RZ, 0x8, R13 ;  /* 0x00000008ff0d7819 */ /* 0x000fe2000001160d */
[----:B------:R-:W-:Y:S02]  /*12840*/  FFMA.FTZ R54, R123, c[0x0][0x23c], -R210 ;  /* 0x00008f007b367a23 */ /* 0x000fe400000108d2 */
[----:B------:R-:W-:-:S02]  /*12850*/  FFMA.FTZ R103, R181, c[0x0][0x23c], -R211 ;  /* 0x00008f00b5677a23 */ /* 0x000fc400000108d3 */
[----:B------:R-:W-:Y:S01]  /*12860*/  MUFU.EX2 R247, R247 ;  /* 0x000000f700f77308 */ /* 0x000fe20000000800 */
[--C-:B------:R-:W-:Y:S02]  /*12870*/  FFMA.FTZ R123, R170, c[0x0][0x23c], -R210.reuse ;  /* 0x00008f00aa7b7a23 */ /* 0x100fe400000108d2 */
[--C-:B------:R-:W-:Y:S02]  /*12880*/  FFMA.FTZ R116, R180, c[0x0][0x23c], -R210.reuse ;  /* 0x00008f00b4747a23 */ /* 0x100fe400000108d2 */
[--C-:B------:R-:W-:Y:S02]  /*12890*/  FFMA.FTZ R181, R93, c[0x0][0x23c], -R211.reuse ;  /* 0x00008f005db57a23 */ /* 0x100fe400000108d3 */
[----:B------:R-:W-:Y:S01]  /*128a0*/  FFMA.FTZ R180, R96, c[0x0][0x23c], -R211 ;  /* 0x00008f0060b47a23 */ /* 0x000fe200000108d3 */
[----:B------:R-:W1:Y:S01]  /*128b0*/  MUFU.EX2 R54, R54 ;  /* 0x0000003600367308 */ /* 0x000e620000000800 */
[--C-:B------:R-:W-:Y:S02]  /*128c0*/  FFMA.FTZ R170, R95, c[0x0][0x23c], -R210.reuse ;  /* 0x00008f005faa7a23 */ /* 0x100fe400000108d2 */
[----:B------:R-:W-:-:S02]  /*128d0*/  FFMA.FTZ R96, R122, c[0x0][0x23c], -R210 ;  /* 0x00008f007a607a23 */ /* 0x000fc400000108d2 */
[--C-:B------:R-:W-:Y:S02]  /*128e0*/  FFMA.FTZ R93, R166, c[0x0][0x23c], -R210.reuse ;  /* 0x00008f00a65d7a23 */ /* 0x100fe400000108d2 */
[--C-:B------:R-:W-:Y:S01]  /*128f0*/  FFMA.FTZ R122, R187, c[0x0][0x23c], -R211.reuse ;  /* 0x00008f00bb7a7a23 */ /* 0x100fe200000108d3 */
[----:B------:R-:W2:Y:S01]  /*12900*/  MUFU.EX2 R103, R103 ;  /* 0x0000006700677308 */ /* 0x000ea20000000800 */
[----:B------:R-:W-:Y:S02]  /*12910*/  FFMA.FTZ R95, R218, c[0x0][0x23c], -R211 ;  /* 0x00008f00da5f7a23 */ /* 0x000fe400000108d3 */
[--C-:B------:R-:W-:Y:S02]  /*12920*/  FFMA.FTZ R125, R186, c[0x0][0x23c], -R210.reuse ;  /* 0x00008f00ba7d7a23 */ /* 0x100fe400000108d2 */
[--C-:B------:R-:W-:Y:S02]  /*12930*/  FFMA.FTZ R124, R244, c[0x0][0x23c], -R210.reuse ;  /* 0x00008f00f47c7a23 */ /* 0x100fe400000108d2 */
[----:B------:R-:W-:Y:S01]  /*12940*/  FMUL.FTZ R244, R195, c[0x0][0x23c] ;  /* 0x00008f00c3f47a20 */ /* 0x000fe20000410000 */
[----:B-1----:R-:W-:Y:S01]  /*12950*/  F2FP.PACK_AB R19, R54, R247 ;  /* 0x000000f73613723e */ /* 0x002fe200000000ff */
[----:B------:R-:W-:Y:S01]  /*12960*/  MUFU.EX2 R123, R123 ;  /* 0x0000007b007b7308 */ /* 0x000fe20000000800 */
[----:B------:R-:W-:-:S02]  /*12970*/  FFMA.FTZ R173, R178, c[0x0][0x23c], -R210 ;  /* 0x00008f00b2ad7a23 */ /* 0x000fc400000108d2 */
[----:B------:R-:W-:Y:S01]  /*12980*/  LOP3.LUT R19, R12, R19, RZ, 0xc0, !PT ;  /* 0x000000130c137212 */ /* 0x000fe200078ec0ff */
[----:B------:R-:W-:Y:S01]  /*12990*/  IMAD.MOV.U32 R178, RZ, RZ, R222 ;  /* 0x000000ffffb27224 */ /* 0x000fe200078e00de */
[----:B------:R-:W-:Y:S02]  /*129a0*/  LOP3.LUT R12, R16, 0xff, RZ, 0xc0, !PT ;  /* 0x000000ff100c7812 */ /* 0x000fe400078ec0ff */
[----:B------:R-:W-:Y:S01]  /*129b0*/  FSEL R244, R244, RZ, P0 ;  /* 0x000000fff4f47208 */ /* 0x000fe20000000000 */
[----:B------:R-:W1:Y:S01]  /*129c0*/  MUFU.EX2 R116, R116 ;  /* 0x0000007400747308 */ /* 0x000e620000000800 */
[----:B------:R-:W-:Y:S02]  /*129d0*/  PRMT R12, R12, 0x5410, R13 ;  /* 0x000054100c0c7816 */ /* 0x000fe4000000000d */
[----:B--2---:R-:W-:Y:S01]  /*129e0*/  F2FP.PACK_AB R13, R103, R104 ;  /* 0x00000068670d723e */ /* 0x004fe200000000ff */
[----:B------:R-:W-:Y:S02]  /*129f0*/  FFMA.FTZ R166, R184, c[0x0][0x23c], -R244 ;  /* 0x00008f00b8a67a23 */ /* 0x000fe400000108f4 */
[----:B------:R-:W-:-:S02]  /*12a00*/  HSET2.LE.AND R12, R12, R3, PT ;  /* 0x000000030c0c7233 */ /* 0x000fc40003803000 */
[----:B------:R-:W-:Y:S03]  /*12a10*/  MUFU.EX2 R181, R181 ;  /* 0x000000b500b57308 */ /* 0x000fe60000000800 */
[----:B------:R-:W-:Y:S02]  /*12a20*/  LOP3.LUT R14, R12, R13, RZ, 0xc0, !PT ;  /* 0x0000000d0c0e7212 */ /* 0x000fe400078ec0ff */
[--C-:B------:R-:W-:Y:S02]  /*12a30*/  SHF.R.U32.HI R12, RZ, 0x10, R16.reuse ;  /* 0x00000010ff0c7819 */ /* 0x100fe40000011610 */
[----:B------:R-:W-:Y:S01]  /*12a40*/  SHF.R.U32.HI R13, RZ, 0x18, R16 ;  /* 0x00000018ff0d7819 */ /* 0x000fe20000011610 */
[----:B------:R-:W2:Y:S01]  /*12a50*/  MUFU.EX2 R180, R180 ;  /* 0x000000b400b47308 */ /* 0x000ea20000000800 */
[----:B------:R-:W-:Y:S02]  /*12a60*/  LOP3.LUT R12, R12, 0xff, RZ, 0xc0, !PT ;  /* 0x000000ff0c0c7812 */ /* 0x000fe400078ec0ff */
[----:B-1----:R-:W-:-:S02]  /*12a70*/  F2FP.PACK_AB R15, R116, R123 ;  /* 0x0000007b740f723e */ /* 0x002fc400000000ff */
[----:B------:R-:W-:Y:S02]  /*12a80*/  PRMT R12, R12, 0x5410, R13 ;  /* 0x000054100c0c7816 */ /* 0x000fe4000000000d */
[----:B------:R-:W-:Y:S01]  /*12a90*/  LOP3.LUT R13, R11, 0xffff, RZ, 0xc0, !PT ;  /* 0x0000ffff0b0d7812 */ /* 0x000fe200078ec0ff */
[----:B------:R-:W-:Y:S02]  /*12aa0*/  MUFU.EX2 R170, R170 ;  /* 0x000000aa00aa7308 */ /* 0x000fe40000000800 */
[----:B------:R-:W-:Y:S01]  /*12ab0*/  HSET2.LE.AND R12, R12, R3, PT ;  /* 0x000000030c0c7233 */ /* 0x000fe20003803000 */
[----:B------:R-:W-:-:S04]  /*12ac0*/  SHF.R.U32.HI R13, RZ, 0x8, R13 ;  /* 0x00000008ff0d7819 */ /* 0x000fc8000001160d */
[----:B------:R-:W-:Y:S01]  /*12ad0*/  LOP3.LUT R15, R12, R15, RZ, 0xc0, !PT ;  /* 0x0000000f0c0f7212 */ /* 0x000fe200078ec0ff */
[----:B------:R-:W-:Y:S01]  /*12ae0*/  MUFU.EX2 R96, R96 ;  /* 0x0000006000607308 */ /* 0x000fe20000000800 */
[----:B------:R-:W-:-:S04]  /*12af0*/  LOP3.LUT R12, R11, 0xff, RZ, 0xc0, !PT ;  /* 0x000000ff0b0c7812 */ /* 0x000fc800078ec0ff */
[----:B------:R-:W-:Y:S02]  /*12b00*/  PRMT R12, R12, 0x5410, R13 ;  /* 0x000054100c0c7816 */ /* 0x000fe4000000000d */
[----:B--2---:R-:W-:Y:S01]  /*12b10*/  F2FP.PACK_AB R13, R180, R181 ;  /* 0x000000b5b40d723e */ /* 0x004fe200000000ff */
[----:B------:R-:W-:Y:S02]  /*12b20*/  MUFU.EX2 R93, R93 ;  /* 0x0000005d005d7308 */ /* 0x000fe40000000800 */
[----:B------:R-:W-:-:S05]  /*12b30*/  HSET2.LE.AND R12, R12, R3, PT ;  /* 0x000000030c0c7233 */ /* 0x000fca0003803000 */
[----:B------:R-:W-:Y:S01]  /*12b40*/  LOP3.LUT R16, R12, R13, RZ, 0xc0, !PT ;  /* 0x0000000d0c107212 */ /* 0x000fe200078ec0ff */
[----:B------:R-:W-:Y:S01]  /*12b50*/  FFMA.FTZ R13, R89, c[0x0][0x23c], -R210 ;  /* 0x00008f00590d7a23 */ /* 0x000fe200000108d2 */
[----:B------:R-:W-:Y:S01]  /*12b60*/  SHF.R.U32.HI R12, RZ, 0x10, R11 ;  /* 0x00000010ff0c7819 */ /* 0x000fe2000001160b */
[----:B------:R-:W-:Y:S01]  /*12b70*/  FFMA.FTZ R89, R168, c[0x0][0x23c], -R211 ;  /* 0x00008f00a8597a23 */ /* 0x000fe200000108d3 */
[----:B------:R-:W-:Y:S01]  /*12b80*/  SHF.R.U32.HI R11, RZ, 0x18, R11 ;  /* 0x00000018ff0b7819 */ /* 0x000fe2000001160b */
[----:B------:R-:W1:Y:S01]  /*12b90*/  MUFU.EX2 R50, R13 ;  /* 0x0000000d00327308 */ /* 0x000e620000000800 */
[----:B------:R-:W-:Y:S01]  /*12ba0*/  LOP3.LUT R12, R12, 0xff, RZ, 0xc0, !PT ;  /* 0x000000ff0c0c7812 */ /* 0x000fe200078ec0ff */
[----:B------:R-:W-:Y:S02]  /*12bb0*/  IMAD.MOV.U32 R168, RZ, RZ, R220 ;  /* 0x000000ffffa87224 */ /* 0x000fe400078e00dc */
[----:B------:R-:W-:Y:S01]  /*12bc0*/  IMAD.MOV.U32 R211, RZ, RZ, R219 ;  /* 0x000000ffffd37224 */ /* 0x000fe200078e00db */
[----:B------:R-:W-:-:S02]  /*12bd0*/  PRMT R12, R12, 0x5410, R11 ;  /* 0x000054100c0c7816 */ /* 0x000fc4000000000b */
[----:B------:R-:W-:Y:S01]  /*12be0*/  LOP3.LUT R11, R10, 0xffff, RZ, 0xc0, !PT ;  /* 0x0000ffff0a0b7812 */ /* 0x000fe200078ec0ff */
[----:B------:R-:W2:Y:S02]  /*12bf0*/  MUFU.EX2 R89, R89 ;  /* 0x0000005900597308 */ /* 0x000ea40000000800 */
[----:B------:R-:W-:Y:S01]  /*12c00*/  HSET2.LE.AND R12, R12, R3, PT ;  /* 0x000000030c0c7233 */ /* 0x000fe20003803000 */
[----:B------:R-:W-:Y:S02]  /*12c10*/  SHF.R.U32.HI R11, RZ, 0x8, R11 ;  /* 0x00000008ff0b7819 */ /* 0x000fe4000001160b */
[----:B-1----:R-:W-:-:S03]  /*12c20*/  F2FP.PACK_AB R17, R170, R50 ;  /* 0x00000032aa11723e */ /* 0x002fc600000000ff */
[----:B------:R-:W-:Y:S01]  /*12c30*/  MUFU.EX2 R122, R122 ;  /* 0x0000007a007a7308 */ /* 0x000fe20000000800 */
[----:B------:R-:W-:Y:S02]  /*12c40*/  F2FP.PACK_AB R13, R93, R96 ;  /* 0x000000605d0d723e */ /* 0x000fe400000000ff */
[----:B------:R-:W-:Y:S02]  /*12c50*/  LOP3.LUT R17, R12, R17, RZ, 0xc0, !PT ;  /* 0x000000110c117212 */ /* 0x000fe400078ec0ff */
[----:B------:R-:W-:-:S03]  /*12c60*/  LOP3.LUT R12, R10, 0xff, RZ, 0xc0, !PT ;  /* 0x000000ff0a0c7812 */ /* 0x000fc600078ec0ff */
[----:B------:R-:W1:Y:S01]  /*12c70*/  MUFU.EX2 R95, R95 ;  /* 0x0000005f005f7308 */ /* 0x000e620000000800 */
[----:B------:R-:W-:Y:S02]  /*12c80*/  PRMT R12, R12, 0x5410, R11 ;  /* 0x000054100c0c7816 */ /* 0x000fe4000000000b */
[----:B--2---:R-:W-:-:S03]  /*12c90*/  F2FP.PACK_AB R11, R89, R128 ;  /* 0x00000080590b723e */ /* 0x004fc600000000ff */
[----:B------:R-:W-:Y:S02]  /*12ca0*/  HSET2.LE.AND R12, R12, R3, PT ;  /* 0x000000030c0c7233 */ /* 0x000fe40003803000 */
[----:B------:R-:W-:Y:S03]  /*12cb0*/  MUFU.EX2 R125, R125 ;  /* 0x0000007d007d7308 */ /* 0x000fe60000000800 */
[----:B------:R-:W-:Y:S02]  /*12cc0*/  LOP3.LUT R12, R12, R11, RZ, 0xc0, !PT ;  /* 0x0000000b0c0c7212 */ /* 0x000fe400078ec0ff */
[--C-:B------:R-:W-:Y:S02]  /*12cd0*/  SHF.R.U32.HI R11, RZ, 0x10, R10.reuse ;  /* 0x00000010ff0b7819 */ /* 0x100fe4000001160a */
[----:B------:R-:W-:Y:S01]  /*12ce0*/  SHF.R.U32.HI R10, RZ, 0x18, R10 ;  /* 0x00000018ff0a7819 */ /* 0x000fe2000001160a */
[----:B------:R-:W2:Y:S01]  /*12cf0*/  MUFU.EX2 R124, R124 ;  /* 0x0000007c007c7308 */ /* 0x000ea20000000800 */
[----:B------:R-:W-:-:S04]  /*12d00*/  LOP3.LUT R11, R11, 0xff, RZ, 0xc0, !PT ;  /* 0x000000ff0b0b7812 */ /* 0x000fc800078ec0ff */
[----:B------:R-:W-:-:S03]  /*12d10*/  PRMT R10, R11, 0x5410, R10 ;  /* 0x000054100b0a7816 */ /* 0x000fc6000000000a */
[----:B------:R-:W-:Y:S02]  /*12d20*/  MUFU.EX2 R166, R166 ;  /* 0x000000a600a67308 */ /* 0x000fe40000000800 */
[----:B------:R-:W-:-:S05]  /*12d30*/  HSET2.LE.AND R10, R10, R3, PT ;  /* 0x000000030a0a7233 */ /* 0x000fca0003803000 */
[----:B------:R-:W-:Y:S02]  /*12d40*/  LOP3.LUT R13, R10, R13, RZ, 0xc0, !PT ;  /* 0x0000000d0a0d7212 */ /* 0x000fe400078ec0ff */
[----:B------:R-:W-:Y:S02]  /*12d50*/  LOP3.LUT R10, R209, UR22, R8, 0x96, !PT ;  /* 0x00000016d10a7c12 */ /* 0x000fe4000f8e9608 */
[----:B------:R-:W-:-:S03]  /*12d60*/  LOP3.LUT R8, R37, UR21, R48, 0x96, !PT ;  /* 0x0000001525087c12 */ /* 0x000fc6000f8e9630 */
[----:B------:R-:W-:-:S05]  /*12d70*/  IMAD.WIDE.U32 R38, R10, -0x2daee0ad, RZ ;  /* 0xd2511f530a267825 */ /* 0x000fca00078e00ff */
[----:B------:R-:W-:Y:S01]  /*12d80*/  LOP3.LUT R9, R39, UR19, R36, 0x96, !PT ;  /* 0x0000001327097c12 */ /* 0x000fe2000f8e9624 */
[----:B------:R-:W-:-:S04]  /*12d90*/  IMAD.WIDE.U32 R36, R8, -0x326172a9, RZ ;  /* 0xcd9e8d5708247825 */ /* 0x000fc800078e00ff */
[----:B------:R-:W-:Y:S01]  /*12da0*/  IMAD.WIDE.U32 R220, R9, -0x326172a9, RZ ;  /* 0xcd9e8d5709dc7825 */ /* 0x000fe200078e00ff */
[----:B------:R-:W-:-:S03]  /*12db0*/  LOP3.LUT R8, R37, UR20, R208, 0x96, !PT ;  /* 0x0000001425087c12 */ /* 0x000fc6000f8e96d0 */
[----:B------:R-:W-:Y:S01]  /*12dc0*/  IMAD.MOV.U32 R39, RZ, RZ, R213 ;  /* 0x000000ffff277224 */ /* 0x000fe200078e00d5 */
[----:B------:R-:W-:Y:S01]  /*12dd0*/  LOP3.LUT R9, R221, UR18, R36, 0x96, !PT ;  /* 0x00000012dd097c12 */ /* 0x000fe2000f8e9624 */
[----:B------:R-:W-:-:S04]  /*12de0*/  IMAD.WIDE.U32 R10, R8, -0x2daee0ad, RZ ;  /* 0xd2511f53080a7825 */ /* 0x000fc800078e00ff */
[----:B------:R-:W-:Y:S01]  /*12df0*/  IMAD.MOV.U32 R187, RZ, RZ, R39 ;  /* 0x000000ffffbb7224 */ /* 0x000fe200078e0027 */
[----:B------:R-:W-:Y:S01]  /*12e00*/  LOP3.LUT R8, R11, UR17, R38, 0x96, !PT ;  /* 0x000000110b087c12 */ /* 0x000fe2000f8e9626 */
[----:B------:R-:W-:Y:S02]  /*12e10*/  IMAD.MOV.U32 R38, RZ, RZ, R212 ;  /* 0x000000ffff267224 */ /* 0x000fe400078e00d4 */
[----:B------:R-:W-:-:S04]  /*12e20*/  IMAD.WIDE.U32 R212, R9, -0x2daee0ad, RZ ;  /* 0xd2511f5309d47825 */ /* 0x000fc800078e00ff */
[----:B------:R-:W-:Y:S01]  /*12e30*/  IMAD.WIDE.U32 R218, R8, -0x326172a9, RZ ;  /* 0xcd9e8d5708da7825 */ /* 0x000fe200078e00ff */
[----:B------:R-:W-:-:S03]  /*12e40*/  LOP3.LUT R9, R213, UR13, R10, 0x96, !PT ;  /* 0x0000000dd5097c12 */ /* 0x000fc6000f8e960a */
[----:B------:R-:W-:Y:S02]  /*12e50*/  IMAD.MOV.U32 R186, RZ, RZ, R38 ;  /* 0x000000ffffba7224 */ /* 0x000fe400078e0026 */
[----:B------:R-:W-:-:S04]  /*12e60*/  IMAD.WIDE.U32 R36, R9, -0x326172a9, RZ ;  /* 0xcd9e8d5709247825 */ /* 0x000fc800078e00ff */
[----:B------:R-:W-:Y:S01]  /*12e70*/  IMAD.MOV.U32 R38, RZ, RZ, R168 ;  /* 0x000000ffff267224 */ /* 0x000fe200078e00a8 */
[C---:B------:R-:W-:Y:S01]  /*12e80*/  LOP3.LUT R9, R36.reuse, 0xffff, RZ, 0xc0, !PT ;  /* 0x0000ffff24097812 */ /* 0x040fe200078ec0ff */
[----:B------:R-:W-:Y:S01]  /*12e90*/  IMAD.MOV.U32 R39, RZ, RZ, R169 ;  /* 0x000000ffff277224 */ /* 0x000fe200078e00a9 */
[----:B------:R-:W-:Y:S01]  /*12ea0*/  LOP3.LUT R10, R36, 0xff, RZ, 0xc0, !PT ;  /* 0x000000ff240a7812 */ /* 0x000fe200078ec0ff */
[----:B------:R-:W-:Y:S01]  /*12eb0*/  FFMA.FTZ R169, R179, c[0x0][0x23c], -R244 ;  /* 0x00008f00b3a97a23 */ /* 0x000fe200000108f4 */
[----:B------:R-:W-:Y:S02]  /*12ec0*/  SHF.R.U32.HI R9, RZ, 0x8, R9 ;  /* 0x00000008ff097819 */ /* 0x000fe40000011609 */
[--C-:B------:R-:W-:Y:S02]  /*12ed0*/  SHF.R.U32.HI R8, RZ, 0x10, R36.reuse ;  /* 0x00000010ff087819 */ /* 0x100fe40000011624 */
[----:B------:R-:W-:Y:S01]  /*12ee0*/  SHF.R.U32.HI R11, RZ, 0x18, R36 ;  /* 0x00000018ff0b7819 */ /* 0x000fe20000011624 */
[----:B------:R-:W-:Y:S01]  /*12ef0*/  FFMA.FTZ R168, R183, c[0x0][0x23c], -R210 ;  /* 0x00008f00b7a87a23 */ /* 0x000fe200000108d2 */
[----:B------:R-:W-:Y:S01]  /*12f00*/  PRMT R10, R10, 0x5410, R9 ;  /* 0x000054100a0a7816 */ /* 0x000fe20000000009 */
[----:B------:R-:W3:Y:S01]  /*12f10*/  MUFU.EX2 R169, R169 ;  /* 0x000000a900a97308 */ /* 0x000ee20000000800 */
[----:B------:R-:W-:Y:S01]  /*12f20*/  LOP3.LUT R8, R8, 0xff, RZ, 0xc0, !PT ;  /* 0x000000ff08087812 */ /* 0x000fe200078ec0ff */
[----:B------:R-:W-:Y:S01]  /*12f30*/  IMAD.MOV.U32 R179, RZ, RZ, R223 ;  /* 0x000000ffffb37224 */ /* 0x000fe200078e00df */
[----:B-1----:R-:W-:Y:S01]  /*12f40*/  F2FP.PACK_AB R9, R95, R122 ;  /* 0x0000007a5f09723e */ /* 0x002fe200000000ff */
[----:B------:R-:W-:Y:S01]  /*12f50*/  HSET2.LE.AND R10, R10, R3, PT ;  /* 0x000000030a0a7233 */ /* 0x000fe20003803000 */
[----:B------:R-:W-:-:S03]  /*12f60*/  PRMT R8, R8, 0x5410, R11 ;  /* 0x0000541008087816 */ /* 0x000fc6000000000b */
[----:B------:R-:W-:Y:S01]  /*12f70*/  MUFU.EX2 R173, R173 ;  /* 0x000000ad00ad7308 */ /* 0x000fe20000000800 */
[----:B------:R-:W-:Y:S01]  /*12f80*/  LOP3.LUT R10, R10, R9, RZ, 0xc0, !PT ;  /* 0x000000090a0a7212 */ /* 0x000fe200078ec0ff */
[----:B------:R-:W-:Y:S01]  /*12f90*/  HSET2.LE.AND R8, R8, R3, PT ;  /* 0x0000000308087233 */ /* 0x000fe20003803000 */
[----:B------:R-:W-:Y:S01]  /*12fa0*/  LOP3.LUT R9, R37, UR25, R218, 0x96, !PT ;  /* 0x0000001925097c12 */ /* 0x000fe2000f8e96da */
[----:B------:R-:W-:Y:S01]  /*12fb0*/  FMUL.FTZ R35, R35, c[0x0][0x23c] ;  /* 0x00008f0023237a20 */ /* 0x000fe20000410000 */
[----:B--2---:R-:W-:Y:S01]  /*12fc0*/  F2FP.PACK_AB R11, R124, R125 ;  /* 0x0000007d7c0b723e */ /* 0x004fe200000000ff */
[----:B------:R-:W-:Y:S01]  /*12fd0*/  FMUL.FTZ R34, R34, c[0x0][0x23c] ;  /* 0x00008f0022227a20 */ /* 0x000fe20000410000 */
[----:B------:R-:W-:Y:S01]  /*12fe0*/  LOP3.LUT R37, R9, 0xffff, RZ, 0xc0, !PT ;  /* 0x0000ffff09257812 */ /* 0x000fe200078ec0ff */
[----:B------:R-:W1:Y:S01]  /*12ff0*/  MUFU.EX2 R168, R168 ;  /* 0x000000a800a87308 */ /* 0x000e620000000800 */
[----:B------:R-:W-:Y:S01]  /*13000*/  SHF.R.U32.HI R36, RZ, 0x10, R9 ;  /* 0x00000010ff247819 */ /* 0x000fe20000011609 */
[----:B------:R-:W-:Y:S01]  /*13010*/  FMUL.FTZ R184, R33, c[0x0][0x23c] ;  /* 0x00008f0021b87a20 */ /* 0x000fe20000410000 */
[----:B------:R-:W-:Y:S01]  /*13020*/  LOP3.LUT R11, R8, R11, RZ, 0xc0, !PT ;  /* 0x0000000b080b7212 */ /* 0x000fe200078ec0ff */
[----:B------:R-:W-:Y:S01]  /*13030*/  FMUL.FTZ R183, R32, c[0x0][0x23c] ;  /* 0x00008f0020b77a20 */ /* 0x000fe20000410000 */
[----:B------:R-:W-:Y:S01]  /*13040*/  LOP3.LUT R8, R9, 0xff, RZ, 0xc0, !PT ;  /* 0x000000ff09087812 */ /* 0x000fe200078ec0ff */
[----:B------:R2:W5:Y:S01]  /*13050*/  LDL.LU.64 R222, [R1+0x58] ;  /* 0x0000580001de7983 */ /* 0x0005620000300a00 */
[----:B------:R-:W-:-:S02]  /*13060*/  SHF.R.U32.HI R37, RZ, 0x8, R37 ;  /* 0x00000008ff257819 */ /* 0x000fc40000011625 */
[----:B------:R-:W-:Y:S02]  /*13070*/  SHF.R.U32.HI R9, RZ, 0x18, R9 ;  /* 0x00000018ff097819 */ /* 0x000fe40000011609 */
[----:B------:R-:W-:Y:S02]  /*13080*/  LOP3.LUT R36, R36, 0xff, RZ, 0xc0, !PT ;  /* 0x000000ff24247812 */ /* 0x000fe400078ec0ff */
[----:B------:R-:W-:Y:S02]  /*13090*/  PRMT R8, R8, 0x5410, R37 ;  /* 0x0000541008087816 */ /* 0x000fe40000000025 */
[----:B------:R-:W-:Y:S02]  /*130a0*/  PRMT R36, R36, 0x5410, R9 ;  /* 0x0000541024247816 */ /* 0x000fe40000000009 */
[----:B---3--:R-:W-:Y:S01]  /*130b0*/  F2FP.PACK_AB R37, R166, R169 ;  /* 0x000000a9a625723e */ /* 0x008fe200000000ff */
[--C-:B------:R-:W-:Y:S02]  /*130c0*/  HSET2.LE.AND R8, R8, R3.reuse, PT ;  /* 0x0000000308087233 */ /* 0x100fe40003803000 */
[----:B------:R-:W-:Y:S01]  /*130d0*/  HSET2.LE.AND R9, R36, R3, PT ;  /* 0x0000000324097233 */ /* 0x000fe20003803000 */
[----:B-1----:R-:W-:-:S02]  /*130e0*/  F2FP.PACK_AB R36, R168, R173 ;  /* 0x000000ada824723e */ /* 0x002fc400000000ff */
[----:B------:R-:W-:Y:S01]  /*130f0*/  LOP3.LUT R8, R8, R37, RZ, 0xc0, !PT ;  /* 0x0000002508087212 */ /* 0x000fe200078ec0ff */
[----:B------:R-:W-:Y:S01]  /*13100*/  IMAD.MOV.U32 R37, RZ, RZ, R179 ;  /* 0x000000ffff257224 */ /* 0x000fe200078e00b3 */
[----:B------:R-:W-:Y:S01]  /*13110*/  LOP3.LUT R9, R9, R36, RZ, 0xc0, !PT ;  /* 0x0000002409097212 */ /* 0x000fe200078ec0ff */
[----:B------:R-:W-:Y:S01]  /*13120*/  IMAD.MOV.U32 R36, RZ, RZ, R178 ;  /* 0x000000ffff247224 */ /* 0x000fe200078e00b2 */
[----:B------:R-:W1:Y:S08]  /*13130*/  MUFU.EX2 R179, R35 ;  /* 0x0000002300b37308 */ /* 0x000e700000000800 */
[----:B------:R3:W4:Y:S02]  /*13140*/  MUFU.EX2 R178, R34 ;  /* 0x0000002200b27308 */ /* 0x0007240000000800 */
[----:B---3--:R-:W3:Y:S06]  /*13150*/  LDSM.16.MT88.4 R32, [R216+0x4000] ;  /* 0x00400000d820783b */ /* 0x008eec0000004200 */
[----:B------:R-:W2:Y:S08]  /*13160*/  MUFU.EX2 R184, R184 ;  /* 0x000000b800b87308 */ /* 0x000eb00000000800 */
[----:B------:R-:W2:Y:S01]  /*13170*/  MUFU.EX2 R183, R183 ;  /* 0x000000b700b77308 */ /* 0x000ea20000000800 */
[----:B-1----:R-:W-:-:S02]  /*13180*/  FMUL.FTZ R132, R132, R179 ;  /* 0x000000b384847220 */ /* 0x002fc40000410000 */
[----:B------:R-:W-:Y:S02]  /*13190*/  FMUL.FTZ R133, R133, R179 ;  /* 0x000000b385857220 */ /* 0x000fe40000410000 */
[-C--:B----4-:R-:W-:Y:S02]  /*131a0*/  FMUL.FTZ R134, R134, R178.reuse ;  /* 0x000000b286867220 */ /* 0x090fe40000410000 */
[----:B------:R-:W-:Y:S02]  /*131b0*/  FMUL.FTZ R135, R135, R178 ;  /* 0x000000b287877220 */ /* 0x000fe40000410000 */
[-C--:B--2---:R-:W-:Y:S02]  /*131c0*/  FMUL.FTZ R140, R140, R184.reuse ;  /* 0x000000b88c8c7220 */ /* 0x084fe40000410000 */
[----:B------:R-:W-:Y:S02]  /*131d0*/  FMUL.FTZ R141, R141, R184 ;  /* 0x000000b88d8d7220 */ /* 0x000fe40000410000 */
[----:B------:R-:W-:-:S02]  /*131e0*/  FMUL.FTZ R142, R142, R183 ;  /* 0x000000b78e8e7220 */ /* 0x000fc40000410000 */
[----:B------:R-:W-:Y:S02]  /*131f0*/  FMUL.FTZ R143, R143, R183 ;  /* 0x000000b78f8f7220 */ /* 0x000fe40000410000 */
[-C--:B------:R-:W-:Y:S02]  /*13200*/  FMUL.FTZ R152, R152, R179.reuse ;  /* 0x000000b398987220 */ /* 0x080fe40000410000 */
[----:B------:R-:W-:Y:S02]  /*13210*/  FMUL.FTZ R153, R153, R179 ;  /* 0x000000b399997220 */ /* 0x000fe40000410000 */
[-C--:B------:R-:W-:Y:S02]  /*13220*/  FMUL.FTZ R154, R154, R178.reuse ;  /* 0x000000b29a9a7220 */ /* 0x080fe40000410000 */
[----:B------:R-:W-:Y:S01]  /*13230*/  FMUL.FTZ R155, R155, R178 ;  /* 0x000000b29b9b7220 */ /* 0x000fe20000410000 */
[-C--:B---3--:R-:W-:Y:S08]  /*13240*/  HMMA.16816.F32 R132, R28, R32.reuse, R132 ;  /* 0x000000201c84723c */ /* 0x088ff00000001884 */
[----:B------:R-:W-:Y:S07]  /*13250*/  HMMA.16816.F32 R140, R16, R32, R140 ;  /* 0x00000020108c723c */ /* 0x000fee000000188c */
[----:B------:R-:W-:-:S02]  /*13260*/  IMAD.MOV.U32 R32, RZ, RZ, R36 ;  /* 0x000000ffff207224 */ /* 0x000fc400078e0024 */
[----:B------:R-:W-:Y:S02]  /*13270*/  IMAD.MOV.U32 R33, RZ, RZ, R37 ;  /* 0x000000ffff217224 */ /* 0x000fe400078e0025 */
[-C--:B------:R-:W-:Y:S02]  /*13280*/  FMUL.FTZ R36, R136, R184.reuse ;  /* 0x000000b888247220 */ /* 0x080fe40000410000 */
[----:B------:R-:W-:Y:S02]  /*13290*/  FMUL.FTZ R37, R137, R184 ;  /* 0x000000b889257220 */ /* 0x000fe40000410000 */
[----:B------:R-:W-:Y:S02]  /*132a0*/  IMAD.MOV.U32 R136, RZ, RZ, R38 ;  /* 0x000000ffff887224 */ /* 0x000fe400078e0026 */
[----:B------:R-:W-:Y:S02]  /*132b0*/  IMAD.MOV.U32 R137, RZ, RZ, R39 ;  /* 0x000000ffff897224 */ /* 0x000fe400078e0027 */
[----:B------:R-:W-:-:S02]  /*132c0*/  FMUL.FTZ R38, R138, R183 ;  /* 0x000000b78a267220 */ /* 0x000fc40000410000 */
[----:B------:R-:W-:Y:S01]  /*132d0*/  FMUL.FTZ R39, R139, R183 ;  /* 0x000000b78b277220 */ /* 0x000fe20000410000 */
[----:B------:R-:W-:Y:S01]  /*132e0*/  HMMA.16816.F32 R152, R28, R34, R152 ;  /* 0x000000221c98723c */ /* 0x000fe20000001898 */
[----:B------:R-:W-:Y:S02]  /*132f0*/  IMAD.MOV.U32 R138, RZ, RZ, R32 ;  /* 0x000000ffff8a7224 */ /* 0x000fe400078e0020 */
[----:B------:R-:W-:-:S05]  /*13300*/  IMAD.MOV.U32 R139, RZ, RZ, R33 ;  /* 0x000000ffff8b7224 */ /* 0x000fca00078e0021 */
[----:B------:R-:W-:Y:S01]  /*13310*/  HMMA.16816.F32 R36, R16, R34, R36 ;  /* 0x000000221024723c */ /* 0x000fe20000001824 */
[----:B------:R-:W1:Y:S01]  /*13320*/  LDSM.16.MT88.4 R32, [R215+0x4000] ;  /* 0x00400000d720783b */ /* 0x000e620000004200 */
[-C--:B------:R-:W-:Y:S02]  /*13330*/  FMUL.FTZ R148, R148, R184.reuse ;  /* 0x000000b894947220 */ /* 0x080fe40000410000 */
[-C--:B------:R-:W-:Y:S02]  /*13340*/  FMUL.FTZ R149, R149, R184.reuse ;  /* 0x000000b895957220 */ /* 0x080fe40000410000 */
[-C--:B------:R-:W-:Y:S02]  /*13350*/  FMUL.FTZ R150, R150, R183.reuse ;  /* 0x000000b796967220 */ /* 0x080fe40000410000 */
[----:B------:R-:W-:Y:S02]  /*13360*/  FMUL.FTZ R151, R151, R183 ;  /* 0x000000b797977220 */ /* 0x000fe40000410000 */
[----:B------:R-:W-:-:S02]  /*13370*/  FMUL.FTZ R144, R144, R184 ;  /* 0x000000b890907220 */ /* 0x000fc40000410000 */
[----:B------:R-:W-:Y:S02]  /*13380*/  FMUL.FTZ R145, R145, R184 ;  /* 0x000000b891917220 */ /* 0x000fe40000410000 */
[-C--:B------:R-:W-:Y:S02]  /*13390*/  FMUL.FTZ R146, R146, R183.reuse ;  /* 0x000000b792927220 */ /* 0x080fe40000410000 */
[----:B------:R-:W-:Y:S01]  /*133a0*/  FMUL.FTZ R147, R147, R183 ;  /* 0x000000b793937220 */ /* 0x000fe20000410000 */
[C---:B-1----:R-:W-:Y:S08]  /*133b0*/  HMMA.16816.F32 R148, R16.reuse, R32, R148 ;  /* 0x000000201094723c */ /* 0x042ff00000001894 */
[----:B------:R-:W-:Y:S01]  /*133c0*/  HMMA.16816.F32 R144, R16, R34, R144 ;  /* 0x000000221090723c */ /* 0x000fe20000001890 */
[----:B------:R-:W1:Y:S07]  /*133d0*/  LDSM.16.MT88.4 R16, [R216+0x4400] ;  /* 0x00440000d810783b */ /* 0x000e6e0000004200 */
[-C--:B-1----:R-:W-:Y:S08]  /*133e0*/  HMMA.16816.F32 R132, R24, R16.reuse, R132 ;  /* 0x000000101884723c */ /* 0x082ff00000001884 */
[C---:B------:R-:W-:Y:S08]  /*133f0*/  HMMA.16816.F32 R140, R12.reuse, R16, R140 ;  /* 0x000000100c8c723c */ /* 0x040ff0000000188c */
[-C--:B------:R-:W-:Y:S08]  /*13400*/  HMMA.16816.F32 R36, R12, R18.reuse, R36 ;  /* 0x000000120c24723c */ /* 0x080ff00000001824 */
[----:B------:R-:W-:Y:S01]  /*13410*/  HMMA.16816.F32 R152, R24, R18, R152 ;  /* 0x000000121898723c */ /* 0x000fe20000001898 */
[----:B------:R-:W1:Y:S07]  /*13420*/  LDSM.16.MT88.4 R16, [R215+0x4400] ;  /* 0x00440000d710783b */ /* 0x000e6e0000004200 */
[C---:B-1----:R-:W-:Y:S08]  /*13430*/  HMMA.16816.F32 R148, R12.reuse, R16, R148 ;  /* 0x000000100c94723c */ /* 0x042ff00000001894 */
[----:B------:R-:W-:Y:S01]  /*13440*/  HMMA.16816.F32 R144, R12, R18, R144 ;  /* 0x000000120c90723c */ /* 0x000fe20000001890 */
[----:B------:R-:W1:Y:S01]  /*13450*/  LDSM.16.MT88.4 R12, [R216+0x4800] ;  /* 0x00480000d80c783b */ /* 0x000e620000004200 */
[----:B------:R-:W-:-:S02]  /*13460*/  FMUL.FTZ R156, R156, R179 ;  /* 0x000000b39c9c7220 */ /* 0x000fc40000410000 */
[----:B------:R-:W-:Y:S02]  /*13470*/  FMUL.FTZ R157, R157, R179 ;  /* 0x000000b39d9d7220 */ /* 0x000fe40000410000 */
[-C--:B------:R-:W-:Y:S02]  /*13480*/  FMUL.FTZ R158, R158, R178.reuse ;  /* 0x000000b29e9e7220 */ /* 0x080fe40000410000 */
[----:B------:R-:W-:-:S07]  /*13490*/  FMUL.FTZ R159, R159, R178 ;  /* 0x000000b29f9f7220 */ /* 0x000fce0000410000 */
[----:B------:R-:W-:Y:S08]  /*134a0*/  HMMA.16816.F32 R156, R28, R32, R156 ;  /* 0x000000201c9c723c */ /* 0x000ff0000000189c */
[-C--:B-1----:R-:W-:Y:S08]  /*134b0*/  HMMA.16816.F32 R132, R20, R12.reuse, R132 ;  /* 0x0000000c1484723c */ /* 0x082ff00000001884 */
[C---:B------:R-:W-:Y:S08]  /*134c0*/  HMMA.16816.F32 R140, R8.reuse, R12, R140 ;  /* 0x0000000c088c723c */ /* 0x040ff0000000188c */
[-C--:B------:R-:W-:Y:S08]  /*134d0*/  HMMA.16816.F32 R36, R8, R14.reuse, R36 ;  /* 0x0000000e0824723c */ /* 0x080ff00000001824 */
[----:B------:R-:W-:Y:S01]  /*134e0*/  HMMA.16816.F32 R152, R20, R14, R152 ;  /* 0x0000000e1498723c */ /* 0x000fe20000001898 */
[----:B------:R-:W1:Y:S01]  /*134f0*/  LDSM.16.MT88.4 R12, [R215+0x4800] ;  /* 0x00480000d70c783b */ /* 0x000e620000004200 */
[----:B------:R-:W-:-:S02]  /*13500*/  FMUL.FTZ R160, R160, R179 ;  /* 0x000000b3a0a07220 */ /* 0x000fc40000410000 */
[----:B------:R-:W-:Y:S02]  /*13510*/  FMUL.FTZ R161, R161, R179 ;  /* 0x000000b3a1a17220 */ /* 0x000fe40000410000 */
[-C--:B------:R-:W-:Y:S02]  /*13520*/  FMUL.FTZ R162, R162, R178.reuse ;  /* 0x000000b2a2a27220 */ /* 0x080fe40000410000 */
[----:B------:R-:W-:Y:S01]  /*13530*/  FMUL.FTZ R163, R163, R178 ;  /* 0x000000b2a3a37220 */ /* 0x000fe20000410000 */
[----:B------:R-:W-:Y:S01]  /*13540*/  HMMA.16816.F32 R156, R24, R16, R156 ;  /* 0x00000010189c723c */ /* 0x000fe2000000189c */
[----:B------:R-:W-:-:S07]  /*13550*/  FFMA.FTZ R33, R69, c[0x0][0x23c], -R210 ;  /* 0x00008f0045217a23 */ /* 0x000fce00000108d2 */
[----:B------:R-:W-:Y:S07]  /*13560*/  HMMA.16816.F32 R160, R28, R34, R160 ;  /* 0x000000221ca0723c */ /* 0x000fee00000018a0 */
[----:B------:R-:W-:Y:S02]  /*13570*/  IMAD.MOV.U32 R31, RZ, RZ, R139 ;  /* 0x000000ffff1f7224 */ /* 0x000fe400078e008b */
[----:B------:R-:W-:Y:S02]  /*13580*/  IMAD.MOV.U32 R139, RZ, RZ, R137 ;  /* 0x000000ffff8b7224 */ /* 0x000fe400078e0089 */
[----:B------:R-:W-:-:S02]  /*13590*/  FFMA.FTZ R137, R62, c[0x0][0x23c], -R244 ;  /* 0x00008f003e897a23 */ /* 0x000fc400000108f4 */
[----:B------:R-:W-:Y:S01]  /*135a0*/  FFMA.FTZ R34, R58, c[0x0][0x23c], -R244 ;  /* 0x00008f003a227a23 */ /* 0x000fe200000108f4 */
[C---:B-1----:R-:W-:Y:S08]  /*135b0*/  HMMA.16816.F32 R148, R8.reuse, R12, R148 ;  /* 0x0000000c0894723c */ /* 0x042ff00000001894 */
[----:B------:R-:W-:Y:S07]  /*135c0*/  HMMA.16816.F32 R144, R8, R14, R144 ;  /* 0x0000000e0890723c */ /* 0x000fee0000001890 */
[----:B------:R-:W-:Y:S01]  /*135d0*/  LOP3.LUT R8, R219, UR16, R220, 0x96, !PT ;  /* 0x00000010db087c12 */ /* 0x000fe2000f8e96dc */
[--C-:B------:R-:W-:Y:S01]  /*135e0*/  FFMA.FTZ R62, R57, c[0x0][0x23c], -R210.reuse ;  /* 0x00008f00393e7a23 */ /* 0x100fe200000108d2 */
[----:B------:R1:W5:Y:S03]  /*135f0*/  LDL.LU.64 R220, [R1+0x50] ;  /* 0x0000500001dc7983 */ /* 0x0003660000300a00 */
[----:B------:R-:W-:Y:S01]  /*13600*/  IMAD.WIDE.U32 R16, R8, -0x2daee0ad, RZ ;  /* 0xd2511f5308107825 */ /* 0x000fe200078e00ff */
[----:B------:R1:W5:Y:S03]  /*13610*/  LDL.LU.64 R218, [R1+0x48] ;  /* 0x0000480001da7983 */ /* 0x0003660000300a00 */
[----:B------:R-:W-:Y:S01]  /*13620*/  FFMA.FTZ R58, R65, c[0x0][0x23c], -R210 ;  /* 0x00008f00413a7a23 */ /* 0x000fe200000108d2 */
[----:B------:R-:W-:Y:S01]  /*13630*/  LOP3.LUT R9, R17, UR26, R212, 0x96, !PT ;  /* 0x0000001a11097c12 */ /* 0x000fe2000f8e96d4 */
[----:B------:R-:W-:Y:S01]  /*13640*/  FFMA.FTZ R57, R61, c[0x0][0x23c], -R210 ;  /* 0x00008f003d397a23 */ /* 0x000fe200000108d2 */
[----:B------:R1:W5:Y:S04]  /*13650*/  LDL.LU.64 R212, [R1+0x40] ;  /* 0x0000400001d47983 */ /* 0x0003680000300a00 */
[----:B------:R-:W2:Y:S01]  /*13660*/  LDL.LU R210, [R1+0x10] ;  /* 0x0000100001d27983 */ /* 0x000ea20000300800 */
[----:B------:R-:W-:Y:S01]  /*13670*/  HMMA.16816.F32 R160, R24, R18, R160 ;  /* 0x0000001218a0723c */ /* 0x000fe200000018a0 */
[----:B------:R-:W-:-:S02]  /*13680*/  LOP3.LUT R11, R16, 0xffff, RZ, 0xc0, !PT ;  /* 0x0000ffff100b7812 */ /* 0x000fc400078ec0ff */
[--C-:B------:R-:W-:Y:S02]  /*13690*/  SHF.R.U32.HI R8, RZ, 0x10, R16.reuse ;  /* 0x00000010ff087819 */ /* 0x100fe40000011610 */
[----:B------:R-:W-:Y:S02]  /*136a0*/  SHF.R.U32.HI R11, RZ, 0x8, R11 ;  /* 0x00000008ff0b7819 */ /* 0x000fe4000001160b */
[----:B------:R-:W-:Y:S01]  /*136b0*/  LOP3.LUT R18, R16, 0xff, RZ, 0xc0, !PT ;  /* 0x000000ff10127812 */ /* 0x000fe200078ec0ff */
[----:B------:R-:W-:Y:S01]  /*136c0*/  HMMA.16816.F32 R156, R20, R12, R156 ;  /* 0x0000000c149c723c */ /* 0x000fe2000000189c */
[----:B------:R-:W-:Y:S02]  /*136d0*/  SHF.R.U32.HI R16, RZ, 0x18, R16 ;  /* 0x00000018ff107819 */ /* 0x000fe40000011610 */
[----:B------:R-:W-:Y:S02]  /*136e0*/  PRMT R18, R18, 0x5410, R11 ;  /* 0x0000541012127816 */ /* 0x000fe4000000000b */
[----:B------:R-:W-:-:S02]  /*136f0*/  LOP3.LUT R11, R8, 0xff, RZ, 0xc0, !PT ;  /* 0x000000ff080b7812 */ /* 0x000fc400078ec0ff */
[----:B------:R-:W-:Y:S02]  /*13700*/  LOP3.LUT R8, R9, 0xffff, RZ, 0xc0, !PT ;  /* 0x0000ffff09087812 */ /* 0x000fe400078ec0ff */
[----:B------:R-:W-:Y:S02]  /*13710*/  PRMT R16, R11, 0x5410, R16 ;  /* 0x000054100b107816 */ /* 0x000fe40000000010 */
[----:B------:R-:W-:-:S05]  /*13720*/  SHF.R.U32.HI R11, RZ, 0x8, R8 ;  /* 0x00000008ff0b7819 */ /* 0x000fca0000011608 */
[----:B------:R-:W-:Y:S01]  /*13730*/  HMMA.16816.F32 R160, R20, R14, R160 ;  /* 0x0000000e14a0723c */ /* 0x000fe200000018a0 */
[--C-:B------:R-:W-:Y:S01]  /*13740*/  FFMA.FTZ R35, R66, c[0x0][0x23c], -R244.reuse ;  /* 0x00008f0042237a23 */ /* 0x100fe200000108f4 */
[----:B------:R-:W3:Y:S05]  /*13750*/  LDSM.16.MT88.4 R12, [R216+0x4c00] ;  /* 0x004c0000d80c783b */ /* 0x000eea0000004200 */
[--C-:B------:R-:W-:Y:S02]  /*13760*/  SHF.R.U32.HI R20, RZ, 0x10, R9.reuse ;  /* 0x00000010ff147819 */ /* 0x100fe40000011609 */
[----:B------:R-:W-:Y:S02]  /*13770*/  LOP3.LUT R22, R9, 0xff, RZ, 0xc0, !PT ;  /* 0x000000ff09167812 */ /* 0x000fe400078ec0ff */
[----:B------:R-:W-:Y:S01]  /*13780*/  SHF.R.U32.HI R9, RZ, 0x18, R9 ;  /* 0x00000018ff097819 */ /* 0x000fe20000011609 */
[----:B------:R-:W-:Y:S01]  /*13790*/  FFMA.FTZ R32, R70, c[0x0][0x23c], -R244 ;  /* 0x00008f0046207a23 */ /* 0x000fe200000108f4 */
[----:B------:R-:W-:-:S02]  /*137a0*/  LOP3.LUT R20, R20, 0xff, RZ, 0xc0, !PT ;  /* 0x000000ff14147812 */ /* 0x000fc400078ec0ff */
[----:B------:R-:W-:Y:S02]  /*137b0*/  PRMT R22, R22, 0x5410, R11 ;  /* 0x0000541016167816 */ /* 0x000fe4000000000b */
[----:B------:R-:W-:Y:S01]  /*137c0*/  PRMT R20, R20, 0x5410, R9 ;  /* 0x0000541014147816 */ /* 0x000fe20000000009 */
[----:B------:R-:W-:Y:S01]  /*137d0*/  MUFU.EX2 R58, R58 ;  /* 0x0000003a003a7308 */ /* 0x000fe20000000800 */
[----:B------:R-:W4:Y:S07]  /*137e0*/  LDSM.16.MT88.4 R8, [R215+0x4c00] ;  /* 0x004c0000d708783b */ /* 0x000f2e0000004200 */
[----:B------:R-:W1:Y:S08]  /*137f0*/  MUFU.EX2 R33, R33 ;  /* 0x0000002100217308 */ /* 0x000e700000000800 */
[----:B------:R-:W-:Y:S08]  /*13800*/  MUFU.EX2 R35, R35 ;  /* 0x0000002300237308 */ /* 0x000ff00000000800 */
[----:B------:R-:W1:Y:S08]  /*13810*/  MUFU.EX2 R32, R32 ;  /* 0x0000002000207308 */ /* 0x000e700000000800 */
[----:B------:R-:W-:Y:S08]  /*13820*/  MUFU.EX2 R34, R34 ;  /* 0x0000002200227308 */ /* 0x000ff00000000800 */
[----:B------:R-:W3:Y:S01]  /*13830*/  MUFU.EX2 R137, R137 ;  /* 0x0000008900897308 */ /* 0x000ee20000000800 */
[--C-:B------:R-:W-:Y:S01]  /*13840*/  HSET2.LE.AND R16, R16, R3.reuse, PT ;  /* 0x0000000310107233 */ /* 0x100fe20003803000 */
[----:B-1----:R-:W-:Y:S01]  /*13850*/  F2FP.PACK_AB R19, R33, R58 ;  /* 0x0000003a2113723e */ /* 0x002fe200000000ff */
[----:B------:R-:W-:-:S05]  /*13860*/  HSET2.LE.AND R18, R18, R3, PT ;  /* 0x0000000312127233 */ /* 0x000fca0003803000 */
[----:B------:R-:W-:Y:S01]  /*13870*/  MUFU.EX2 R62, R62 ;  /* 0x0000003e003e7308 */ /* 0x000fe20000000800 */
[----:B------:R-:W-:-:S07]  /*13880*/  F2FP.PACK_AB R17, R32, R35 ;  /* 0x000000232011723e */ /* 0x000fce00000000ff */
[----:B------:R-:W1:Y:S01]  /*13890*/  MUFU.EX2 R57, R57 ;  /* 0x0000003900397308 */ /* 0x000e620000000800 */
[----:B------:R-:W-:Y:S01]  /*138a0*/  LOP3.LUT R19, R16, R19, RZ, 0xc0, !PT ;  /* 0x0000001310137212 */ /* 0x000fe200078ec0ff */
[----:B------:R-:W-:Y:S01]  /*138b0*/  HSET2.LE.AND R16, R22, R3, PT ;  /* 0x0000000316107233 */ /* 0x000fe20003803000 */
[----:B------:R-:W-:Y:S02]  /*138c0*/  LOP3.LUT R18, R18, R17, RZ, 0xc0, !PT ;  /* 0x0000001112127212 */ /* 0x000fe400078ec0ff */
[----:B---3--:R-:W-:-:S04]  /*138d0*/  F2FP.PACK_AB R17, R137, R34 ;  /* 0x000000228911723e */ /* 0x008fc800000000ff */
[----:B------:R-:W-:Y:S01]  /*138e0*/  LOP3.LUT R16, R16, R17, RZ, 0xc0, !PT ;  /* 0x0000001110107212 */ /* 0x000fe200078ec0ff */
[----:B------:R-:W-:Y:S01]  /*138f0*/  HSET2.LE.AND R17, R20, R3, PT ;  /* 0x0000000314117233 */ /* 0x000fe20003803000 */
[----:B-1----:R-:W-:Y:S01]  /*13900*/  F2FP.PACK_AB R20, R57, R62 ;  /* 0x0000003e3914723e */ /* 0x002fe200000000ff */
[----:B------:R-:W-:-:S03]  /*13910*/  IMAD.MOV.U32 R30, RZ, RZ, R138 ;  /* 0x000000ffff1e7224 */ /* 0x000fc600078e008a */
[----:B------:R-:W-:Y:S01]  /*13920*/  LOP3.LUT R17, R17, R20, RZ, 0xc0, !PT ;  /* 0x0000001411117212 */ /* 0x000fe200078ec0ff */
[----:B------:R-:W-:-:S06]  /*13930*/  FFMA.FTZ R69, R68, c[0x0][0x23c], -R245 ;  /* 0x00008f0044457a23 */ /* 0x000fcc00000108f5 */
[----:B------:R-:W-:Y:S01]  /*13940*/  HMMA.16816.F32 R140, R16, R12, R140 ;  /* 0x0000000c108c723c */ /* 0x000fe2000000188c */
[----:B------:R-:W-:-:S07]  /*13950*/  FFMA.FTZ R68, R63, c[0x0][0x23c], -R246 ;  /* 0x00008f003f447a23 */ /* 0x000fce00000108f6 */
[C---:B------:R-:W-:Y:S08]  /*13960*/  HMMA.16816.F32 R36, R16.reuse, R14, R36 ;  /* 0x0000000e1024723c */ /* 0x040ff00000001824 */
[C---:B----4-:R-:W-:Y:S08]  /*13970*/  HMMA.16816.F32 R148, R16.reuse, R8, R148 ;  /* 0x000000081094723c */ /* 0x050ff00000001894 */
[----:B------:R-:W-:Y:S07]  /*13980*/  HMMA.16816.F32 R144, R16, R10, R144 ;  /* 0x0000000a1090723c */ /* 0x000fee0000001890 */
[----:B------:R-:W-:Y:S01]  /*13990*/  LOP3.LUT R16, R139, UR16, R30, 0x96, !PT ;  /* 0x000000108b107c12 */ /* 0x000fe2000f8e961e */
[----:B------:R-:W-:-:S02]  /*139a0*/  FFMA.FTZ R66, R60, c[0x0][0x23c], -R245 ;  /* 0x00008f003c427a23 */ /* 0x000fc400000108f5 */
[----:B------:R-:W-:Y:S02]  /*139b0*/  FFMA.FTZ R63, R67, c[0x0][0x23c], -R246 ;  /* 0x00008f00433f7a23 */ /* 0x000fe400000108f6 */
[----:B------:R-:W-:-:S04]  /*139c0*/  IMAD.WIDE.U32 R16, R16, -0x2daee0ad, RZ ;  /* 0xd2511f5310107825 */ /* 0x000fc800078e00ff */
[--C-:B------:R-:W-:Y:S01]  /*139d0*/  FFMA.FTZ R60, R64, c[0x0][0x23c], -R245.reuse ;  /* 0x00008f00403c7a23 */ /* 0x100fe200000108f5 */
[----:B------:R-:W-:Y:S02]  /*139e0*/  LOP3.LUT R22, R17, UR26, R186, 0x96, !PT ;  /* 0x0000001a11167c12 */ /* 0x000fe4000f8e96ba */
[----:B------:R-:W-:Y:S02]  /*139f0*/  LOP3.LUT R19, R16, 0xffff, RZ, 0xc0, !PT ;  /* 0x0000ffff10137812 */ /* 0x000fe400078ec0ff */
[--C-:B------:R-:W-:Y:S01]  /*13a00*/  SHF.R.U32.HI R17, RZ, 0x10, R16.reuse ;  /* 0x00000010ff117819 */ /* 0x100fe20000011610 */
[----:B------:R-:W-:Y:S01]  /*13a10*/  FFMA.FTZ R31, R56, c[0x0][0x23c], -R245 ;  /* 0x00008f00381f7a23 */ /* 0x000fe200000108f5 */
[----:B------:R-:W-:Y:S01]  /*13a20*/  MUFU.EX2 R68, R68 ;  /* 0x0000004400447308 */ /* 0x000fe20000000800 */
[----:B------:R-:W-:Y:S02]  /*13a30*/  LOP3.LUT R18, R16, 0xff, RZ, 0xc0, !PT ;  /* 0x000000ff10127812 */ /* 0x000fe400078ec0ff */
[----:B------:R-:W-:-:S02]  /*13a40*/  SHF.R.U32.HI R16, RZ, 0x18, R16 ;  /* 0x00000018ff107819 */ /* 0x000fc40000011610 */
[----:B------:R-:W-:-:S03]  /*13a50*/  LOP3.LUT R17, R17, 0xff, RZ, 0xc0, !PT ;  /* 0x000000ff11117812 */ /* 0x000fc600078ec0ff */
[----:B------:R-:W1:Y:S01]  /*13a60*/  MUFU.EX2 R63, R63 ;  /* 0x0000003f003f7308 */ /* 0x000e620000000800 */
[----:B------:R-:W-:Y:S01]  /*13a70*/  SHF.R.U32.HI R19, RZ, 0x8, R19 ;  /* 0x00000008ff137819 */ /* 0x000fe20000011613 */
[----:B------:R-:W-:Y:S01]  /*13a80*/  IMAD.MOV.U32 R138, RZ, RZ, R136 ;  /* 0x000000ffff8a7224 */ /* 0x000fe200078e0088 */
[----:B------:R-:W-:Y:S01]  /*13a90*/  PRMT R16, R17, 0x5410, R16 ;  /* 0x0000541011107816 */ /* 0x000fe20000000010 */
[----:B------:R-:W-:-:S04]  /*13aa0*/  FFMA.FTZ R29, R4, c[0x0][0x23c], -R246 ;  /* 0x00008f00041d7a23 */ /* 0x000fc800000108f6 */
[----:B------:R-:W-:Y:S01]  /*13ab0*/  MUFU.EX2 R60, R60 ;  /* 0x0000003c003c7308 */ /* 0x000fe20000000800 */
[----:B------:R-:W-:Y:S01]  /*13ac0*/  FFMA.FTZ R136, R59, c[0x0][0x23c], -R246 ;  /* 0x00008f003b887a23 */ /* 0x000fe200000108f6 */
[----:B------:R-:W-:-:S06]  /*13ad0*/  PRMT R18, R18, 0x5410, R19 ;  /* 0x0000541012127816 */ /* 0x000fcc0000000013 */
[----:B------:R-:W3:Y:S01]  /*13ae0*/  MUFU.EX2 R69, R69 ;  /* 0x0000004500457308 */ /* 0x000ee20000000800 */
[----:B------:R-:W-:Y:S02]  /*13af0*/  LOP3.LUT R17, R22, 0xffff, RZ, 0xc0, !PT ;  /* 0x0000ffff16117812 */ /* 0x000fe400078ec0ff */
[----:B------:R-:W-:-:S05]  /*13b00*/  SHF.R.U32.HI R19, RZ, 0x10, R22 ;  /* 0x00000010ff137819 */ /* 0x000fca0000011616 */
[----:B------:R-:W-:Y:S01]  /*13b10*/  MUFU.EX2 R31, R31 ;  /* 0x0000001f001f7308 */ /* 0x000fe20000000800 */
[----:B------:R-:W-:Y:S02]  /*13b20*/  LOP3.LUT R20, R22, 0xff, RZ, 0xc0, !PT ;  /* 0x000000ff16147812 */ /* 0x000fe400078ec0ff */
[----:B------:R-:W-:-:S05]  /*13b30*/  SHF.R.U32.HI R21, RZ, 0x8, R17 ;  /* 0x00000008ff157819 */ /* 0x000fca0000011611 */
[----:B------:R-:W4:Y:S01]  /*13b40*/  MUFU.EX2 R66, R66 ;  /* 0x0000004200427308 */ /* 0x000f220000000800 */
[----:B------:R-:W-:Y:S02]  /*13b50*/  SHF.R.U32.HI R22, RZ, 0x18, R22 ;  /* 0x00000018ff167819 */ /* 0x000fe40000011616 */
[----:B------:R-:W-:Y:S01]  /*13b60*/  LOP3.LUT R17, R19, 0xff, RZ, 0xc0, !PT ;  /* 0x000000ff13117812 */ /* 0x000fe200078ec0ff */
[----:B------:R-:W-:-:S04]  /*13b70*/  HSET2.LE.AND R16, R16, R3, PT ;  /* 0x0000000310107233 */ /* 0x000fc80003803000 */
[----:B------:R-:W-:Y:S01]  /*13b80*/  MUFU.EX2 R29, R29 ;  /* 0x0000001d001d7308 */ /* 0x000fe20000000800 */
[----:B------:R-:W-:Y:S01]  /*13b90*/  PRMT R20, R20, 0x5410, R21 ;  /* 0x0000541014147816 */ /* 0x000fe20000000015 */
[----:B------:R-:W-:Y:S01]  /*13ba0*/  HSET2.LE.AND R18, R18, R3, PT ;  /* 0x0000000312127233 */ /* 0x000fe20003803000 */
[----:B------:R-:W-:-:S05]  /*13bb0*/  PRMT R4, R17, 0x5410, R22 ;  /* 0x0000541011047816 */ /* 0x000fca0000000016 */
[----:B------:R-:W4:Y:S01]  /*13bc0*/  MUFU.EX2 R136, R136 ;  /* 0x0000008800887308 */ /* 0x000f220000000800 */
[----:B-1----:R-:W-:Y:S02]  /*13bd0*/  F2FP.PACK_AB R19, R63, R68 ;  /* 0x000000443f13723e */ /* 0x002fe400000000ff */
[----:B---3--:R-:W-:Y:S02]  /*13be0*/  F2FP.PACK_AB R17, R69, R60 ;  /* 0x0000003c4511723e */ /* 0x008fe400000000ff */
[----:B------:R-:W-:Y:S01]  /*13bf0*/  LOP3.LUT R19, R16, R19, RZ, 0xc0, !PT ;  /* 0x0000001310137212 */ /* 0x000fe200078ec0ff */
[--C-:B------:R-:W-:Y:S01]  /*13c00*/  HSET2.LE.AND R16, R20, R3.reuse, PT ;  /* 0x0000000314107233 */ /* 0x100fe20003803000 */
[----:B------:R-:W-:Y:S02]  /*13c10*/  LOP3.LUT R18, R18, R17, RZ, 0xc0, !PT ;  /* 0x0000001112127212 */ /* 0x000fe400078ec0ff */
[----:B----4-:R-:W-:Y:S01]  /*13c20*/  F2FP.PACK_AB R17, R66, R31 ;  /* 0x0000001f4211723e */ /* 0x010fe200000000ff */
[----:B------:R-:W-:-:S03]  /*13c30*/  HSET2.LE.AND R4, R4, R3, PT ;  /* 0x0000000304047233 */ /* 0x000fc60003803000 */
[----:B------:R-:W-:Y:S02]  /*13c40*/  LOP3.LUT R16, R16, R17, RZ, 0xc0, !PT ;  /* 0x0000001110107212 */ /* 0x000fe400078ec0ff */
[----:B------:R-:W-:Y:S01]  /*13c50*/  F2FP.PACK_AB R17, R136, R29 ;  /* 0x0000001d8811723e */ /* 0x000fe200000000ff */
        /* <DEDUP_REMOVED lines=15> */
[----:B------:R-:W-:-:S04]  /*13d50*/  LOP3.LUT R9, R251, UR22, R14, 0x96, !PT ;  /* 0x00000016fb097c12 */ /* 0x000fc8000f8e960e */
        /* <DEDUP_REMOVED lines=28> */
[----:B------:R-:W-:Y:S02]  /*13f20*/  LOP3.LUT R10, R13, UR24, R186, 0x96, !PT ;  /* 0x000000180d0a7c12 */ /* 0x000fe4000f8e96ba */
[----:B------:R-:W-:Y:S01]  /*13f30*/  LOP3.LUT R13, R25, UR17, R22, 0x96, !PT ;  /* 0x00000011190d7c12 */ /* 0x000fe2000f8e9616 */
[----:B------:R-:W-:Y:S01]  /*13f40*/  IMAD.WIDE.U32 R22, R4, -0x326172a9, RZ ;  /* 0xcd9e8d5704167825 */ /* 0x000fe200078e00ff */
[----:B------:R-:W-:-:S03]  /*13f50*/  LOP3.LUT R4, R27, UR13, R250, 0x96, !PT ;  /* 0x0000000d1b047c12 */ /* 0x000fc6000f8e96fa */
[----:B------:R-:W-:-:S04]  /*13f60*/  IMAD.WIDE.U32 R64, R12, -0x326172a9, RZ ;  /* 0xcd9e8d570c407825 */ /* 0x000fc800078e00ff */
[----:B------:R-:W-:Y:S01]  /*13f70*/  IMAD.WIDE.U32 R186, R4, -0x326172a9, RZ ;  /* 0xcd9e8d5704ba7825 */ /* 0x000fe200078e00ff */
[----:B------:R-:W-:-:S03]  /*13f80*/  LOP3.LUT R4, R65, UR16, R16, 0x96, !PT ;  /* 0x0000001041047c12 */ /* 0x000fc6000f8e9610 */
[----:B--2---:R-:W-:Y:S02]  /*13f90*/  FFMA.FTZ R20, R210, R179, R242 ;  /* 0x000000b3d2147223 */ /* 0x004fe400000100f2 */
[----:B------:R-:W-:Y:S02]  /*13fa0*/  FFMA.FTZ R244, R211, R184, R181 ;  /* 0x000000b8d3f47223 */ /* 0x000fe400000100b5 */
[----:B------:R-:W-:-:S04]  /*13fb0*/  IMAD.WIDE.U32 R16, R9, -0x2daee0ad, RZ ;  /* 0xd2511f5309107825 */ /* 0x000fc800078e00ff */
[----:B------:R-:W-:Y:S01]  /*13fc0*/  IMAD.WIDE.U32 R210, R8, -0x2daee0ad, RZ ;  /* 0xd2511f5308d27825 */ /* 0x000fe200078e00ff */
[----:B------:R-:W-:-:S04]  /*13fd0*/  LOP3.LUT R9, R17, UR21, R48, 0x96, !PT ;  /* 0x0000001511097c12 */ /* 0x000fc8000f8e9630 */
[----:B------:R-:W-:Y:S01]  /*13fe0*/  LOP3.LUT R8, R211, UR19, R16, 0x96, !PT ;  /* 0x00000013d3087c12 */ /* 0x000fe2000f8e9610 */
[----:B------:R-:W-:Y:S01]  /*13ff0*/  IMAD.WIDE.U32 R16, R10, -0x2daee0ad, RZ ;  /* 0xd2511f530a107825 */ /* 0x000fe200078e00ff */
[----:B------:R-:W-:-:S03]  /*14000*/  LOP3.LUT R12, R187, UR25, R64, 0x96, !PT ;  /* 0x00000019bb0c7c12 */ /* 0x000fc6000f8e9640 */
[----:B------:R-:W-:Y:S02]  /*14010*/  FFMA.FTZ R243, R243, R178, R51 ;  /* 0x000000b2f3f37223 */ /* 0x000fe40000010033 */
        /* <DEDUP_REMOVED lines=8> */
[----:B------:R-:W-:Y:S01]  /*140a0*/  FFMA.FTZ R251, R252, R183, R50 ;  /* 0x000000b7fcfb7223 */ /* 0x000fe20000010032 */
[----:B------:R-:W-:Y:S01]  /*140b0*/  LOP3.LUT R9, R17, UR20, R208, 0x96, !PT ;  /* 0x0000001411097c12 */ /* 0x000fe2000f8e96d0 */
[----:B------:R-:W-:-:S04]  /*140c0*/  IMAD.WIDE.U32 R50, R10, -0x326172a9, RZ ;  /* 0xcd9e8d570a327825 */ /* 0x000fc800078e00ff */
[----:B------:R-:W-:Y:S02]  /*140d0*/  IMAD.MOV.U32 R10, RZ, RZ, R210 ;  /* 0x000000ffff0a7224 */ /* 0x000fe400078e00d2 */
[----:B------:R-:W-:-:S04]  /*140e0*/  IMAD.WIDE.U32 R208, R8, -0x2daee0ad, RZ ;  /* 0xd2511f5308d07825 */ /* 0x000fc800078e00ff */
[----:B------:R-:W-:Y:S01]  /*140f0*/  IMAD.WIDE.U32 R64, R64, -0x2daee0ad, RZ ;  /* 0xd2511f5340407825 */ /* 0x000fe200078e00ff */
[----:B------:R-:W-:Y:S02]  /*14100*/  LOP3.LUT R16, R51, UR18, R16, 0x96, !PT ;  /* 0x0000001233107c12 */ /* 0x000fe4000f8e9610 */
[----:B------:R-:W-:Y:S02]  /*14110*/  LOP3.LUT R10, R209, UR17, R10, 0x96, !PT ;  /* 0x00000011d10a7c12 */ /* 0x000fe4000f8e960a */
[----:B------:R-:W-:Y:S01]  /*14120*/  LOP3.LUT R8, R65, UR13, R208, 0x96, !PT ;  /* 0x0000000d41087c12 */ /* 0x000fe2000f8e96d0 */
[----:B------:R-:W-:-:S04]  /*14130*/  IMAD.WIDE.U32 R208, R9, -0x2daee0ad, RZ ;  /* 0xd2511f5309d07825 */ /* 0x000fc800078e00ff */
[----:B------:R-:W-:Y:S01]  /*14140*/  IMAD.WIDE.U32 R16, R16, -0x2daee0ad, RZ ;  /* 0xd2511f5310107825 */ /* 0x000fe200078e00ff */
[----:B------:R-:W-:-:S03]  /*14150*/  LOP3.LUT R27, R209, UR17, R178, 0x96, !PT ;  /* 0x00000011d11b7c12 */ /* 0x000fc6000f8e96b2 */
[----:B------:R-:W-:Y:S02]  /*14160*/  IMAD.MOV.U32 R11, RZ, RZ, R211 ;  /* 0x000000ffff0b7224 */ /* 0x000fe400078e00d3 */
[----:B------:R-:W-:Y:S01]  /*14170*/  IMAD.WIDE.U32 R14, R13, -0x326172a9, RZ ;  /* 0xcd9e8d570d0e7825 */ /* 0x000fe200078e00ff */
[----:B------:R-:W-:Y:S01]  /*14180*/  LOP3.LUT R9, R17, UR13, R208, 0x96, !PT ;  /* 0x0000000d11097c12 */ /* 0x000fe2000f8e96d0 */
[----:B------:R1:W5:Y:S02]  /*14190*/  LDL.LU.64 R210, [R1+0x38] ;  /* 0x0000380001d27983 */ /* 0x0003640000300a00 */
[----:B------:R-:W-:-:S04]  /*141a0*/  IMAD.WIDE.U32 R10, R10, -0x326172a9, RZ ;  /* 0xcd9e8d570a0a7825 */ /* 0x000fc800078e00ff */
[----:B------:R-:W-:Y:S01]  /*141b0*/  IMAD.WIDE.U32 R178, R8, -0x326172a9, RZ ;  /* 0xcd9e8d5708b27825 */ /* 0x000fe200078e00ff */
[----:B------:R-:W-:Y:S01]  /*141c0*/  LOP3.LUT R13, R15, UR16, R18, 0x96, !PT ;  /* 0x000000100f0d7c12 */ /* 0x000fe2000f8e9612 */
[----:B------:R1:W5:Y:S01]  /*141d0*/  LDL.LU.64 R208, [R1+0x30] ;  /* 0x0000300001d07983 */ /* 0x0003620000300a00 */
[----:B------:R-:W-:Y:S02]  /*141e0*/  LOP3.LUT R15, R22, 0xffff, RZ, 0xc0, !PT ;  /* 0x0000ffff160f7812 */ /* 0x000fe400078ec0ff */
        /* <DEDUP_REMOVED lines=8> */
[----:B------:R-:W-:Y:S02]  /*14270*/  SHF.R.U32.HI R18, RZ, 0x10, R22 ;  /* 0x00000010ff127819 */ /* 0x000fe40000011616 */
[----:B------:R-:W-:Y:S02]  /*14280*/  SHF.R.U32.HI R27, RZ, 0x8, R15 ;  /* 0x00000008ff1b7819 */ /* 0x000fe4000001160f */
[----:B------:R-:W-:Y:S02]  /*14290*/  LOP3.LUT R15, R18, 0xff, RZ, 0xc0, !PT ;  /* 0x000000ff120f7812 */ /* 0x000fe400078ec0ff */
[----:B------:R-:W-:-:S02]  /*142a0*/  LOP3.LUT R24, R22, 0xff, RZ, 0xc0, !PT ;  /* 0x000000ff16187812 */ /* 0x000fc400078ec0ff */
[----:B------:R-:W-:Y:S02]  /*142b0*/  LOP3.LUT R55, R179, UR25, R48, 0x96, !PT ;  /* 0x00000019b3377c12 */ /* 0x000fe4000f8e9630 */
[C---:B------:R-:W-:Y:S02]  /*142c0*/  LOP3.LUT R17, R178.reuse, 0xffff, RZ, 0xc0, !PT ;  /* 0x0000ffffb2117812 */ /* 0x040fe400078ec0ff */
[----:B------:R-:W-:Y:S02]  /*142d0*/  LOP3.LUT R250, R178, 0xff, RZ, 0xc0, !PT ;  /* 0x000000ffb2fa7812 */ /* 0x000fe400078ec0ff */
[--C-:B------:R-:W-:Y:S02]  /*142e0*/  SHF.R.U32.HI R18, RZ, 0x10, R178.reuse ;  /* 0x00000010ff127819 */ /* 0x100fe400000116b2 */
[----:B------:R-:W-:Y:S01]  /*142f0*/  SHF.R.U32.HI R30, RZ, 0x18, R178 ;  /* 0x00000018ff1e7819 */ /* 0x000fe200000116b2 */
[----:B------:R-:W-:Y:S01]  /*14300*/  IMAD.WIDE.U32 R178, R13, -0x2daee0ad, RZ ;  /* 0xd2511f530db27825 */ /* 0x000fe200078e00ff */
[----:B------:R-:W-:-:S04]  /*14310*/  SHF.R.U32.HI R22, RZ, 0x18, R22 ;  /* 0x00000018ff167819 */ /* 0x000fc80000011616 */
[----:B------:R-:W-:Y:S02]  /*14320*/  PRMT R22, R15, 0x5410, R22 ;  /* 0x000054100f167816 */ /* 0x000fe40000000016 */
[----:B------:R-:W-:Y:S01]  /*14330*/  LOP3.LUT R15, R179, UR26, R138, 0x96, !PT ;  /* 0x0000001ab30f7c12 */ /* 0x000fe2000f8e968a */
[----:B------:R-:W-:Y:S01]  /*14340*/  IMAD.WIDE.U32 R138, R4, -0x2daee0ad, RZ ;  /* 0xd2511f53048a7825 */ /* 0x000fe200078e00ff */
[----:B------:R-:W-:Y:S02]  /*14350*/  PRMT R24, R24, 0x5410, R27 ;  /* 0x0000541018187816 */ /* 0x000fe4000000001b */
[----:B------:R-:W-:Y:S02]  /*14360*/  LOP3.LUT R9, R49, UR16, R50, 0x96, !PT ;  /* 0x0000001031097c12 */ /* 0x000fe4000f8e9632 */
[----:B------:R-:W-:Y:S01]  /*14370*/  LOP3.LUT R13, R139, UR26, R26, 0x96, !PT ;  /* 0x0000001a8b0d7c12 */ /* 0x000fe2000f8e961a */
[----:B------:R-:W-:Y:S01]  /*14380*/  IMAD.WIDE.U32 R26, R11, -0x2daee0ad, RZ ;  /* 0xd2511f530b1a7825 */ /* 0x000fe200078e00ff */
[----:B------:R-:W-:-:S02]  /*14390*/  SHF.R.U32.HI R19, RZ, 0x8, R19 ;  /* 0x00000008ff137819 */ /* 0x000fc40000011613 */
[----:B------:R-:W-:Y:S02]  /*143a0*/  LOP3.LUT R14, R23, UR25, R14, 0x96, !PT ;  /* 0x00000019170e7c12 */ /* 0x000fe4000f8e960e */
[----:B------:R-:W-:Y:S02]  /*143b0*/  LOP3.LUT R21, R21, 0xff, RZ, 0xc0, !PT ;  /* 0x000000ff15157812 */ /* 0x000fe400078ec0ff */
[----:B------:R-:W-:Y:S02]  /*143c0*/  LOP3.LUT R242, R186, 0xff, RZ, 0xc0, !PT ;  /* 0x000000ffbaf27812 */ /* 0x000fe400078ec0ff */
[----:B------:R-:W-:Y:S02]  /*143d0*/  LOP3.LUT R184, R12, 0xffff, RZ, 0xc0, !PT ;  /* 0x0000ffff0cb87812 */ /* 0x000fe400078ec0ff */
[----:B------:R-:W-:Y:S02]  /*143e0*/  LOP3.LUT R4, R138, 0xffff, RZ, 0xc0, !PT ;  /* 0x0000ffff8a047812 */ /* 0x000fe400078ec0ff */
[----:B------:R-:W-:-:S02]  /*143f0*/  LOP3.LUT R67, R178, 0xff, RZ, 0xc0, !PT ;  /* 0x000000ffb2437812 */ /* 0x000fc400078ec0ff */
[----:B------:R-:W-:Y:S01]  /*14400*/  SHF.R.U32.HI R70, RZ, 0x10, R178 ;  /* 0x00000010ff467819 */ /* 0x000fe200000116b2 */
[--C-:B------:R-:W-:Y:S01]  /*14410*/  FFMA.FTZ R181, R72, c[0x0][0x23c], -R245.reuse ;  /* 0x00008f0048b57a23 */ /* 0x100fe200000108f5 */
[----:B------:R-:W-:Y:S02]  /*14420*/  LOP3.LUT R23, R186, 0xffff, RZ, 0xc0, !PT ;  /* 0x0000ffffba177812 */ /* 0x000fe400078ec0ff */
[----:B------:R-:W-:Y:S02]  /*14430*/  LOP3.LUT R61, R178, 0xffff, RZ, 0xc0, !PT ;  /* 0x0000ffffb23d7812 */ /* 0x000fe400078ec0ff */
[--C-:B------:R-:W-:Y:S02]  /*14440*/  SHF.R.U32.HI R59, RZ, 0x10, R138.reuse ;  /* 0x00000010ff3b7819 */ /* 0x100fe4000001168a */
[----:B------:R-:W-:Y:S01]  /*14450*/  SHF.R.U32.HI R183, RZ, 0x18, R138 ;  /* 0x00000018ffb77819 */ /* 0x000fe2000001168a */
[----:B------:R-:W-:Y:S01]  /*14460*/  FFMA.FTZ R175, R175, c[0x0][0x23c], -R245 ;  /* 0x00008f00afaf7a23 */ /* 0x000fe200000108f5 */
[----:B------:R-:W-:Y:S01]  /*14470*/  PRMT R10, R10, 0x5410, R19 ;  /* 0x000054100a0a7816 */ /* 0x000fe20000000013 */
[----:B------:R-:W-:Y:S01]  /*14480*/  FFMA.FTZ R46, R46, c[0x0][0x23c], -R245 ;  /* 0x00008f002e2e7a23 */ /* 0x000fe200000108f5 */
[----:B------:R-:W-:Y:S01]  /*14490*/  LOP3.LUT R11, R27, UR26, R64, 0x96, !PT ;  /* 0x0000001a1b0b7c12 */ /* 0x000fe2000f8e9640 */
[----:B------:R-:W-:Y:S01]  /*144a0*/  IMAD.WIDE.U32 R64, R9, -0x2daee0ad, RZ ;  /* 0xd2511f5309407825 */ /* 0x000fe200078e00ff */
[----:B------:R-:W-:-:S03]  /*144b0*/  SHF.R.U32.HI R19, RZ, 0x8, R17 ;  /* 0x00000008ff137819 */ /* 0x000fc60000011611 */
[--C-:B------:R-:W-:Y:S01]  /*144c0*/  FFMA.FTZ R202, R202, c[0x0][0x23c], -R245.reuse ;  /* 0x00008f00caca7a23 */ /* 0x100fe200000108f5 */
[----:B------:R-:W-:Y:S01]  /*144d0*/  LOP3.LUT R17, R18, 0xff, RZ, 0xc0, !PT ;  /* 0x000000ff12117812 */ /* 0x000fe200078ec0ff */
[----:B------:R-:W-:Y:S01]  /*144e0*/  FFMA.FTZ R207, R207, c[0x0][0x23c], -R245 ;  /* 0x00008f00cfcf7a23 */ /* 0x000fe200000108f5 */
[----:B------:R-:W-:Y:S02]  /*144f0*/  SHF.R.U32.HI R23, RZ, 0x8, R23 ;  /* 0x00000008ff177819 */ /* 0x000fe40000011617 */
[----:B------:R-:W-:Y:S02]  /*14500*/  FSETP.NEU.FTZ.AND P0, PT, R193, -INF , PT ;  /* 0xff800000c100780b */ /* 0x000fe40003f1d000 */
[----:B------:R-:W-:Y:S02]  /*14510*/  FSETP.NEU.FTZ.AND P1, PT, R195, -INF , PT ;  /* 0xff800000c300780b */ /* 0x000fe40003f3d000 */
[----:B------:R-:W-:Y:S02]  /*14520*/  SHF.R.U32.HI R25, RZ, 0x10, R186 ;  /* 0x00000010ff197819 */ /* 0x000fe400000116ba */
[----:B------:R-:W-:-:S02]  /*14530*/  SHF.R.U32.HI R248, RZ, 0x18, R178 ;  /* 0x00000018fff87819 */ /* 0x000fc400000116b2 */
[----:B------:R-:W-:Y:S01]  /*14540*/  SHF.R.U32.HI R252, RZ, 0x18, R55 ;  /* 0x00000018fffc7819 */ /* 0x000fe20000011637 */
[----:B------:R-:W-:Y:S01]  /*14550*/  FFMA.FTZ R71, R71, c[0x0][0x23c], -R246 ;  /* 0x00008f0047477a23 */ /* 0x000fe200000108f6 */
[----:B------:R-:W-:Y:S01]  /*14560*/  PRMT R8, R21, 0x5410, R8 ;  /* 0x0000541015087816 */ /* 0x000fe20000000008 */
[--C-:B------:R-:W-:Y:S01]  /*14570*/  FFMA.FTZ R113, R113, c[0x0][0x23c], -R246.reuse ;  /* 0x00008f0071717a23 */ /* 0x100fe200000108f6 */
[----:B------:R-:W-:Y:S01]  /*14580*/  LOP3.LUT R21, R14, 0xffff, RZ, 0xc0, !PT ;  /* 0x0000ffff0e157812 */ /* 0x000fe200078ec0ff */
[----:B------:R-:W-:Y:S01]  /*14590*/  FFMA.FTZ R174, R174, c[0x0][0x23c], -R246 ;  /* 0x00008f00aeae7a23 */ /* 0x000fe200000108f6 */
[----:B------:R-:W-:Y:S01]  /*145a0*/  SHF.R.U32.HI R56, RZ, 0x10, R14 ;  /* 0x00000010ff387819 */ /* 0x000fe2000001160e */
[--C-:B------:R-:W-:Y:S01]  /*145b0*/  FFMA.FTZ R115, R115, c[0x0][0x23c], -R246.reuse ;  /* 0x00008f0073737a23 */ /* 0x100fe200000108f6 */
[----:B------:R-:W-:Y:S01]  /*145c0*/  PRMT R250, R250, 0x5410, R19 ;  /* 0x00005410fafa7816 */ /* 0x000fe20000000013 */
[----:B------:R-:W-:Y:S01]  /*145d0*/  FFMA.FTZ R201, R201, c[0x0][0x23c], -R246 ;  /* 0x00008f00c9c97a23 */ /* 0x000fe200000108f6 */
[----:B------:R-:W-:Y:S01]  /*145e0*/  PRMT R30, R17, 0x5410, R30 ;  /* 0x00005410111e7816 */ /* 0x000fe2000000001e */
[----:B------:R-:W-:Y:S01]  /*145f0*/  FFMA.FTZ R206, R206, c[0x0][0x23c], -R246 ;  /* 0x00008f00cece7a23 */ /* 0x000fe200000108f6 */
[----:B------:R-:W-:Y:S01]  /*14600*/  LOP3.LUT R9, R65, UR26, R16, 0x96, !PT ;  /* 0x0000001a41097c12 */ /* 0x000fe2000f8e9610 */
[----:B------:R-:W-:Y:S01]  /*14610*/  FADD.FTZ R20, R199, R20 ;  /* 0x00000014c7147221 */ /* 0x000fe20000010000 */
[----:B------:R-:W-:Y:S01]  /*14620*/  PRMT R242, R242, 0x5410, R23 ;  /* 0x00005410f2f27816 */ /* 0x000fe20000000017 */
[----:B------:R-:W-:Y:S01]  /*14630*/  HSET2.LE.AND R24, R24, R3, PT ;  /* 0x0000000318187233 */ /* 0x000fe20003803000 */
[----:B------:R-:W-:Y:S01]  /*14640*/  LOP3.LUT R17, R64, 0xffff, RZ, 0xc0, !PT ;  /* 0x0000ffff40117812 */ /* 0x000fe200078ec0ff */
[----:B------:R-:W-:Y:S01]  /*14650*/  FADD.FTZ R170, R170, R251 ;  /* 0x000000fbaaaa7221 */ /* 0x000fe20000010000 */
[----:B------:R-:W-:Y:S01]  /*14660*/  LOP3.LUT R19, R64, 0xff, RZ, 0xc0, !PT ;  /* 0x000000ff40137812 */ /* 0x000fe200078ec0ff */
[----:B------:R-:W-:Y:S01]  /*14670*/  FADD.FTZ R182, R182, R243 ;  /* 0x000000f3b6b67221 */ /* 0x000fe20000010000 */
[--C-:B------:R-:W-:Y:S01]  /*14680*/  SHF.R.U32.HI R18, RZ, 0x10, R64.reuse ;  /* 0x00000010ff127819 */ /* 0x100fe20000011640 */
[----:B------:R1:W5:Y:S01]  /*14690*/  LDL.LU.64 R50, [R1+0x28] ;  /* 0x0000280001327983 */ /* 0x0003620000300a00 */
[----:B------:R-:W-:-:S02]  /*146a0*/  SHF.R.U32.HI R16, RZ, 0x18, R64 ;  /* 0x00000018ff107819 */ /* 0x000fc40000011640 */
[----:B------:R-:W-:Y:S02]  /*146b0*/  LOP3.LUT R23, R14, 0xff, RZ, 0xc0, !PT ;  /* 0x000000ff0e177812 */ /* 0x000fe400078ec0ff */
[----:B------:R-:W-:Y:S02]  /*146c0*/  SHF.R.U32.HI R184, RZ, 0x8, R184 ;  /* 0x00000008ffb87819 */ /* 0x000fe400000116b8 */
[----:B------:R-:W-:Y:S01]  /*146d0*/  LOP3.LUT R65, R12, 0xff, RZ, 0xc0, !PT ;  /* 0x000000ff0c417812 */ /* 0x000fe200078ec0ff */
[----:B------:R-:W-:Y:S01]  /*146e0*/  FFMA.FTZ R139, R94, c[0x0][0x23c], -R245 ;  /* 0x00008f005e8b7a23 */ /* 0x000fe200000108f5 */
[----:B------:R-:W-:Y:S02]  /*146f0*/  SHF.R.U32.HI R64, RZ, 0x8, R21 ;  /* 0x00000008ff407819 */ /* 0x000fe40000011615 */
[----:B------:R-:W-:Y:S01]  /*14700*/  LOP3.LUT R187, R138, 0xff, RZ, 0xc0, !PT ;  /* 0x000000ff8abb7812 */ /* 0x000fe200078ec0ff */
[----:B------:R-:W-:Y:S01]  /*14710*/  FFMA.FTZ R72, R88, c[0x0][0x23c], -R245 ;  /* 0x00008f0058487a23 */ /* 0x000fe200000108f5 */
[----:B------:R-:W-:-:S02]  /*14720*/  SHF.R.U32.HI R14, RZ, 0x18, R14 ;  /* 0x00000018ff0e7819 */ /* 0x000fc4000001160e */
[----:B------:R-:W-:Y:S01]  /*14730*/  SHF.R.U32.HI R61, RZ, 0x8, R61 ;  /* 0x00000008ff3d7819 */ /* 0x000fe2000001163d */
[----:B------:R-:W-:Y:S01]  /*14740*/  FFMA.FTZ R179, R80, c[0x0][0x23c], -R245 ;  /* 0x00008f0050b37a23 */ /* 0x000fe200000108f5 */
[----:B------:R-:W-:Y:S02]  /*14750*/  LOP3.LUT R21, R56, 0xff, RZ, 0xc0, !PT ;  /* 0x000000ff38157812 */ /* 0x000fe400078ec0ff */
[----:B------:R-:W-:Y:S02]  /*14760*/  LOP3.LUT R27, R26, 0xffff, RZ, 0xc0, !PT ;  /* 0x0000ffff1a1b7812 */ /* 0x000fe400078ec0ff */
[----:B------:R-:W-:Y:S02]  /*14770*/  SHF.R.U32.HI R178, RZ, 0x10, R26 ;  /* 0x00000010ffb27819 */ /* 0x000fe4000001161a */
[----:B------:R-:W-:Y:S02]  /*14780*/  SHF.R.U32.HI R186, RZ, 0x18, R186 ;  /* 0x00000018ffba7819 */ /* 0x000fe400000116ba */
[----:B------:R-:W-:Y:S01]  /*14790*/  LOP3.LUT R25, R25, 0xff, RZ, 0xc0, !PT ;  /* 0x000000ff19197812 */ /* 0x000fe200078ec0ff */
[--C-:B------:R-:W-:Y:S01]  /*147a0*/  HSET2.LE.AND R10, R10, R3.reuse, PT ;  /* 0x000000030a0a7233 */ /* 0x100fe20003803000 */
[----:B------:R-:W-:Y:S01]  /*147b0*/  PRMT R21, R21, 0x5410, R14 ;  /* 0x0000541015157816 */ /* 0x000fe2000000000e */
[----:B------:R-:W-:Y:S01]  /*147c0*/  HSET2.LE.AND R8, R8, R3, PT ;  /* 0x0000000308087233 */ /* 0x000fe20003803000 */
[----:B------:R-:W-:Y:S01]  /*147d0*/  SHF.R.U32.HI R14, RZ, 0x10, R12 ;  /* 0x00000010ff0e7819 */ /* 0x000fe2000001160c */
[----:B------:R-:W-:Y:S01]  /*147e0*/  IMAD.MOV.U32 R94, RZ, RZ, R244 ;  /* 0x000000ffff5e7224 */ /* 0x000fe200078e00f4 */
[----:B------:R-:W-:Y:S01]  /*147f0*/  PRMT R184, R65, 0x5410, R184 ;  /* 0x0000541041b87816 */ /* 0x000fe200000000b8 */
[----:B------:R-:W-:Y:S01]  /*14800*/  MUFU.EX2 R181, R181 ;  /* 0x000000b500b57308 */ /* 0x000fe20000000800 */
[----:B------:R-:W-:Y:S01]  /*14810*/  SHF.R.U32.HI R244, RZ, 0x18, R12 ;  /* 0x00000018fff47819 */ /* 0x000fe2000001160c */
[----:B------:R-:W-:Y:S01]  /*14820*/  FADD.FTZ R247, R247, R170 ;  /* 0x000000aaf7f77221 */ /* 0x000fe20000010000 */
[----:B------:R-:W-:Y:S01]  /*14830*/  LOP3.LUT R65, R14, 0xff, RZ, 0xc0, !PT ;  /* 0x000000ff0e417812 */ /* 0x000fe200078ec0ff */
[----:B------:R-:W-:Y:S01]  /*14840*/  FADD.FTZ R199, R203, R182 ;  /* 0x000000b6cbc77221 */ /* 0x000fe20000010000 */
[----:B------:R-:W-:-:S03]  /*14850*/  LOP3.LUT R12, R28, 0xffff, RZ, 0xc0, !PT ;  /* 0x0000ffff1c0c7812 */ /* 0x000fc600078ec0ff */
[----:B------:R-:W-:Y:S01]  /*14860*/  MUFU.EX2 R174, R174 ;  /* 0x000000ae00ae7308 */ /* 0x000fe20000000800 */
[----:B------:R-:W-:Y:S01]  /*14870*/  PRMT R244, R65, 0x5410, R244 ;  /* 0x0000541041f47816 */ /* 0x000fe200000000f4 */
[----:B------:R-:W-:Y:S01]  /*14880*/  HSET2.LE.AND R250, R250, R3, PT ;  /* 0x00000003fafa7233 */ /* 0x000fe20003803000 */
[--C-:B------:R-:W-:Y:S01]  /*14890*/  SHF.R.U32.HI R56, RZ, 0x10, R28.reuse ;  /* 0x00000010ff387819 */ /* 0x100fe2000001161c */
[----:B------:R1:W5:Y:S01]  /*148a0*/  LDL.LU.64 R48, [R1+0x20] ;  /* 0x0000200001307983 */ /* 0x0003620000300a00 */
[----:B------:R-:W-:Y:S02]  /*148b0*/  LOP3.LUT R14, R28, 0xff, RZ, 0xc0, !PT ;  /* 0x000000ff1c0e7812 */ /* 0x000fe400078ec0ff */
[----:B------:R-:W-:Y:S02]  /*148c0*/  SHF.R.U32.HI R65, RZ, 0x18, R28 ;  /* 0x00000018ff417819 */ /* 0x000fe4000001161c */
[----:B------:R-:W-:Y:S02]  /*148d0*/  SHF.R.U32.HI R28, RZ, 0x8, R12 ;  /* 0x00000008ff1c7819 */ /* 0x000fe4000001160c */
[----:B------:R-:W-:-:S02]  /*148e0*/  LOP3.LUT R12, R56, 0xff, RZ, 0xc0, !PT ;  /* 0x000000ff380c7812 */ /* 0x000fc400078ec0ff */
[----:B------:R-:W-:Y:S02]  /*148f0*/  PRMT R14, R14, 0x5410, R28 ;  /* 0x000054100e0e7816 */ /* 0x000fe4000000001c */
[----:B------:R-:W-:Y:S01]  /*14900*/  LOP3.LUT R28, R55, 0xffff, RZ, 0xc0, !PT ;  /* 0x0000ffff371c7812 */ /* 0x000fe200078ec0ff */
[----:B------:R-:W-:Y:S01]  /*14910*/  FFMA.FTZ R138, R76, c[0x0][0x23c], -R245 ;  /* 0x00008f004c8a7a23 */ /* 0x000fe200000108f5 */
[----:B------:R-:W-:Y:S01]  /*14920*/  PRMT R12, R12, 0x5410, R65 ;  /* 0x000054100c0c7816 */ /* 0x000fe20000000041 */
[--C-:B------:R-:W-:Y:S01]  /*14930*/  FFMA.FTZ R76, R84, c[0x0][0x23c], -R245.reuse ;  /* 0x00008f00544c7a23 */ /* 0x100fe200000108f5 */
[----:B------:R-:W-:Y:S01]  /*14940*/  SHF.R.U32.HI R28, RZ, 0x8, R28 ;  /* 0x00000008ff1c7819 */ /* 0x000fe2000001161c */
[----:B------:R-:W-:Y:S01]  /*14950*/  FFMA.FTZ R65, R121, c[0x0][0x23c], -R245 ;  /* 0x00008f0079417a23 */ /* 0x000fe200000108f5 */
[----:B------:R-:W-:Y:S01]  /*14960*/  LOP3.LUT R121, R55, 0xff, RZ, 0xc0, !PT ;  /* 0x000000ff37797812 */ /* 0x000fe200078ec0ff */
[----:B------:R-:W-:Y:S02]  /*14970*/  IMAD.MOV.U32 R84, RZ, RZ, R70 ;  /* 0x000000ffff547224 */ /* 0x000fe400078e0046 */
[----:B------:R-:W-:Y:S01]  /*14980*/  IMAD.MOV.U32 R88, RZ, RZ, R67 ;  /* 0x000000ffff587224 */ /* 0x000fe200078e0043 */
[----:B------:R-:W-:Y:S01]  /*14990*/  PRMT R23, R23, 0x5410, R64 ;  /* 0x0000541017177816 */ /* 0x000fe20000000040 */
[--C-:B------:R-:W-:Y:S01]  /*149a0*/  FFMA.FTZ R64, R114, c[0x0][0x23c], -R245.reuse ;  /* 0x00008f0072407a23 */ /* 0x100fe200000108f5 */
[----:B------:R-:W-:Y:S01]  /*149b0*/  PRMT R28, R121, 0x5410, R28 ;  /* 0x00005410791c7816 */ /* 0x000fe2000000001c */
[----:B------:R-:W-:Y:S01]  /*149c0*/  FFMA.FTZ R56, R131, c[0x0][0x23c], -R245 ;  /* 0x00008f0083387a23 */ /* 0x000fe200000108f5 */
[----:B------:R-:W-:-:S02]  /*149d0*/  SHF.R.U32.HI R114, RZ, 0x8, R17 ;  /* 0x00000008ff727819 */ /* 0x000fc40000011611 */
[----:B------:R-:W-:Y:S02]  /*149e0*/  PRMT R131, R88, 0x5410, R61 ;  /* 0x0000541058837816 */ /* 0x000fe4000000003d */
[----:B------:R-:W-:Y:S01]  /*149f0*/  LOP3.LUT R121, R84, 0xff, RZ, 0xc0, !PT ;  /* 0x000000ff54797812 */ /* 0x000fe200078ec0ff */
[--C-:B------:R-:W-:Y:S01]  /*14a00*/  FFMA.FTZ R67, R100, c[0x0][0x23c], -R245.reuse ;  /* 0x00008f0064437a23 */ /* 0x100fe200000108f5 */
[----:B------:R-:W-:Y:S01]  /*14a10*/  SHF.R.U32.HI R84, RZ, 0x8, R4 ;  /* 0x00000008ff547819 */ /* 0x000fe20000011604 */
[--C-:B------:R-:W-:Y:S01]  /*14a20*/  FFMA.FTZ R70, R110, c[0x0][0x23c], -R245.reuse ;  /* 0x00008f006e467a23 */ /* 0x100fe200000108f5 */
[----:B------:R-:W-:Y:S01]  /*14a30*/  LOP3.LUT R88, R59, 0xff, RZ, 0xc0, !PT ;  /* 0x000000ff3b587812 */ /* 0x000fe200078ec0ff */
[----:B------:R-:W-:Y:S01]  /*14a40*/  FFMA.FTZ R4, R185, c[0x0][0x23c], -R245 ;  /* 0x00008f00b9047a23 */ /* 0x000fe200000108f5 */
[----:B------:R-:W-:Y:S01]  /*14a50*/  PRMT R114, R19, 0x5410, R114 ;  /* 0x0000541013727816 */ /* 0x000fe20000000072 */
[----:B------:R-:W-:Y:S01]  /*14a60*/  FMUL.FTZ R245, R193, c[0x0][0x23c] ;  /* 0x00008f00c1f57a20 */ /* 0x000fe20000410000 */
[----:B------:R-:W-:Y:S01]  /*14a70*/  PRMT R88, R88, 0x5410, R183 ;  /* 0x0000541058587816 */ /* 0x000fe200000000b7 */
[----:B------:R-:W-:Y:S01]  /*14a80*/  FMUL.FTZ R19, R195, c[0x0][0x23c] ;  /* 0x00008f00c3137a20 */ /* 0x000fe20000410000 */
[----:B------:R-:W-:-:S02]  /*14a90*/  LOP3.LUT R17, R18, 0xff, RZ, 0xc0, !PT ;  /* 0x000000ff12117812 */ /* 0x000fc400078ec0ff */
[----:B------:R-:W-:Y:S02]  /*14aa0*/  LOP3.LUT R183, R15, 0xffff, RZ, 0xc0, !PT ;  /* 0x0000ffff0fb77812 */ /* 0x000fe400078ec0ff */
[----:B------:R-:W-:Y:S02]  /*14ab0*/  FSEL R245, R245, RZ, P0 ;  /* 0x000000fff5f57208 */ /* 0x000fe40000000000 */
[----:B------:R-:W-:Y:S02]  /*14ac0*/  PRMT R110, R17, 0x5410, R16 ;  /* 0x00005410116e7816 */ /* 0x000fe40000000010 */
[----:B------:R-:W-:Y:S02]  /*14ad0*/  FSEL R19, R19, RZ, P1 ;  /* 0x000000ff13137208 */ /* 0x000fe40000800000 */
[----:B------:R-:W-:Y:S02]  /*14ae0*/  SHF.R.U32.HI R183, RZ, 0x8, R183 ;  /* 0x00000008ffb77819 */ /* 0x000fe400000116b7 */
[----:B------:R-:W-:Y:S01]  /*14af0*/  LOP3.LUT R16, R15, 0xff, RZ, 0xc0, !PT ;  /* 0x000000ff0f107812 */ /* 0x000fe200078ec0ff */
[----:B------:R-:W-:Y:S01]  /*14b00*/  FFMA.FTZ R81, R81, c[0x0][0x23c], -R245 ;  /* 0x00008f0051517a23 */ /* 0x000fe200000108f5 */
[----:B------:R-:W-:Y:S01]  /*14b10*/  SHF.R.U32.HI R80, RZ, 0x10, R55 ;  /* 0x00000010ff507819 */ /* 0x000fe20000011637 */
[----:B------:R-:W-:Y:S01]  /*14b20*/  FFMA.FTZ R245, R97, c[0x0][0x23c], -R19 ;  /* 0x00008f0061f57a23 */ /* 0x000fe20000010813 */
[----:B------:R-:W-:Y:S01]  /*14b30*/  PRMT R183, R16, 0x5410, R183 ;  /* 0x0000541010b77816 */ /* 0x000fe200000000b7 */
[----:B------:R-:W-:Y:S01]  /*14b40*/  FMUL.FTZ R97, R193, c[0x0][0x23c] ;  /* 0x00008f00c1617a20 */ /* 0x000fe20000410000 */
[----:B------:R-:W-:-:S02]  /*14b50*/  SHF.R.U32.HI R16, RZ, 0x10, R15 ;  /* 0x00000010ff107819 */ /* 0x000fc4000001160f */
[----:B------:R-:W-:Y:S01]  /*14b60*/  FSETP.NEU.FTZ.AND P0, PT, R193, -INF , PT ;  /* 0xff800000c100780b */ /* 0x000fe20003f1d000 */
[----:B------:R2:W-:Y:S01]  /*14b70*/  MUFU.EX2 R61, R46 ;  /* 0x0000002e003d7308 */ /* 0x0005e20000000800 */
[----:B------:R-:W-:Y:S02]  /*14b80*/  LOP3.LUT R55, R80, 0xff, RZ, 0xc0, !PT ;  /* 0x000000ff50377812 */ /* 0x000fe400078ec0ff */
[----:B------:R-:W-:Y:S02]  /*14b90*/  SHF.R.U32.HI R185, RZ, 0x18, R15 ;  /* 0x00000018ffb97819 */ /* 0x000fe4000001160f */
[----:B------:R-:W-:Y:S02]  /*14ba0*/  LOP3.LUT R16, R16, 0xff, RZ, 0xc0, !PT ;  /* 0x000000ff10107812 */ /* 0x000fe400078ec0ff */
[----:B------:R-:W-:Y:S02]  /*14bb0*/  FSEL R97, R97, RZ, P0 ;  /* 0x000000ff61617208 */ /* 0x000fe40000000000 */
[----:B------:R-:W-:Y:S01]  /*14bc0*/  SHF.R.U32.HI R17, RZ, 0x10, R13 ;  /* 0x00000010ff117819 */ /* 0x000fe2000001160d */
[----:B------:R-:W-:Y:S01]  /*14bd0*/  IMAD.MOV.U32 R18, RZ, RZ, R94 ;  /* 0x000000ffff127224 */ /* 0x000fe200078e005e */
[----:B------:R-:W-:Y:S01]  /*14be0*/  PRMT R186, R25, 0x5410, R186 ;  /* 0x0000541019ba7816 */ /* 0x000fe200000000ba */
[----:B------:R-:W-:Y:S01]  /*14bf0*/  FFMA.FTZ R100, R87, c[0x0][0x23c], -R246 ;  /* 0x00008f0057647a23 */ /* 0x000fe200000108f6 */
[----:B------:R-:W-:-:S02]  /*14c00*/  LOP3.LUT R25, R26, 0xff, RZ, 0xc0, !PT ;  /* 0x000000ff1a197812 */ /* 0x000fc400078ec0ff */
[----:B--2---:R-:W-:Y:S02]  /*14c10*/  SHF.R.U32.HI R46, RZ, 0x8, R27 ;  /* 0x00000008ff2e7819 */ /* 0x004fe4000001161b */
[----:B------:R-:W-:Y:S01]  /*14c20*/  LOP3.LUT R27, R178, 0xff, RZ, 0xc0, !PT ;  /* 0x000000ffb21b7812 */ /* 0x000fe200078ec0ff */
[--C-:B------:R-:W-:Y:S01]  /*14c30*/  FFMA.FTZ R178, R79, c[0x0][0x23c], -R246.reuse ;  /* 0x00008f004fb27a23 */ /* 0x100fe200000108f6 */
[----:B------:R-:W-:Y:S01]  /*14c40*/  PRMT R185, R16, 0x5410, R185 ;  /* 0x0000541010b97816 */ /* 0x000fe200000000b9 */
[----:B------:R-:W-:Y:S01]  /*14c50*/  FFMA.FTZ R79, R83, c[0x0][0x23c], -R246 ;  /* 0x00008f00534f7a23 */ /* 0x000fe200000108f6 */
[----:B------:R-:W-:Y:S01]  /*14c60*/  PRMT R252, R55, 0x5410, R252 ;  /* 0x0000541037fc7816 */ /* 0x000fe200000000fc */
[--C-:B------:R-:W-:Y:S01]  /*14c70*/  FFMA.FTZ R87, R74, c[0x0][0x23c], -R19.reuse ;  /* 0x00008f004a577a23 */ /* 0x100fe20000010813 */
[C---:B------:R-:W-:Y:S01]  /*14c80*/  LOP3.LUT R15, R13.reuse, 0xffff, RZ, 0xc0, !PT ;  /* 0x0000ffff0d0f7812 */ /* 0x040fe200078ec0ff */
[----:B------:R-:W-:Y:S01]  /*14c90*/  FFMA.FTZ R83, R86, c[0x0][0x23c], -R19 ;  /* 0x00008f0056537a23 */ /* 0x000fe20000010813 */
[----:B------:R-:W-:Y:S01]  /*14ca0*/  LOP3.LUT R94, R13, 0xff, RZ, 0xc0, !PT ;  /* 0x000000ff0d5e7812 */ /* 0x000fe200078ec0ff */
[----:B------:R2:W-:Y:S01]  /*14cb0*/  MUFU.EX2 R55, R175 ;  /* 0x000000af00377308 */ /* 0x0005e20000000800 */
[----:B------:R-:W-:Y:S01]  /*14cc0*/  SHF.R.U32.HI R16, RZ, 0x18, R13 ;  /* 0x00000018ff107819 */ /* 0x000fe2000001160d */
[----:B------:R-:W-:Y:S01]  /*14cd0*/  FFMA.FTZ R74, R82, c[0x0][0x23c], -R19 ;  /* 0x00008f00524a7a23 */ /* 0x000fe20000010813 */
[----:B------:R-:W-:Y:S01]  /*14ce0*/  PRMT R84, R187, 0x5410, R84 ;  /* 0x00005410bb547816 */ /* 0x000fe20000000054 */
[----:B------:R-:W-:Y:S01]  /*14cf0*/  FFMA.FTZ R86, R85, c[0x0][0x23c], -R97 ;  /* 0x00008f0055567a23 */ /* 0x000fe20000010861 */
[----:B------:R-:W-:-:S02]  /*14d00*/  LOP3.LUT R13, R17, 0xff, RZ, 0xc0, !PT ;  /* 0x000000ff110d7812 */ /* 0x000fc400078ec0ff */
[----:B------:R-:W-:Y:S02]  /*14d10*/  LOP3.LUT R187, R11, 0xffff, RZ, 0xc0, !PT ;  /* 0x0000ffff0bbb7812 */ /* 0x000fe400078ec0ff */
[----:B------:R-:W-:Y:S02]  /*14d20*/  PRMT R25, R25, 0x5410, R46 ;  /* 0x0000541019197816 */ /* 0x000fe4000000002e */
[----:B------:R3:W-:Y:S01]  /*14d30*/  MUFU.EX2 R46, R207 ;  /* 0x000000cf002e7308 */ /* 0x0007e20000000800 */
[----:B------:R-:W-:Y:S02]  /*14d40*/  SHF.R.U32.HI R26, RZ, 0x18, R26 ;  /* 0x00000018ff1a7819 */ /* 0x000fe4000001161a */
[----:B--2---:R-:W-:Y:S01]  /*14d50*/  PRMT R175, R121, 0x5410, R248 ;  /* 0x0000541079af7816 */ /* 0x004fe200000000f8 */
[--C-:B------:R-:W-:Y:S02]  /*14d60*/  FFMA.FTZ R121, R75, c[0x0][0x23c], -R246.reuse ;  /* 0x00008f004b797a23 */ /* 0x100fe400000108f6 */
[----:B------:R-:W-:Y:S01]  /*14d70*/  FFMA.FTZ R75, R92, c[0x0][0x23c], -R246 ;  /* 0x00008f005c4b7a23 */ /* 0x000fe200000108f6 */
[----:B------:R-:W-:Y:S01]  /*14d80*/  PRMT R92, R13, 0x5410, R16 ;  /* 0x000054100d5c7816 */ /* 0x000fe20000000010 */
[----:B------:R-:W-:Y:S01]  /*14d90*/  FFMA.FTZ R248, R78, c[0x0][0x23c], -R19 ;  /* 0x00008f004ef87a23 */ /* 0x000fe20000010813 */
[----:B------:R-:W-:Y:S01]  /*14da0*/  SHF.R.U32.HI R187, RZ, 0x8, R187 ;  /* 0x00000008ffbb7819 */ /* 0x000fe200000116bb */
[----:B------:R-:W-:Y:S01]  /*14db0*/  FFMA.FTZ R85, R73, c[0x0][0x23c], -R97 ;  /* 0x00008f0049557a23 */ /* 0x000fe20000010861 */
[----:B------:R-:W-:Y:S01]  /*14dc0*/  LOP3.LUT R16, R11, 0xff, RZ, 0xc0, !PT ;  /* 0x000000ff0b107812 */ /* 0x000fe200078ec0ff */
[----:B------:R-:W-:Y:S01]  /*14dd0*/  MUFU.EX2 R74, R74 ;  /* 0x0000004a004a7308 */ /* 0x000fe20000000800 */
[----:B---3--:R-:W-:Y:S01]  /*14de0*/  FFMA.FTZ R207, R108, c[0x0][0x23c], -R19 ;  /* 0x00008f006ccf7a23 */ /* 0x008fe20000010813 */
[----:B------:R-:W-:Y:S01]  /*14df0*/  SHF.R.U32.HI R13, RZ, 0x10, R11 ;  /* 0x00000010ff0d7819 */ /* 0x000fe2000001160b */
[----:B------:R-:W-:Y:S01]  /*14e00*/  FFMA.FTZ R108, R77, c[0x0][0x23c], -R97 ;  /* 0x00008f004d6c7a23 */ /* 0x000fe20000010861 */
[----:B------:R-:W-:-:S04]  /*14e10*/  PRMT R26, R27, 0x5410, R26 ;  /* 0x000054101b1a7816 */ /* 0x000fc8000000001a */
[----:B------:R-:W2:Y:S01]  /*14e20*/  MUFU.EX2 R83, R83 ;  /* 0x0000005300537308 */ /* 0x000ea20000000800 */
[----:B------:R-:W-:Y:S02]  /*14e30*/  PRMT R187, R16, 0x5410, R187 ;  /* 0x0000541010bb7816 */ /* 0x000fe400000000bb */
[----:B------:R-:W-:-:S05]  /*14e40*/  SHF.R.U32.HI R27, RZ, 0x18, R11 ;  /* 0x00000018ff1b7819 */ /* 0x000fca000001160b */
[----:B------:R-:W-:Y:S01]  /*14e50*/  MUFU.EX2 R81, R81 ;  /* 0x0000005100517308 */ /* 0x000fe20000000800 */
[----:B------:R-:W-:Y:S02]  /*14e60*/  LOP3.LUT R16, R13, 0xff, RZ, 0xc0, !PT ;  /* 0x000000ff0d107812 */ /* 0x000fe400078ec0ff */
[----:B------:R-:W-:-:S05]  /*14e70*/  SHF.R.U32.HI R78, RZ, 0x10, R9 ;  /* 0x00000010ff4e7819 */ /* 0x000fca0000011609 */
[----:B------:R-:W3:Y:S01]  /*14e80*/  MUFU.EX2 R86, R86 ;  /* 0x0000005600567308 */ /* 0x000ee20000000800 */
[C---:B------:R-:W-:Y:S02]  /*14e90*/  LOP3.LUT R13, R9.reuse, 0xffff, RZ, 0xc0, !PT ;  /* 0x0000ffff090d7812 */ /* 0x040fe400078ec0ff */
[----:B------:R-:W-:Y:S02]  /*14ea0*/  LOP3.LUT R11, R9, 0xff, RZ, 0xc0, !PT ;  /* 0x000000ff090b7812 */ /* 0x000fe400078ec0ff */
[----:B------:R-:W-:-:S03]  /*14eb0*/  PRMT R27, R16, 0x5410, R27 ;  /* 0x00005410101b7816 */ /* 0x000fc6000000001b */
[----:B------:R-:W-:Y:S01]  /*14ec0*/  MUFU.EX2 R87, R87 ;  /* 0x0000005700577308 */ /* 0x000fe20000000800 */
[----:B------:R-:W-:Y:S02]  /*14ed0*/  SHF.R.U32.HI R9, RZ, 0x18, R9 ;  /* 0x00000018ff097819 */ /* 0x000fe40000011609 */
[----:B------:R-:W-:-:S05]  /*14ee0*/  LOP3.LUT R78, R78, 0xff, RZ, 0xc0, !PT ;  /* 0x000000ff4e4e7812 */ /* 0x000fca00078ec0ff */
[----:B------:R-:W4:Y:S01]  /*14ef0*/  MUFU.EX2 R248, R248 ;  /* 0x000000f800f87308 */ /* 0x000f220000000800 */
[----:B------:R-:W-:-:S07]  /*14f00*/  SHF.R.U32.HI R16, RZ, 0x8, R13 ;  /* 0x00000008ff107819 */ /* 0x000fce000001160d */
[----:B------:R-:W-:Y:S01]  /*14f10*/  MUFU.EX2 R85, R85 ;  /* 0x0000005500557308 */ /* 0x000fe20000000800 */
[----:B------:R-:W-:-:S07]  /*14f20*/  PRMT R78, R78, 0x5410, R9 ;  /* 0x000054104e4e7816 */ /* 0x000fce0000000009 */
[----:B------:R-:W1:Y:S01]  /*14f30*/  MUFU.EX2 R108, R108 ;  /* 0x0000006c006c7308 */ /* 0x000e620000000800 */
[----:B------:R-:W-:Y:S01]  /*14f40*/  PRMT R82, R11, 0x5410, R16 ;  /* 0x000054100b527816 */ /* 0x000fe20000000010 */
[--C-:B------:R-:W-:Y:S02]  /*14f50*/  FFMA.FTZ R9, R164, c[0x0][0x23c], -R246.reuse ;  /* 0x00008f00a4097a23 */ /* 0x100fe400000108f6 */
[--C-:B------:R-:W-:Y:S02]  /*14f60*/  FFMA.FTZ R80, R109, c[0x0][0x23c], -R246.reuse ;  /* 0x00008f006d507a23 */ /* 0x100fe400000108f6 */
[----:B------:R-:W-:Y:S02]  /*14f70*/  FFMA.FTZ R11, R120, c[0x0][0x23c], -R246 ;  /* 0x00008f00780b7a23 */ /* 0x000fe400000108f6 */
[--C-:B------:R-:W-:Y:S01]  /*14f80*/  FFMA.FTZ R164, R112, c[0x0][0x23c], -R19.reuse ;  /* 0x00008f0070a47a23 */ /* 0x100fe20000010813 */
[----:B------:R-:W-:Y:S01]  /*14f90*/  MUFU.EX2 R59, R202 ;  /* 0x000000ca003b7308 */ /* 0x000fe20000000800 */
[--C-:B------:R-:W-:Y:S01]  /*14fa0*/  FFMA.FTZ R91, R91, c[0x0][0x23c], -R19.reuse ;  /* 0x00008f005b5b7a23 */ /* 0x100fe20000010813 */
[----:B--2---:R-:W-:Y:S01]  /*14fb0*/  F2FP.PACK_AB R13, R83, R74 ;  /* 0x0000004a530d723e */ /* 0x004fe200000000ff */
[----:B------:R-:W-:-:S02]  /*14fc0*/  FFMA.FTZ R120, R117, c[0x0][0x23c], -R19 ;  /* 0x00008f0075787a23 */ /* 0x000fc40000010813 */
[--C-:B------:R-:W-:Y:S02]  /*14fd0*/  FFMA.FTZ R130, R130, c[0x0][0x23c], -R19.reuse ;  /* 0x00008f0082827a23 */ /* 0x100fe40000010813 */
[--C-:B------:R-:W-:Y:S01]  /*14fe0*/  FFMA.FTZ R172, R172, c[0x0][0x23c], -R19.reuse ;  /* 0x00008f00acac7a23 */ /* 0x100fe20000010813 */
[----:B------:R2:W-:Y:S01]  /*14ff0*/  MUFU.EX2 R202, R71 ;  /* 0x0000004700ca7308 */ /* 0x0005e20000000800 */
[--C-:B------:R-:W-:Y:S02]  /*15000*/  FFMA.FTZ R112, R41, c[0x0][0x23c], -R19.reuse ;  /* 0x00008f0029707a23 */ /* 0x100fe40000010813 */
[--C-:B------:R-:W-:Y:S02]  /*15010*/  FFMA.FTZ R109, R47, c[0x0][0x23c], -R19.reuse ;  /* 0x00008f002f6d7a23 */ /* 0x100fe40000010813 */
[--C-:B------:R-:W-:Y:S02]  /*15020*/  FFMA.FTZ R200, R200, c[0x0][0x23c], -R19.reuse ;  /* 0x00008f00c8c87a23 */ /* 0x100fe40000010813 */
[----:B------:R-:W-:-:S02]  /*15030*/  FFMA.FTZ R204, R204, c[0x0][0x23c], -R19 ;  /* 0x00008f00cccc7a23 */ /* 0x000fc40000010813 */
[----:B------:R-:W-:Y:S01]  /*15040*/  FFMA.FTZ R205, R205, c[0x0][0x23c], -R19 ;  /* 0x00008f00cdcd7a23 */ /* 0x000fe20000010813 */
[----:B---3--:R-:W-:Y:S01]  /*15050*/  F2FP.PACK_AB R19, R86, R81 ;  /* 0x000000515613723e */ /* 0x008fe200000000ff */
[--C-:B------:R-:W-:Y:S01]  /*15060*/  HSET2.LE.AND R14, R14, R3.reuse, PT ;  /* 0x000000030e0e7233 */ /* 0x100fe20003803000 */
[----:B------:R-:W-:Y:S01]  /*15070*/  SHF.R.U32.HI R15, RZ, 0x8, R15 ;  /* 0x00000008ff0f7819 */ /* 0x000fe2000001160f */
[--C-:B--2---:R-:W-:Y:S02]  /*15080*/  FFMA.FTZ R71, R99, c[0x0][0x23c], -R246.reuse ;  /* 0x00008f0063477a23 */ /* 0x104fe400000108f6 */
[----:B------:R-:W-:Y:S01]  /*15090*/  FFMA.FTZ R99, R44, c[0x0][0x23c], -R246 ;  /* 0x00008f002c637a23 */ /* 0x000fe200000108f6 */
[----:B------:R-:W-:Y:S01]  /*150a0*/  LOP3.LUT R19, R8, R19, RZ, 0xc0, !PT ;  /* 0x0000001308137212 */ /* 0x000fe200078ec0ff */
[----:B------:R-:W-:Y:S01]  /*150b0*/  IMAD.MOV.U32 R246, RZ, RZ, R18 ;  /* 0x000000fffff67224 */ /* 0x000fe200078e0012 */
[----:B------:R-:W-:Y:S01]  /*150c0*/  LOP3.LUT R18, R10, R13, RZ, 0xc0, !PT ;  /* 0x0000000d0a127212 */ /* 0x000fe200078ec0ff */
[----:B------:R-:W-:Y:S01]  /*150d0*/  HSET2.LE.AND R17, R12, R3, PT ;  /* 0x000000030c117233 */ /* 0x000fe20003803000 */
[----:B----4-:R-:W-:-:S02]  /*150e0*/  F2FP.PACK_AB R13, R248, R87 ;  /* 0x00000057f80d723e */ /* 0x010fc400000000ff */
[----:B-1----:R-:W-:Y:S01]  /*150f0*/  F2FP.PACK_AB R8, R108, R85 ;  /* 0x000000556c08723e */ /* 0x002fe200000000ff */
[----:B------:R-:W-:Y:S01]  /*15100*/  MUFU.EX2 R44, R11 ;  /* 0x0000000b002c7308 */ /* 0x000fe20000000800 */
[----:B------:R-:W-:Y:S02]  /*15110*/  PRMT R94, R94, 0x5410, R15 ;  /* 0x000054105e5e7816 */ /* 0x000fe4000000000f */
[----:B------:R-:W-:Y:S02]  /*15120*/  LOP3.LUT R16, R14, R13, RZ, 0xc0, !PT ;  /* 0x0000000d0e107212 */ /* 0x000fe400078ec0ff */
[----:B------:R-:W-:Y:S01]  /*15130*/  LOP3.LUT R17, R17, R8, RZ, 0xc0, !PT ;  /* 0x0000000811117212 */ /* 0x000fe200078ec0ff */
[----:B------:R-:W1:Y:S02]  /*15140*/  LDSM.16.MT88.4 R12, [R216+0x5000] ;  /* 0x00500000d80c783b */ /* 0x000e640000004200 */
[----:B------:R2:W-:Y:S02]  /*15150*/  MUFU.EX2 R41, R9 ;  /* 0x0000000900297308 */ /* 0x0005e40000000800 */
[----:B--2---:R-:W2:Y:S06]  /*15160*/  LDSM.16.MT88.4 R8, [R215+0x5000] ;  /* 0x00500000d708783b */ /* 0x004eac0000004200 */
[----:B------:R-:W3:Y:S01]  /*15170*/  MUFU.EX2 R138, R138 ;  /* 0x0000008a008a7308 */ /* 0x000ee20000000800 */
[----:B------:R-:W-:-:S07]  /*15180*/  FSETP.NEU.FTZ.AND P0, PT, R193, -INF , PT ;  /* 0xff800000c100780b */ /* 0x000fce0003f1d000 */
[----:B------:R4:W-:Y:S08]  /*15190*/  MUFU.EX2 R73, R91 ;  /* 0x0000005b00497308 */ /* 0x0009f00000000800 */
[----:B------:R-:W-:Y:S01]  /*151a0*/  MUFU.EX2 R179, R179 ;  /* 0x000000b300b37308 */ /* 0x000fe20000000800 */
[----:B----4-:R-:W-:-:S07]  /*151b0*/  FMUL.FTZ R91, R193, c[0x0][0x23c] ;  /* 0x00008f00c15b7a20 */ /* 0x010fce0000410000 */
[----:B------:R-:W-:Y:S01]  /*151c0*/  MUFU.EX2 R76, R76 ;  /* 0x0000004c004c7308 */ /* 0x000fe20000000800 */
[----:B------:R-:W-:-:S07]  /*151d0*/  FSEL R91, R91, RZ, P0 ;  /* 0x000000ff5b5b7208 */ /* 0x000fce0000000000 */
[----:B------:R-:W4:Y:S01]  /*151e0*/  MUFU.EX2 R121, R121 ;  /* 0x0000007900797308 */ /* 0x000f220000000800 */
[----:B------:R-:W-:-:S07]  /*151f0*/  FFMA.FTZ R117, R107, c[0x0][0x23c], -R91 ;  /* 0x00008f006b757a23 */ /* 0x000fce000001085b */
[----:B------:R-:W-:Y:S08]  /*15200*/  MUFU.EX2 R178, R178 ;  /* 0x000000b200b27308 */ /* 0x000ff00000000800 */
[----:B------:R-:W2:Y:S01]  /*15210*/  MUFU.EX2 R79, R79 ;  /* 0x0000004f004f7308 */ /* 0x000ea20000000800 */
[----:B------:R-:W-:Y:S02]  /*15220*/  FFMA.FTZ R107, R45, c[0x0][0x23c], -R91 ;  /* 0x00008f002d6b7a23 */ /* 0x000fe4000001085b */
[----:B------:R-:W-:Y:S01]  /*15230*/  FADD.FTZ R45, R105, R20 ;  /* 0x00000014692d7221 */ /* 0x000fe20000010000 */
[--C-:B------:R-:W-:Y:S01]  /*15240*/  HSET2.LE.AND R20, R23, R3.reuse, PT ;  /* 0x0000000317147233 */ /* 0x100fe20003803000 */
[----:B---3--:R-:W-:Y:S01]  /*15250*/  F2FP.PACK_AB R23, R138, R181 ;  /* 0x000000b58a17723e */ /* 0x008fe200000000ff */
[----:B-1----:R-:W-:Y:S01]  /*15260*/  HMMA.16816.F32 R140, R16, R12, R140 ;  /* 0x0000000c108c723c */ /* 0x002fe2000000188c */
[----:B------:R-:W-:-:S02]  /*15270*/  HSET2.LE.AND R21, R21, R3, PT ;  /* 0x0000000315157233 */ /* 0x000fc40003803000 */
[----:B------:R-:W-:Y:S01]  /*15280*/  LOP3.LUT R20, R20, R23, RZ, 0xc0, !PT ;  /* 0x0000001714147212 */ /* 0x000fe200078ec0ff */
[----:B------:R-:W-:-:S04]  /*15290*/  HSET2.LE.AND R23, R22, R3, PT ;  /* 0x0000000316177233 */ /* 0x000fc80003803000 */
[C---:B------:R-:W-:Y:S08]  /*152a0*/  HMMA.16816.F32 R36, R16.reuse, R14, R36 ;  /* 0x0000000e1024723c */ /* 0x040ff00000001824 */
[C---:B--2---:R-:W-:Y:S08]  /*152b0*/  HMMA.16816.F32 R148, R16.reuse, R8, R148 ;  /* 0x000000081094723c */ /* 0x044ff00000001894 */
[----:B------:R-:W-:Y:S07]  /*152c0*/  HMMA.16816.F32 R144, R16, R10, R144 ;  /* 0x0000000a1090723c */ /* 0x000fee0000001890 */
[----:B----4-:R-:W-:-:S02]  /*152d0*/  F2FP.PACK_AB R18, R121, R202 ;  /* 0x000000ca7912723e */ /* 0x010fc400000000ff */
[----:B------:R-:W-:Y:S02]  /*152e0*/  F2FP.PACK_AB R17, R76, R179 ;  /* 0x000000b34c11723e */ /* 0x000fe400000000ff */
[----:B------:R-:W-:Y:S02]  /*152f0*/  F2FP.PACK_AB R16, R79, R178 ;  /* 0x000000b24f10723e */ /* 0x000fe400000000ff */
[----:B------:R-:W-:Y:S02]  /*15300*/  LOP3.LUT R21, R21, R18, RZ, 0xc0, !PT ;  /* 0x0000001215157212 */ /* 0x000fe400078ec0ff */
[----:B------:R-:W-:Y:S02]  /*15310*/  LOP3.LUT R22, R24, R17, RZ, 0xc0, !PT ;  /* 0x0000001118167212 */ /* 0x000fe400078ec0ff */
[----:B------:R-:W-:Y:S01]  /*15320*/  LOP3.LUT R23, R23, R16, RZ, 0xc0, !PT ;  /* 0x0000001017177212 */ /* 0x000fe200078ec0ff */
[----:B------:R-:W-:Y:S01]  /*15330*/  FADD.FTZ R45, R106, R45 ;  /* 0x0000002d6a2d7221 */ /* 0x000fe20000010000 */
[----:B------:R-:W1:Y:S01]  /*15340*/  LDSM.16.MT88.4 R16, [R216+0x5400] ;  /* 0x00540000d810783b */ /* 0x000e620000004200 */
[----:B------:R2:W-:Y:S01]  /*15350*/  MUFU.EX2 R47, R113 ;  /* 0x00000071002f7308 */ /* 0x0005e20000000800 */
[----:B------:R-:W-:-:S02]  /*15360*/  FFMA.FTZ R77, R90, c[0x0][0x23c], -R97 ;  /* 0x00008f005a4d7a23 */ /* 0x000fc40000010861 */
[--C-:B------:R-:W-:Y:S02]  /*15370*/  FFMA.FTZ R98, R98, c[0x0][0x23c], -R91.reuse ;  /* 0x00008f0062627a23 */ /* 0x100fe4000001085b */
[--C-:B------:R-:W-:Y:S02]  /*15380*/  FFMA.FTZ R119, R119, c[0x0][0x23c], -R91.reuse ;  /* 0x00008f0077777a23 */ /* 0x100fe4000001085b */
[--C-:B------:R-:W-:Y:S02]  /*15390*/  FFMA.FTZ R129, R129, c[0x0][0x23c], -R91.reuse ;  /* 0x00008f0081817a23 */ /* 0x100fe4000001085b */
[--C-:B------:R-:W-:Y:S02]  /*153a0*/  FFMA.FTZ R171, R171, c[0x0][0x23c], -R91.reuse ;  /* 0x00008f00abab7a23 */ /* 0x100fe4000001085b */
[--C-:B------:R-:W-:Y:S02]  /*153b0*/  FFMA.FTZ R97, R42, c[0x0][0x23c], -R91.reuse ;  /* 0x00008f002a617a23 */ /* 0x100fe4000001085b */
[----:B------:R-:W-:-:S02]  /*153c0*/  FFMA.FTZ R188, R188, c[0x0][0x23c], -R91 ;  /* 0x00008f00bcbc7a23 */ /* 0x000fc4000001085b */
[--C-:B--2---:R-:W-:Y:S02]  /*153d0*/  FFMA.FTZ R113, R111, c[0x0][0x23c], -R91.reuse ;  /* 0x00008f006f717a23 */ /* 0x104fe4000001085b */
[--C-:B------:R-:W-:Y:S02]  /*153e0*/  FFMA.FTZ R111, R40, c[0x0][0x23c], -R91.reuse ;  /* 0x00008f00286f7a23 */ /* 0x100fe4000001085b */
[----:B------:R-:W-:Y:S01]  /*153f0*/  FFMA.FTZ R91, R43, c[0x0][0x23c], -R91 ;  /* 0x00008f002b5b7a23 */ /* 0x000fe2000001085b */
[----:B------:R-:W-:Y:S01]  /*15400*/  MUFU.EX2 R40, R207 ;  /* 0x000000cf00287308 */ /* 0x000fe20000000800 */
[----:B------:R-:W-:Y:S02]  /*15410*/  FADD.FTZ R247, R54, R247 ;  /* 0x000000f736f77221 */ /* 0x000fe40000010000 */
[----:B------:R-:W-:Y:S01]  /*15420*/  FADD.FTZ R118, R118, R45 ;  /* 0x0000002d76767221 */ /* 0x000fe20000010000 */
[----:B------:R-:W-:Y:S01]  /*15430*/  HMMA.16816.F32 R132, R20, R12, R132 ;  /* 0x0000000c1484723c */ /* 0x000fe20000001884 */
[----:B------:R-:W-:-:S03]  /*15440*/  FADD.FTZ R180, R180, R246 ;  /* 0x000000f6b4b47221 */ /* 0x000fc60000010000 */
[----:B------:R-:W2:Y:S01]  /*15450*/  MUFU.EX2 R43, R164 ;  /* 0x000000a4002b7308 */ /* 0x000ea20000000800 */
[----:B------:R-:W-:-:S03]  /*15460*/  FADD.FTZ R105, R249, R180 ;  /* 0x000000b4f9697221 */ /* 0x000fc60000010000 */
[----:B------:R-:W-:Y:S01]  /*15470*/  HMMA.16816.F32 R152, R20, R14, R152 ;  /* 0x0000000e1498723c */ /* 0x000fe20000001898 */
[----:B------:R-:W3:Y:S03]  /*15480*/  LDSM.16.MT88.4 R12, [R215+0x5400] ;  /* 0x00540000d70c783b */ /* 0x000ee60000004200 */
[----:B------:R-:W-:Y:S01]  /*15490*/  MUFU.EX2 R45, R117 ;  /* 0x00000075002d7308 */ /* 0x000fe20000000800 */
[----:B------:R-:W-:-:S07]  /*154a0*/  FADD.FTZ R199, R126, R199 ;  /* 0x000000c77ec77221 */ /* 0x000fce0000010000 */
[----:B------:R-:W4:Y:S01]  /*154b0*/  MUFU.EX2 R54, R113 ;  /* 0x0000007100367308 */ /* 0x000f220000000800 */
[----:B------:R-:W-:Y:S02]  /*154c0*/  FADD.FTZ R105, R176, R105 ;  /* 0x00000069b0697221 */ /* 0x000fe40000010000 */
[----:B------:R-:W-:-:S05]  /*154d0*/  FADD.FTZ R102, R102, R199 ;  /* 0x000000c766667221 */ /* 0x000fca0000010000 */
[----:B------:R-:W-:Y:S01]  /*154e0*/  MUFU.EX2 R72, R72 ;  /* 0x0000004800487308 */ /* 0x000fe20000000800 */
[----:B------:R-:W-:-:S07]  /*154f0*/  FADD.FTZ R128, R128, R105 ;  /* 0x0000006980807221 */ /* 0x000fce0000010000 */
[----:B------:R-:W-:Y:S01]  /*15500*/  MUFU.EX2 R139, R139 ;  /* 0x0000008b008b7308 */ /* 0x000fe20000000800 */
[C---:B------:R-:W-:Y:S07]  /*15510*/  HMMA.16816.F32 R156, R20.reuse, R8, R156 ;  /* 0x00000008149c723c */ /* 0x040fee000000189c */
[----:B------:R-:W-:Y:S08]  /*15520*/  MUFU.EX2 R67, R67 ;  /* 0x0000004300437308 */ /* 0x000ff00000000800 */
[----:B------:R-:W-:Y:S08]  /*15530*/  MUFU.EX2 R70, R70 ;  /* 0x0000004600467308 */ /* 0x000ff00000000800 */
[----:B------:R-:W-:Y:S08]  /*15540*/  MUFU.EX2 R100, R100 ;  /* 0x0000006400647308 */ /* 0x000ff00000000800 */
[----:B------:R-:W-:Y:S08]  /*15550*/  MUFU.EX2 R75, R75 ;  /* 0x0000004b004b7308 */ /* 0x000ff00000000800 */
[----:B------:R-:W-:Y:S08]  /*15560*/  MUFU.EX2 R71, R71 ;  /* 0x0000004700477308 */ /* 0x000ff00000000800 */
[----:B------:R-:W-:Y:S08]  /*15570*/  MUFU.EX2 R80, R80 ;  /* 0x0000005000507308 */ /* 0x000ff00000000800 */
[----:B------:R-:W1:Y:S08]  /*15580*/  MUFU.EX2 R90, R245 ;  /* 0x000000f5005a7308 */ /* 0x000e700000000800 */
[----:B------:R-:W-:Y:S08]  /*15590*/  MUFU.EX2 R77, R77 ;  /* 0x0000004d004d7308 */ /* 0x000ff00000000800 */
[----:B------:R-:W1:Y:S01]  /*155a0*/  MUFU.EX2 R98, R98 ;  /* 0x0000006200627308 */ /* 0x000e620000000800 */
[--C-:B------:R-:W-:Y:S01]  /*155b0*/  HSET2.LE.AND R9, R25, R3.reuse, PT ;  /* 0x0000000319097233 */ /* 0x100fe20003803000 */
[----:B------:R-:W-:Y:S01]  /*155c0*/  FADD.FTZ R101, R101, R118 ;  /* 0x0000007665657221 */ /* 0x000fe20000010000 */
[--C-:B------:R-:W-:Y:S01]  /*155d0*/  HSET2.LE.AND R8, R26, R3.reuse, PT ;  /* 0x000000031a087233 */ /* 0x100fe20003803000 */
[----:B------:R-:W-:Y:S01]  /*155e0*/  FADD.FTZ R167, R167, R102 ;  /* 0x00000066a7a77221 */ /* 0x000fe20000010000 */
[--C-:B------:R-:W-:Y:S01]  /*155f0*/  HSET2.LE.AND R25, R27, R3.reuse, PT ;  /* 0x000000031b197233 */ /* 0x100fe20003803000 */
[----:B------:R-:W-:Y:S01]  /*15600*/  FADD.FTZ R89, R89, R128 ;  /* 0x0000008059597221 */ /* 0x000fe20000010000 */
[----:B--2---:R-:W-:Y:S01]  /*15610*/  F2FP.PACK_AB R26, R43, R40 ;  /* 0x000000282b1a723e */ /* 0x004fe200000000ff */
[----:B------:R-:W-:Y:S01]  /*15620*/  FADD.FTZ R96, R96, R247 ;  /* 0x000000f760607221 */ /* 0x000fe20000010000 */
[----:B----4-:R-:W-:Y:S01]  /*15630*/  F2FP.PACK_AB R27, R54, R45 ;  /* 0x0000002d361b723e */ /* 0x010fe200000000ff */
[----:B------:R-:W-:Y:S01]  /*15640*/  FADD.FTZ R194, R194, R101 ;  /* 0x00000065c2c27221 */ /* 0x000fe20000010000 */
[----:B------:R-:W-:Y:S01]  /*15650*/  LOP3.LUT R26, R9, R26, RZ, 0xc0, !PT ;  /* 0x0000001a091a7212 */ /* 0x000fe200078ec0ff */
[----:B------:R-:W-:Y:S01]  /*15660*/  FADD.FTZ R102, R2, R167 ;  /* 0x000000a702667221 */ /* 0x000fe20000010000 */
[----:B------:R-:W-:Y:S01]  /*15670*/  HMMA.16816.F32 R160, R20, R10, R160 ;  /* 0x0000000a14a0723c */ /* 0x000fe200000018a0 */
[----:B------:R-:W-:Y:S01]  /*15680*/  FADD.FTZ R104, R104, R89 ;  /* 0x0000005968687221 */ /* 0x000fe20000010000 */
[----:B------:R-:W-:Y:S01]  /*15690*/  LOP3.LUT R27, R8, R27, RZ, 0xc0, !PT ;  /* 0x0000001b081b7212 */ /* 0x000fe200078ec0ff */
[----:B------:R-:W-:Y:S01]  /*156a0*/  FADD.FTZ R96, R93, R96 ;  /* 0x000000605d607221 */ /* 0x000fe20000010000 */
[--C-:B------:R-:W-:Y:S01]  /*156b0*/  HSET2.LE.AND R24, R187, R3.reuse, PT ;  /* 0x00000003bb187233 */ /* 0x100fe20003803000 */
[----:B-1----:R-:W-:Y:S01]  /*156c0*/  F2FP.PACK_AB R93, R90, R73 ;  /* 0x000000495a5d723e */ /* 0x002fe200000000ff */
[--C-:B------:R-:W-:Y:S01]  /*156d0*/  HSET2.LE.AND R8, R183, R3.reuse, PT ;  /* 0x00000003b7087233 */ /* 0x100fe20003803000 */
[----:B------:R-:W-:Y:S01]  /*156e0*/  F2FP.PACK_AB R106, R98, R77 ;  /* 0x0000004d626a723e */ /* 0x000fe200000000ff */
[--C-:B------:R-:W-:Y:S01]  /*156f0*/  HSET2.LE.AND R10, R131, R3.reuse, PT ;  /* 0x00000003830a7233 */ /* 0x100fe20003803000 */
[----:B------:R-:W-:Y:S01]  /*15700*/  F2FP.PACK_AB R21, R70, R67 ;  /* 0x000000434615723e */ /* 0x000fe200000000ff */
[--C-:B------:R-:W-:Y:S01]  /*15710*/  HSET2.LE.AND R11, R175, R3.reuse, PT ;  /* 0x00000003af0b7233 */ /* 0x100fe20003803000 */
[----:B------:R-:W-:Y:S01]  /*15720*/  F2FP.PACK_AB R20, R80, R71 ;  /* 0x000000475014723e */ /* 0x000fe200000000ff */
[----:B------:R-:W-:Y:S01]  /*15730*/  HSET2.LE.AND R9, R185, R3, PT ;  /* 0x00000003b9097233 */ /* 0x000fe20003803000 */
[----:B------:R-:W-:Y:S01]  /*15740*/  F2FP.PACK_AB R23, R139, R72 ;  /* 0x000000488b17723e */ /* 0x000fe200000000ff */
[----:B------:R-:W-:Y:S01]  /*15750*/  FADD.FTZ R191, R191, R194 ;  /* 0x000000c2bfbf7221 */ /* 0x000fe20000010000 */
[----:B------:R-:W-:Y:S01]  /*15760*/  F2FP.PACK_AB R22, R75, R100 ;  /* 0x000000644b16723e */ /* 0x000fe200000000ff */
[----:B------:R-:W-:-:S02]  /*15770*/  FADD.FTZ R102, R197, R102 ;  /* 0x00000066c5667221 */ /* 0x000fc40000010000 */
[----:B------:R-:W-:Y:S01]  /*15780*/  FADD.FTZ R104, R103, R104 ;  /* 0x0000006867687221 */ /* 0x000fe20000010000 */
[----:B------:R-:W-:Y:S01]  /*15790*/  LOP3.LUT R24, R24, R93, RZ, 0xc0, !PT ;  /* 0x0000005d18187212 */ /* 0x000fe200078ec0ff */
[----:B------:R-:W-:Y:S01]  /*157a0*/  FADD.FTZ R123, R123, R96 ;  /* 0x000000607b7b7221 */ /* 0x000fe20000010000 */
[----:B------:R-:W-:Y:S01]  /*157b0*/  LOP3.LUT R25, R25, R106, RZ, 0xc0, !PT ;  /* 0x0000006a19197212 */ /* 0x000fe200078ec0ff */
[----:B------:R-:W-:Y:S01]  /*157c0*/  FADD.FTZ R192, R192, R191 ;  /* 0x000000bfc0c07221 */ /* 0x000fe20000010000 */
[----:B------:R-:W-:Y:S01]  /*157d0*/  LOP3.LUT R10, R10, R21, RZ, 0xc0, !PT ;  /* 0x000000150a0a7212 */ /* 0x000fe200078ec0ff */
[----:B------:R-:W-:Y:S01]  /*157e0*/  FADD.FTZ R127, R127, R102 ;  /* 0x000000667f7f7221 */ /* 0x000fe20000010000 */
[----:B------:R-:W-:Y:S02]  /*157f0*/  LOP3.LUT R11, R11, R20, RZ, 0xc0, !PT ;  /* 0x000000140b0b7212 */ /* 0x000fe400078ec0ff */
[----:B------:R-:W-:Y:S02]  /*15800*/  LOP3.LUT R8, R8, R23, RZ, 0xc0, !PT ;  /* 0x0000001708087212 */ /* 0x000fe400078ec0ff */
[----:B------:R-:W-:Y:S01]  /*15810*/  LOP3.LUT R9, R9, R22, RZ, 0xc0, !PT ;  /* 0x0000001609097212 */ /* 0x000fe200078ec0ff */
[----:B------:R-:W-:Y:S01]  /*15820*/  MUFU.EX2 R42, R120 ;  /* 0x00000078002a7308 */ /* 0x000fe20000000800 */
[----:B------:R-:W-:Y:S01]  /*15830*/  FADD.FTZ R169, R169, R104 ;  /* 0x00000068a9a97221 */ /* 0x000fe20000010000 */
[----:B------:R-:W1:Y:S01]  /*15840*/  LDSM.16.MT88.4 R20, [R216+0x5800] ;  /* 0x00580000d814783b */ /* 0x000e620000004200 */
[----:B------:R-:W-:-:S02]  /*15850*/  FADD.FTZ R116, R116, R123 ;  /* 0x0000007b74747221 */ /* 0x000fc40000010000 */
[----:B------:R-:W-:-:S03]  /*15860*/  FADD.FTZ R177, R177, R192 ;  /* 0x000000c0b1b17221 */ /* 0x000fc60000010000 */
[----:B------:R-:W2:Y:S01]  /*15870*/  MUFU.EX2 R89, R130 ;  /* 0x0000008200597308 */ /* 0x000ea20000000800 */
[----:B------:R-:W-:Y:S01]  /*15880*/  FADD.FTZ R198, R198, R127 ;  /* 0x0000007fc6c67221 */ /* 0x000fe20000010000 */
[----:B------:R-:W-:Y:S01]  /*15890*/  HMMA.16816.F32 R140, R24, R16, R140 ;  /* 0x00000010188c723c */ /* 0x000fe2000000188c */
[----:B------:R-:W-:-:S05]  /*158a0*/  FADD.FTZ R169, R166, R169 ;  /* 0x000000a9a6a97221 */ /* 0x000fca0000010000 */
[----:B------:R-:W-:Y:S01]  /*158b0*/  MUFU.EX2 R96, R119 ;  /* 0x0000007700607308 */ /* 0x000fe20000000800 */
[----:B------:R-:W-:Y:S01]  /*158c0*/  FADD.FTZ R173, R173, R116 ;  /* 0x00000074adad7221 */ /* 0x000fe20000010000 */
[----:B------:R-:W-:Y:S06]  /*158d0*/  HMMA.16816.F32 R36, R24, R18, R36 ;  /* 0x000000121824723c */ /* 0x000fec0000001824 */
[----:B------:R-:W4:Y:S02]  /*158e0*/  MUFU.EX2 R101, R129 ;  /* 0x0000008100657308 */ /* 0x000f240000000800 */
[----:B------:R-:W-:Y:S01]  /*158f0*/  HMMA.16816.F32 R132, R8, R16, R132 ;  /* 0x000000100884723c */ /* 0x000fe20000001884 */
[----:B------:R-:W-:-:S02]  /*15900*/  FADD.FTZ R190, R190, R177 ;  /* 0x000000b1bebe7221 */ /* 0x000fc40000010000 */
[----:B------:R-:W-:-:S03]  /*15910*/  FADD.FTZ R5, R5, R198 ;  /* 0x000000c605057221 */ /* 0x000fc60000010000 */
[----:B------:R-:W-:Y:S02]  /*15920*/  MUFU.EX2 R56, R56 ;  /* 0x0000003800387308 */ /* 0x000fe40000000800 */
[----:B------:R-:W-:Y:S01]  /*15930*/  HMMA.16816.F32 R152, R8, R18, R152 ;  /* 0x000000120898723c */ /* 0x000fe20000001898 */
[----:B------:R-:W1:Y:S01]  /*15940*/  LDSM.16.MT88.4 R16, [R215+0x5800] ;  /* 0x00580000d710783b */ /* 0x000e620000004200 */
[----:B------:R-:W-:-:S04]  /*15950*/  FADD.FTZ R122, R122, R169 ;  /* 0x000000a97a7a7221 */ /* 0x000fc80000010000 */
[----:B------:R-:W-:Y:S01]  /*15960*/  MUFU.EX2 R171, R171 ;  /* 0x000000ab00ab7308 */ /* 0x000fe20000000800 */
[----:B------:R-:W-:Y:S02]  /*15970*/  FADD.FTZ R168, R168, R173 ;  /* 0x000000ada8a87221 */ /* 0x000fe40000010000 */
[----:B------:R-:W-:-:S05]  /*15980*/  FADD.FTZ R190, R165, R190 ;  /* 0x000000bea5be7221 */ /* 0x000fca0000010000 */
[----:B------:R-:W1:Y:S01]  /*15990*/  MUFU.EX2 R102, R111 ;  /* 0x0000006f00667308 */ /* 0x000e620000000800 */
[----:B------:R-:W-:Y:S02]  /*159a0*/  FADD.FTZ R0, R0, R5 ;  /* 0x0000000500007221 */ /* 0x000fe40000010000 */
[----:B------:R-:W-:Y:S01]  /*159b0*/  FADD.FTZ R95, R95, R122 ;  /* 0x0000007a5f5f7221 */ /* 0x000fe20000010000 */
[----:B---3--:R-:W-:Y:S01]  /*159c0*/  HMMA.16816.F32 R148, R24, R12, R148 ;  /* 0x0000000c1894723c */ /* 0x008fe20000001894 */
[----:B------:R-:W-:-:S03]  /*159d0*/  FADD.FTZ R125, R125, R168 ;  /* 0x000000a87d7d7221 */ /* 0x000fc60000010000 */
[----:B------:R-:W-:Y:S01]  /*159e0*/  MUFU.EX2 R64, R64 ;  /* 0x0000004000407308 */ /* 0x000fe20000000800 */
[--C-:B------:R-:W-:Y:S01]  /*159f0*/  HSET2.LE.AND R28, R28, R3.reuse, PT ;  /* 0x000000031c1c7233 */ /* 0x100fe20003803000 */
[----:B------:R-:W-:Y:S02]  /*15a00*/  FADD.FTZ R34, R34, R95 ;  /* 0x0000005f22227221 */ /* 0x000fe40000010000 */
[----:B------:R-:W-:Y:S04]  /*15a10*/  HMMA.16816.F32 R144, R24, R14, R144 ;  /* 0x0000000e1890723c */ /* 0x000fe80000001890 */
[----:B------:R-:W3:Y:S01]  /*15a20*/  MUFU.EX2 R65, R65 ;  /* 0x0000004100417308 */ /* 0x000ee20000000800 */
[----:B------:R-:W-:Y:S02]  /*15a30*/  FADD.FTZ R5, R124, R125 ;  /* 0x0000007d7c057221 */ /* 0x000fe40000010000 */
[----:B------:R-:W-:Y:S01]  /*15a40*/  FADD.FTZ R25, R31, R190 ;  /* 0x000000be1f197221 */ /* 0x000fe20000010000 */
[----:B--2---:R-:W-:Y:S01]  /*15a50*/  F2FP.PACK_AB R31, R89, R42 ;  /* 0x0000002a591f723e */ /* 0x004fe200000000ff */
[----:B------:R-:W-:Y:S01]  /*15a60*/  FADD.FTZ R27, R29, R0 ;  /* 0x000000001d1b7221 */ /* 0x000fe20000010000 */
[----:B------:R-:W-:-:S02]  /*15a70*/  HSET2.LE.AND R29, R252, R3, PT ;  /* 0x00000003fc1d7233 */ /* 0x000fc40003803000 */
[----:B------:R-:W-:Y:S01]  /*15a80*/  MUFU.EX2 R2, R172 ;  /* 0x000000ac00027308 */ /* 0x000fe20000000800 */
[----:B----4-:R-:W-:Y:S01]  /*15a90*/  F2FP.PACK_AB R0, R101, R96 ;  /* 0x000000606500723e */ /* 0x010fe200000000ff */
[----:B------:R-:W-:-:S06]  /*15aa0*/  FADD.FTZ R25, R66, R25 ;  /* 0x0000001942197221 */ /* 0x000fcc0000010000 */
[----:B------:R-:W2:Y:S01]  /*15ab0*/  MUFU.EX2 R93, R112 ;  /* 0x00000070005d7308 */ /* 0x000ea20000000800 */
[----:B------:R-:W-:Y:S01]  /*15ac0*/  LOP3.LUT R28, R28, R31, RZ, 0xc0, !PT ;  /* 0x0000001f1c1c7212 */ /* 0x000fe200078ec0ff */
[----:B------:R-:W-:Y:S01]  /*15ad0*/  FADD.FTZ R34, R137, R34 ;  /* 0x0000002289227221 */ /* 0x000fe20000010000 */
[----:B------:R-:W-:Y:S01]  /*15ae0*/  LOP3.LUT R29, R29, R0, RZ, 0xc0, !PT ;  /* 0x000000001d1d7212 */ /* 0x000fe200078ec0ff */
[--C-:B------:R-:W-:Y:S01]  /*15af0*/  HSET2.LE.AND R31, R30, R3.reuse, PT ;  /* 0x000000031e1f7233 */ /* 0x100fe20003803000 */
[----:B------:R-:W-:Y:S01]  /*15b00*/  FADD.FTZ R62, R62, R5 ;  /* 0x000000053e3e7221 */ /* 0x000fe20000010000 */
[----:B------:R-:W-:Y:S01]  /*15b10*/  HSET2.LE.AND R26, R242, R3, PT ;  /* 0x00000003f21a7233 */ /* 0x000fe20003803000 */
[----:B------:R-:W-:Y:S01]  /*15b20*/  HMMA.16816.F32 R156, R8, R12, R156 ;  /* 0x0000000c089c723c */ /* 0x000fe2000000189c */
[----:B-1----:R-:W-:Y:S01]  /*15b30*/  F2FP.PACK_AB R0, R102, R171 ;  /* 0x000000ab6600723e */ /* 0x002fe200000000ff */
[----:B------:R-:W-:Y:S01]  /*15b40*/  FADD.FTZ R27, R136, R27 ;  /* 0x0000001b881b7221 */ /* 0x000fe20000010000 */
[----:B------:R-:W-:Y:S01]  /*15b50*/  F2FP.PACK_AB R5, R55, R56 ;  /* 0x000000383705723e */ /* 0x000fe200000000ff */
[----:B------:R-:W-:-:S03]  /*15b60*/  FADD.FTZ R35, R35, R34 ;  /* 0x0000002223237221 */ /* 0x000fc60000010000 */
[----:B------:R-:W-:Y:S01]  /*15b70*/  FADD.FTZ R12, R60, R25 ;  /* 0x000000193c0c7221 */ /* 0x000fe20000010000 */
[----:B------:R-:W-:Y:S01]  /*15b80*/  HMMA.16816.F32 R160, R8, R14, R160 ;  /* 0x0000000e08a0723c */ /* 0x000fe200000018a0 */
[----:B------:R-:W-:Y:S01]  /*15b90*/  LOP3.LUT R31, R31, R0, RZ, 0xc0, !PT ;  /* 0x000000001f1f7212 */ /* 0x000fe200078ec0ff */
[----:B------:R-:W-:Y:S01]  /*15ba0*/  FADD.FTZ R57, R57, R62 ;  /* 0x0000003e39397221 */ /* 0x000fe20000010000 */
[----:B------:R-:W-:Y:S01]  /*15bb0*/  LOP3.LUT R26, R26, R5, RZ, 0xc0, !PT ;  /* 0x000000051a1a7212 */ /* 0x000fe200078ec0ff */
[----:B------:R-:W-:Y:S01]  /*15bc0*/  FADD.FTZ R68, R68, R27 ;  /* 0x0000001b44447221 */ /* 0x000fe20000010000 */
[--C-:B------:R-:W-:Y:S01]  /*15bd0*/  HSET2.LE.AND R24, R184, R3.reuse, PT ;  /* 0x00000003b8187233 */ /* 0x100fe20003803000 */
[----:B------:R-:W-:Y:S01]  /*15be0*/  MUFU.EX2 R109, R109 ;  /* 0x0000006d006d7308 */ /* 0x000fe20000000800 */
[----:B------:R-:W-:Y:S01]  /*15bf0*/  FADD.FTZ R12, R69, R12 ;  /* 0x0000000c450c7221 */ /* 0x000fe20000010000 */
[--C-:B------:R-:W-:Y:S01]  /*15c00*/  HSET2.LE.AND R27, R186, R3.reuse, PT ;  /* 0x00000003ba1b7233 */ /* 0x100fe20003803000 */
[----:B------:R-:W-:Y:S01]  /*15c10*/  F2FP.PACK_AB R0, R174, R41 ;  /* 0x00000029ae00723e */ /* 0x000fe200000000ff */
[----:B------:R-:W-:Y:S01]  /*15c20*/  FADD.FTZ R32, R32, R35 ;  /* 0x0000002320207221 */ /* 0x000fe20000010000 */
[----:B---3--:R-:W-:Y:S01]  /*15c30*/  F2FP.PACK_AB R5, R65, R64 ;  /* 0x000000404105723e */ /* 0x008fe200000000ff */
[----:B------:R-:W-:-:S02]  /*15c40*/  HSET2.LE.AND R25, R244, R3, PT ;  /* 0x00000003f4197233 */ /* 0x000fc40003803000 */
[----:B------:R-:W1:Y:S01]  /*15c50*/  MUFU.EX2 R200, R200 ;  /* 0x000000c800c87308 */ /* 0x000e620000000800 */
[----:B--2---:R-:W-:Y:S01]  /*15c60*/  F2FP.PACK_AB R13, R93, R2 ;  /* 0x000000025d0d723e */ /* 0x004fe200000000ff */
[----:B------:R-:W-:Y:S01]  /*15c70*/  FADD.FTZ R58, R58, R57 ;  /* 0x000000393a3a7221 */ /* 0x000fe20000010000 */
[----:B------:R-:W-:Y:S01]  /*15c80*/  F2FP.PACK_AB R8, R44, R47 ;  /* 0x0000002f2c08723e */ /* 0x000fe200000000ff */
[----:B------:R-:W-:Y:S01]  /*15c90*/  FADD.FTZ R181, R181, R12 ;  /* 0x0000000cb5b57221 */ /* 0x000fe20000010000 */
[----:B------:R-:W-:Y:S01]  /*15ca0*/  LOP3.LUT R24, R24, R5, RZ, 0xc0, !PT ;  /* 0x0000000518187212 */ /* 0x000fe200078ec0ff */
[----:B------:R-:W-:Y:S01]  /*15cb0*/  FADD.FTZ R5, R87, R32 ;  /* 0x0000002057057221 */ /* 0x000fe20000010000 */
[----:B------:R-:W-:Y:S01]  /*15cc0*/  LOP3.LUT R27, R27, R0, RZ, 0xc0, !PT ;  /* 0x000000001b1b7212 */ /* 0x000fe200078ec0ff */
[----:B------:R-:W-:Y:S01]  /*15cd0*/  MUFU.EX2 R107, R107 ;  /* 0x0000006b006b7308 */ /* 0x000fe20000000800 */
[----:B------:R-:W-:Y:S01]  /*15ce0*/  LOP3.LUT R30, R250, R13, RZ, 0xc0, !PT ;  /* 0x0000000dfa1e7212 */ /* 0x000fe200078ec0ff */
[----:B------:R-:W-:Y:S01]  /*15cf0*/  FADD.FTZ R63, R63, R68 ;  /* 0x000000443f3f7221 */ /* 0x000fe20000010000 */
[----:B------:R-:W-:Y:S01]  /*15d00*/  LOP3.LUT R25, R25, R8, RZ, 0xc0, !PT ;  /* 0x0000000819197212 */ /* 0x000fe200078ec0ff */
[----:B------:R-:W-:Y:S01]  /*15d10*/  FADD.FTZ R58, R33, R58 ;  /* 0x0000003a213a7221 */ /* 0x000fe20000010000 */
[----:B------:R-:W2:Y:S01]  /*15d20*/  LDSM.16.MT88.4 R8, [R216+0x5c00] ;  /* 0x005c0000d808783b */ /* 0x000ea20000004200 */
[----:B------:R-:W-:-:S02]  /*15d30*/  FADD.FTZ R138, R138, R181 ;  /* 0x000000b58a8a7221 */ /* 0x000fc40000010000 */
[----:B------:R-:W3:Y:S01]  /*15d40*/  MUFU.EX2 R0, R97 ;  /* 0x0000006100007308 */ /* 0x000ee20000000800 */
[----:B------:R-:W-:Y:S01]  /*15d50*/  FADD.FTZ R5, R248, R5 ;  /* 0x00000005f8057221 */ /* 0x000fe20000010000 */
[----:B------:R-:W4:Y:S01]  /*15d60*/  LDSM.16.MT88.4 R12, [R215+0x5c00] ;  /* 0x005c0000d70c783b */ /* 0x000f220000004200 */
[----:B------:R-:W-:Y:S02]  /*15d70*/  FADD.FTZ R202, R202, R63 ;  /* 0x0000003fcaca7221 */ /* 0x000fe40000010000 */
[----:B------:R-:W-:Y:S02]  /*15d80*/  FADD.FTZ R85, R85, R58 ;  /* 0x0000003a55557221 */ /* 0x000fe40000010000 */
[----:B------:R-:W-:Y:S01]  /*15d90*/  FADD.FTZ R179, R179, R138 ;  /* 0x0000008ab3b37221 */ /* 0x000fe20000010000 */
[----:B------:R-:W-:Y:S01]  /*15da0*/  HMMA.16816.F32 R140, R28, R20, R140 ;  /* 0x000000141c8c723c */ /* 0x000fe2000000188c */
[----:B------:R-:W-:Y:S02]  /*15db0*/  FADD.FTZ R74, R74, R5 ;  /* 0x000000054a4a7221 */ /* 0x000fe40000010000 */
[----:B------:R-:W-:-:S02]  /*15dc0*/  FADD.FTZ R121, R121, R202 ;  /* 0x000000ca79797221 */ /* 0x000fc40000010000 */
[----:B------:R-:W-:-:S03]  /*15dd0*/  FADD.FTZ R108, R108, R85 ;  /* 0x000000556c6c7221 */ /* 0x000fc60000010000 */
[----:B------:R-:W-:Y:S01]  /*15de0*/  HMMA.16816.F32 R132, R24, R20, R132 ;  /* 0x000000141884723c */ /* 0x000fe20000001884 */
[----:B------:R-:W-:Y:S02]  /*15df0*/  FADD.FTZ R179, R76, R179 ;  /* 0x000000b34cb37221 */ /* 0x000fe40000010000 */
[----:B------:R-:W-:-:S04]  /*15e00*/  FADD.FTZ R74, R83, R74 ;  /* 0x0000004a534a7221 */ /* 0x000fc80000010000 */
[--C-:B------:R-:W-:Y:S01]  /*15e10*/  HSET2.LE.AND R20, R82, R3.reuse, PT ;  /* 0x0000000352147233 */ /* 0x100fe20003803000 */
[----:B-1----:R-:W-:Y:S01]  /*15e20*/  F2FP.PACK_AB R21, R200, R109 ;  /* 0x0000006dc815723e */ /* 0x002fe200000000ff */
[----:B------:R-:W-:Y:S01]  /*15e30*/  MUFU.EX2 R188, R188 ;  /* 0x000000bc00bc7308 */ /* 0x000fe20000000800 */
[C---:B------:R-:W-:Y:S01]  /*15e40*/  HMMA.16816.F32 R152, R24.reuse, R22, R152 ;  /* 0x000000161898723c */ /* 0x040fe20000001898 */
[----:B------:R-:W-:Y:S01]  /*15e50*/  FADD.FTZ R178, R178, R121 ;  /* 0x00000079b2b27221 */ /* 0x000fe20000010000 */
[----:B------:R-:W-:Y:S01]  /*15e60*/  LOP3.LUT R20, R20, R21, RZ, 0xc0, !PT ;  /* 0x0000001514147212 */ /* 0x000fe200078ec0ff */
[----:B------:R-:W-:Y:S01]  /*15e70*/  FADD.FTZ R81, R81, R108 ;  /* 0x0000006c51517221 */ /* 0x000fe20000010000 */
[----:B------:R-:W-:Y:S01]  /*15e80*/  HSET2.LE.AND R21, R78, R3, PT ;  /* 0x000000034e157233 */ /* 0x000fe20003803000 */
[----:B------:R-:W-:Y:S02]  /*15e90*/  FADD.FTZ R5, R73, R74 ;  /* 0x0000004a49057221 */ /* 0x000fe40000010000 */
[----:B------:R-:W1:Y:S01]  /*15ea0*/  MUFU.EX2 R91, R91 ;  /* 0x0000005b005b7308 */ /* 0x000e620000000800 */
[----:B------:R-:W-:Y:S01]  /*15eb0*/  HMMA.16816.F32 R156, R24, R16, R156 ;  /* 0x00000010189c723c */ /* 0x000fe2000000189c */
[----:B------:R-:W-:-:S02]  /*15ec0*/  FADD.FTZ R79, R79, R178 ;  /* 0x000000b24f4f7221 */ /* 0x000fc40000010000 */
[----:B------:R-:W-:-:S04]  /*15ed0*/  FADD.FTZ R86, R86, R81 ;  /* 0x0000005156567221 */ /* 0x000fc80000010000 */
[----:B------:R-:W-:Y:S01]  /*15ee0*/  MUFU.EX2 R204, R204 ;  /* 0x000000cc00cc7308 */ /* 0x000fe20000000800 */
[----:B------:R-:W-:Y:S01]  /*15ef0*/  HMMA.16816.F32 R160, R24, R18, R160 ;  /* 0x0000001218a0723c */ /* 0x000fe200000018a0 */
[----:B------:R-:W-:-:S06]  /*15f00*/  FADD.FTZ R5, R90, R5 ;  /* 0x000000055a057221 */ /* 0x000fcc0000010000 */
[----:B------:R-:W1:Y:S01]  /*15f10*/  MUFU.EX2 R205, R205 ;  /* 0x000000cd00cd7308 */ /* 0x000e620000000800 */
[----:B------:R-:W-:Y:S01]  /*15f20*/  FADD.FTZ R26, R72, R179 ;  /* 0x000000b3481a7221 */ /* 0x000fe20000010000 */
[----:B------:R-:W-:Y:S03]  /*15f30*/  HMMA.16816.F32 R36, R28, R22, R36 ;  /* 0x000000161c24723c */ /* 0x000fe60000001824 */
[----:B------:R-:W-:-:S05]  /*15f40*/  FADD.FTZ R26, R139, R26 ;  /* 0x0000001a8b1a7221 */ /* 0x000fca0000010000 */
[----:B------:R-:W-:Y:S01]  /*15f50*/  HMMA.16816.F32 R148, R28, R16, R148 ;  /* 0x000000101c94723c */ /* 0x000fe20000001894 */
[----:B------:R-:W-:Y:S01]  /*15f60*/  MUFU.EX2 R4, R4 ;  /* 0x0000000400047308 */ /* 0x000fe20000000800 */
[----:B------:R-:W-:-:S06]  /*15f70*/  FADD.FTZ R77, R77, R86 ;  /* 0x000000564d4d7221 */ /* 0x000fcc0000010000 */
[----:B------:R-:W-:Y:S01]  /*15f80*/  HMMA.16816.F32 R144, R28, R18, R144 ;  /* 0x000000121c90723c */ /* 0x000fe20000001890 */
[----:B------:R-:W-:Y:S06]  /*15f90*/  MUFU.EX2 R99, R99 ;  /* 0x0000006300637308 */ /* 0x000fec0000000800 */
[----:B---3--:R-:W-:Y:S02]  /*15fa0*/  F2FP.PACK_AB R28, R0, R107 ;  /* 0x0000006b001c723e */ /* 0x008fe400000000ff */
[----:B------:R-:W-:Y:S02]  /*15fb0*/  MUFU.EX2 R201, R201 ;  /* 0x000000c900c97308 */ /* 0x000fe40000000800 */
[----:B------:R-:W-:Y:S01]  /*15fc0*/  LOP3.LUT R21, R21, R28, RZ, 0xc0, !PT ;  /* 0x0000001c15157212 */ /* 0x000fe200078ec0ff */
[----:B------:R-:W-:-:S02]  /*15fd0*/  FADD.FTZ R28, R100, R79 ;  /* 0x0000004f641c7221 */ /* 0x000fc40000010000 */
[----:B------:R-:W-:-:S03]  /*15fe0*/  FADD.FTZ R67, R67, R26 ;  /* 0x0000001a43437221 */ /* 0x000fc60000010000 */
[----:B------:R-:W3:Y:S01]  /*15ff0*/  MUFU.EX2 R206, R206 ;  /* 0x000000ce00ce7308 */ /* 0x000ee20000000800 */
[----:B------:R-:W-:Y:S02]  /*16000*/  FADD.FTZ R40, R40, R5 ;  /* 0x0000000528287221 */ /* 0x000fe40000010000 */
[----:B------:R-:W-:-:S05]  /*16010*/  FADD.FTZ R28, R75, R28 ;  /* 0x0000001c4b1c7221 */ /* 0x000fca0000010000 */
[----:B------:R-:W2:Y:S01]  /*16020*/  MUFU.EX2 R24, R115 ;  /* 0x0000007300187308 */ /* 0x000ea20000000800 */
[----:B------:R-:W-:Y:S02]  /*16030*/  FADD.FTZ R98, R98, R77 ;  /* 0x0000004d62627221 */ /* 0x000fe40000010000 */
[----:B------:R-:W-:Y:S01]  /*16040*/  FADD.FTZ R67, R70, R67 ;  /* 0x0000004346437221 */ /* 0x000fe20000010000 */
[--C-:B------:R-:W-:Y:S01]  /*16050*/  HSET2.LE.AND R23, R110, R3.reuse, PT ;  /* 0x000000036e177233 */ /* 0x100fe20003803000 */
[----:B------:R-:W-:Y:S01]  /*16060*/  FADD.FTZ R43, R43, R40 ;  /* 0x000000282b2b7221 */ /* 0x000fe20000010000 */
[----:B------:R-:W-:Y:S01]  /*16070*/  HSET2.LE.AND R22, R114, R3, PT ;  /* 0x0000000372167233 */ /* 0x000fe20003803000 */
[----:B-1----:R-:W-:Y:S01]  /*16080*/  F2FP.PACK_AB R16, R91, R188 ;  /* 0x000000bc5b10723e */ /* 0x002fe200000000ff */
[----:B------:R-:W-:Y:S01]  /*16090*/  FADD.FTZ R71, R71, R28 ;  /* 0x0000001c47477221 */ /* 0x000fe20000010000 */
[----:B------:R-:W-:Y:S01]  /*160a0*/  F2FP.PACK_AB R17, R205, R204 ;  /* 0x000000cccd11723e */ /* 0x000fe200000000ff */
[----:B------:R-:W-:-:S02]  /*160b0*/  FADD.FTZ R45, R45, R98 ;  /* 0x000000622d2d7221 */ /* 0x000fc40000010000 */
[----:B------:R-:W-:Y:S02]  /*160c0*/  FADD.FTZ R64, R64, R67 ;  /* 0x0000004340407221 */ /* 0x000fe40000010000 */
        /* <DEDUP_REMOVED lines=8> */
[----:B------:R-:W-:Y:S01]  /*16150*/  F2FP.PACK_AB R17, R46, R59 ;  /* 0x0000003b2e11723e */ /* 0x000fe200000000ff */
[--C-:B------:R-:W-:Y:S01]  /*16160*/  HSET2.LE.AND R16, R94, R3.reuse, PT ;  /* 0x000000035e107233 */ /* 0x100fe20003803000 */
[----:B------:R-:W-:Y:S01]  /*16170*/  FADD.FTZ R89, R89, R42 ;  /* 0x0000002a59597221 */ /* 0x000fe20000010000 */
[----:B------:R-:W-:Y:S01]  /*16180*/  HSET2.LE.AND R3, R92, R3, PT ;  /* 0x000000035c037233 */ /* 0x000fe20003803000 */
[----:B---3--:R-:W-:Y:S01]  /*16190*/  F2FP.PACK_AB R32, R206, R201 ;  /* 0x000000c9ce20723e */ /* 0x008fe200000000ff */
[----:B------:R-:W-:Y:S01]  /*161a0*/  FADD.FTZ R47, R47, R80 ;  /* 0x000000502f2f7221 */ /* 0x000fe20000010000 */
[----:B------:R-:W-:Y:S01]  /*161b0*/  F2FP.PACK_AB R25, R4, R61 ;  /* 0x0000003d0419723e */ /* 0x000fe200000000ff */
[----:B------:R-:W-:Y:S01]  /*161c0*/  FADD.FTZ R96, R96, R45 ;  /* 0x0000002d60607221 */ /* 0x000fe20000010000 */
[----:B--2---:R-:W-:Y:S01]  /*161d0*/  F2FP.PACK_AB R30, R24, R99 ;  /* 0x00000063181e723e */ /* 0x004fe200000000ff */
        /* <DEDUP_REMOVED lines=19> */
[----:B----4-:R-:W-:Y:S01]  /*16310*/  HMMA.16816.F32 R148, R20, R12, R148 ;  /* 0x0000000c1494723c */ /* 0x010fe20000001894 */
        /* <DEDUP_REMOVED lines=17> */
[----:B------:R-:W-:-:S02]  /*16430*/  FADD.FTZ R243, R206, R201 ;  /* 0x000000c9cef37221 */ /* 0x000fc40000010000 */
[----:B------:R-:W-:Y:S01]  /*16440*/  FADD.FTZ R252, R91, R188 ;  /* 0x000000bc5bfc7221 */ /* 0x000fe20000010000 */
[----:B------:R2:W-:Y:S01]  /*16450*/  STL [R1+0x14], R0 ;  /* 0x0000140001007387 */ /* 0x0005e20000100800 */
[----:B------:R-:W-:Y:S02]  /*16460*/  IMAD.MOV.U32 R3, RZ, RZ, R196 ;  /* 0x000000ffff037224 */ /* 0x000fe400078e00c4 */
[----:B------:R-:W-:Y:S02]  /*16470*/  IMAD.MOV.U32 R5, RZ, RZ, R189 ;  /* 0x000000ffff057224 */ /* 0x000fe400078e00bd */
[----:B-1----:R-:W-:Y:S02]  /*16480*/  IMAD.MOV.U32 R2, RZ, RZ, R195 ;  /* 0x000000ffff027224 */ /* 0x002fe400078e00c3 */
[----:B--2---:R-:W-:Y:S02]  /*16490*/  IMAD.MOV.U32 R0, RZ, RZ, R193 ;  /* 0x000000ffff007224 */ /* 0x004fe400078e00c1 */
.L_x_827:
[----:B-1----:R-:W-:-:S06]  /*164a0*/  UISETP.GT.AND UP0, UPT, UR36, UR9, UPT ;  /* 0x000000092400728c */ /* 0x002fcc000bf04270 */
[----:B------:R-:W-:-:S13]  /*164b0*/  PLOP3.LUT P0, PT, PT, PT, UP0, 0x80, 0x0 ;  /* 0x000000000000781c */ /* 0x000fda0003f0f008 */
[----:B------:R-:W-:Y:S05]  /*164c0*/  @!P0 BRA `(.L_x_831) ;  /* 0x00009f6000008947 */ /* 0x000fea0003800000 */
[----:B------:R-:W-:Y:S01]  /*164d0*/  MOV R167, R3 ;  /* 0x0000000300a77202 */ /* 0x000fe20000000f00 */
[----:B------:R-:W-:Y:S01]  /*164e0*/  IMAD.MOV.U32 R164, RZ, RZ, R2 ;  /* 0x000000ffffa47224 */ /* 0x000fe200078e0002 */
[----:B------:R-:W1:Y:S01]  /*164f0*/  LDC.U8 R242, c[0x0][0x2d8] ;  /* 0x0000b600fff27b82 */ /* 0x000e620000000000 */
[----:B------:R-:W-:Y:S01]  /*16500*/  IMAD.WIDE.U32 R2, R6, -0x2daee0ad, RZ ;  /* 0xd2511f5306027825 */ /* 0x000fe200078e00ff */
[----:B------:R-:W-:Y:S01]  /*16510*/  ULDC.64 UR4, c[0x0][0x1a0] ;  /* 0x0000680000047ab9 */ /* 0x000fe20000000a00 */
[----:B------:R-:W-:Y:S01]  /*16520*/  MOV R166, R5 ;  /* 0x0000000500a67202 */ /* 0x000fe20000000f00 */
[----:B------:R-:W-:Y:S01]  /*16530*/  ULDC UR39, c[0x0][0x19c] ;  /* 0x0000670000277ab9 */ /* 0x000fe20000000800 */
[----:B------:R-:W-:Y:S01]  /*16540*/  IMAD.WIDE.U32 R250, R53, -0x326172a9, RZ ;  /* 0xcd9e8d5735fa7825 */ /* 0x000fe200078e00ff */
[----:B------:R2:W-:Y:S01]  /*16550*/  STL.64 [R1], R2 ;  /* 0x0000000201007387 */ /* 0x0005e20000100a00 */
[----:B------:R-:W-:Y:S01]  /*16560*/  UIMAD.WIDE.U32 UR42, UR4, 0x60, URZ ;  /* 0x00000060042a78a5 */ /* 0x000fe2000f8e003f */
[----:B------:R-:W-:Y:S01]  /*16570*/  MOV R165, R0 ;  /* 0x0000000000a57202 */ /* 0x000fe20000000f00 */
[----:B------:R-:W-:Y:S01]  /*16580*/  IMAD.WIDE.U32 R246, R52, -0x326172a9, RZ ;  /* 0xcd9e8d5734f67825 */ /* 0x000fe200078e00ff */
[-C--:B------:R-:W-:Y:S01]  /*16590*/  LOP3.LUT R248, R251, R7.reuse, RZ, 0x3c, !PT ;  /* 0x00000007fbf87212 */ /* 0x080fe200078e3cff */
[----:B------:R-:W-:Y:S01]  /*165a0*/  UIMAD UR38, UR5, 0x60, URZ ;  /* 0x00000060052678a4 */ /* 0x000fe2000f8e023f */
[----:B------:R-:W-:Y:S01]  /*165b0*/  ISETP.GE.AND P4, PT, R240, c[0x0][0x220], PT ;  /* 0x00008800f0007a0c */ /* 0x000fe20003f86270 */
[----:B------:R-:W-:Y:S01]  /*165c0*/  UIMAD.WIDE.U32 UR44, UR6, 0x60, URZ ;  /* 0x00000060062c78a5 */ /* 0x000fe2000f8e003f */
[----:B------:R-:W-:Y:S01]  /*165d0*/  LOP3.LUT R244, R247, R7, RZ, 0x3c, !PT ;  /* 0x00000007f7f47212 */ /* 0x000fe200078e3cff */
[----:B------:R-:W-:Y:S01]  /*165e0*/  UIMAD UR40, UR39, 0x60, URZ ;  /* 0x00000060272878a4 */ /* 0x000fe2000f8e023f */
[----:B------:R-:W-:Y:S01]  /*165f0*/  IMAD.WIDE.U32 R248, R248, -0x2daee0ad, RZ ;  /* 0xd2511f53f8f87825 */ /* 0x000fe200078e00ff */
[----:B------:R-:W-:-:S02]  /*16600*/  USHF.L.U64.HI UR34, UR4, 0x6, UR5 ;  /* 0x0000000604227899 */ /* 0x000fc40008010205 */
[----:B------:R-:W-:Y:S01]  /*16610*/  USHF.L.U32 UR35, UR4, 0x6, URZ ;  /* 0x0000000604237899 */ /* 0x000fe2000800063f */
[----:B------:R-:W-:Y:S01]  /*16620*/  IMAD.WIDE.U32 R244, R244, -0x2daee0ad, RZ ;  /* 0xd2511f53f4f47825 */ /* 0x000fe200078e00ff */
[----:B------:R-:W-:Y:S02]  /*16630*/  USHF.L.U32 UR37, UR6, 0x6, URZ ;  /* 0x0000000606257899 */ /* 0x000fe4000800063f */
[----:B------:R-:W-:Y:S01]  /*16640*/  USHF.L.U64.HI UR39, UR6, 0x6, UR39 ;  /* 0x0000000606277899 */ /* 0x000fe20008010227 */
[----:B-1----:R-:W-:Y:S01]  /*16650*/  PRMT R242, R242, 0x7054, R242 ;  /* 0x00007054f2f27816 */ /* 0x002fe200000000f2 */
[----:B------:R-:W-:Y:S02]  /*16660*/  UIADD3 UR38, UR38, UR43, URZ ;  /* 0x0000002b26267290 */ /* 0x000fe4000fffe03f */
[----:B------:R-:W-:Y:S01]  /*16670*/  UIADD3 UR40, UR40, UR45, URZ ;  /* 0x0000002d28287290 */ /* 0x000fe2000fffe03f */
[----:B--2--5:R-:W-:Y:S01]  /*16680*/  MOV R2, R48 ;  /* 0x0000003000027202 */ /* 0x024fe20000000f00 */
[----:B------:R-:W-:-:S05]  /*16690*/  IMAD.MOV.U32 R3, RZ, RZ, R51 ;  /* 0x000000ffff037224 */ /* 0x000fca00078e0033 */
[----:B------:R1:W-:Y:S01]  /*166a0*/  STL.64 [R1+0x8], R2 ;  /* 0x0000080201007387 */ /* 0x0003e20000100a00 */
[----:B------:R-:W-:Y:S05]  /*166b0*/  BRA `(.L_x_832) ;  /* 0x0000032000007947 */ /* 0x000fea0003800000 */
.L_x_834:
[----:B------:R1:W-:Y:S01]  /*166c0*/  @P4 STS [R222+0x2000], RZ ;  /* 0x002000ffde004388 */ /* 0x0003e20000000800 */
[----:B------:R-:W-:Y:S02]  /*166d0*/  UIADD3 UR41, UR36, -0x2, URZ ;  /* 0xfffffffe24297890 */ /* 0x000fe4000fffe03f */
[----:B------:R-:W-:Y:S01]  /*166e0*/  ULDC.64 UR4, c[0x0][0x198] ;  /* 0x0000660000047ab9 */ /* 0x000fe20000000a00 */
[----:B------:R1:W-:Y:S01]  /*166f0*/  @P4 STS [R222+0x2004], RZ ;  /* 0x002004ffde004388 */ /* 0x0003e20000000800 */
[----:B------:R-:W-:Y:S02]  /*16700*/  USHF.R.S32.HI UR36, URZ, 0x1f, UR41 ;  /* 0x0000001f3f247899 */ /* 0x000fe40008011429 */
[----:B------:R-:W-:Y:S01]  /*16710*/  UIMAD.WIDE.U32 UR46, UR41, UR4, URZ ;  /* 0x00000004292e72a5 */ /* 0x000fe2000f8e003f */
[----:B------:R1:W-:Y:S01]  /*16720*/  @P4 STS.64 [R222+0x2008], RZ ;  /* 0x002008ffde004388 */ /* 0x0003e20000000a00 */
[----:B------:R-:W-:Y:S04]  /*16730*/  UIMAD UR36, UR36, UR4, URZ ;  /* 0x00000004242472a4 */ /* 0x000fe8000f8e023f */
[----:B------:R-:W-:Y:S01]  /*16740*/  UIMAD UR36, UR41, UR5, UR36 ;  /* 0x00000005292472a4 */ /* 0x000fe2000f8e0224 */
[----:B------:R-:W-:Y:S02]  /*16750*/  IMAD.U32 R3, RZ, RZ, UR46 ;  /* 0x0000002eff037e24 */ /* 0x000fe4000f8e00ff */
[----:B------:R-:W-:Y:S01]  /*16760*/  IMAD.U32 R0, RZ, RZ, UR46 ;  /* 0x0000002eff007e24 */ /* 0x000fe2000f8e00ff */
[----:B------:R-:W-:Y:S02]  /*16770*/  UIADD3 UR36, UR47, UR36, URZ ;  /* 0x000000242f247290 */ /* 0x000fe4000fffe03f */
[----:B------:R-:W-:Y:S04]  /*16780*/  LEA R3, P1, R3, R224, 0x7 ;  /* 0x000000e003037211 */ /* 0x000fe800078238ff */
[----:B------:R-:W-:Y:S01]  /*16790*/  IMAD.U32 R173, RZ, RZ, UR36 ;  /* 0x00000024ffad7e24 */ /* 0x000fe2000f8e00ff */
[C---:B------:R-:W-:Y:S02]  /*167a0*/  @!P4 LEA R178, P6, R3.reuse, c[0x0][0x168], 0x1 ;  /* 0x00005a0003b2ca11 */ /* 0x040fe400078c08ff */
[----:B------:R-:W-:Y:S02]  /*167b0*/  @!P4 IADD3 R169, P0, R3, UR12, RZ ;  /* 0x0000000c03a9cc10 */ /* 0x000fe4000ff1e0ff */
[----:B------:R-:W-:Y:S02]  /*167c0*/  LEA.HI.X R0, R0, R239, R173, 0x7, P1 ;  /* 0x000000ef00007211 */ /* 0x000fe400008f3cad */
[----:B------:R-:W-:Y:S02]  /*167d0*/  @!P4 LEA R176, P5, R169, c[0x0][0x168], 0x1 ;  /* 0x00005a00a9b0ca11 */ /* 0x000fe400078a08ff */
[C---:B------:R-:W-:Y:S02]  /*167e0*/  @!P4 LEA.HI.X R179, R3.reuse, c[0x0][0x16c], R0, 0x1, P6 ;  /* 0x00005b0003b3ca11 */ /* 0x040fe400030f0c00 */
[C---:B------:R-:W-:Y:S02]  /*167f0*/  @!P4 IADD3.X R2, R0.reuse, UR7, RZ, P0, !PT ;  /* 0x000000070002cc10 */ /* 0x040fe400087fe4ff */
[----:B------:R-:W-:Y:S01]  /*16800*/  @!P4 IADD3 R171, P3, R3, UR37, RZ ;  /* 0x0000002503abcc10 */ /* 0x000fe2000ff7e0ff */
[----:B------:R-:W-:Y:S01]  /*16810*/  @!PT LDS RZ, [RZ] ;  /* 0x00000000fffff984 */ /* 0x000fe20000000800 */
[----:B------:R-:W-:Y:S01]  /*16820*/  @!PT LDS RZ, [RZ] ;  /* 0x00000000fffff984 */ /* 0x000fe20000000800 */
[----:B------:R-:W-:Y:S01]  /*16830*/  @!PT LDS RZ, [RZ] ;  /* 0x00000000fffff984 */ /* 0x000fe20000000800 */
[----:B------:R1:W-:Y:S01]  /*16840*/  @!P4 LDGSTS.E.BYPASS.LTC128B.128 [R222+0x2000], [R178.64] ;  /* 0x02000000b2decfae */ /* 0x0003e2000b901d4e */
[----:B------:R-:W-:Y:S02]  /*16850*/  @!P4 LEA.HI.X R177, R169, c[0x0][0x16c], R2, 0x1, P5 ;  /* 0x00005b00a9b1ca11 */ /* 0x000fe400028f0c02 */
[----:B------:R-:W-:Y:S01]  /*16860*/  @!P4 LEA R174, P2, R171, c[0x0][0x168], 0x1 ;  /* 0x00005a00abaeca11 */ /* 0x000fe200078408ff */
[----:B------:R1:W-:Y:S01]  /*16870*/  @P4 STS.128 [R222+0x2800], RZ ;  /* 0x002800ffde004388 */ /* 0x0003e20000000c00 */
[C---:B------:R-:W-:Y:S02]  /*16880*/  @!P4 IADD3.X R168, R0.reuse, UR39, RZ, P3, !PT ;  /* 0x0000002700a8cc10 */ /* 0x040fe40009ffe4ff */
[----:B------:R-:W-:Y:S01]  /*16890*/  @!P4 IADD3 R173, P1, R3, UR44, RZ ;  /* 0x0000002c03adcc10 */ /* 0x000fe2000ff3e0ff */
[----:B------:R-:W-:Y:S01]  /*168a0*/  @!PT LDS RZ, [RZ] ;  /* 0x00000000fffff984 */ /* 0x000fe20000000800 */
[----:B------:R-:W-:Y:S01]  /*168b0*/  @!PT LDS RZ, [RZ] ;  /* 0x00000000fffff984 */ /* 0x000fe20000000800 */
[----:B------:R-:W-:Y:S01]  /*168c0*/  @!PT LDS RZ, [RZ] ;  /* 0x00000000fffff984 */ /* 0x000fe20000000800 */
[----:B------:R1:W-:Y:S01]  /*168d0*/  @!P4 LDGSTS.E.BYPASS.LTC128B.128 [R222+0x2800], [R176.64] ;  /* 0x02800000b0decfae */ /* 0x0003e2000b901d4e */
[----:B------:R-:W-:Y:S02]  /*168e0*/  @!P4 LEA.HI.X R175, R171, c[0x0][0x16c], R168, 0x1, P2 ;  /* 0x00005b00abafca11 */ /* 0x000fe400010f0ca8 */
[C---:B------:R-:W-:Y:S01]  /*168f0*/  @!P4 LEA R172, P0, R173.reuse, c[0x0][0x168], 0x1 ;  /* 0x00005a00adacca11 */ /* 0x040fe200078008ff */
[----:B------:R1:W-:Y:S01]  /*16900*/  @P4 STS.128 [R222+0x3000], RZ ;  /* 0x003000ffde004388 */ /* 0x0003e20000000c00 */
[----:B------:R-:W-:Y:S03]  /*16910*/  @!P4 IADD3.X R170, R0, UR40, RZ, P1, !PT ;  /* 0x0000002800aacc10 */ /* 0x000fe60008ffe4ff */
        /* <DEDUP_REMOVED lines=10> */
[----:B------:R-:W0:Y:S01]  /*169c0*/  LDGDEPBAR ;  /* 0x00000000000079af */ /* 0x000e220000000000 */
[----:B------:R-:W-:-:S05]  /*169d0*/  BRA `(.L_x_833) ;  /* 0x0000088000007947 */ /* 0x000fca0003800000 */
.L_x_832:
        /* <DEDUP_REMOVED lines=9> */
[----:B------:R-:W-:Y:S06]  /*16a70*/  @P4 STS [R222+0x4000], RZ ;  /* 0x004000ffde004388 */ /* 0x000fec0000000800 */
        /* <DEDUP_REMOVED lines=8> */
[C---:B------:R-:W-:Y:S01]  /*16b00*/  @!P4 LEA R26, P2, R3.reuse, c[0x0][0x170], 0x1 ;  /* 0x00005c00031aca11 */ /* 0x040fe200078408ff */
        /* <DEDUP_REMOVED lines=8> */
[----:B------:R-:W-:Y:S02]  /*16b90*/  @!P4 LEA R22, P1, R6, c[0x0][0x170], 0x1 ;  /* 0x00005c000616ca11 */ /* 0x000fe400078208ff */
        /* <DEDUP_REMOVED lines=22> */
[----:B------:R-:W1:Y:S06]  /*16d00*/  LDSM.16.M88.4 R176, [R220+0x1000] ;  /* 0x00100000dcb0783b */ /* 0x000e6c0000000200 */
[----:B------:R-:W3:Y:S06]  /*16d10*/  LDSM.16.M88.4 R180, [R219+0x2400] ;  /* 0x00240000dbb4783b */ /* 0x000eec0000000200 */
[----:B------:R-:W0:Y:S06]  /*16d20*/  LDGDEPBAR ;  /* 0x00000000000079af */ /* 0x000e2c0000000000 */
[----:B------:R-:W2:Y:S06]  /*16d30*/  LDSM.16.M88.4 R184, [R219+0x2800] ;  /* 0x00280000dbb8783b */ /* 0x000eac0000000200 */
[----:B------:R-:W2:Y:S06]  /*16d40*/  LDSM.16.M88.4 R188, [R219+0x2c00] ;  /* 0x002c0000dbbc783b */ /* 0x000eac0000000200 */
[----:B------:R-:W2:Y:S01]  /*16d50*/  LDSM.16.M88.4 R192, [R219+0x3000] ;  /* 0x00300000dbc0783b */ /* 0x000ea20000000200 */
[-C--:B-----5:R-:W-:Y:S05]  /*16d60*/  HMMA.16816.F32 R4, R168, R172.reuse, RZ ;  /* 0x000000aca804723c */ /* 0x0a0fea00000018ff */
[----:B------:R-:W-:Y:S03]  /*16d70*/  LDSM.16.M88.4 R196, [R219+0x3800] ;  /* 0x00380000dbc4783b */ /* 0x000fe60000000200 */
[C---:B-1----:R-:W-:Y:S03]  /*16d80*/  HMMA.16816.F32 R8, R176.reuse, R172, RZ ;  /* 0x000000acb008723c */ /* 0x042fe600000018ff */
[----:B------:R-:W-:Y:S06]  /*16d90*/  LDSM.16.M88.4 R200, [R219+0x3c00] ;  /* 0x003c0000dbc8783b */ /* 0x000fec0000000200 */
[----:B------:R-:W-:Y:S01]  /*16da0*/  LDSM.16.M88.4 R204, [R211] ;  /* 0x00000000d3cc783b */ /* 0x000fe20000000200 */
[-C--:B------:R-:W-:Y:S08]  /*16db0*/  HMMA.16816.F32 R12, R176, R174.reuse, RZ ;  /* 0x000000aeb00c723c */ /* 0x080ff000000018ff */
[C---:B----4-:R-:W-:Y:S01]  /*16dc0*/  HMMA.16816.F32 R16, R168.reuse, R174, RZ ;  /* 0x000000aea810723c */ /* 0x050fe200000018ff */
[----:B------:R-:W1:Y:S07]  /*16dd0*/  LDSM.16.M88.4 R172, [R219+0x3400] ;  /* 0x00340000dbac783b */ /* 0x000e6e0000000200 */
[-C--:B---3--:R-:W-:Y:S08]  /*16de0*/  HMMA.16816.F32 R20, R168, R180.reuse, RZ ;  /* 0x000000b4a814723c */ /* 0x088ff000000018ff */
[C---:B--2---:R-:W-:Y:S08]  /*16df0*/  HMMA.16816.F32 R24, R176.reuse, R180, RZ ;  /* 0x000000b4b018723c */ /* 0x044ff000000018ff */
        /* <DEDUP_REMOVED lines=33> */
[----:B------:R-:W5:Y:S07]  /*17010*/  LDSM.16.M88.4 R168, [R210] ;  /* 0x00000000d2a8783b */ /* 0x000f6e0000000200 */
[-C--:B--2---:R-:W-:Y:S08]  /*17020*/  HMMA.16816.F32 R4, R180, R184.reuse, R4 ;  /* 0x000000b8b404723c */ /* 0x084ff00000001804 */
        /* <DEDUP_REMOVED lines=35> */
.L_x_833:
[----:B------:R-:W-:Y:S01]  /*17260*/  IMAD.U32 R0, RZ, RZ, UR6 ;  /* 0x00000006ff007e24 */ /* 0x000fe2000f8e00ff */
[----:B------:R-:W-:Y:S01]  /*17270*/  STL [R1+0x68], R252 ;  /* 0x000068fc01007387 */ /* 0x000fe20000100800 */
[----:B------:R-:W-:Y:S02]  /*17280*/  USHF.L.U32 UR5, UR6, 0x2, URZ ;  /* 0x0000000206057899 */ /* 0x000fe4000800063f */
[----:B-1----:R-:W-:Y:S01]  /*17290*/  IMAD R175, R0, 0x80, R221 ;  /* 0x0000008000af7824 */ /* 0x002fe200078e02dd */
[----:B------:R-:W-:Y:S01]  /*172a0*/  STL [R1+0x64], R241 ;  /* 0x000064f101007387 */ /* 0x000fe20000100800 */
[----:B------:R-:W-:Y:S02]  /*172b0*/  UIADD3 UR4, UR5, 0x1, URZ ;  /* 0x0000000105047890 */ /* 0x000fe4000fffe03f */
[--C-:B------:R-:W-:Y:S01]  /*172c0*/  IMAD.IADD R0, R236, 0x1, -R175.reuse ;  /* 0x00000001ec007824 */ /* 0x100fe200078e0aaf */
[C---:B------:R-:W-:Y:S01]  /*172d0*/  IADD3 R174, R175.reuse, 0x1, RZ ;  /* 0x00000001afae7810 */ /* 0x040fe20007ffe0ff */
[----:B------:R-:W-:Y:S01]  /*172e0*/  STL [R1+0x60], R240 ;  /* 0x000060f001007387 */ /* 0x000fe20000100800 */
[----:B------:R-:W-:Y:S01]  /*172f0*/  IADD3 R177, R175, 0x8, RZ ;  /* 0x00000008afb17810 */ /* 0x000fe20007ffe0ff */
[----:B------:R-:W-:Y:S01]  /*17300*/  UISETP.GT.AND UP0, UPT, UR6, UR9, UPT ;  /* 0x000000090600728c */ /* 0x000fe2000bf04270 */
[----:B------:R-:W-:Y:S01]  /*17310*/  IABS R201, R0 ;  /* 0x0000000000c97213 */ /* 0x000fe20000000000 */
[--C-:B------:R-:W-:Y:S01]  /*17320*/  IMAD.IADD R0, R233, 0x1, -R175.reuse ;  /* 0x00000001e9007824 */ /* 0x100fe200078e0aaf */
[C---:B------:R-:W-:Y:S01]  /*17330*/  IADD3 R183, R175.reuse, 0x9, RZ ;  /* 0x00000009afb77810 */ /* 0x040fe20007ffe0ff */
[----:B------:R-:W-:Y:S01]  /*17340*/  STL [R1+0x5c], R239 ;  /* 0x00005cef01007387 */ /* 0x000fe20000100800 */
[C---:B------:R-:W-:Y:S01]  /*17350*/  IADD3 R170, R175.reuse, 0x11, RZ ;  /* 0x00000011afaa7810 */ /* 0x040fe20007ffe0ff */
[----:B------:R-:W-:Y:S01]  /*17360*/  UMOV UR36, UR6 ;  /* 0x0000000600247c82 */ /* 0x000fe20008000000 */
[----:B------:R-:W-:Y:S01]  /*17370*/  I2F R201, R201 ;  /* 0x000000c900c97306 */ /* 0x000fe20000201400 */
[----:B------:R-:W-:Y:S01]  /*17380*/  IABS R199, R0 ;  /* 0x0000000000c77213 */ /* 0x000fe20000000000 */
[--C-:B------:R-:W-:Y:S01]  /*17390*/  IMAD.IADD R0, R230, 0x1, -R175.reuse ;  /* 0x00000001e6007824 */ /* 0x100fe200078e0aaf */
[C---:B------:R-:W-:Y:S01]  /*173a0*/  IADD3 R206, R175.reuse, 0x10, RZ ;  /* 0x00000010afce7810 */ /* 0x040fe20007ffe0ff */
[C---:B------:R-:W-:Y:S01]  /*173b0*/  IMAD.IADD R2, R236.reuse, 0x1, -R170 ;  /* 0x00000001ec027824 */ /* 0x040fe200078e0aaa */
[----:B------:R-:W-:Y:S01]  /*173c0*/  IADD3 R205, R175, 0x18, RZ ;  /* 0x00000018afcd7810 */ /* 0x000fe20007ffe0ff */
[----:B------:R-:W-:Y:S01]  /*173d0*/  STL [R1+0x58], R238 ;  /* 0x000058ee01007387 */ /* 0x000fe20000100800 */
[----:B------:R-:W-:Y:S01]  /*173e0*/  IABS R171, R0 ;  /* 0x0000000000ab7213 */ /* 0x000fe20000000000 */
[----:B------:R-:W-:Y:S01]  /*173f0*/  IMAD.IADD R0, R227, 0x1, -R175 ;  /* 0x00000001e3007824 */ /* 0x000fe200078e0aaf */
[----:B------:R-:W-:Y:S01]  /*17400*/  IABS R188, R2 ;  /* 0x0000000200bc7213 */ /* 0x000fe20000000000 */
[----:B------:R-:W-:Y:S01]  /*17410*/  I2F R199, R199 ;  /* 0x000000c700c77306 */ /* 0x000fe20000201400 */
[----:B------:R-:W-:Y:S01]  /*17420*/  IMAD.IADD R2, R233, 0x1, -R174 ;  /* 0x00000001e9027824 */ /* 0x000fe200078e0aae */
[----:B------:R-:W-:Y:S01]  /*17430*/  IADD3 R169, R175, 0x19, RZ ;  /* 0x00000019afa97810 */ /* 0x000fe20007ffe0ff */
[----:B------:R-:W-:Y:S01]  /*17440*/  IMAD.IADD R3, R233, 0x1, -R206 ;  /* 0x00000001e9037824 */ /* 0x000fe200078e0ace */
[----:B------:R-:W-:Y:S01]  /*17450*/  IABS R197, R0 ;  /* 0x0000000000c57213 */ /* 0x000fe20000000000 */
[C---:B------:R-:W-:Y:S01]  /*17460*/  IMAD.IADD R0, R236.reuse, 0x1, -R174 ;  /* 0x00000001ec007824 */ /* 0x040fe200078e0aae */
[C---:B------:R-:W-:Y:S01]  /*17470*/  IADD3 R204, R175.reuse, 0x20, RZ ;  /* 0x00000020afcc7810 */ /* 0x040fe20007ffe0ff */
[----:B------:R-:W-:Y:S01]  /*17480*/  STL [R1+0x54], R237 ;  /* 0x000054ed01007387 */ /* 0x000fe20000100800 */
[C---:B------:R-:W-:Y:S02]  /*17490*/  IADD3 R202, R175.reuse, 0x21, RZ ;  /* 0x00000021afca7810 */ /* 0x040fe40007ffe0ff */
[----:B------:R-:W-:Y:S01]  /*174a0*/  I2F R171, R171 ;  /* 0x000000ab00ab7306 */ /* 0x000fe20000201400 */
[----:B------:R-:W-:Y:S01]  /*174b0*/  IABS R182, R0 ;  /* 0x0000000000b67213 */ /* 0x000fe20000000000 */
[C---:B------:R-:W-:Y:S01]  /*174c0*/  IMAD.IADD R0, R236.reuse, 0x1, -R177 ;  /* 0x00000001ec007824 */ /* 0x040fe200078e0ab1 */
[----:B------:R-:W-:Y:S01]  /*174d0*/  IABS R189, R3 ;  /* 0x0000000300bd7213 */ /* 0x000fe20000000000 */
[C---:B------:R-:W-:Y:S01]  /*174e0*/  IMAD.IADD R3, R236.reuse, 0x1, -R202 ;  /* 0x00000001ec037824 */ /* 0x040fe200078e0aca */
[C---:B------:R-:W-:Y:S01]  /*174f0*/  IADD3 R196, R175.reuse, 0x28, RZ ;  /* 0x00000028afc47810 */ /* 0x040fe20007ffe0ff */
[----:B------:R-:W-:Y:S01]  /*17500*/  STL [R1+0x50], R225 ;  /* 0x000050e101007387 */ /* 0x000fe20000100800 */
[----:B------:R-:W-:Y:S01]  /*17510*/  IABS R173, R0 ;  /* 0x0000000000ad7213 */ /* 0x000fe20000000000 */
[C---:B------:R-:W-:Y:S01]  /*17520*/  IMAD.IADD R0, R236.reuse, 0x1, -R183 ;  /* 0x00000001ec007824 */ /* 0x040fe200078e0ab7 */
[C---:B------:R-:W-:Y:S01]  /*17530*/  IADD3 R193, R175.reuse, 0x30, RZ ;  /* 0x00000030afc17810 */ /* 0x040fe20007ffe0ff */
[----:B------:R-:W-:Y:S01]  /*17540*/  I2F R182, R182 ;  /* 0x000000b600b67306 */ /* 0x000fe20000201400 */
[C---:B------:R-:W-:Y:S01]  /*17550*/  IADD3 R194, R175.reuse, 0x29, RZ ;  /* 0x00000029afc27810 */ /* 0x040fe20007ffe0ff */
[----:B------:R-:W-:Y:S01]  /*17560*/  STL [R1+0x4c], R224 ;  /* 0x00004ce001007387 */ /* 0x000fe20000100800 */
[----:B------:R-:W-:Y:S01]  /*17570*/  IABS R180, R0 ;  /* 0x0000000000b47213 */ /* 0x000fe20000000000 */
[C---:B------:R-:W-:Y:S01]  /*17580*/  IMAD.IADD R0, R236.reuse, 0x1, -R206 ;  /* 0x00000001ec007824 */ /* 0x040fe200078e0ace */
[C---:B------:R-:W-:Y:S01]  /*17590*/  IADD3 R186, R175.reuse, 0x31, RZ ;  /* 0x00000031afba7810 */ /* 0x040fe20007ffe0ff */
[C---:B------:R-:W-:Y:S01]  /*175a0*/  IMAD.IADD R172, R236.reuse, 0x1, -R193 ;  /* 0x00000001ecac7824 */ /* 0x040fe200078e0ac1 */
[----:B------:R-:W-:Y:S01]  /*175b0*/  STL [R1+0x48], R222 ;  /* 0x000048de01007387 */ /* 0x000fe20000100800 */
[C---:B------:R-:W-:Y:S02]  /*175c0*/  ISETP.GE.AND P2, PT, R175.reuse, R232, PT ;  /* 0x000000e8af00720c */ /* 0x040fe40003f46270 */
[----:B------:R-:W-:Y:S01]  /*175d0*/  I2F R180, R180 ;  /* 0x000000b400b47306 */ /* 0x000fe20000201400 */
[----:B------:R-:W-:Y:S01]  /*175e0*/  IABS R179, R0 ;  /* 0x0000000000b37213 */ /* 0x000fe20000000000 */
[C---:B------:R-:W-:Y:S01]  /*175f0*/  IMAD.IADD R198, R236.reuse, 0x1, -R186 ;  /* 0x00000001ecc67824 */ /* 0x040fe200078e0aba */
[----:B------:R-:W-:Y:S01]  /*17600*/  IABS R0, R2 ;  /* 0x0000000200007213 */ /* 0x000fe20000000000 */
[----:B------:R-:W-:Y:S01]  /*17610*/  IMAD.IADD R2, R236, 0x1, -R205 ;  /* 0x00000001ec027824 */ /* 0x000fe200078e0acd */
[----:B------:R-:W-:Y:S01]  /*17620*/  STL [R1+0x44], R220 ;  /* 0x000044dc01007387 */ /* 0x000fe20000100800 */
[----:B------:R-:W-:Y:S02]  /*17630*/  ISETP.GE.OR P2, PT, R175, R231, !P2 ;  /* 0x000000e7af00720c */ /* 0x000fe40005746670 */
[CC--:B------:R-:W-:Y:S01]  /*17640*/  ISETP.GE.AND P6, PT, R174.reuse, R235.reuse, PT ;  /* 0x000000ebae00720c */ /* 0x0c0fe20003fc6270 */
[----:B------:R-:W-:Y:S01]  /*17650*/  STL [R1+0x40], R219 ;  /* 0x000040db01007387 */ /* 0x000fe20000100800 */
[----:B------:R-:W-:Y:S01]  /*17660*/  I2F R0, R0 ;  /* 0x0000000000007306 */ /* 0x000fe20000201400 */
[----:B------:R-:W-:Y:S01]  /*17670*/  IABS R195, R2 ;  /* 0x0000000200c37213 */ /* 0x000fe20000000000 */
[----:B------:R-:W-:Y:S01]  /*17680*/  IMAD.IADD R2, R233, 0x1, -R177 ;  /* 0x00000001e9027824 */ /* 0x000fe200078e0ab1 */
[----:B------:R1:W-:Y:S01]  /*17690*/  STL [R1+0x3c], R218 ;  /* 0x00003cda01007387 */ /* 0x0003e20000100800 */
[----:B------:R-:W-:Y:S02]  /*176a0*/  ISETP.GE.OR P6, PT, R174, R234, !P6 ;  /* 0x000000eaae00720c */ /* 0x000fe400077c6670 */
[CC--:B------:R-:W-:Y:S02]  /*176b0*/  ISETP.GE.AND P5, PT, R175.reuse, R235.reuse, PT ;  /* 0x000000ebaf00720c */ /* 0x0c0fe40003fa6270 */
[----:B------:R-:W-:Y:S01]  /*176c0*/  IABS R181, R2 ;  /* 0x0000000200b57213 */ /* 0x000fe20000000000 */
[C---:B------:R-:W-:Y:S01]  /*176d0*/  IMAD.IADD R2, R236.reuse, 0x1, -R169 ;  /* 0x00000001ec027824 */ /* 0x040fe200078e0aa9 */
[----:B------:R-:W-:Y:S01]  /*176e0*/  I2F R195, R195 ;  /* 0x000000c300c37306 */ /* 0x000fe20000201400 */
[----:B------:R-:W-:Y:S02]  /*176f0*/  ISETP.GE.OR P5, PT, R175, R234, !P5 ;  /* 0x000000eaaf00720c */ /* 0x000fe40006fa6670 */
[----:B------:R-:W-:Y:S02]  /*17700*/  ISETP.GE.AND P3, PT, R177, R235, PT ;  /* 0x000000ebb100720c */ /* 0x000fe40003f66270 */
[----:B------:R-:W-:Y:S01]  /*17710*/  IABS R192, R2 ;  /* 0x0000000200c07213 */ /* 0x000fe20000000000 */
[----:B------:R-:W-:Y:S01]  /*17720*/  IMAD.IADD R2, R233, 0x1, -R183 ;  /* 0x00000001e9027824 */ /* 0x000fe200078e0ab7 */
[----:B------:R-:W-:Y:S02]  /*17730*/  ISETP.GE.OR P3, PT, R177, R234, !P3 ;  /* 0x000000eab100720c */ /* 0x000fe40005f66670 */
[C---:B------:R-:W-:Y:S01]  /*17740*/  ISETP.GE.AND P0, PT, R175.reuse, R226, PT ;  /* 0x000000e2af00720c */ /* 0x040fe20003f06270 */
[----:B------:R-:W-:Y:S01]  /*17750*/  I2F R179, R179 ;  /* 0x000000b300b37306 */ /* 0x000fe20000201400 */
[----:B------:R-:W-:Y:S01]  /*17760*/  IABS R178, R2 ;  /* 0x0000000200b27213 */ /* 0x000fe20000000000 */
[C---:B------:R-:W-:Y:S01]  /*17770*/  IMAD.IADD R2, R236.reuse, 0x1, -R204 ;  /* 0x00000001ec027824 */ /* 0x040fe200078e0acc */
[C---:B------:R-:W-:Y:S02]  /*17780*/  ISETP.GE.OR P0, PT, R175.reuse, R223, !P0 ;  /* 0x000000dfaf00720c */ /* 0x040fe40004706670 */
[----:B------:R-:W-:Y:S02]  /*17790*/  ISETP.GE.AND P1, PT, R175, R229, PT ;  /* 0x000000e5af00720c */ /* 0x000fe40003f26270 */
[----:B------:R-:W-:Y:S01]  /*177a0*/  IABS R185, R2 ;  /* 0x0000000200b97213 */ /* 0x000fe20000000000 */
[----:B-1----:R-:W2:Y:S01]  /*177b0*/  LDL.64 R218, [R1] ;  /* 0x0000000001da7983 */ /* 0x002ea20000100a00 */
[----:B------:R-:W-:Y:S01]  /*177c0*/  IABS R2, R3 ;  /* 0x0000000300027213 */ /* 0x000fe20000000000 */
[----:B------:R-:W1:Y:S01]  /*177d0*/  I2F R192, R192 ;  /* 0x000000c000c07306 */ /* 0x000e620000201400 */
[----:B------:R-:W-:Y:S01]  /*177e0*/  IMAD.IADD R3, R233, 0x1, -R170 ;  /* 0x00000001e9037824 */ /* 0x000fe200078e0aaa */
[----:B------:R-:W-:Y:S02]  /*177f0*/  ISETP.GE.OR P1, PT, R175, R228, !P1 ;  /* 0x000000e4af00720c */ /* 0x000fe40004f26670 */
[----:B------:R-:W-:Y:S02]  /*17800*/  STL [R1+0x38], R217 ;  /* 0x000038d901007387 */ /* 0x000fe40000100800 */
[----:B------:R-:W-:Y:S01]  /*17810*/  IABS R190, R3 ;  /* 0x0000000300be7213 */ /* 0x000fe20000000000 */
[C---:B------:R-:W-:Y:S01]  /*17820*/  IMAD.IADD R3, R236.reuse, 0x1, -R196 ;  /* 0x00000001ec037824 */ /* 0x040fe200078e0ac4 */
[----:B------:R-:W-:Y:S02]  /*17830*/  STL [R1+0x34], R214 ;  /* 0x000034d601007387 */ /* 0x000fe40000100800 */
[----:B------:R-:W3:Y:S02]  /*17840*/  I2F R185, R185 ;  /* 0x000000b900b97306 */ /* 0x000ee40000201400 */
[----:B------:R-:W-:Y:S01]  /*17850*/  IABS R191, R3 ;  /* 0x0000000300bf7213 */ /* 0x000fe20000000000 */
[C---:B------:R-:W-:Y:S01]  /*17860*/  IMAD.IADD R3, R233.reuse, 0x1, -R205 ;  /* 0x00000001e9037824 */ /* 0x040fe200078e0acd */
[----:B------:R-:W-:Y:S04]  /*17870*/  STL [R1+0x30], R213 ;  /* 0x000030d501007387 */ /* 0x000fe80000100800 */
[----:B------:R-:W-:Y:S01]  /*17880*/  IABS R187, R3 ;  /* 0x0000000300bb7213 */ /* 0x000fe20000000000 */
[----:B------:R-:W-:Y:S01]  /*17890*/  IMAD.IADD R3, R236, 0x1, -R194 ;  /* 0x00000001ec037824 */ /* 0x000fe200078e0ac2 */
[----:B------:R-:W4:Y:S01]  /*178a0*/  I2F R2, R2 ;  /* 0x0000000200027306 */ /* 0x000f220000201400 */
[----:B------:R-:W-:Y:S03]  /*178b0*/  STL [R1+0x2c], R212 ;  /* 0x00002cd401007387 */ /* 0x000fe60000100800 */
[----:B------:R-:W-:Y:S01]  /*178c0*/  IABS R176, R3 ;  /* 0x0000000300b07213 */ /* 0x000fe20000000000 */
[C---:B------:R-:W-:Y:S01]  /*178d0*/  IMAD.IADD R3, R233.reuse, 0x1, -R169 ;  /* 0x00000001e9037824 */ /* 0x040fe200078e0aa9 */
[----:B------:R-:W-:Y:S04]  /*178e0*/  STL [R1+0x28], R211 ;  /* 0x000028d301007387 */ /* 0x000fe80000100800 */
[----:B------:R-:W-:Y:S01]  /*178f0*/  I2F R178, R178 ;  /* 0x000000b200b27306 */ /* 0x000fe20000201400 */
[----:B------:R-:W-:Y:S01]  /*17900*/  IABS R168, R3 ;  /* 0x0000000300a87213 */ /* 0x000fe20000000000 */
[----:B------:R-:W-:Y:S01]  /*17910*/  STL [R1+0x24], R210 ;  /* 0x000024d201007387 */ /* 0x000fe20000100800 */
[----:B------:R-:W-:Y:S01]  /*17920*/  IABS R3, R172 ;  /* 0x000000ac00037213 */ /* 0x000fe20000000000 */
[C---:B------:R-:W-:Y:S02]  /*17930*/  IMAD.IADD R172, R233.reuse, 0x1, -R204 ;  /* 0x00000001e9ac7824 */ /* 0x040fe400078e0acc */
[----:B------:R-:W-:Y:S03]  /*17940*/  STL [R1+0x20], R209 ;  /* 0x000020d101007387 */ /* 0x000fe60000100800 */
[----:B------:R-:W-:Y:S01]  /*17950*/  IABS R184, R172 ;  /* 0x000000ac00b87213 */ /* 0x000fe20000000000 */
[----:B------:R-:W-:Y:S01]  /*17960*/  I2F R190, R190 ;  /* 0x000000be00be7306 */ /* 0x000fe20000201400 */
[----:B------:R-:W-:Y:S01]  /*17970*/  IABS R172, R198 ;  /* 0x000000c600ac7213 */ /* 0x000fe20000000000 */
[----:B------:R-:W-:Y:S04]  /*17980*/  STL [R1+0x18], R208 ;  /* 0x000018d001007387 */ /* 0x000fe80000100800 */
[----:B------:R-:W-:Y:S04]  /*17990*/  STL [R1+0x6c], R236 ;  /* 0x00006cec01007387 */ /* 0x000fe80000100800 */
[----:B------:R-:W1:Y:S01]  /*179a0*/  I2F R187, R187 ;  /* 0x000000bb00bb7306 */ /* 0x000e620000201400 */
[----:B------:R-:W-:Y:S04]  /*179b0*/  STL [R1+0x70], R233 ;  /* 0x000070e901007387 */ /* 0x000fe80000100800 */
[----:B------:R-:W-:Y:S04]  /*179c0*/  STL [R1+0x74], R235 ;  /* 0x000074eb01007387 */ /* 0x000fe80000100800 */
[----:B------:R-:W-:Y:S01]  /*179d0*/  STL [R1+0x78], R234 ;  /* 0x000078ea01007387 */ /* 0x000fe20000100800 */
[----:B------:R-:W-:Y:S03]  /*179e0*/  I2F R176, R176 ;  /* 0x000000b000b07306 */ /* 0x000fe60000201400 */
[----:B------:R-:W-:Y:S04]  /*179f0*/  STL [R1+0x7c], R232 ;  /* 0x00007ce801007387 */ /* 0x000fe80000100800 */
[----:B------:R-:W-:Y:S03]  /*17a00*/  STL [R1+0x80], R231 ;  /* 0x000080e701007387 */ /* 0x000fe60000100800 */
[----:B------:R-:W1:Y:S10]  /*17a10*/  I2F R168, R168 ;  /* 0x000000a800a87306 */ /* 0x000e740000201400 */
[----:B------:R-:W1:Y:S10]  /*17a20*/  I2F R191, R191 ;  /* 0x000000bf00bf7306 */ /* 0x000e740000201400 */
[----:B------:R-:W1:Y:S10]  /*17a30*/  I2F R197, R197 ;  /* 0x000000c500c57306 */ /* 0x000e740000201400 */
[----:B------:R-:W1:Y:S10]  /*17a40*/  I2F R173, R173 ;  /* 0x000000ad00ad7306 */ /* 0x000e740000201400 */
[----:B------:R-:W1:Y:S10]  /*17a50*/  I2F R188, R188 ;  /* 0x000000bc00bc7306 */ /* 0x000e740000201400 */
[----:B------:R-:W1:Y:S10]  /*17a60*/  I2F R3, R3 ;  /* 0x0000000300037306 */ /* 0x000e740000201400 */
[----:B------:R-:W-:Y:S10]  /*17a70*/  I2F R181, R181 ;  /* 0x000000b500b57306 */ /* 0x000ff40000201400 */
[----:B------:R-:W-:Y:S10]  /*17a80*/  I2F R172, R172 ;  /* 0x000000ac00ac7306 */ /* 0x000ff40000201400 */
[----:B------:R-:W4:Y:S01]  /*17a90*/  I2F R189, R189 ;  /* 0x000000bd00bd7306 */ /* 0x000f220000201400 */
[----:B-1----:R-:W-:Y:S02]  /*17aa0*/  FFMA.FTZ R33, R192, -UR31, R33 ;  /* 0x8000001fc0217c23 */ /* 0x002fe40008010021 */
[----:B------:R-:W-:Y:S02]  /*17ab0*/  IMAD.IADD R192, R233, 0x1, -R193 ;  /* 0x00000001e9c07824 */ /* 0x000fe400078e0ac1 */
[----:B---3--:R-:W-:Y:S02]  /*17ac0*/  FFMA.FTZ R36, R185, -UR31, R36 ;  /* 0x8000001fb9247c23 */ /* 0x008fe40008010024 */
[----:B------:R-:W-:Y:S01]  /*17ad0*/  FFMA.FTZ R7, R0, -UR31, R7 ;  /* 0x8000001f00077c23 */ /* 0x000fe20008010007 */
[----:B------:R-:W-:Y:S01]  /*17ae0*/  IABS R192, R192 ;  /* 0x000000c000c07213 */ /* 0x000fe20000000000 */
[----:B------:R-:W-:Y:S02]  /*17af0*/  IMAD.IADD R0, R233, 0x1, -R194 ;  /* 0x00000001e9007824 */ /* 0x000fe400078e0ac2 */
[----:B------:R-:W-:Y:S01]  /*17b00*/  FFMA.FTZ R32, R195, -UR31, R32 ;  /* 0x8000001fc3207c23 */ /* 0x000fe20008010020 */
[----:B------:R1:W-:Y:S01]  /*17b10*/  I2F R185, R192 ;  /* 0x000000c000b97306 */ /* 0x0003e20000201400 */
[----:B----4-:R-:W-:Y:S01]  /*17b20*/  FFMA.FTZ R37, R2, -UR31, R37 ;  /* 0x8000001f02257c23 */ /* 0x010fe20008010025 */
[----:B------:R-:W-:Y:S01]  /*17b30*/  IABS R195, R0 ;  /* 0x0000000000c37213 */ /* 0x000fe20000000000 */
[----:B------:R-:W-:Y:S01]  /*17b40*/  FFMA.FTZ R34, R187, -UR31, R34 ;  /* 0x8000001fbb227c23 */ /* 0x000fe20008010022 */
[C---:B------:R-:W-:Y:S01]  /*17b50*/  IADD3 R2, R175.reuse, 0x48, RZ ;  /* 0x00000048af027810 */ /* 0x040fe20007ffe0ff */
[----:B------:R-:W-:Y:S01]  /*17b60*/  FFMA.FTZ R35, R168, -UR31, R35 ;  /* 0x8000001fa8237c23 */ /* 0x000fe20008010023 */
[----:B------:R-:W-:Y:S01]  /*17b70*/  IADD3 R0, R175, 0x40, RZ ;  /* 0x00000040af007810 */ /* 0x000fe20007ffe0ff */
[----:B------:R-:W-:Y:S02]  /*17b80*/  FFMA.FTZ R17, R180, -UR31, R17 ;  /* 0x8000001fb4117c23 */ /* 0x000fe40008010011 */
[----:B------:R-:W-:Y:S01]  /*17b90*/  IMAD.IADD R180, R233, 0x1, -R196 ;  /* 0x00000001e9b47824 */ /* 0x000fe200078e0ac4 */
[----:B------:R3:W-:Y:S01]  /*17ba0*/  I2F R198, R195 ;  /* 0x000000c300c67306 */ /* 0x0007e20000201400 */
[----:B------:R-:W-:Y:S01]  /*17bb0*/  FFMA.FTZ R5, R182, -UR31, R5 ;  /* 0x8000001fb6057c23 */ /* 0x000fe20008010005 */
[C---:B------:R-:W-:Y:S01]  /*17bc0*/  IADD3 R182, R175.reuse, 0x38, RZ ;  /* 0x00000038afb67810 */ /* 0x040fe20007ffe0ff */
[----:B------:R-:W-:Y:S01]  /*17bd0*/  FFMA.FTZ R19, R178, -UR31, R19 ;  /* 0x8000001fb2137c23 */ /* 0x000fe20008010013 */
[----:B------:R-:W-:Y:S01]  /*17be0*/  IADD3 R178, R175, 0x41, RZ ;  /* 0x00000041afb27810 */ /* 0x000fe20007ffe0ff */
[----:B------:R-:W-:Y:S02]  /*17bf0*/  FFMA.FTZ R23, R190, -UR31, R23 ;  /* 0x8000001fbe177c23 */ /* 0x000fe40008010017 */
[----:B------:R-:W-:Y:S02]  /*17c00*/  FFMA.FTZ R49, R176, -UR31, R49 ;  /* 0x8000001fb0317c23 */ /* 0x000fe40008010031 */
[----:B------:R-:W-:Y:S02]  /*17c10*/  FFMA.FTZ R8, R171, -UR31, R8 ;  /* 0x8000001fab087c23 */ /* 0x000fe40008010008 */
[----:B------:R4:W4:Y:S01]  /*17c20*/  I2F R171, R184 ;  /* 0x000000b800ab7306 */ /* 0x0009220000201400 */
[----:B------:R-:W-:Y:S02]  /*17c30*/  FFMA.FTZ R48, R191, -UR31, R48 ;  /* 0x8000001fbf307c23 */ /* 0x000fe40008010030 */
[C---:B-1----:R-:W-:Y:S02]  /*17c40*/  IMAD.IADD R192, R236.reuse, 0x1, -R2 ;  /* 0x00000001ecc07824 */ /* 0x042fe400078e0a02 */
[----:B------:R-:W-:Y:S01]  /*17c50*/  FFMA.FTZ R20, R179, -UR31, R20 ;  /* 0x8000001fb3147c23 */ /* 0x000fe20008010014 */
[----:B------:R-:W-:Y:S01]  /*17c60*/  IABS R179, R180 ;  /* 0x000000b400b37213 */ /* 0x000fe20000000000 */
[----:B------:R-:W-:Y:S01]  /*17c70*/  FFMA.FTZ R10, R197, -UR31, R10 ;  /* 0x8000001fc50a7c23 */ /* 0x000fe2000801000a */
[----:B------:R-:W-:Y:S01]  /*17c80*/  IABS R190, R192 ;  /* 0x000000c000be7213 */ /* 0x000fe20000000000 */
[--C-:B------:R-:W-:Y:S01]  /*17c90*/  IMAD.IADD R192, R233, 0x1, -R182.reuse ;  /* 0x00000001e9c07824 */ /* 0x100fe200078e0ab6 */
[----:B------:R-:W-:Y:S01]  /*17ca0*/  IADD3 R180, R175, 0x39, RZ ;  /* 0x00000039afb47810 */ /* 0x000fe20007ffe0ff */
[C---:B------:R-:W-:Y:S01]  /*17cb0*/  IMAD.IADD R197, R236.reuse, 0x1, -R182 ;  /* 0x00000001ecc57824 */ /* 0x040fe200078e0ab6 */
[----:B------:R1:W1:Y:S01]  /*17cc0*/  I2F R191, R190 ;  /* 0x000000be00bf7306 */ /* 0x0002620000201400 */
[----:B---3--:R-:W-:Y:S01]  /*17cd0*/  IMAD.IADD R195, R236, 0x1, -R178 ;  /* 0x00000001ecc37824 */ /* 0x008fe200078e0ab2 */
[----:B------:R-:W-:Y:S01]  /*17ce0*/  IABS R187, R192 ;  /* 0x000000c000bb7213 */ /* 0x000fe20000000000 */
[----:B------:R-:W-:Y:S01]  /*17cf0*/  FFMA.FTZ R16, R173, -UR31, R16 ;  /* 0x8000001fad107c23 */ /* 0x000fe20008010010 */
[----:B------:R-:W-:Y:S01]  /*17d00*/  IADD3 R192, R175, 0x49, RZ ;  /* 0x00000049afc07810 */ /* 0x000fe20007ffe0ff */
[----:B------:R-:W-:Y:S01]  /*17d10*/  FFMA.FTZ R21, R188, -UR31, R21 ;  /* 0x8000001fbc157c23 */ /* 0x000fe20008010015 */
[----:B------:R-:W-:Y:S01]  /*17d20*/  IABS R200, R195 ;  /* 0x000000c300c87213 */ /* 0x000fe20000000000 */
[----:B------:R-:W-:Y:S01]  /*17d30*/  FFMA.FTZ R52, R3, -UR31, R52 ;  /* 0x8000001f03347c23 */ /* 0x000fe20008010034 */
[----:B------:R-:W-:Y:S01]  /*17d40*/  IABS R173, R197 ;  /* 0x000000c500ad7213 */ /* 0x000fe20000000000 */
[C---:B------:R-:W-:Y:S01]  /*17d50*/  IMAD.IADD R195, R236.reuse, 0x1, -R192 ;  /* 0x00000001ecc37824 */ /* 0x040fe200078e0ac0 */
[----:B------:R-:W3:Y:S01]  /*17d60*/  I2F R179, R179 ;  /* 0x000000b300b37306 */ /* 0x000ee20000201400 */
[----:B------:R-:W-:Y:S01]  /*17d70*/  IMAD.IADD R197, R236, 0x1, -R180 ;  /* 0x00000001ecc57824 */ /* 0x000fe200078e0ab4 */
[----:B------:R-:W-:Y:S01]  /*17d80*/  FSEL R10, R10, -INF , !P0 ;  /* 0xff8000000a0a7808 */ /* 0x000fe20004000000 */
[----:B----4-:R-:W-:Y:S01]  /*17d90*/  IMAD.IADD R184, R233, 0x1, -R202 ;  /* 0x00000001e9b87824 */ /* 0x010fe200078e0aca */
[----:B------:R-:W-:Y:S01]  /*17da0*/  IABS R176, R195 ;  /* 0x000000c300b07213 */ /* 0x000fe20000000000 */
[----:B------:R-:W-:Y:S01]  /*17db0*/  IMAD.IADD R195, R230, 0x1, -R174 ;  /* 0x00000001e6c37824 */ /* 0x000fe200078e0aae */
[----:B------:R-:W-:Y:S01]  /*17dc0*/  ISETP.GE.AND P0, PT, R174, R232, PT ;  /* 0x000000e8ae00720c */ /* 0x000fe20003f06270 */
[----:B------:R-:W-:Y:S01]  /*17dd0*/  FFMA.FTZ R22, R189, -UR31, R22 ;  /* 0x8000001fbd167c23 */ /* 0x000fe20008010016 */
[----:B------:R-:W-:Y:S01]  /*17de0*/  IABS R188, R197 ;  /* 0x000000c500bc7213 */ /* 0x000fe20000000000 */
[----:B------:R-:W-:Y:S01]  /*17df0*/  IMAD.IADD R197, R236, 0x1, -R0 ;  /* 0x00000001ecc57824 */ /* 0x000fe200078e0a00 */
[----:B------:R4:W4:Y:S01]  /*17e00*/  I2F R168, R176 ;  /* 0x000000b000a87306 */ /* 0x0009220000201400 */
[----:B------:R-:W-:Y:S01]  /*17e10*/  FFMA.FTZ R38, R171, -UR31, R38 ;  /* 0x8000001fab267c23 */ /* 0x000fe20008010026 */
[----:B------:R-:W-:Y:S01]  /*17e20*/  IABS R184, R184 ;  /* 0x000000b800b87213 */ /* 0x000fe20000000000 */
[----:B------:R-:W-:Y:S01]  /*17e30*/  IMAD.IADD R189, R233, 0x1, -R186 ;  /* 0x00000001e9bd7824 */ /* 0x000fe200078e0aba */
[----:B-1----:R-:W-:Y:S01]  /*17e40*/  IABS R190, R195 ;  /* 0x000000c300be7213 */ /* 0x002fe20000000000 */
[----:B------:R-:W-:Y:S01]  /*17e50*/  FFMA.FTZ R6, R199, -UR31, R6 ;  /* 0x8000001fc7067c23 */ /* 0x000fe20008010006 */
[----:B------:R-:W-:Y:S01]  /*17e60*/  ISETP.GE.OR P0, PT, R174, R231, !P0 ;  /* 0x000000e7ae00720c */ /* 0x000fe20004706670 */
[----:B------:R-:W-:Y:S01]  /*17e70*/  FFMA.FTZ R80, R191, -UR31, R80 ;  /* 0x8000001fbf507c23 */ /* 0x000fe20008010050 */
[----:B------:R-:W-:Y:S01]  /*17e80*/  FSEL R199, R5, -INF , !P6 ;  /* 0xff80000005c77808 */ /* 0x000fe20007000000 */
[----:B------:R-:W-:Y:S01]  /*17e90*/  FFMA.FTZ R18, R181, -UR31, R18 ;  /* 0x8000001fb5127c23 */ /* 0x000fe20008010012 */
[----:B------:R-:W1:Y:S01]  /*17ea0*/  I2F R184, R184 ;  /* 0x000000b800b87306 */ /* 0x000e620000201400 */
[----:B------:R-:W-:Y:S01]  /*17eb0*/  ISETP.GE.AND P6, PT, R205, R235, PT ;  /* 0x000000ebcd00720c */ /* 0x000fe20003fc6270 */
[----:B------:R-:W-:Y:S01]  /*17ec0*/  FFMA.FTZ R53, R172, -UR31, R53 ;  /* 0x8000001fac357c23 */ /* 0x000fe20008010035 */
[----:B------:R-:W-:Y:S01]  /*17ed0*/  IABS R181, R197 ;  /* 0x000000c500b57213 */ /* 0x000fe20000000000 */
[----:B---3--:R-:W-:Y:S01]  /*17ee0*/  FFMA.FTZ R50, R179, -UR31, R50 ;  /* 0x8000001fb3327c23 */ /* 0x008fe20008010032 */
[-C--:B------:R-:W-:Y:S01]  /*17ef0*/  ISETP.GE.OR P6, PT, R205, R234.reuse, !P6 ;  /* 0x000000eacd00720c */ /* 0x080fe200077c6670 */
[----:B------:R-:W-:Y:S01]  /*17f00*/  FFMA.FTZ R4, R201, -UR31, R4 ;  /* 0x8000001fc9047c23 */ /* 0x000fe20008010004 */
[----:B------:R-:W-:Y:S01]  /*17f10*/  IABS R189, R189 ;  /* 0x000000bd00bd7213 */ /* 0x000fe20000000000 */
[----:B------:R-:W-:Y:S01]  /*17f20*/  IMAD.IADD R5, R230, 0x1, -R183 ;  /* 0x00000001e6057824 */ /* 0x000fe200078e0ab7 */
[----:B------:R-:W-:Y:S01]  /*17f30*/  FSEL R238, R32, -INF , !P6 ;  /* 0xff80000020ee7808 */ /* 0x000fe20007000000 */
[----:B------:R3:W3:Y:S01]  /*17f40*/  I2F R3, R190 ;  /* 0x000000be00037306 */ /* 0x0006e20000201400 */
[----:B------:R-:W-:Y:S01]  /*17f50*/  ISETP.GE.AND P6, PT, R202, R235, PT ;  /* 0x000000ebca00720c */ /* 0x000fe20003fc6270 */
[----:B------:R-:W-:Y:S01]  /*17f60*/  FFMA.FTZ R51, R198, -UR31, R51 ;  /* 0x8000001fc6337c23 */ /* 0x000fe20008010033 */
[----:B------:R-:W-:Y:S01]  /*17f70*/  IABS R5, R5 ;  /* 0x0000000500057213 */ /* 0x000fe20000000000 */
[----:B----4-:R-:W-:Y:S01]  /*17f80*/  IMAD.IADD R176, R233, 0x1, -R180 ;  /* 0x00000001e9b07824 */ /* 0x010fe200078e0ab4 */
[----:B------:R-:W-:Y:S01]  /*17f90*/  IADD3 R198, R175, 0x58, RZ ;  /* 0x00000058afc67810 */ /* 0x000fe20007ffe0ff */
[----:B------:R-:W-:Y:S01]  /*17fa0*/  FFMA.FTZ R54, R185, -UR31, R54 ;  /* 0x8000001fb9367c23 */ /* 0x000fe20008010036 */
[----:B------:R-:W-:Y:S01]  /*17fb0*/  ISETP.GE.OR P6, PT, R202, R234, !P6 ;  /* 0x000000eaca00720c */ /* 0x000fe200077c6670 */
[----:B------:R-:W-:Y:S01]  /*17fc0*/  FFMA.FTZ R81, R168, -UR31, R81 ;  /* 0x8000001fa8517c23 */ /* 0x000fe20008010051 */
[----:B------:R-:W-:Y:S01]  /*17fd0*/  IABS R171, R176 ;  /* 0x000000b000ab7213 */ /* 0x000fe20000000000 */
[----:B------:R-:W4:Y:S01]  /*17fe0*/  I2F R188, R188 ;  /* 0x000000bc00bc7306 */ /* 0x000f220000201400 */
[----:B------:R-:W-:Y:S02]  /*17ff0*/  IADD3 R176, R175, 0x50, RZ ;  /* 0x00000050afb07810 */ /* 0x000fe40007ffe0ff */
[----:B------:R-:W-:Y:S01]  /*18000*/  FSEL R203, R4, -INF , !P5 ;  /* 0xff80000004cb7808 */ /* 0x000fe20006800000 */
[----:B-1----:R-:W-:Y:S01]  /*18010*/  FFMA.FTZ R39, R184, -UR31, R39 ;  /* 0x8000001fb8277c23 */ /* 0x002fe20008010027 */
[C---:B------:R-:W-:Y:S01]  /*18020*/  ISETP.GE.AND P5, PT, R183.reuse, R235, PT ;  /* 0x000000ebb700720c */ /* 0x040fe20003fa6270 */
[----:B------:R-:W-:Y:S02]  /*18030*/  IMAD.IADD R195, R236, 0x1, -R176 ;  /* 0x00000001ecc37824 */ /* 0x000fe400078e0ab0 */
[----:B------:R-:W-:Y:S01]  /*18040*/  IMAD.IADD R184, R230, 0x1, -R177 ;  /* 0x00000001e6b87824 */ /* 0x000fe200078e0ab1 */
[----:B------:R-:W-:Y:S01]  /*18050*/  ISETP.GE.OR P5, PT, R183, R234, !P5 ;  /* 0x000000eab700720c */ /* 0x000fe20006fa6670 */
[----:B------:R-:W1:Y:S01]  /*18060*/  I2F R172, R171 ;  /* 0x000000ab00ac7306 */ /* 0x000e620000201400 */
[----:B------:R-:W-:Y:S02]  /*18070*/  IABS R197, R195 ;  /* 0x000000c300c57213 */ /* 0x000fe40000000000 */
[----:B------:R-:W-:Y:S01]  /*18080*/  IABS R195, R184 ;  /* 0x000000b800c37213 */ /* 0x000fe20000000000 */
[----:B------:R-:W-:Y:S01]  /*18090*/  IMAD.IADD R184, R233, 0x1, -R0 ;  /* 0x00000001e9b87824 */ /* 0x000fe200078e0a00 */
[----:B---3--:R-:W-:Y:S01]  /*180a0*/  IADD3 R190, R175, 0x51, RZ ;  /* 0x00000051afbe7810 */ /* 0x008fe20007ffe0ff */
[----:B------:R-:W-:Y:S01]  /*180b0*/  FFMA.FTZ R9, R3, -UR31, R9 ;  /* 0x8000001f03097c23 */ /* 0x000fe20008010009 */
[----:B------:R-:W-:Y:S02]  /*180c0*/  FSEL R3, R16, -INF , !P3 ;  /* 0xff80000010037808 */ /* 0x000fe40005800000 */
[C---:B------:R-:W-:Y:S01]  /*180d0*/  ISETP.GE.AND P3, PT, R177.reuse, R232, PT ;  /* 0x000000e8b100720c */ /* 0x040fe20003f66270 */
[----:B------:R3:W3:Y:S01]  /*180e0*/  I2F R171, R197 ;  /* 0x000000c500ab7306 */ /* 0x0006e20000201400 */
[----:B------:R-:W-:Y:S02]  /*180f0*/  IABS R184, R184 ;  /* 0x000000b800b87213 */ /* 0x000fe40000000000 */
[-C--:B------:R-:W-:Y:S01]  /*18100*/  ISETP.GE.OR P3, PT, R177, R231.reuse, !P3 ;  /* 0x000000e7b100720c */ /* 0x080fe20005f66670 */
[----:B----4-:R-:W-:Y:S03]  /*18110*/  FFMA.FTZ R65, R188, -UR31, R65 ;  /* 0x8000001fbc417c23 */ /* 0x010fe60008010041 */
[----:B------:R-:W-:Y:S02]  /*18120*/  FSEL R16, R18, -INF , !P3 ;  /* 0xff80000012107808 */ /* 0x000fe40005800000 */
[CC--:B------:R-:W-:Y:S01]  /*18130*/  ISETP.GE.AND P3, PT, R170.reuse, R232.reuse, PT ;  /* 0x000000e8aa00720c */ /* 0x0c0fe20003f66270 */
[----:B------:R-:W4:Y:S03]  /*18140*/  I2F R173, R173 ;  /* 0x000000ad00ad7306 */ /* 0x000f260000201400 */
[-C--:B------:R-:W-:Y:S01]  /*18150*/  ISETP.GE.OR P3, PT, R170, R231.reuse, !P3 ;  /* 0x000000e7aa00720c */ /* 0x080fe20005f66670 */
[----:B-1----:R-:W-:Y:S03]  /*18160*/  FFMA.FTZ R67, R172, -UR31, R67 ;  /* 0x8000001fac437c23 */ /* 0x002fe60008010043 */
[----:B------:R-:W-:Y:S02]  /*18170*/  FSEL R4, R23, -INF , !P3 ;  /* 0xff80000017047808 */ /* 0x000fe40005800000 */
[CC--:B------:R-:W-:Y:S01]  /*18180*/  ISETP.GE.AND P3, PT, R169.reuse, R232.reuse, PT ;  /* 0x000000e8a900720c */ /* 0x0c0fe20003f66270 */
[----:B------:R-:W1:Y:S03]  /*18190*/  I2F R189, R189 ;  /* 0x000000bd00bd7306 */ /* 0x000e660000201400 */
[----:B------:R-:W-:Y:S01]  /*181a0*/  ISETP.GE.OR P3, PT, R169, R231, !P3 ;  /* 0x000000e7a900720c */ /* 0x000fe20005f66670 */
[----:B---3--:R-:W-:Y:S02]  /*181b0*/  IMAD.IADD R197, R236, 0x1, -R190 ;  /* 0x00000001ecc57824 */ /* 0x008fe400078e0abe */
[----:B------:R-:W-:Y:S01]  /*181c0*/  FFMA.FTZ R84, R171, -UR31, R84 ;  /* 0x8000001fab547c23 */ /* 0x000fe20008010054 */
[----:B------:R-:W-:Y:S02]  /*181d0*/  FSEL R241, R35, -INF , !P3 ;  /* 0xff80000023f17808 */ /* 0x000fe40005800000 */
[----:B------:R-:W-:Y:S01]  /*181e0*/  IABS R188, R197 ;  /* 0x000000c500bc7213 */ /* 0x000fe20000000000 */
[----:B------:R-:W3:Y:S01]  /*181f0*/  I2F R179, R184 ;  /* 0x000000b800b37306 */ /* 0x000ee20000201400 */
[CC--:B------:R-:W-:Y:S02]  /*18200*/  ISETP.GE.AND P3, PT, R202.reuse, R232.reuse, PT ;  /* 0x000000e8ca00720c */ /* 0x0c0fe40003f66270 */
[----:B------:R-:W-:Y:S01]  /*18210*/  IADD3 R197, R175, 0x59, RZ ;  /* 0x00000059afc57810 */ /* 0x000fe20007ffe0ff */
[----:B----4-:R-:W-:Y:S01]  /*18220*/  FFMA.FTZ R64, R173, -UR31, R64 ;  /* 0x8000001fad407c23 */ /* 0x010fe20008010040 */
[-C--:B------:R-:W-:Y:S04]  /*18230*/  ISETP.GE.OR P3, PT, R202, R231.reuse, !P3 ;  /* 0x000000e7ca00720c */ /* 0x080fe80005f66670 */
[----:B------:R-:W-:Y:S01]  /*18240*/  FSEL R39, R39, -INF , !P3 ;  /* 0xff80000027277808 */ /* 0x000fe20005800000 */
[----:B------:R-:W4:Y:S01]  /*18250*/  I2F R184, R188 ;  /* 0x000000bc00b87306 */ /* 0x000f220000201400 */
[CC--:B------:R-:W-:Y:S01]  /*18260*/  ISETP.GE.AND P3, PT, R194.reuse, R232.reuse, PT ;  /* 0x000000e8c200720c */ /* 0x0c0fe20003f66270 */
[----:B-1----:R-:W-:Y:S03]  /*18270*/  FFMA.FTZ R55, R189, -UR31, R55 ;  /* 0x8000001fbd377c23 */ /* 0x002fe60008010037 */
[-C--:B------:R-:W-:Y:S02]  /*18280*/  ISETP.GE.OR P3, PT, R194, R231.reuse, !P3 ;  /* 0x000000e7c200720c */ /* 0x080fe40005f66670 */
[----:B------:R-:W-:Y:S01]  /*18290*/  FSEL R189, R7, -INF , !P0 ;  /* 0xff80000007bd7808 */ /* 0x000fe20004000000 */
[----:B------:R-:W-:Y:S01]  /*182a0*/  IMAD.IADD R7, R233, 0x1, -R178 ;  /* 0x00000001e9077824 */ /* 0x000fe200078e0ab2 */
[C---:B------:R-:W-:Y:S01]  /*182b0*/  ISETP.GE.AND P0, PT, R206.reuse, R232, PT ;  /* 0x000000e8ce00720c */ /* 0x040fe20003f06270 */
[----:B------:R-:W1:Y:S03]  /*182c0*/  I2F R173, R195 ;  /* 0x000000c300ad7306 */ /* 0x000e660000201400 */
[----:B------:R-:W-:Y:S01]  /*182d0*/  ISETP.GE.OR P0, PT, R206, R231, !P0 ;  /* 0x000000e7ce00720c */ /* 0x000fe20004706670 */
[----:B---3--:R-:W-:Y:S01]  /*182e0*/  FFMA.FTZ R70, R179, -UR31, R70 ;  /* 0x8000001fb3467c23 */ /* 0x008fe20008010046 */
[----:B------:R-:W-:Y:S02]  /*182f0*/  IABS R7, R7 ;  /* 0x0000000700077213 */ /* 0x000fe40000000000 */
[----:B------:R-:W-:Y:S01]  /*18300*/  FSEL R179, R17, -INF , !P5 ;  /* 0xff80000011b37808 */ /* 0x000fe20006800000 */
[----:B------:R-:W-:Y:S01]  /*18310*/  IMAD.IADD R17, R230, 0x1, -R206 ;  /* 0x00000001e6117824 */ /* 0x000fe200078e0ace */
[C---:B------:R-:W-:Y:S01]  /*18320*/  ISETP.GE.AND P5, PT, R169.reuse, R235, PT ;  /* 0x000000eba900720c */ /* 0x040fe20003fa6270 */
[----:B------:R-:W3:Y:S01]  /*18330*/  I2F R181, R181 ;  /* 0x000000b500b57306 */ /* 0x000ee20000201400 */
[----:B------:R-:W-:Y:S02]  /*18340*/  FSEL R171, R22, -INF , !P0 ;  /* 0xff80000016ab7808 */ /* 0x000fe40004000000 */
[----:B------:R-:W-:Y:S01]  /*18350*/  IABS R17, R17 ;  /* 0x0000001100117213 */ /* 0x000fe20000000000 */
[----:B----4-:R-:W-:Y:S01]  /*18360*/  FFMA.FTZ R85, R184, -UR31, R85 ;  /* 0x8000001fb8557c23 */ /* 0x010fe20008010055 */
[----:B------:R-:W-:Y:S02]  /*18370*/  FSEL R184, R6, -INF , !P2 ;  /* 0xff80000006b87808 */ /* 0x000fe40005000000 */
[CC--:B------:R-:W-:Y:S02]  /*18380*/  ISETP.GE.AND P2, PT, R206.reuse, R235.reuse, PT ;  /* 0x000000ebce00720c */ /* 0x0c0fe40003f46270 */
[-C--:B------:R-:W-:Y:S01]  /*18390*/  ISETP.GE.OR P5, PT, R169, R234.reuse, !P5 ;  /* 0x000000eaa900720c */ /* 0x080fe20006fa6670 */
[----:B------:R4:W2:Y:S01]  /*183a0*/  I2F R32, R7 ;  /* 0x0000000700207306 */ /* 0x0008a20000201400 */
[----:B------:R-:W-:Y:S02]  /*183b0*/  ISETP.GE.OR P2, PT, R206, R234, !P2 ;  /* 0x000000eace00720c */ /* 0x000fe40005746670 */
[----:B------:R-:W-:Y:S01]  /*183c0*/  FSEL R239, R33, -INF , !P5 ;  /* 0xff80000021ef7808 */ /* 0x000fe20006800000 */
[----:B-1----:R-:W-:Y:S01]  /*183d0*/  FFMA.FTZ R12, R173, -UR31, R12 ;  /* 0x8000001fad0c7c23 */ /* 0x002fe2000801000c */
[----:B------:R-:W-:Y:S02]  /*183e0*/  FSEL R173, R20, -INF , !P2 ;  /* 0xff80000014ad7808 */ /* 0x000fe40005000000 */
[C---:B------:R-:W-:Y:S02]  /*183f0*/  ISETP.GE.AND P2, PT, R183.reuse, R232, PT ;  /* 0x000000e8b700720c */ /* 0x040fe40003f46270 */
[C---:B------:R-:W-:Y:S01]  /*18400*/  ISETP.GE.AND P5, PT, R196.reuse, R235, PT ;  /* 0x000000ebc400720c */ /* 0x040fe20003fa6270 */
[----:B------:R-:W1:Y:S01]  /*18410*/  I2F R187, R187 ;  /* 0x000000bb00bb7306 */ /* 0x000e620000201400 */
[-C--:B------:R-:W-:Y:S02]  /*18420*/  ISETP.GE.OR P2, PT, R183, R231.reuse, !P2 ;  /* 0x000000e7b700720c */ /* 0x080fe40005746670 */
[----:B------:R-:W-:Y:S01]  /*18430*/  ISETP.GE.OR P5, PT, R196, R234, !P5 ;  /* 0x000000eac400720c */ /* 0x000fe20006fa6670 */
[----:B---3--:R-:W-:Y:S01]  /*18440*/  FFMA.FTZ R68, R181, -UR31, R68 ;  /* 0x8000001fb5447c23 */ /* 0x008fe20008010044 */
[----:B------:R-:W-:Y:S02]  /*18450*/  FSEL R181, R19, -INF , !P2 ;  /* 0xff80000013b57808 */ /* 0x000fe40005000000 */
[CC--:B------:R-:W-:Y:S02]  /*18460*/  ISETP.GE.AND P2, PT, R205.reuse, R232.reuse, PT ;  /* 0x000000e8cd00720c */ /* 0x0c0fe40003f46270 */
[----:B------:R-:W-:Y:S01]  /*18470*/  FSEL R172, R48, -INF , !P5 ;  /* 0xff80000030ac7808 */ /* 0x000fe20006800000 */
[----:B------:R3:W3:Y:S01]  /*18480*/  I2F R19, R17 ;  /* 0x0000001100137306 */ /* 0x0006e20000201400 */
[----:B------:R-:W-:Y:S02]  /*18490*/  ISETP.GE.OR P2, PT, R205, R231, !P2 ;  /* 0x000000e7cd00720c */ /* 0x000fe40005746670 */
[----:B------:R-:W-:Y:S01]  /*184a0*/  IADD3 R195, R175, 0x60, RZ ;  /* 0x00000060afc37810 */ /* 0x000fe20007ffe0ff */
[C---:B----4-:R-:W-:Y:S01]  /*184b0*/  IMAD.IADD R7, R233.reuse, 0x1, -R2 ;  /* 0x00000001e9077824 */ /* 0x050fe200078e0a02 */
[----:B------:R-:W-:Y:S01]  /*184c0*/  FSEL R240, R34, -INF , !P2 ;  /* 0xff80000022f07808 */ /* 0x000fe20005000000 */
[----:B------:R-:W-:Y:S01]  /*184d0*/  IMAD.IADD R34, R233, 0x1, -R192 ;  /* 0x00000001e9227824 */ /* 0x000fe200078e0ac0 */
[-C--:B------:R-:W-:Y:S01]  /*184e0*/  ISETP.GE.AND P2, PT, R204, R232.reuse, PT ;  /* 0x000000e8cc00720c */ /* 0x080fe20003f46270 */
[----:B--2---:R-:W-:Y:S01]  /*184f0*/  FFMA.FTZ R71, R32, -UR31, R71 ;  /* 0x8000001f20477c23 */ /* 0x004fe20008010047 */
[----:B------:R-:W-:Y:S01]  /*18500*/  IABS R7, R7 ;  /* 0x0000000700077213 */ /* 0x000fe20000000000 */
[----:B------:R2:W4:Y:S01]  /*18510*/  I2F R20, R5 ;  /* 0x0000000500147306 */ /* 0x0005220000201400 */
[----:B------:R-:W-:Y:S02]  /*18520*/  ISETP.GE.OR P2, PT, R204, R231, !P2 ;  /* 0x000000e7cc00720c */ /* 0x000fe40005746670 */
[----:B------:R-:W-:Y:S01]  /*18530*/  ISETP.GE.AND P5, PT, R193, R235, PT ;  /* 0x000000ebc100720c */ /* 0x000fe20003fa6270 */
[----:B------:R-:W-:Y:S01]  /*18540*/  IMAD.MOV.U32 R23, RZ, RZ, R7 ;  /* 0x000000ffff177224 */ /* 0x000fe200078e0007 */
[----:B------:R-:W-:Y:S01]  /*18550*/  FSEL R33, R38, -INF , !P2 ;  /* 0xff80000026217808 */ /* 0x000fe20005000000 */
[----:B------:R-:W-:Y:S01]  /*18560*/  IMAD.IADD R7, R227, 0x1, -R174 ;  /* 0x00000001e3077824 */ /* 0x000fe200078e0aae */
[C---:B------:R-:W-:Y:S01]  /*18570*/  ISETP.GE.AND P2, PT, R196.reuse, R232, PT ;  /* 0x000000e8c400720c */ /* 0x040fe20003f46270 */
[----:B-1----:R-:W-:Y:S01]  /*18580*/  FFMA.FTZ R66, R187, -UR31, R66 ;  /* 0x8000001fbb427c23 */ /* 0x002fe20008010042 */
[-C--:B------:R-:W-:Y:S01]  /*18590*/  ISETP.GE.OR P5, PT, R193, R234.reuse, !P5 ;  /* 0x000000eac100720c */ /* 0x080fe20006fa6670 */
[----:B------:R-:W1:Y:S01]  /*185a0*/  I2F R200, R200 ;  /* 0x000000c800c87306 */ /* 0x000e620000201400 */
[----:B------:R-:W-:Y:S02]  /*185b0*/  IABS R7, R7 ;  /* 0x0000000700077213 */ /* 0x000fe40000000000 */
[----:B------:R-:W-:Y:S01]  /*185c0*/  ISETP.GE.OR P2, PT, R196, R231, !P2 ;  /* 0x000000e7c400720c */ /* 0x000fe20005746670 */
[----:B---3--:R-:W-:Y:S01]  /*185d0*/  IMAD.IADD R17, R236, 0x1, -R197 ;  /* 0x00000001ec117824 */ /* 0x008fe200078e0ac5 */
[----:B------:R-:W-:Y:S01]  /*185e0*/  FSEL R187, R8, -INF , !P1 ;  /* 0xff80000008bb7808 */ /* 0x000fe20004800000 */
[----:B------:R-:W-:Y:S01]  /*185f0*/  FFMA.FTZ R24, R19, -UR31, R24 ;  /* 0x8000001f13187c23 */ /* 0x000fe20008010018 */
[C---:B------:R-:W-:Y:S02]  /*18600*/  ISETP.GE.AND P1, PT, R170.reuse, R235, PT ;  /* 0x000000ebaa00720c */ /* 0x040fe40003f26270 */
[----:B------:R-:W-:Y:S01]  /*18610*/  IABS R17, R17 ;  /* 0x0000001100117213 */ /* 0x000fe20000000000 */
[----:B------:R-:W3:Y:S01]  /*18620*/  I2F R18, R7 ;  /* 0x0000000700127306 */ /* 0x000ee20000201400 */
[-C--:B------:R-:W-:Y:S02]  /*18630*/  ISETP.GE.OR P1, PT, R170, R234.reuse, !P1 ;  /* 0x000000eaaa00720c */ /* 0x080fe40004f26670 */
[----:B------:R-:W-:Y:S01]  /*18640*/  FSEL R52, R52, -INF , !P5 ;  /* 0xff80000034347808 */ /* 0x000fe20006800000 */
[----:B--2---:R-:W-:Y:S01]  /*18650*/  IMAD.IADD R5, R236, 0x1, -R198 ;  /* 0x00000001ec057824 */ /* 0x004fe200078e0ac6 */
[-C--:B------:R-:W-:Y:S01]  /*18660*/  ISETP.GE.AND P5, PT, R182, R235.reuse, PT ;  /* 0x000000ebb600720c */ /* 0x080fe20003fa6270 */
[----:B----4-:R-:W-:Y:S01]  /*18670*/  FFMA.FTZ R13, R20, -UR31, R13 ;  /* 0x8000001f140d7c23 */ /* 0x010fe2000801000d */
[----:B------:R-:W-:Y:S01]  /*18680*/  FSEL R168, R21, -INF , !P1 ;  /* 0xff80000015a87808 */ /* 0x000fe20004800000 */
[----:B------:R-:W-:Y:S01]  /*18690*/  IMAD.IADD R21, R230, 0x1, -R170 ;  /* 0x00000001e6157824 */ /* 0x000fe200078e0aaa */
[----:B------:R-:W-:Y:S01]  /*186a0*/  ISETP.GE.AND P1, PT, R204, R235, PT ;  /* 0x000000ebcc00720c */ /* 0x000fe20003f26270 */
[----:B------:R2:W4:Y:S01]  /*186b0*/  I2F R48, R17 ;  /* 0x0000001100307306 */ /* 0x0005220000201400 */
[----:B------:R-:W-:Y:S01]  /*186c0*/  IABS R5, R5 ;  /* 0x0000000500057213 */ /* 0x000fe20000000000 */
[----:B------:R-:W-:Y:S01]  /*186d0*/  IMAD.IADD R20, R230, 0x1, -R205 ;  /* 0x00000001e6147824 */ /* 0x000fe200078e0acd */
[-C--:B------:R-:W-:Y:S01]  /*186e0*/  ISETP.GE.OR P1, PT, R204, R234.reuse, !P1 ;  /* 0x000000eacc00720c */ /* 0x080fe20004f26670 */
[----:B-1----:R-:W-:Y:S01]  /*186f0*/  FFMA.FTZ R69, R200, -UR31, R69 ;  /* 0x8000001fc8457c23 */ /* 0x002fe20008010045 */
[----:B------:R-:W-:Y:S02]  /*18700*/  FSEL R200, R37, -INF , !P6 ;  /* 0xff80000025c87808 */ /* 0x000fe40007000000 */
[----:B------:R-:W-:Y:S02]  /*18710*/  ISETP.GE.AND P6, PT, R194, R235, PT ;  /* 0x000000ebc200720c */ /* 0x000fe40003fc6270 */
[----:B------:R-:W-:Y:S01]  /*18720*/  FSEL R8, R36, -INF , !P1 ;  /* 0xff80000024087808 */ /* 0x000fe20004800000 */
[----:B------:R-:W1:Y:S01]  /*18730*/  I2F R5, R5 ;  /* 0x0000000500057306 */ /* 0x000e620000201400 */
[-C--:B------:R-:W-:Y:S02]  /*18740*/  ISETP.GE.OR P6, PT, R194, R234.reuse, !P6 ;  /* 0x000000eac200720c */ /* 0x080fe400077c6670 */
[-C--:B------:R-:W-:Y:S01]  /*18750*/  ISETP.GE.OR P5, PT, R182, R234.reuse, !P5 ;  /* 0x000000eab600720c */ /* 0x080fe20006fa6670 */
[----:B---3--:R-:W-:Y:S01]  /*18760*/  FFMA.FTZ R11, R18, -UR31, R11 ;  /* 0x8000001f120b7c23 */ /* 0x008fe2000801000b */
[----:B------:R-:W-:Y:S01]  /*18770*/  IABS R7, R21 ;  /* 0x0000001500077213 */ /* 0x000fe20000000000 */
[----:B------:R-:W-:Y:S01]  /*18780*/  IMAD.IADD R18, R230, 0x1, -R202 ;  /* 0x00000001e6127824 */ /* 0x000fe200078e0aca */
[----:B------:R-:W-:Y:S02]  /*18790*/  FSEL R188, R49, -INF , !P6 ;  /* 0xff80000031bc7808 */ /* 0x000fe40007000000 */
[----:B------:R-:W-:Y:S01]  /*187a0*/  ISETP.GE.AND P6, PT, R186, R235, PT ;  /* 0x000000ebba00720c */ /* 0x000fe20003fc6270 */
[----:B------:R3:W3:Y:S01]  /*187b0*/  I2F R22, R7 ;  /* 0x0000000700167306 */ /* 0x0006e20000201400 */
[----:B------:R-:W-:Y:S02]  /*187c0*/  ISETP.GE.AND P1, PT, R174, R229, PT ;  /* 0x000000e5ae00720c */ /* 0x000fe40003f26270 */
[----:B------:R-:W-:Y:S01]  /*187d0*/  ISETP.GE.OR P6, PT, R186, R234, !P6 ;  /* 0x000000eaba00720c */ /* 0x000fe200077c6670 */
[----:B--2---:R-:W-:Y:S01]  /*187e0*/  IMAD.IADD R17, R236, 0x1, -R195 ;  /* 0x00000001ec117824 */ /* 0x004fe200078e0ac3 */
[----:B------:R-:W-:Y:S01]  /*187f0*/  ISETP.GE.AND P0, PT, R174, R226, PT ;  /* 0x000000e2ae00720c */ /* 0x000fe20003f06270 */
[----:B----4-:R-:W-:Y:S01]  /*18800*/  FFMA.FTZ R97, R48, -UR31, R97 ;  /* 0x8000001f30617c23 */ /* 0x010fe20008010061 */
[----:B------:R-:W-:Y:S02]  /*18810*/  FSEL R201, R53, -INF , !P6 ;  /* 0xff80000035c97808 */ /* 0x000fe40007000000 */
[----:B------:R-:W-:Y:S01]  /*18820*/  IABS R17, R17 ;  /* 0x0000001100117213 */ /* 0x000fe20000000000 */
[----:B------:R-:W2:Y:S01]  /*18830*/  I2F R23, R23 ;  /* 0x0000001700177306 */ /* 0x000ea20000201400 */
[----:B------:R-:W-:Y:S02]  /*18840*/  ISETP.GE.AND P6, PT, R180, R235, PT ;  /* 0x000000ebb400720c */ /* 0x000fe40003fc6270 */
[----:B------:R-:W-:Y:S01]  /*18850*/  ISETP.GE.OR P1, PT, R174, R228, !P1 ;  /* 0x000000e4ae00720c */ /* 0x000fe20004f26670 */
[----:B-1----:R-:W-:Y:S01]  /*18860*/  FFMA.FTZ R96, R5, -UR31, R96 ;  /* 0x8000001f05607c23 */ /* 0x002fe20008010060 */
[-C--:B------:R-:W-:Y:S01]  /*18870*/  ISETP.GE.OR P6, PT, R180, R234.reuse, !P6 ;  /* 0x000000eab400720c */ /* 0x080fe200077c6670 */
[----:B------:R-:W-:Y:S01]  /*18880*/  IMAD.IADD R5, R230, 0x1, -R169 ;  /* 0x00000001e6057824 */ /* 0x000fe200078e0aa9 */
[----:B------:R-:W-:Y:S02]  /*18890*/  ISETP.GE.OR P0, PT, R174, R223, !P0 ;  /* 0x000000dfae00720c */ /* 0x000fe40004706670 */
[----:B------:R-:W-:Y:S01]  /*188a0*/  FSEL R36, R65, -INF , !P6 ;  /* 0xff80000041247808 */ /* 0x000fe20007000000 */
[----:B------:R-:W1:Y:S01]  /*188b0*/  I2F R207, R17 ;  /* 0x0000001100cf7306 */ /* 0x000e620000201400 */
[----:B------:R-:W-:Y:S02]  /*188c0*/  ISETP.GE.AND P6, PT, R0, R235, PT ;  /* 0x000000eb0000720c */ /* 0x000fe40003fc6270 */
[----:B------:R-:W-:Y:S01]  /*188d0*/  FSEL R174, R64, -INF , !P5 ;  /* 0xff80000040ae7808 */ /* 0x000fe20006800000 */
[----:B---3--:R-:W-:Y:S01]  /*188e0*/  IMAD.IADD R7, R227, 0x1, -R177 ;  /* 0x00000001e3077824 */ /* 0x008fe200078e0ab1 */
[----:B------:R-:W-:Y:S01]  /*188f0*/  FSEL R37, R50, -INF , !P2 ;  /* 0xff80000032257808 */ /* 0x000fe20005000000 */
[----:B------:R-:W-:Y:S01]  /*18900*/  FFMA.FTZ R25, R22, -UR31, R25 ;  /* 0x8000001f16197c23 */ /* 0x000fe20008010019 */
[----:B------:R-:W-:Y:S01]  /*18910*/  ISETP.GE.OR P6, PT, R0, R234, !P6 ;  /* 0x000000ea0000720c */ /* 0x000fe200077c6670 */
[----:B------:R-:W-:Y:S01]  /*18920*/  IMAD.IADD R50, R233, 0x1, -R176 ;  /* 0x00000001e9327824 */ /* 0x000fe200078e0ab0 */
[C---:B------:R-:W-:Y:S02]  /*18930*/  ISETP.GE.AND P5, PT, R177.reuse, R229, PT ;  /* 0x000000e5b100720c */ /* 0x040fe40003fa6270 */
[----:B------:R-:W-:Y:S02]  /*18940*/  ISETP.GE.AND P2, PT, R177, R226, PT ;  /* 0x000000e2b100720c */ /* 0x000fe40003f46270 */
[----:B------:R-:W-:Y:S01]  /*18950*/  FSEL R21, R51, -INF , !P3 ;  /* 0xff80000033157808 */ /* 0x000fe20005800000 */
[----:B--2---:R-:W-:Y:S01]  /*18960*/  FFMA.FTZ R82, R23, -UR31, R82 ;  /* 0x8000001f17527c23 */ /* 0x004fe20008010052 */
[----:B------:R-:W-:Y:S02]  /*18970*/  ISETP.GE.AND P3, PT, R193, R232, PT ;  /* 0x000000e8c100720c */ /* 0x000fe40003f66270 */
[C---:B------:R-:W-:Y:S02]  /*18980*/  ISETP.GE.OR P2, PT, R177.reuse, R223, !P2 ;  /* 0x000000dfb100720c */ /* 0x040fe40005746670 */
[----:B------:R-:W-:Y:S02]  /*18990*/  ISETP.GE.OR P5, PT, R177, R228, !P5 ;  /* 0x000000e4b100720c */ /* 0x000fe40006fa6670 */
[----:B------:R-:W-:Y:S02]  /*189a0*/  FSEL R177, R68, -INF , !P6 ;  /* 0xff80000044b17808 */ /* 0x000fe40007000000 */
[C---:B------:R-:W-:Y:S01]  /*189b0*/  ISETP.GE.AND P6, PT, R178.reuse, R235, PT ;  /* 0x000000ebb200720c */ /* 0x040fe20003fc6270 */
[----:B-1----:R-:W-:Y:S01]  /*189c0*/  FFMA.FTZ R100, R207, -UR31, R100 ;  /* 0x8000001fcf647c23 */ /* 0x002fe20008010064 */
[----:B------:R-:W-:Y:S02]  /*189d0*/  IABS R20, R20 ;  /* 0x0000001400147213 */ /* 0x000fe40000000000 */
[----:B------:R-:W-:Y:S02]  /*189e0*/  ISETP.GE.OR P3, PT, R193, R231, !P3 ;  /* 0x000000e7c100720c */ /* 0x000fe40005f66670 */
[----:B------:R1:W2:Y:S01]  /*189f0*/  I2F R38, R20 ;  /* 0x0000001400267306 */ /* 0x0002a20000201400 */
[----:B------:R-:W-:Y:S02]  /*18a00*/  ISETP.GE.OR P6, PT, R178, R234, !P6 ;  /* 0x000000eab200720c */ /* 0x000fe400077c6670 */
[----:B------:R-:W-:Y:S02]  /*18a10*/  IABS R5, R5 ;  /* 0x0000000500057213 */ /* 0x000fe40000000000 */
[----:B------:R-:W-:Y:S02]  /*18a20*/  FSEL R17, R54, -INF , !P3 ;  /* 0xff80000036117808 */ /* 0x000fe40005800000 */
[----:B------:R-:W-:Y:S02]  /*18a30*/  ISETP.GE.AND P3, PT, R186, R232, PT ;  /* 0x000000e8ba00720c */ /* 0x000fe40003f66270 */
[----:B------:R-:W-:Y:S01]  /*18a40*/  FSEL R51, R69, -INF , !P6 ;  /* 0xff80000045337808 */ /* 0x000fe20007000000 */
[----:B------:R3:W4:Y:S01]  /*18a50*/  I2F R48, R5 ;  /* 0x0000000500307306 */ /* 0x0007220000201400 */
[----:B------:R-:W-:Y:S02]  /*18a60*/  ISETP.GE.AND P6, PT, R2, R235, PT ;  /* 0x000000eb0200720c */ /* 0x000fe40003fc6270 */
[----:B------:R-:W-:Y:S02]  /*18a70*/  IABS R34, R34 ;  /* 0x0000002200227213 */ /* 0x000fe40000000000 */
[----:B------:R-:W-:Y:S02]  /*18a80*/  ISETP.GE.OR P3, PT, R186, R231, !P3 ;  /* 0x000000e7ba00720c */ /* 0x000fe40005f66670 */
[----:B------:R-:W-:Y:S02]  /*18a90*/  ISETP.GE.OR P6, PT, R2, R234, !P6 ;  /* 0x000000ea0200720c */ /* 0x000fe400077c6670 */
[----:B------:R-:W-:Y:S01]  /*18aa0*/  FSEL R55, R55, -INF , !P3 ;  /* 0xff80000037377808 */ /* 0x000fe20005800000 */
[----:B------:R-:W4:Y:S01]  /*18ab0*/  I2F R34, R34 ;  /* 0x0000002200227306 */ /* 0x000f220000201400 */
[----:B------:R-:W-:Y:S02]  /*18ac0*/  ISETP.GE.AND P3, PT, R182, R232, PT ;  /* 0x000000e8b600720c */ /* 0x000fe40003f66270 */
[----:B------:R-:W-:Y:S01]  /*18ad0*/  FSEL R32, R80, -INF , !P6 ;  /* 0xff80000050207808 */ /* 0x000fe20007000000 */
[----:B-1----:R-:W-:Y:S01]  /*18ae0*/  IMAD.IADD R20, R227, 0x1, -R183 ;  /* 0x00000001e3147824 */ /* 0x002fe200078e0ab7 */
[----:B------:R-:W-:Y:S01]  /*18af0*/  ISETP.GE.AND P6, PT, R192, R235, PT ;  /* 0x000000ebc000720c */ /* 0x000fe20003fc6270 */
[----:B--2---:R-:W-:Y:S01]  /*18b00*/  FFMA.FTZ R28, R38, -UR31, R28 ;  /* 0x8000001f261c7c23 */ /* 0x004fe2000801001c */
[----:B------:R-:W-:Y:S01]  /*18b10*/  ISETP.GE.OR P3, PT, R182, R231, !P3 ;  /* 0x000000e7b600720c */ /* 0x000fe20005f66670 */
[----:B------:R-:W-:Y:S01]  /*18b20*/  IMAD.IADD R80, R233, 0x1, -R198 ;  /* 0x00000001e9507824 */ /* 0x000fe200078e0ac6 */
[----:B------:R-:W-:Y:S02]  /*18b30*/  ISETP.GE.OR P6, PT, R192, R234, !P6 ;  /* 0x000000eac000720c */ /* 0x000fe400077c6670 */
[----:B------:R-:W-:Y:S02]  /*18b40*/  FSEL R65, R66, -INF , !P3 ;  /* 0xff80000042417808 */ /* 0x000fe40005800000 */
[----:B------:R-:W-:Y:S01]  /*18b50*/  ISETP.GE.AND P3, PT, R183, R229, PT ;  /* 0x000000e5b700720c */ /* 0x000fe20003f66270 */
[----:B---3--:R-:W-:Y:S01]  /*18b60*/  IMAD.IADD R5, R230, 0x1, -R204 ;  /* 0x00000001e6057824 */ /* 0x008fe200078e0acc */
[----:B------:R-:W-:Y:S01]  /*18b70*/  FSEL R81, R81, -INF , !P6 ;  /* 0xff80000051517808 */ /* 0x000fe20007000000 */
[----:B----4-:R-:W-:Y:S01]  /*18b80*/  FFMA.FTZ R29, R48, -UR31, R29 ;  /* 0x8000001f301d7c23 */ /* 0x010fe2000801001d */
[C---:B------:R-:W-:Y:S02]  /*18b90*/  ISETP.GE.AND P6, PT, R183.reuse, R226, PT ;  /* 0x000000e2b700720c */ /* 0x040fe40003fc6270 */
[C---:B------:R-:W-:Y:S02]  /*18ba0*/  ISETP.GE.OR P3, PT, R183.reuse, R228, !P3 ;  /* 0x000000e4b700720c */ /* 0x040fe40005f66670 */
[----:B------:R-:W-:Y:S02]  /*18bb0*/  ISETP.GE.OR P6, PT, R183, R223, !P6 ;  /* 0x000000dfb700720c */ /* 0x000fe400077c6670 */
[----:B------:R-:W-:Y:S01]  /*18bc0*/  FSEL R183, R9, -INF , !P1 ;  /* 0xff80000009b77808 */ /* 0x000fe20004800000 */
[----:B------:R-:W-:Y:S01]  /*18bd0*/  FFMA.FTZ R83, R34, -UR31, R83 ;  /* 0x8000001f22537c23 */ /* 0x000fe20008010053 */
[CC--:B------:R-:W-:Y:S01]  /*18be0*/  ISETP.GE.AND P1, PT, R180.reuse, R232.reuse, PT ;  /* 0x000000e8b400720c */ /* 0x0c0fe20003f26270 */
[----:B------:R-:W-:Y:S01]  /*18bf0*/  IMAD.IADD R9, R233, 0x1, -R190 ;  /* 0x00000001e9097824 */ /* 0x000fe200078e0abe */
[----:B------:R-:W-:Y:S02]  /*18c00*/  IABS R5, R5 ;  /* 0x0000000500057213 */ /* 0x000fe40000000000 */
[----:B------:R-:W-:Y:S02]  /*18c10*/  ISETP.GE.OR P1, PT, R180, R231, !P1 ;  /* 0x000000e7b400720c */ /* 0x000fe40004f26670 */
[----:B------:R-:W1:Y:S01]  /*18c20*/  I2F R34, R5 ;  /* 0x0000000500227306 */ /* 0x000e620000201400 */
[----:B------:R-:W-:Y:S02]  /*18c30*/  FSEL R13, R13, -INF , !P3 ;  /* 0xff8000000d0d7808 */ /* 0x000fe40005800000 */
[----:B------:R-:W-:Y:S02]  /*18c40*/  FSEL R53, R67, -INF , !P1 ;  /* 0xff80000043357808 */ /* 0x000fe40004800000 */
[----:B------:R-:W-:Y:S02]  /*18c50*/  ISETP.GE.AND P1, PT, R176, R235, PT ;  /* 0x000000ebb000720c */ /* 0x000fe40003f26270 */
[----:B------:R-:W-:Y:S02]  /*18c60*/  ISETP.GE.AND P3, PT, R178, R232, PT ;  /* 0x000000e8b200720c */ /* 0x000fe40003f66270 */
[----:B------:R-:W-:Y:S02]  /*18c70*/  ISETP.GE.OR P1, PT, R176, R234, !P1 ;  /* 0x000000eab000720c */ /* 0x000fe40004f26670 */
[-C--:B------:R-:W-:Y:S02]  /*18c80*/  ISETP.GE.OR P3, PT, R178, R231.reuse, !P3 ;  /* 0x000000e7b200720c */ /* 0x080fe40005f66670 */
[----:B------:R-:W-:Y:S02]  /*18c90*/  FSEL R191, R84, -INF , !P1 ;  /* 0xff80000054bf7808 */ /* 0x000fe40004800000 */
[C---:B------:R-:W-:Y:S02]  /*18ca0*/  ISETP.GE.AND P1, PT, R0.reuse, R232, PT ;  /* 0x000000e80000720c */ /* 0x040fe40003f26270 */
[----:B------:R-:W-:Y:S02]  /*18cb0*/  FSEL R71, R71, -INF , !P3 ;  /* 0xff80000047477808 */ /* 0x000fe40005800000 */
[----:B------:R-:W-:Y:S02]  /*18cc0*/  ISETP.GE.OR P1, PT, R0, R231, !P1 ;  /* 0x000000e70000720c */ /* 0x000fe40004f26670 */
[----:B------:R-:W-:Y:S02]  /*18cd0*/  ISETP.GE.AND P3, PT, R198, R235, PT ;  /* 0x000000ebc600720c */ /* 0x000fe40003f66270 */
[----:B------:R-:W-:Y:S01]  /*18ce0*/  FSEL R49, R70, -INF , !P1 ;  /* 0xff80000046317808 */ /* 0x000fe20004800000 */
[----:B-1----:R-:W-:Y:S01]  /*18cf0*/  FFMA.FTZ R40, R34, -UR31, R40 ;  /* 0x8000001f22287c23 */ /* 0x002fe20008010028 */
[----:B------:R-:W-:Y:S02]  /*18d00*/  ISETP.GE.AND P1, PT, R206, R229, PT ;  /* 0x000000e5ce00720c */ /* 0x000fe40003f26270 */
[----:B------:R-:W-:Y:S02]  /*18d10*/  ISETP.GE.OR P3, PT, R198, R234, !P3 ;  /* 0x000000eac600720c */ /* 0x000fe40005f66670 */
[----:B------:R-:W-:Y:S02]  /*18d20*/  ISETP.GE.OR P1, PT, R206, R228, !P1 ;  /* 0x000000e4ce00720c */ /* 0x000fe40004f26670 */
[----:B------:R-:W-:Y:S02]  /*18d30*/  FSEL R70, R96, -INF , !P3 ;  /* 0xff80000060467808 */ /* 0x000fe40005800000 */
[----:B------:R-:W-:Y:S02]  /*18d40*/  ISETP.GE.AND P3, PT, R2, R232, PT ;  /* 0x000000e80200720c */ /* 0x000fe40003f66270 */
[----:B------:R-:W-:Y:S01]  /*18d50*/  FSEL R96, R24, -INF , !P1 ;  /* 0xff80000018607808 */ /* 0x000fe20004800000 */
[----:B------:R-:W-:Y:S01]  /*18d60*/  IMAD.IADD R24, R230, 0x1, -R196 ;  /* 0x00000001e6187824 */ /* 0x000fe200078e0ac4 */
[C---:B------:R-:W-:Y:S02]  /*18d70*/  ISETP.GE.AND P1, PT, R197.reuse, R235, PT ;  /* 0x000000ebc500720c */ /* 0x040fe40003f26270 */
[----:B------:R-:W-:Y:S02]  /*18d80*/  ISETP.GE.OR P3, PT, R2, R231, !P3 ;  /* 0x000000e70200720c */ /* 0x000fe40005f66670 */
[----:B------:R-:W-:Y:S02]  /*18d90*/  ISETP.GE.OR P1, PT, R197, R234, !P1 ;  /* 0x000000eac500720c */ /* 0x000fe40004f26670 */
[----:B------:R-:W-:Y:S02]  /*18da0*/  IADD3 R5, R175, 0x69, RZ ;  /* 0x00000069af057810 */ /* 0x000fe40007ffe0ff */
[----:B------:R-:W-:Y:S02]  /*18db0*/  FSEL R69, R82, -INF , !P3 ;  /* 0xff80000052457808 */ /* 0x000fe40005800000 */
[----:B------:R-:W-:Y:S02]  /*18dc0*/  FSEL R66, R97, -INF , !P1 ;  /* 0xff80000061427808 */ /* 0x000fe40004800000 */
[C---:B------:R-:W-:Y:S02]  /*18dd0*/  ISETP.GE.AND P1, PT, R170.reuse, R226, PT ;  /* 0x000000e2aa00720c */ /* 0x040fe40003f26270 */
[C---:B------:R-:W-:Y:S02]  /*18de0*/  ISETP.GE.AND P3, PT, R170.reuse, R229, PT ;  /* 0x000000e5aa00720c */ /* 0x040fe40003f66270 */
[----:B------:R-:W-:Y:S02]  /*18df0*/  ISETP.GE.OR P1, PT, R170, R223, !P1 ;  /* 0x000000dfaa00720c */ /* 0x000fe40004f26670 */
[----:B------:R-:W-:Y:S02]  /*18e00*/  FSEL R19, R12, -INF , !P5 ;  /* 0xff8000000c137808 */ /* 0x000fe40006800000 */
[----:B------:R-:W-:Y:S01]  /*18e10*/  IABS R12, R9 ;  /* 0x00000009000c7213 */ /* 0x000fe20000000000 */
[----:B------:R-:W-:Y:S01]  /*18e20*/  IMAD.IADD R9, R236, 0x1, -R5 ;  /* 0x00000001ec097824 */ /* 0x000fe200078e0a05 */
[----:B------:R-:W-:Y:S01]  /*18e30*/  ISETP.GE.OR P3, PT, R170, R228, !P3 ;  /* 0x000000e4aa00720c */ /* 0x000fe20005f66670 */
[----:B------:R-:W-:Y:S01]  /*18e40*/  IMAD.IADD R170, R227, 0x1, -R170 ;  /* 0x00000001e3aa7824 */ /* 0x000fe200078e0aaa */
[----:B------:R-:W-:Y:S02]  /*18e50*/  IABS R20, R20 ;  /* 0x0000001400147213 */ /* 0x000fe40000000000 */
[----:B------:R-:W1:Y:S01]  /*18e60*/  I2F R12, R12 ;  /* 0x0000000c000c7306 */ /* 0x000e620000201400 */
[----:B------:R-:W-:Y:S02]  /*18e70*/  IABS R84, R9 ;  /* 0x0000000900547213 */ /* 0x000fe40000000000 */
[----:B------:R-:W-:Y:S02]  /*18e80*/  IABS R9, R170 ;  /* 0x000000aa00097213 */ /* 0x000fe40000000000 */
[----:B------:R-:W-:Y:S02]  /*18e90*/  FSEL R170, R11, -INF , !P0 ;  /* 0xff8000000baa7808 */ /* 0x000fe40004000000 */
[----:B------:R-:W-:Y:S02]  /*18ea0*/  ISETP.GE.AND P0, PT, R192, R232, PT ;  /* 0x000000e8c000720c */ /* 0x000fe40003f06270 */
[----:B------:R-:W-:Y:S01]  /*18eb0*/  ISETP.GE.AND P5, PT, R190, R235, PT ;  /* 0x000000ebbe00720c */ /* 0x000fe20003fa6270 */
[----:B------:R-:W2:Y:S01]  /*18ec0*/  I2F R22, R9 ;  /* 0x0000000900167306 */ /* 0x000ea20000201400 */
[----:B------:R-:W-:Y:S02]  /*18ed0*/  ISETP.GE.OR P0, PT, R192, R231, !P0 ;  /* 0x000000e7c000720c */ /* 0x000fe40004706670 */
[-C--:B------:R-:W-:Y:S02]  /*18ee0*/  ISETP.GE.OR P5, PT, R190, R234.reuse, !P5 ;  /* 0x000000eabe00720c */ /* 0x080fe40006fa6670 */
[----:B------:R-:W-:Y:S02]  /*18ef0*/  FSEL R82, R25, -INF , !P3 ;  /* 0xff80000019527808 */ /* 0x000fe40005800000 */
[----:B------:R-:W-:Y:S02]  /*18f00*/  ISETP.GE.AND P3, PT, R195, R235, PT ;  /* 0x000000ebc300720c */ /* 0x000fe40003f66270 */
[----:B------:R-:W-:Y:S01]  /*18f10*/  FSEL R185, R85, -INF , !P5 ;  /* 0xff80000055b97808 */ /* 0x000fe20006800000 */
[----:B------:R3:W4:Y:S01]  /*18f20*/  I2F R54, R20 ;  /* 0x0000001400367306 */ /* 0x0007220000201400 */
[----:B------:R-:W-:Y:S02]  /*18f30*/  IABS R7, R7 ;  /* 0x0000000700077213 */ /* 0x000fe40000000000 */
[----:B------:R-:W-:Y:S01]  /*18f40*/  ISETP.GE.OR P3, PT, R195, R234, !P3 ;  /* 0x000000eac300720c */ /* 0x000fe20005f66670 */
[----:B-1----:R-:W-:Y:S01]  /*18f50*/  FFMA.FTZ R87, R12, -UR31, R87 ;  /* 0x8000001f0c577c23 */ /* 0x002fe20008010057 */
[----:B------:R-:W-:Y:S02]  /*18f60*/  IADD3 R25, R175, 0x78, RZ ;  /* 0x00000078af197810 */ /* 0x000fe40007ffe0ff */
[----:B------:R-:W-:Y:S02]  /*18f70*/  FSEL R100, R100, -INF , !P3 ;  /* 0xff80000064647808 */ /* 0x000fe40005800000 */
[----:B------:R-:W-:Y:S01]  /*18f80*/  ISETP.GE.AND P3, PT, R205, R226, PT ;  /* 0x000000e2cd00720c */ /* 0x000fe20003f66270 */
[----:B------:R-:W1:Y:S01]  /*18f90*/  I2F R35, R7 ;  /* 0x0000000700237306 */ /* 0x000e620000201400 */
[----:B------:R-:W-:Y:S02]  /*18fa0*/  FSEL R83, R83, -INF , !P0 ;  /* 0xff80000053537808 */ /* 0x000fe40004000000 */
[C---:B------:R-:W-:Y:S01]  /*18fb0*/  ISETP.GE.AND P0, PT, R205.reuse, R229, PT ;  /* 0x000000e5cd00720c */ /* 0x040fe20003f06270 */
[----:B--2---:R-:W-:Y:S01]  /*18fc0*/  FFMA.FTZ R27, R22, -UR31, R27 ;  /* 0x8000001f161b7c23 */ /* 0x004fe2000801001b */
[----:B------:R-:W-:Y:S02]  /*18fd0*/  IABS R9, R18 ;  /* 0x0000001200097213 */ /* 0x000fe40000000000 */
[CC--:B------:R-:W-:Y:S02]  /*18fe0*/  ISETP.GE.OR P3, PT, R205.reuse, R223.reuse, !P3 ;  /* 0x000000dfcd00720c */ /* 0x0c0fe40005f66670 */
[----:B------:R-:W-:Y:S01]  /*18ff0*/  ISETP.GE.OR P0, PT, R205, R228, !P0 ;  /* 0x000000e4cd00720c */ /* 0x000fe20004706670 */
[----:B------:R2:W2:Y:S01]  /*19000*/  I2F R38, R9 ;  /* 0x0000000900267306 */ /* 0x0004a20000201400 */
[----:B------:R-:W-:Y:S01]  /*19010*/  IMAD.IADD R205, R227, 0x1, -R205 ;  /* 0x00000001e3cd7824 */ /* 0x000fe200078e0acd */
[----:B------:R-:W-:Y:S02]  /*19020*/  IABS R50, R50 ;  /* 0x0000003200327213 */ /* 0x000fe40000000000 */
[----:B---3--:R-:W-:Y:S01]  /*19030*/  IADD3 R20, R175, 0x68, RZ ;  /* 0x00000068af147810 */ /* 0x008fe20007ffe0ff */
[----:B----4-:R-:W-:Y:S01]  /*19040*/  FFMA.FTZ R15, R54, -UR31, R15 ;  /* 0x8000001f360f7c23 */ /* 0x010fe2000801000f */
[----:B------:R-:W-:Y:S02]  /*19050*/  ISETP.GE.AND P5, PT, R206, R226, PT ;  /* 0x000000e2ce00720c */ /* 0x000fe40003fa6270 */
[----:B------:R-:W-:Y:S01]  /*19060*/  IABS R80, R80 ;  /* 0x0000005000507213 */ /* 0x000fe20000000000 */
[----:B------:R-:W-:Y:S01]  /*19070*/  IMAD.IADD R67, R236, 0x1, -R20 ;  /* 0x00000001ec437824 */ /* 0x000fe200078e0a14 */
[----:B------:R-:W3:Y:S01]  /*19080*/  I2F R50, R50 ;  /* 0x0000003200327306 */ /* 0x000ee20000201400 */
[----:B------:R-:W-:Y:S01]  /*19090*/  ISETP.GE.OR P5, PT, R206, R223, !P5 ;  /* 0x000000dfce00720c */ /* 0x000fe20006fa6670 */
[----:B------:R-:W-:Y:S02]  /*190a0*/  IMAD.IADD R206, R227, 0x1, -R206 ;  /* 0x00000001e3ce7824 */ /* 0x000fe400078e0ace */
[----:B------:R-:W-:Y:S01]  /*190b0*/  IABS R67, R67 ;  /* 0x0000004300437213 */ /* 0x000fe20000000000 */
[----:B-1----:R-:W-:Y:S01]  /*190c0*/  FFMA.FTZ R14, R35, -UR31, R14 ;  /* 0x8000001f230e7c23 */ /* 0x002fe2000801000e */
[----:B------:R-:W-:Y:S01]  /*190d0*/  IADD3 R7, R175, 0x61, RZ ;  /* 0x00000061af077810 */ /* 0x000fe20007ffe0ff */
[----:B------:R-:W-:Y:S01]  /*190e0*/  IMAD.IADD R35, R233, 0x1, -R195 ;  /* 0x00000001e9237824 */ /* 0x000fe200078e0ac3 */
[----:B------:R-:W-:Y:S02]  /*190f0*/  IABS R206, R206 ;  /* 0x000000ce00ce7213 */ /* 0x000fe40000000000 */
[----:B------:R-:W1:Y:S01]  /*19100*/  I2F R67, R67 ;  /* 0x0000004300437306 */ /* 0x000e620000201400 */
[----:B------:R-:W-:Y:S01]  /*19110*/  IMAD.IADD R64, R236, 0x1, -R7 ;  /* 0x00000001ec407824 */ /* 0x000fe200078e0a07 */
[----:B------:R-:W-:Y:S02]  /*19120*/  FSEL R12, R14, -INF , !P2 ;  /* 0xff8000000e0c7808 */ /* 0x000fe40005000000 */
[----:B--2---:R-:W-:Y:S01]  /*19130*/  IADD3 R9, R175, 0x70, RZ ;  /* 0x00000070af097810 */ /* 0x004fe20007ffe0ff */
[----:B------:R-:W-:Y:S01]  /*19140*/  FFMA.FTZ R41, R38, -UR31, R41 ;  /* 0x8000001f26297c23 */ /* 0x000fe20008010029 */
[----:B------:R-:W-:Y:S02]  /*19150*/  IABS R64, R64 ;  /* 0x0000004000407213 */ /* 0x000fe40000000000 */
[-C--:B------:R-:W-:Y:S01]  /*19160*/  ISETP.GE.AND P2, PT, R176, R232.reuse, PT ;  /* 0x000000e8b000720c */ /* 0x080fe20003f46270 */
[----:B------:R-:W-:Y:S01]  /*19170*/  IMAD.IADD R11, R236, 0x1, -R9 ;  /* 0x00000001ec0b7824 */ /* 0x000fe200078e0a09 */
[----:B------:R-:W2:Y:S01]  /*19180*/  I2F R23, R206 ;  /* 0x000000ce00177306 */ /* 0x000ea20000201400 */
[----:B------:R-:W-:Y:S02]  /*19190*/  IABS R35, R35 ;  /* 0x0000002300237213 */ /* 0x000fe40000000000 */
[----:B------:R-:W-:Y:S01]  /*191a0*/  ISETP.GE.OR P2, PT, R176, R231, !P2 ;  /* 0x000000e7b000720c */ /* 0x000fe20005746670 */
[----:B---3--:R-:W-:Y:S01]  /*191b0*/  FFMA.FTZ R86, R50, -UR31, R86 ;  /* 0x8000001f32567c23 */ /* 0x008fe20008010056 */
[----:B------:R-:W-:Y:S01]  /*191c0*/  IABS R18, R11 ;  /* 0x0000000b00127213 */ /* 0x000fe20000000000 */
[----:B------:R-:W-:Y:S01]  /*191d0*/  IMAD.IADD R50, R233, 0x1, -R197 ;  /* 0x00000001e9327824 */ /* 0x000fe200078e0ac5 */
[----:B------:R-:W-:Y:S02]  /*191e0*/  IABS R11, R205 ;  /* 0x000000cd000b7213 */ /* 0x000fe40000000000 */
[----:B------:R-:W-:Y:S01]  /*191f0*/  FSEL R85, R86, -INF , !P2 ;  /* 0xff80000056557808 */ /* 0x000fe20005000000 */
[----:B------:R-:W3:Y:S01]  /*19200*/  I2F R64, R64 ;  /* 0x0000004000407306 */ /* 0x000ee20000201400 */
[----:B------:R-:W-:Y:S01]  /*19210*/  FSEL R86, R27, -INF , !P1 ;  /* 0xff8000001b567808 */ /* 0x000fe20004800000 */
[----:B------:R-:W-:Y:S01]  /*19220*/  IMAD.IADD R27, R233, 0x1, -R5 ;  /* 0x00000001e91b7824 */ /* 0x000fe200078e0a05 */
[----:B------:R-:W-:Y:S01]  /*19230*/  ISETP.GE.AND P1, PT, R197, R232, PT ;  /* 0x000000e8c500720c */ /* 0x000fe20003f26270 */
[----:B-1----:R-:W-:Y:S01]  /*19240*/  FFMA.FTZ R112, R67, -UR31, R112 ;  /* 0x8000001f43707c23 */ /* 0x002fe20008010070 */
[----:B------:R-:W-:Y:S02]  /*19250*/  FSEL R205, R28, -INF , !P0 ;  /* 0xff8000001ccd7808 */ /* 0x000fe40004000000 */
[----:B------:R-:W-:Y:S02]  /*19260*/  ISETP.GE.OR P1, PT, R197, R231, !P1 ;  /* 0x000000e7c500720c */ /* 0x000fe40004f26670 */
[----:B------:R-:W-:Y:S01]  /*19270*/  ISETP.GE.AND P0, PT, R7, R235, PT ;  /* 0x000000eb0700720c */ /* 0x000fe20003f06270 */
[----:B------:R-:W1:Y:S01]  /*19280*/  I2F R207, R11 ;  /* 0x0000000b00cf7306 */ /* 0x000e620000201400 */
[----:B------:R-:W-:Y:S02]  /*19290*/  ISETP.GE.AND P2, PT, R169, R229, PT ;  /* 0x000000e5a900720c */ /* 0x000fe40003f46270 */
[----:B------:R-:W-:Y:S01]  /*192a0*/  ISETP.GE.OR P0, PT, R7, R234, !P0 ;  /* 0x000000ea0700720c */ /* 0x000fe20004706670 */
[----:B--2---:R-:W-:Y:S01]  /*192b0*/  FFMA.FTZ R26, R23, -UR31, R26 ;  /* 0x8000001f171a7c23 */ /* 0x004fe2000801001a */
[----:B------:R-:W-:Y:S01]  /*192c0*/  ISETP.GE.OR P2, PT, R169, R228, !P2 ;  /* 0x000000e4a900720c */ /* 0x000fe20005746670 */
[----:B------:R-:W-:Y:S01]  /*192d0*/  IMAD.IADD R23, R230, 0x1, -R194 ;  /* 0x00000001e6177824 */ /* 0x000fe200078e0ac2 */
[----:B------:R-:W-:Y:S02]  /*192e0*/  IABS R50, R50 ;  /* 0x0000003200327213 */ /* 0x000fe40000000000 */
[----:B------:R-:W-:Y:S01]  /*192f0*/  FSEL R54, R29, -INF , !P2 ;  /* 0xff8000001d367808 */ /* 0x000fe20005000000 */
[----:B------:R-:W2:Y:S01]  /*19300*/  I2F R80, R80 ;  /* 0x0000005000507306 */ /* 0x000ea20000201400 */
[----:B------:R-:W-:Y:S02]  /*19310*/  ISETP.GE.AND P2, PT, R20, R235, PT ;  /* 0x000000eb1400720c */ /* 0x000fe40003f46270 */
[----:B------:R-:W-:Y:S01]  /*19320*/  IABS R38, R27 ;  /* 0x0000001b00267213 */ /* 0x000fe20000000000 */
[----:B---3--:R-:W-:Y:S01]  /*19330*/  FFMA.FTZ R101, R64, -UR31, R101 ;  /* 0x8000001f40657c23 */ /* 0x008fe20008010065 */
[----:B------:R-:W-:Y:S01]  /*19340*/  ISETP.GE.OR P2, PT, R20, R234, !P2 ;  /* 0x000000ea1400720c */ /* 0x000fe20005746670 */
[----:B------:R-:W-:Y:S03]  /*19350*/  IMAD.IADD R64, R233, 0x1, -R7 ;  /* 0x00000001e9407824 */ /* 0x000fe600078e0a07 */
[----:B------:R-:W-:Y:S01]  /*19360*/  FSEL R68, R101, -INF , !P0 ;  /* 0xff80000065447808 */ /* 0x000fe20004000000 */
[----:B------:R-:W3:Y:S01]  /*19370*/  I2F R18, R18 ;  /* 0x0000001200127306 */ /* 0x000ee20000201400 */
[----:B------:R-:W-:Y:S02]  /*19380*/  ISETP.GE.AND P0, PT, R169, R226, PT ;  /* 0x000000e2a900720c */ /* 0x000fe40003f06270 */
[----:B------:R-:W-:Y:S01]  /*19390*/  FSEL R112, R112, -INF , !P2 ;  /* 0xff80000070707808 */ /* 0x000fe20005000000 */
[----:B-1----:R-:W-:Y:S01]  /*193a0*/  FFMA.FTZ R30, R207, -UR31, R30 ;  /* 0x8000001fcf1e7c23 */ /* 0x002fe2000801001e */
[----:B------:R-:W-:Y:S02]  /*193b0*/  IABS R11, R24 ;  /* 0x00000018000b7213 */ /* 0x000fe40000000000 */
[-C--:B------:R-:W-:Y:S01]  /*193c0*/  ISETP.GE.OR P0, PT, R169, R223.reuse, !P0 ;  /* 0x000000dfa900720c */ /* 0x080fe20004706670 */
[----:B------:R-:W-:Y:S01]  /*193d0*/  IMAD.IADD R169, R227, 0x1, -R169 ;  /* 0x00000001e3a97824 */ /* 0x000fe200078e0aa9 */
[----:B------:R-:W-:Y:S01]  /*193e0*/  FSEL R30, R30, -INF , !P3 ;  /* 0xff8000001e1e7808 */ /* 0x000fe20005800000 */
[----:B------:R1:W4:Y:S01]  /*193f0*/  I2F R67, R11 ;  /* 0x0000000b00437306 */ /* 0x0003220000201400 */
[----:B------:R-:W-:Y:S02]  /*19400*/  ISETP.GE.AND P2, PT, R204, R226, PT ;  /* 0x000000e2cc00720c */ /* 0x000fe40003f46270 */
[----:B------:R-:W-:Y:S01]  /*19410*/  FSEL R101, R26, -INF , !P5 ;  /* 0xff8000001a657808 */ /* 0x000fe20006800000 */
[----:B--2---:R-:W-:Y:S01]  /*19420*/  FFMA.FTZ R98, R80, -UR31, R98 ;  /* 0x8000001f50627c23 */ /* 0x004fe20008010062 */
[----:B------:R-:W-:Y:S02]  /*19430*/  ISETP.GE.OR P2, PT, R204, R223, !P2 ;  /* 0x000000dfcc00720c */ /* 0x000fe40005746670 */
[----:B------:R-:W-:Y:S02]  /*19440*/  IADD3 R26, R175, 0x79, RZ ;  /* 0x00000079af1a7810 */ /* 0x000fe40007ffe0ff */
[-C--:B------:R-:W-:Y:S01]  /*19450*/  ISETP.GE.AND P5, PT, R198, R232.reuse, PT ;  /* 0x000000e8c600720c */ /* 0x080fe20003fa6270 */
[----:B------:R-:W2:Y:S01]  /*19460*/  I2F R84, R84 ;  /* 0x0000005400547306 */ /* 0x000ea20000201400 */
[C---:B------:R-:W-:Y:S01]  /*19470*/  ISETP.GE.AND P3, PT, R195.reuse, R232, PT ;  /* 0x000000e8c300720c */ /* 0x040fe20003f66270 */
[----:B------:R-:W-:Y:S01]  /*19480*/  IMAD.IADD R22, R236, 0x1, -R26 ;  /* 0x00000001ec167824 */ /* 0x000fe200078e0a1a */
[-C--:B------:R-:W-:Y:S01]  /*19490*/  ISETP.GE.OR P5, PT, R198, R231.reuse, !P5 ;  /* 0x000000e7c600720c */ /* 0x080fe20006fa6670 */
[----:B---3--:R-:W-:Y:S01]  /*194a0*/  FFMA.FTZ R116, R18, -UR31, R116 ;  /* 0x8000001f12747c23 */ /* 0x008fe20008010074 */
[----:B------:R-:W-:Y:S01]  /*194b0*/  ISETP.GE.OR P3, PT, R195, R231, !P3 ;  /* 0x000000e7c300720c */ /* 0x000fe20005f66670 */
[----:B------:R-:W-:Y:S01]  /*194c0*/  IMAD.IADD R18, R230, 0x1, -R186 ;  /* 0x00000001e6127824 */ /* 0x000fe200078e0aba */
[----:B------:R-:W-:Y:S02]  /*194d0*/  IABS R29, R22 ;  /* 0x00000016001d7213 */ /* 0x000fe40000000000 */
[----:B------:R-:W-:Y:S01]  /*194e0*/  IABS R64, R64 ;  /* 0x0000004000407213 */ /* 0x000fe20000000000 */
[----:B------:R-:W3:Y:S01]  /*194f0*/  I2F R50, R50 ;  /* 0x0000003200327306 */ /* 0x000ee20000201400 */
[----:B------:R-:W-:Y:S02]  /*19500*/  IABS R18, R18 ;  /* 0x0000001200127213 */ /* 0x000fe40000000000 */
[----:B-1----:R-:W-:Y:S01]  /*19510*/  IADD3 R11, R175, 0x71, RZ ;  /* 0x00000071af0b7810 */ /* 0x002fe20007ffe0ff */
[----:B----4-:R-:W-:Y:S01]  /*19520*/  FFMA.FTZ R44, R67, -UR31, R44 ;  /* 0x8000001f432c7c23 */ /* 0x010fe2000801002c */
[----:B------:R-:W-:Y:S02]  /*19530*/  FSEL R175, R98, -INF , !P5 ;  /* 0xff80000062af7808 */ /* 0x000fe40006800000 */
[----:B------:R-:W-:Y:S01]  /*19540*/  ISETP.GE.AND P5, PT, R202, R229, PT ;  /* 0x000000e5ca00720c */ /* 0x000fe20003fa6270 */
[----:B------:R-:W-:Y:S02]  /*19550*/  IMAD.IADD R14, R236, 0x1, -R11 ;  /* 0x00000001ec0e7824 */ /* 0x000fe400078e0a0b */
[----:B------:R-:W1:Y:S01]  /*19560*/  I2F R35, R35 ;  /* 0x0000002300237306 */ /* 0x000e620000201400 */
[----:B------:R-:W-:Y:S02]  /*19570*/  ISETP.GE.OR P5, PT, R202, R228, !P5 ;  /* 0x000000e4ca00720c */ /* 0x000fe40006fa6670 */
[----:B------:R-:W-:Y:S01]  /*19580*/  IABS R24, R14 ;  /* 0x0000000e00187213 */ /* 0x000fe20000000000 */
[----:B--2---:R-:W-:Y:S01]  /*19590*/  FFMA.FTZ R113, R84, -UR31, R113 ;  /* 0x8000001f54717c23 */ /* 0x004fe20008010071 */
[----:B------:R-:W-:Y:S02]  /*195a0*/  IABS R14, R169 ;  /* 0x000000a9000e7213 */ /* 0x000fe40000000000 */
[----:B------:R-:W-:Y:S03]  /*195b0*/  FSEL R41, R41, -INF , !P5 ;  /* 0xff80000029297808 */ /* 0x000fe60006800000 */
[----:B------:R2:W4:Y:S01]  /*195c0*/  I2F R28, R14 ;  /* 0x0000000e001c7306 */ /* 0x0005220000201400 */
[----:B------:R-:W-:Y:S01]  /*195d0*/  FSEL R169, R15, -INF , !P6 ;  /* 0xff8000000fa97808 */ /* 0x000fe20007000000 */
[----:B------:R-:W-:Y:S01]  /*195e0*/  IMAD.IADD R15, R236, 0x1, -R25 ;  /* 0x00000001ec0f7824 */ /* 0x000fe200078e0a19 */
[----:B------:R-:W-:Y:S01]  /*195f0*/  ISETP.GE.AND P6, PT, R190, R232, PT ;  /* 0x000000e8be00720c */ /* 0x000fe20003fc6270 */
[----:B---3--:R-:W-:Y:S01]  /*19600*/  FFMA.FTZ R99, R50, -UR31, R99 ;  /* 0x8000001f32637c23 */ /* 0x008fe20008010063 */
[----:B------:R-:W-:Y:S01]  /*19610*/  ISETP.GE.AND P5, PT, R9, R235, PT ;  /* 0x000000eb0900720c */ /* 0x000fe20003fa6270 */
[----:B------:R-:W-:Y:S01]  /*19620*/  IMAD.IADD R50, R233, 0x1, -R20 ;  /* 0x00000001e9327824 */ /* 0x000fe200078e0a14 */
[----:B------:R-:W-:Y:S02]  /*19630*/  ISETP.GE.OR P6, PT, R190, R231, !P6 ;  /* 0x000000e7be00720c */ /* 0x000fe400077c6670 */
[----:B------:R-:W-:Y:S01]  /*19640*/  ISETP.GE.OR P5, PT, R9, R234, !P5 ;  /* 0x000000ea0900720c */ /* 0x000fe20006fa6670 */
[----:B------:R3:W3:Y:S01]  /*19650*/  I2F R22, R29 ;  /* 0x0000001d00167306 */ /* 0x0006e20000201400 */
[----:B------:R-:W-:Y:S02]  /*19660*/  FSEL R87, R87, -INF , !P6 ;  /* 0xff80000057577808 */ /* 0x000fe40007000000 */
[----:B------:R-:W-:Y:S01]  /*19670*/  ISETP.GE.AND P6, PT, R204, R229, PT ;  /* 0x000000e5cc00720c */ /* 0x000fe20003fc6270 */
[----:B-1----:R-:W-:Y:S01]  /*19680*/  FFMA.FTZ R102, R35, -UR31, R102 ;  /* 0x8000001f23667c23 */ /* 0x002fe20008010066 */
[----:B------:R-:W-:Y:S01]  /*19690*/  FSEL R116, R116, -INF , !P5 ;  /* 0xff80000074747808 */ /* 0x000fe20006800000 */
[----:B------:R-:W-:Y:S01]  /*196a0*/  IMAD.IADD R35, R233, 0x1, -R9 ;  /* 0x00000001e9237824 */ /* 0x000fe200078e0a09 */
[----:B------:R-:W-:Y:S01]  /*196b0*/  ISETP.GE.OR P6, PT, R204, R228, !P6 ;  /* 0x000000e4cc00720c */ /* 0x000fe200077c6670 */
[----:B------:R-:W-:Y:S01]  /*196c0*/  IMAD.IADD R204, R227, 0x1, -R204 ;  /* 0x00000001e3cc7824 */ /* 0x000fe200078e0acc */
[----:B------:R-:W-:Y:S01]  /*196d0*/  IABS R34, R15 ;  /* 0x0000000f00227213 */ /* 0x000fe20000000000 */
[----:B------:R-:W1:Y:S01]  /*196e0*/  I2F R48, R18 ;  /* 0x0000001200307306 */ /* 0x000e620000201400 */
[----:B------:R-:W-:Y:S01]  /*196f0*/  IMAD.IADD R15, R230, 0x1, -R193 ;  /* 0x00000001e60f7824 */ /* 0x000fe200078e0ac1 */
[----:B------:R-:W-:Y:S02]  /*19700*/  ISETP.GE.AND P5, PT, R196, R226, PT ;  /* 0x000000e2c400720c */ /* 0x000fe40003fa6270 */
[----:B--2---:R-:W-:Y:S01]  /*19710*/  IABS R14, R23 ;  /* 0x00000017000e7213 */ /* 0x004fe20000000000 */
[----:B----4-:R-:W-:Y:S01]  /*19720*/  FFMA.FTZ R31, R28, -UR31, R31 ;  /* 0x8000001f1c1f7c23 */ /* 0x010fe2000801001f */
[----:B------:R-:W-:Y:S02]  /*19730*/  IABS R35, R35 ;  /* 0x0000002300237213 */ /* 0x000fe40000000000 */
[----:B------:R-:W-:Y:S02]  /*19740*/  ISETP.GE.OR P5, PT, R196, R223, !P5 ;  /* 0x000000dfc400720c */ /* 0x000fe40006fa6670 */
[----:B------:R2:W4:Y:S01]  /*19750*/  I2F R80, R14 ;  /* 0x0000000e00507306 */ /* 0x0005220000201400 */
[----:B------:R-:W-:Y:S01]  /*19760*/  IABS R50, R50 ;  /* 0x0000003200327213 */ /* 0x000fe20000000000 */
[----:B---3--:R-:W-:Y:S02]  /*19770*/  IMAD.IADD R29, R230, 0x1, -R182 ;  /* 0x00000001e61d7824 */ /* 0x008fe400078e0ab6 */
[----:B------:R-:W-:Y:S02]  /*19780*/  FFMA.FTZ R129, R22, -UR31, R129 ;  /* 0x8000001f16817c23 */ /* 0x000fe40008010081 */
[----:B------:R-:W-:Y:S01]  /*19790*/  IMAD.IADD R22, R230, 0x1, -R2 ;  /* 0x00000001e6167824 */ /* 0x000fe200078e0a02 */
[----:B------:R-:W-:Y:S03]  /*197a0*/  IABS R27, R29 ;  /* 0x0000001d001b7213 */ /* 0x000fe60000000000 */
[----:B------:R3:W3:Y:S01]  /*197b0*/  I2F R67, R35 ;  /* 0x0000002300437306 */ /* 0x0006e20000201400 */
[----:B-1----:R-:W-:Y:S02]  /*197c0*/  FFMA.FTZ R57, R48, -UR31, R57 ;  /* 0x8000001f30397c23 */ /* 0x002fe40008010039 */
[----:B------:R-:W-:Y:S07]  /*197d0*/  IMAD.IADD R48, R230, 0x1, -R190 ;  /* 0x00000001e6307824 */ /* 0x000fee00078e0abe */
[----:B------:R-:W1:Y:S01]  /*197e0*/  I2F R24, R24 ;  /* 0x0000001800187306 */ /* 0x000e620000201400 */
[----:B--2---:R-:W-:Y:S01]  /*197f0*/  IABS R14, R204 ;  /* 0x000000cc000e7213 */ /* 0x004fe20000000000 */
[----:B----4-:R-:W-:Y:S08]  /*19800*/  FFMA.FTZ R45, R80, -UR31, R45 ;  /* 0x8000001f502d7c23 */ /* 0x010ff0000801002d */
[----:B------:R2:W4:Y:S01]  /*19810*/  I2F R23, R14 ;  /* 0x0000000e00177306 */ /* 0x0005220000201400 */
[----:B---3--:R-:W-:Y:S02]  /*19820*/  IMAD.IADD R35, R233, 0x1, -R11 ;  /* 0x00000001e9237824 */ /* 0x008fe400078e0a0b */
[----:B------:R-:W-:Y:S03]  /*19830*/  FFMA.FTZ R118, R67, -UR31, R118 ;  /* 0x8000001f43767c23 */ /* 0x000fe60008010076 */
[----:B------:R-:W-:Y:S04]  /*19840*/  IABS R28, R35 ;  /* 0x00000023001c7213 */ /* 0x000fe80000000000 */
[----:B------:R-:W3:Y:S01]  /*19850*/  I2F R34, R34 ;  /* 0x0000002200227306 */ /* 0x000ee20000201400 */
[C---:B------:R-:W-:Y:S02]  /*19860*/  IMAD.IADD R35, R227.reuse, 0x1, -R193 ;  /* 0x00000001e3237824 */ /* 0x040fe400078e0ac1 */
[----:B-1----:R-:W-:Y:S02]  /*19870*/  FFMA.FTZ R117, R24, -UR31, R117 ;  /* 0x8000001f18757c23 */ /* 0x002fe40008010075 */
[----:B------:R-:W-:Y:S05]  /*19880*/  IMAD.IADD R24, R227, 0x1, -R194 ;  /* 0x00000001e3187824 */ /* 0x000fea00078e0ac2 */
[----:B------:R-:W1:Y:S01]  /*19890*/  I2F R84, R28 ;  /* 0x0000001c00547306 */ /* 0x000e620000201400 */
[----:B------:R-:W-:Y:S02]  /*198a0*/  IABS R24, R24 ;  /* 0x0000001800187213 */ /* 0x000fe40000000000 */
[----:B--2---:R-:W-:Y:S01]  /*198b0*/  IABS R14, R15 ;  /* 0x0000000f000e7213 */ /* 0x004fe20000000000 */
[----:B----4-:R-:W-:Y:S01]  /*198c0*/  FFMA.FTZ R42, R23, -UR31, R42 ;  /* 0x8000001f172a7c23 */ /* 0x010fe2000801002a */
[----:B------:R-:W-:Y:S01]  /*198d0*/  FSEL R15, R40, -INF , !P6 ;  /* 0xff800000280f7808 */ /* 0x000fe20007000000 */
[----:B------:R-:W-:Y:S01]  /*198e0*/  IMAD.IADD R40, R230, 0x1, -R180 ;  /* 0x00000001e6287824 */ /* 0x000fe200078e0ab4 */
[C---:B------:R-:W-:Y:S03]  /*198f0*/  ISETP.GE.AND P6, PT, R5.reuse, R235, PT ;  /* 0x000000eb0500720c */ /* 0x040fe60003fc6270 */
[----:B------:R-:W2:Y:S01]  /*19900*/  I2F R64, R64 ;  /* 0x0000004000407306 */ /* 0x000ea20000201400 */
[----:B------:R-:W-:Y:S02]  /*19910*/  FSEL R42, R42, -INF , !P2 ;  /* 0xff8000002a2a7808 */ /* 0x000fe40005000000 */
[----:B------:R-:W-:Y:S01]  /*19920*/  ISETP.GE.OR P6, PT, R5, R234, !P6 ;  /* 0x000000ea0500720c */ /* 0x000fe200077c6670 */
[----:B---3--:R-:W-:Y:S01]  /*19930*/  FFMA.FTZ R128, R34, -UR31, R128 ;  /* 0x8000001f22807c23 */ /* 0x008fe20008010080 */
[----:B------:R-:W-:Y:S01]  /*19940*/  ISETP.GE.AND P2, PT, R20, R232, PT ;  /* 0x000000e81400720c */ /* 0x000fe20003f46270 */
[----:B------:R-:W-:Y:S01]  /*19950*/  IMAD.IADD R34, R233, 0x1, -R25 ;  /* 0x00000001e9227824 */ /* 0x000fe200078e0a19 */
[----:B------:R-:W-:Y:S02]  /*19960*/  FSEL R252, R113, -INF , !P6 ;  /* 0xff80000071fc7808 */ /* 0x000fe40007000000 */
[----:B------:R-:W-:Y:S01]  /*19970*/  FSEL R113, R99, -INF , !P1 ;  /* 0xff80000063717808 */ /* 0x000fe20004800000 */
[----:B------:R-:W3:Y:S01]  /*19980*/  I2F R97, R14 ;  /* 0x0000000e00617306 */ /* 0x000ee20000201400 */
[----:B------:R-:W-:Y:S02]  /*19990*/  ISETP.GE.AND P1, PT, R196, R229, PT ;  /* 0x000000e5c400720c */ /* 0x000fe40003f26270 */
[----:B------:R-:W-:Y:S01]  /*199a0*/  IABS R34, R34 ;  /* 0x0000002200227213 */ /* 0x000fe20000000000 */
[----:B-1----:R-:W-:Y:S01]  /*199b0*/  FFMA.FTZ R119, R84, -UR31, R119 ;  /* 0x8000001f54777c23 */ /* 0x002fe20008010077 */
[----:B------:R-:W-:Y:S01]  /*199c0*/  ISETP.GE.OR P1, PT, R196, R228, !P1 ;  /* 0x000000e4c400720c */ /* 0x000fe20004f26670 */
[----:B------:R-:W-:Y:S01]  /*199d0*/  IMAD.IADD R196, R227, 0x1, -R196 ;  /* 0x00000001e3c47824 */ /* 0x000fe200078e0ac4 */
[----:B------:R-:W-:Y:S01]  /*199e0*/  FSEL R28, R31, -INF , !P0 ;  /* 0xff8000001f1c7808 */ /* 0x000fe20004000000 */
[----:B------:R-:W-:Y:S01]  /*199f0*/  IMAD.IADD R31, R230, 0x1, -R0 ;  /* 0x00000001e61f7824 */ /* 0x000fe200078e0a00 */
[----:B------:R-:W-:Y:S01]  /*19a00*/  FSEL R29, R44, -INF , !P1 ;  /* 0xff8000002c1d7808 */ /* 0x000fe20004800000 */
[----:B------:R-:W1:Y:S01]  /*19a10*/  I2F R50, R50 ;  /* 0x0000003200327306 */ /* 0x000e620000201400 */
[----:B------:R-:W-:Y:S01]  /*19a20*/  IABS R18, R196 ;  /* 0x000000c400127213 */ /* 0x000fe20000000000 */
[----:B------:R-:W-:Y:S01]  /*19a30*/  IMAD.IADD R44, R227, 0x1, -R186 ;  /* 0x00000001e32c7824 */ /* 0x000fe200078e0aba */
[----:B------:R-:W-:Y:S01]  /*19a40*/  FSEL R99, R102, -INF , !P3 ;  /* 0xff80000066637808 */ /* 0x000fe20005800000 */
[----:B--2---:R-:W-:Y:S01]  /*19a50*/  FFMA.FTZ R103, R64, -UR31, R103 ;  /* 0x8000001f40677c23 */ /* 0x004fe20008010067 */
[C---:B------:R-:W-:Y:S02]  /*19a60*/  ISETP.GE.AND P0, PT, R7.reuse, R232, PT ;  /* 0x000000e80700720c */ /* 0x040fe40003f06270 */
[-C--:B------:R-:W-:Y:S02]  /*19a70*/  ISETP.GE.OR P2, PT, R20, R231.reuse, !P2 ;  /* 0x000000e71400720c */ /* 0x080fe40005746670 */
[----:B------:R-:W-:Y:S01]  /*19a80*/  ISETP.GE.OR P0, PT, R7, R231, !P0 ;  /* 0x000000e70700720c */ /* 0x000fe20004706670 */
[----:B------:R-:W2:Y:S01]  /*19a90*/  I2F R207, R18 ;  /* 0x0000001200cf7306 */ /* 0x000ea20000201400 */
[----:B------:R-:W-:Y:S02]  /*19aa0*/  ISETP.GE.AND P1, PT, R11, R235, PT ;  /* 0x000000eb0b00720c */ /* 0x000fe40003f26270 */
[----:B------:R-:W-:Y:S01]  /*19ab0*/  FSEL R103, R103, -INF , !P0 ;  /* 0xff80000067677808 */ /* 0x000fe20004000000 */
[----:B---3--:R-:W-:Y:S01]  /*19ac0*/  FFMA.FTZ R56, R97, -UR31, R56 ;  /* 0x8000001f61387c23 */ /* 0x008fe20008010038 */
[----:B------:R-:W-:Y:S02]  /*19ad0*/  ISETP.GE.OR P1, PT, R11, R234, !P1 ;  /* 0x000000ea0b00720c */ /* 0x000fe40004f26670 */
[CC--:B------:R-:W-:Y:S02]  /*19ae0*/  ISETP.GE.AND P6, PT, R202.reuse, R226.reuse, PT ;  /* 0x000000e2ca00720c */ /* 0x0c0fe40003fc6270 */
[----:B------:R-:W-:Y:S01]  /*19af0*/  FSEL R98, R117, -INF , !P1 ;  /* 0xff80000075627808 */ /* 0x000fe20004800000 */
[----:B------:R-:W3:Y:S01]  /*19b00*/  I2F R18, R27 ;  /* 0x0000001b00127306 */ /* 0x000ee20000201400 */
[----:B------:R-:W-:Y:S02]  /*19b10*/  IABS R31, R31 ;  /* 0x0000001f001f7213 */ /* 0x000fe40000000000 */
[----:B------:R-:W-:Y:S01]  /*19b20*/  ISETP.GE.OR P6, PT, R202, R223, !P6 ;  /* 0x000000dfca00720c */ /* 0x000fe200077c6670 */
[----:B-1----:R-:W-:Y:S01]  /*19b30*/  FFMA.FTZ R114, R50, -UR31, R114 ;  /* 0x8000001f32727c23 */ /* 0x002fe20008010072 */
[C---:B------:R-:W-:Y:S01]  /*19b40*/  ISETP.GE.AND P1, PT, R194.reuse, R226, PT ;  /* 0x000000e2c200720c */ /* 0x040fe20003f26270 */
[----:B------:R-:W-:Y:S01]  /*19b50*/  IMAD.IADD R202, R227, 0x1, -R202 ;  /* 0x00000001e3ca7824 */ /* 0x000fe200078e0aca */
[----:B------:R-:W-:Y:S02]  /*19b60*/  ISETP.GE.AND P3, PT, R194, R229, PT ;  /* 0x000000e5c200720c */ /* 0x000fe40003f66270 */
[----:B------:R-:W-:Y:S01]  /*19b70*/  FSEL R114, R114, -INF , !P2 ;  /* 0xff80000072727808 */ /* 0x000fe20005000000 */
[----:B------:R1:W4:Y:S01]  /*19b80*/  I2F R117, R31 ;  /* 0x0000001f00757306 */ /* 0x0003220000201400 */
[C---:B------:R-:W-:Y:S02]  /*19b90*/  ISETP.GE.OR P1, PT, R194.reuse, R223, !P1 ;  /* 0x000000dfc200720c */ /* 0x040fe40004f26670 */
[----:B------:R-:W-:Y:S01]  /*19ba0*/  ISETP.GE.OR P3, PT, R194, R228, !P3 ;  /* 0x000000e4c200720c */ /* 0x000fe20005f66670 */
[----:B--2---:R-:W-:Y:S01]  /*19bb0*/  FFMA.FTZ R46, R207, -UR31, R46 ;  /* 0x8000001fcf2e7c23 */ /* 0x004fe2000801002e */
[----:B------:R-:W-:Y:S02]  /*19bc0*/  ISETP.GE.AND P2, PT, R186, R229, PT ;  /* 0x000000e5ba00720c */ /* 0x000fe40003f46270 */
[----:B------:R-:W-:Y:S02]  /*19bd0*/  FSEL R45, R45, -INF , !P3 ;  /* 0xff8000002d2d7808 */ /* 0x000fe40005800000 */
[----:B------:R-:W-:Y:S01]  /*19be0*/  ISETP.GE.AND P3, PT, R25, R235, PT ;  /* 0x000000eb1900720c */ /* 0x000fe20003f66270 */
[----:B------:R-:W2:Y:S01]  /*19bf0*/  I2F R102, R34 ;  /* 0x0000002200667306 */ /* 0x000ea20000201400 */
[----:B------:R-:W-:Y:S02]  /*19c00*/  ISETP.GE.AND P0, PT, R193, R229, PT ;  /* 0x000000e5c100720c */ /* 0x000fe40003f06270 */
[----:B------:R-:W-:Y:S01]  /*19c10*/  ISETP.GE.OR P3, PT, R25, R234, !P3 ;  /* 0x000000ea1900720c */ /* 0x000fe20005f66670 */
[----:B---3--:R-:W-:Y:S01]  /*19c20*/  FFMA.FTZ R60, R18, -UR31, R60 ;  /* 0x8000001f123c7c23 */ /* 0x008fe2000801003c */
[----:B------:R-:W-:Y:S01]  /*19c30*/  IABS R27, R40 ;  /* 0x00000028001b7213 */ /* 0x000fe20000000000 */
[----:B------:R-:W-:Y:S01]  /*19c40*/  IMAD.IADD R18, R227, 0x1, -R2 ;  /* 0x00000001e3127824 */ /* 0x000fe200078e0a02 */
[----:B------:R-:W-:Y:S02]  /*19c50*/  FSEL R128, R128, -INF , !P3 ;  /* 0xff80000080807808 */ /* 0x000fe40005800000 */
[C---:B------:R-:W-:Y:S01]  /*19c60*/  ISETP.GE.OR P0, PT, R193.reuse, R228, !P0 ;  /* 0x000000e4c100720c */ /* 0x040fe20004706670 */
[----:B------:R3:W3:Y:S01]  /*19c70*/  I2F R40, R27 ;  /* 0x0000001b00287306 */ /* 0x0006e20000201400 */
[C---:B------:R-:W-:Y:S02]  /*19c80*/  ISETP.GE.AND P3, PT, R193.reuse, R226, PT ;  /* 0x000000e2c100720c */ /* 0x040fe40003f66270 */
[----:B------:R-:W-:Y:S01]  /*19c90*/  IABS R14, R202 ;  /* 0x000000ca000e7213 */ /* 0x000fe20000000000 */
[----:B-1----:R-:W-:Y:S01]  /*19ca0*/  IMAD.IADD R31, R230, 0x1, -R178 ;  /* 0x00000001e61f7824 */ /* 0x002fe200078e0ab2 */
[----:B------:R-:W-:Y:S01]  /*19cb0*/  ISETP.GE.OR P3, PT, R193, R223, !P3 ;  /* 0x000000dfc100720c */ /* 0x000fe20005f66670 */
[----:B----4-:R-:W-:Y:S01]  /*19cc0*/  FFMA.FTZ R72, R117, -UR31, R72 ;  /* 0x8000001f75487c23 */ /* 0x010fe20008010048 */
[----:B------:R-:W-:Y:S02]  /*19cd0*/  FSEL R97, R56, -INF , !P0 ;  /* 0xff80000038617808 */ /* 0x000fe40004000000 */
[----:B------:R-:W-:Y:S01]  /*19ce0*/  IABS R23, R31 ;  /* 0x0000001f00177213 */ /* 0x000fe20000000000 */
[----:B------:R-:W1:Y:S01]  /*19cf0*/  I2F R14, R14 ;  /* 0x0000000e000e7306 */ /* 0x000e620000201400 */
[----:B------:R-:W-:Y:S02]  /*19d00*/  ISETP.GE.AND P0, PT, R26, R235, PT ;  /* 0x000000eb1a00720c */ /* 0x000fe40003f06270 */
[----:B------:R-:W-:Y:S01]  /*19d10*/  ISETP.GE.OR P2, PT, R186, R228, !P2 ;  /* 0x000000e4ba00720c */ /* 0x000fe20005746670 */
[----:B--2---:R-:W-:Y:S01]  /*19d20*/  FFMA.FTZ R130, R102, -UR31, R130 ;  /* 0x8000001f66827c23 */ /* 0x004fe20008010082 */
[----:B------:R-:W-:Y:S04]  /*19d30*/  ISETP.GE.OR P0, PT, R26, R234, !P0 ;  /* 0x000000ea1a00720c */ /* 0x000fe80004706670 */
[----:B------:R-:W-:Y:S01]  /*19d40*/  FSEL R129, R129, -INF , !P0 ;  /* 0xff80000081817808 */ /* 0x000fe20004000000 */
[----:B------:R-:W2:Y:S01]  /*19d50*/  I2F R64, R23 ;  /* 0x0000001700407306 */ /* 0x000ea20000201400 */
[----:B------:R-:W-:Y:S02]  /*19d60*/  ISETP.GE.AND P0, PT, R186, R226, PT ;  /* 0x000000e2ba00720c */ /* 0x000fe40003f06270 */
[----:B---3--:R-:W-:Y:S01]  /*19d70*/  IABS R27, R35 ;  /* 0x00000023001b7213 */ /* 0x008fe20000000000 */
[----:B------:R-:W-:Y:S01]  /*19d80*/  FFMA.FTZ R61, R40, -UR31, R61 ;  /* 0x8000001f283d7c23 */ /* 0x000fe2000801003d */
[----:B------:R-:W-:Y:S01]  /*19d90*/  ISETP.GE.OR P0, PT, R186, R223, !P0 ;  /* 0x000000dfba00720c */ /* 0x000fe20004706670 */
[----:B------:R-:W-:Y:S04]  /*19da0*/  IMAD.IADD R186, R227, 0x1, -R197 ;  /* 0x00000001e3ba7824 */ /* 0x000fe800078e0ac5 */
[----:B------:R-:W3:Y:S01]  /*19db0*/  I2F R35, R27 ;  /* 0x0000001b00237306 */ /* 0x000ee20000201400 */
[----:B------:R-:W-:Y:S01]  /*19dc0*/  IABS R186, R186 ;  /* 0x000000ba00ba7213 */ /* 0x000fe20000000000 */
[----:B-1----:R-:W-:Y:S02]  /*19dd0*/  FFMA.FTZ R43, R14, -UR31, R43 ;  /* 0x8000001f0e2b7c23 */ /* 0x002fe4000801002b */
[----:B------:R-:W-:Y:S06]  /*19de0*/  IMAD.IADD R14, R230, 0x1, -R192 ;  /* 0x00000001e60e7824 */ /* 0x000fec00078e0ac0 */
[----:B------:R-:W1:Y:S01]  /*19df0*/  I2F R38, R38 ;  /* 0x0000002600267306 */ /* 0x000e620000201400 */
[----:B------:R-:W-:Y:S02]  /*19e00*/  IABS R50, R14 ;  /* 0x0000000e00327213 */ /* 0x000fe40000000000 */
[----:B------:R-:W-:Y:S01]  /*19e10*/  FSEL R14, R43, -INF , !P6 ;  /* 0xff8000002b0e7808 */ /* 0x000fe20007000000 */
[----:B--2---:R-:W-:Y:S01]  /*19e20*/  FFMA.FTZ R73, R64, -UR31, R73 ;  /* 0x8000001f40497c23 */ /* 0x004fe20008010049 */
[----:B------:R-:W-:Y:S02]  /*19e30*/  FSEL R43, R57, -INF , !P2 ;  /* 0xff800000392b7808 */ /* 0x000fe40005000000 */
[C---:B------:R-:W-:Y:S02]  /*19e40*/  ISETP.GE.AND P6, PT, R5.reuse, R232, PT ;  /* 0x000000e80500720c */ /* 0x040fe40003fc6270 */
[C---:B------:R-:W-:Y:S01]  /*19e50*/  ISETP.GE.AND P2, PT, R182.reuse, R229, PT ;  /* 0x000000e5b600720c */ /* 0x040fe20003f46270 */
[----:B------:R-:W2:Y:S01]  /*19e60*/  I2F R50, R50 ;  /* 0x0000003200327306 */ /* 0x000ea20000201400 */
[----:B------:R-:W-:Y:S02]  /*19e70*/  ISETP.GE.OR P6, PT, R5, R231, !P6 ;  /* 0x000000e70500720c */ /* 0x000fe400077c6670 */
[----:B------:R-:W-:Y:S01]  /*19e80*/  ISETP.GE.OR P2, PT, R182, R228, !P2 ;  /* 0x000000e4b600720c */ /* 0x000fe20005746670 */
[----:B---3--:R-:W-:Y:S01]  /*19e90*/  FFMA.FTZ R58, R35, -UR31, R58 ;  /* 0x8000001f233a7c23 */ /* 0x008fe2000801003a */
[----:B------:R-:W-:Y:S01]  /*19ea0*/  IABS R27, R44 ;  /* 0x0000002c001b7213 */ /* 0x000fe20000000000 */
[----:B------:R-:W-:Y:S02]  /*19eb0*/  IMAD.IADD R44, R233, 0x1, -R26 ;  /* 0x00000001e92c7824 */ /* 0x000fe400078e0a1a */
[----:B------:R-:W-:Y:S02]  /*19ec0*/  IMAD.IADD R35, R230, 0x1, -R197 ;  /* 0x00000001e6237824 */ /* 0x000fe400078e0ac5 */
[----:B------:R3:W4:Y:S01]  /*19ed0*/  I2F R34, R27 ;  /* 0x0000001b00227306 */ /* 0x0007220000201400 */
[----:B------:R-:W-:Y:S01]  /*19ee0*/  IABS R31, R44 ;  /* 0x0000002c001f7213 */ /* 0x000fe20000000000 */
[----:B------:R-:W-:Y:S01]  /*19ef0*/  IMAD.IADD R44, R227, 0x1, -R180 ;  /* 0x00000001e32c7824 */ /* 0x000fe200078e0ab4 */
[----:B------:R-:W-:Y:S01]  /*19f00*/  IABS R102, R35 ;  /* 0x0000002300667213 */ /* 0x000fe20000000000 */
[----:B-1----:R-:W-:Y:S02]  /*19f10*/  FFMA.FTZ R115, R38, -UR31, R115 ;  /* 0x8000001f26737c23 */ /* 0x002fe40008010073 */
[----:B------:R-:W-:Y:S03]  /*19f20*/  IMAD.IADD R35, R230, 0x1, -R195 ;  /* 0x00000001e6237824 */ /* 0x000fe600078e0ac3 */
[----:B------:R-:W-:Y:S01]  /*19f30*/  FSEL R56, R115, -INF , !P6 ;  /* 0xff80000073387808 */ /* 0x000fe20007000000 */
[----:B------:R-:W1:Y:S01]  /*19f40*/  I2F R80, R31 ;  /* 0x0000001f00507306 */ /* 0x000e620000201400 */
[----:B------:R-:W-:Y:S01]  /*19f50*/  FSEL R115, R60, -INF , !P2 ;  /* 0xff8000003c737808 */ /* 0x000fe20005000000 */
[----:B------:R-:W-:Y:S01]  /*19f60*/  IMAD.IADD R60, R227, 0x1, -R192 ;  /* 0x00000001e33c7824 */ /* 0x000fe200078e0ac0 */
[----:B------:R-:W-:Y:S01]  /*19f70*/  ISETP.GE.AND P2, PT, R180, R229, PT ;  /* 0x000000e5b400720c */ /* 0x000fe20003f46270 */
[----:B--2---:R-:W-:Y:S01]  /*19f80*/  FFMA.FTZ R77, R50, -UR31, R77 ;  /* 0x8000001f324d7c23 */ /* 0x004fe2000801004d */
[----:B------:R-:W-:Y:S01]  /*19f90*/  ISETP.GE.AND P6, PT, R182, R226, PT ;  /* 0x000000e2b600720c */ /* 0x000fe20003fc6270 */
[----:B------:R-:W-:Y:S01]  /*19fa0*/  IMAD.IADD R50, R230, 0x1, -R5 ;  /* 0x00000001e6327824 */ /* 0x000fe200078e0a05 */
[----:B------:R-:W-:Y:S02]  /*19fb0*/  IABS R60, R60 ;  /* 0x0000003c003c7213 */ /* 0x000fe40000000000 */
[----:B------:R-:W-:Y:S01]  /*19fc0*/  ISETP.GE.OR P2, PT, R180, R228, !P2 ;  /* 0x000000e4b400720c */ /* 0x000fe20005746670 */
[----:B------:R-:W2:Y:S01]  /*19fd0*/  I2F R24, R24 ;  /* 0x0000001800187306 */ /* 0x000ea20000201400 */
[----:B------:R-:W-:Y:S02]  /*19fe0*/  IABS R50, R50 ;  /* 0x0000003200327213 */ /* 0x000fe40000000000 */
[----:B------:R-:W-:Y:S01]  /*19ff0*/  FSEL R40, R61, -INF , !P2 ;  /* 0xff8000003d287808 */ /* 0x000fe20005000000 */
[----:B---3--:R-:W-:Y:S01]  /*1a000*/  IMAD.IADD R27, R227, 0x1, -R182 ;  /* 0x00000001e31b7824 */ /* 0x008fe200078e0ab6 */
[----:B------:R-:W-:Y:S01]  /*1a010*/  ISETP.GE.OR P6, PT, R182, R223, !P6 ;  /* 0x000000dfb600720c */ /* 0x000fe200077c6670 */
[----:B----4-:R-:W-:Y:S01]  /*1a020*/  FFMA.FTZ R59, R34, -UR31, R59 ;  /* 0x8000001f223b7c23 */ /* 0x010fe2000801003b */
[----:B------:R-:W-:Y:S01]  /*1a030*/  LOP3.LUT R34, R249, UR23, R218, 0x96, !PT ;  /* 0x00000017f9227c12 */ /* 0x000fe2000f8e96da */
[----:B------:R-:W-:Y:S01]  /*1a040*/  IMAD.IADD R61, R227, 0x1, -R176 ;  /* 0x00000001e33d7824 */ /* 0x000fe200078e0ab0 */
[----:B------:R-:W-:Y:S01]  /*1a050*/  IABS R27, R27 ;  /* 0x0000001b001b7213 */ /* 0x000fe20000000000 */
[----:B------:R-:W3:Y:S01]  /*1a060*/  I2F R194, R50 ;  /* 0x0000003200c27306 */ /* 0x000ee20000201400 */
[----:B------:R-:W-:Y:S02]  /*1a070*/  FSEL R64, R59, -INF , !P0 ;  /* 0xff8000003b407808 */ /* 0x000fe40004000000 */
[----:B------:R-:W-:Y:S01]  /*1a080*/  ISETP.GE.AND P0, PT, R26, R232, PT ;  /* 0x000000e81a00720c */ /* 0x000fe20003f06270 */
[----:B-1----:R-:W-:Y:S01]  /*1a090*/  FFMA.FTZ R131, R80, -UR31, R131 ;  /* 0x8000001f50837c23 */ /* 0x002fe20008010083 */
[----:B------:R-:W-:Y:S02]  /*1a0a0*/  IABS R31, R22 ;  /* 0x00000016001f7213 */ /* 0x000fe40000000000 */
[----:B------:R-:W-:Y:S02]  /*1a0b0*/  ISETP.GE.OR P0, PT, R26, R231, !P0 ;  /* 0x000000e71a00720c */ /* 0x000fe40004706670 */
[----:B------:R-:W-:Y:S01]  /*1a0c0*/  IABS R22, R44 ;  /* 0x0000002c00167213 */ /* 0x000fe20000000000 */
[----:B------:R1:W4:Y:S01]  /*1a0d0*/  I2F R23, R27 ;  /* 0x0000001b00177306 */ /* 0x0003220000201400 */
[----:B------:R-:W-:Y:S01]  /*1a0e0*/  IMAD.IADD R44, R227, 0x1, -R178 ;  /* 0x00000001e32c7824 */ /* 0x000fe200078e0ab2 */
[----:B------:R-:W-:Y:S01]  /*1a0f0*/  ISETP.GE.AND P2, PT, R0, R229, PT ;  /* 0x000000e50000720c */ /* 0x000fe20003f46270 */
[----:B--2---:R-:W-:Y:S01]  /*1a100*/  FFMA.FTZ R47, R24, -UR31, R47 ;  /* 0x8000001f182f7c23 */ /* 0x004fe2000801002f */
[----:B------:R-:W-:Y:S02]  /*1a110*/  IABS R35, R35 ;  /* 0x0000002300237213 */ /* 0x000fe40000000000 */
[----:B------:R-:W-:Y:S02]  /*1a120*/  ISETP.GE.OR P2, PT, R0, R228, !P2 ;  /* 0x000000e40000720c */ /* 0x000fe40005746670 */
[----:B------:R-:W-:Y:S02]  /*1a130*/  FSEL R24, R47, -INF , !P1 ;  /* 0xff8000002f187808 */ /* 0x000fe40004800000 */
[----:B------:R2:W2:Y:S01]  /*1a140*/  I2F R193, R31 ;  /* 0x0000001f00c17306 */ /* 0x0004a20000201400 */
[CC--:B------:R-:W-:Y:S02]  /*1a150*/  ISETP.GE.AND P1, PT, R11.reuse, R232.reuse, PT ;  /* 0x000000e80b00720c */ /* 0x0c0fe40003f26270 */
[----:B------:R-:W-:Y:S01]  /*1a160*/  FSEL R117, R72, -INF , !P2 ;  /* 0xff80000048757808 */ /* 0x000fe20005000000 */
[----:B---3--:R-:W-:Y:S01]  /*1a170*/  FFMA.FTZ R109, R194, -UR31, R109 ;  /* 0x8000001fc26d7c23 */ /* 0x008fe2000801006d */
[----:B------:R-:W-:Y:S02]  /*1a180*/  ISETP.GE.OR P1, PT, R11, R231, !P1 ;  /* 0x000000e70b00720c */ /* 0x000fe40004f26670 */
[C---:B------:R-:W-:Y:S02]  /*1a190*/  ISETP.GE.AND P2, PT, R178.reuse, R229, PT ;  /* 0x000000e5b200720c */ /* 0x040fe40003f46270 */
[----:B------:R-:W-:Y:S01]  /*1a1a0*/  FSEL R119, R119, -INF , !P1 ;  /* 0xff80000077777808 */ /* 0x000fe20004800000 */
[----:B------:R-:W3:Y:S01]  /*1a1b0*/  I2F R22, R22 ;  /* 0x0000001600167306 */ /* 0x000ee20000201400 */
[----:B------:R-:W-:Y:S02]  /*1a1c0*/  ISETP.GE.AND P1, PT, R25, R232, PT ;  /* 0x000000e81900720c */ /* 0x000fe40003f26270 */
[----:B------:R-:W-:Y:S01]  /*1a1d0*/  ISETP.GE.OR P2, PT, R178, R228, !P2 ;  /* 0x000000e4b200720c */ /* 0x000fe20005746670 */
[----:B-1----:R-:W-:Y:S01]  /*1a1e0*/  IMAD.IADD R27, R227, 0x1, -R0 ;  /* 0x00000001e31b7824 */ /* 0x002fe200078e0a00 */
[----:B------:R-:W-:Y:S01]  /*1a1f0*/  ISETP.GE.OR P1, PT, R25, R231, !P1 ;  /* 0x000000e71900720c */ /* 0x000fe20004f26670 */
[----:B----4-:R-:W-:Y:S01]  /*1a200*/  FFMA.FTZ R62, R23, -UR31, R62 ;  /* 0x8000001f173e7c23 */ /* 0x010fe2000801003e */
[----:B------:R-:W-:Y:S01]  /*1a210*/  IABS R61, R61 ;  /* 0x0000003d003d7213 */ /* 0x000fe20000000000 */
[----:B------:R-:W-:Y:S01]  /*1a220*/  IMAD.IADD R23, R227, 0x1, -R198 ;  /* 0x00000001e3177824 */ /* 0x000fe200078e0ac6 */
[----:B------:R-:W-:Y:S01]  /*1a230*/  IABS R27, R27 ;  /* 0x0000001b001b7213 */ /* 0x000fe20000000000 */
[----:B------:R-:W1:Y:S01]  /*1a240*/  I2F R207, R35 ;  /* 0x0000002300cf7306 */ /* 0x000e620000201400 */
[----:B------:R-:W-:Y:S02]  /*1a250*/  FSEL R47, R130, -INF , !P1 ;  /* 0xff800000822f7808 */ /* 0x000fe40004800000 */
[----:B------:R-:W-:Y:S01]  /*1a260*/  FSEL R84, R62, -INF , !P6 ;  /* 0xff8000003e547808 */ /* 0x000fe20007000000 */
[----:B--2---:R-:W-:Y:S01]  /*1a270*/  IMAD.IADD R31, R230, 0x1, -R176 ;  /* 0x00000001e61f7824 */ /* 0x004fe200078e0ab0 */
[----:B------:R-:W-:Y:S01]  /*1a280*/  IABS R23, R23 ;  /* 0x0000001700177213 */ /* 0x000fe20000000000 */
[----:B------:R-:W-:Y:S01]  /*1a290*/  FFMA.FTZ R76, R193, -UR31, R76 ;  /* 0x8000001fc14c7c23 */ /* 0x000fe2000801004c */
[----:B------:R-:W-:Y:S02]  /*1a2a0*/  FSEL R130, R73, -INF , !P2 ;  /* 0xff80000049827808 */ /* 0x000fe40005000000 */
[----:B------:R-:W-:Y:S01]  /*1a2b0*/  IABS R38, R31 ;  /* 0x0000001f00267213 */ /* 0x000fe20000000000 */
[----:B------:R-:W2:Y:S01]  /*1a2c0*/  I2F R57, R27 ;  /* 0x0000001b00397306 */ /* 0x000ea20000201400 */
[----:B------:R-:W-:Y:S02]  /*1a2d0*/  IABS R31, R44 ;  /* 0x0000002c001f7213 */ /* 0x000fe40000000000 */
[----:B------:R-:W-:Y:S01]  /*1a2e0*/  IABS R44, R48 ;  /* 0x00000030002c7213 */ /* 0x000fe20000000000 */
[----:B---3--:R-:W-:Y:S01]  /*1a2f0*/  FFMA.FTZ R63, R22, -UR31, R63 ;  /* 0x8000001f163f7c23 */ /* 0x008fe2000801003f */
[----:B------:R-:W-:Y:S02]  /*1a300*/  LOP3.LUT R22, R245, UR23, R218, 0x96, !PT ;  /* 0x00000017f5167c12 */ /* 0x000fe4000f8e96da */
[----:B------:R-:W-:Y:S02]  /*1a310*/  ISETP.GE.AND P1, PT, R178, R226, PT ;  /* 0x000000e2b200720c */ /* 0x000fe40003f26270 */
[----:B------:R-:W-:Y:S01]  /*1a320*/  ISETP.GE.AND P6, PT, R192, R229, PT ;  /* 0x000000e5c000720c */ /* 0x000fe20003fc6270 */
[----:B------:R-:W3:Y:S01]  /*1a330*/  I2F R27, R38 ;  /* 0x00000026001b7306 */ /* 0x000ee20000201400 */
[----:B------:R-:W-:Y:S02]  /*1a340*/  ISETP.GE.OR P1, PT, R178, R223, !P1 ;  /* 0x000000dfb200720c */ /* 0x000fe40004f26670 */
[----:B------:R-:W-:Y:S01]  /*1a350*/  ISETP.GE.OR P6, PT, R192, R228, !P6 ;  /* 0x000000e4c000720c */ /* 0x000fe200077c6670 */
[----:B-1----:R-:W-:Y:S01]  /*1a360*/  FFMA.FTZ R104, R207, -UR31, R104 ;  /* 0x8000001fcf687c23 */ /* 0x002fe20008010068 */
[----:B------:R-:W-:Y:S01]  /*1a370*/  ISETP.GE.AND P2, PT, R2, R229, PT ;  /* 0x000000e50200720c */ /* 0x000fe20003f46270 */
[----:B------:R-:W-:Y:S01]  /*1a380*/  IMAD.WIDE.U32 R34, R34, -0x326172a9, RZ ;  /* 0xcd9e8d5722227825 */ /* 0x000fe200078e00ff */
[----:B------:R-:W-:Y:S02]  /*1a390*/  FSEL R77, R77, -INF , !P6 ;  /* 0xff8000004d4d7808 */ /* 0x000fe40007000000 */
[----:B------:R-:W-:Y:S01]  /*1a3a0*/  ISETP.GE.AND P6, PT, R176, R226, PT ;  /* 0x000000e2b000720c */ /* 0x000fe20003fc6270 */
[----:B------:R1:W4:Y:S01]  /*1a3b0*/  I2F R38, R31 ;  /* 0x0000001f00267306 */ /* 0x0003220000201400 */
[----:B------:R-:W-:Y:S02]  /*1a3c0*/  ISETP.GE.OR P2, PT, R2, R228, !P2 ;  /* 0x000000e40200720c */ /* 0x000fe40005746670 */
[----:B------:R-:W-:Y:S01]  /*1a3d0*/  ISETP.GE.OR P6, PT, R176, R223, !P6 ;  /* 0x000000dfb000720c */ /* 0x000fe200077c6670 */
[----:B--2---:R-:W-:Y:S02]  /*1a3e0*/  FFMA.FTZ R74, R57, -UR31, R74 ;  /* 0x8000001f394a7c23 */ /* 0x004fe4000801004a */
[----:B------:R-:W-:Y:S04]  /*1a3f0*/  IMAD.IADD R57, R227, 0x1, -R195 ;  /* 0x00000001e3397824 */ /* 0x000fe800078e0ac3 */
[----:B------:R2:W2:Y:S01]  /*1a400*/  I2F R48, R44 ;  /* 0x0000002c00307306 */ /* 0x0004a20000201400 */
[----:B------:R-:W-:Y:S01]  /*1a410*/  IABS R57, R57 ;  /* 0x0000003900397213 */ /* 0x000fe20000000000 */
[----:B---3--:R-:W-:Y:S08]  /*1a420*/  FFMA.FTZ R88, R27, -UR31, R88 ;  /* 0x8000001f1b587c23 */ /* 0x008ff00008010058 */
[----:B------:R-:W3:Y:S01]  /*1a430*/  I2F R59, R23 ;  /* 0x00000017003b7306 */ /* 0x000ee20000201400 */
[----:B-1----:R-:W-:Y:S01]  /*1a440*/  IABS R31, R18 ;  /* 0x00000012001f7213 */ /* 0x002fe20000000000 */
[----:B----4-:R-:W-:Y:S01]  /*1a450*/  FFMA.FTZ R75, R38, -UR31, R75 ;  /* 0x8000001f264b7c23 */ /* 0x010fe2000801004b */
[----:B------:R-:W-:Y:S01]  /*1a460*/  FSEL R18, R46, -INF , !P5 ;  /* 0xff8000002e127808 */ /* 0x000fe20006800000 */
[----:B------:R-:W-:Y:S01]  /*1a470*/  IMAD.IADD R38, R227, 0x1, -R7 ;  /* 0x00000001e3267824 */ /* 0x000fe200078e0a07 */
[----:B------:R-:W-:Y:S05]  /*1a480*/  ISETP.GE.AND P5, PT, R9, R232, PT ;  /* 0x000000e80900720c */ /* 0x000fea0003fa6270 */
[----:B------:R-:W1:Y:S01]  /*1a490*/  I2F R31, R31 ;  /* 0x0000001f001f7306 */ /* 0x000e620000201400 */
[----:B------:R-:W-:Y:S02]  /*1a4a0*/  FSEL R80, R75, -INF , !P1 ;  /* 0xff8000004b507808 */ /* 0x000fe40004800000 */
[----:B------:R-:W-:Y:S01]  /*1a4b0*/  ISETP.GE.OR P5, PT, R9, R231, !P5 ;  /* 0x000000e70900720c */ /* 0x000fe20006fa6670 */
[----:B--2---:R-:W-:Y:S01]  /*1a4c0*/  IMAD.IADD R44, R230, 0x1, -R198 ;  /* 0x00000001e62c7824 */ /* 0x004fe200078e0ac6 */
[----:B------:R-:W-:Y:S01]  /*1a4d0*/  IABS R38, R38 ;  /* 0x0000002600267213 */ /* 0x000fe20000000000 */
[----:B------:R-:W-:Y:S01]  /*1a4e0*/  FFMA.FTZ R89, R48, -UR31, R89 ;  /* 0x8000001f30597c23 */ /* 0x000fe20008010059 */
[----:B------:R-:W-:Y:S01]  /*1a4f0*/  ISETP.GE.AND P1, PT, R198, R229, PT ;  /* 0x000000e5c600720c */ /* 0x000fe20003f26270 */
[----:B------:R-:W-:Y:S01]  /*1a500*/  IMAD.IADD R48, R230, 0x1, -R11 ;  /* 0x00000001e6307824 */ /* 0x000fe200078e0a0b */
[----:B------:R-:W-:Y:S01]  /*1a510*/  IABS R46, R44 ;  /* 0x0000002c002e7213 */ /* 0x000fe20000000000 */
[----:B------:R-:W2:Y:S01]  /*1a520*/  I2F R27, R57 ;  /* 0x00000039001b7306 */ /* 0x000ea20000201400 */
[----:B------:R-:W-:Y:S02]  /*1a530*/  FSEL R44, R118, -INF , !P5 ;  /* 0xff800000762c7808 */ /* 0x000fe40006800000 */
[----:B------:R-:W-:Y:S01]  /*1a540*/  ISETP.GE.OR P1, PT, R198, R228, !P1 ;  /* 0x000000e4c600720c */ /* 0x000fe20004f26670 */
[----:B---3--:R-:W-:Y:S01]  /*1a550*/  FFMA.FTZ R94, R59, -UR31, R94 ;  /* 0x8000001f3b5e7c23 */ /* 0x008fe2000801005e */
[----:B------:R-:W-:Y:S01]  /*1a560*/  IABS R48, R48 ;  /* 0x0000003000307213 */ /* 0x000fe20000000000 */
[----:B------:R-:W-:Y:S01]  /*1a570*/  IMAD.WIDE.U32 R22, R22, -0x326172a9, RZ ;  /* 0xcd9e8d5716167825 */ /* 0x000fe200078e00ff */
[C---:B------:R-:W-:Y:S03]  /*1a580*/  ISETP.GE.AND P5, PT, R180.reuse, R226, PT ;  /* 0x000000e2b400720c */ /* 0x040fe60003fa6270 */
[----:B------:R3:W4:Y:S01]  /*1a590*/  I2F R118, R60 ;  /* 0x0000003c00767306 */ /* 0x0007220000201400 */
[----:B------:R-:W-:Y:S01]  /*1a5a0*/  ISETP.GE.OR P5, PT, R180, R223, !P5 ;  /* 0x000000dfb400720c */ /* 0x000fe20006fa6670 */
[----:B------:R-:W-:Y:S02]  /*1a5b0*/  IMAD.IADD R180, R230, 0x1, -R7 ;  /* 0x00000001e6b47824 */ /* 0x000fe400078e0a07 */
[----:B-1----:R-:W-:Y:S03]  /*1a5c0*/  FFMA.FTZ R78, R31, -UR31, R78 ;  /* 0x8000001f1f4e7c23 */ /* 0x002fe6000801004e */
[----:B------:R-:W-:Y:S03]  /*1a5d0*/  IABS R180, R180 ;  /* 0x000000b400b47213 */ /* 0x000fe60000000000 */
[----:B------:R-:W1:Y:S01]  /*1a5e0*/  I2F R67, R46 ;  /* 0x0000002e00437306 */ /* 0x000e620000201400 */
[----:B--2---:R-:W-:Y:S02]  /*1a5f0*/  FFMA.FTZ R106, R27, -UR31, R106 ;  /* 0x8000001f1b6a7c23 */ /* 0x004fe4000801006a */
[C---:B------:R-:W-:Y:S07]  /*1a600*/  IMAD.IADD R57, R227.reuse, 0x1, -R20 ;  /* 0x00000001e3397824 */ /* 0x040fee00078e0a14 */
[----:B------:R-:W2:Y:S01]  /*1a610*/  I2F R61, R61 ;  /* 0x0000003d003d7306 */ /* 0x000ea20000201400 */
[----:B------:R-:W-:Y:S02]  /*1a620*/  IABS R57, R57 ;  /* 0x0000003900397213 */ /* 0x000fe40000000000 */
[----:B---3--:R-:W-:Y:S01]  /*1a630*/  FSEL R60, R58, -INF , !P3 ;  /* 0xff8000003a3c7808 */ /* 0x008fe20005800000 */
[----:B------:R-:W-:Y:S01]  /*1a640*/  IMAD.IADD R58, R230, 0x1, -R9 ;  /* 0x00000001e63a7824 */ /* 0x000fe200078e0a09 */
[----:B------:R-:W-:Y:S01]  /*1a650*/  ISETP.GE.AND P3, PT, R0, R226, PT ;  /* 0x000000e20000720c */ /* 0x000fe20003f66270 */
[----:B----4-:R-:W-:Y:S04]  /*1a660*/  FFMA.FTZ R79, R118, -UR31, R79 ;  /* 0x8000001f764f7c23 */ /* 0x010fe8000801004f */
[----:B------:R-:W3:Y:S01]  /*1a670*/  I2F R186, R186 ;  /* 0x000000ba00ba7306 */ /* 0x000ee20000201400 */
[-C--:B------:R-:W-:Y:S01]  /*1a680*/  ISETP.GE.OR P3, PT, R0, R223.reuse, !P3 ;  /* 0x000000df0000720c */ /* 0x080fe20005f66670 */
[----:B------:R-:W-:Y:S01]  /*1a690*/  IMAD.IADD R0, R227, 0x1, -R190 ;  /* 0x00000001e3007824 */ /* 0x000fe200078e0abe */
[----:B------:R-:W-:Y:S01]  /*1a6a0*/  IABS R58, R58 ;  /* 0x0000003a003a7213 */ /* 0x000fe20000000000 */
[----:B-1----:R-:W-:Y:S01]  /*1a6b0*/  FFMA.FTZ R92, R67, -UR31, R92 ;  /* 0x8000001f435c7c23 */ /* 0x002fe2000801005c */
[----:B------:R-:W-:Y:S01]  /*1a6c0*/  FSEL R50, R74, -INF , !P3 ;  /* 0xff8000004a327808 */ /* 0x000fe20005800000 */
[----:B------:R-:W-:Y:S01]  /*1a6d0*/  IMAD.MOV.U32 R74, RZ, RZ, R38 ;  /* 0x000000ffff4a7224 */ /* 0x000fe200078e0026 */
[----:B------:R-:W-:Y:S02]  /*1a6e0*/  FSEL R46, R131, -INF , !P0 ;  /* 0xff800000832e7808 */ /* 0x000fe40004000000 */
[----:B------:R-:W-:Y:S01]  /*1a6f0*/  FSEL R92, R92, -INF , !P1 ;  /* 0xff8000005c5c7808 */ /* 0x000fe20004800000 */
[----:B------:R-:W1:Y:S01]  /*1a700*/  I2F R31, R58 ;  /* 0x0000003a001f7306 */ /* 0x000e620000201400 */
[----:B------:R-:W-:Y:S02]  /*1a710*/  ISETP.GE.AND P1, PT, R197, R226, PT ;  /* 0x000000e2c500720c */ /* 0x000fe40003f26270 */
[----:B------:R-:W-:Y:S01]  /*1a720*/  IABS R0, R0 ;  /* 0x0000000000007213 */ /* 0x000fe20000000000 */
[----:B--2---:R-:W-:Y:S01]  /*1a730*/  FFMA.FTZ R90, R61, -UR31, R90 ;  /* 0x8000001f3d5a7c23 */ /* 0x004fe2000801005a */
[----:B------:R-:W-:Y:S01]  /*1a740*/  ISETP.GE.OR P1, PT, R197, R223, !P1 ;  /* 0x000000dfc500720c */ /* 0x000fe20004f26670 */
[----:B------:R-:W-:Y:S01]  /*1a750*/  IMAD.IADD R61, R230, 0x1, -R25 ;  /* 0x00000001e63d7824 */ /* 0x000fe200078e0a19 */
[----:B------:R-:W-:Y:S02]  /*1a760*/  ISETP.GE.AND P3, PT, R190, R229, PT ;  /* 0x000000e5be00720c */ /* 0x000fe40003f66270 */
[----:B------:R-:W-:Y:S01]  /*1a770*/  FSEL R131, R76, -INF , !P2 ;  /* 0xff8000004c837808 */ /* 0x000fe20005000000 */
[----:B------:R-:W2:Y:S01]  /*1a780*/  I2F R74, R74 ;  /* 0x0000004a004a7306 */ /* 0x000ea20000201400 */
[----:B------:R-:W-:Y:S02]  /*1a790*/  ISETP.GE.OR P3, PT, R190, R228, !P3 ;  /* 0x000000e4be00720c */ /* 0x000fe40005f66670 */
[----:B------:R-:W-:Y:S01]  /*1a7a0*/  FSEL R193, R90, -INF , !P6 ;  /* 0xff8000005ac17808 */ /* 0x000fe20007000000 */
[----:B---3--:R-:W-:Y:S01]  /*1a7b0*/  FFMA.FTZ R95, R186, -UR31, R95 ;  /* 0x8000001fba5f7c23 */ /* 0x008fe2000801005f */
[-C--:B------:R-:W-:Y:S02]  /*1a7c0*/  ISETP.GE.AND P0, PT, R2, R226.reuse, PT ;  /* 0x000000e20200720c */ /* 0x080fe40003f06270 */
[----:B------:R-:W-:Y:S02]  /*1a7d0*/  ISETP.GE.AND P2, PT, R192, R226, PT ;  /* 0x000000e2c000720c */ /* 0x000fe40003f46270 */
[----:B------:R-:W-:Y:S01]  /*1a7e0*/  FSEL R207, R95, -INF , !P1 ;  /* 0xff8000005fcf7808 */ /* 0x000fe20004800000 */
[----:B------:R3:W4:Y:S01]  /*1a7f0*/  I2F R178, R0 ;  /* 0x0000000000b27306 */ /* 0x0007220000201400 */
[-C--:B------:R-:W-:Y:S01]  /*1a800*/  ISETP.GE.OR P0, PT, R2, R223.reuse, !P0 ;  /* 0x000000df0200720c */ /* 0x080fe20004706670 */
[----:B------:R-:W-:Y:S01]  /*1a810*/  IMAD.IADD R2, R230, 0x1, -R20 ;  /* 0x00000001e6027824 */ /* 0x000fe200078e0a14 */
[----:B------:R-:W-:Y:S01]  /*1a820*/  ISETP.GE.OR P2, PT, R192, R223, !P2 ;  /* 0x000000dfc000720c */ /* 0x000fe20005746670 */
[----:B-1----:R-:W-:Y:S01]  /*1a830*/  FFMA.FTZ R120, R31, -UR31, R120 ;  /* 0x8000001f1f787c23 */ /* 0x002fe20008010078 */
[----:B------:R-:W-:Y:S02]  /*1a840*/  FSEL R38, R78, -INF , !P0 ;  /* 0xff8000004e267808 */ /* 0x000fe40004000000 */
[----:B------:R-:W-:Y:S02]  /*1a850*/  FSEL R58, R89, -INF , !P3 ;  /* 0xff800000593a7808 */ /* 0x000fe40005800000 */
[C---:B------:R-:W-:Y:S01]  /*1a860*/  ISETP.GE.AND P0, PT, R197.reuse, R229, PT ;  /* 0x000000e5c500720c */ /* 0x040fe20003f06270 */
[----:B------:R-:W1:Y:S01]  /*1a870*/  I2F R78, R48 ;  /* 0x00000030004e7306 */ /* 0x000e620000201400 */
[----:B------:R-:W-:Y:S02]  /*1a880*/  IABS R2, R2 ;  /* 0x0000000200027213 */ /* 0x000fe40000000000 */
[----:B------:R-:W-:Y:S01]  /*1a890*/  ISETP.GE.OR P0, PT, R197, R228, !P0 ;  /* 0x000000e4c500720c */ /* 0x000fe20004706670 */
[----:B--2---:R-:W-:Y:S01]  /*1a8a0*/  FFMA.FTZ R107, R74, -UR31, R107 ;  /* 0x8000001f4a6b7c23 */ /* 0x004fe2000801006b */
[----:B------:R-:W-:Y:S02]  /*1a8b0*/  FMNMX.FTZ R74, R203, R166, !PT ;  /* 0x000000a6cb4a7209 */ /* 0x000fe40007810000 */
[C---:B------:R-:W-:Y:S02]  /*1a8c0*/  ISETP.GE.AND P3, PT, R198.reuse, R226, PT ;  /* 0x000000e2c600720c */ /* 0x040fe40003f66270 */
[----:B------:R-:W-:Y:S01]  /*1a8d0*/  FMNMX.FTZ R74, R199, R74, !PT ;  /* 0x0000004ac74a7209 */ /* 0x000fe20007810000 */
[----:B------:R-:W2:Y:S01]  /*1a8e0*/  I2F R192, R2 ;  /* 0x0000000200c07306 */ /* 0x000ea20000201400 */
[----:B------:R-:W-:Y:S02]  /*1a8f0*/  ISETP.GE.OR P3, PT, R198, R223, !P3 ;  /* 0x000000dfc600720c */ /* 0x000fe40005f66670 */
[----:B------:R-:W-:Y:S01]  /*1a900*/  FMNMX.FTZ R74, R3, R74, !PT ;  /* 0x0000004a034a7209 */ /* 0x000fe20007810000 */
[----:B---3--:R-:W-:Y:S01]  /*1a910*/  IMAD.U32 R0, RZ, RZ, UR33 ;  /* 0x00000021ff007e24 */ /* 0x008fe2000f8e00ff */
[----:B------:R-:W-:Y:S01]  /*1a920*/  FSEL R6, R94, -INF , !P3 ;  /* 0xff8000005e067808 */ /* 0x000fe20005800000 */
[----:B----4-:R-:W-:Y:S01]  /*1a930*/  FFMA.FTZ R91, R178, -UR31, R91 ;  /* 0x8000001fb25b7c23 */ /* 0x010fe2000801005b */
[----:B------:R-:W-:Y:S02]  /*1a940*/  FMNMX.FTZ R74, R179, R74, !PT ;  /* 0x0000004ab34a7209 */ /* 0x000fe40007810000 */
[----:B------:R-:W-:Y:S01]  /*1a950*/  LOP3.LUT R0, R219, UR5, R0, 0x96, !PT ;  /* 0x00000005db007c12 */ /* 0x000fe2000f8e9600 */
[----:B------:R-:W3:Y:S01]  /*1a960*/  I2F R102, R102 ;  /* 0x0000006600667306 */ /* 0x000ee20000201400 */
[----:B------:R-:W-:Y:S02]  /*1a970*/  FMNMX.FTZ R31, R173, R74, !PT ;  /* 0x0000004aad1f7209 */ /* 0x000fe40007810000 */
[----:B------:R-:W-:Y:S01]  /*1a980*/  FMNMX.FTZ R74, R184, R167, !PT ;  /* 0x000000a7b84a7209 */ /* 0x000fe20007810000 */
[----:B------:R-:W-:Y:S01]  /*1a990*/  IMAD.WIDE.U32 R72, R0, -0x326172a9, RZ ;  /* 0xcd9e8d5700487825 */ /* 0x000fe200078e00ff */
[----:B------:R-:W-:Y:S02]  /*1a9a0*/  ISETP.GE.AND P3, PT, R5, R229, PT ;  /* 0x000000e50500720c */ /* 0x000fe40003f66270 */
[----:B------:R-:W-:Y:S01]  /*1a9b0*/  FMNMX.FTZ R27, R189, R74, !PT ;  /* 0x0000004abd1b7209 */ /* 0x000fe20007810000 */
[----:B-1----:R-:W-:Y:S01]  /*1a9c0*/  FFMA.FTZ R121, R78, -UR31, R121 ;  /* 0x8000001f4e797c23 */ /* 0x002fe20008010079 */
[----:B------:R-:W-:Y:S01]  /*1a9d0*/  FMNMX.FTZ R31, R168, R31, !PT ;  /* 0x0000001fa81f7209 */ /* 0x000fe20007810000 */
[----:B------:R-:W1:Y:S01]  /*1a9e0*/  I2F R180, R180 ;  /* 0x000000b400b47306 */ /* 0x000e620000201400 */
[----:B------:R-:W-:Y:S02]  /*1a9f0*/  ISETP.GE.OR P3, PT, R5, R228, !P3 ;  /* 0x000000e40500720c */ /* 0x000fe40005f66670 */
[----:B------:R-:W-:Y:S01]  /*1aa00*/  FMNMX.FTZ R74, R16, R27, !PT ;  /* 0x0000001b104a7209 */ /* 0x000fe20007810000 */
[----:B------:R-:W-:Y:S01]  /*1aa10*/  IMAD.IADD R27, R227, 0x1, -R5 ;  /* 0x00000001e31b7824 */ /* 0x000fe200078e0a05 */
[----:B------:R-:W-:Y:S01]  /*1aa20*/  FMNMX.FTZ R31, R238, R31, !PT ;  /* 0x0000001fee1f7209 */ /* 0x000fe20007810000 */
[----:B--2---:R-:W-:Y:S01]  /*1aa30*/  FFMA.FTZ R108, R192, -UR31, R108 ;  /* 0x8000001fc06c7c23 */ /* 0x004fe2000801006c */
[--C-:B------:R-:W-:Y:S02]  /*1aa40*/  LOP3.LUT R0, R23, UR22, R72.reuse, 0x96, !PT ;  /* 0x0000001617007c12 */ /* 0x100fe4000f8e9648 */
[----:B------:R-:W-:Y:S01]  /*1aa50*/  LOP3.LUT R76, R35, UR22, R72, 0x96, !PT ;  /* 0x00000016234c7c12 */ /* 0x000fe2000f8e9648 */
[----:B------:R-:W2:Y:S01]  /*1aa60*/  I2F R57, R57 ;  /* 0x0000003900397306 */ /* 0x000ea20000201400 */
[----:B------:R-:W-:Y:S02]  /*1aa70*/  FSEL R72, R63, -INF , !P5 ;  /* 0xff8000003f487808 */ /* 0x000fe40006800000 */
[----:B------:R-:W-:Y:S01]  /*1aa80*/  ISETP.GE.AND P5, PT, R176, R229, PT ;  /* 0x000000e5b000720c */ /* 0x000fe20003fa6270 */
[----:B---3--:R-:W-:Y:S01]  /*1aa90*/  FFMA.FTZ R93, R102, -UR31, R93 ;  /* 0x8000001f665d7c23 */ /* 0x008fe2000801005d */
[----:B------:R-:W-:Y:S02]  /*1aaa0*/  FSEL R78, R109, -INF , !P3 ;  /* 0xff8000006d4e7808 */ /* 0x000fe40005800000 */
[----:B------:R-:W-:Y:S02]  /*1aab0*/  FMNMX.FTZ R74, R181, R74, !PT ;  /* 0x0000004ab54a7209 */ /* 0x000fe40007810000 */
[----:B------:R-:W-:Y:S02]  /*1aac0*/  ISETP.GE.AND P3, PT, R5, R226, PT ;  /* 0x000000e20500720c */ /* 0x000fe40003f66270 */
[----:B------:R-:W-:Y:S02]  /*1aad0*/  FMNMX.FTZ R31, R239, R31, !PT ;  /* 0x0000001fef1f7209 */ /* 0x000fe40007810000 */
[----:B------:R-:W-:Y:S01]  /*1aae0*/  ISETP.GE.OR P5, PT, R176, R228, !P5 ;  /* 0x000000e4b000720c */ /* 0x000fe20006fa6670 */
[----:B-1----:R-:W-:Y:S01]  /*1aaf0*/  FFMA.FTZ R105, R180, -UR31, R105 ;  /* 0x8000001fb4697c23 */ /* 0x002fe20008010069 */
[----:B------:R-:W-:Y:S02]  /*1ab00*/  ISETP.GE.OR P3, PT, R5, R223, !P3 ;  /* 0x000000df0500720c */ /* 0x000fe40005f66670 */
[----:B------:R-:W-:Y:S01]  /*1ab10*/  FMNMX.FTZ R5, R171, R74, !PT ;  /* 0x0000004aab057209 */ /* 0x000fe20007810000 */
[----:B------:R-:W-:Y:S01]  /*1ab20*/  IMAD.IADD R74, R227, 0x1, -R11 ;  /* 0x00000001e34a7824 */ /* 0x000fe200078e0a0b */
[----:B------:R-:W-:Y:S02]  /*1ab30*/  FSEL R48, R79, -INF , !P2 ;  /* 0xff8000004f307808 */ /* 0x000fe40005000000 */
[----:B------:R-:W-:Y:S02]  /*1ab40*/  ISETP.GE.AND P2, PT, R195, R229, PT ;  /* 0x000000e5c300720c */ /* 0x000fe40003f46270 */
[----:B------:R-:W-:Y:S01]  /*1ab50*/  IABS R61, R61 ;  /* 0x0000003d003d7213 */ /* 0x000fe20000000000 */
[----:B--2---:R-:W-:Y:S01]  /*1ab60*/  FFMA.FTZ R110, R57, -UR31, R110 ;  /* 0x8000001f396e7c23 */ /* 0x004fe2000801006e */
[----:B------:R-:W-:Y:S02]  /*1ab70*/  FMNMX.FTZ R31, R8, R31, !PT ;  /* 0x0000001f081f7209 */ /* 0x000fe40007810000 */
[C---:B------:R-:W-:Y:S02]  /*1ab80*/  LOP3.LUT R182, R73.reuse, UR24, R250, 0x96, !PT ;  /* 0x0000001849b67c12 */ /* 0x040fe4000f8e96fa */
[----:B------:R-:W1:Y:S01]  /*1ab90*/  I2F R61, R61 ;  /* 0x0000003d003d7306 */ /* 0x000e620000201400 */
[----:B------:R-:W-:Y:S02]  /*1aba0*/  LOP3.LUT R2, R73, UR24, R246, 0x96, !PT ;  /* 0x0000001849027c12 */ /* 0x000fe4000f8e96f6 */
[----:B------:R-:W-:Y:S01]  /*1abb0*/  FSEL R73, R88, -INF , !P5 ;  /* 0xff80000058497808 */ /* 0x000fe20006800000 */
[----:B------:R-:W-:Y:S01]  /*1abc0*/  IMAD.WIDE.U32 R88, R76, -0x2daee0ad, RZ ;  /* 0xd2511f534c587825 */ /* 0x000fe200078e00ff */
[----:B------:R-:W-:Y:S02]  /*1abd0*/  FMNMX.FTZ R5, R4, R5, !PT ;  /* 0x0000000504057209 */ /* 0x000fe40007810000 */
[----:B------:R-:W-:Y:S02]  /*1abe0*/  ISETP.GE.AND P5, PT, R190, R226, PT ;  /* 0x000000e2be00720c */ /* 0x000fe40003fa6270 */
[----:B------:R-:W-:Y:S02]  /*1abf0*/  ISETP.GE.OR P2, PT, R195, R228, !P2 ;  /* 0x000000e4c300720c */ /* 0x000fe40005746670 */
[----:B------:R-:W-:Y:S02]  /*1ac00*/  FMNMX.FTZ R31, R200, R31, !PT ;  /* 0x0000001fc81f7209 */ /* 0x000fe40007810000 */
[----:B------:R-:W-:Y:S01]  /*1ac10*/  FMNMX.FTZ R76, R240, R5, !PT ;  /* 0x00000005f04c7209 */ /* 0x000fe20007810000 */
[----:B------:R-:W-:Y:S01]  /*1ac20*/  IMAD.IADD R5, R227, 0x1, -R9 ;  /* 0x00000001e3057824 */ /* 0x000fe200078e0a09 */
[----:B------:R-:W-:Y:S02]  /*1ac30*/  ISETP.GE.OR P5, PT, R190, R223, !P5 ;  /* 0x000000dfbe00720c */ /* 0x000fe40006fa6670 */
[----:B------:R-:W-:Y:S02]  /*1ac40*/  FSEL R104, R104, -INF , !P2 ;  /* 0xff80000068687808 */ /* 0x000fe40005000000 */
[----:B------:R-:W-:Y:S02]  /*1ac50*/  FMNMX.FTZ R31, R172, R31, !PT ;  /* 0x0000001fac1f7209 */ /* 0x000fe40007810000 */
[----:B------:R-:W-:Y:S02]  /*1ac60*/  ISETP.GE.AND P2, PT, R7, R226, PT ;  /* 0x000000e20700720c */ /* 0x000fe40003f46270 */
[----:B------:R-:W-:Y:S01]  /*1ac70*/  FSEL R197, R91, -INF , !P5 ;  /* 0xff8000005bc57808 */ /* 0x000fe20006800000 */
[----:B------:R-:W-:Y:S01]  /*1ac80*/  IMAD.WIDE.U32 R90, R182, -0x2daee0ad, RZ ;  /* 0xd2511f53b65a7825 */ /* 0x000fe200078e00ff */
[----:B------:R-:W-:Y:S02]  /*1ac90*/  FMNMX.FTZ R76, R241, R76, !PT ;  /* 0x0000004cf14c7209 */ /* 0x000fe40007810000 */
[----:B------:R-:W-:Y:S01]  /*1aca0*/  FMNMX.FTZ R31, R188, R31, !PT ;  /* 0x0000001fbc1f7209 */ /* 0x000fe20007810000 */
[----:B-1----:R-:W-:Y:S01]  /*1acb0*/  FFMA.FTZ R124, R61, -UR31, R124 ;  /* 0x8000001f3d7c7c23 */ /* 0x002fe2000801007c */
[C---:B------:R-:W-:Y:S02]  /*1acc0*/  ISETP.GE.AND P6, PT, R7.reuse, R229, PT ;  /* 0x000000e50700720c */ /* 0x040fe40003fc6270 */
[----:B------:R-:W-:Y:S02]  /*1acd0*/  ISETP.GE.OR P2, PT, R7, R223, !P2 ;  /* 0x000000df0700720c */ /* 0x000fe40005746670 */
[----:B------:R-:W-:Y:S02]  /*1ace0*/  FMNMX.FTZ R76, R33, R76, !PT ;  /* 0x0000004c214c7209 */ /* 0x000fe40007810000 */
[----:B------:R-:W-:Y:S02]  /*1acf0*/  ISETP.GE.AND P1, PT, R11, R229, PT ;  /* 0x000000e50b00720c */ /* 0x000fe40003f26270 */
[----:B------:R-:W-:Y:S02]  /*1ad00*/  FSEL R204, R107, -INF , !P2 ;  /* 0xff8000006bcc7808 */ /* 0x000fe40005000000 */
[----:B------:R-:W-:Y:S02]  /*1ad10*/  ISETP.GE.AND P2, PT, R11, R226, PT ;  /* 0x000000e20b00720c */ /* 0x000fe40003f46270 */
[----:B------:R-:W-:Y:S02]  /*1ad20*/  ISETP.GE.OR P6, PT, R7, R228, !P6 ;  /* 0x000000e40700720c */ /* 0x000fe400077c6670 */
[----:B------:R-:W-:Y:S02]  /*1ad30*/  LOP3.LUT R7, R89, UR19, R90, 0x96, !PT ;  /* 0x0000001359077c12 */ /* 0x000fe4000f8e965a */
[----:B------:R-:W-:Y:S02]  /*1ad40*/  FMNMX.FTZ R90, R52, R31, !PT ;  /* 0x0000001f345a7209 */ /* 0x000fe40007810000 */
[----:B------:R-:W-:Y:S02]  /*1ad50*/  FSEL R62, R93, -INF , !P0 ;  /* 0xff8000005d3e7808 */ /* 0x000fe40004000000 */
[----:B------:R-:W-:Y:S02]  /*1ad60*/  FMNMX.FTZ R76, R39, R76, !PT ;  /* 0x0000004c274c7209 */ /* 0x000fe40007810000 */
[----:B------:R-:W-:Y:S02]  /*1ad70*/  ISETP.GE.AND P0, PT, R195, R226, PT ;  /* 0x000000e2c300720c */ /* 0x000fe40003f06270 */
[C---:B------:R-:W-:Y:S02]  /*1ad80*/  ISETP.GE.OR P1, PT, R11.reuse, R228, !P1 ;  /* 0x000000e40b00720c */ /* 0x040fe40004f26670 */
[-C--:B------:R-:W-:Y:S02]  /*1ad90*/  ISETP.GE.OR P2, PT, R11, R223.reuse, !P2 ;  /* 0x000000df0b00720c */ /* 0x080fe40005746670 */
[----:B------:R-:W-:Y:S02]  /*1ada0*/  FMNMX.FTZ R11, R201, R90, !PT ;  /* 0x0000005ac90b7209 */ /* 0x000fe40007810000 */
[----:B------:R-:W-:Y:S02]  /*1adb0*/  FMNMX.FTZ R76, R37, R76, !PT ;  /* 0x0000004c254c7209 */ /* 0x000fe40007810000 */
[----:B------:R-:W-:Y:S01]  /*1adc0*/  ISETP.GE.OR P0, PT, R195, R223, !P0 ;  /* 0x000000dfc300720c */ /* 0x000fe20004706670 */
[----:B------:R-:W-:Y:S01]  /*1add0*/  IMAD.WIDE.U32 R194, R2, -0x2daee0ad, RZ ;  /* 0xd2511f5302c27825 */ /* 0x000fe200078e00ff */
[----:B------:R-:W-:Y:S02]  /*1ade0*/  FMNMX.FTZ R11, R174, R11, !PT ;  /* 0x0000000bae0b7209 */ /* 0x000fe40007810000 */
[----:B------:R-:W-:Y:S02]  /*1adf0*/  FSEL R93, R105, -INF , !P6 ;  /* 0xff800000695d7808 */ /* 0x000fe40007000000 */
[----:B------:R-:W-:Y:S01]  /*1ae00*/  FSEL R206, R106, -INF , !P0 ;  /* 0xff8000006ace7808 */ /* 0x000fe20004000000 */
[--C-:B------:R-:W-:Y:S01]  /*1ae10*/  IMAD.IADD R106, R230, 0x1, -R26.reuse ;  /* 0x00000001e66a7824 */ /* 0x100fe200078e0a1a */
[----:B------:R-:W-:Y:S02]  /*1ae20*/  FMNMX.FTZ R76, R21, R76, !PT ;  /* 0x0000004c154c7209 */ /* 0x000fe40007810000 */
[----:B------:R-:W-:Y:S02]  /*1ae30*/  ISETP.GE.AND P0, PT, R25, R229, PT ;  /* 0x000000e51900720c */ /* 0x000fe40003f06270 */
[----:B------:R-:W-:Y:S02]  /*1ae40*/  ISETP.GE.AND P6, PT, R20, R226, PT ;  /* 0x000000e21400720c */ /* 0x000fe40003fc6270 */
[----:B------:R-:W-:Y:S02]  /*1ae50*/  FMNMX.FTZ R90, R36, R11, !PT ;  /* 0x0000000b245a7209 */ /* 0x000fe40007810000 */
[C---:B------:R-:W-:Y:S02]  /*1ae60*/  ISETP.GE.AND P5, PT, R20.reuse, R229, PT ;  /* 0x000000e51400720c */ /* 0x040fe40003fa6270 */
[----:B------:R-:W-:Y:S02]  /*1ae70*/  FMNMX.FTZ R76, R17, R76, !PT ;  /* 0x0000004c114c7209 */ /* 0x000fe40007810000 */
[----:B------:R-:W-:Y:S02]  /*1ae80*/  ISETP.GE.OR P0, PT, R25, R228, !P0 ;  /* 0x000000e41900720c */ /* 0x000fe40004706670 */
[C---:B------:R-:W-:Y:S02]  /*1ae90*/  ISETP.GE.OR P6, PT, R20.reuse, R223, !P6 ;  /* 0x000000df1400720c */ /* 0x040fe400077c6670 */
[----:B------:R-:W-:Y:S02]  /*1aea0*/  FMNMX.FTZ R90, R177, R90, !PT ;  /* 0x0000005ab15a7209 */ /* 0x000fe40007810000 */
[----:B------:R-:W-:Y:S02]  /*1aeb0*/  ISETP.GE.OR P5, PT, R20, R228, !P5 ;  /* 0x000000e41400720c */ /* 0x000fe40006fa6670 */
[----:B------:R-:W-:Y:S02]  /*1aec0*/  FSEL R95, R121, -INF , !P1 ;  /* 0xff800000795f7808 */ /* 0x000fe40004800000 */
[----:B------:R-:W-:Y:S02]  /*1aed0*/  FMNMX.FTZ R76, R55, R76, !PT ;  /* 0x0000004c374c7209 */ /* 0x000fe40007810000 */
[----:B------:R-:W-:Y:S02]  /*1aee0*/  FSEL R192, R110, -INF , !P6 ;  /* 0xff8000006ec07808 */ /* 0x000fe40007000000 */
[-C--:B------:R-:W-:Y:S02]  /*1aef0*/  ISETP.GE.AND P6, PT, R26, R229.reuse, PT ;  /* 0x000000e51a00720c */ /* 0x080fe40003fc6270 */
[----:B------:R-:W-:Y:S02]  /*1af00*/  FSEL R121, R124, -INF , !P0 ;  /* 0xff8000007c797808 */ /* 0x000fe40004000000 */
[----:B------:R-:W-:Y:S02]  /*1af10*/  ISETP.GE.AND P0, PT, R26, R226, PT ;  /* 0x000000e21a00720c */ /* 0x000fe40003f06270 */
[----:B------:R-:W-:Y:S01]  /*1af20*/  FMNMX.FTZ R11, R51, R90, !PT ;  /* 0x0000005a330b7209 */ /* 0x000fe20007810000 */
[----:B------:R-:W-:Y:S01]  /*1af30*/  IMAD.IADD R90, R227, 0x1, -R26 ;  /* 0x00000001e35a7824 */ /* 0x000fe200078e0a1a */
[----:B------:R-:W-:Y:S02]  /*1af40*/  FSEL R108, R108, -INF , !P5 ;  /* 0xff8000006c6c7808 */ /* 0x000fe40006800000 */
[----:B------:R-:W-:Y:S02]  /*1af50*/  ISETP.GE.AND P5, PT, R9, R229, PT ;  /* 0x000000e50900720c */ /* 0x000fe40003fa6270 */
[----:B------:R-:W-:Y:S02]  /*1af60*/  FMNMX.FTZ R76, R65, R76, !PT ;  /* 0x0000004c414c7209 */ /* 0x000fe40007810000 */
[C---:B------:R-:W-:Y:S02]  /*1af70*/  ISETP.GE.OR P6, PT, R26.reuse, R228, !P6 ;  /* 0x000000e41a00720c */ /* 0x040fe400077c6670 */
[----:B------:R-:W-:Y:S02]  /*1af80*/  ISETP.GE.OR P0, PT, R26, R223, !P0 ;  /* 0x000000df1a00720c */ /* 0x000fe40004706670 */
[----:B------:R-:W-:Y:S02]  /*1af90*/  FMNMX.FTZ R26, R187, R164, !PT ;  /* 0x000000a4bb1a7209 */ /* 0x000fe40007810000 */
[----:B------:R-:W-:Y:S02]  /*1afa0*/  FMNMX.FTZ R94, R32, R11, !PT ;  /* 0x0000000b205e7209 */ /* 0x000fe40007810000 */
[----:B------:R-:W-:Y:S02]  /*1afb0*/  ISETP.GE.OR P5, PT, R9, R228, !P5 ;  /* 0x000000e40900720c */ /* 0x000fe40006fa6670 */
[----:B------:R-:W-:Y:S02]  /*1afc0*/  FMNMX.FTZ R26, R183, R26, !PT ;  /* 0x0000001ab71a7209 */ /* 0x000fe40007810000 */
[----:B------:R-:W-:Y:S02]  /*1afd0*/  FMNMX.FTZ R76, R53, R76, !PT ;  /* 0x0000004c354c7209 */ /* 0x000fe40007810000 */
[----:B------:R-:W-:Y:S02]  /*1afe0*/  FMNMX.FTZ R94, R81, R94, !PT ;  /* 0x0000005e515e7209 */ /* 0x000fe40007810000 */
[----:B------:R-:W-:Y:S02]  /*1aff0*/  FSEL R120, R120, -INF , !P5 ;  /* 0xff80000078787808 */ /* 0x000fe40006800000 */
[-C--:B------:R-:W-:Y:S02]  /*1b000*/  ISETP.GE.AND P1, PT, R25, R226.reuse, PT ;  /* 0x000000e21900720c */ /* 0x080fe40003f26270 */
[----:B------:R-:W-:Y:S02]  /*1b010*/  ISETP.GE.AND P5, PT, R9, R226, PT ;  /* 0x000000e20900720c */ /* 0x000fe40003fa6270 */
[----:B------:R-:W-:Y:S02]  /*1b020*/  FMNMX.FTZ R26, R19, R26, !PT ;  /* 0x0000001a131a7209 */ /* 0x000fe40007810000 */
[----:B------:R-:W-:Y:S02]  /*1b030*/  FMNMX.FTZ R76, R49, R76, !PT ;  /* 0x0000004c314c7209 */ /* 0x000fe40007810000 */
[----:B------:R-:W-:Y:S02]  /*1b040*/  FMNMX.FTZ R94, R191, R94, !PT ;  /* 0x0000005ebf5e7209 */ /* 0x000fe40007810000 */
[-C--:B------:R-:W-:Y:S02]  /*1b050*/  ISETP.GE.OR P1, PT, R25, R223.reuse, !P1 ;  /* 0x000000df1900720c */ /* 0x080fe40004f26670 */
[----:B------:R-:W-:Y:S01]  /*1b060*/  ISETP.GE.OR P5, PT, R9, R223, !P5 ;  /* 0x000000df0900720c */ /* 0x000fe20006fa6670 */
[----:B------:R-:W-:Y:S01]  /*1b070*/  IMAD.IADD R9, R227, 0x1, -R25 ;  /* 0x00000001e3097824 */ /* 0x000fe200078e0a19 */
[----:B------:R-:W-:Y:S02]  /*1b080*/  FMNMX.FTZ R25, R10, R165, !PT ;  /* 0x000000a50a197209 */ /* 0x000fe40007810000 */
[----:B------:R-:W-:Y:S02]  /*1b090*/  FMNMX.FTZ R76, R71, R76, !PT ;  /* 0x0000004c474c7209 */ /* 0x000fe40007810000 */
[----:B------:R-:W-:Y:S02]  /*1b0a0*/  IABS R102, R27 ;  /* 0x0000001b00667213 */ /* 0x000fe40000000000 */
[----:B------:R-:W-:Y:S02]  /*1b0b0*/  FMNMX.FTZ R27, R13, R26, !PT ;  /* 0x0000001a0d1b7209 */ /* 0x000fe40007810000 */
[----:B------:R-:W-:Y:S02]  /*1b0c0*/  IABS R11, R5 ;  /* 0x00000005000b7213 */ /* 0x000fe40000000000 */
[----:B------:R-:W1:Y:S01]  /*1b0d0*/  I2F R102, R102 ;  /* 0x0000006600667306 */ /* 0x000e620000201400 */
[----:B------:R-:W-:Y:S02]  /*1b0e0*/  FMNMX.FTZ R5, R185, R94, !PT ;  /* 0x0000005eb9057209 */ /* 0x000fe40007810000 */
[----:B------:R-:W-:Y:S02]  /*1b0f0*/  FMNMX.FTZ R25, R170, R25, !PT ;  /* 0x00000019aa197209 */ /* 0x000fe40007810000 */
[----:B------:R-:W-:Y:S02]  /*1b100*/  FMNMX.FTZ R27, R96, R27, !PT ;  /* 0x0000001b601b7209 */ /* 0x000fe40007810000 */
[----:B------:R-:W-:Y:S02]  /*1b110*/  FMNMX.FTZ R76, R69, R76, !PT ;  /* 0x0000004c454c7209 */ /* 0x000fe40007810000 */
[----:B------:R-:W-:Y:S01]  /*1b120*/  FMNMX.FTZ R5, R70, R5, !PT ;  /* 0x0000000546057209 */ /* 0x000fe20007810000 */
[----:B------:R-:W2:Y:S01]  /*1b130*/  I2F R11, R11 ;  /* 0x0000000b000b7306 */ /* 0x000ea20000201400 */
        /* <DEDUP_REMOVED lines=12> */
[----:B------:R-:W-:Y:S01]  /*1b200*/  FMNMX.FTZ R5, R68, R5, !PT ;  /* 0x0000000544057209 */ /* 0x000fe20007810000 */
[----:B--2---:R-:W-:Y:S01]  /*1b210*/  FFMA.FTZ R122, R11, -UR31, R122 ;  /* 0x8000001f0b7a7c23 */ /* 0x004fe2000801007a */
        /* <DEDUP_REMOVED lines=39> */
[----:B------:R-:W-:Y:S02]  /*1b490*/  IABS R74, R74 ;  /* 0x0000004a004a7213 */ /* 0x000fe40000000000 */
[----:B------:R-:W-:Y:S02]  /*1b4a0*/  IABS R9, R9 ;  /* 0x0000000900097213 */ /* 0x000fe40000000000 */
[----:B------:R-:W-:Y:S02]  /*1b4b0*/  FMNMX.FTZ R26, R131, R26, !PT ;  /* 0x0000001a831a7209 */ /* 0x000fe40007810000 */
[----:B------:R-:W2:Y:S01]  /*1b4c0*/  I2F R74, R74 ;  /* 0x0000004a004a7306 */ /* 0x000ea20000201400 */
[----:B------:R-:W-:Y:S02]  /*1b4d0*/  FMNMX.FTZ R57, R50, R57, !PT ;  /* 0x0000003932397209 */ /* 0x000fe40007810000 */
[----:B------:R-:W-:Y:S02]  /*1b4e0*/  IABS R90, R90 ;  /* 0x0000005a005a7213 */ /* 0x000fe40000000000 */
[----:B------:R-:W-:Y:S02]  /*1b4f0*/  FMNMX.FTZ R26, R77, R26, !PT ;  /* 0x0000001a4d1a7209 */ /* 0x000fe40007810000 */
[----:B------:R-:W-:Y:S02]  /*1b500*/  FMNMX.FTZ R57, R80, R57, !PT ;  /* 0x0000003950397209 */ /* 0x000fe40007810000 */
[----:B------:R-:W-:Y:S01]  /*1b510*/  FMNMX.FTZ R31, R73, R26, !PT ;  /* 0x0000001a491f7209 */ /* 0x000fe20007810000 */
[----:B------:R-:W3:Y:S01]  /*1b520*/  I2F R9, R9 ;  /* 0x0000000900097306 */ /* 0x000ee20000201400 */
[----:B------:R-:W-:Y:S01]  /*1b530*/  FMNMX.FTZ R57, R38, R57, !PT ;  /* 0x0000003926397209 */ /* 0x000fe20007810000 */
[----:B------:R-:W-:Y:S01]  /*1b540*/  IMAD.WIDE.U32 R26, R0, -0x2daee0ad, RZ ;  /* 0xd2511f53001a7825 */ /* 0x000fe200078e00ff */
[----:B------:R-:W-:Y:S02]  /*1b550*/  FMNMX.FTZ R31, R58, R31, !PT ;  /* 0x0000001f3a1f7209 */ /* 0x000fe40007810000 */
[----:B------:R-:W-:Y:S02]  /*1b560*/  FMNMX.FTZ R110, R48, R57, !PT ;  /* 0x00000039306e7209 */ /* 0x000fe40007810000 */
[----:B-1----:R-:W-:Y:S02]  /*1b570*/  FMNMX.FTZ R25, R94, R25, !PT ;  /* 0x000000195e197209 */ /* 0x002fe40007810000 */
[----:B------:R-:W-:Y:S01]  /*1b580*/  FMNMX.FTZ R110, R193, R110, !PT ;  /* 0x0000006ec16e7209 */ /* 0x000fe20007810000 */
[----:B------:R-:W1:Y:S01]  /*1b590*/  I2F R90, R90 ;  /* 0x0000005a005a7306 */ /* 0x000e620000201400 */
[----:B------:R-:W-:Y:S02]  /*1b5a0*/  FMNMX.FTZ R5, R76, R5, !PT ;  /* 0x000000054c057209 */ /* 0x000fe40007810000 */
[----:B------:R-:W-:Y:S01]  /*1b5b0*/  FMNMX.FTZ R31, R92, R31, !PT ;  /* 0x0000001f5c1f7209 */ /* 0x000fe20007810000 */
[----:B--2---:R-:W-:Y:S01]  /*1b5c0*/  FFMA.FTZ R123, R74, -UR31, R123 ;  /* 0x8000001f4a7b7c23 */ /* 0x004fe2000801007b */
[----:B------:R-:W-:Y:S01]  /*1b5d0*/  FMNMX.FTZ R11, R197, R110, !PT ;  /* 0x0000006ec50b7209 */ /* 0x000fe20007810000 */
[----:B------:R-:W2:Y:S01]  /*1b5e0*/  SHFL.BFLY PT, R76, R5, 0x1, 0x1f ;  /* 0x0c201f00054c7f89 */ /* 0x000ea200000e0000 */
[----:B------:R-:W-:Y:S02]  /*1b5f0*/  LOP3.LUT R0, R27, UR19, R194, 0x96, !PT ;  /* 0x000000131b007c12 */ /* 0x000fe4000f8e96c2 */
[----:B------:R-:W-:Y:S02]  /*1b600*/  FMNMX.FTZ R27, R62, R31, !PT ;  /* 0x0000001f3e1b7209 */ /* 0x000fe40007810000 */
[----:B------:R-:W-:Y:S02]  /*1b610*/  IABS R106, R106 ;  /* 0x0000006a006a7213 */ /* 0x000fe40000000000 */
[----:B------:R-:W-:Y:S01]  /*1b620*/  FMNMX.FTZ R94, R6, R11, !PT ;  /* 0x0000000b065e7209 */ /* 0x000fe20007810000 */
[----:B---3--:R-:W-:Y:S01]  /*1b630*/  FFMA.FTZ R126, R9, -UR31, R126 ;  /* 0x8000001f097e7c23 */ /* 0x008fe2000801007e */
[----:B------:R-:W-:Y:S01]  /*1b640*/  FMNMX.FTZ R102, R104, R27, !PT ;  /* 0x0000001b68667209 */ /* 0x000fe20007810000 */
[----:B------:R-:W3:Y:S01]  /*1b650*/  SHFL.BFLY PT, R74, R25, 0x1, 0x1f ;  /* 0x0c201f00194a7f89 */ /* 0x000ee200000e0000 */
[----:B------:R-:W4:Y:S01]  /*1b660*/  I2F R106, R106 ;  /* 0x0000006a006a7306 */ /* 0x000f220000201400 */
[----:B------:R-:W-:Y:S02]  /*1b670*/  FMNMX.FTZ R9, R207, R94, !PT ;  /* 0x0000005ecf097209 */ /* 0x000fe40007810000 */
[----:B------:R-:W-:Y:S02]  /*1b680*/  FMNMX.FTZ R27, R93, R102, !PT ;  /* 0x000000665d1b7209 */ /* 0x000fe40007810000 */
[----:B------:R-:W-:Y:S02]  /*1b690*/  LOP3.LUT R20, R91, UR21, R248, 0x96, !PT ;  /* 0x000000155b147c12 */ /* 0x000fe4000f8e96f8 */
[----:B------:R-:W-:Y:S01]  /*1b6a0*/  FMNMX.FTZ R27, R108, R27, !PT ;  /* 0x0000001b6c1b7209 */ /* 0x000fe20007810000 */
[----:B-1----:R-:W-:Y:S01]  /*1b6b0*/  FFMA.FTZ R127, R90, -UR31, R127 ;  /* 0x8000001f5a7f7c23 */ /* 0x002fe2000801007f */
[----:B------:R-:W-:Y:S01]  /*1b6c0*/  FSEL R198, R111, -INF , !P3 ;  /* 0xff8000006fc67808 */ /* 0x000fe20005800000 */
[----:B------:R-:W-:Y:S01]  /*1b6d0*/  IMAD.WIDE.U32 R90, R7, -0x326172a9, RZ ;  /* 0xcd9e8d57075a7825 */ /* 0x000fe200078e00ff */
[----:B------:R-:W-:Y:S02]  /*1b6e0*/  FMNMX.FTZ R7, R206, R9, !PT ;  /* 0x00000009ce077209 */ /* 0x000fe40007810000 */
[----:B------:R-:W-:Y:S02]  /*1b6f0*/  FMNMX.FTZ R27, R78, R27, !PT ;  /* 0x0000001b4e1b7209 */ /* 0x000fe40007810000 */
[----:B------:R-:W-:Y:S02]  /*1b700*/  FMNMX.FTZ R7, R204, R7, !PT ;  /* 0x00000007cc077209 */ /* 0x000fe40007810000 */
[----:B--2---:R-:W-:Y:S02]  /*1b710*/  FMNMX.FTZ R5, R5, R76, !PT ;  /* 0x0000004c05057209 */ /* 0x004fe40007810000 */
[----:B------:R-:W-:Y:S02]  /*1b720*/  FMNMX.FTZ R94, R120, R27, !PT ;  /* 0x0000001b785e7209 */ /* 0x000fe40007810000 */
[----:B------:R-:W-:Y:S01]  /*1b730*/  FMNMX.FTZ R7, R192, R7, !PT ;  /* 0x00000007c0077209 */ /* 0x000fe20007810000 */
[C---:B------:R-:W-:Y:S01]  /*1b740*/  FMUL.FTZ R178, R5.reuse, c[0x0][0x23c] ;  /* 0x00008f0005b27a20 */ /* 0x040fe20000410000 */
[----:B------:R-:W-:Y:S01]  /*1b750*/  FSETP.NEU.FTZ.AND P3, PT, R5, -INF , PT ;  /* 0xff8000000500780b */ /* 0x000fe20003f7d000 */
[----:B----4-:R-:W-:Y:S01]  /*1b760*/  FFMA.FTZ R125, R106, -UR31, R125 ;  /* 0x8000001f6a7d7c23 */ /* 0x010fe2000801007d */
[----:B------:R-:W-:Y:S01]  /*1b770*/  FMNMX.FTZ R94, R95, R94, !PT ;  /* 0x0000005e5f5e7209 */ /* 0x000fe20007810000 */
[----:B------:R-:W-:Y:S01]  /*1b780*/  IMAD.WIDE.U32 R106, R20, -0x326172a9, RZ ;  /* 0xcd9e8d57146a7825 */ /* 0x000fe200078e00ff */
[----:B------:R-:W-:Y:S02]  /*1b790*/  FMNMX.FTZ R7, R198, R7, !PT ;  /* 0x00000007c6077209 */ /* 0x000fe40007810000 */
[----:B------:R-:W-:Y:S02]  /*1b7a0*/  FSEL R196, R122, -INF , !P5 ;  /* 0xff8000007ac47808 */ /* 0x000fe40006800000 */
[----:B------:R-:W-:Y:S02]  /*1b7b0*/  FSEL R178, R178, RZ, P3 ;  /* 0x000000ffb2b27208 */ /* 0x000fe40001800000 */
[----:B------:R-:W-:Y:S02]  /*1b7c0*/  LOP3.LUT R2, R195, UR21, R244, 0x96, !PT ;  /* 0x00000015c3027c12 */ /* 0x000fe4000f8e96f4 */
[----:B------:R-:W-:Y:S01]  /*1b7d0*/  FSEL R195, R123, -INF , !P2 ;  /* 0xff8000007bc37808 */ /* 0x000fe20005000000 */
[--C-:B------:R-:W-:Y:S01]  /*1b7e0*/  FFMA.FTZ R180, R3, c[0x0][0x23c], -R178.reuse ;  /* 0x00008f0003b47a23 */ /* 0x100fe200000108b2 */
[----:B------:R-:W-:Y:S01]  /*1b7f0*/  FMNMX.FTZ R11, R121, R94, !PT ;  /* 0x0000005e790b7209 */ /* 0x000fe20007810000 */
[----:B------:R-:W-:Y:S01]  /*1b800*/  IMAD.WIDE.U32 R122, R2, -0x326172a9, RZ ;  /* 0xcd9e8d57027a7825 */ /* 0x000fe200078e00ff */
[----:B------:R-:W-:Y:S02]  /*1b810*/  FMNMX.FTZ R94, R196, R7, !PT ;  /* 0x00000007c45e7209 */ /* 0x000fe40007810000 */
[----:B---3--:R-:W-:Y:S01]  /*1b820*/  FMNMX.FTZ R3, R25, R74, !PT ;  /* 0x0000004a19037209 */ /* 0x008fe20007810000 */
[----:B------:R-:W-:Y:S01]  /*1b830*/  MUFU.EX2 R180, R180 ;  /* 0x000000b400b47308 */ /* 0x000fe20000000800 */
[----:B------:R-:W-:Y:S01]  /*1b840*/  FSEL R194, R126, -INF , !P1 ;  /* 0xff8000007ec27808 */ /* 0x000fe20004800000 */
[--C-:B------:R-:W-:Y:S01]  /*1b850*/  FFMA.FTZ R203, R203, c[0x0][0x23c], -R178.reuse ;  /* 0x00008f00cbcb7a23 */ /* 0x100fe200000108b2 */
[----:B------:R-:W-:Y:S01]  /*1b860*/  FMNMX.FTZ R25, R195, R94, !PT ;  /* 0x0000005ec3197209 */ /* 0x000fe20007810000 */
[----:B------:R-:W-:Y:S01]  /*1b870*/  FMUL.FTZ R176, R3, c[0x0][0x23c] ;  /* 0x00008f0003b07a20 */ /* 0x000fe20000410000 */
[----:B------:R-:W-:Y:S01]  /*1b880*/  FSEL R7, R127, -INF , !P0 ;  /* 0xff8000007f077808 */ /* 0x000fe20004000000 */
[--C-:B------:R-:W-:Y:S01]  /*1b890*/  FFMA.FTZ R190, R199, c[0x0][0x23c], -R178.reuse ;  /* 0x00008f00c7be7a23 */ /* 0x100fe200000108b2 */
[----:B------:R-:W-:Y:S01]  /*1b8a0*/  FMNMX.FTZ R2, R194, R25, !PT ;  /* 0x00000019c2027209 */ /* 0x000fe20007810000 */
[----:B------:R-:W-:Y:S01]  /*1b8b0*/  FFMA.FTZ R179, R179, c[0x0][0x23c], -R178 ;  /* 0x00008f00b3b37a23 */ /* 0x000fe200000108b2 */
[----:B------:R-:W-:Y:S01]  /*1b8c0*/  LOP3.LUT R9, R91, UR18, R106, 0x96, !PT ;  /* 0x000000125b097c12 */ /* 0x000fe2000f8e966a */
[----:B------:R-:W-:Y:S01]  /*1b8d0*/  FFMA.FTZ R236, R252, c[0x0][0x23c], -R178 ;  /* 0x00008f00fcec7a23 */ /* 0x000fe200000108b2 */
[----:B------:R-:W-:Y:S01]  /*1b8e0*/  LOP3.LUT R20, R107, UR20, R34, 0x96, !PT ;  /* 0x000000146b147c12 */ /* 0x000fe2000f8e9622 */
[----:B------:R-:W-:Y:S01]  /*1b8f0*/  MUFU.EX2 R190, R190 ;  /* 0x000000be00be7308 */ /* 0x000fe20000000800 */
[----:B------:R-:W-:Y:S01]  /*1b900*/  IMAD.WIDE.U32 R106, R0, -0x326172a9, RZ ;  /* 0xcd9e8d57006a7825 */ /* 0x000fe200078e00ff */
[----:B------:R-:W-:Y:S02]  /*1b910*/  FMNMX.FTZ R0, R7, R2, !PT ;  /* 0x0000000207007209 */ /* 0x000fe40007810000 */
[----:B------:R-:W-:Y:S01]  /*1b920*/  FSEL R76, R125, -INF , !P6 ;  /* 0xff8000007d4c7808 */ /* 0x000fe20007000000 */
[----:B------:R-:W-:Y:S01]  /*1b930*/  IMAD.WIDE.U32 R110, R9, -0x2daee0ad, RZ ;  /* 0xd2511f53096e7825 */ /* 0x000fe200078e00ff */
[----:B------:R-:W-:Y:S01]  /*1b940*/  FSETP.NEU.FTZ.AND P2, PT, R3, -INF , PT ;  /* 0xff8000000300780b */ /* 0x000fe20003f5d000 */
[----:B------:R-:W1:Y:S01]  /*1b950*/  SHFL.BFLY PT, R9, R0, 0x2, 0x1f ;  /* 0x0c401f0000097f89 */ /* 0x000e6200000e0000 */
[----:B------:R-:W-:Y:S01]  /*1b960*/  FMNMX.FTZ R11, R76, R11, !PT ;  /* 0x0000000b4c0b7209 */ /* 0x000fe20007810000 */
[----:B------:R-:W-:Y:S01]  /*1b970*/  IMAD.WIDE.U32 R126, R20, -0x2daee0ad, RZ ;  /* 0xd2511f53147e7825 */ /* 0x000fe200078e00ff */
[----:B------:R-:W2:Y:S01]  /*1b980*/  MUFU.EX2 R179, R179 ;  /* 0x000000b300b37308 */ /* 0x000ea20000000800 */
[----:B------:R-:W-:Y:S02]  /*1b990*/  FSEL R176, R176, RZ, P2 ;  /* 0x000000ffb0b07208 */ /* 0x000fe40001000000 */
[----:B------:R-:W-:Y:S01]  /*1b9a0*/  LOP3.LUT R25, R123, UR20, R22, 0x96, !PT ;  /* 0x000000147b197c12 */ /* 0x000fe2000f8e9616 */
[----:B------:R-:W-:Y:S01]  /*1b9b0*/  FFMA.FTZ R188, R188, c[0x0][0x23c], -R178 ;  /* 0x00008f00bcbc7a23 */ /* 0x000fe200000108b2 */
[----:B------:R-:W3:Y:S01]  /*1b9c0*/  SHFL.BFLY PT, R74, R11, 0x2, 0x1f ;  /* 0x0c401f000b4a7f89 */ /* 0x000ee200000e0000 */
[----:B------:R-:W-:Y:S01]  /*1b9d0*/  LOP3.LUT R89, R107, UR18, R122, 0x96, !PT ;  /* 0x000000126b597c12 */ /* 0x000fe2000f8e967a */
[----:B------:R-:W-:Y:S01]  /*1b9e0*/  FFMA.FTZ R182, R16, c[0x0][0x23c], -R176 ;  /* 0x00008f0010b67a23 */ /* 0x000fe200000108b0 */
[----:B------:R-:W-:Y:S01]  /*1b9f0*/  LOP3.LUT R20, R127, UR17, R88, 0x96, !PT ;  /* 0x000000117f147c12 */ /* 0x000fe2000f8e9658 */
[----:B------:R-:W-:Y:S01]  /*1ba00*/  IMAD.WIDE.U32 R124, R25, -0x2daee0ad, RZ ;  /* 0xd2511f53197c7825 */ /* 0x000fe200078e00ff */
[----:B------:R-:W-:Y:S03]  /*1ba10*/  LOP3.LUT R16, R111, UR13, R126, 0x96, !PT ;  /* 0x0000000d6f107c12 */ /* 0x000fe6000f8e967e */
[----:B------:R-:W-:Y:S01]  /*1ba20*/  MUFU.EX2 R182, R182 ;  /* 0x000000b600b67308 */ /* 0x000fe20000000800 */
[----:B------:R-:W-:Y:S01]  /*1ba30*/  IMAD.WIDE.U32 R88, R89, -0x2daee0ad, RZ ;  /* 0xd2511f5359587825 */ /* 0x000fe200078e00ff */
[----:B------:R-:W-:Y:S03]  /*1ba40*/  LOP3.LUT R26, R125, UR17, R26, 0x96, !PT ;  /* 0x000000117d1a7c12 */ /* 0x000fe6000f8e961a */
[----:B------:R-:W-:Y:S01]  /*1ba50*/  IMAD.WIDE.U32 R126, R16, -0x326172a9, RZ ;  /* 0xcd9e8d57107e7825 */ /* 0x000fe200078e00ff */
[----:B------:R-:W-:Y:S02]  /*1ba60*/  LOP3.LUT R25, R89, UR13, R124, 0x96, !PT ;  /* 0x0000000d59197c12 */ /* 0x000fe4000f8e967c */
[----:B-1----:R-:W-:Y:S01]  /*1ba70*/  FMNMX.FTZ R9, R0, R9, !PT ;  /* 0x0000000900097209 */ /* 0x002fe20007810000 */
[----:B------:R-:W-:Y:S01]  /*1ba80*/  IMAD.WIDE.U32 R122, R20, -0x326172a9, RZ ;  /* 0xcd9e8d57147a7825 */ /* 0x000fe200078e00ff */
[--C-:B------:R-:W-:Y:S02]  /*1ba90*/  SHF.R.U32.HI R91, RZ, 0x10, R126.reuse ;  /* 0x00000010ff5b7819 */ /* 0x100fe4000001167e */
[----:B------:R-:W-:Y:S01]  /*1baa0*/  SHF.R.U32.HI R109, RZ, 0x18, R126 ;  /* 0x00000018ff6d7819 */ /* 0x000fe2000001167e */
[----:B------:R-:W1:Y:S01]  /*1bab0*/  SHFL.BFLY PT, R0, R9, 0x1, 0x1f ;  /* 0x0c201f0009007f89 */ /* 0x000e6200000e0000 */
[----:B------:R-:W-:Y:S01]  /*1bac0*/  LOP3.LUT R20, R123, UR16, R90, 0x96, !PT ;  /* 0x000000107b147c12 */ /* 0x000fe2000f8e965a */
[----:B------:R-:W-:Y:S01]  /*1bad0*/  FFMA.FTZ R222, R200, c[0x0][0x23c], -R178 ;  /* 0x00008f00c8de7a23 */ /* 0x000fe200000108b2 */
[----:B---3--:R-:W-:Y:S01]  /*1bae0*/  FMNMX.FTZ R2, R11, R74, !PT ;  /* 0x0000004a0b027209 */ /* 0x008fe20007810000 */
[----:B------:R-:W-:Y:S01]  /*1baf0*/  IMAD.WIDE.U32 R74, R26, -0x326172a9, RZ ;  /* 0xcd9e8d571a4a7825 */ /* 0x000fe200078e00ff */
[----:B------:R-:W-:Y:S02]  /*1bb00*/  LOP3.LUT R16, R127, UR25, R122, 0x96, !PT ;  /* 0x000000197f107c12 */ /* 0x000fe4000f8e967a */
[----:B------:R-:W-:Y:S01]  /*1bb10*/  LOP3.LUT R102, R91, 0xff, RZ, 0xc0, !PT ;  /* 0x000000ff5b667812 */ /* 0x000fe200078ec0ff */
[----:B------:R-:W3:Y:S01]  /*1bb20*/  SHFL.BFLY PT, R27, R2, 0x1, 0x1f ;  /* 0x0c201f00021b7f89 */ /* 0x000ee200000e0000 */
[----:B------:R-:W-:Y:S01]  /*1bb30*/  IMAD.WIDE.U32 R122, R25, -0x326172a9, RZ ;  /* 0xcd9e8d57197a7825 */ /* 0x000fe200078e00ff */
[----:B------:R-:W-:Y:S01]  /*1bb40*/  LOP3.LUT R11, R75, UR16, R106, 0x96, !PT ;  /* 0x000000104b0b7c12 */ /* 0x000fe2000f8e966a */
[----:B------:R4:W2:Y:S01]  /*1bb50*/  MUFU.EX2 R25, R203 ;  /* 0x000000cb00197308 */ /* 0x0008a20000000800 */
[----:B------:R-:W-:Y:S01]  /*1bb60*/  LOP3.LUT R75, R126, 0xffff, RZ, 0xc0, !PT ;  /* 0x0000ffff7e4b7812 */ /* 0x000fe200078ec0ff */
[----:B------:R-:W-:Y:S01]  /*1bb70*/  IMAD.WIDE.U32 R124, R20, -0x2daee0ad, RZ ;  /* 0xd2511f53147c7825 */ /* 0x000fe200078e00ff */
[----:B------:R-:W-:Y:S02]  /*1bb80*/  LOP3.LUT R94, R122, 0xffff, RZ, 0xc0, !PT ;  /* 0x0000ffff7a5e7812 */ /* 0x000fe400078ec0ff */
[----:B------:R-:W-:Y:S01]  /*1bb90*/  LOP3.LUT R79, R123, UR25, R74, 0x96, !PT ;  /* 0x000000197b4f7c12 */ /* 0x000fe2000f8e964a */
[----:B------:R-:W-:Y:S01]  /*1bba0*/  FFMA.FTZ R26, R184, c[0x0][0x23c], -R176 ;  /* 0x00008f00b81a7a23 */ /* 0x000fe200000108b0 */
[----:B------:R-:W-:Y:S01]  /*1bbb0*/  LOP3.LUT R90, R122, 0xff, RZ, 0xc0, !PT ;  /* 0x000000ff7a5a7812 */ /* 0x000fe200078ec0ff */
[----:B------:R-:W-:Y:S01]  /*1bbc0*/  FFMA.FTZ R200, R129, c[0x0][0x23c], -R178 ;  /* 0x00008f0081c87a23 */ /* 0x000fe200000108b2 */
[----:B------:R-:W-:Y:S01]  /*1bbd0*/  SHF.R.U32.HI R31, RZ, 0x18, R122 ;  /* 0x00000018ff1f7819 */ /* 0x000fe2000001167a */
[----:B------:R-:W-:Y:S01]  /*1bbe0*/  FFMA.FTZ R252, R114, c[0x0][0x23c], -R176 ;  /* 0x00008f0072fc7a23 */ /* 0x000fe200000108b0 */
[----:B------:R-:W-:Y:S01]  /*1bbf0*/  SHF.R.U32.HI R20, RZ, 0x10, R122 ;  /* 0x00000010ff147819 */ /* 0x000fe2000001167a */
[----:B------:R-:W-:Y:S01]  /*1bc00*/  MUFU.EX2 R26, R26 ;  /* 0x0000001a001a7308 */ /* 0x000fe20000000800 */
[----:B------:R-:W-:Y:S01]  /*1bc10*/  IMAD.WIDE.U32 R122, R11, -0x2daee0ad, RZ ;  /* 0xd2511f530b7a7825 */ /* 0x000fe200078e00ff */
[----:B------:R-:W-:Y:S02]  /*1bc20*/  LOP3.LUT R106, R126, 0xff, RZ, 0xc0, !PT ;  /* 0x000000ff7e6a7812 */ /* 0x000fe400078ec0ff */
[----:B------:R-:W-:Y:S01]  /*1bc30*/  SHF.R.U32.HI R75, RZ, 0x8, R75 ;  /* 0x00000008ff4b7819 */ /* 0x000fe2000001164b */
[--C-:B------:R-:W-:Y:S01]  /*1bc40*/  FFMA.FTZ R126, R17, c[0x0][0x23c], -R176.reuse ;  /* 0x00008f00117e7a23 */ /* 0x100fe200000108b0 */
[----:B-1----:R-:W-:Y:S01]  /*1bc50*/  FMNMX.FTZ R0, R9, R0, !PT ;  /* 0x0000000009007209 */ /* 0x002fe20007810000 */
[----:B------:R-:W-:Y:S01]  /*1bc60*/  FFMA.FTZ R237, R103, c[0x0][0x23c], -R176 ;  /* 0x00008f0067ed7a23 */ /* 0x000fe200000108b0 */
[----:B------:R-:W-:Y:S01]  /*1bc70*/  SHF.R.U32.HI R9, RZ, 0x8, R94 ;  /* 0x00000008ff097819 */ /* 0x000fe2000001165e */
[--C-:B------:R-:W-:Y:S01]  /*1bc80*/  FFMA.FTZ R210, R66, c[0x0][0x23c], -R178.reuse ;  /* 0x00008f0042d27a23 */ /* 0x100fe200000108b2 */
[----:B------:R-:W-:Y:S01]  /*1bc90*/  MUFU.EX2 R200, R200 ;  /* 0x000000c800c87308 */ /* 0x000fe20000000800 */
[----:B------:R-:W-:Y:S01]  /*1bca0*/  PRMT R106, R106, 0x5410, R75 ;  /* 0x000054106a6a7816 */ /* 0x000fe2000000004b */
[----:B------:R-:W-:Y:S01]  /*1bcb0*/  FMUL.FTZ R199, R0, c[0x0][0x23c] ;  /* 0x00008f0000c77a20 */ /* 0x000fe20000410000 */
[----:B------:R-:W-:Y:S01]  /*1bcc0*/  PRMT R75, R90, 0x5410, R9 ;  /* 0x000054105a4b7816 */ /* 0x000fe20000000009 */
[----:B------:R-:W-:Y:S01]  /*1bcd0*/  FFMA.FTZ R212, R191, c[0x0][0x23c], -R178 ;  /* 0x00008f00bfd47a23 */ /* 0x000fe200000108b2 */
[----:B------:R-:W-:Y:S01]  /*1bce0*/  LOP3.LUT R11, R123, UR26, R88, 0x96, !PT ;  /* 0x0000001a7b0b7c12 */ /* 0x000fe2000f8e9658 */
[--C-:B------:R-:W-:Y:S01]  /*1bcf0*/  FFMA.FTZ R191, R47, c[0x0][0x23c], -R176.reuse ;  /* 0x00008f002fbf7a23 */ /* 0x100fe200000108b0 */
[C---:B------:R-:W-:Y:S01]  /*1bd00*/  LOP3.LUT R59, R122.reuse, 0xffff, RZ, 0xc0, !PT ;  /* 0x0000ffff7a3b7812 */ /* 0x040fe200078ec0ff */
[----:B------:R-:W-:Y:S01]  /*1bd10*/  FFMA.FTZ R66, R39, c[0x0][0x23c], -R176 ;  /* 0x00008f0027427a23 */ /* 0x000fe200000108b0 */
[----:B------:R-:W-:Y:S01]  /*1bd20*/  SHF.R.U32.HI R88, RZ, 0x10, R122 ;  /* 0x00000010ff587819 */ /* 0x000fe2000001167a */
[----:B------:R-:W-:Y:S01]  /*1bd30*/  MUFU.EX2 R126, R126 ;  /* 0x0000007e007e7308 */ /* 0x000fe20000000800 */
[----:B------:R-:W-:Y:S01]  /*1bd40*/  LOP3.LUT R67, R122, 0xff, RZ, 0xc0, !PT ;  /* 0x000000ff7a437812 */ /* 0x000fe200078ec0ff */
[----:B------:R-:W-:Y:S01]  /*1bd50*/  FFMA.FTZ R39, R71, c[0x0][0x23c], -R176 ;  /* 0x00008f0047277a23 */ /* 0x000fe200000108b0 */
[----:B------:R-:W-:Y:S01]  /*1bd60*/  SHF.R.U32.HI R63, RZ, 0x18, R122 ;  /* 0x00000018ff3f7819 */ /* 0x000fe2000001167a */
[----:B------:R-:W-:Y:S01]  /*1bd70*/  IMAD.U32 R122, RZ, RZ, UR4 ;  /* 0x00000004ff7a7e24 */ /* 0x000fe2000f8e00ff */
[----:B------:R-:W-:Y:S01]  /*1bd80*/  LOP3.LUT R9, R16, 0xffff, RZ, 0xc0, !PT ;  /* 0x0000ffff10097812 */ /* 0x000fe200078ec0ff */
[--C-:B------:R-:W-:Y:S01]  /*1bd90*/  FFMA.FTZ R217, R69, c[0x0][0x23c], -R176.reuse ;  /* 0x00008f0045d97a23 */ /* 0x100fe200000108b0 */
[----:B------:R-:W-:Y:S01]  /*1bda0*/  LOP3.LUT R89, R124, 0xffff, RZ, 0xc0, !PT ;  /* 0x0000ffff7c597812 */ /* 0x000fe200078ec0ff */
[--C-:B------:R-:W-:Y:S01]  /*1bdb0*/  FFMA.FTZ R213, R175, c[0x0][0x23c], -R176.reuse ;  /* 0x00008f00afd57a23 */ /* 0x100fe200000108b0 */
[----:B------:R-:W-:Y:S01]  /*1bdc0*/  FSETP.NEU.FTZ.AND P0, PT, R0, -INF , PT ;  /* 0xff8000000000780b */ /* 0x000fe20003f1d000 */
[----:B------:R-:W-:Y:S01]  /*1bdd0*/  MUFU.EX2 R191, R191 ;  /* 0x000000bf00bf7308 */ /* 0x000fe20000000800 */
[----:B------:R-:W-:Y:S01]  /*1bde0*/  LOP3.LUT R94, R16, 0xff, RZ, 0xc0, !PT ;  /* 0x000000ff105e7812 */ /* 0x000fe200078ec0ff */
[--C-:B------:R-:W-:Y:S01]  /*1bdf0*/  FFMA.FTZ R214, R85, c[0x0][0x23c], -R176.reuse ;  /* 0x00008f0055d67a23 */ /* 0x100fe200000108b0 */
[----:B------:R-:W-:Y:S01]  /*1be00*/  SHF.R.U32.HI R9, RZ, 0x8, R9 ;  /* 0x00000008ff097819 */ /* 0x000fe20000011609 */
[----:B------:R-:W-:Y:S01]  /*1be10*/  FFMA.FTZ R221, R87, c[0x0][0x23c], -R176 ;  /* 0x00008f0057dd7a23 */ /* 0x000fe200000108b0 */
[----:B------:R-:W-:Y:S01]  /*1be20*/  LOP3.LUT R122, R219, UR33, R122, 0x96, !PT ;  /* 0x00000021db7a7c12 */ /* 0x000fe2000f8e967a */
[----:B------:R-:W-:Y:S01]  /*1be30*/  FFMA.FTZ R181, R181, c[0x0][0x23c], -R176 ;  /* 0x00008f00b5b57a23 */ /* 0x000fe200000108b0 */
[----:B------:R-:W-:Y:S01]  /*1be40*/  LOP3.LUT R57, R125, UR26, R110, 0x96, !PT ;  /* 0x0000001a7d397c12 */ /* 0x000fe2000f8e966e */
[----:B------:R-:W-:Y:S01]  /*1be50*/  FFMA.FTZ R125, R239, c[0x0][0x23c], -R178 ;  /* 0x00008f00ef7d7a23 */ /* 0x000fe200000108b2 */
[----:B------:R-:W-:Y:S01]  /*1be60*/  SHF.R.U32.HI R74, RZ, 0x10, R124 ;  /* 0x00000010ff4a7819 */ /* 0x000fe2000001167c */
[----:B------:R-:W-:Y:S01]  /*1be70*/  IMAD.WIDE.U32 R122, R122, -0x326172a9, RZ ;  /* 0xcd9e8d577a7a7825 */ /* 0x000fe200078e00ff */
[----:B------:R-:W-:Y:S01]  /*1be80*/  PRMT R109, R102, 0x5410, R109 ;  /* 0x00005410666d7816 */ /* 0x000fe2000000006d */
[----:B------:R-:W-:Y:S01]  /*1be90*/  MUFU.EX2 R181, R181 ;  /* 0x000000b500b57308 */ /* 0x000fe20000000800 */
[----:B---3--:R-:W-:Y:S01]  /*1bea0*/  FMNMX.FTZ R2, R2, R27, !PT ;  /* 0x0000001b02027209 */ /* 0x008fe20007810000 */
[----:B------:R-:W-:Y:S01]  /*1beb0*/  FFMA.FTZ R239, R68, c[0x0][0x23c], -R178 ;  /* 0x00008f0044ef7a23 */ /* 0x000fe200000108b2 */
[----:B------:R-:W-:Y:S01]  /*1bec0*/  LOP3.LUT R27, R124, 0xff, RZ, 0xc0, !PT ;  /* 0x000000ff7c1b7812 */ /* 0x000fe200078ec0ff */
[--C-:B------:R-:W-:Y:S01]  /*1bed0*/  HSET2.LE.AND R47, R109, R242.reuse, PT ;  /* 0x000000f26d2f7233 */ /* 0x100fe20003803000 */
[----:B------:R-:W-:Y:S01]  /*1bee0*/  SHF.R.U32.HI R102, RZ, 0x8, R89 ;  /* 0x00000008ff667819 */ /* 0x000fe20000011659 */
[----:B------:R-:W-:Y:S01]  /*1bef0*/  FMUL.FTZ R110, R2, c[0x0][0x23c] ;  /* 0x00008f00026e7a20 */ /* 0x000fe20000410000 */
[----:B------:R-:W-:Y:S01]  /*1bf00*/  FSEL R199, R199, RZ, P0 ;  /* 0x000000ffc7c77208 */ /* 0x000fe20000000000 */
[----:B------:R-:W-:Y:S01]  /*1bf10*/  FFMA.FTZ R189, R189, c[0x0][0x23c], -R176 ;  /* 0x00008f00bdbd7a23 */ /* 0x000fe200000108b0 */
[----:B------:R-:W-:Y:S01]  /*1bf20*/  SHF.R.U32.HI R90, RZ, 0x10, R16 ;  /* 0x00000010ff5a7819 */ /* 0x000fe20000011610 */
[----:B------:R-:W-:Y:S01]  /*1bf30*/  MUFU.EX2 R125, R125 ;  /* 0x0000007d007d7308 */ /* 0x000fe20000000800 */
[----:B------:R-:W-:Y:S01]  /*1bf40*/  PRMT R94, R94, 0x5410, R9 ;  /* 0x000054105e5e7816 */ /* 0x000fe20000000009 */
[----:B----4-:R-:W-:Y:S01]  /*1bf50*/  FFMA.FTZ R203, R10, c[0x0][0x23c], -R199 ;  /* 0x00008f000acb7a23 */ /* 0x010fe200000108c7 */
[----:B------:R-:W-:Y:S01]  /*1bf60*/  SHF.R.U32.HI R9, RZ, 0x10, R79 ;  /* 0x00000010ff097819 */ /* 0x000fe2000001164f */
[--C-:B------:R-:W-:Y:S01]  /*1bf70*/  FFMA.FTZ R184, R12, c[0x0][0x23c], -R199.reuse ;  /* 0x00008f000cb87a23 */ /* 0x100fe200000108c7 */
[----:B------:R-:W-:Y:S01]  /*1bf80*/  LOP3.LUT R88, R88, 0xff, RZ, 0xc0, !PT ;  /* 0x000000ff58587812 */ /* 0x000fe200078ec0ff */
[----:B------:R-:W-:Y:S01]  /*1bf90*/  FFMA.FTZ R186, R170, c[0x0][0x23c], -R199 ;  /* 0x00008f00aaba7a23 */ /* 0x000fe200000108c7 */
[----:B------:R-:W-:Y:S01]  /*1bfa0*/  PRMT R27, R27, 0x5410, R102 ;  /* 0x000054101b1b7816 */ /* 0x000fe20000000066 */
[--C-:B------:R-:W-:Y:S01]  /*1bfb0*/  FFMA.FTZ R171, R171, c[0x0][0x23c], -R176.reuse ;  /* 0x00008f00abab7a23 */ /* 0x100fe200000108b0 */
[----:B------:R-:W-:Y:S01]  /*1bfc0*/  LOP3.LUT R102, R74, 0xff, RZ, 0xc0, !PT ;  /* 0x000000ff4a667812 */ /* 0x000fe200078ec0ff */
[----:B------:R-:W-:Y:S01]  /*1bfd0*/  MUFU.EX2 R189, R189 ;  /* 0x000000bd00bd7308 */ /* 0x000fe20000000800 */
[----:B------:R-:W-:Y:S01]  /*1bfe0*/  LOP3.LUT R74, R57, 0xffff, RZ, 0xc0, !PT ;  /* 0x0000ffff394a7812 */ /* 0x000fe200078ec0ff */
[----:B------:R-:W-:Y:S01]  /*1bff0*/  FFMA.FTZ R37, R37, c[0x0][0x23c], -R176 ;  /* 0x00008f0025257a23 */ /* 0x000fe200000108b0 */
[----:B------:R-:W-:Y:S01]  /*1c000*/  SHF.R.U32.HI R127, RZ, 0x18, R16 ;  /* 0x00000018ff7f7819 */ /* 0x000fe20000011610 */
[--C-:B------:R-:W-:Y:S01]  /*1c010*/  FFMA.FTZ R33, R33, c[0x0][0x23c], -R176.reuse ;  /* 0x00008f0021217a23 */ /* 0x100fe200000108b0 */
[----:B------:R-:W-:Y:S01]  /*1c020*/  LOP3.LUT R10, R90, 0xff, RZ, 0xc0, !PT ;  /* 0x000000ff5a0a7812 */ /* 0x000fe200078ec0ff */
[--C-:B------:R-:W-:Y:S01]  /*1c030*/  FFMA.FTZ R83, R83, c[0x0][0x23c], -R176.reuse ;  /* 0x00008f0053537a23 */ /* 0x100fe200000108b0 */
[----:B------:R-:W-:Y:S01]  /*1c040*/  FSETP.NEU.FTZ.AND P1, PT, R2, -INF , PT ;  /* 0xff8000000200780b */ /* 0x000fe20003f3d000 */
[----:B------:R-:W-:Y:S01]  /*1c050*/  FFMA.FTZ R49, R49, c[0x0][0x23c], -R176 ;  /* 0x00008f0031317a23 */ /* 0x000fe200000108b0 */
[----:B------:R-:W-:Y:S01]  /*1c060*/  SHF.R.U32.HI R90, RZ, 0x18, R79 ;  /* 0x00000018ff5a7819 */ /* 0x000fe2000001164f */
[----:B------:R-:W-:Y:S01]  /*1c070*/  MUFU.EX2 R203, R203 ;  /* 0x000000cb00cb7308 */ /* 0x000fe20000000800 */
[C---:B------:R-:W-:Y:S01]  /*1c080*/  LOP3.LUT R118, R79.reuse, 0xffff, RZ, 0xc0, !PT ;  /* 0x0000ffff4f767812 */ /* 0x040fe200078ec0ff */
[--C-:B------:R-:W-:Y:S01]  /*1c090*/  FFMA.FTZ R233, R112, c[0x0][0x23c], -R178.reuse ;  /* 0x00008f0070e97a23 */ /* 0x100fe200000108b2 */
        /* <DEDUP_REMOVED lines=8> */
[----:B------:R-:W-:Y:S01]  /*1c120*/  SHF.R.U32.HI R61, RZ, 0x18, R124 ;  /* 0x00000018ff3d7819 */ /* 0x000fe2000001167c */
[----:B------:R-:W-:Y:S01]  /*1c130*/  FFMA.FTZ R124, R240, c[0x0][0x23c], -R176 ;  /* 0x00008f00f07c7a23 */ /* 0x000fe200000108b0 */
[----:B------:R-:W-:Y:S01]  /*1c140*/  LOP3.LUT R105, R57, 0xff, RZ, 0xc0, !PT ;  /* 0x000000ff39697812 */ /* 0x000fe200078ec0ff */
[----:B------:R-:W-:Y:S01]  /*1c150*/  FFMA.FTZ R240, R100, c[0x0][0x23c], -R178 ;  /* 0x00008f0064f07a23 */ /* 0x000fe200000108b2 */
[----:B------:R-:W-:Y:S01]  /*1c160*/  SHF.R.U32.HI R74, RZ, 0x8, R74 ;  /* 0x00000008ff4a7819 */ /* 0x000fe2000001164a */
[----:B------:R-:W-:Y:S01]  /*1c170*/  FFMA.FTZ R100, R21, c[0x0][0x23c], -R176 ;  /* 0x00008f0015647a23 */ /* 0x000fe200000108b0 */
[----:B------:R-:W-:Y:S01]  /*1c180*/  PRMT R127, R10, 0x5410, R127 ;  /* 0x000054100a7f7816 */ /* 0x000fe2000000007f */
[----:B------:R-:W-:Y:S01]  /*1c190*/  FFMA.FTZ R173, R173, c[0x0][0x23c], -R178 ;  /* 0x00008f00adad7a23 */ /* 0x000fe200000108b2 */
[----:B------:R-:W-:Y:S01]  /*1c1a0*/  LOP3.LUT R10, R123, UR24, R246, 0x96, !PT ;  /* 0x000000187b0a7c12 */ /* 0x000fe2000f8e96f6 */
[----:B------:R-:W-:Y:S01]  /*1c1b0*/  MUFU.EX2 R184, R184 ;  /* 0x000000b800b87308 */ /* 0x000fe20000000800 */
[----:B------:R-:W-:Y:S01]  /*1c1c0*/  LOP3.LUT R9, R23, UR22, R122, 0x96, !PT ;  /* 0x0000001617097c12 */ /* 0x000fe2000f8e967a */
[--C-:B------:R-:W-:Y:S01]  /*1c1d0*/  FFMA.FTZ R185, R116, c[0x0][0x23c], -R178.reuse ;  /* 0x00008f0074b97a23 */ /* 0x100fe200000108b2 */
[----:B------:R-:W-:Y:S01]  /*1c1e0*/  FSEL R110, R110, RZ, P1 ;  /* 0x000000ff6e6e7208 */ /* 0x000fe20000800000 */
[----:B------:R-:W-:Y:S01]  /*1c1f0*/  FFMA.FTZ R168, R168, c[0x0][0x23c], -R178 ;  /* 0x00008f00a8a87a23 */ /* 0x000fe200000108b2 */
[----:B------:R-:W-:Y:S01]  /*1c200*/  PRMT R79, R79, 0x5410, R90 ;  /* 0x000054104f4f7816 */ /* 0x000fe2000000005a */
[----:B------:R-:W-:Y:S01]  /*1c210*/  FFMA.FTZ R51, R51, c[0x0][0x23c], -R178 ;  /* 0x00008f0033337a23 */ /* 0x000fe200000108b2 */
[----:B------:R-:W-:Y:S01]  /*1c220*/  SHF.R.U32.HI R90, RZ, 0x8, R59 ;  /* 0x00000008ff5a7819 */ /* 0x000fe2000001163b */
[--C-:B------:R-:W-:Y:S01]  /*1c230*/  FFMA.FTZ R202, R187, c[0x0][0x23c], -R110.reuse ;  /* 0x00008f00bbca7a23 */ /* 0x100fe2000001086e */
[----:B------:R-:W-:Y:S01]  /*1c240*/  SHF.R.U32.HI R57, RZ, 0x18, R57 ;  /* 0x00000018ff397819 */ /* 0x000fe20000011639 */
[----:B------:R-:W-:Y:S01]  /*1c250*/  MUFU.EX2 R124, R124 ;  /* 0x0000007c007c7308 */ /* 0x000fe20000000800 */
[----:B------:R-:W-:Y:S01]  /*1c260*/  LOP3.LUT R88, R88, 0xff, RZ, 0xc0, !PT ;  /* 0x000000ff58587812 */ /* 0x000fe200078ec0ff */
[--C-:B------:R-:W-:Y:S01]  /*1c270*/  FFMA.FTZ R187, R183, c[0x0][0x23c], -R110.reuse ;  /* 0x00008f00b7bb7a23 */ /* 0x100fe2000001086e */
[----:B------:R-:W-:Y:S01]  /*1c280*/  PRMT R59, R102, 0x5410, R61 ;  /* 0x00005410663b7816 */ /* 0x000fe2000000003d */
[----:B------:R-:W-:Y:S01]  /*1c290*/  FFMA.FTZ R183, R19, c[0x0][0x23c], -R110 ;  /* 0x00008f0013b77a23 */ /* 0x000fe2000001086e */
[----:B------:R-:W-:Y:S01]  /*1c2a0*/  PRMT R105, R105, 0x5410, R74 ;  /* 0x0000541069697816 */ /* 0x000fe2000000004a */
[--C-:B------:R-:W-:Y:S01]  /*1c2b0*/  FFMA.FTZ R170, R13, c[0x0][0x23c], -R110.reuse ;  /* 0x00008f000daa7a23 */ /* 0x100fe2000001086e */
[----:B------:R-:W-:Y:S01]  /*1c2c0*/  LOP3.LUT R74, R11, 0xffff, RZ, 0xc0, !PT ;  /* 0x0000ffff0b4a7812 */ /* 0x000fe200078ec0ff */
[----:B------:R-:W-:Y:S01]  /*1c2d0*/  FFMA.FTZ R231, R92, c[0x0][0x23c], -R110 ;  /* 0x00008f005ce77a23 */ /* 0x000fe2000001086e */
[----:B------:R-:W-:Y:S01]  /*1c2e0*/  SHF.R.U32.HI R61, RZ, 0x10, R11 ;  /* 0x00000010ff3d7819 */ /* 0x000fe2000001160b */
[----:B------:R-:W-:Y:S01]  /*1c2f0*/  MUFU.EX2 R202, R202 ;  /* 0x000000ca00ca7308 */ /* 0x000fe20000000800 */
[----:B------:R-:W-:Y:S01]  /*1c300*/  PRMT R67, R67, 0x5410, R90 ;  /* 0x0000541043437816 */ /* 0x000fe2000000005a */
[----:B------:R-:W-:Y:S01]  /*1c310*/  IMAD.WIDE.U32 R90, R10, -0x2daee0ad, RZ ;  /* 0xd2511f530a5a7825 */ /* 0x000fe200078e00ff */
[----:B------:R-:W-:Y:S01]  /*1c320*/  PRMT R57, R88, 0x5410, R57 ;  /* 0x0000541058397816 */ /* 0x000fe20000000039 */
[--C-:B------:R-:W-:Y:S01]  /*1c330*/  HSET2.LE.AND R59, R59, R242.reuse, PT ;  /* 0x000000f23b3b7233 */ /* 0x100fe20003803000 */
[----:B------:R-:W-:Y:S01]  /*1c340*/  LOP3.LUT R19, R11, 0xff, RZ, 0xc0, !PT ;  /* 0x000000ff0b137812 */ /* 0x000fe200078ec0ff */
[----:B------:R-:W-:Y:S01]  /*1c350*/  IMAD.WIDE.U32 R88, R9, -0x2daee0ad, RZ ;  /* 0xd2511f5309587825 */ /* 0x000fe200078e00ff */
[----:B------:R-:W-:Y:S01]  /*1c360*/  SHF.R.U32.HI R12, RZ, 0x18, R11 ;  /* 0x00000018ff0c7819 */ /* 0x000fe2000001160b */
[--C-:B------:R-:W-:Y:S01]  /*1c370*/  HSET2.LE.AND R57, R57, R242.reuse, PT ;  /* 0x000000f239397233 */ /* 0x100fe20003803000 */
[----:B------:R-:W-:Y:S01]  /*1c380*/  SHF.R.U32.HI R74, RZ, 0x8, R74 ;  /* 0x00000008ff4a7819 */ /* 0x000fe2000001164a */
[----:B------:R-:W1:Y:S01]  /*1c390*/  MUFU.EX2 R187, R187 ;  /* 0x000000bb00bb7308 */ /* 0x000e620000000800 */
[----:B------:R-:W-:Y:S01]  /*1c3a0*/  LOP3.LUT R61, R61, 0xff, RZ, 0xc0, !PT ;  /* 0x000000ff3d3d7812 */ /* 0x000fe200078ec0ff */
[----:B------:R-:W-:Y:S01]  /*1c3b0*/  FFMA.FTZ R225, R104, c[0x0][0x23c], -R110 ;  /* 0x00008f0068e17a23 */ /* 0x000fe2000001086e */
[----:B------:R-:W-:Y:S01]  /*1c3c0*/  PRMT R19, R19, 0x5410, R74 ;  /* 0x0000541013137816 */ /* 0x000fe2000000004a */
[----:B------:R-:W-:Y:S01]  /*1c3d0*/  FFMA.FTZ R232, R62, c[0x0][0x23c], -R110 ;  /* 0x00008f003ee87a23 */ /* 0x000fe2000001086e */
[----:B------:R-:W-:Y:S01]  /*1c3e0*/  PRMT R61, R61, 0x5410, R12 ;  /* 0x000054103d3d7816 */ /* 0x000fe2000000000c */
[----:B------:R-:W-:Y:S01]  /*1c3f0*/  FFMA.FTZ R103, R41, c[0x0][0x23c], -R110 ;  /* 0x00008f0029677a23 */ /* 0x000fe2000001086e */
[----:B------:R-:W-:Y:S01]  /*1c400*/  LOP3.LUT R74, R89, UR19, R90, 0x96, !PT ;  /* 0x00000013594a7c12 */ /* 0x000fe2000f8e965a */
[----:B------:R-:W-:Y:S01]  /*1c410*/  FFMA.FTZ R109, R40, c[0x0][0x23c], -R110 ;  /* 0x00008f00286d7a23 */ /* 0x000fe2000001086e */
[----:B------:R-:W-:Y:S01]  /*1c420*/  FSEL R11, R2, RZ, P1 ;  /* 0x000000ff020b7208 */ /* 0x000fe20000800000 */
[----:B------:R-:W-:Y:S01]  /*1c430*/  MUFU.EX2 R183, R183 ;  /* 0x000000b700b77308 */ /* 0x000fe20000000800 */
[----:B------:R-:W-:Y:S01]  /*1c440*/  LOP3.LUT R9, R91, UR21, R244, 0x96, !PT ;  /* 0x000000155b097c12 */ /* 0x000fe2000f8e96f4 */
[----:B------:R-:W-:Y:S01]  /*1c450*/  FFMA.FTZ R114, R15, c[0x0][0x23c], -R110 ;  /* 0x00008f000f727a23 */ /* 0x000fe2000001086e */
[----:B------:R-:W-:Y:S01]  /*1c460*/  FSEL R12, R0, RZ, P0 ;  /* 0x000000ff000c7208 */ /* 0x000fe20000000000 */
[----:B------:R-:W-:Y:S01]  /*1c470*/  FADD.FTZ R11, -R11, R164 ;  /* 0x000000a40b0b7221 */ /* 0x000fe20000010100 */
[----:B--2---:R-:W-:Y:S01]  /*1c480*/  F2FP.PACK_AB R15, R179, R180 ;  /* 0x000000b4b30f723e */ /* 0x004fe200000000ff */
[----:B------:R-:W-:Y:S01]  /*1c490*/  IMAD.WIDE.U32 R90, R9, -0x326172a9, RZ ;  /* 0xcd9e8d57095a7825 */ /* 0x000fe200078e00ff */
[----:B------:R-:W-:Y:S01]  /*1c4a0*/  F2FP.PACK_AB R17, R190, R25 ;  /* 0x00000019be11723e */ /* 0x000fe200000000ff */
[--C-:B------:R-:W-:Y:S01]  /*1c4b0*/  HSET2.LE.AND R61, R61, R242.reuse, PT ;  /* 0x000000f23d3d7233 */ /* 0x100fe20003803000 */
[----:B------:R-:W-:Y:S01]  /*1c4c0*/  SHF.R.U32.HI R118, RZ, 0x8, R118 ;  /* 0x00000008ff767819 */ /* 0x000fe20000011676 */
[----:B------:R-:W2:Y:S01]  /*1c4d0*/  MUFU.EX2 R170, R170 ;  /* 0x000000aa00aa7308 */ /* 0x000ea20000000800 */
[----:B------:R-:W-:Y:S01]  /*1c4e0*/  FADD.FTZ R9, -R12, R165 ;  /* 0x000000a50c097221 */ /* 0x000fe20000010100 */
[----:B------:R-:W-:Y:S01]  /*1c4f0*/  FSEL R10, R3, RZ, P2 ;  /* 0x000000ff030a7208 */ /* 0x000fe20001000000 */
[----:B------:R-:W-:Y:S01]  /*1c500*/  IMAD.WIDE.U32 R164, R74, -0x326172a9, RZ ;  /* 0xcd9e8d574aa47825 */ /* 0x000fe200078e00ff */
[----:B------:R-:W-:Y:S01]  /*1c510*/  LOP3.LUT R74, R91, UR20, R22, 0x96, !PT ;  /* 0x000000145b4a7c12 */ /* 0x000fe2000f8e9616 */
[--C-:B------:R-:W-:Y:S01]  /*1c520*/  HSET2.LE.AND R63, R63, R242.reuse, PT ;  /* 0x000000f23f3f7233 */ /* 0x100fe20003803000 */
[----:B------:R-:W-:Y:S01]  /*1c530*/  PRMT R111, R111, 0x5410, R118 ;  /* 0x000054106f6f7816 */ /* 0x000fe20000000076 */
[----:B------:R-:W-:Y:S01]  /*1c540*/  FADD.FTZ R10, -R10, R167 ;  /* 0x000000a70a0a7221 */ /* 0x000fe20000010100 */
[----:B------:R-:W-:Y:S01]  /*1c550*/  LOP3.LUT R12, R165, UR18, R90, 0x96, !PT ;  /* 0x00000012a50c7c12 */ /* 0x000fe2000f8e965a */
[----:B------:R-:W-:Y:S01]  /*1c560*/  IMAD.WIDE.U32 R90, R74, -0x2daee0ad, RZ ;  /* 0xd2511f534a5a7825 */ /* 0x000fe200078e00ff */
[----:B------:R-:W-:Y:S01]  /*1c570*/  MUFU.EX2 R173, R173 ;  /* 0x000000ad00ad7308 */ /* 0x000fe20000000800 */
[----:B------:R-:W-:Y:S01]  /*1c580*/  FSEL R13, R5, RZ, P3 ;  /* 0x000000ff050d7208 */ /* 0x000fe20001800000 */
[--C-:B------:R-:W-:Y:S01]  /*1c590*/  HSET2.LE.AND R62, R67, R242.reuse, PT ;  /* 0x000000f2433e7233 */ /* 0x100fe20003803000 */
[----:B------:R-:W-:Y:S01]  /*1c5a0*/  IMAD.WIDE.U32 R208, R12, -0x2daee0ad, RZ ;  /* 0xd2511f530cd07825 */ /* 0x000fe200078e00ff */
[----:B------:R-:W-:Y:S01]  /*1c5b0*/  LOP3.LUT R88, R91, UR17, R88, 0x96, !PT ;  /* 0x000000115b587c12 */ /* 0x000fe2000f8e9658 */
[----:B------:R-:W-:Y:S01]  /*1c5c0*/  UIADD3 UR4, UR5, 0x2, URZ ;  /* 0x0000000205047890 */ /* 0x000fe2000fffe03f */
[----:B------:R-:W-:Y:S01]  /*1c5d0*/  LOP3.LUT R20, R20, 0xff, RZ, 0xc0, !PT ;  /* 0x000000ff14147812 */ /* 0x000fe200078ec0ff */
[----:B------:R-:W-:Y:S01]  /*1c5e0*/  FFMA.FTZ R91, R174, c[0x0][0x23c], -R178 ;  /* 0x00008f00ae5b7a23 */ /* 0x000fe200000108b2 */
[----:B------:R-:W-:Y:S01]  /*1c5f0*/  LOP3.LUT R12, R209, UR13, R90, 0x96, !PT ;  /* 0x0000000dd10c7c12 */ /* 0x000fe2000f8e965a */
[----:B------:R-:W-:Y:S01]  /*1c600*/  IMAD.WIDE.U32 R88, R88, -0x326172a9, RZ ;  /* 0xcd9e8d5758587825 */ /* 0x000fe200078e00ff */
[----:B------:R-:W-:Y:S01]  /*1c610*/  MUFU.EX2 R168, R168 ;  /* 0x000000a800a87308 */ /* 0x000fe20000000800 */
[----:B------:R-:W-:Y:S01]  /*1c620*/  PRMT R31, R20, 0x5410, R31 ;  /* 0x00005410141f7816 */ /* 0x000fe2000000001f */
[----:B------:R-:W-:Y:S01]  /*1c630*/  UIADD3 UR5, UR5, 0x3, URZ ;  /* 0x0000000305057890 */ /* 0x000fe2000fffe03f */
[----:B------:R-:W-:Y:S01]  /*1c640*/  IMAD.WIDE.U32 R234, R12, -0x326172a9, RZ ;  /* 0xcd9e8d570cea7825 */ /* 0x000fe200078e00ff */
[----:B------:R-:W-:Y:S02]  /*1c650*/  LOP3.LUT R102, R89, UR16, R164, 0x96, !PT ;  /* 0x0000001059667c12 */ /* 0x000fe4000f8e96a4 */
[----:B------:R-:W-:Y:S01]  /*1c660*/  LOP3.LUT R20, R123, UR24, R250, 0x96, !PT ;  /* 0x000000187b147c12 */ /* 0x000fe2000f8e96fa */
[----:B------:R-:W-:Y:S01]  /*1c670*/  FFMA.FTZ R12, R172, c[0x0][0x23c], -R178 ;  /* 0x00008f00ac0c7a23 */ /* 0x000fe200000108b2 */
[----:B------:R-:W-:Y:S01]  /*1c680*/  LOP3.LUT R74, R235, UR25, R88, 0x96, !PT ;  /* 0x00000019eb4a7c12 */ /* 0x000fe2000f8e9658 */
[----:B------:R-:W-:Y:S01]  /*1c690*/  FFMA.FTZ R88, R96, c[0x0][0x23c], -R110 ;  /* 0x00008f0060587a23 */ /* 0x000fe2000001086e */
[----:B------:R-:W-:Y:S01]  /*1c6a0*/  MUFU.EX2 R171, R171 ;  /* 0x000000ab00ab7308 */ /* 0x000fe20000000800 */
[----:B------:R-:W-:Y:S01]  /*1c6b0*/  IMAD.WIDE.U32 R40, R102, -0x2daee0ad, RZ ;  /* 0xd2511f5366287825 */ /* 0x000fe200078e00ff */
[----:B------:R-:W-:Y:S02]  /*1c6c0*/  LOP3.LUT R16, R35, UR22, R122, 0x96, !PT ;  /* 0x0000001623107c12 */ /* 0x000fe4000f8e967a */
[----:B------:R-:W-:Y:S01]  /*1c6d0*/  PLOP3.LUT P0, PT, PT, PT, UP0, 0x80, 0x0 ;  /* 0x000000000000781c */ /* 0x000fe20003f0f008 */
[----:B------:R-:W-:Y:S02]  /*1c6e0*/  FFMA.FTZ R90, R36, c[0x0][0x23c], -R178 ;  /* 0x00008f00245a7a23 */ /* 0x000fe400000108b2 */
[----:B------:R-:W-:Y:S02]  /*1c6f0*/  IMAD.MOV.U32 R36, RZ, RZ, R188 ;  /* 0x000000ffff247224 */ /* 0x000fe400078e00bc */
[----:B------:R-:W-:Y:S01]  /*1c700*/  FFMA.FTZ R174, R95, c[0x0][0x23c], -R110 ;  /* 0x00008f005fae7a23 */ /* 0x000fe2000001086e */
[----:B------:R3:W-:Y:S01]  /*1c710*/  MUFU.EX2 R172, R88 ;  /* 0x0000005800ac7308 */ /* 0x0007e20000000800 */
[----:B------:R-:W-:Y:S02]  /*1c720*/  FFMA.FTZ R118, R238, c[0x0][0x23c], -R178 ;  /* 0x00008f00ee767a23 */ /* 0x000fe400000108b2 */
[--C-:B------:R-:W-:Y:S02]  /*1c730*/  FFMA.FTZ R238, R99, c[0x0][0x23c], -R176.reuse ;  /* 0x00008f0063ee7a23 */ /* 0x100fe400000108b0 */
[--C-:B------:R-:W-:Y:S02]  /*1c740*/  FFMA.FTZ R123, R241, c[0x0][0x23c], -R176.reuse ;  /* 0x00008f00f17b7a23 */ /* 0x100fe400000108b0 */
[----:B------:R-:W-:Y:S01]  /*1c750*/  FFMA.FTZ R241, R56, c[0x0][0x23c], -R176 ;  /* 0x00008f0038f17a23 */ /* 0x000fe200000108b0 */
[--C-:B------:R-:W-:Y:S01]  /*1c760*/  HSET2.LE.AND R56, R105, R242.reuse, PT ;  /* 0x000000f269387233 */ /* 0x100fe20003803000 */
[----:B------:R-:W-:Y:S01]  /*1c770*/  IMAD.MOV.U32 R89, RZ, RZ, R209 ;  /* 0x000000ffff597224 */ /* 0x000fe200078e00d1 */
[----:B------:R4:W-:Y:S01]  /*1c780*/  MUFU.EX2 R95, R36 ;  /* 0x00000024005f7308 */ /* 0x0009e20000000800 */
[----:B------:R-:W-:Y:S02]  /*1c790*/  FFMA.FTZ R167, R101, c[0x0][0x23c], -R199 ;  /* 0x00008f0065a77a23 */ /* 0x000fe400000108c7 */
[--C-:B------:R-:W-:Y:S02]  /*1c7a0*/  FFMA.FTZ R101, R201, c[0x0][0x23c], -R178.reuse ;  /* 0x00008f00c9657a23 */ /* 0x100fe400000108b2 */
[----:B------:R-:W-:Y:S02]  /*1c7b0*/  FFMA.FTZ R201, R128, c[0x0][0x23c], -R178 ;  /* 0x00008f0080c97a23 */ /* 0x000fe400000108b2 */
[----:B------:R-:W-:Y:S02]  /*1c7c0*/  IMAD.MOV.U32 R129, RZ, RZ, R89 ;  /* 0x000000ffff817224 */ /* 0x000fe400078e0059 */
[----:B------:R-:W-:Y:S01]  /*1c7d0*/  FFMA.FTZ R188, R46, c[0x0][0x23c], -R176 ;  /* 0x00008f002ebc7a23 */ /* 0x000fe200000108b0 */
[----:B------:R2:W-:Y:S01]  /*1c7e0*/  MUFU.EX2 R92, R12 ;  /* 0x0000000c005c7308 */ /* 0x0005e20000000800 */
[--C-:B------:R-:W-:Y:S01]  /*1c7f0*/  HSET2.LE.AND R46, R106, R242.reuse, PT ;  /* 0x000000f26a2e7233 */ /* 0x100fe20003803000 */
[----:B------:R-:W-:Y:S02]  /*1c800*/  FFMA.FTZ R96, R52, c[0x0][0x23c], -R178 ;  /* 0x00008f0034607a23 */ /* 0x000fe400000108b2 */
[----:B---3--:R-:W-:Y:S02]  /*1c810*/  IMAD.MOV.U32 R88, RZ, RZ, R208 ;  /* 0x000000ffff587224 */ /* 0x008fe400078e00d0 */
[----:B------:R-:W-:Y:S01]  /*1c820*/  FFMA.FTZ R107, R54, c[0x0][0x23c], -R110 ;  /* 0x00008f00366b7a23 */ /* 0x000fe2000001086e */
[----:B------:R-:W-:Y:S01]  /*1c830*/  LOP3.LUT R46, R46, R15, RZ, 0xc0, !PT ;  /* 0x0000000f2e2e7212 */ /* 0x000fe200078ec0ff */
[----:B------:R-:W-:Y:S01]  /*1c840*/  IMAD.MOV.U32 R128, RZ, RZ, R88 ;  /* 0x000000ffff807224 */ /* 0x000fe200078e0058 */
[----:B-1----:R-:W-:Y:S01]  /*1c850*/  F2FP.PACK_AB R15, R187, R202 ;  /* 0x000000cabb0f723e */ /* 0x002fe200000000ff */
[----:B------:R-:W-:Y:S01]  /*1c860*/  MUFU.EX2 R99, R37 ;  /* 0x0000002500637308 */ /* 0x000fe20000000800 */
[----:B------:R-:W-:Y:S02]  /*1c870*/  IMAD.MOV.U32 R54, RZ, RZ, R234 ;  /* 0x000000ffff367224 */ /* 0x000fe400078e00ea */
[----:B------:R-:W-:Y:S01]  /*1c880*/  IMAD.MOV.U32 R52, RZ, RZ, R128 ;  /* 0x000000ffff347224 */ /* 0x000fe200078e0080 */
[----:B----4-:R-:W3:Y:S01]  /*1c890*/  LDL.LU R36, [R1+0x14] ;  /* 0x0000140001247983 */ /* 0x010ee20000300800 */
[----:B------:R-:W-:Y:S01]  /*1c8a0*/  FFMA.FTZ R165, R82, c[0x0][0x23c], -R110 ;  /* 0x00008f0052a57a23 */ /* 0x000fe2000001086e */
[----:B------:R-:W-:Y:S01]  /*1c8b0*/  SHF.R.U32.HI R71, RZ, 0x18, R54 ;  /* 0x00000018ff477819 */ /* 0x000fe20000011636 */
[--C-:B------:R-:W-:Y:S02]  /*1c8c0*/  FFMA.FTZ R82, R81, c[0x0][0x23c], -R178.reuse ;  /* 0x00008f0051527a23 */ /* 0x100fe400000108b2 */
[----:B------:R-:W-:Y:S01]  /*1c8d0*/  FFMA.FTZ R81, R177, c[0x0][0x23c], -R178 ;  /* 0x00008f00b1517a23 */ /* 0x000fe200000108b2 */
[----:B------:R-:W-:Y:S01]  /*1c8e0*/  MUFU.EX2 R123, R123 ;  /* 0x0000007b007b7308 */ /* 0x000fe20000000800 */
[--C-:B------:R-:W-:Y:S01]  /*1c8f0*/  FFMA.FTZ R177, R44, c[0x0][0x23c], -R176.reuse ;  /* 0x00008f002cb17a23 */ /* 0x100fe200000108b0 */
[--C-:B------:R-:W-:Y:S01]  /*1c900*/  HSET2.LE.AND R44, R94, R242.reuse, PT ;  /* 0x000000f25e2c7233 */ /* 0x100fe20003803000 */
[--C-:B------:R-:W-:Y:S01]  /*1c910*/  FFMA.FTZ R88, R53, c[0x0][0x23c], -R176.reuse ;  /* 0x00008f0035587a23 */ /* 0x100fe200000108b0 */
[----:B--2---:R-:W-:Y:S01]  /*1c920*/  F2FP.PACK_AB R12, R181, R182 ;  /* 0x000000b6b50c723e */ /* 0x004fe200000000ff */
[----:B------:R-:W-:Y:S02]  /*1c930*/  IMAD.MOV.U32 R53, RZ, RZ, R129 ;  /* 0x000000ffff357224 */ /* 0x000fe400078e0081 */
[----:B------:R-:W-:Y:S01]  /*1c940*/  FFMA.FTZ R129, R55, c[0x0][0x23c], -R176 ;  /* 0x00008f0037817a23 */ /* 0x000fe200000108b0 */
[----:B------:R-:W-:Y:S01]  /*1c950*/  LOP3.LUT R44, R44, R17, RZ, 0xc0, !PT ;  /* 0x000000112c2c7212 */ /* 0x000fe200078ec0ff */
[----:B------:R-:W-:Y:S01]  /*1c960*/  IMAD.MOV.U32 R55, RZ, RZ, R235 ;  /* 0x000000ffff377224 */ /* 0x000fe200078e00eb */
[----:B------:R-:W-:Y:S01]  /*1c970*/  MUFU.EX2 R167, R167 ;  /* 0x000000a700a77308 */ /* 0x000fe20000000800 */
[----:B------:R-:W-:Y:S01]  /*1c980*/  IMAD.MOV.U32 R68, RZ, RZ, R52 ;  /* 0x000000ffff447224 */ /* 0x000fe200078e0034 */
[--C-:B------:R-:W-:Y:S01]  /*1c990*/  HSET2.LE.AND R52, R111, R242.reuse, PT ;  /* 0x000000f26f347233 */ /* 0x100fe20003803000 */
[----:B------:R-:W-:Y:S01]  /*1c9a0*/  SHF.R.U32.HI R17, RZ, 0x10, R54 ;  /* 0x00000010ff117819 */ /* 0x000fe20000011636 */
[----:B------:R-:W-:Y:S01]  /*1c9b0*/  FFMA.FTZ R89, R65, c[0x0][0x23c], -R176 ;  /* 0x00008f0041597a23 */ /* 0x000fe200000108b0 */
[C---:B------:R-:W-:Y:S01]  /*1c9c0*/  LOP3.LUT R21, R54.reuse, 0xffff, RZ, 0xc0, !PT ;  /* 0x0000ffff36157812 */ /* 0x040fe200078ec0ff */
[----:B------:R-:W-:Y:S01]  /*1c9d0*/  FFMA.FTZ R234, R73, c[0x0][0x23c], -R110 ;  /* 0x00008f0049ea7a23 */ /* 0x000fe2000001086e */
[----:B------:R-:W-:Y:S01]  /*1c9e0*/  LOP3.LUT R65, R54, 0xff, RZ, 0xc0, !PT ;  /* 0x000000ff36417812 */ /* 0x000fe200078ec0ff */
[--C-:B------:R-:W-:Y:S01]  /*1c9f0*/  HSET2.LE.AND R54, R75, R242.reuse, PT ;  /* 0x000000f24b367233 */ /* 0x100fe20003803000 */
[----:B------:R-:W-:Y:S01]  /*1ca00*/  LOP3.LUT R52, R52, R15, RZ, 0xc0, !PT ;  /* 0x0000000f34347212 */ /* 0x000fe200078ec0ff */
[----:B------:R-:W-:Y:S01]  /*1ca10*/  MUFU.EX2 R100, R100 ;  /* 0x0000006400647308 */ /* 0x000fe20000000800 */
[----:B------:R-:W-:Y:S01]  /*1ca20*/  F2FP.PACK_AB R15, R170, R183 ;  /* 0x000000b7aa0f723e */ /* 0x000fe200000000ff */
[----:B------:R-:W-:Y:S01]  /*1ca30*/  FFMA.FTZ R208, R113, c[0x0][0x23c], -R176 ;  /* 0x00008f0071d07a23 */ /* 0x000fe200000108b0 */
[----:B------:R-:W-:Y:S01]  /*1ca40*/  LOP3.LUT R73, R40, 0xff, RZ, 0xc0, !PT ;  /* 0x000000ff28497812 */ /* 0x000fe200078ec0ff */
[----:B------:R-:W-:Y:S01]  /*1ca50*/  IMAD.MOV.U32 R69, RZ, RZ, R53 ;  /* 0x000000ffff457224 */ /* 0x000fe200078e0035 */
[----:B------:R-:W-:Y:S01]  /*1ca60*/  LOP3.LUT R54, R54, R15, RZ, 0xc0, !PT ;  /* 0x0000000f36367212 */ /* 0x000fe200078ec0ff */
[--C-:B------:R-:W-:Y:S01]  /*1ca70*/  HSET2.LE.AND R53, R79, R242.reuse, PT ;  /* 0x000000f24f357233 */ /* 0x100fe20003803000 */
[----:B------:R-:W-:Y:S01]  /*1ca80*/  SHF.R.U32.HI R15, RZ, 0x10, R40 ;  /* 0x00000010ff0f7819 */ /* 0x000fe20000011628 */
[----:B------:R-:W-:Y:S01]  /*1ca90*/  FADD.FTZ R13, -R13, R166 ;  /* 0x000000a60d0d7221 */ /* 0x000fe20000010100 */
[----:B------:R-:W-:Y:S01]  /*1caa0*/  SHF.R.U32.HI R79, RZ, 0x18, R40 ;  /* 0x00000018ff4f7819 */ /* 0x000fe20000011628 */
[----:B------:R-:W-:Y:S01]  /*1cab0*/  MUFU.EX2 R118, R118 ;  /* 0x0000007600767308 */ /* 0x000fe20000000800 */
[--C-:B------:R-:W-:Y:S01]  /*1cac0*/  FFMA.FTZ R166, R4, c[0x0][0x23c], -R176.reuse ;  /* 0x00008f0004a67a23 */ /* 0x100fe200000108b0 */
[----:B------:R-:W-:Y:S01]  /*1cad0*/  LOP3.LUT R47, R47, R12, RZ, 0xc0, !PT ;  /* 0x0000000c2f2f7212 */ /* 0x000fe200078ec0ff */
[----:B------:R-:W-:Y:S01]  /*1cae0*/  FFMA.FTZ R176, R119, c[0x0][0x23c], -R176 ;  /* 0x00008f0077b07a23 */ /* 0x000fe200000108b0 */
[----:B------:R-:W-:Y:S01]  /*1caf0*/  F2FP.PACK_AB R12, R189, R26 ;  /* 0x0000001abd0c723e */ /* 0x000fe200000000ff */
[--C-:B------:R-:W-:Y:S01]  /*1cb00*/  FFMA.FTZ R119, R30, c[0x0][0x23c], -R199.reuse ;  /* 0x00008f001e777a23 */ /* 0x100fe200000108c7 */
[----:B------:R-:W-:Y:S01]  /*1cb10*/  LOP3.LUT R30, R40, 0xffff, RZ, 0xc0, !PT ;  /* 0x0000ffff281e7812 */ /* 0x000fe200078ec0ff */
[--C-:B------:R-:W-:Y:S01]  /*1cb20*/  FFMA.FTZ R209, R70, c[0x0][0x23c], -R178.reuse ;  /* 0x00008f0046d17a23 */ /* 0x100fe200000108b2 */
[----:B------:R-:W2:Y:S01]  /*1cb30*/  LDL.LU R40, [R1+0x10] ;  /* 0x0000100001287983 */ /* 0x000ea20000300800 */
[----:B------:R-:W-:Y:S01]  /*1cb40*/  FFMA.FTZ R178, R98, c[0x0][0x23c], -R178 ;  /* 0x00008f0062b27a23 */ /* 0x000fe200000108b2 */
[----:B------:R-:W-:Y:S01]  /*1cb50*/  MUFU.EX2 R166, R166 ;  /* 0x000000a600a67308 */ /* 0x000fe20000000800 */
[----:B------:R-:W-:Y:S01]  /*1cb60*/  FFMA.FTZ R98, R45, c[0x0][0x23c], -R110 ;  /* 0x00008f002d627a23 */ /* 0x000fe2000001086e */
[--C-:B------:R-:W-:Y:S01]  /*1cb70*/  HSET2.LE.AND R45, R127, R242.reuse, PT ;  /* 0x000000f27f2d7233 */ /* 0x100fe20003803000 */
[----:B------:R-:W-:Y:S01]  /*1cb80*/  LOP3.LUT R75, R74, 0xff, RZ, 0xc0, !PT ;  /* 0x000000ff4a4b7812 */ /* 0x000fe200078ec0ff */
[----:B------:R-:W-:Y:S01]  /*1cb90*/  FMUL.FTZ R11, R11, c[0x0][0x23c] ;  /* 0x00008f000b0b7a20 */ /* 0x000fe20000410000 */
[----:B------:R-:W-:Y:S01]  /*1cba0*/  LOP3.LUT R32, R41, UR26, R68, 0x96, !PT ;  /* 0x0000001a29207c12 */ /* 0x000fe2000f8e9644 */
[--C-:B------:R-:W-:Y:S01]  /*1cbb0*/  FFMA.FTZ R169, R169, c[0x0][0x23c], -R199.reuse ;  /* 0x00008f00a9a97a23 */ /* 0x100fe200000108c7 */
[----:B------:R-:W-:Y:S01]  /*1cbc0*/  LOP3.LUT R45, R45, R12, RZ, 0xc0, !PT ;  /* 0x0000000c2d2d7212 */ /* 0x000fe200078ec0ff */
[--C-:B------:R-:W-:Y:S01]  /*1cbd0*/  FFMA.FTZ R235, R58, c[0x0][0x23c], -R110.reuse ;  /* 0x00008f003aeb7a23 */ /* 0x100fe2000001086e */
[----:B------:R-:W-:Y:S01]  /*1cbe0*/  F2FP.PACK_AB R12, R186, R203 ;  /* 0x000000cbba0c723e */ /* 0x000fe200000000ff */
[----:B------:R-:W-:Y:S01]  /*1cbf0*/  MUFU.EX2 R119, R119 ;  /* 0x0000007700777308 */ /* 0x000fe20000000800 */
[----:B------:R-:W-:Y:S01]  /*1cc00*/  LOP3.LUT R127, R32, 0xff, RZ, 0xc0, !PT ;  /* 0x000000ff207f7812 */ /* 0x000fe200078ec0ff */
[--C-:B------:R-:W-:Y:S01]  /*1cc10*/  HSET2.LE.AND R55, R31, R242.reuse, PT ;  /* 0x000000f21f377233 */ /* 0x100fe20003803000 */
[----:B------:R-:W-:Y:S01]  /*1cc20*/  LOP3.LUT R53, R53, R12, RZ, 0xc0, !PT ;  /* 0x0000000c35357212 */ /* 0x000fe200078ec0ff */
[--C-:B------:R-:W-:Y:S01]  /*1cc30*/  FFMA.FTZ R102, R14, c[0x0][0x23c], -R199.reuse ;  /* 0x00008f000e667a23 */ /* 0x100fe200000108c7 */
[----:B------:R-:W-:Y:S01]  /*1cc40*/  LOP3.LUT R12, R74, 0xffff, RZ, 0xc0, !PT ;  /* 0x0000ffff4a0c7812 */ /* 0x000fe200078ec0ff */
[----:B------:R-:W-:Y:S01]  /*1cc50*/  FMUL.FTZ R10, R10, c[0x0][0x23c] ;  /* 0x00008f000a0a7a20 */ /* 0x000fe20000410000 */
[--C-:B------:R-:W-:Y:S01]  /*1cc60*/  HSET2.LE.AND R58, R27, R242.reuse, PT ;  /* 0x000000f21b3a7233 */ /* 0x100fe20003803000 */
[----:B------:R-:W-:Y:S01]  /*1cc70*/  FFMA.FTZ R43, R43, c[0x0][0x23c], -R110 ;  /* 0x00008f002b2b7a23 */ /* 0x000fe2000001086e */
[----:B------:R-:W-:Y:S01]  /*1cc80*/  SHF.R.U32.HI R12, RZ, 0x8, R12 ;  /* 0x00000008ff0c7819 */ /* 0x000fe2000001160c */
[----:B------:R-:W1:Y:S01]  /*1cc90*/  MUFU.EX2 R169, R169 ;  /* 0x000000a900a97308 */ /* 0x000e620000000800 */
[----:B------:R-:W-:Y:S01]  /*1cca0*/  FFMA.FTZ R85, R117, c[0x0][0x23c], -R110 ;  /* 0x00008f0075557a23 */ /* 0x000fe2000001086e */
[----:B------:R-:W-:Y:S01]  /*1ccb0*/  SHF.R.U32.HI R30, RZ, 0x8, R30 ;  /* 0x00000008ff1e7819 */ /* 0x000fe2000001161e */
[----:B------:R-:W-:Y:S01]  /*1ccc0*/  FFMA.FTZ R113, R42, c[0x0][0x23c], -R199 ;  /* 0x00008f002a717a23 */ /* 0x000fe200000108c7 */
[----:B------:R-:W-:Y:S01]  /*1ccd0*/  PRMT R75, R75, 0x5410, R12 ;  /* 0x000054104b4b7816 */ /* 0x000fe2000000000c */
[----:B------:R-:W-:Y:S01]  /*1cce0*/  FFMA.FTZ R29, R29, c[0x0][0x23c], -R110 ;  /* 0x00008f001d1d7a23 */ /* 0x000fe2000001086e */
[----:B------:R-:W-:Y:S01]  /*1ccf0*/  SHF.R.U32.HI R12, RZ, 0x8, R21 ;  /* 0x00000008ff0c7819 */ /* 0x000fe20000011615 */
[----:B------:R-:W-:Y:S01]  /*1cd00*/  IMAD.WIDE.U32 R20, R20, -0x2daee0ad, RZ ;  /* 0xd2511f5314147825 */ /* 0x000fe200078e00ff */
[----:B------:R-:W-:Y:S02]  /*1cd10*/  PRMT R73, R73, 0x5410, R30 ;  /* 0x0000541049497816 */ /* 0x000fe4000000001e */
[----:B------:R-:W-:Y:S01]  /*1cd20*/  MUFU.EX2 R117, R33 ;  /* 0x0000002100757308 */ /* 0x000fe20000000800 */
[----:B------:R-:W-:Y:S01]  /*1cd30*/  PRMT R65, R65, 0x5410, R12 ;  /* 0x0000541041417816 */ /* 0x000fe2000000000c */
[--C-:B------:R-:W-:Y:S01]  /*1cd40*/  FFMA.FTZ R87, R77, c[0x0][0x23c], -R110.reuse ;  /* 0x00008f004d577a23 */ /* 0x100fe2000001086e */
[----:B------:R-:W-:Y:S01]  /*1cd50*/  LOP3.LUT R12, R17, 0xff, RZ, 0xc0, !PT ;  /* 0x000000ff110c7812 */ /* 0x000fe200078ec0ff */
[----:B------:R-:W-:Y:S01]  /*1cd60*/  FFMA.FTZ R106, R28, c[0x0][0x23c], -R199 ;  /* 0x00008f001c6a7a23 */ /* 0x000fe200000108c7 */
[----:B------:R-:W-:Y:S01]  /*1cd70*/  LOP3.LUT R30, R15, 0xff, RZ, 0xc0, !PT ;  /* 0x000000ff0f1e7812 */ /* 0x000fe200078ec0ff */
[----:B------:R-:W-:Y:S01]  /*1cd80*/  FFMA.FTZ R28, R97, c[0x0][0x23c], -R110 ;  /* 0x00008f00611c7a23 */ /* 0x000fe2000001086e */
[----:B------:R-:W-:Y:S01]  /*1cd90*/  PRMT R71, R12, 0x5410, R71 ;  /* 0x000054100c477816 */ /* 0x000fe20000000047 */
[--C-:B------:R-:W-:Y:S01]  /*1cda0*/  FFMA.FTZ R97, R24, c[0x0][0x23c], -R199.reuse ;  /* 0x00008f0018617a23 */ /* 0x100fe200000108c7 */
[----:B------:R-:W-:Y:S01]  /*1cdb0*/  LOP3.LUT R12, R32, 0xffff, RZ, 0xc0, !PT ;  /* 0x0000ffff200c7812 */ /* 0x000fe200078ec0ff */
[----:B------:R-:W4:Y:S01]  /*1cdc0*/  MUFU.EX2 R10, R10 ;  /* 0x0000000a000a7308 */ /* 0x000f220000000800 */
[----:B------:R-:W-:Y:S01]  /*1cdd0*/  SHF.R.U32.HI R77, RZ, 0x10, R32 ;  /* 0x00000010ff4d7819 */ /* 0x000fe20000011620 */
[----:B------:R-:W-:Y:S01]  /*1cde0*/  FFMA.FTZ R164, R86, c[0x0][0x23c], -R199 ;  /* 0x00008f0056a47a23 */ /* 0x000fe200000108c7 */
[----:B------:R-:W-:Y:S01]  /*1cdf0*/  SHF.R.U32.HI R12, RZ, 0x8, R12 ;  /* 0x00000008ff0c7819 */ /* 0x000fe2000001160c */
[--C-:B------:R-:W-:Y:S01]  /*1ce00*/  FFMA.FTZ R4, R93, c[0x0][0x23c], -R110.reuse ;  /* 0x00008f005d047a23 */ /* 0x100fe2000001086e */
[----:B-1----:R-:W-:Y:S01]  /*1ce10*/  F2FP.PACK_AB R14, R169, R184 ;  /* 0x000000b8a90e723e */ /* 0x002fe200000000ff */
[----:B------:R-:W-:Y:S01]  /*1ce20*/  FFMA.FTZ R112, R115, c[0x0][0x23c], -R110 ;  /* 0x00008f0073707a23 */ /* 0x000fe2000001086e */
[----:B------:R-:W-:Y:S01]  /*1ce30*/  PRMT R127, R127, 0x5410, R12 ;  /* 0x000054107f7f7816 */ /* 0x000fe2000000000c */
[--C-:B------:R-:W-:Y:S01]  /*1ce40*/  HSET2.LE.AND R71, R71, R242.reuse, PT ;  /* 0x000000f247477233 */ /* 0x100fe20003803000 */
[----:B------:R-:W-:Y:S01]  /*1ce50*/  LOP3.LUT R55, R55, R14, RZ, 0xc0, !PT ;  /* 0x0000000e37377212 */ /* 0x000fe200078ec0ff */
[----:B------:R1:W1:Y:S01]  /*1ce60*/  MUFU.EX2 R12, R11 ;  /* 0x0000000b000c7308 */ /* 0x0002620000000800 */
[----:B------:R-:W-:Y:S01]  /*1ce70*/  LOP3.LUT R14, R21, UR21, R248, 0x96, !PT ;  /* 0x00000015150e7c12 */ /* 0x000fe2000f8e96f8 */
[--C-:B------:R-:W-:Y:S01]  /*1ce80*/  HSET2.LE.AND R70, R65, R242.reuse, PT ;  /* 0x000000f241467233 */ /* 0x100fe20003803000 */
[----:B------:R-:W-:Y:S01]  /*1ce90*/  PRMT R79, R30, 0x5410, R79 ;  /* 0x000054101e4f7816 */ /* 0x000fe2000000004f */
[----:B------:R-:W-:Y:S01]  /*1cea0*/  IMAD.WIDE.U32 R30, R16, -0x2daee0ad, RZ ;  /* 0xd2511f53101e7825 */ /* 0x000fe200078e00ff */
[----:B------:R-:W-:Y:S02]  /*1ceb0*/  SHF.R.U32.HI R32, RZ, 0x18, R32 ;  /* 0x00000018ff207819 */ /* 0x000fe40000011620 */
[----:B------:R-:W-:Y:S01]  /*1cec0*/  LOP3.LUT R77, R77, 0xff, RZ, 0xc0, !PT ;  /* 0x000000ff4d4d7812 */ /* 0x000fe200078ec0ff */
[----:B------:R-:W-:Y:S01]  /*1ced0*/  IMAD.WIDE.U32 R14, R14, -0x326172a9, RZ ;  /* 0xcd9e8d570e0e7825 */ /* 0x000fe200078e00ff */
[--C-:B------:R-:W-:Y:S01]  /*1cee0*/  HSET2.LE.AND R79, R79, R242.reuse, PT ;  /* 0x000000f24f4f7233 */ /* 0x100fe20003803000 */
[----:B------:R1:W-:Y:S01]  /*1cef0*/  MUFU.EX2 R94, R43 ;  /* 0x0000002b005e7308 */ /* 0x0003e20000000800 */
[----:B------:R-:W-:Y:S01]  /*1cf00*/  PRMT R77, R77, 0x5410, R32 ;  /* 0x000054104d4d7816 */ /* 0x000fe20000000020 */
[--C-:B------:R-:W-:Y:S01]  /*1cf10*/  FFMA.FTZ R206, R206, c[0x0][0x23c], -R199.reuse ;  /* 0x00008f00cece7a23 */ /* 0x100fe200000108c7 */
[--C-:B------:R-:W-:Y:S01]  /*1cf20*/  SHF.R.U32.HI R69, RZ, 0x10, R74.reuse ;  /* 0x00000010ff457819 */ /* 0x100fe2000001164a */
[C---:B----4-:R-:W-:Y:S01]  /*1cf30*/  FMUL.FTZ R27, R10.reuse, R155 ;  /* 0x0000009b0a1b7220 */ /* 0x050fe20000410000 */
[----:B------:R-:W-:Y:S01]  /*1cf40*/  SHF.R.U32.HI R74, RZ, 0x18, R74 ;  /* 0x00000018ff4a7819 */ /* 0x000fe2000001164a */
[----:B------:R-:W-:Y:S01]  /*1cf50*/  FMUL.FTZ R42, R10, R162 ;  /* 0x000000a20a2a7220 */ /* 0x000fe20000410000 */
[--C-:B------:R-:W-:Y:S01]  /*1cf60*/  HSET2.LE.AND R77, R77, R242.reuse, PT ;  /* 0x000000f24d4d7233 */ /* 0x100fe20003803000 */
[----:B------:R-:W-:Y:S01]  /*1cf70*/  IMAD.MOV.U32 R162, RZ, RZ, R210 ;  /* 0x000000ffffa27224 */ /* 0x000fe200078e00d2 */
[----:B------:R-:W-:Y:S01]  /*1cf80*/  LOP3.LUT R69, R69, 0xff, RZ, 0xc0, !PT ;  /* 0x000000ff45457812 */ /* 0x000fe200078ec0ff */
[----:B------:R-:W-:Y:S01]  /*1cf90*/  MUFU.EX2 R164, R164 ;  /* 0x000000a400a47308 */ /* 0x000fe20000000800 */
[--C-:B------:R-:W-:Y:S02]  /*1cfa0*/  FFMA.FTZ R204, R204, c[0x0][0x23c], -R199.reuse ;  /* 0x00008f00cccc7a23 */ /* 0x100fe400000108c7 */
[----:B------:R-:W-:Y:S01]  /*1cfb0*/  FFMA.FTZ R8, R108, c[0x0][0x23c], -R110 ;  /* 0x00008f006c087a23 */ /* 0x000fe2000001086e */
[----:B------:R-:W-:Y:S01]  /*1cfc0*/  PRMT R69, R69, 0x5410, R74 ;  /* 0x0000541045457816 */ /* 0x000fe2000000004a */
[----:B-1----:R-:W-:Y:S01]  /*1cfd0*/  FMUL.FTZ R11, R13, c[0x0][0x23c] ;  /* 0x00008f000d0b7a20 */ /* 0x002fe20000410000 */
[----:B------:R-:W-:Y:S01]  /*1cfe0*/  LOP3.LUT R13, R31, UR19, R20, 0x96, !PT ;  /* 0x000000131f0d7c12 */ /* 0x000fe2000f8e9614 */
[C---:B------:R-:W-:Y:S02]  /*1cff0*/  FMUL.FTZ R16, R12.reuse, R140 ;  /* 0x0000008c0c107220 */ /* 0x040fe40000410000 */
[C---:B------:R-:W-:Y:S01]  /*1d000*/  FMUL.FTZ R17, R12.reuse, R141 ;  /* 0x0000008d0c117220 */ /* 0x040fe20000410000 */
[----:B------:R-:W-:Y:S01]  /*1d010*/  MUFU.EX2 R106, R106 ;  /* 0x0000006a006a7308 */ /* 0x000fe20000000800 */
[C---:B------:R-:W-:Y:S01]  /*1d020*/  FMUL.FTZ R20, R12.reuse, R136 ;  /* 0x000000880c147220 */ /* 0x040fe20000410000 */
[--C-:B------:R-:W-:Y:S01]  /*1d030*/  HSET2.LE.AND R69, R69, R242.reuse, PT ;  /* 0x000000f245457233 */ /* 0x100fe20003803000 */
[C---:B------:R-:W-:Y:S02]  /*1d040*/  FMUL.FTZ R21, R12.reuse, R137 ;  /* 0x000000890c157220 */ /* 0x040fe40000410000 */
[C---:B------:R-:W-:Y:S02]  /*1d050*/  FMUL.FTZ R32, R12.reuse, R148 ;  /* 0x000000940c207220 */ /* 0x040fe40000410000 */
[C---:B------:R-:W-:Y:S02]  /*1d060*/  FMUL.FTZ R33, R12.reuse, R149 ;  /* 0x000000950c217220 */ /* 0x040fe40000410000 */
[----:B------:R-:W-:Y:S01]  /*1d070*/  FMUL.FTZ R37, R12, R145 ;  /* 0x000000910c257220 */ /* 0x000fe20000410000 */
[----:B------:R-:W1:Y:S01]  /*1d080*/  MUFU.EX2 R11, R11 ;  /* 0x0000000b000b7308 */ /* 0x000e620000000800 */
[--C-:B------:R-:W-:Y:S01]  /*1d090*/  FFMA.FTZ R108, R18, c[0x0][0x23c], -R199.reuse ;  /* 0x00008f00126c7a23 */ /* 0x100fe200000108c7 */
[----:B------:R-:W-:Y:S01]  /*1d0a0*/  F2FP.PACK_AB R18, R123, R124 ;  /* 0x0000007c7b12723e */ /* 0x000fe200000000ff */
[----:B------:R-:W-:Y:S02]  /*1d0b0*/  FMUL.FTZ R43, R10, R163 ;  /* 0x000000a30a2b7220 */ /* 0x000fe40000410000 */
[--C-:B------:R-:W-:Y:S01]  /*1d0c0*/  FFMA.FTZ R122, R205, c[0x0][0x23c], -R110.reuse ;  /* 0x00008f00cd7a7a23 */ /* 0x100fe2000001086e */
[----:B------:R-:W-:Y:S01]  /*1d0d0*/  LOP3.LUT R59, R59, R18, RZ, 0xc0, !PT ;  /* 0x000000123b3b7212 */ /* 0x000fe200078ec0ff */
[--C-:B------:R-:W-:Y:S01]  /*1d0e0*/  FFMA.FTZ R104, R60, c[0x0][0x23c], -R199.reuse ;  /* 0x00008f003c687a23 */ /* 0x100fe200000108c7 */
[--C-:B------:R-:W-:Y:S01]  /*1d0f0*/  HSET2.LE.AND R60, R19, R242.reuse, PT ;  /* 0x000000f2133c7233 */ /* 0x100fe20003803000 */
[----:B------:R-:W-:Y:S01]  /*1d100*/  F2FP.PACK_AB R19, R168, R173 ;  /* 0x000000ada813723e */ /* 0x000fe200000000ff */
[----:B------:R-:W-:Y:S01]  /*1d110*/  MUFU.EX2 R113, R113 ;  /* 0x0000007100717308 */ /* 0x000fe20000000800 */
[--C-:B------:R-:W-:Y:S02]  /*1d120*/  FFMA.FTZ R86, R131, c[0x0][0x23c], -R110.reuse ;  /* 0x00008f0083567a23 */ /* 0x100fe4000001086e */
[----:B------:R-:W-:Y:S01]  /*1d130*/  LOP3.LUT R56, R56, R19, RZ, 0xc0, !PT ;  /* 0x0000001338387212 */ /* 0x000fe200078ec0ff */
[--C-:B------:R-:W-:Y:S02]  /*1d140*/  FFMA.FTZ R205, R78, c[0x0][0x23c], -R110.reuse ;  /* 0x00008f004ecd7a23 */ /* 0x100fe4000001086e */
[--C-:B------:R-:W-:Y:S02]  /*1d150*/  FFMA.FTZ R105, R64, c[0x0][0x23c], -R199.reuse ;  /* 0x00008f0040697a23 */ /* 0x100fe400000108c7 */
[--C-:B------:R-:W-:Y:S02]  /*1d160*/  FFMA.FTZ R175, R120, c[0x0][0x23c], -R110.reuse ;  /* 0x00008f0078af7a23 */ /* 0x100fe4000001086e */
[----:B------:R-:W4:Y:S01]  /*1d170*/  MUFU.EX2 R102, R102 ;  /* 0x0000006600667308 */ /* 0x000f220000000800 */
[--C-:B------:R-:W-:Y:S02]  /*1d180*/  FFMA.FTZ R130, R130, c[0x0][0x23c], -R110.reuse ;  /* 0x00008f0082827a23 */ /* 0x100fe4000001086e */
[--C-:B------:R-:W-:Y:S02]  /*1d190*/  FFMA.FTZ R121, R121, c[0x0][0x23c], -R110.reuse ;  /* 0x00008f0079797a23 */ /* 0x100fe4000001086e */
[----:B------:R-:W-:Y:S01]  /*1d1a0*/  FFMA.FTZ R110, R76, c[0x0][0x23c], -R110 ;  /* 0x00008f004c6e7a23 */ /* 0x000fe2000001086e */
[--C-:B------:R-:W-:Y:S01]  /*1d1b0*/  HSET2.LE.AND R76, R127, R242.reuse, PT ;  /* 0x000000f27f4c7233 */ /* 0x100fe20003803000 */
        /* <DEDUP_REMOVED lines=8> */
[----:B------:R4:W-:Y:S01]  /*1d240*/  MUFU.EX2 R93, R28 ;  /* 0x0000001c005d7308 */ /* 0x0009e20000000800 */
[----:B------:R-:W-:Y:S09]  /*1d250*/  FFMA.FTZ R194, R194, c[0x0][0x23c], -R199 ;  /* 0x00008f00c2c27a23 */ /* 0x000ff200000108c7 */
[----:B------:R-:W-:Y:S01]  /*1d260*/  MUFU.EX2 R108, R108 ;  /* 0x0000006c006c7308 */ /* 0x000fe20000000800 */
[C---:B-1----:R-:W-:Y:S09]  /*1d270*/  FMUL.FTZ R29, R11.reuse, R157 ;  /* 0x0000009d0b1d7220 */ /* 0x042ff20000410000 */
[----:B------:R-:W1:Y:S01]  /*1d280*/  MUFU.EX2 R97, R97 ;  /* 0x0000006100617308 */ /* 0x000e620000000800 */
[----:B----4-:R-:W-:Y:S09]  /*1d290*/  FMUL.FTZ R28, R11, R156 ;  /* 0x0000009c0b1c7220 */ /* 0x010ff20000410000 */
[----:B------:R-:W4:Y:S10]  /*1d2a0*/  MUFU.EX2 R165, R165 ;  /* 0x000000a500a57308 */ /* 0x000f340000000800 */
[----:B------:R-:W-:Y:S10]  /*1d2b0*/  MUFU.EX2 R89, R89 ;  /* 0x0000005900597308 */ /* 0x000ff40000000800 */
[----:B------:R-:W1:Y:S10]  /*1d2c0*/  MUFU.EX2 R88, R88 ;  /* 0x0000005800587308 */ /* 0x000e740000000800 */
[----:B------:R-:W-:Y:S10]  /*1d2d0*/  MUFU.EX2 R122, R122 ;  /* 0x0000007a007a7308 */ /* 0x000ff40000000800 */
[----:B------:R-:W1:Y:S10]  /*1d2e0*/  MUFU.EX2 R107, R107 ;  /* 0x0000006b006b7308 */ /* 0x000e740000000800 */
[----:B------:R1:W-:Y:S10]  /*1d2f0*/  MUFU.EX2 R120, R66 ;  /* 0x0000004200787308 */ /* 0x0003f40000000800 */
[----:B------:R-:W-:Y:S10]  /*1d300*/  MUFU.EX2 R104, R104 ;  /* 0x0000006800687308 */ /* 0x000ff40000000800 */
[----:B------:R-:W1:Y:S10]  /*1d310*/  MUFU.EX2 R105, R105 ;  /* 0x0000006900697308 */ /* 0x000e740000000800 */
[----:B------:R-:W-:Y:S10]  /*1d320*/  MUFU.EX2 R116, R224 ;  /* 0x000000e000747308 */ /* 0x000ff40000000800 */
[----:B------:R-:W1:Y:S01]  /*1d330*/  MUFU.EX2 R115, R222 ;  /* 0x000000de00737308 */ /* 0x000e620000000800 */
[C---:B---3--:R-:W-:Y:S02]  /*1d340*/  FFMA.FTZ R202, R12.reuse, R36, R202 ;  /* 0x000000240cca7223 */ /* 0x048fe400000100ca */
[----:B------:R-:W-:Y:S01]  /*1d350*/  FMUL.FTZ R36, R12, R144 ;  /* 0x000000900c247220 */ /* 0x000fe20000410000 */
[----:B------:R-:W-:Y:S01]  /*1d360*/  LOP3.LUT R12, R15, UR20, R34, 0x96, !PT ;  /* 0x000000140f0c7c12 */ /* 0x000fe2000f8e9622 */
[----:B------:R-:W-:Y:S05]  /*1d370*/  FADD.FTZ R202, R187, R202 ;  /* 0x000000cabbca7221 */ /* 0x000fea0000010000 */
[----:B------:R-:W-:Y:S10]  /*1d380*/  MUFU.EX2 R114, R114 ;  /* 0x0000007200727308 */ /* 0x000ff40000000800 */
[----:B------:R-:W3:Y:S10]  /*1d390*/  MUFU.EX2 R103, R103 ;  /* 0x0000006700677308 */ /* 0x000ef40000000800 */
[----:B------:R-:W1:Y:S10]  /*1d3a0*/  MUFU.EX2 R98, R98 ;  /* 0x0000006200627308 */ /* 0x000e740000000800 */
[----:B------:R-:W-:Y:S01]  /*1d3b0*/  MUFU.EX2 R128, R128 ;  /* 0x0000008000807308 */ /* 0x000fe20000000800 */
[----:B--2---:R-:W-:Y:S09]  /*1d3c0*/  FFMA.FTZ R144, R11, R40, R25 ;  /* 0x000000280b907223 */ /* 0x004ff20000010019 */
[----:B------:R-:W2:Y:S01]  /*1d3d0*/  MUFU.EX2 R127, R127 ;  /* 0x0000007f007f7308 */ /* 0x000ea20000000800 */
[----:B------:R-:W-:Y:S04]  /*1d3e0*/  IMAD.WIDE.U32 R40, R12, -0x2daee0ad, RZ ;  /* 0xd2511f530c287825 */ /* 0x000fe800078e00ff */
[----:B------:R-:W-:Y:S01]  /*1d3f0*/  IMAD.WIDE.U32 R12, R13, -0x326172a9, RZ ;  /* 0xcd9e8d570d0c7825 */ /* 0x000fe200078e00ff */
[----:B------:R-:W-:Y:S03]  /*1d400*/  LOP3.LUT R30, R41, UR17, R30, 0x96, !PT ;  /* 0x00000011291e7c12 */ /* 0x000fe6000f8e961e */
[----:B------:R-:W-:Y:S01]  /*1d410*/  FMUL.FTZ R41, R11, R161 ;  /* 0x000000a10b297220 */ /* 0x000fe20000410000 */
[----:B------:R-:W-:Y:S01]  /*1d420*/  MUFU.EX2 R91, R91 ;  /* 0x0000005b005b7308 */ /* 0x000fe20000000800 */
[----:B------:R-:W-:Y:S01]  /*1d430*/  LOP3.LUT R24, R13, UR18, R14, 0x96, !PT ;  /* 0x000000120d187c12 */ /* 0x000fe2000f8e960e */
[----:B------:R-:W-:Y:S04]  /*1d440*/  IMAD.WIDE.U32 R14, R30, -0x326172a9, RZ ;  /* 0xcd9e8d571e0e7825 */ /* 0x000fe800078e00ff */
[----:B------:R-:W-:Y:S01]  /*1d450*/  IMAD.WIDE.U32 R24, R24, -0x2daee0ad, RZ ;  /* 0xd2511f5318187825 */ /* 0x000fe200078e00ff */
[----:B------:R-:W-:Y:S03]  /*1d460*/  LOP3.LUT R12, R15, UR16, R12, 0x96, !PT ;  /* 0x000000100f0c7c12 */ /* 0x000fe6000f8e960c */
[----:B------:R-:W1:Y:S01]  /*1d470*/  MUFU.EX2 R90, R90 ;  /* 0x0000005a005a7308 */ /* 0x000e620000000800 */
[----:B------:R-:W-:Y:S01]  /*1d480*/  LOP3.LUT R13, R25, UR13, R40, 0x96, !PT ;  /* 0x0000000d190d7c12 */ /* 0x000fe2000f8e9628 */
[C---:B------:R-:W-:Y:S02]  /*1d490*/  FMUL.FTZ R25, R11.reuse, R153 ;  /* 0x000000990b197220 */ /* 0x040fe40000410000 */
[----:B------:R-:W-:Y:S02]  /*1d4a0*/  FMUL.FTZ R40, R11, R160 ;  /* 0x000000a00b287220 */ /* 0x000fe40000410000 */
[----:B------:R-:W-:Y:S04]  /*1d4b0*/  IMAD.WIDE.U32 R30, R13, -0x326172a9, RZ ;  /* 0xcd9e8d570d1e7825 */ /* 0x000fe800078e00ff */
[----:B------:R-:W2:Y:S01]  /*1d4c0*/  MUFU.EX2 R129, R129 ;  /* 0x0000008100817308 */ /* 0x000ea20000000800 */
[----:B------:R-:W-:Y:S01]  /*1d4d0*/  LOP3.LUT R68, R31, UR25, R14, 0x96, !PT ;  /* 0x000000191f447c12 */ /* 0x000fe2000f8e960e */
[----:B------:R-:W-:Y:S01]  /*1d4e0*/  FMUL.FTZ R13, R11, R133 ;  /* 0x000000850b0d7220 */ /* 0x000fe20000410000 */
[----:B------:R-:W-:Y:S01]  /*1d4f0*/  LOP3.LUT R14, R30, 0xffff, RZ, 0xc0, !PT ;  /* 0x0000ffff1e0e7812 */ /* 0x000fe200078ec0ff */
[----:B------:R-:W-:Y:S01]  /*1d500*/  FMUL.FTZ R31, R10, R159 ;  /* 0x0000009f0a1f7220 */ /* 0x000fe20000410000 */
[----:B------:R-:W-:Y:S01]  /*1d510*/  LOP3.LUT R145, R30, 0xff, RZ, 0xc0, !PT ;  /* 0x000000ff1e917812 */ /* 0x000fe200078ec0ff */
[----:B------:R-:W-:Y:S01]  /*1d520*/  IMAD.MOV.U32 R161, RZ, RZ, R219 ;  /* 0x000000ffffa17224 */ /* 0x000fe200078e00db */
[----:B------:R-:W-:Y:S01]  /*1d530*/  SHF.R.U32.HI R141, RZ, 0x10, R30 ;  /* 0x00000010ff8d7819 */ /* 0x000fe2000001161e */
[----:B------:R-:W-:Y:S01]  /*1d540*/  IMAD.MOV.U32 R160, RZ, RZ, R218 ;  /* 0x000000ffffa07224 */ /* 0x000fe200078e00da */
[----:B------:R-:W-:Y:S01]  /*1d550*/  SHF.R.U32.HI R14, RZ, 0x8, R14 ;  /* 0x00000008ff0e7819 */ /* 0x000fe2000001160e */
[----:B------:R-:W-:Y:S01]  /*1d560*/  MUFU.EX2 R96, R96 ;  /* 0x0000006000607308 */ /* 0x000fe20000000800 */
[----:B------:R-:W-:Y:S01]  /*1d570*/  LOP3.LUT R141, R141, 0xff, RZ, 0xc0, !PT ;  /* 0x000000ff8d8d7812 */ /* 0x000fe200078ec0ff */
[----:B------:R-:W-:Y:S01]  /*1d580*/  IMAD.MOV.U32 R153, RZ, RZ, R214 ;  /* 0x000000ffff997224 */ /* 0x000fe200078e00d6 */
[----:B------:R-:W-:Y:S01]  /*1d590*/  PRMT R145, R145, 0x5410, R14 ;  /* 0x0000541091917816 */ /* 0x000fe2000000000e */
[----:B------:R-:W-:Y:S01]  /*1d5a0*/  IMAD.MOV.U32 R160, RZ, RZ, R212 ;  /* 0x000000ffffa07224 */ /* 0x000fe200078e00d4 */
[----:B------:R-:W-:Y:S01]  /*1d5b0*/  SHF.R.U32.HI R14, RZ, 0x18, R30 ;  /* 0x00000018ff0e7819 */ /* 0x000fe2000001161e */
[----:B------:R-:W-:Y:S01]  /*1d5c0*/  FMUL.FTZ R30, R10, R158 ;  /* 0x0000009e0a1e7220 */ /* 0x000fe20000410000 */
[----:B------:R-:W-:Y:S01]  /*1d5d0*/  LOP3.LUT R18, R68, 0xffff, RZ, 0xc0, !PT ;  /* 0x0000ffff44127812 */ /* 0x000fe200078ec0ff */
[--C-:B-1----:R-:W-:Y:S01]  /*1d5e0*/  HSET2.LE.AND R66, R145, R242.reuse, PT ;  /* 0x000000f291427233 */ /* 0x102fe20003803000 */
[----:B------:R-:W-:Y:S01]  /*1d5f0*/  PRMT R141, R141, 0x5410, R14 ;  /* 0x000054108d8d7816 */ /* 0x000fe2000000000e */
[----:B------:R-:W1:Y:S01]  /*1d600*/  MUFU.EX2 R101, R101 ;  /* 0x0000006500657308 */ /* 0x000e620000000800 */
[----:B------:R-:W-:Y:S01]  /*1d610*/  IMAD.WIDE.U32 R14, R12, -0x2daee0ad, RZ ;  /* 0xd2511f530c0e7825 */ /* 0x000fe200078e00ff */
[----:B------:R-:W-:Y:S02]  /*1d620*/  LOP3.LUT R19, R68, 0xff, RZ, 0xc0, !PT ;  /* 0x000000ff44137812 */ /* 0x000fe400078ec0ff */
[----:B------:R-:W-:Y:S01]  /*1d630*/  SHF.R.U32.HI R18, RZ, 0x8, R18 ;  /* 0x00000008ff127819 */ /* 0x000fe20000011612 */
[--C-:B------:R-:W-:Y:S01]  /*1d640*/  HSET2.LE.AND R67, R141, R242.reuse, PT ;  /* 0x000000f28d437233 */ /* 0x100fe20003803000 */
[C---:B------:R-:W-:Y:S02]  /*1d650*/  LOP3.LUT R12, R14.reuse, 0xffff, RZ, 0xc0, !PT ;  /* 0x0000ffff0e0c7812 */ /* 0x040fe400078ec0ff */
[----:B------:R-:W-:Y:S02]  /*1d660*/  LOP3.LUT R137, R14, 0xff, RZ, 0xc0, !PT ;  /* 0x000000ff0e897812 */ /* 0x000fe400078ec0ff */
[----:B------:R-:W-:Y:S01]  /*1d670*/  MUFU.EX2 R112, R112 ;  /* 0x0000007000707308 */ /* 0x000fe20000000800 */
[----:B------:R-:W-:Y:S02]  /*1d680*/  SHF.R.U32.HI R12, RZ, 0x8, R12 ;  /* 0x00000008ff0c7819 */ /* 0x000fe4000001160c */
[----:B------:R-:W-:Y:S01]  /*1d690*/  LOP3.LUT R78, R15, UR26, R24, 0x96, !PT ;  /* 0x0000001a0f4e7c12 */ /* 0x000fe2000f8e9618 */
[----:B------:R-:W-:Y:S01]  /*1d6a0*/  FMUL.FTZ R24, R11, R152 ;  /* 0x000000980b187220 */ /* 0x000fe20000410000 */
[----:B------:R-:W-:Y:S01]  /*1d6b0*/  SHF.R.U32.HI R131, RZ, 0x18, R14 ;  /* 0x00000018ff837819 */ /* 0x000fe2000001160e */
[C---:B------:R-:W-:Y:S01]  /*1d6c0*/  FFMA.FTZ R152, R10.reuse, R243, R26 ;  /* 0x000000f30a987223 */ /* 0x040fe2000001001a */
[----:B------:R-:W-:Y:S01]  /*1d6d0*/  PRMT R137, R137, 0x5410, R12 ;  /* 0x0000541089897816 */ /* 0x000fe2000000000c */
[C---:B------:R-:W-:Y:S01]  /*1d6e0*/  FMUL.FTZ R15, R10.reuse, R135 ;  /* 0x000000870a0f7220 */ /* 0x040fe20000410000 */
[----:B------:R-:W-:Y:S01]  /*1d6f0*/  SHF.R.U32.HI R12, RZ, 0x10, R14 ;  /* 0x00000010ff0c7819 */ /* 0x000fe2000001160e */
[----:B------:R-:W1:Y:S01]  /*1d700*/  MUFU.EX2 R109, R109 ;  /* 0x0000006d006d7308 */ /* 0x000e620000000800 */
[C---:B------:R-:W-:Y:S01]  /*1d710*/  FMUL.FTZ R14, R10.reuse, R134 ;  /* 0x000000860a0e7220 */ /* 0x040fe20000410000 */
[----:B------:R-:W-:Y:S01]  /*1d720*/  PRMT R19, R19, 0x5410, R18 ;  /* 0x0000541013137816 */ /* 0x000fe20000000012 */
[----:B------:R-:W-:Y:S01]  /*1d730*/  FMUL.FTZ R26, R10, R154 ;  /* 0x0000009a0a1a7220 */ /* 0x000fe20000410000 */
[----:B------:R-:W-:Y:S01]  /*1d740*/  F2FP.PACK_AB R10, R166, R171 ;  /* 0x000000aba60a723e */ /* 0x000fe200000000ff */
[--C-:B------:R-:W-:Y:S01]  /*1d750*/  HSET2.LE.AND R74, R137, R242.reuse, PT ;  /* 0x000000f2894a7233 */ /* 0x100fe20003803000 */
[----:B------:R-:W-:Y:S01]  /*1d760*/  LOP3.LUT R12, R12, 0xff, RZ, 0xc0, !PT ;  /* 0x000000ff0c0c7812 */ /* 0x000fe200078ec0ff */
[--C-:B------:R-:W-:Y:S01]  /*1d770*/  HSET2.LE.AND R64, R19, R242.reuse, PT ;  /* 0x000000f213407233 */ /* 0x100fe20003803000 */
[----:B------:R-:W-:Y:S01]  /*1d780*/  LOP3.LUT R57, R57, R10, RZ, 0xc0, !PT ;  /* 0x0000000a39397212 */ /* 0x000fe200078ec0ff */
[----:B------:R-:W-:Y:S01]  /*1d790*/  FADD.FTZ R189, R189, R152 ;  /* 0x00000098bdbd7221 */ /* 0x000fe20000010000 */
[----:B------:R-:W-:Y:S01]  /*1d7a0*/  MUFU.EX2 R130, R130 ;  /* 0x0000008200827308 */ /* 0x000fe20000000800 */
[----:B------:R-:W-:Y:S01]  /*1d7b0*/  F2FP.PACK_AB R10, R164, R167 ;  /* 0x000000a7a40a723e */ /* 0x000fe200000000ff */
[----:B------:R-:W-:Y:S01]  /*1d7c0*/  IMAD.MOV.U32 R243, RZ, RZ, R211 ;  /* 0x000000fffff37224 */ /* 0x000fe200078e00d3 */
[--C-:B------:R-:W-:Y:S02]  /*1d7d0*/  SHF.R.U32.HI R19, RZ, 0x10, R68.reuse ;  /* 0x00000010ff137819 */ /* 0x100fe40000011644 */
[----:B------:R-:W-:Y:S02]  /*1d7e0*/  LOP3.LUT R61, R61, R10, RZ, 0xc0, !PT ;  /* 0x0000000a3d3d7212 */ /* 0x000fe400078ec0ff */
[----:B------:R-:W-:Y:S02]  /*1d7f0*/  F2FP.PACK_AB R10, R106, R119 ;  /* 0x000000776a0a723e */ /* 0x000fe400000000ff */
[----:B------:R-:W-:Y:S01]  /*1d800*/  SHF.R.U32.HI R18, RZ, 0x18, R68 ;  /* 0x00000018ff127819 */ /* 0x000fe20000011644 */
[----:B------:R-:W-:Y:S01]  /*1d810*/  MUFU.EX2 R157, R220 ;  /* 0x000000dc009d7308 */ /* 0x000fe20000000800 */
[----:B------:R-:W-:Y:S01]  /*1d820*/  LOP3.LUT R63, R63, R10, RZ, 0xc0, !PT ;  /* 0x0000000a3f3f7212 */ /* 0x000fe200078ec0ff */
[--C-:B------:R-:W-:Y:S01]  /*1d830*/  HSET2.LE.AND R68, R75, R242.reuse, PT ;  /* 0x000000f24b447233 */ /* 0x100fe20003803000 */
[----:B------:R-:W-:Y:S02]  /*1d840*/  F2FP.PACK_AB R10, R100, R99 ;  /* 0x00000063640a723e */ /* 0x000fe400000000ff */
[----:B------:R-:W-:Y:S02]  /*1d850*/  LOP3.LUT R19, R19, 0xff, RZ, 0xc0, !PT ;  /* 0x000000ff13137812 */ /* 0x000fe400078ec0ff */
[----:B------:R-:W-:Y:S02]  /*1d860*/  LOP3.LUT R67, R67, R10, RZ, 0xc0, !PT ;  /* 0x0000000a43437212 */ /* 0x000fe400078ec0ff */
[----:B------:R-:W-:Y:S01]  /*1d870*/  F2FP.PACK_AB R10, R102, R113 ;  /* 0x00000071660a723e */ /* 0x000fe200000000ff */
[----:B------:R-:W-:Y:S01]  /*1d880*/  MUFU.EX2 R156, R217 ;  /* 0x000000d9009c7308 */ /* 0x000fe20000000800 */
[----:B------:R-:W-:Y:S01]  /*1d890*/  PRMT R131, R12, 0x5410, R131 ;  /* 0x000054100c837816 */ /* 0x000fe20000000083 */
[----:B------:R-:W-:Y:S01]  /*1d8a0*/  FMUL.FTZ R12, R11, R132 ;  /* 0x000000840b0c7220 */ /* 0x000fe20000410000 */
[----:B------:R-:W-:Y:S02]  /*1d8b0*/  F2FP.PACK_AB R11, R125, R118 ;  /* 0x000000767d0b723e */ /* 0x000fe400000000ff */
[----:B------:R-:W-:Y:S01]  /*1d8c0*/  PRMT R19, R19, 0x5410, R18 ;  /* 0x0000541013137816 */ /* 0x000fe20000000012 */
[--C-:B------:R-:W-:Y:S01]  /*1d8d0*/  HSET2.LE.AND R75, R131, R242.reuse, PT ;  /* 0x000000f2834b7233 */ /* 0x100fe20003803000 */
[----:B------:R-:W-:Y:S01]  /*1d8e0*/  LOP3.LUT R69, R69, R10, RZ, 0xc0, !PT ;  /* 0x0000000a45457212 */ /* 0x000fe200078ec0ff */
[----:B------:R-:W-:Y:S01]  /*1d8f0*/  FFMA.FTZ R131, R80, c[0x0][0x23c], -R199 ;  /* 0x00008f0050837a23 */ /* 0x000fe200000108c7 */
[----:B------:R-:W-:Y:S01]  /*1d900*/  F2FP.PACK_AB R10, R97, R108 ;  /* 0x0000006c610a723e */ /* 0x000fe200000000ff */
[----:B------:R-:W-:Y:S01]  /*1d910*/  MUFU.EX2 R158, R49 ;  /* 0x00000031009e7308 */ /* 0x000fe20000000800 */
[----:B------:R-:W-:Y:S01]  /*1d920*/  LOP3.LUT R58, R58, R11, RZ, 0xc0, !PT ;  /* 0x0000000b3a3a7212 */ /* 0x000fe200078ec0ff */
[--C-:B------:R-:W-:Y:S01]  /*1d930*/  HSET2.LE.AND R65, R19, R242.reuse, PT ;  /* 0x000000f213417233 */ /* 0x100fe20003803000 */
[----:B----4-:R-:W-:Y:S02]  /*1d940*/  F2FP.PACK_AB R11, R165, R172 ;  /* 0x000000aca50b723e */ /* 0x010fe400000000ff */
[----:B------:R-:W-:Y:S02]  /*1d950*/  LOP3.LUT R71, R71, R10, RZ, 0xc0, !PT ;  /* 0x0000000a47477212 */ /* 0x000fe400078ec0ff */
[----:B------:R-:W-:Y:S02]  /*1d960*/  F2FP.PACK_AB R10, R88, R89 ;  /* 0x00000059580a723e */ /* 0x000fe400000000ff */
[----:B------:R-:W-:Y:S01]  /*1d970*/  LOP3.LUT R19, R78, 0xffff, RZ, 0xc0, !PT ;  /* 0x0000ffff4e137812 */ /* 0x000fe200078ec0ff */
[----:B------:R-:W-:Y:S01]  /*1d980*/  MUFU.EX2 R131, R131 ;  /* 0x0000008300837308 */ /* 0x000fe20000000800 */
[----:B------:R-:W-:Y:S02]  /*1d990*/  LOP3.LUT R60, R60, R11, RZ, 0xc0, !PT ;  /* 0x0000000b3c3c7212 */ /* 0x000fe400078ec0ff */
[----:B------:R-:W-:Y:S02]  /*1d9a0*/  F2FP.PACK_AB R11, R107, R122 ;  /* 0x0000007a6b0b723e */ /* 0x000fe400000000ff */
[----:B------:R-:W-:Y:S02]  /*1d9b0*/  LOP3.LUT R75, R75, R10, RZ, 0xc0, !PT ;  /* 0x0000000a4b4b7212 */ /* 0x000fe400078ec0ff */
[----:B------:R-:W-:Y:S02]  /*1d9c0*/  LOP3.LUT R10, R78, 0xff, RZ, 0xc0, !PT ;  /* 0x000000ff4e0a7812 */ /* 0x000fe400078ec0ff */
[----:B------:R-:W-:Y:S01]  /*1d9d0*/  SHF.R.U32.HI R19, RZ, 0x8, R19 ;  /* 0x00000008ff137819 */ /* 0x000fe20000011613 */
[----:B------:R-:W-:Y:S01]  /*1d9e0*/  MUFU.EX2 R9, R9 ;  /* 0x0000000900097308 */ /* 0x000fe20000000800 */
[----:B------:R-:W-:Y:S02]  /*1d9f0*/  LOP3.LUT R62, R62, R11, RZ, 0xc0, !PT ;  /* 0x0000000b3e3e7212 */ /* 0x000fe400078ec0ff */
[----:B------:R-:W-:Y:S02]  /*1da00*/  F2FP.PACK_AB R11, R95, R92 ;  /* 0x0000005c5f0b723e */ /* 0x000fe400000000ff */
[----:B------:R-:W-:Y:S02]  /*1da10*/  PRMT R19, R10, 0x5410, R19 ;  /* 0x000054100a137816 */ /* 0x000fe40000000013 */
[----:B------:R-:W-:Y:S02]  /*1da20*/  F2FP.PACK_AB R10, R105, R104 ;  /* 0x00000068690a723e */ /* 0x000fe400000000ff */
[----:B------:R-:W-:Y:S01]  /*1da30*/  LOP3.LUT R66, R66, R11, RZ, 0xc0, !PT ;  /* 0x0000000b42427212 */ /* 0x000fe200078ec0ff */
[----:B------:R-:W-:Y:S01]  /*1da40*/  MUFU.EX2 R193, R193 ;  /* 0x000000c100c17308 */ /* 0x000fe20000000800 */
[----:B------:R-:W-:Y:S01]  /*1da50*/  F2FP.PACK_AB R11, R115, R116 ;  /* 0x00000074730b723e */ /* 0x000fe200000000ff */
[--C-:B------:R-:W-:Y:S01]  /*1da60*/  HSET2.LE.AND R72, R19, R242.reuse, PT ;  /* 0x000000f213487233 */ /* 0x100fe20003803000 */
[----:B------:R-:W-:Y:S02]  /*1da70*/  LOP3.LUT R77, R77, R10, RZ, 0xc0, !PT ;  /* 0x0000000a4d4d7212 */ /* 0x000fe400078ec0ff */
[--C-:B------:R-:W-:Y:S02]  /*1da80*/  SHF.R.U32.HI R10, RZ, 0x10, R78.reuse ;  /* 0x00000010ff0a7819 */ /* 0x100fe4000001164e */
[----:B------:R-:W-:Y:S02]  /*1da90*/  LOP3.LUT R64, R64, R11, RZ, 0xc0, !PT ;  /* 0x0000000b40407212 */ /* 0x000fe400078ec0ff */
[----:B---3--:R-:W-:Y:S01]  /*1daa0*/  F2FP.PACK_AB R11, R103, R114 ;  /* 0x00000072670b723e */ /* 0x008fe200000000ff */
[----:B------:R-:W-:Y:S01]  /*1dab0*/  MUFU.EX2 R206, R206 ;  /* 0x000000ce00ce7308 */ /* 0x000fe20000000800 */
[----:B------:R-:W-:Y:S01]  /*1dac0*/  SHF.R.U32.HI R19, RZ, 0x18, R78 ;  /* 0x00000018ff137819 */ /* 0x000fe2000001164e */
[--C-:B------:R-:W-:Y:S01]  /*1dad0*/  HSET2.LE.AND R78, R73, R242.reuse, PT ;  /* 0x000000f2494e7233 */ /* 0x100fe20003803000 */
[----:B------:R-:W-:Y:S02]  /*1dae0*/  LOP3.LUT R10, R10, 0xff, RZ, 0xc0, !PT ;  /* 0x000000ff0a0a7812 */ /* 0x000fe400078ec0ff */
[----:B------:R-:W-:Y:S02]  /*1daf0*/  LOP3.LUT R68, R68, R11, RZ, 0xc0, !PT ;  /* 0x0000000b44447212 */ /* 0x000fe400078ec0ff */
[----:B------:R-:W-:Y:S02]  /*1db00*/  F2FP.PACK_AB R11, R98, R111 ;  /* 0x0000006f620b723e */ /* 0x000fe400000000ff */
[----:B------:R-:W-:Y:S01]  /*1db10*/  PRMT R73, R10, 0x5410, R19 ;  /* 0x000054100a497816 */ /* 0x000fe20000000013 */
[----:B------:R-:W-:Y:S01]  /*1db20*/  MUFU.EX2 R204, R204 ;  /* 0x000000cc00cc7308 */ /* 0x000fe20000000800 */
[----:B--2---:R-:W-:Y:S02]  /*1db30*/  F2FP.PACK_AB R10, R127, R128 ;  /* 0x000000807f0a723e */ /* 0x004fe400000000ff */
[----:B------:R-:W-:Y:S01]  /*1db40*/  LOP3.LUT R70, R70, R11, RZ, 0xc0, !PT ;  /* 0x0000000b46467212 */ /* 0x000fe200078ec0ff */
[--C-:B------:R-:W-:Y:S01]  /*1db50*/  HSET2.LE.AND R73, R73, R242.reuse, PT ;  /* 0x000000f249497233 */ /* 0x100fe20003803000 */
[----:B------:R-:W-:Y:S02]  /*1db60*/  F2FP.PACK_AB R11, R90, R91 ;  /* 0x0000005b5a0b723e */ /* 0x000fe400000000ff */
[----:B------:R-:W-:Y:S01]  /*1db70*/  LOP3.LUT R79, R79, R10, RZ, 0xc0, !PT ;  /* 0x0000000a4f4f7212 */ /* 0x000fe200078ec0ff */
[----:B------:R-:W-:Y:S01]  /*1db80*/  IMAD.U32 R10, RZ, RZ, UR4 ;  /* 0x00000004ff0a7e24 */ /* 0x000fe2000f8e00ff */
[----:B------:R-:W-:Y:S01]  /*1db90*/  F2FP.PACK_AB R18, R120, R117 ;  /* 0x000000757812723e */ /* 0x000fe200000000ff */
[----:B------:R-:W-:Y:S01]  /*1dba0*/  MUFU.EX2 R4, R4 ;  /* 0x0000000400047308 */ /* 0x000fe20000000800 */
[----:B------:R-:W-:Y:S02]  /*1dbb0*/  LOP3.LUT R74, R74, R11, RZ, 0xc0, !PT ;  /* 0x0000000b4a4a7212 */ /* 0x000fe400078ec0ff */
[----:B------:R-:W-:Y:S02]  /*1dbc0*/  F2FP.PACK_AB R11, R94, R93 ;  /* 0x0000005d5e0b723e */ /* 0x000fe400000000ff */
[----:B------:R-:W-:Y:S02]  /*1dbd0*/  LOP3.LUT R10, R161, UR33, R10, 0x96, !PT ;  /* 0x00000021a10a7c12 */ /* 0x000fe4000f8e960a */
[----:B------:R-:W-:Y:S02]  /*1dbe0*/  LOP3.LUT R65, R65, R18, RZ, 0xc0, !PT ;  /* 0x0000001241417212 */ /* 0x000fe400078ec0ff */
[----:B------:R-:W-:Y:S01]  /*1dbf0*/  F2FP.PACK_AB R18, R129, R126 ;  /* 0x0000007e8112723e */ /* 0x000fe200000000ff */
[----:B------:R-:W-:Y:S01]  /*1dc00*/  MUFU.EX2 R8, R8 ;  /* 0x0000000800087308 */ /* 0x000fe20000000800 */
[----:B------:R-:W-:Y:S02]  /*1dc10*/  LOP3.LUT R76, R76, R11, RZ, 0xc0, !PT ;  /* 0x0000000b4c4c7212 */ /* 0x000fe400078ec0ff */
[----:B-1----:R-:W-:Y:S02]  /*1dc20*/  F2FP.PACK_AB R11, R101, R96 ;  /* 0x00000060650b723e */ /* 0x002fe400000000ff */
[----:B------:R-:W-:Y:S01]  /*1dc30*/  LOP3.LUT R73, R73, R18, RZ, 0xc0, !PT ;  /* 0x0000001249497212 */ /* 0x000fe200078ec0ff */
[----:B------:R-:W-:Y:S01]  /*1dc40*/  IMAD.WIDE.U32 R18, R10, -0x326172a9, RZ ;  /* 0xcd9e8d570a127825 */ /* 0x000fe200078e00ff */
[----:B------:R-:W-:Y:S02]  /*1dc50*/  LOP3.LUT R72, R72, R11, RZ, 0xc0, !PT ;  /* 0x0000000b48487212 */ /* 0x000fe400078ec0ff */
[----:B------:R-:W-:Y:S01]  /*1dc60*/  F2FP.PACK_AB R11, R109, R112 ;  /* 0x000000706d0b723e */ /* 0x000fe200000000ff */
[----:B------:R-:W-:Y:S01]  /*1dc70*/  MUFU.EX2 R205, R205 ;  /* 0x000000cd00cd7308 */ /* 0x000fe20000000800 */
[----:B------:R-:W-:Y:S02]  /*1dc80*/  LOP3.LUT R10, R23, UR22, R18, 0x96, !PT ;  /* 0x00000016170a7c12 */ /* 0x000fe4000f8e9612 */
[----:B------:R-:W-:Y:S02]  /*1dc90*/  LOP3.LUT R78, R78, R11, RZ, 0xc0, !PT ;  /* 0x0000000b4e4e7212 */ /* 0x000fe400078ec0ff */
[C---:B------:R-:W-:Y:S01]  /*1dca0*/  LOP3.LUT R11, R19.reuse, UR24, R246, 0x96, !PT ;  /* 0x00000018130b7c12 */ /* 0x040fe2000f8e96f6 */
[----:B------:R-:W-:Y:S01]  /*1dcb0*/  IMAD.WIDE.U32 R136, R10, -0x2daee0ad, RZ ;  /* 0xd2511f530a887825 */ /* 0x000fe200078e00ff */
[----:B------:R-:W-:Y:S02]  /*1dcc0*/  LOP3.LUT R134, R19, UR24, R250, 0x96, !PT ;  /* 0x0000001813867c12 */ /* 0x000fe4000f8e96fa */
[----:B------:R-:W-:Y:S01]  /*1dcd0*/  LOP3.LUT R19, R35, UR22, R18, 0x96, !PT ;  /* 0x0000001623137c12 */ /* 0x000fe2000f8e9612 */
[----:B------:R-:W-:Y:S01]  /*1dce0*/  IMAD.WIDE.U32 R132, R11, -0x2daee0ad, RZ ;  /* 0xd2511f530b847825 */ /* 0x000fe200078e00ff */
[----:B------:R-:W-:Y:S03]  /*1dcf0*/  MUFU.EX2 R110, R110 ;  /* 0x0000006e006e7308 */ /* 0x000fe60000000800 */
[----:B------:R-:W-:Y:S01]  /*1dd00*/  IMAD.WIDE.U32 R154, R19, -0x2daee0ad, RZ ;  /* 0xd2511f53139a7825 */ /* 0x000fe200078e00ff */
        /* <DEDUP_REMOVED lines=16> */
[----:B------:R-:W-:Y:S02]  /*1de10*/  LOP3.LUT R10, R133, UR25, R136, 0x96, !PT ;  /* 0x00000019850a7c12 */ /* 0x000fe4000f8e9688 */
[C---:B------:R-:W-:Y:S01]  /*1de20*/  LOP3.LUT R136, R132.reuse, 0xffff, RZ, 0xc0, !PT ;  /* 0x0000ffff84887812 */ /* 0x040fe200078ec0ff */
[----:B------:R-:W-:Y:S01]  /*1de30*/  MUFU.EX2 R174, R174 ;  /* 0x000000ae00ae7308 */ /* 0x000fe20000000800 */
[----:B------:R-:W-:Y:S02]  /*1de40*/  LOP3.LUT R141, R132, 0xff, RZ, 0xc0, !PT ;  /* 0x000000ff848d7812 */ /* 0x000fe400078ec0ff */
[--C-:B------:R-:W-:Y:S02]  /*1de50*/  SHF.R.U32.HI R140, RZ, 0x10, R132.reuse ;  /* 0x00000010ff8c7819 */ /* 0x100fe40000011684 */
[----:B------:R-:W-:Y:S01]  /*1de60*/  SHF.R.U32.HI R137, RZ, 0x18, R132 ;  /* 0x00000018ff897819 */ /* 0x000fe20000011684 */
[----:B------:R-:W-:Y:S01]  /*1de70*/  IMAD.WIDE.U32 R132, R11, -0x2daee0ad, RZ ;  /* 0xd2511f530b847825 */ /* 0x000fe200078e00ff */
[C---:B------:R-:W-:Y:S02]  /*1de80*/  LOP3.LUT R84, R10.reuse, 0xffff, RZ, 0xc0, !PT ;  /* 0x0000ffff0a547812 */ /* 0x040fe400078ec0ff */
[----:B------:R-:W-:Y:S01]  /*1de90*/  LOP3.LUT R11, R10, 0xff, RZ, 0xc0, !PT ;  /* 0x000000ff0a0b7812 */ /* 0x000fe200078ec0ff */
[----:B------:R-:W-:Y:S01]  /*1dea0*/  MUFU.EX2 R185, R185 ;  /* 0x000000b900b97308 */ /* 0x000fe20000000800 */
[----:B------:R-:W-:Y:S02]  /*1deb0*/  LOP3.LUT R18, R133, UR26, R148, 0x96, !PT ;  /* 0x0000001a85127c12 */ /* 0x000fe4000f8e9694 */
[C---:B------:R-:W-:Y:S02]  /*1dec0*/  LOP3.LUT R148, R132.reuse, 0xffff, RZ, 0xc0, !PT ;  /* 0x0000ffff84947812 */ /* 0x040fe400078ec0ff */
[----:B------:R-:W-:Y:S02]  /*1ded0*/  SHF.R.U32.HI R84, RZ, 0x8, R84 ;  /* 0x00000008ff547819 */ /* 0x000fe40000011654 */
[----:B------:R-:W-:Y:S02]  /*1dee0*/  SHF.R.U32.HI R136, RZ, 0x8, R136 ;  /* 0x00000008ff887819 */ /* 0x000fe40000011688 */
[----:B------:R-:W-:Y:S01]  /*1def0*/  PRMT R11, R11, 0x5410, R84 ;  /* 0x000054100b0b7816 */ /* 0x000fe20000000054 */
[----:B------:R-:W1:Y:S01]  /*1df00*/  MUFU.EX2 R133, R85 ;  /* 0x0000005500857308 */ /* 0x000e620000000800 */
[----:B------:R-:W-:Y:S02]  /*1df10*/  LOP3.LUT R149, R132, 0xff, RZ, 0xc0, !PT ;  /* 0x000000ff84957812 */ /* 0x000fe400078ec0ff */
[--C-:B------:R-:W-:Y:S01]  /*1df20*/  SHF.R.U32.HI R135, RZ, 0x18, R132.reuse ;  /* 0x00000018ff877819 */ /* 0x100fe20000011684 */
[--C-:B------:R-:W-:Y:S01]  /*1df30*/  HSET2.LE.AND R84, R11, R242.reuse, PT ;  /* 0x000000f20b547233 */ /* 0x100fe20003803000 */
[----:B------:R-:W-:Y:S01]  /*1df40*/  SHF.R.U32.HI R145, RZ, 0x10, R132 ;  /* 0x00000010ff917819 */ /* 0x000fe20000011684 */
[----:B------:R-:W-:Y:S01]  /*1df50*/  FFMA.FTZ R132, R50, c[0x0][0x23c], -R199 ;  /* 0x00008f0032847a23 */ /* 0x000fe200000108c7 */
[----:B------:R-:W-:Y:S02]  /*1df60*/  LOP3.LUT R140, R140, 0xff, RZ, 0xc0, !PT ;  /* 0x000000ff8c8c7812 */ /* 0x000fe400078ec0ff */
[----:B------:R-:W-:Y:S01]  /*1df70*/  SHF.R.U32.HI R148, RZ, 0x8, R148 ;  /* 0x00000008ff947819 */ /* 0x000fe20000011694 */
[----:B------:R-:W-:Y:S03]  /*1df80*/  MUFU.EX2 R175, R175 ;  /* 0x000000af00af7308 */ /* 0x000fe60000000800 */
[----:B------:R-:W-:Y:S07]  /*1df90*/  PRMT R219, R149, 0x5410, R148 ;  /* 0x0000541095db7816 */ /* 0x000fee0000000094 */
[----:B------:R-:W2:Y:S01]  /*1dfa0*/  MUFU.EX2 R132, R132 ;  /* 0x0000008400847308 */ /* 0x000ea20000000800 */
[----:B-1----:R-:W-:Y:S04]  /*1dfb0*/  F2FP.PACK_AB R11, R130, R133 ;  /* 0x00000085820b723e */ /* 0x002fe800000000ff */
[----:B------:R-:W-:Y:S02]  /*1dfc0*/  LOP3.LUT R84, R84, R11, RZ, 0xc0, !PT ;  /* 0x0000000b54547212 */ /* 0x000fe400078ec0ff */
[--C-:B------:R-:W-:Y:S03]  /*1dfd0*/  SHF.R.U32.HI R11, RZ, 0x10, R10.reuse ;  /* 0x00000010ff0b7819 */ /* 0x100fe6000001160a */
[----:B------:R-:W-:Y:S01]  /*1dfe0*/  MUFU.EX2 R195, R195 ;  /* 0x000000c300c37308 */ /* 0x000fe20000000800 */
[----:B------:R-:W-:Y:S02]  /*1dff0*/  SHF.R.U32.HI R10, RZ, 0x18, R10 ;  /* 0x00000018ff0a7819 */ /* 0x000fe4000001160a */
[----:B------:R-:W-:Y:S04]  /*1e000*/  LOP3.LUT R11, R11, 0xff, RZ, 0xc0, !PT ;  /* 0x000000ff0b0b7812 */ /* 0x000fe800078ec0ff */
[----:B------:R-:W-:Y:S02]  /*1e010*/  PRMT R85, R11, 0x5410, R10 ;  /* 0x000054100b557816 */ /* 0x000fe4000000000a */
[----:B------:R-:W-:Y:S01]  /*1e020*/  PRMT R11, R141, 0x5410, R136 ;  /* 0x000054108d0b7816 */ /* 0x000fe20000000088 */
[----:B------:R-:W-:Y:S02]  /*1e030*/  MUFU.EX2 R177, R177 ;  /* 0x000000b100b17308 */ /* 0x000fe40000000800 */
[--C-:B------:R-:W-:Y:S01]  /*1e040*/  HSET2.LE.AND R85, R85, R242.reuse, PT ;  /* 0x000000f255557233 */ /* 0x100fe20003803000 */
[----:B--2---:R-:W-:Y:S04]  /*1e050*/  F2FP.PACK_AB R10, R131, R132 ;  /* 0x00000084830a723e */ /* 0x004fe800000000ff */
[----:B------:R-:W-:Y:S03]  /*1e060*/  LOP3.LUT R85, R85, R10, RZ, 0xc0, !PT ;  /* 0x0000000a55557212 */ /* 0x000fe600078ec0ff */
[----:B------:R1:W-:Y:S10]  /*1e070*/  MUFU.EX2 R136, R87 ;  /* 0x0000005700887308 */ /* 0x0003f40000000800 */
[----:B------:R2:W3:Y:S10]  /*1e080*/  MUFU.EX2 R141, R86 ;  /* 0x00000056008d7308 */ /* 0x0004f40000000800 */
[----:B------:R-:W-:Y:S01]  /*1e090*/  MUFU.EX2 R176, R176 ;  /* 0x000000b000b07308 */ /* 0x000fe20000000800 */
[----:B-1----:R-:W-:Y:S01]  /*1e0a0*/  PRMT R87, R140, 0x5410, R137 ;  /* 0x000054108c577816 */ /* 0x002fe20000000089 */
[----:B------:R-:W-:Y:S04]  /*1e0b0*/  FFMA.FTZ R137, R48, c[0x0][0x23c], -R199 ;  /* 0x00008f0030897a23 */ /* 0x000fe800000108c7 */
[--C-:B------:R-:W-:Y:S04]  /*1e0c0*/  HSET2.LE.AND R87, R87, R242.reuse, PT ;  /* 0x000000f257577233 */ /* 0x100fe80003803000 */
[----:B------:R-:W-:Y:S01]  /*1e0d0*/  MUFU.EX2 R140, R38 ;  /* 0x00000026008c7308 */ /* 0x000fe20000000800 */
[--C-:B--2---:R-:W-:Y:S01]  /*1e0e0*/  HSET2.LE.AND R86, R11, R242.reuse, PT ;  /* 0x000000f20b567233 */ /* 0x104fe20003803000 */
[----:B---3--:R-:W-:Y:S04]  /*1e0f0*/  F2FP.PACK_AB R11, R136, R141 ;  /* 0x0000008d880b723e */ /* 0x008fe800000000ff */
[----:B------:R-:W-:Y:S04]  /*1e100*/  LOP3.LUT R86, R86, R11, RZ, 0xc0, !PT ;  /* 0x0000000b56567212 */ /* 0x000fe800078ec0ff */
[----:B------:R-:W1:Y:S10]  /*1e110*/  MUFU.EX2 R137, R137 ;  /* 0x0000008900897308 */ /* 0x000e740000000800 */
[----:B------:R-:W-:Y:S10]  /*1e120*/  MUFU.EX2 R188, R188 ;  /* 0x000000bc00bc7308 */ /* 0x000ff40000000800 */
[----:B------:R-:W-:Y:S01]  /*1e130*/  MUFU.EX2 R194, R194 ;  /* 0x000000c200c27308 */ /* 0x000fe20000000800 */
[----:B-1----:R-:W-:Y:S04]  /*1e140*/  F2FP.PACK_AB R10, R137, R140 ;  /* 0x0000008c890a723e */ /* 0x002fe800000000ff */
[----:B------:R-:W-:Y:S02]  /*1e150*/  LOP3.LUT R87, R87, R10, RZ, 0xc0, !PT ;  /* 0x0000000a57577212 */ /* 0x000fe400078ec0ff */
[----:B------:R-:W-:Y:S04]  /*1e160*/  LOP3.LUT R10, R145, 0xff, RZ, 0xc0, !PT ;  /* 0x000000ff910a7812 */ /* 0x000fe800078ec0ff */
[----:B------:R-:W-:Y:S01]  /*1e170*/  PRMT R218, R10, 0x5410, R135 ;  /* 0x000054100ada7816 */ /* 0x000fe20000000087 */
[----:B------:R-:W-:Y:S05]  /*1e180*/  IMAD.WIDE.U32 R134, R134, -0x2daee0ad, RZ ;  /* 0xd2511f5386867825 */ /* 0x000fea00078e00ff */
        /* <DEDUP_REMOVED lines=10> */
[----:B------:R-:W-:Y:S01]  /*1e230*/  IMAD.WIDE.U32 R148, R11, -0x326172a9, RZ ;  /* 0xcd9e8d570b947825 */ /* 0x000fe200078e00ff */
[----:B------:R-:W-:Y:S04]  /*1e240*/  MUFU.EX2 R135, R81 ;  /* 0x0000005100877308 */ /* 0x000fe80000000800 */
[----:B------:R-:W-:Y:S01]  /*1e250*/  LOP3.LUT R38, R149, UR16, R154, 0x96, !PT ;  /* 0x0000001095267c12 */ /* 0x000fe2000f8e969a */
[----:B------:R-:W-:Y:S05]  /*1e260*/  IMAD.WIDE.U32 R154, R10, -0x326172a9, RZ ;  /* 0xcd9e8d570a9a7825 */ /* 0x000fea00078e00ff */
[----:B------:R-:W-:Y:S01]  /*1e270*/  LOP3.LUT R19, R155, UR25, R148, 0x96, !PT ;  /* 0x000000199b137c12 */ /* 0x000fe2000f8e9694 */
[----:B------:R-:W-:Y:S01]  /*1e280*/  MUFU.EX2 R149, R83 ;  /* 0x0000005300957308 */ /* 0x000fe20000000800 */
[C---:B------:R-:W-:Y:S02]  /*1e290*/  LOP3.LUT R10, R154.reuse, 0xffff, RZ, 0xc0, !PT ;  /* 0x0000ffff9a0a7812 */ /* 0x040fe400078ec0ff */
[----:B------:R-:W-:Y:S02]  /*1e2a0*/  LOP3.LUT R11, R154, 0xff, RZ, 0xc0, !PT ;  /* 0x000000ff9a0b7812 */ /* 0x000fe400078ec0ff */
[----:B------:R-:W-:Y:S04]  /*1e2b0*/  SHF.R.U32.HI R10, RZ, 0x8, R10 ;  /* 0x00000008ff0a7819 */ /* 0x000fe8000001160a */
[----:B------:R-:W-:Y:S01]  /*1e2c0*/  PRMT R11, R11, 0x5410, R10 ;  /* 0x000054100b0b7816 */ /* 0x000fe2000000000a */
[----:B------:R1:W2:Y:S01]  /*1e2d0*/  MUFU.EX2 R148, R82 ;  /* 0x0000005200947308 */ /* 0x0002a20000000800 */
[--C-:B------:R-:W-:Y:S03]  /*1e2e0*/  SHF.R.U32.HI R10, RZ, 0x18, R154.reuse ;  /* 0x00000018ff0a7819 */ /* 0x100fe6000001169a */
[--C-:B-1----:R-:W-:Y:S01]  /*1e2f0*/  HSET2.LE.AND R82, R11, R242.reuse, PT ;  /* 0x000000f20b527233 */ /* 0x102fe20003803000 */
[----:B--2---:R-:W-:Y:S04]  /*1e300*/  F2FP.PACK_AB R11, R148, R157 ;  /* 0x0000009d940b723e */ /* 0x004fe800000000ff */
[----:B------:R-:W-:Y:S02]  /*1e310*/  LOP3.LUT R82, R82, R11, RZ, 0xc0, !PT ;  /* 0x0000000b52527212 */ /* 0x000fe400078ec0ff */
[----:B------:R-:W-:Y:S01]  /*1e320*/  SHF.R.U32.HI R11, RZ, 0x10, R154 ;  /* 0x00000010ff0b7819 */ /* 0x000fe2000001169a */
[----:B------:R-:W-:Y:S03]  /*1e330*/  IMAD.WIDE.U32 R154, R38, -0x2daee0ad, RZ ;  /* 0xd2511f53269a7825 */ /* 0x000fe600078e00ff */
[----:B------:R-:W-:Y:S02]  /*1e340*/  LOP3.LUT R11, R11, 0xff, RZ, 0xc0, !PT ;  /* 0x000000ff0b0b7812 */ /* 0x000fe400078ec0ff */
[----:B------:R-:W-:Y:S02]  /*1e350*/  LOP3.LUT R38, R155, UR26, R134, 0x96, !PT ;  /* 0x0000001a9b267c12 */ /* 0x000fe4000f8e9686 */
[----:B------:R-:W-:Y:S01]  /*1e360*/  PRMT R11, R11, 0x5410, R10 ;  /* 0x000054100b0b7816 */ /* 0x000fe2000000000a */
[----:B------:R-:W1:Y:S01]  /*1e370*/  MUFU.EX2 R134, R51 ;  /* 0x0000003300867308 */ /* 0x000e620000000800 */
[----:B------:R-:W-:Y:S03]  /*1e380*/  F2FP.PACK_AB R10, R149, R156 ;  /* 0x0000009c950a723e */ /* 0x000fe600000000ff */
[--C-:B------:R-:W-:Y:S01]  /*1e390*/  HSET2.LE.AND R83, R11, R242.reuse, PT ;  /* 0x000000f20b537233 */ /* 0x100fe20003803000 */
[C---:B------:R-:W-:Y:S04]  /*1e3a0*/  LOP3.LUT R11, R154.reuse, 0xffff, RZ, 0xc0, !PT ;  /* 0x0000ffff9a0b7812 */ /* 0x040fe800078ec0ff */
[----:B------:R-:W-:Y:S02]  /*1e3b0*/  LOP3.LUT R83, R83, R10, RZ, 0xc0, !PT ;  /* 0x0000000a53537212 */ /* 0x000fe400078ec0ff */
[----:B------:R-:W-:Y:S02]  /*1e3c0*/  SHF.R.U32.HI R11, RZ, 0x8, R11 ;  /* 0x00000008ff0b7819 */ /* 0x000fe4000001160b */
[----:B------:R-:W-:Y:S04]  /*1e3d0*/  LOP3.LUT R10, R154, 0xff, RZ, 0xc0, !PT ;  /* 0x000000ff9a0a7812 */ /* 0x000fe800078ec0ff */
[----:B------:R-:W-:Y:S02]  /*1e3e0*/  PRMT R224, R10, 0x5410, R11 ;  /* 0x000054100ae07816 */ /* 0x000fe4000000000b */
[--C-:B------:R-:W-:Y:S02]  /*1e3f0*/  SHF.R.U32.HI R10, RZ, 0x10, R154.reuse ;  /* 0x00000010ff0a7819 */ /* 0x100fe4000001169a */
[----:B------:R-:W-:Y:S02]  /*1e400*/  SHF.R.U32.HI R11, RZ, 0x18, R154 ;  /* 0x00000018ff0b7819 */ /* 0x000fe4000001169a */
[----:B------:R-:W-:Y:S04]  /*1e410*/  LOP3.LUT R10, R10, 0xff, RZ, 0xc0, !PT ;  /* 0x000000ff0a0a7812 */ /* 0x000fe800078ec0ff */
[----:B------:R-:W-:Y:S02]  /*1e420*/  PRMT R222, R10, 0x5410, R11 ;  /* 0x000054100ade7816 */ /* 0x000fe4000000000b */
[C---:B------:R-:W-:Y:S02]  /*1e430*/  LOP3.LUT R10, R19.reuse, 0xffff, RZ, 0xc0, !PT ;  /* 0x0000ffff130a7812 */ /* 0x040fe400078ec0ff */
[----:B------:R-:W-:Y:S02]  /*1e440*/  LOP3.LUT R11, R19, 0xff, RZ, 0xc0, !PT ;  /* 0x000000ff130b7812 */ /* 0x000fe400078ec0ff */
[----:B------:R-:W-:Y:S04]  /*1e450*/  SHF.R.U32.HI R10, RZ, 0x8, R10 ;  /* 0x00000008ff0a7819 */ /* 0x000fe8000001160a */
[----:B------:R-:W-:Y:S02]  /*1e460*/  PRMT R11, R11, 0x5410, R10 ;  /* 0x000054100b0b7816 */ /* 0x000fe4000000000a */
[--C-:B------:R-:W-:Y:S02]  /*1e470*/  SHF.R.U32.HI R10, RZ, 0x10, R19.reuse ;  /* 0x00000010ff0a7819 */ /* 0x100fe40000011613 */
[----:B------:R-:W-:Y:S01]  /*1e480*/  SHF.R.U32.HI R19, RZ, 0x18, R19 ;  /* 0x00000018ff137819 */ /* 0x000fe20000011613 */
[--C-:B------:R-:W-:Y:S01]  /*1e490*/  HSET2.LE.AND R80, R11, R242.reuse, PT ;  /* 0x000000f20b507233 */ /* 0x100fe20003803000 */
[----:B-1----:R-:W-:Y:S02]  /*1e4a0*/  F2FP.PACK_AB R11, R134, R135 ;  /* 0x00000087860b723e */ /* 0x002fe400000000ff */
[----:B------:R-:W-:Y:S02]  /*1e4b0*/  LOP3.LUT R10, R10, 0xff, RZ, 0xc0, !PT ;  /* 0x000000ff0a0a7812 */ /* 0x000fe400078ec0ff */
[----:B------:R-:W-:Y:S02]  /*1e4c0*/  LOP3.LUT R80, R80, R11, RZ, 0xc0, !PT ;  /* 0x0000000b50507212 */ /* 0x000fe400078ec0ff */
[----:B------:R-:W1:Y:S01]  /*1e4d0*/  MUFU.EX2 R11, R39 ;  /* 0x00000027000b7308 */ /* 0x000e620000000800 */
[----:B------:R-:W-:Y:S02]  /*1e4e0*/  PRMT R81, R10, 0x5410, R19 ;  /* 0x000054100a517816 */ /* 0x000fe40000000013 */
[C---:B------:R-:W-:Y:S03]  /*1e4f0*/  LOP3.LUT R19, R38.reuse, 0xffff, RZ, 0xc0, !PT ;  /* 0x0000ffff26137812 */ /* 0x040fe600078ec0ff */
[--C-:B------:R-:W-:Y:S01]  /*1e500*/  HSET2.LE.AND R81, R81, R242.reuse, PT ;  /* 0x000000f251517233 */ /* 0x100fe20003803000 */
[----:B------:R-:W-:Y:S02]  /*1e510*/  SHF.R.U32.HI R19, RZ, 0x8, R19 ;  /* 0x00000008ff137819 */ /* 0x000fe40000011613 */
[----:B-1----:R-:W-:Y:S04]  /*1e520*/  F2FP.PACK_AB R10, R11, R158 ;  /* 0x0000009e0b0a723e */ /* 0x002fe800000000ff */
[----:B------:R-:W-:Y:S02]  /*1e530*/  LOP3.LUT R81, R81, R10, RZ, 0xc0, !PT ;  /* 0x0000000a51517212 */ /* 0x000fe400078ec0ff */
        /* <DEDUP_REMOVED lines=23> */
[----:B------:R-:W-:Y:S05]  /*1e6b0*/  IMAD.WIDE.U32 R154, R18, -0x2daee0ad, RZ ;  /* 0xd2511f53129a7825 */ /* 0x000fea00078e00ff */
[----:B------:R-:W-:Y:S01]  /*1e6c0*/  LOP3.LUT R18, R155, UR19, R50, 0x96, !PT ;  /* 0x000000139b127c12 */ /* 0x000fe2000f8e9632 */
[----:B------:R-:W-:Y:S04]  /*1e6d0*/  IMAD.WIDE.U32 R50, R34, -0x2daee0ad, RZ ;  /* 0xd2511f5322327825 */ /* 0x000fe800078e00ff */
[----:B------:R-:W-:Y:S01]  /*1e6e0*/  IMAD.WIDE.U32 R34, R18, -0x326172a9, RZ ;  /* 0xcd9e8d5712227825 */ /* 0x000fe200078e00ff */
[----:B------:R-:W-:Y:S04]  /*1e6f0*/  LOP3.LUT R19, R51, UR17, R154, 0x96, !PT ;  /* 0x0000001133137c12 */ /* 0x000fe8000f8e969a */
[----:B------:R-:W-:Y:S01]  /*1e700*/  LOP3.LUT R48, R35, UR18, R48, 0x96, !PT ;  /* 0x0000001223307c12 */ /* 0x000fe2000f8e9630 */
[----:B------:R-:W-:Y:S04]  /*1e710*/  IMAD.WIDE.U32 R154, R19, -0x326172a9, RZ ;  /* 0xcd9e8d57139a7825 */ /* 0x000fe800078e00ff */
[----:B------:R-:W-:Y:S01]  /*1e720*/  IMAD.WIDE.U32 R48, R48, -0x2daee0ad, RZ ;  /* 0xd2511f5330307825 */ /* 0x000fe200078e00ff */
[----:B------:R-:W-:Y:S04]  /*1e730*/  LOP3.LUT R19, R155, UR16, R34, 0x96, !PT ;  /* 0x000000109b137c12 */ /* 0x000fe8000f8e9622 */
[----:B------:R-:W-:Y:S05]  /*1e740*/  LOP3.LUT R18, R49, UR13, R50, 0x96, !PT ;  /* 0x0000000d31127c12 */ /* 0x000fea000f8e9632 */
[----:B------:R-:W-:Y:S05]  /*1e750*/  IMAD.WIDE.U32 R50, R18, -0x326172a9, RZ ;  /* 0xcd9e8d5712327825 */ /* 0x000fea00078e00ff */
[C---:B------:R-:W-:Y:S02]  /*1e760*/  LOP3.LUT R34, R50.reuse, 0xffff, RZ, 0xc0, !PT ;  /* 0x0000ffff32227812 */ /* 0x040fe400078ec0ff */
[----:B------:R-:W-:Y:S02]  /*1e770*/  LOP3.LUT R163, R50, 0xff, RZ, 0xc0, !PT ;  /* 0x000000ff32a37812 */ /* 0x000fe400078ec0ff */
[----:B------:R-:W-:Y:S02]  /*1e780*/  SHF.R.U32.HI R161, RZ, 0x10, R50 ;  /* 0x00000010ffa17819 */ /* 0x000fe40000011632 */
[----:B------:R-:W-:Y:S02]  /*1e790*/  SHF.R.U32.HI R34, RZ, 0x8, R34 ;  /* 0x00000008ff227819 */ /* 0x000fe40000011622 */
[----:B------:R-:W-:Y:S02]  /*1e7a0*/  LOP3.LUT R161, R161, 0xff, RZ, 0xc0, !PT ;  /* 0x000000ffa1a17812 */ /* 0x000fe400078ec0ff */
[----:B------:R-:W-:Y:S02]  /*1e7b0*/  PRMT R163, R163, 0x5410, R34 ;  /* 0x00005410a3a37816 */ /* 0x000fe40000000022 */
[----:B------:R-:W-:Y:S01]  /*1e7c0*/  SHF.R.U32.HI R34, RZ, 0x18, R50 ;  /* 0x00000018ff227819 */ /* 0x000fe20000011632 */
[----:B------:R-:W-:Y:S01]  /*1e7d0*/  IMAD.MOV.U32 R50, RZ, RZ, R221 ;  /* 0x000000ffff327224 */ /* 0x000fe200078e00dd */
[----:B------:R-:W-:Y:S01]  /*1e7e0*/  LOP3.LUT R18, R51, UR25, R154, 0x96, !PT ;  /* 0x0000001933127c12 */ /* 0x000fe2000f8e969a */
[----:B------:R-:W-:Y:S01]  /*1e7f0*/  IMAD.MOV.U32 R154, RZ, RZ, R209 ;  /* 0x000000ffff9a7224 */ /* 0x000fe200078e00d1 */
[----:B------:R-:W-:Y:S01]  /*1e800*/  PRMT R161, R161, 0x5410, R34 ;  /* 0x00005410a1a17816 */ /* 0x000fe20000000022 */
[----:B------:R-:W-:Y:S01]  /*1e810*/  IMAD.WIDE.U32 R34, R19, -0x2daee0ad, RZ ;  /* 0xd2511f5313227825 */ /* 0x000fe200078e00ff */
[----:B------:R-:W-:Y:S02]  /*1e820*/  SHF.R.U32.HI R155, RZ, 0x10, R18 ;  /* 0x00000010ff9b7819 */ /* 0x000fe40000011612 */
[----:B------:R-:W-:Y:S01]  /*1e830*/  LOP3.LUT R159, R18, 0xff, RZ, 0xc0, !PT ;  /* 0x000000ff129f7812 */ /* 0x000fe200078ec0ff */
[----:B------:R-:W-:Y:S01]  /*1e840*/  IMAD.MOV.U32 R51, RZ, RZ, R153 ;  /* 0x000000ffff337224 */ /* 0x000fe200078e0099 */
[C---:B------:R-:W-:Y:S02]  /*1e850*/  LOP3.LUT R212, R34.reuse, 0xffff, RZ, 0xc0, !PT ;  /* 0x0000ffff22d47812 */ /* 0x040fe400078ec0ff */
[--C-:B------:R-:W-:Y:S02]  /*1e860*/  SHF.R.U32.HI R211, RZ, 0x10, R34.reuse ;  /* 0x00000010ffd37819 */ /* 0x100fe40000011622 */
[----:B------:R-:W-:Y:S02]  /*1e870*/  LOP3.LUT R210, R34, 0xff, RZ, 0xc0, !PT ;  /* 0x000000ff22d27812 */ /* 0x000fe400078ec0ff */
[----:B------:R-:W-:Y:S02]  /*1e880*/  SHF.R.U32.HI R209, RZ, 0x18, R34 ;  /* 0x00000018ffd17819 */ /* 0x000fe40000011622 */
[----:B------:R-:W-:Y:S02]  /*1e890*/  LOP3.LUT R155, R155, 0xff, RZ, 0xc0, !PT ;  /* 0x000000ff9b9b7812 */ /* 0x000fe400078ec0ff */
[----:B------:R-:W-:Y:S02]  /*1e8a0*/  LOP3.LUT R34, R18, 0xffff, RZ, 0xc0, !PT ;  /* 0x0000ffff12227812 */ /* 0x000fe400078ec0ff */
[----:B------:R-:W-:Y:S02]  /*1e8b0*/  SHF.R.U32.HI R18, RZ, 0x18, R18 ;  /* 0x00000018ff127819 */ /* 0x000fe40000011612 */
[----:B------:R-:W-:Y:S02]  /*1e8c0*/  LOP3.LUT R19, R23, UR22, R38, 0x96, !PT ;  /* 0x0000001617137c12 */ /* 0x000fe4000f8e9626 */
[----:B------:R-:W-:Y:S02]  /*1e8d0*/  PRMT R155, R155, 0x5410, R18 ;  /* 0x000054109b9b7816 */ /* 0x000fe40000000012 */
[----:B------:R-:W-:Y:S02]  /*1e8e0*/  LOP3.LUT R18, R39, UR24, R246, 0x96, !PT ;  /* 0x0000001827127c12 */ /* 0x000fe4000f8e96f6 */
[----:B------:R-:W-:Y:S02]  /*1e8f0*/  SHF.R.U32.HI R34, RZ, 0x8, R34 ;  /* 0x00000008ff227819 */ /* 0x000fe40000011622 */
[----:B------:R-:W-:Y:S01]  /*1e900*/  LOP3.LUT R221, R35, UR26, R48, 0x96, !PT ;  /* 0x0000001a23dd7c12 */ /* 0x000fe2000f8e9630 */
[----:B------:R-:W-:Y:S01]  /*1e910*/  IMAD.WIDE.U32 R38, R18, -0x2daee0ad, RZ ;  /* 0xd2511f5312267825 */ /* 0x000fe200078e00ff */
[----:B------:R-:W-:Y:S04]  /*1e920*/  PRMT R159, R159, 0x5410, R34 ;  /* 0x000054109f9f7816 */ /* 0x000fe80000000022 */
[----:B------:R-:W-:Y:S05]  /*1e930*/  LOP3.LUT R18, R39, UR21, R244, 0x96, !PT ;  /* 0x0000001527127c12 */ /* 0x000fea000f8e96f4 */
[----:B------:R-:W-:Y:S04]  /*1e940*/  IMAD.WIDE.U32 R34, R18, -0x326172a9, RZ ;  /* 0xcd9e8d5712227825 */ /* 0x000fe800078e00ff */
[----:B------:R-:W-:Y:S01]  /*1e950*/  IMAD.WIDE.U32 R18, R19, -0x2daee0ad, RZ ;  /* 0xd2511f5313127825 */ /* 0x000fe200078e00ff */
[----:B------:R-:W-:Y:S04]  /*1e960*/  LOP3.LUT R22, R35, UR20, R22, 0x96, !PT ;  /* 0x0000001423167c12 */ /* 0x000fe8000f8e9616 */
[----:B------:R-:W-:Y:S01]  /*1e970*/  LOP3.LUT R19, R19, UR19, R38, 0x96, !PT ;  /* 0x0000001313137c12 */ /* 0x000fe2000f8e9626 */
[----:B------:R-:W-:Y:S04]  /*1e980*/  IMAD.WIDE.U32 R38, R22, -0x2daee0ad, RZ ;  /* 0xd2511f5316267825 */ /* 0x000fe800078e00ff */
        /* <DEDUP_REMOVED lines=8> */
[----:B------:R-:W-:Y:S04]  /*1ea10*/  IMAD.MOV.U32 R35, RZ, RZ, R208 ;  /* 0x000000ffff237224 */ /* 0x000fe800078e00d0 */
[----:B------:R-:W-:Y:S04]  /*1ea20*/  IMAD.WIDE.U32 R38, R19, -0x326172a9, RZ ;  /* 0xcd9e8d5713267825 */ /* 0x000fe800078e00ff */
[----:B------:R-:W-:Y:S01]  /*1ea30*/  IMAD.WIDE.U32 R18, R18, -0x2daee0ad, RZ ;  /* 0xd2511f5312127825 */ /* 0x000fe200078e00ff */
[C---:B------:R-:W-:Y:S02]  /*1ea40*/  LOP3.LUT R22, R38.reuse, 0xffff, RZ, 0xc0, !PT ;  /* 0x0000ffff26167812 */ /* 0x040fe400078ec0ff */
[----:B------:R-:W-:Y:S02]  /*1ea50*/  LOP3.LUT R153, R38, 0xff, RZ, 0xc0, !PT ;  /* 0x000000ff26997812 */ /* 0x000fe400078ec0ff */
[----:B------:R-:W-:Y:S02]  /*1ea60*/  SHF.R.U32.HI R22, RZ, 0x8, R22 ;  /* 0x00000008ff167819 */ /* 0x000fe40000011616 */
[----:B------:R-:W-:Y:S02]  /*1ea70*/  SHF.R.U32.HI R145, RZ, 0x10, R38 ;  /* 0x00000010ff917819 */ /* 0x000fe40000011626 */
[----:B------:R-:W-:Y:S02]  /*1ea80*/  PRMT R153, R153, 0x5410, R22 ;  /* 0x0000541099997816 */ /* 0x000fe40000000016 */
[----:B------:R-:W-:Y:S01]  /*1ea90*/  SHF.R.U32.HI R22, RZ, 0x18, R38 ;  /* 0x00000018ff167819 */ /* 0x000fe20000011626 */
[----:B------:R-:W-:Y:S01]  /*1eaa0*/  IMAD.MOV.U32 R38, RZ, RZ, R162 ;  /* 0x000000ffff267224 */ /* 0x000fe200078e00a2 */
[----:B------:R-:W-:Y:S02]  /*1eab0*/  LOP3.LUT R145, R145, 0xff, RZ, 0xc0, !PT ;  /* 0x000000ff91917812 */ /* 0x000fe400078ec0ff */
[----:B------:R-:W-:Y:S01]  /*1eac0*/  LOP3.LUT R213, R39, UR25, R48, 0x96, !PT ;  /* 0x0000001927d57c12 */ /* 0x000fe2000f8e9630 */
[----:B------:R-:W-:Y:S01]  /*1ead0*/  IMAD.MOV.U32 R39, RZ, RZ, R154 ;  /* 0x000000ffff277224 */ /* 0x000fe200078e009a */
[----:B------:R-:W-:Y:S02]  /*1eae0*/  SHF.R.U32.HI R208, RZ, 0x10, R18 ;  /* 0x00000010ffd07819 */ /* 0x000fe40000011612 */
[----:B------:R-:W-:Y:S01]  /*1eaf0*/  LOP3.LUT R154, R19, UR26, R34, 0x96, !PT ;  /* 0x0000001a139a7c12 */ /* 0x000fe2000f8e9622 */
[----:B------:R-:W-:Y:S01]  /*1eb00*/  IMAD.MOV.U32 R34, RZ, RZ, R160 ;  /* 0x000000ffff227224 */ /* 0x000fe200078e00a0 */
[----:B------:R-:W-:Y:S01]  /*1eb10*/  PRMT R145, R145, 0x5410, R22 ;  /* 0x0000541091917816 */ /* 0x000fe20000000016 */
[----:B------:R-:W-:Y:S01]  /*1eb20*/  IMAD.MOV.U32 R22, RZ, RZ, R243 ;  /* 0x000000ffff167224 */ /* 0x000fe200078e00f3 */
[C---:B------:R-:W-:Y:S01]  /*1eb30*/  LOP3.LUT R243, R18.reuse, 0xffff, RZ, 0xc0, !PT ;  /* 0x0000ffff12f37812 */ /* 0x040fe200078ec0ff */
[C---:B------:R-:W-:Y:S01]  /*1eb40*/  FMUL.FTZ R19, R9.reuse, R143 ;  /* 0x0000008f09137220 */ /* 0x040fe20000410000 */
[----:B------:R-:W-:Y:S01]  /*1eb50*/  LOP3.LUT R162, R18, 0xff, RZ, 0xc0, !PT ;  /* 0x000000ff12a27812 */ /* 0x000fe200078ec0ff */
[----:B------:R-:W-:Y:S01]  /*1eb60*/  IMAD.MOV.U32 R143, RZ, RZ, R51 ;  /* 0x000000ffff8f7224 */ /* 0x000fe200078e0033 */
[----:B------:R-:W-:Y:S01]  /*1eb70*/  SHF.R.U32.HI R160, RZ, 0x18, R18 ;  /* 0x00000018ffa07819 */ /* 0x000fe20000011612 */
        /* <DEDUP_REMOVED lines=12> */
[-C--:B------:R-:W-:Y:S01]  /*1ec40*/  HMMA.16816.F32 R20, R52, R50.reuse, R20 ;  /* 0x000000323414723c */ /* 0x080fe20000001814 */
[----:B------:R-:W-:Y:S02]  /*1ec50*/  IMAD.MOV.U32 R150, RZ, RZ, R35 ;  /* 0x000000ffff967224 */ /* 0x000fe400078e0023 */
[C---:B------:R-:W-:Y:S01]  /*1ec60*/  FMUL.FTZ R35, R9.reuse, R151 ;  /* 0x0000009709237220 */ /* 0x040fe20000410000 */
[----:B------:R-:W-:Y:S01]  /*1ec70*/  MUFU.EX2 R138, R138 ;  /* 0x0000008a008a7308 */ /* 0x000fe20000000800 */
[----:B------:R-:W-:Y:S03]  /*1ec80*/  IMAD.MOV.U32 R151, RZ, RZ, R49 ;  /* 0x000000ffff977224 */ /* 0x000fe600078e0031 */
        /* <DEDUP_REMOVED lines=23> */
[----:B------:R-:W-:Y:S06]  /*1ee00*/  MUFU.EX2 R63, R240 ;  /* 0x000000f0003f7308 */ /* 0x000fec0000000800 */
[----:B------:R-:W-:Y:S01]  /*1ee10*/  FADD.FTZ R61, R183, R202 ;  /* 0x000000cab73d7221 */ /* 0x000fe20000010000 */
[----:B------:R-:W-:Y:S01]  /*1ee20*/  HMMA.16816.F32 R40, R56, R46, R40 ;  /* 0x0000002e3828723c */ /* 0x000fe20000001828 */
[----:B------:R-:W1:Y:S03]  /*1ee30*/  LDSM.16.MT88.4 R44, [R216+0x4800] ;  /* 0x00480000d82c783b */ /* 0x000e660000004200 */
[----:B------:R-:W-:Y:S01]  /*1ee40*/  SHF.R.U32.HI R183, RZ, 0x10, R213 ;  /* 0x00000010ffb77819 */ /* 0x000fe200000116d5 */
[----:B------:R-:W-:Y:S02]  /*1ee50*/  FADD.FTZ R61, R170, R61 ;  /* 0x0000003daa3d7221 */ /* 0x000fe40000010000 */
[--C-:B------:R-:W-:Y:S01]  /*1ee60*/  HSET2.LE.AND R58, R219, R242.reuse, PT ;  /* 0x000000f2db3a7233 */ /* 0x100fe20003803000 */
[----:B------:R-:W-:Y:S01]  /*1ee70*/  FADD.FTZ R62, R182, R189 ;  /* 0x000000bdb63e7221 */ /* 0x000fe20000010000 */
[--C-:B------:R-:W-:Y:S03]  /*1ee80*/  HSET2.LE.AND R59, R218, R242.reuse, PT ;  /* 0x000000f2da3b7233 */ /* 0x100fe60003803000 */
[--C-:B------:R-:W-:Y:S01]  /*1ee90*/  HSET2.LE.AND R56, R217, R242.reuse, PT ;  /* 0x000000f2d9387233 */ /* 0x100fe20003803000 */
[----:B------:R-:W-:Y:S01]  /*1eea0*/  FADD.FTZ R62, R181, R62 ;  /* 0x0000003eb53e7221 */ /* 0x000fe20000010000 */
[--C-:B------:R-:W-:Y:S01]  /*1eeb0*/  HSET2.LE.AND R57, R214, R242.reuse, PT ;  /* 0x000000f2d6397233 */ /* 0x100fe20003803000 */
[----:B------:R-:W-:Y:S01]  /*1eec0*/  FADD.FTZ R172, R172, R61 ;  /* 0x0000003dacac7221 */ /* 0x000fe20000010000 */
[----:B------:R-:W-:Y:S01]  /*1eed0*/  LOP3.LUT R183, R183, 0xff, RZ, 0xc0, !PT ;  /* 0x000000ffb7b77812 */ /* 0x000fe200078ec0ff */
[----:B------:R-:W-:Y:S01]  /*1eee0*/  FADD.FTZ R171, R171, R62 ;  /* 0x0000003eabab7221 */ /* 0x000fe20000010000 */
[----:B------:R-:W-:Y:S01]  /*1eef0*/  LOP3.LUT R181, R221, 0xff, RZ, 0xc0, !PT ;  /* 0x000000ffddb57812 */ /* 0x000fe200078ec0ff */
[----:B------:R-:W-:Y:S04]  /*1ef00*/  FADD.FTZ R165, R165, R172 ;  /* 0x000000aca5a57221 */ /* 0x000fe80000010000 */
[----:B------:R-:W-:Y:S02]  /*1ef10*/  FADD.FTZ R122, R122, R165 ;  /* 0x000000a57a7a7221 */ /* 0x000fe40000010000 */
[----:B------:R-:W-:Y:S02]  /*1ef20*/  IMAD.MOV.U32 R165, RZ, RZ, R0 ;  /* 0x000000ffffa57224 */ /* 0x000fe400078e0000 */
[----:B------:R-:W-:Y:S04]  /*1ef30*/  FADD.FTZ R107, R107, R122 ;  /* 0x0000007a6b6b7221 */ /* 0x000fe80000010000 */
[----:B------:R-:W-:Y:S04]  /*1ef40*/  FADD.FTZ R114, R114, R107 ;  /* 0x0000006b72727221 */ /* 0x000fe80000010000 */
[----:B------:R-:W-:Y:S04]  /*1ef50*/  FADD.FTZ R114, R103, R114 ;  /* 0x0000007267727221 */ /* 0x000fe80000010000 */
[----:B------:R-:W-:Y:S01]  /*1ef60*/  FADD.FTZ R111, R111, R114 ;  /* 0x000000726f6f7221 */ /* 0x000fe20000010000 */
[-C--:B-1----:R-:W-:Y:S03]  /*1ef70*/  HMMA.16816.F32 R12, R64, R44.reuse, R12 ;  /* 0x0000002c400c723c */ /* 0x082fe6000000180c */
[----:B------:R-:W-:Y:S04]  /*1ef80*/  FADD.FTZ R98, R98, R111 ;  /* 0x0000006f62627221 */ /* 0x000fe80000010000 */
[----:B------:R-:W-:Y:S01]  /*1ef90*/  FADD.FTZ R93, R93, R98 ;  /* 0x000000625d5d7221 */ /* 0x000fe20000010000 */
[C---:B------:R-:W-:Y:S04]  /*1efa0*/  HMMA.16816.F32 R16, R68.reuse, R44, R16 ;  /* 0x0000002c4410723c */ /* 0x040fe80000001810 */
[----:B------:R-:W-:Y:S04]  /*1efb0*/  FADD.FTZ R93, R94, R93 ;  /* 0x0000005d5e5d7221 */ /* 0x000fe80000010000 */
[-C--:B------:R-:W-:Y:S01]  /*1efc0*/  HMMA.16816.F32 R20, R68, R46.reuse, R20 ;  /* 0x0000002e4414723c */ /* 0x080fe20000001814 */
[----:B------:R-:W-:Y:S04]  /*1efd0*/  FADD.FTZ R112, R112, R93 ;  /* 0x0000005d70707221 */ /* 0x000fe80000010000 */
[----:B------:R-:W-:Y:S03]  /*1efe0*/  FADD.FTZ R112, R109, R112 ;  /* 0x000000706d707221 */ /* 0x000fe60000010000 */
        /* <DEDUP_REMOVED lines=8> */
[----:B------:R3:W-:Y:S04]  /*1f070*/  MUFU.EX2 R70, R232 ;  /* 0x000000e800467308 */ /* 0x0007e80000000800 */
[----:B------:R-:W-:Y:S05]  /*1f080*/  LOP3.LUT R64, R213, 0xffff, RZ, 0xc0, !PT ;  /* 0x0000ffffd5407812 */ /* 0x000fea00078ec0ff */
[----:B------:R-:W-:Y:S01]  /*1f090*/  SHF.R.U32.HI R64, RZ, 0x8, R64 ;  /* 0x00000008ff407819 */ /* 0x000fe20000011640 */
[----:B------:R-:W-:Y:S01]  /*1f0a0*/  MUFU.EX2 R68, R48 ;  /* 0x0000003000447308 */ /* 0x000fe20000000800 */
[----:B-1----:R1:W5:Y:S09]  /*1f0b0*/  LDL.LU R231, [R1+0x80] ;  /* 0x0000800001e77983 */ /* 0x0023720000300800 */
[----:B------:R4:W-:Y:S01]  /*1f0c0*/  MUFU.EX2 R65, R49 ;  /* 0x0000003100417308 */ /* 0x0009e20000000800 */
[----:B---3--:R1:W5:Y:S09]  /*1f0d0*/  LDL.LU R232, [R1+0x7c] ;  /* 0x00007c0001e87983 */ /* 0x0083720000300800 */
[----:B------:R-:W-:Y:S01]  /*1f0e0*/  MUFU.EX2 R71, R139 ;  /* 0x0000008b00477308 */ /* 0x000fe20000000800 */
[-C--:B--2---:R-:W-:Y:S09]  /*1f0f0*/  HMMA.16816.F32 R12, R72, R44.reuse, R12 ;  /* 0x0000002c480c723c */ /* 0x084ff2000000180c */
[----:B------:R2:W-:Y:S01]  /*1f100*/  MUFU.EX2 R139, R234 ;  /* 0x000000ea008b7308 */ /* 0x0005e20000000800 */
[----:B----4-:R-:W-:Y:S01]  /*1f110*/  LDSM.16.MT88.4 R48, [R215+0x5000] ;  /* 0x00500000d730783b */ /* 0x010fe20000004200 */
[C---:B------:R-:W-:Y:S08]  /*1f120*/  HMMA.16816.F32 R16, R76.reuse, R44, R16 ;  /* 0x0000002c4c10723c */ /* 0x040ff00000001810 */
[----:B------:R-:W-:Y:S01]  /*1f130*/  MUFU.EX2 R66, R150 ;  /* 0x0000009600427308 */ /* 0x000fe20000000800 */
[-C--:B------:R-:W-:Y:S09]  /*1f140*/  HMMA.16816.F32 R20, R76, R46.reuse, R20 ;  /* 0x0000002e4c14723c */ /* 0x080ff20000001814 */
[----:B------:R3:W-:Y:S01]  /*1f150*/  MUFU.EX2 R150, R235 ;  /* 0x000000eb00967308 */ /* 0x0007e20000000800 */
[C---:B------:R-:W-:Y:S01]  /*1f160*/  HMMA.16816.F32 R24, R72.reuse, R46, R24 ;  /* 0x0000002e4818723c */ /* 0x040fe20000001818 */
[----:B------:R-:W4:Y:S08]  /*1f170*/  LDSM.16.MT88.4 R44, [R215+0x4c00] ;  /* 0x004c0000d72c783b */ /* 0x000f300000004200 */
[----:B------:R-:W1:Y:S01]  /*1f180*/  MUFU.EX2 R67, R151 ;  /* 0x0000009700437308 */ /* 0x000e620000000800 */
[----:B--2---:R2:W5:Y:S09]  /*1f190*/  LDL.LU R234, [R1+0x78] ;  /* 0x0000780001ea7983 */ /* 0x0045720000300800 */
[----:B------:R-:W-:Y:S01]  /*1f1a0*/  MUFU.EX2 R151, R239 ;  /* 0x000000ef00977308 */ /* 0x000fe20000000800 */
[----:B---3--:R2:W5:Y:S01]  /*1f1b0*/  LDL.LU R235, [R1+0x74] ;  /* 0x0000740001eb7983 */ /* 0x0085620000300800 */
[-C--:B----4-:R-:W-:Y:S08]  /*1f1c0*/  HMMA.16816.F32 R28, R72, R44.reuse, R28 ;  /* 0x0000002c481c723c */ /* 0x090ff0000000181c */
[C---:B------:R-:W-:Y:S08]  /*1f1d0*/  HMMA.16816.F32 R32, R76.reuse, R44, R32 ;  /* 0x0000002c4c20723c */ /* 0x040ff00000001820 */
[-C--:B------:R-:W-:Y:S01]  /*1f1e0*/  HMMA.16816.F32 R36, R76, R46.reuse, R36 ;  /* 0x0000002e4c24723c */ /* 0x080fe20000001824 */
[----:B------:R-:W-:Y:S06]  /*1f1f0*/  MUFU.EX2 R78, R142 ;  /* 0x0000008e004e7308 */ /* 0x000fec0000000800 */
[--C-:B------:R-:W-:Y:S01]  /*1f200*/  FFMA.FTZ R76, R6, c[0x0][0x23c], -R199.reuse ;  /* 0x00008f00064c7a23 */ /* 0x100fe200000108c7 */
[----:B------:R-:W-:Y:S01]  /*1f210*/  HMMA.16816.F32 R40, R72, R46, R40 ;  /* 0x0000002e4828723c */ /* 0x000fe20000001828 */
[----:B------:R-:W3:Y:S02]  /*1f220*/  LDSM.16.MT88.4 R44, [R216+0x5000] ;  /* 0x00500000d82c783b */ /* 0x000ee40000004200 */
[----:B------:R4:W-:Y:S01]  /*1f230*/  MUFU.EX2 R72, R233 ;  /* 0x000000e900487308 */ /* 0x0009e20000000800 */
[--C-:B------:R-:W-:Y:S02]  /*1f240*/  FFMA.FTZ R77, R207, c[0x0][0x23c], -R199.reuse ;  /* 0x00008f00cf4d7a23 */ /* 0x100fe400000108c7 */
[----:B------:R-:W-:Y:S07]  /*1f250*/  FFMA.FTZ R207, R197, c[0x0][0x23c], -R199 ;  /* 0x00008f00c5cf7a23 */ /* 0x000fee00000108c7 */
[----:B------:R1:W-:Y:S10]  /*1f260*/  MUFU.EX2 R73, R236 ;  /* 0x000000ec00497308 */ /* 0x0003f40000000800 */
[----:B------:R2:W-:Y:S01]  /*1f270*/  MUFU.EX2 R74, R252 ;  /* 0x000000fc004a7308 */ /* 0x0005e20000000800 */
[----:B----4-:R4:W5:Y:S09]  /*1f280*/  LDL.LU R233, [R1+0x70] ;  /* 0x0000700001e97983 */ /* 0x0109720000300800 */
[----:B------:R4:W-:Y:S01]  /*1f290*/  MUFU.EX2 R75, R241 ;  /* 0x000000f1004b7308 */ /* 0x0009e20000000800 */
[----:B-1----:R1:W5:Y:S01]  /*1f2a0*/  LDL.LU R236, [R1+0x6c] ;  /* 0x00006c0001ec7983 */ /* 0x0023620000300800 */
[-C--:B---3--:R-:W-:Y:S08]  /*1f2b0*/  HMMA.16816.F32 R12, R80, R44.reuse, R12 ;  /* 0x0000002c500c723c */ /* 0x088ff0000000180c */
[----:B------:R3:W-:Y:S01]  /*1f2c0*/  MUFU.EX2 R197, R238 ;  /* 0x000000ee00c57308 */ /* 0x0007e20000000800 */
[----:B--2---:R-:W2:Y:S01]  /*1f2d0*/  LDL.LU R252, [R1+0x68] ;  /* 0x0000680001fc7983 */ /* 0x004ea20000300800 */
[C---:B------:R-:W-:Y:S08]  /*1f2e0*/  HMMA.16816.F32 R16, R84.reuse, R44, R16 ;  /* 0x0000002c5410723c */ /* 0x040ff00000001810 */
[----:B------:R1:W-:Y:S01]  /*1f2f0*/  MUFU.EX2 R6, R237 ;  /* 0x000000ed00067308 */ /* 0x0003e20000000800 */
[--C-:B------:R-:W-:Y:S01]  /*1f300*/  HSET2.LE.AND R45, R220, R242.reuse, PT ;  /* 0x000000f2dc2d7233 */ /* 0x100fe20003803000 */
[-C--:B------:R-:W-:Y:S01]  /*1f310*/  HMMA.16816.F32 R20, R84, R46.reuse, R20 ;  /* 0x0000002e5414723c */ /* 0x080fe20000001814 */
[----:B----4-:R4:W5:Y:S01]  /*1f320*/  LDL.LU R241, [R1+0x64] ;  /* 0x0000640001f17983 */ /* 0x0109620000300800 */
[--C-:B------:R-:W-:Y:S03]  /*1f330*/  HSET2.LE.AND R44, R10, R242.reuse, PT ;  /* 0x000000f20a2c7233 */ /* 0x100fe60003803000 */
[----:B------:R4:W5:Y:S03]  /*1f340*/  LDL.LU R240, [R1+0x60] ;  /* 0x0000600001f07983 */ /* 0x0009660000300800 */
[----:B------:R4:W-:Y:S01]  /*1f350*/  MUFU.EX2 R142, R225 ;  /* 0x000000e1008e7308 */ /* 0x0009e20000000800 */
[----:B------:R-:W-:Y:S01]  /*1f360*/  F2FP.PACK_AB R10, R66, R67 ;  /* 0x00000043420a723e */ /* 0x000fe200000000ff */
[C---:B------:R-:W-:Y:S01]  /*1f370*/  HMMA.16816.F32 R24, R80.reuse, R46, R24 ;  /* 0x0000002e5018723c */ /* 0x040fe20000001818 */
[----:B------:R2:W5:Y:S04]  /*1f380*/  LDL.LU R239, [R1+0x5c] ;  /* 0x00005c0001ef7983 */ /* 0x0005680000300800 */
[----:B---3--:R3:W5:Y:S02]  /*1f390*/  LDL.LU R238, [R1+0x58] ;  /* 0x0000580001ee7983 */ /* 0x0087640000300800 */
[--C-:B------:R-:W-:Y:S01]  /*1f3a0*/  HSET2.LE.AND R46, R224, R242.reuse, PT ;  /* 0x000000f2e02e7233 */ /* 0x100fe20003803000 */
[----:B------:R-:W3:Y:S01]  /*1f3b0*/  MUFU.EX2 R79, R143 ;  /* 0x0000008f004f7308 */ /* 0x000ee20000000800 */
[--C-:B------:R-:W-:Y:S01]  /*1f3c0*/  HSET2.LE.AND R47, R222, R242.reuse, PT ;  /* 0x000000f2de2f7233 */ /* 0x100fe20003803000 */
[-C--:B------:R-:W-:Y:S01]  /*1f3d0*/  HMMA.16816.F32 R28, R80, R48.reuse, R28 ;  /* 0x00000030501c723c */ /* 0x080fe2000000181c */
[----:B-1----:R1:W5:Y:S03]  /*1f3e0*/  LDL.LU R237, [R1+0x54] ;  /* 0x0000540001ed7983 */ /* 0x0023660000300800 */
[----:B------:R-:W-:Y:S04]  /*1f3f0*/  LOP3.LUT R47, R47, R10, RZ, 0xc0, !PT ;  /* 0x0000000a2f2f7212 */ /* 0x000fe800078ec0ff */
[----:B------:R-:W1:Y:S01]  /*1f400*/  MUFU.EX2 R207, R207 ;  /* 0x000000cf00cf7308 */ /* 0x000e620000000800 */
[C---:B------:R-:W-:Y:S01]  /*1f410*/  HMMA.16816.F32 R32, R84.reuse, R48, R32 ;  /* 0x000000305420723c */ /* 0x040fe20000001820 */
[----:B----4-:R4:W5:Y:S04]  /*1f420*/  LDL.LU R225, [R1+0x50] ;  /* 0x0000500001e17983 */ /* 0x0109680000300800 */
[----:B------:R4:W5:Y:S03]  /*1f430*/  LDL.LU R224, [R1+0x4c] ;  /* 0x00004c0001e07983 */ /* 0x0009660000300800 */
[-C--:B------:R-:W-:Y:S01]  /*1f440*/  HMMA.16816.F32 R36, R84, R50.reuse, R36 ;  /* 0x000000325424723c */ /* 0x080fe20000001824 */
[----:B------:R-:W-:Y:S01]  /*1f450*/  MUFU.EX2 R76, R76 ;  /* 0x0000004c004c7308 */ /* 0x000fe20000000800 */
[----:B------:R4:W5:Y:S02]  /*1f460*/  LDL.LU R222, [R1+0x48] ;  /* 0x0000480001de7983 */ /* 0x0009640000300800 */
[----:B---3--:R-:W-:Y:S02]  /*1f470*/  F2FP.PACK_AB R10, R78, R79 ;  /* 0x0000004f4e0a723e */ /* 0x008fe400000000ff */
[----:B------:R4:W5:Y:S02]  /*1f480*/  LDL.LU R220, [R1+0x44] ;  /* 0x0000440001dc7983 */ /* 0x0009640000300800 */
[----:B------:R-:W-:Y:S01]  /*1f490*/  HMMA.16816.F32 R40, R80, R50, R40 ;  /* 0x000000325028723c */ /* 0x000fe20000001828 */
[----:B------:R-:W-:Y:S01]  /*1f4a0*/  LOP3.LUT R45, R45, R10, RZ, 0xc0, !PT ;  /* 0x0000000a2d2d7212 */ /* 0x000fe200078ec0ff */
[----:B------:R4:W5:Y:S02]  /*1f4b0*/  LDL.LU R219, [R1+0x40] ;  /* 0x0000400001db7983 */ /* 0x0009640000300800 */
[----:B------:R-:W-:Y:S01]  /*1f4c0*/  SHF.R.U32.HI R85, RZ, 0x8, R212 ;  /* 0x00000008ff557819 */ /* 0x000fe200000116d4 */
[----:B------:R-:W3:Y:S01]  /*1f4d0*/  MUFU.EX2 R77, R77 ;  /* 0x0000004d004d7308 */ /* 0x000ee20000000800 */
[----:B------:R-:W-:Y:S01]  /*1f4e0*/  LOP3.LUT R143, R154, 0xff, RZ, 0xc0, !PT ;  /* 0x000000ff9a8f7812 */ /* 0x000fe200078ec0ff */
[----:B------:R4:W5:Y:S01]  /*1f4f0*/  LDL.LU R218, [R1+0x3c] ;  /* 0x00003c0001da7983 */ /* 0x0009620000300800 */
[----:B------:R-:W-:Y:S03]  /*1f500*/  LOP3.LUT R83, R211, 0xff, RZ, 0xc0, !PT ;  /* 0x000000ffd3537812 */ /* 0x000fe600078ec0ff */
[----:B------:R4:W5:Y:S01]  /*1f510*/  LDL.LU R217, [R1+0x38] ;  /* 0x0000380001d97983 */ /* 0x0009620000300800 */
[----:B------:R-:W-:Y:S02]  /*1f520*/  PRMT R85, R210, 0x5410, R85 ;  /* 0x00005410d2557816 */ /* 0x000fe40000000055 */
[----:B------:R-:W-:Y:S01]  /*1f530*/  PRMT R83, R83, 0x5410, R209 ;  /* 0x0000541053537816 */ /* 0x000fe200000000d1 */
[----:B------:R4:W5:Y:S01]  /*1f540*/  LDL.LU R214, [R1+0x34] ;  /* 0x0000340001d67983 */ /* 0x0009620000300800 */
[----:B-1----:R-:W-:Y:S01]  /*1f550*/  F2FP.PACK_AB R10, R207, R193 ;  /* 0x000000c1cf0a723e */ /* 0x002fe200000000ff */
[----:B------:R-:W-:Y:S01]  /*1f560*/  MUFU.EX2 R80, R196 ;  /* 0x000000c400507308 */ /* 0x000fe20000000800 */
[----:B------:R-:W-:Y:S02]  /*1f570*/  SHF.R.U32.HI R87, RZ, 0x10, R154 ;  /* 0x00000010ff577819 */ /* 0x000fe4000001169a */
[----:B------:R-:W-:Y:S02]  /*1f580*/  LOP3.LUT R57, R57, R10, RZ, 0xc0, !PT ;  /* 0x0000000a39397212 */ /* 0x000fe400078ec0ff */
[----:B------:R-:W-:Y:S02]  /*1f590*/  SHF.R.U32.HI R10, RZ, 0x18, R213 ;  /* 0x00000018ff0a7819 */ /* 0x000fe400000116d5 */
[----:B------:R-:W-:Y:S02]  /*1f5a0*/  LOP3.LUT R87, R87, 0xff, RZ, 0xc0, !PT ;  /* 0x000000ff57577812 */ /* 0x000fe400078ec0ff */
[----:B------:R-:W-:Y:S02]  /*1f5b0*/  PRMT R183, R183, 0x5410, R10 ;  /* 0x00005410b7b77816 */ /* 0x000fe4000000000a */
[----:B------:R-:W-:Y:S02]  /*1f5c0*/  SHF.R.U32.HI R10, RZ, 0x10, R221 ;  /* 0x00000010ff0a7819 */ /* 0x000fe400000116dd */
[----:B---3--:R-:W-:Y:S02]  /*1f5d0*/  F2FP.PACK_AB R48, R77, R76 ;  /* 0x0000004c4d30723e */ /* 0x008fe400000000ff */
[----:B------:R-:W-:Y:S02]  /*1f5e0*/  LOP3.LUT R10, R10, 0xff, RZ, 0xc0, !PT ;  /* 0x000000ff0a0a7812 */ /* 0x000fe400078ec0ff */
[----:B------:R-:W-:Y:S02]  /*1f5f0*/  LOP3.LUT R59, R59, R48, RZ, 0xc0, !PT ;  /* 0x000000303b3b7212 */ /* 0x000fe400078ec0ff */
[----:B------:R-:W1:Y:S01]  /*1f600*/  LDSM.16.MT88.4 R48, [R215+0x5400] ;  /* 0x00540000d730783b */ /* 0x000e620000004200 */
[----:B------:R-:W-:Y:S04]  /*1f610*/  SHF.R.U32.HI R81, RZ, 0x8, R243 ;  /* 0x00000008ff517819 */ /* 0x000fe800000116f3 */
[----:B------:R-:W-:Y:S01]  /*1f620*/  PRMT R81, R162, 0x5410, R81 ;  /* 0x00005410a2517816 */ /* 0x000fe20000000051 */
[--C-:B------:R-:W-:Y:S04]  /*1f630*/  HSET2.LE.AND R162, R85, R242.reuse, PT ;  /* 0x000000f255a27233 */ /* 0x100fe80003803000 */
[--C-:B------:R-:W-:Y:S01]  /*1f640*/  HSET2.LE.AND R146, R81, R242.reuse, PT ;  /* 0x000000f251927233 */ /* 0x100fe20003803000 */
[----:B--2---:R-:W-:Y:S01]  /*1f650*/  FFMA.FTZ R203, R9, R252, R203 ;  /* 0x000000fc09cb7223 */ /* 0x004fe200000100cb */
[----:B------:R-:W-:Y:S01]  /*1f660*/  F2FP.PACK_AB R9, R65, R68 ;  /* 0x000000444109723e */ /* 0x000fe200000000ff */
[--C-:B------:R-:W-:Y:S02]  /*1f670*/  FFMA.FTZ R252, R192, c[0x0][0x23c], -R199.reuse ;  /* 0x00008f00c0fc7a23 */ /* 0x100fe400000108c7 */
[--C-:B------:R-:W-:Y:S01]  /*1f680*/  FFMA.FTZ R192, R198, c[0x0][0x23c], -R199.reuse ;  /* 0x00008f00c6c07a23 */ /* 0x100fe200000108c7 */
[----:B------:R-:W-:Y:S01]  /*1f690*/  LOP3.LUT R46, R46, R9, RZ, 0xc0, !PT ;  /* 0x000000092e2e7212 */ /* 0x000fe200078ec0ff */
[----:B------:R-:W-:Y:S01]  /*1f6a0*/  FFMA.FTZ R199, R7, c[0x0][0x23c], -R199 ;  /* 0x00008f0007c77a23 */ /* 0x000fe200000108c7 */
[----:B------:R-:W-:Y:S01]  /*1f6b0*/  F2FP.PACK_AB R9, R70, R69 ;  /* 0x000000454609723e */ /* 0x000fe200000000ff */
[----:B------:R-:W-:Y:S01]  /*1f6c0*/  FADD.FTZ R203, R186, R203 ;  /* 0x000000cbbacb7221 */ /* 0x000fe20000010000 */
[----:B------:R-:W-:Y:S01]  /*1f6d0*/  F2FP.PACK_AB R7, R71, R138 ;  /* 0x0000008a4707723e */ /* 0x000fe200000000ff */
[----:B------:R-:W-:Y:S01]  /*1f6e0*/  IMAD.MOV.U32 R198, RZ, RZ, R142 ;  /* 0x000000ffffc67224 */ /* 0x000fe200078e008e */
[----:B------:R-:W-:Y:S01]  /*1f6f0*/  LOP3.LUT R58, R58, R9, RZ, 0xc0, !PT ;  /* 0x000000093a3a7212 */ /* 0x000fe200078ec0ff */
[----:B------:R-:W-:Y:S01]  /*1f700*/  FADD.FTZ R184, R184, R203 ;  /* 0x000000cbb8b87221 */ /* 0x000fe20000010000 */
[----:B------:R-:W-:Y:S01]  /*1f710*/  LOP3.LUT R9, R213, 0xff, RZ, 0xc0, !PT ;  /* 0x000000ffd5097812 */ /* 0x000fe200078ec0ff */
[----:B------:R-:W-:Y:S01]  /*1f720*/  MUFU.EX2 R252, R252 ;  /* 0x000000fc00fc7308 */ /* 0x000fe20000000800 */
[----:B------:R4:W5:Y:S01]  /*1f730*/  LDL.LU R213, [R1+0x30] ;  /* 0x0000300001d57983 */ /* 0x0009620000300800 */
[----:B------:R-:W-:Y:S01]  /*1f740*/  FADD.FTZ R184, R169, R184 ;  /* 0x000000b8a9b87221 */ /* 0x000fe20000010000 */
[----:B------:R-:W-:Y:S01]  /*1f750*/  LOP3.LUT R44, R44, R7, RZ, 0xc0, !PT ;  /* 0x000000072c2c7212 */ /* 0x000fe200078ec0ff */
[----:B------:R-:W-:Y:S01]  /*1f760*/  FADD.FTZ R7, R190, R144 ;  /* 0x00000090be077221 */ /* 0x000fe20000010000 */
[----:B------:R4:W5:Y:S01]  /*1f770*/  LDL.LU R212, [R1+0x2c] ;  /* 0x00002c0001d47983 */ /* 0x0009620000300800 */
[----:B------:R-:W-:Y:S01]  /*1f780*/  IMAD.MOV.U32 R190, RZ, RZ, R63 ;  /* 0x000000ffffbe7224 */ /* 0x000fe200078e003f */
[----:B------:R-:W-:Y:S01]  /*1f790*/  PRMT R9, R9, 0x5410, R64 ;  /* 0x0000541009097816 */ /* 0x000fe20000000040 */
[----:B------:R-:W-:Y:S01]  /*1f7a0*/  FADD.FTZ R60, R180, R7 ;  /* 0x00000007b43c7221 */ /* 0x000fe20000010000 */
[----:B------:R4:W5:Y:S01]  /*1f7b0*/  LDL.LU R211, [R1+0x28] ;  /* 0x0000280001d37983 */ /* 0x0009620000300800 */
[----:B------:R-:W-:Y:S01]  /*1f7c0*/  F2FP.PACK_AB R7, R150, R139 ;  /* 0x0000008b9607723e */ /* 0x000fe200000000ff */
[-C--:B------:R-:W-:Y:S01]  /*1f7d0*/  HMMA.16816.F32 R12, R44, R52.reuse, R12 ;  /* 0x000000342c0c723c */ /* 0x080fe2000000180c */
[----:B------:R-:W-:Y:S01]  /*1f7e0*/  FADD.FTZ R60, R179, R60 ;  /* 0x0000003cb33c7221 */ /* 0x000fe20000010000 */
[----:B------:R4:W5:Y:S01]  /*1f7f0*/  LDL.LU R210, [R1+0x24] ;  /* 0x0000240001d27983 */ /* 0x0009620000300800 */
[----:B------:R-:W-:Y:S01]  /*1f800*/  LOP3.LUT R56, R56, R7, RZ, 0xc0, !PT ;  /* 0x0000000738387212 */ /* 0x000fe200078ec0ff */
[----:B------:R-:W2:Y:S01]  /*1f810*/  MUFU.EX2 R192, R192 ;  /* 0x000000c000c07308 */ /* 0x000ea20000000800 */
[----:B------:R-:W-:Y:S01]  /*1f820*/  F2FP.PACK_AB R7, R73, R72 ;  /* 0x000000484907723e */ /* 0x000fe200000000ff */
[----:B------:R4:W5:Y:S01]  /*1f830*/  LDL.LU R209, [R1+0x20] ;  /* 0x0000200001d17983 */ /* 0x0009620000300800 */
[----:B------:R-:W-:Y:S02]  /*1f840*/  F2FP.PACK_AB R64, R75, R74 ;  /* 0x0000004a4b40723e */ /* 0x000fe400000000ff */
[----:B------:R-:W-:Y:S01]  /*1f850*/  SHF.R.U32.HI R179, RZ, 0x18, R221 ;  /* 0x00000018ffb37819 */ /* 0x000fe200000116dd */
[----:B------:R4:W5:Y:S01]  /*1f860*/  LDL.LU R208, [R1+0x18] ;  /* 0x0000180001d07983 */ /* 0x0009620000300800 */
[C---:B------:R-:W-:Y:S02]  /*1f870*/  HMMA.16816.F32 R16, R56.reuse, R52, R16 ;  /* 0x000000343810723c */ /* 0x040fe40000001810 */
[----:B------:R-:W-:Y:S01]  /*1f880*/  PRMT R179, R10, 0x5410, R179 ;  /* 0x000054100ab37816 */ /* 0x000fe200000000b3 */
[----:B------:R-:W3:Y:S01]  /*1f890*/  MUFU.EX2 R199, R199 ;  /* 0x000000c700c77308 */ /* 0x000ee20000000800 */
[----:B------:R-:W-:Y:S02]  /*1f8a0*/  LOP3.LUT R10, R154, 0xffff, RZ, 0xc0, !PT ;  /* 0x0000ffff9a0a7812 */ /* 0x000fe400078ec0ff */
[----:B------:R-:W-:Y:S01]  /*1f8b0*/  SHF.R.U32.HI R154, RZ, 0x18, R154 ;  /* 0x00000018ff9a7819 */ /* 0x000fe2000001169a */
[--C-:B------:R-:W-:Y:S01]  /*1f8c0*/  HSET2.LE.AND R53, R155, R242.reuse, PT ;  /* 0x000000f29b357233 */ /* 0x100fe20003803000 */
[-C--:B------:R-:W-:Y:S01]  /*1f8d0*/  HMMA.16816.F32 R20, R56, R54.reuse, R20 ;  /* 0x000000363814723c */ /* 0x080fe20000001814 */
[----:B------:R-:W-:Y:S03]  /*1f8e0*/  SHF.R.U32.HI R10, RZ, 0x8, R10 ;  /* 0x00000008ff0a7819 */ /* 0x000fe6000001160a */
[----:B------:R-:W-:Y:S02]  /*1f8f0*/  PRMT R87, R87, 0x5410, R154 ;  /* 0x0000541057577816 */ /* 0x000fe4000000009a */
[----:B------:R-:W-:Y:S02]  /*1f900*/  PRMT R143, R143, 0x5410, R10 ;  /* 0x000054108f8f7816 */ /* 0x000fe4000000000a */
[C---:B------:R-:W-:Y:S01]  /*1f910*/  HMMA.16816.F32 R24, R44.reuse, R54, R24 ;  /* 0x000000362c18723c */ /* 0x040fe20000001818 */
[----:B------:R-:W-:Y:S03]  /*1f920*/  F2FP.PACK_AB R10, R6, R197 ;  /* 0x000000c5060a723e */ /* 0x000fe600000000ff */
[----:B------:R-:W-:Y:S01]  /*1f930*/  LOP3.LUT R52, R221, 0xffff, RZ, 0xc0, !PT ;  /* 0x0000ffffdd347812 */ /* 0x000fe200078ec0ff */
[--C-:B------:R-:W-:Y:S01]  /*1f940*/  HSET2.LE.AND R144, R143, R242.reuse, PT ;  /* 0x000000f28f907233 */ /* 0x100fe20003803000 */
[----:B------:R-:W-:Y:S01]  /*1f950*/  LOP3.LUT R53, R53, R10, RZ, 0xc0, !PT ;  /* 0x0000000a35357212 */ /* 0x000fe200078ec0ff */
[--C-:B------:R-:W-:Y:S01]  /*1f960*/  HSET2.LE.AND R54, R163, R242.reuse, PT ;  /* 0x000000f2a3367233 */ /* 0x100fe20003803000 */
[----:B------:R-:W-:Y:S01]  /*1f970*/  FADD.FTZ R163, R173, R60 ;  /* 0x0000003cada37221 */ /* 0x000fe20000010000 */
[-C--:B-1----:R-:W-:Y:S01]  /*1f980*/  HMMA.16816.F32 R28, R44, R48.reuse, R28 ;  /* 0x000000302c1c723c */ /* 0x082fe2000000181c */
[----:B------:R-:W1:Y:S02]  /*1f990*/  LDSM.16.MT88.4 R60, [R216+0x5800] ;  /* 0x00580000d83c783b */ /* 0x000e640000004200 */
[----:B------:R-:W-:Y:S01]  /*1f9a0*/  FADD.FTZ R163, R168, R163 ;  /* 0x000000a3a8a37221 */ /* 0x000fe20000010000 */
[----:B------:R-:W-:Y:S01]  /*1f9b0*/  LOP3.LUT R54, R54, R7, RZ, 0xc0, !PT ;  /* 0x0000000736367212 */ /* 0x000fe200078ec0ff */
[----:B------:R-:W-:Y:S01]  /*1f9c0*/  FADD.FTZ R7, R167, R184 ;  /* 0x000000b8a7077221 */ /* 0x000fe20000010000 */
[--C-:B------:R-:W-:Y:S01]  /*1f9d0*/  HSET2.LE.AND R55, R161, R242.reuse, PT ;  /* 0x000000f2a1377233 */ /* 0x100fe20003803000 */
[----:B------:R-:W-:Y:S01]  /*1f9e0*/  FADD.FTZ R167, R166, R171 ;  /* 0x000000aba6a77221 */ /* 0x000fe20000010000 */
[C---:B------:R-:W-:Y:S01]  /*1f9f0*/  HMMA.16816.F32 R32, R56.reuse, R48, R32 ;  /* 0x000000303820723c */ /* 0x040fe20000001820 */
[----:B------:R-:W-:Y:S01]  /*1fa00*/  FADD.FTZ R164, R164, R7 ;  /* 0x00000007a4a47221 */ /* 0x000fe20000010000 */
[----:B------:R-:W1:Y:S02]  /*1fa10*/  S2R R221, SR_TID.X ;  /* 0x0000000000dd7919 */ /* 0x000e640000002100 */
[----:B------:R-:W-:Y:S01]  /*1fa20*/  FADD.FTZ R118, R118, R163 ;  /* 0x000000a376767221 */ /* 0x000fe20000010000 */
[----:B------:R-:W-:Y:S01]  /*1fa30*/  F2FP.PACK_AB R7, R4, R198 ;  /* 0x000000c60407723e */ /* 0x000fe200000000ff */
[----:B------:R-:W-:Y:S01]  /*1fa40*/  FADD.FTZ R119, R119, R164 ;  /* 0x000000a477777221 */ /* 0x000fe20000010000 */
[--C-:B------:R-:W-:Y:S01]  /*1fa50*/  HSET2.LE.AND R49, R183, R242.reuse, PT ;  /* 0x000000f2b7317233 */ /* 0x100fe20003803000 */
[----:B------:R-:W-:Y:S01]  /*1fa60*/  FADD.FTZ R125, R125, R118 ;  /* 0x000000767d7d7221 */ /* 0x000fe20000010000 */
[-C--:B------:R-:W-:Y:S03]  /*1fa70*/  HMMA.16816.F32 R36, R56, R50.reuse, R36 ;  /* 0x000000323824723c */ /* 0x080fe60000001824 */
[----:B------:R-:W-:Y:S01]  /*1fa80*/  FADD.FTZ R116, R116, R125 ;  /* 0x0000007d74747221 */ /* 0x000fe20000010000 */
[----:B------:R-:W-:Y:S01]  /*1fa90*/  LOP3.LUT R55, R55, R64, RZ, 0xc0, !PT ;  /* 0x0000004037377212 */ /* 0x000fe200078ec0ff */
[----:B------:R-:W-:Y:S01]  /*1faa0*/  FADD.FTZ R106, R106, R119 ;  /* 0x000000776a6a7221 */ /* 0x000fe20000010000 */
[--C-:B------:R-:W-:Y:S01]  /*1fab0*/  HSET2.LE.AND R48, R9, R242.reuse, PT ;  /* 0x000000f209307233 */ /* 0x100fe20003803000 */
[----:B------:R-:W-:Y:S01]  /*1fac0*/  FADD.FTZ R56, R124, R167 ;  /* 0x000000a77c387221 */ /* 0x000fe20000010000 */
[----:B------:R-:W-:Y:S01]  /*1fad0*/  HMMA.16816.F32 R40, R44, R50, R40 ;  /* 0x000000322c28723c */ /* 0x000fe20000001828 */
[----:B------:R-:W-:Y:S03]  /*1fae0*/  FADD.FTZ R115, R115, R116 ;  /* 0x0000007473737221 */ /* 0x000fe60000010000 */
[----:B------:R-:W-:Y:S01]  /*1faf0*/  FADD.FTZ R56, R123, R56 ;  /* 0x000000387b387221 */ /* 0x000fe20000010000 */
[----:B------:R-:W-:Y:S01]  /*1fb00*/  LOP3.LUT R48, R48, R7, RZ, 0xc0, !PT ;  /* 0x0000000730307212 */ /* 0x000fe200078ec0ff */
[----:B------:R-:W-:Y:S01]  /*1fb10*/  FADD.FTZ R113, R113, R106 ;  /* 0x0000006a71717221 */ /* 0x000fe20000010000 */
[----:B------:R-:W-:Y:S01]  /*1fb20*/  F2FP.PACK_AB R44, R204, R206 ;  /* 0x000000cecc2c723e */ /* 0x000fe200000000ff */
[----:B------:R-:W-:Y:S01]  /*1fb30*/  FADD.FTZ R117, R117, R56 ;  /* 0x0000003875757221 */ /* 0x000fe20000010000 */
[--C-:B------:R-:W-:Y:S02]  /*1fb40*/  HSET2.LE.AND R50, R153, R242.reuse, PT ;  /* 0x000000f299327233 */ /* 0x100fe40003803000 */
[----:B------:R-:W-:Y:S01]  /*1fb50*/  LDSM.16.MT88.4 R152, [R216+0x5c00] ;  /* 0x005c0000d898783b */ /* 0x000fe20000004200 */
[----:B------:R-:W-:Y:S01]  /*1fb60*/  FADD.FTZ R120, R120, R117 ;  /* 0x0000007578787221 */ /* 0x000fe20000010000 */
[----:B------:R-:W-:Y:S01]  /*1fb70*/  LOP3.LUT R49, R49, R44, RZ, 0xc0, !PT ;  /* 0x0000002c31317212 */ /* 0x000fe200078ec0ff */
[----:B------:R-:W-:Y:S01]  /*1fb80*/  FADD.FTZ R92, R92, R115 ;  /* 0x000000735c5c7221 */ /* 0x000fe20000010000 */
[----:B------:R-:W-:Y:S01]  /*1fb90*/  F2FP.PACK_AB R9, R151, R190 ;  /* 0x000000be9709723e */ /* 0x000fe200000000ff */
[----:B------:R-:W-:Y:S01]  /*1fba0*/  FADD.FTZ R113, R102, R113 ;  /* 0x0000007166717221 */ /* 0x000fe20000010000 */
[--C-:B------:R-:W-:Y:S01]  /*1fbb0*/  HSET2.LE.AND R51, R145, R242.reuse, PT ;  /* 0x000000f291337233 */ /* 0x100fe20003803000 */
[----:B------:R-:W-:Y:S01]  /*1fbc0*/  FADD.FTZ R57, R99, R120 ;  /* 0x0000007863397221 */ /* 0x000fe20000010000 */
[----:B------:R-:W3:Y:S01]  /*1fbd0*/  LDSM.16.MT88.4 R44, [R215+0x5800] ;  /* 0x00580000d72c783b */ /* 0x000ee20000004200 */
[----:B------:R-:W-:Y:S01]  /*1fbe0*/  FADD.FTZ R95, R95, R92 ;  /* 0x0000005c5f5f7221 */ /* 0x000fe20000010000 */
[----:B------:R-:W-:Y:S01]  /*1fbf0*/  F2FP.PACK_AB R7, R205, R8 ;  /* 0x00000008cd07723e */ /* 0x000fe200000000ff */
[----:B------:R-:W-:Y:S01]  /*1fc00*/  FADD.FTZ R108, R108, R113 ;  /* 0x000000716c6c7221 */ /* 0x000fe20000010000 */
[----:B--2---:R-:W-:Y:S01]  /*1fc10*/  F2FP.PACK_AB R10, R192, R252 ;  /* 0x000000fcc00a723e */ /* 0x004fe200000000ff */
[----:B------:R-:W-:Y:S01]  /*1fc20*/  FADD.FTZ R57, R100, R57 ;  /* 0x0000003964397221 */ /* 0x000fe20000010000 */
[----:B------:R-:W-:Y:S01]  /*1fc30*/  SHF.R.U32.HI R52, RZ, 0x8, R52 ;  /* 0x00000008ff347819 */ /* 0x000fe20000011634 */
[----:B------:R-:W-:Y:S01]  /*1fc40*/  FADD.FTZ R96, R96, R95 ;  /* 0x0000005f60607221 */ /* 0x000fe20000010000 */
[----:B------:R-:W-:Y:S01]  /*1fc50*/  LOP3.LUT R50, R50, R7, RZ, 0xc0, !PT ;  /* 0x0000000732327212 */ /* 0x000fe200078ec0ff */
[----:B------:R-:W-:Y:S01]  /*1fc60*/  FADD.FTZ R97, R97, R108 ;  /* 0x0000006c61617221 */ /* 0x000fe20000010000 */
[----:B------:R-:W-:Y:S01]  /*1fc70*/  PRMT R181, R181, 0x5410, R52 ;  /* 0x00005410b5b57816 */ /* 0x000fe20000000034 */
[----:B------:R-:W-:Y:S01]  /*1fc80*/  FADD.FTZ R126, R126, R57 ;  /* 0x000000397e7e7221 */ /* 0x000fe20000010000 */
[--C-:B------:R-:W-:Y:S01]  /*1fc90*/  HSET2.LE.AND R52, R159, R242.reuse, PT ;  /* 0x000000f29f347233 */ /* 0x100fe20003803000 */
[----:B------:R-:W-:Y:S01]  /*1fca0*/  FADD.FTZ R96, R101, R96 ;  /* 0x0000006065607221 */ /* 0x000fe20000010000 */
[----:B------:R-:W-:Y:S01]  /*1fcb0*/  LOP3.LUT R51, R51, R10, RZ, 0xc0, !PT ;  /* 0x0000000a33337212 */ /* 0x000fe200078ec0ff */
[----:B------:R-:W-:Y:S01]  /*1fcc0*/  FADD.FTZ R104, R104, R97 ;  /* 0x0000006168687221 */ /* 0x000fe20000010000 */
[----:B------:R-:W-:Y:S01]  /*1fcd0*/  F2FP.PACK_AB R7, R178, R185 ;  /* 0x000000b9b207723e */ /* 0x000fe200000000ff */
[----:B------:R-:W-:Y:S01]  /*1fce0*/  FADD.FTZ R126, R129, R126 ;  /* 0x0000007e817e7221 */ /* 0x000fe20000010000 */
        /* <DEDUP_REMOVED lines=8> */
[-C--:B-1----:R-:W-:Y:S01]  /*1fd70*/  HMMA.16816.F32 R12, R52, R60.reuse, R12 ;  /* 0x0000003c340c723c */ /* 0x082fe2000000180c */
[----:B------:R-:W-:Y:S01]  /*1fd80*/  FADD.FTZ R135, R135, R90 ;  /* 0x0000005a87877221 */ /* 0x000fe20000010000 */
[----:B------:R-:W-:Y:S01]  /*1fd90*/  LOP3.LUT R160, R160, R7, RZ, 0xc0, !PT ;  /* 0x00000007a0a07212 */ /* 0x000fe200078ec0ff */
[----:B------:R-:W-:Y:S01]  /*1fda0*/  FADD.FTZ R127, R127, R128 ;  /* 0x000000807f7f7221 */ /* 0x000fe20000010000 */
[----:B------:R-:W-:Y:S01]  /*1fdb0*/  F2FP.PACK_AB R7, R110, R121 ;  /* 0x000000796e07723e */ /* 0x000fe200000000ff */
[----:B------:R-:W-:Y:S01]  /*1fdc0*/  IMAD.SHL.U32 R221, R221, 0x2, RZ ;  /* 0x00000002dddd7824 */ /* 0x000fe200078e00ff */
[----:B------:R-:W-:Y:S01]  /*1fdd0*/  F2FP.PACK_AB R9, R174, R175 ;  /* 0x000000afae09723e */ /* 0x000fe200000000ff */
[----:B------:R-:W-:Y:S01]  /*1fde0*/  IMAD.MOV.U32 R167, RZ, RZ, R3 ;  /* 0x000000ffffa77224 */ /* 0x000fe200078e0003 */
[C---:B------:R-:W-:Y:S01]  /*1fdf0*/  HMMA.16816.F32 R16, R48.reuse, R60, R16 ;  /* 0x0000003c3010723c */ /* 0x040fe20000001810 */
[----:B------:R-:W-:Y:S03]  /*1fe00*/  IMAD.MOV.U32 R166, RZ, RZ, R5 ;  /* 0x000000ffffa67224 */ /* 0x000fe600078e0005 */
[----:B------:R-:W-:Y:S01]  /*1fe10*/  IMAD.MOV.U32 R164, RZ, RZ, R2 ;  /* 0x000000ffffa47224 */ /* 0x000fe200078e0002 */
[----:B------:R-:W-:Y:S01]  /*1fe20*/  LOP3.LUT R146, R146, R7, RZ, 0xc0, !PT ;  /* 0x0000000792927212 */ /* 0x000fe200078ec0ff */
[----:B------:R-:W-:Y:S01]  /*1fe30*/  FADD.FTZ R7, R89, R126 ;  /* 0x0000007e59077221 */ /* 0x000fe20000010000 */
[----:B------:R-:W-:Y:S01]  /*1fe40*/  F2FP.PACK_AB R10, R176, R177 ;  /* 0x000000b1b00a723e */ /* 0x000fe200000000ff */
[-C--:B------:R-:W-:Y:S01]  /*1fe50*/  HMMA.16816.F32 R20, R48, R62.reuse, R20 ;  /* 0x0000003e3014723c */ /* 0x080fe20000001814 */
[--C-:B------:R-:W-:Y:S03]  /*1fe60*/  HSET2.LE.AND R145, R87, R242.reuse, PT ;  /* 0x000000f257917233 */ /* 0x100fe60003803000 */
[----:B------:R-:W-:Y:S01]  /*1fe70*/  FADD.FTZ R7, R88, R7 ;  /* 0x0000000758077221 */ /* 0x000fe20000010000 */
[--C-:B------:R-:W-:Y:S01]  /*1fe80*/  HSET2.LE.AND R161, R179, R242.reuse, PT ;  /* 0x000000f2b3a17233 */ /* 0x100fe20003803000 */
[----:B------:R-:W-:Y:S01]  /*1fe90*/  F2FP.PACK_AB R56, R188, R191 ;  /* 0x000000bfbc38723e */ /* 0x000fe200000000ff */
[----:B------:R-:W-:Y:S01]  /*1fea0*/  HSET2.LE.AND R163, R83, R242, PT ;  /* 0x000000f253a37233 */ /* 0x000fe20003803000 */
[----:B------:R-:W-:Y:S01]  /*1feb0*/  FADD.FTZ R158, R158, R7 ;  /* 0x000000079e9e7221 */ /* 0x000fe20000010000 */
[C---:B------:R-:W-:Y:S03]  /*1fec0*/  HMMA.16816.F32 R24, R52.reuse, R62, R24 ;  /* 0x0000003e3418723c */ /* 0x040fe60000001818 */
[----:B------:R-:W-:Y:S01]  /*1fed0*/  FADD.FTZ R7, R133, R112 ;  /* 0x0000007085077221 */ /* 0x000fe20000010000 */
[----:B------:R-:W-:Y:S01]  /*1fee0*/  LOP3.LUT R161, R161, R10, RZ, 0xc0, !PT ;  /* 0x0000000aa1a17212 */ /* 0x000fe200078ec0ff */
[----:B------:R-:W-:Y:S01]  /*1fef0*/  FADD.FTZ R11, R11, R158 ;  /* 0x0000009e0b0b7221 */ /* 0x000fe20000010000 */
[----:B------:R-:W-:Y:S01]  /*1ff00*/  F2FP.PACK_AB R10, R195, R80 ;  /* 0x00000050c30a723e */ /* 0x000fe200000000ff */
[----:B------:R-:W-:Y:S01]  /*1ff10*/  FADD.FTZ R130, R130, R7 ;  /* 0x0000000782827221 */ /* 0x000fe20000010000 */
[-C--:B---3--:R-:W-:Y:S01]  /*1ff20*/  HMMA.16816.F32 R28, R52, R44.reuse, R28 ;  /* 0x0000002c341c723c */ /* 0x088fe2000000181c */
[----:B------:R-:W-:Y:S03]  /*1ff30*/  FADD.FTZ R156, R156, R11 ;  /* 0x0000000b9c9c7221 */ /* 0x000fe60000010000 */
[----:B------:R-:W-:Y:S01]  /*1ff40*/  FADD.FTZ R7, R141, R130 ;  /* 0x000000828d077221 */ /* 0x000fe20000010000 */
[----:B------:R-:W-:Y:S01]  /*1ff50*/  LOP3.LUT R145, R145, R10, RZ, 0xc0, !PT ;  /* 0x0000000a91917212 */ /* 0x000fe200078ec0ff */
[----:B------:R-:W-:Y:S01]  /*1ff60*/  FADD.FTZ R10, R132, R127 ;  /* 0x0000007f840a7221 */ /* 0x000fe20000010000 */
[----:B------:R-:W-:Y:S01]  /*1ff70*/  LOP3.LUT R163, R163, R56, RZ, 0xc0, !PT ;  /* 0x00000038a3a37212 */ /* 0x000fe200078ec0ff */
[----:B------:R-:W-:Y:S01]  /*1ff80*/  FADD.FTZ R136, R136, R7 ;  /* 0x0000000788887221 */ /* 0x000fe20000010000 */
[C---:B------:R-:W-:Y:S03]  /*1ff90*/  HMMA.16816.F32 R32, R48.reuse, R44, R32 ;  /* 0x0000002c3020723c */ /* 0x040fe60000001820 */
[----:B------:R-:W-:Y:S01]  /*1ffa0*/  FADD.FTZ R131, R131, R10 ;  /* 0x0000000a83837221 */ /* 0x000fe20000010000 */
[----:B------:R-:W-:Y:S01]  /*1ffb0*/  F2FP.PACK_AB R56, R199, R194 ;  /* 0x000000c2c738723e */ /* 0x000fe200000000ff */
[----:B------:R-:W-:Y:S01]  /*1ffc0*/  FADD.FTZ R7, R139, R136 ;  /* 0x000000888b077221 */ /* 0x000fe20000010000 */
[----:B------:R-:W-:Y:S01]  /*1ffd0*/  LOP3.LUT R144, R144, R9, RZ, 0xc0, !PT ;  /* 0x0000000990907212 */ /* 0x000fe200078ec0ff */
[----:B------:R-:W-:Y:S01]  /*1ffe0*/  FADD.FTZ R10, R140, R131 ;  /* 0x000000838c0a7221 */ /* 0x000fe20000010000 */
[-C--:B------:R-:W-:Y:S01]  /*1fff0*/  HMMA.16816.F32 R36, R48, R46.reuse, R36 ;  /* 0x0000002e3024723c */ /* 0x080fe20000001824 */
[----:B------:R-:W-:Y:S03]  /*20000*/  FADD.FTZ R150, R150, R7 ;  /* 0x0000000796967221 */ /* 0x000fe60000010000 */
[----:B------:R-:W-:Y:S01]  /*20010*/  FADD.FTZ R10, R137, R10 ;  /* 0x0000000a890a7221 */ /* 0x000fe20000010000 */
[----:B------:R-:W-:Y:S01]  /*20020*/  LOP3.LUT R147, R147, R56, RZ, 0xc0, !PT ;  /* 0x0000003893937212 */ /* 0x000fe200078ec0ff */
[----:B------:R-:W-:Y:S01]  /*20030*/  FADD.FTZ R69, R69, R150 ;  /* 0x0000009645457221 */ /* 0x000fe20000010000 */
[----:B------:R-:W-:Y:S01]  /*20040*/  LOP3.LUT R221, R221, 0x6, RZ, 0xc0, !PT ;  /* 0x00000006dddd7812 */ /* 0x000fe200078ec0ff */
[----:B------:R-:W-:Y:S01]  /*20050*/  FADD.FTZ R48, R134, R135 ;  /* 0x0000008786307221 */ /* 0x000fe20000010000 */
[----:B------:R-:W-:Y:S01]  /*20060*/  HMMA.16816.F32 R40, R52, R46, R40 ;  /* 0x0000002e3428723c */ /* 0x000fe20000001828 */
[----:B------:R-:W1:Y:S02]  /*20070*/  LDSM.16.MT88.4 R44, [R215+0x5c00] ;  /* 0x005c0000d72c783b */ /* 0x000e640000004200 */
        /* <DEDUP_REMOVED lines=21> */
[-C--:B-1----:R-:W-:Y:S01]  /*201d0*/  HMMA.16816.F32 R156, R160, R44.reuse, R28 ;  /* 0x0000002ca09c723c */ /* 0x082fe2000000181c */
        /* <DEDUP_REMOVED lines=20> */
[----:B------:R-:W-:Y:S01]  /*20320*/  FADD.FTZ R4, R110, R121 ;  /* 0x000000796e047221 */ /* 0x000fe20000010000 */
[----:B------:R4:W-:Y:S01]  /*20330*/  STL [R1+0x10], R6 ;  /* 0x0000100601007387 */ /* 0x0009e20000100800 */
[----:B------:R-:W-:Y:S02]  /*20340*/  FADD.FTZ R77, R204, R77 ;  /* 0x0000004dcc4d7221 */ /* 0x000fe40000010000 */
[----:B------:R-:W-:Y:S01]  /*20350*/  FADD.FTZ R74, R74, R197 ;  /* 0x000000c54a4a7221 */ /* 0x000fe20000010000 */
        /* <DEDUP_REMOVED lines=12> */
[----:B----45:R-:W-:-:S05]  /*20420*/  @P0 BRA `(.L_x_832) ;  /* 0xffff65b000000947 */ /* 0x030fca000383ffff */
.L_x_831:
[----:B------:R-:W2:Y:S04]  /*20430*/  LDL.LU R10, [R1+0x10] ;  /* 0x00001000010a7983 */ /* 0x000ea80000300800 */
[----:B------:R-:W1:Y:S04]  /*20440*/  SHFL.BFLY PT, R7, R252, 0x2, 0x1f ;  /* 0x0c401f00fc077f89 */ /* 0x000e6800000e0000 */
[----:B------:R-:W3:Y:S01]  /*20450*/  SHFL.BFLY PT, R8, R243, 0x2, 0x1f ;  /* 0x0c401f00f3087f89 */ /* 0x000ee200000e0000 */
[----:B------:R-:W-:-:S02]  /*20460*/  MOV R14, 0x3f800000 ;  /* 0x3f800000000e7802 */ /* 0x000fc40000000f00 */
[----:B------:R-:W-:Y:S01]  /*20470*/  MOV R16, 0x3f800000 ;  /* 0x3f80000000107802 */ /* 0x000fe20000000f00 */
[----:B------:R-:W4:Y:S01]  /*20480*/  LDL.LU R9, [R1+0x14] ;  /* 0x0000140001097983 */ /* 0x000f220000300800 */
[----:B------:R-:W-:Y:S01]  /*20490*/  MOV R17, 0x3f800000 ;  /* 0x3f80000000117802 */ /* 0x000fe20000000f00 */
[----:B------:R-:W3:Y:S01]  /*204a0*/  S2UR UR6, SR_CTAID.Y ;  /* 0x00000000000679c3 */ /* 0x000ee20000002600 */
[----:B------:R-:W-:Y:S01]  /*204b0*/  UISETP.NE.AND UP4, UPT, UR10, -0x1, UPT ;  /* 0xffffffff0a00788c */ /* 0x000fe2000bf85270 */
[----:B------:R-:W-:Y:S01]  /*204c0*/  BSSY B0, `(.L_x_835) ;  /* 0x00000e8000007945 */ /* 0x000fe20003800000 */
[----:B------:R-:W-:Y:S02]  /*204d0*/  ULDC.U8 UR12, c[0x0][0x329] ;  /* 0x0000ca40000c7ab9 */ /* 0x000fe40000000000 */
[----:B------:R-:W-:Y:S02]  /*204e0*/  UISETP.NE.AND UP3, UPT, UR12, URZ, UPT ;  /* 0x0000003f0c00728c */ /* 0x000fe4000bf65270 */
[----:B------:R-:W-:-:S02]  /*204f0*/  ULDC.U8 UR16, c[0x0][0x328] ;  /* 0x0000ca0000107ab9 */ /* 0x000fc40000000000 */
[----:B------:R-:W-:Y:S02]  /*20500*/  UISETP.NE.AND UP2, UPT, UR16, URZ, UPT ;  /* 0x0000003f1000728c */ /* 0x000fe4000bf45270 */
[----:B------:R-:W-:Y:S02]  /*20510*/  ULDC.64 UR4, c[0x0][0x1e8] ;  /* 0x00007a0000047ab9 */ /* 0x000fe40000000a00 */
[----:B------:R-:W-:Y:S01]  /*20520*/  @UP4 UIMAD.WIDE.U32 UR18, UR10, UR4, URZ ;  /* 0x000000040a1242a5 */ /* 0x000fe2000f8e003f */
[----:B-1----:R-:W-:Y:S01]  /*20530*/  FADD.FTZ R7, R7, R252 ;  /* 0x000000fc07077221 */ /* 0x002fe20000010000 */
[----:B------:R-:W-:Y:S01]  /*20540*/  UISETP.EQ.AND UP2, UPT, UR12, URZ, UP2 ;  /* 0x0000003f0c00728c */ /* 0x000fe20009742270 */
[----:B------:R-:W1:Y:S01]  /*20550*/  S2UR UR12, SR_CTAID.X ;  /* 0x00000000000c79c3 */ /* 0x000e620000002500 */
[----:B------:R-:W-:Y:S01]  /*20560*/  @UP3 ULDC UR13, c[0x0][0x210] ;  /* 0x00008400000d3ab9 */ /* 0x000fe20000000800 */
[----:B---3--:R-:W-:Y:S01]  /*20570*/  FADD.FTZ R15, R8, R243 ;  /* 0x000000f3080f7221 */ /* 0x008fe20000010000 */
[----:B------:R-:W-:-:S02]  /*20580*/  ULDC UR9, c[0x0][0x214] ;  /* 0x0000850000097ab9 */ /* 0x000fc40000000800 */
[----:B------:R-:W-:Y:S02]  /*20590*/  @UP4 UIMAD UR7, UR10, UR5, UR19 ;  /* 0x000000050a0742a4 */ /* 0x000fe4000f8e0213 */
[----:B------:R-:W3:Y:S01]  /*205a0*/  SHFL.BFLY PT, R12, R15, 0x1, 0x1f ;  /* 0x0c201f000f0c7f89 */ /* 0x000ee200000e0000 */
[----:B------:R-:W-:Y:S02]  /*205b0*/  @!UP4 USHF.R.S32.HI UR17, URZ, 0x1f, UR6 ;  /* 0x0000001f3f11c899 */ /* 0x000fe40008011406 */
[----:B------:R-:W-:Y:S02]  /*205c0*/  @!UP3 UISETP.NE.AND UP1, UPT, UR16, URZ, UPT ;  /* 0x0000003f1000b28c */ /* 0x000fe4000bf25270 */
[----:B------:R-:W-:Y:S02]  /*205d0*/  ULDC.64 UR4, c[0x0][0x1e0] ;  /* 0x0000780000047ab9 */ /* 0x000fe40000000a00 */
[----:B------:R-:W-:Y:S01]  /*205e0*/  @UP3 UIMAD UR16, UR13, UR9, URZ ;  /* 0x000000090d1032a4 */ /* 0x000fe2000f8e023f */
[----:B------:R-:W1:Y:S01]  /*205f0*/  S2UR UR13, SR_CTAID.Z ;  /* 0x00000000000d79c3 */ /* 0x000e620000002700 */
[----:B------:R-:W-:-:S02]  /*20600*/  @!UP4 UIMAD UR17, UR17, UR4, URZ ;  /* 0x000000041111c2a4 */ /* 0x000fc4000f8e023f */
[----:B------:R-:W-:Y:S02]  /*20610*/  UISETP.NE.OR UP0, UPT, UR10, -0x1, !UP2 ;  /* 0xffffffff0a00788c */ /* 0x000fe4000d705670 */
[----:B------:R-:W-:Y:S02]  /*20620*/  @!UP4 UIMAD UR17, UR6, UR5, UR17 ;  /* 0x000000050611c2a4 */ /* 0x000fe4000f8e0211 */
[----:B------:R-:W-:Y:S02]  /*20630*/  @!UP4 UIMAD.WIDE.U32 UR22, UR6, UR4, URZ ;  /* 0x000000040616c2a5 */ /* 0x000fe4000f8e003f */
[----:B------:R-:W-:Y:S02]  /*20640*/  ULDC UR5, c[0x0][0x234] ;  /* 0x00008d0000057ab9 */ /* 0x000fe40000000800 */
[----:B------:R-:W-:Y:S02]  /*20650*/  @!UP3 USEL UR16, UR9, UR5, !UP1 ;  /* 0x000000050910b287 */ /* 0x000fe4000c800000 */
[----:B------:R-:W-:-:S02]  /*20660*/  ULDC UR4, c[0x0][0x1c0] ;  /* 0x0000700000047ab9 */ /* 0x000fc40000000800 */
[----:B------:R-:W-:Y:S01]  /*20670*/  @UP3 UMOV UR19, 0x1 ;  /* 0x0000000100133882 */ /* 0x000fe20000000000 */
[----:B---3--:R-:W-:Y:S01]  /*20680*/  FADD.FTZ R12, R15, R12 ;  /* 0x0000000c0f0c7221 */ /* 0x008fe20000010000 */
[----:B------:R-:W-:Y:S01]  /*20690*/  MOV R15, 0x3f800000 ;  /* 0x3f800000000f7802 */ /* 0x000fe20000000f00 */
[----:B------:R-:W-:Y:S02]  /*206a0*/  @!UP3 UIMAD UR19, UR16, UR4, URZ ;  /* 0x000000041013b2a4 */ /* 0x000fe4000f8e023f */
[----:B------:R-:W-:Y:S01]  /*206b0*/  @UP3 ULDC UR20, c[0x0][0x210] ;  /* 0x0000840000143ab9 */ /* 0x000fe20000000800 */
[----:B------:R-:W-:Y:S01]  /*206c0*/  FSETP.NE.FTZ.AND P3, PT, R12, RZ, PT ;  /* 0x000000ff0c00720b */ /* 0x000fe20003f75000 */
[----:B------:R-:W-:Y:S02]  /*206d0*/  UIMAD UR4, UR6, UR19, URZ ;  /* 0x00000013060472a4 */ /* 0x000fe4000f8e023f */
[----:B------:R-:W-:Y:S02]  /*206e0*/  @!UP3 UMOV UR20, 0x1 ;  /* 0x000000010014b882 */ /* 0x000fe40000000000 */
[----:B------:R-:W-:-:S02]  /*206f0*/  @!UP0 UIMAD UR10, UR6, UR9, URZ ;  /* 0x00000009060a82a4 */ /* 0x000fc4000f8e023f */
[----:B-1----:R-:W-:Y:S02]  /*20700*/  UIMAD UR12, UR12, UR20, URZ ;  /* 0x000000140c0c72a4 */ /* 0x002fe4000f8e023f */
[----:B------:R-:W-:Y:S02]  /*20710*/  USEL UR4, UR4, URZ, !UP2 ;  /* 0x0000003f04047287 */ /* 0x000fe4000d000000 */
[----:B------:R-:W-:Y:S02]  /*20720*/  USHF.L.U32 UR12, UR12, 0x7, URZ ;  /* 0x000000070c0c7899 */ /* 0x000fe4000800063f */
[----:B------:R-:W1:Y:S01]  /*20730*/  @P3 MUFU.RCP R17, R12 ;  /* 0x0000000c00113308 */ /* 0x000e620000001000 */
[----:B------:R-:W-:Y:S02]  /*20740*/  UIMAD UR16, UR13, UR16, UR4 ;  /* 0x000000100d1072a4 */ /* 0x000fe4000f8e0204 */
[----:B------:R-:W-:Y:S02]  /*20750*/  @!UP2 UMOV UR24, URZ ;  /* 0x0000003f0018ac82 */ /* 0x000fe40008000000 */
[----:B------:R-:W-:-:S02]  /*20760*/  @UP2 UMOV UR24, UR10 ;  /* 0x0000000a00182c82 */ /* 0x000fc40008000000 */
[----:B------:R-:W-:Y:S01]  /*20770*/  @!UP2 UMOV UR25, URZ ;  /* 0x0000003f0019ac82 */ /* 0x000fe20008000000 */
[----:B------:R-:W3:Y:S01]  /*20780*/  @P3 MUFU.LG2 R12, R12 ;  /* 0x0000000c000c3308 */ /* 0x000ee20000000c00 */
[----:B------:R-:W-:Y:S02]  /*20790*/  USHF.R.S32.HI UR4, URZ, 0x1f, UR12 ;  /* 0x0000001f3f047899 */ /* 0x000fe4000801140c */
[----:B------:R-:W-:Y:S02]  /*207a0*/  @UP2 USHF.R.S32.HI UR25, URZ, 0x1f, UR10 ;  /* 0x0000001f3f192899 */ /* 0x000fe4000801140a */
[----:B------:R-:W-:Y:S02]  /*207b0*/  USHF.R.S32.HI UR5, URZ, 0x1f, UR16 ;  /* 0x0000001f3f057899 */ /* 0x000fe40008011410 */
[----:B------:R-:W-:Y:S01]  /*207c0*/  UIADD3 UR12, UP1, UP0, UR12, UR24, UR16 ;  /* 0x000000180c0c7290 */ /* 0x000fe2000f83e010 */
[----:B-1----:R-:W-:Y:S01]  /*207d0*/  FMUL.FTZ R17, R17, c[0x0][0x2dc] ;  /* 0x0000b70011117a20 */ /* 0x002fe20000410000 */
[----:B------:R-:W-:-:S02]  /*207e0*/  @!UP4 UIADD3 UR7, UR23, UR17, URZ ;  /* 0x000000111707c290 */ /* 0x000fc4000fffe03f */
[----:B------:R-:W-:Y:S01]  /*207f0*/  UIADD3.X UR4, UR4, UR25, UR5, UP1, UP0 ;  /* 0x0000001904047290 */ /* 0x000fe20008fe0405 */
[C---:B------:R-:W-:Y:S01]  /*20800*/  FMUL.FTZ R134, R17.reuse, R134 ;  /* 0x0000008611867220 */ /* 0x040fe20000410000 */
[----:B------:R-:W-:Y:S01]  /*20810*/  @!UP4 UMOV UR18, UR22 ;  /* 0x000000160012cc82 */ /* 0x000fe20008000000 */
        /* <DEDUP_REMOVED lines=9> */
[----:B------:R-:W-:Y:S01]  /*208b0*/  F2FP.PACK_AB R158, R159, R158 ;  /* 0x0000009e9f9e723e */ /* 0x000fe200000000ff */
[----:B---3--:R-:W-:-:S03]  /*208c0*/  @P3 FMUL.FTZ R12, R12, 0.69314718246459960938 ;  /* 0x3f3172180c0c3820 */ /* 0x008fc60000410000 */
[----:B------:R-:W-:Y:S01]  /*208d0*/  F2FP.PACK_AB R17, R17, R162 ;  /* 0x000000a21111723e */ /* 0x000fe200000000ff */
[----:B--2---:R-:W1:Y:S04]  /*208e0*/  SHFL.BFLY PT, R6, R10, 0x2, 0x1f ;  /* 0x0c401f000a067f89 */ /* 0x004e6800000e0000 */
[----:B----4-:R-:W2:Y:S01]  /*208f0*/  SHFL.BFLY PT, R4, R9, 0x2, 0x1f ;  /* 0x0c401f0009047f89 */ /* 0x010ea200000e0000 */
[----:B-1----:R-:W-:-:S03]  /*20900*/  FADD.FTZ R6, R6, R10 ;  /* 0x0000000a06067221 */ /* 0x002fc60000010000 */
[----:B------:R-:W1:Y:S04]  /*20910*/  SHFL.BFLY PT, R10, R7, 0x1, 0x1f ;  /* 0x0c201f00070a7f89 */ /* 0x000e6800000e0000 */
[----:B------:R-:W3:Y:S01]  /*20920*/  SHFL.BFLY PT, R13, R6, 0x1, 0x1f ;  /* 0x0c201f00060d7f89 */ /* 0x000ee200000e0000 */
[----:B--2---:R-:W-:-:S03]  /*20930*/  FADD.FTZ R4, R4, R9 ;  /* 0x0000000904047221 */ /* 0x004fc60000010000 */
[----:B------:R-:W2:Y:S04]  /*20940*/  S2R R9, SR_TID.X ;  /* 0x0000000000097919 */ /* 0x000ea80000002100 */
[----:B------:R-:W4:Y:S01]  /*20950*/  SHFL.BFLY PT, R11, R4, 0x1, 0x1f ;  /* 0x0c201f00040b7f89 */ /* 0x000f2200000e0000 */
[----:B-1----:R-:W-:Y:S02]  /*20960*/  FADD.FTZ R10, R7, R10 ;  /* 0x0000000a070a7221 */ /* 0x002fe40000010000 */
[----:B---3--:R-:W-:-:S03]  /*20970*/  FADD.FTZ R13, R6, R13 ;  /* 0x0000000d060d7221 */ /* 0x008fc60000010000 */
[----:B------:R-:W-:Y:S02]  /*20980*/  FSETP.NE.FTZ.AND P1, PT, R10, RZ, PT ;  /* 0x000000ff0a00720b */ /* 0x000fe40003f35000 */
[----:B------:R-:W-:Y:S02]  /*20990*/  FSETP.NE.FTZ.AND P4, PT, R13, RZ, PT ;  /* 0x000000ff0d00720b */ /* 0x000fe40003f95000 */
[----:B--2---:R-:W-:Y:S01]  /*209a0*/  SHF.R.S32.HI R6, RZ, 0x1f, R9 ;  /* 0x0000001fff067819 */ /* 0x004fe20000011409 */
[----:B----4-:R-:W-:-:S03]  /*209b0*/  FADD.FTZ R11, R4, R11 ;  /* 0x0000000b040b7221 */ /* 0x010fc60000010000 */
[----:B------:R-:W-:-:S05]  /*209c0*/  LEA.HI R8, R6, R9, RZ, 0x2 ;  /* 0x0000000906087211 */ /* 0x000fca00078f10ff */
[----:B------:R-:W1:Y:S01]  /*209d0*/  @P1 MUFU.RCP R15, R10 ;  /* 0x0000000a000f1308 */ /* 0x000e620000001000 */
[----:B------:R-:W-:Y:S02]  /*209e0*/  LEA.HI R6, R6, R9, RZ, 0x5 ;  /* 0x0000000906067211 */ /* 0x000fe400078f28ff */
[----:B------:R-:W-:Y:S02]  /*209f0*/  FSETP.NE.FTZ.AND P2, PT, R11, RZ, PT ;  /* 0x000000ff0b00720b */ /* 0x000fe40003f55000 */
[----:B------:R-:W-:Y:S02]  /*20a00*/  LOP3.LUT R18, R8, 0xfffffffc, RZ, 0xc0, !PT ;  /* 0xfffffffc08127812 */ /* 0x000fe400078ec0ff */
[----:B------:R-:W-:Y:S01]  /*20a10*/  SHF.R.S32.HI R4, RZ, 0x5, R6 ;  /* 0x00000005ff047819 */ /* 0x000fe20000011406 */
[----:B------:R-:W2:Y:S01]  /*20a20*/  @P4 MUFU.RCP R16, R13 ;  /* 0x0000000d00104308 */ /* 0x000ea20000001000 */
[----:B------:R-:W-:Y:S01]  /*20a30*/  LOP3.LUT R6, R6, 0xffffffe0, RZ, 0xc0, !PT ;  /* 0xffffffe006067812 */ /* 0x000fe200078ec0ff */
[----:B------:R-:W-:-:S03]  /*20a40*/  IMAD.IADD R7, R9, 0x1, -R18 ;  /* 0x0000000109077824 */ /* 0x000fc600078e0a12 */
[----:B------:R-:W-:Y:S02]  /*20a50*/  IADD3 R6, -R6, R9, RZ ;  /* 0x0000000906067210 */ /* 0x000fe40007ffe1ff */
[----:B------:R-:W-:Y:S01]  /*20a60*/  LEA R4, R4, R7, 0x8 ;  /* 0x0000000704047211 */ /* 0x000fe200078e40ff */
[----:B------:R-:W3:Y:S01]  /*20a70*/  @P2 MUFU.RCP R14, R11 ;  /* 0x0000000b000e2308 */ /* 0x000ee20000001000 */
[----:B------:R-:W-:Y:S01]  /*20a80*/  SHF.R.S32.HI R7, RZ, 0x2, R8 ;  /* 0x00000002ff077819 */ /* 0x000fe20000011408 */
[----:B-1----:R-:W-:Y:S01]  /*20a90*/  FMUL.FTZ R15, R15, c[0x0][0x2dc] ;  /* 0x0000b7000f0f7a20 */ /* 0x002fe20000410000 */
[----:B------:R-:W-:Y:S01]  /*20aa0*/  MOV R9, 0x7f800000 ;  /* 0x7f80000000097802 */ /* 0x000fe20000000f00 */
[----:B------:R-:W-:Y:S01]  /*20ab0*/  @P3 FFMA.FTZ R9, R3, c[0x0][0x238], R12 ;  /* 0x00008e0003093a23 */ /* 0x000fe2000001000c */
[----:B------:R-:W-:Y:S01]  /*20ac0*/  SHF.R.S32.HI R8, RZ, 0x1f, R7 ;  /* 0x0000001fff087819 */ /* 0x000fe20000011407 */
[C---:B------:R-:W-:Y:S02]  /*20ad0*/  FMUL.FTZ R142, R15.reuse, R142 ;  /* 0x0000008e0f8e7220 */ /* 0x040fe40000410000 */
[----:B--2---:R-:W-:Y:S01]  /*20ae0*/  FMUL.FTZ R16, R16, c[0x0][0x2dc] ;  /* 0x0000b70010107a20 */ /* 0x004fe20000410000 */
[----:B------:R-:W-:Y:S01]  /*20af0*/  LEA.HI R8, R8, R7, RZ, 0x3 ;  /* 0x0000000708087211 */ /* 0x000fe200078f18ff */
[----:B------:R-:W-:Y:S01]  /*20b00*/  FMUL.FTZ R143, R15, R143 ;  /* 0x0000008f0f8f7220 */ /* 0x000fe20000410000 */
[----:B------:R-:W1:Y:S01]  /*20b10*/  @P4 MUFU.LG2 R13, R13 ;  /* 0x0000000d000d4308 */ /* 0x000e620000000c00 */
[----:B------:R-:W-:Y:S01]  /*20b20*/  FMUL.FTZ R132, R16, R132 ;  /* 0x0000008410847220 */ /* 0x000fe20000410000 */
[----:B------:R-:W-:Y:S01]  /*20b30*/  LOP3.LUT R8, R8, 0xfffffff8, RZ, 0xc0, !PT ;  /* 0xfffffff808087812 */ /* 0x000fe200078ec0ff */
[----:B------:R-:W-:Y:S01]  /*20b40*/  FMUL.FTZ R133, R16, R133 ;  /* 0x0000008510857220 */ /* 0x000fe20000410000 */
[----:B------:R-:W-:Y:S01]  /*20b50*/  F2FP.PACK_AB R142, R143, R142 ;  /* 0x0000008e8f8e723e */ /* 0x000fe200000000ff */
[----:B---3--:R-:W-:-:S02]  /*20b60*/  FMUL.FTZ R14, R14, c[0x0][0x2dc] ;  /* 0x0000b7000e0e7a20 */ /* 0x008fc40000410000 */
[----:B------:R-:W-:Y:S01]  /*20b70*/  IMAD.IADD R8, R7, 0x1, -R8 ;  /* 0x0000000107087824 */ /* 0x000fe200078e0a08 */
[----:B------:R-:W-:Y:S01]  /*20b80*/  F2FP.PACK_AB R132, R133, R132 ;  /* 0x000000848584723e */ /* 0x000fe200000000ff */
[C---:B------:R-:W-:Y:S01]  /*20b90*/  FMUL.FTZ R140, R14.reuse, R140 ;  /* 0x0000008c0e8c7220 */ /* 0x040fe20000410000 */
[----:B------:R-:W2:Y:S01]  /*20ba0*/  @P2 MUFU.LG2 R11, R11 ;  /* 0x0000000b000b2308 */ /* 0x000ea20000000c00 */
[C---:B------:R-:W-:Y:S02]  /*20bb0*/  FMUL.FTZ R141, R14.reuse, R141 ;  /* 0x0000008d0e8d7220 */ /* 0x040fe40000410000 */
[C---:B------:R-:W-:Y:S02]  /*20bc0*/  FMUL.FTZ R136, R14.reuse, R136 ;  /* 0x000000880e887220 */ /* 0x040fe40000410000 */
[C---:B------:R-:W-:Y:S01]  /*20bd0*/  FMUL.FTZ R137, R14.reuse, R137 ;  /* 0x000000890e897220 */ /* 0x040fe20000410000 */
[----:B------:R-:W-:Y:S01]  /*20be0*/  F2FP.PACK_AB R140, R141, R140 ;  /* 0x0000008c8d8c723e */ /* 0x000fe200000000ff */
[C---:B------:R-:W-:Y:S01]  /*20bf0*/  FMUL.FTZ R148, R14.reuse, R148 ;  /* 0x000000940e947220 */ /* 0x040fe20000410000 */
[----:B------:R-:W3:Y:S01]  /*20c00*/  @P1 MUFU.LG2 R10, R10 ;  /* 0x0000000a000a1308 */ /* 0x000ee20000000c00 */
[C---:B------:R-:W-:Y:S01]  /*20c10*/  FMUL.FTZ R149, R14.reuse, R149 ;  /* 0x000000950e957220 */ /* 0x040fe20000410000 */
[----:B------:R-:W-:Y:S01]  /*20c20*/  F2FP.PACK_AB R136, R137, R136 ;  /* 0x000000888988723e */ /* 0x000fe200000000ff */
[----:B------:R-:W-:-:S02]  /*20c30*/  FMUL.FTZ R144, R14, R144 ;  /* 0x000000900e907220 */ /* 0x000fc40000410000 */
        /* <DEDUP_REMOVED lines=10> */
[C---:B------:R-:W-:Y:S01]  /*20ce0*/  FMUL.FTZ R160, R16.reuse, R160 ;  /* 0x000000a010a07220 */ /* 0x040fe20000410000 */
[----:B------:R-:W-:Y:S01]  /*20cf0*/  F2FP.PACK_AB R152, R153, R152 ;  /* 0x000000989998723e */ /* 0x000fe200000000ff */
[----:B------:R-:W-:Y:S01]  /*20d00*/  FMUL.FTZ R161, R16, R161 ;  /* 0x000000a110a17220 */ /* 0x000fe20000410000 */
[----:B------:R-:W-:Y:S01]  /*20d10*/  SHF.R.S32.HI R16, RZ, 0x1, R14 ;  /* 0x00000001ff107819 */ /* 0x000fe2000001140e */
[----:B------:R-:W-:Y:S01]  /*20d20*/  IMAD R4, R19, 0x10, R4 ;  /* 0x0000001013047824 */ /* 0x000fe200078e0204 */
[----:B------:R-:W-:Y:S01]  /*20d30*/  F2FP.PACK_AB R156, R157, R156 ;  /* 0x0000009c9d9c723e */ /* 0x000fe200000000ff */
[C---:B------:R-:W-:Y:S01]  /*20d40*/  FMUL.FTZ R138, R15.reuse, R138 ;  /* 0x0000008a0f8a7220 */ /* 0x040fe20000410000 */
[C---:B------:R-:W-:Y:S01]  /*20d50*/  SHF.L.U32 R14, R16.reuse, 0x6, RZ ;  /* 0x00000006100e7819 */ /* 0x040fe200000006ff */
[C---:B------:R-:W-:Y:S01]  /*20d60*/  FMUL.FTZ R139, R15.reuse, R139 ;  /* 0x0000008b0f8b7220 */ /* 0x040fe20000410000 */
[----:B------:R-:W-:Y:S01]  /*20d70*/  LOP3.LUT R8, R16, 0x1, RZ, 0xc0, !PT ;  /* 0x0000000110087812 */ /* 0x000fe200078ec0ff */
[C---:B------:R-:W-:Y:S01]  /*20d80*/  FMUL.FTZ R150, R15.reuse, R150 ;  /* 0x000000960f967220 */ /* 0x040fe20000410000 */
[----:B------:R-:W-:Y:S01]  /*20d90*/  LOP3.LUT R14, R14, 0xc0, RZ, 0xc0, !PT ;  /* 0x000000c00e0e7812 */ /* 0x000fe200078ec0ff */
[C---:B------:R-:W-:Y:S01]  /*20da0*/  FMUL.FTZ R151, R15.reuse, R151 ;  /* 0x000000970f977220 */ /* 0x040fe20000410000 */
[----:B------:R-:W-:Y:S01]  /*20db0*/  ISETP.NE.U32.AND P0, PT, R8, 0x1, PT ;  /* 0x000000010800780c */ /* 0x000fe20003f05070 */
[C---:B------:R-:W-:Y:S01]  /*20dc0*/  FMUL.FTZ R146, R15.reuse, R146 ;  /* 0x000000920f927220 */ /* 0x040fe20000410000 */
[----:B------:R-:W-:Y:S01]  /*20dd0*/  MOV R8, 0xfffffff0 ;  /* 0xfffffff000087802 */ /* 0x000fe20000000f00 */
[----:B------:R-:W-:Y:S01]  /*20de0*/  FMUL.FTZ R15, R15, R147 ;  /* 0x000000930f0f7220 */ /* 0x000fe20000410000 */
[----:B------:R-:W-:Y:S01]  /*20df0*/  LEA.HI R19, R14, R14, RZ, 0x1d ;  /* 0x0000000e0e137211 */ /* 0x000fe200078fe8ff */
[----:B-1----:R-:W-:Y:S01]  /*20e00*/  @P4 FMUL.FTZ R14, R13, 0.69314718246459960938 ;  /* 0x3f3172180d0e4820 */ /* 0x002fe20000410000 */
[----:B------:R-:W-:Y:S01]  /*20e10*/  SEL R8, R8, 0x10, !P0 ;  /* 0x0000001008087807 */ /* 0x000fe20004000000 */
[----:B--2---:R-:W-:Y:S01]  /*20e20*/  @P2 FMUL.FTZ R11, R11, 0.69314718246459960938 ;  /* 0x3f3172180b0b2820 */ /* 0x004fe20000410000 */
[----:B------:R-:W-:Y:S01]  /*20e30*/  LOP3.LUT P0, RZ, R16, 0x2, RZ, 0xc0, !PT ;  /* 0x0000000210ff7812 */ /* 0x000fe2000780c0ff */
[----:B---3--:R-:W-:Y:S01]  /*20e40*/  @P1 FMUL.FTZ R13, R10, 0.69314718246459960938 ;  /* 0x3f3172180a0d1820 */ /* 0x008fe20000410000 */
[----:B------:R-:W-:-:S02]  /*20e50*/  LEA R4, R4, R19, 0x1 ;  /* 0x0000001304047211 */ /* 0x000fc400078e08ff */
[----:B------:R-:W-:Y:S02]  /*20e60*/  F2FP.PACK_AB R138, R139, R138 ;  /* 0x0000008a8b8a723e */ /* 0x000fe400000000ff */
[----:B------:R-:W-:Y:S01]  /*20e70*/  F2FP.PACK_AB R160, R161, R160 ;  /* 0x000000a0a1a0723e */ /* 0x000fe200000000ff */
[----:B------:R-:W-:Y:S01]  /*20e80*/  IMAD.SHL.U32 R19, R4, 0x2, RZ ;  /* 0x0000000204137824 */ /* 0x000fe200078e00ff */
[----:B------:R-:W-:Y:S02]  /*20e90*/  F2FP.PACK_AB R150, R151, R150 ;  /* 0x000000969796723e */ /* 0x000fe400000000ff */
[----:B------:R-:W-:Y:S02]  /*20ea0*/  F2FP.PACK_AB R15, R15, R146 ;  /* 0x000000920f0f723e */ /* 0x000fe400000000ff */
[C---:B------:R-:W-:Y:S01]  /*20eb0*/  IADD3 R23, R19.reuse, 0x20, RZ ;  /* 0x0000002013177810 */ /* 0x040fe20007ffe0ff */
[----:B------:R-:W-:Y:S01]  /*20ec0*/  STS [R19], R132 ;  /* 0x0000008413007388 */ /* 0x000fe20000000800 */
[----:B------:R-:W-:-:S02]  /*20ed0*/  IADD3 R21, R19, R8, RZ ;  /* 0x0000000813157210 */ /* 0x000fc40007ffe0ff */
[----:B------:R-:W-:Y:S01]  /*20ee0*/  @P0 IADD3 R23, R19, -0x20, RZ ;  /* 0xffffffe013170810 */ /* 0x000fe20007ffe0ff */
[----:B------:R-:W-:Y:S01]  /*20ef0*/  STS [R19+0x200], R134 ;  /* 0x0002008613007388 */ /* 0x000fe20000000800 */
[----:B------:R-:W-:Y:S02]  /*20f00*/  LOP3.LUT P0, RZ, R6, 0x3, RZ, 0xc0, !PT ;  /* 0x0000000306ff7812 */ /* 0x000fe4000780c0ff */
[----:B------:R-:W-:Y:S01]  /*20f10*/  IADD3 R8, R8, R23, RZ ;  /* 0x0000001708087210 */ /* 0x000fe20007ffe0ff */
[----:B------:R-:W-:Y:S01]  /*20f20*/  STS [R21], R152 ;  /* 0x0000009815007388 */ /* 0x000fe20000000800 */
[----:B------:R-:W-:Y:S01]  /*20f30*/  MOV R4, 0x7f800000 ;  /* 0x7f80000000047802 */ /* 0x000fe20000000f00 */
[----:B------:R-:W-:Y:S01]  /*20f40*/  @P2 FFMA.FTZ R4, R2, c[0x0][0x238], R11 ;  /* 0x00008e0002042a23 */ /* 0x000fe2000001000b */
[----:B------:R-:W-:Y:S01]  /*20f50*/  MOV R6, 0x7f800000 ;  /* 0x7f80000000067802 */ /* 0x000fe20000000f00 */
[----:B------:R-:W-:Y:S01]  /*20f60*/  STS [R21+0x200], R154 ;  /* 0x0002009a15007388 */ /* 0x000fe20000000800 */
[----:B------:R-:W-:-:S03]  /*20f70*/  @P1 FFMA.FTZ R6, R0, c[0x0][0x238], R13 ;  /* 0x00008e0000061a23 */ /* 0x000fc6000001000d */
[----:B------:R-:W-:Y:S04]  /*20f80*/  STS [R19+0x1000], R140 ;  /* 0x0010008c13007388 */ /* 0x000fe80000000800 */
[----:B------:R-:W-:Y:S04]  /*20f90*/  STS [R19+0x1200], R142 ;  /* 0x0012008e13007388 */ /* 0x000fe80000000800 */
        /* <DEDUP_REMOVED lines=11> */
[----:B-1----:R-:W-:-:S02]  /*21050*/  IMAD.MOV.U32 R8, RZ, RZ, 0x7f800000 ;  /* 0x7f800000ff087424 */ /* 0x002fc400078e00ff */
[----:B------:R-:W-:-:S03]  /*21060*/  @P4 FFMA.FTZ R8, R5, c[0x0][0x238], R14 ;  /* 0x00008e0005084a23 */ /* 0x000fc6000001000e */
[----:B-----5:R1:W2:Y:S04]  /*21070*/  LDS.128 R24, [R222] ;  /* 0x00000000de187984 */ /* 0x0202a80000000c00 */
[----:B------:R1:W3:Y:S04]  /*21080*/  LDS.128 R20, [R222+0x800] ;  /* 0x00080000de147984 */ /* 0x0002e80000000c00 */
[----:B------:R1:W4:Y:S04]  /*21090*/  LDS.128 R16, [R222+0x1000] ;  /* 0x00100000de107984 */ /* 0x0003280000000c00 */
[----:B------:R1:W1:Y:S01]  /*210a0*/  LDS.128 R28, [R222+0x1800] ;  /* 0x00180000de1c7984 */ /* 0x0002620000000c00 */
[----:B------:R-:W-:Y:S05]  /*210b0*/  @P0 BRA `(.L_x_836) ;  /* 0x0000028000000947 */ /* 0x000fea0003800000 */
[----:B------:R-:W5:Y:S02]  /*210c0*/  S2R R0, SR_TID.X ;  /* 0x0000000000007919 */ /* 0x000f640000002100 */
[----:B-----5:R-:W-:-:S04]  /*210d0*/  SHF.R.S32.HI R3, RZ, 0x1f, R0 ;  /* 0x0000001fff037819 */ /* 0x020fc80000011400 */
[----:B------:R-:W-:-:S04]  /*210e0*/  LEA.HI R3, R3, R0, RZ, 0x5 ;  /* 0x0000000003037211 */ /* 0x000fc800078f28ff */
[----:B------:R-:W-:-:S05]  /*210f0*/  LOP3.LUT R3, R3, 0xffffffe0, RZ, 0xc0, !PT ;  /* 0xffffffe003037812 */ /* 0x000fca00078ec0ff */
[----:B------:R-:W-:-:S05]  /*21100*/  IMAD.IADD R3, R0, 0x1, -R3 ;  /* 0x0000000100037824 */ /* 0x000fca00078e0a03 */
[----:B------:R-:W-:-:S04]  /*21110*/  SHF.R.S32.HI R0, RZ, 0x1f, R3 ;  /* 0x0000001fff007819 */ /* 0x000fc80000011403 */
[----:B------:R-:W-:-:S04]  /*21120*/  LEA.HI R0, R0, R3, RZ, 0x2 ;  /* 0x0000000300007211 */ /* 0x000fc800078f10ff */
        /* <DEDUP_REMOVED lines=21> */
[----:B------:R-:W-:-:S02]  /*21280*/  @!P3 IADD3 R5, P0, R10, UR12, RZ ;  /* 0x0000000c0a05bc10 */ /* 0x000fc4000ff1e0ff */
[----:B------:R-:W-:Y:S02]  /*21290*/  @!P5 LEA R14, P2, R3, c[0x0][0x200], 0x2 ;  /* 0x00008000030eda11 */ /* 0x000fe400078410ff */
[----:B------:R-:W-:Y:S02]  /*212a0*/  @!P4 LEA.HI.X.SX32 R11, R11, UR4, 0x1, P1 ;  /* 0x000000040b0bcc11 */ /* 0x000fe400088f0eff */
[----:B------:R-:W-:Y:S02]  /*212b0*/  @!P3 LEA.HI.X.SX32 R10, R10, UR4, 0x1, P0 ;  /* 0x000000040a0abc11 */ /* 0x000fe400080f0eff */
        /* <DEDUP_REMOVED lines=8> */
.L_x_836:
[----:B------:R-:W-:Y:S05]  /*21340*/  BSYNC B0 ;  /* 0x0000000000007941 */ /* 0x000fea0003800000 */
.L_x_835:
[----:B------:R-:W5:Y:S01]  /*21350*/  S2R R5, SR_TID.X ;  /* 0x0000000000057919 */ /* 0x000f620000002100 */
[C---:B----4-:R-:W-:Y:S01]  /*21360*/  IADD3 R8, P0, R240.reuse, UR18, RZ ;  /* 0x00000012f0087c10 */ /* 0x050fe2000ff1e0ff */
[----:B------:R-:W-:Y:S01]  /*21370*/  USHF.R.S32.HI UR6, URZ, 0x1f, UR13 ;  /* 0x0000001f3f067899 */ /* 0x000fe2000801140d */
[----:B------:R-:W-:Y:S01]  /*21380*/  ISETP.GE.AND P1, PT, R240, c[0x0][0x220], PT ;  /* 0x00008800f0007a0c */ /* 0x000fe20003f26270 */
[----:B------:R-:W-:Y:S01]  /*21390*/  ULDC.64 UR4, c[0x0][0x1f0] ;  /* 0x00007c0000047ab9 */ /* 0x000fe20000000a00 */
[----:B------:R-:W-:Y:S01]  /*213a0*/  BSSY B0, `(.L_x_837) ;  /* 0x000001b000007945 */ /* 0x000fe20003800000 */
[----:B------:R-:W-:-:S04]  /*213b0*/  UIMAD UR4, UR6, UR4, URZ ;  /* 0x00000004060472a4 */ /* 0x000fc8000f8e023f */
[----:B------:R-:W-:Y:S01]  /*213c0*/  UIMAD UR4, UR13, UR5, UR4 ;  /* 0x000000050d0472a4 */ /* 0x000fe2000f8e0204 */
[----:B-----5:R-:W-:-:S04]  /*213d0*/  SHF.R.S32.HI R0, RZ, 0x1f, R5 ;  /* 0x0000001fff007819 */ /* 0x020fc80000011405 */
[----:B------:R-:W-:Y:S02]  /*213e0*/  LEA.HI R3, R0, R5, RZ, 0x2 ;  /* 0x0000000500037211 */ /* 0x000fe400078f10ff */
[----:B------:R-:W4:Y:S02]  /*213f0*/  S2R R0, SR_CTAID.Z ;  /* 0x0000000000007919 */ /* 0x000f240000002700 */
[----:B------:R-:W-:Y:S02]  /*21400*/  LOP3.LUT R2, R3, 0xfffffffc, RZ, 0xc0, !PT ;  /* 0xfffffffc03027812 */ /* 0x000fe400078ec0ff */
[----:B------:R-:W-:-:S03]  /*21410*/  SHF.R.S32.HI R4, RZ, 0x2, R3 ;  /* 0x00000002ff047819 */ /* 0x000fc60000011403 */
[----:B------:R-:W-:Y:S01]  /*21420*/  IMAD.IADD R2, R5, 0x1, -R2 ;  /* 0x0000000105027824 */ /* 0x000fe200078e0a02 */
[----:B------:R-:W-:-:S03]  /*21430*/  SHF.R.S32.HI R5, RZ, 0x1f, R4 ;  /* 0x0000001fff057819 */ /* 0x000fc60000011404 */
[----:B------:R-:W-:-:S05]  /*21440*/  IMAD.SHL.U32 R2, R2, 0x8, RZ ;  /* 0x0000000802027824 */ /* 0x000fca00078e00ff */
[----:B------:R-:W-:-:S04]  /*21450*/  SHF.R.S32.HI R2, RZ, 0x1f, R2 ;  /* 0x0000001fff027819 */ /* 0x000fc80000011402 */
        /* <DEDUP_REMOVED lines=15> */
.L_x_838:
[----:B------:R-:W-:Y:S05]  /*21550*/  BSYNC B0 ;  /* 0x0000000000007941 */ /* 0x000fea0003800000 */
.L_x_837:
        /* <DEDUP_REMOVED lines=15> */
.L_x_840:
[----:B------:R-:W-:Y:S05]  /*21650*/  BSYNC B0 ;  /* 0x0000000000007941 */ /* 0x000fea0003800000 */
.L_x_839:
        /* <DEDUP_REMOVED lines=15> */
.L_x_842:
[----:B------:R-:W-:Y:S05]  /*21750*/  BSYNC B0 ;  /* 0x0000000000007941 */ /* 0x000fea0003800000 */
.L_x_841:
        /* <DEDUP_REMOVED lines=15> */
.L_x_843:
        /* <DEDUP_REMOVED lines=11> */
.L_x_1144:


//--------------------- .text._ZN5flash16flash_fwd_kernelI23Flash_fwd_kernel_traitsILi32ELi128ELi128ELi4ELb0ELb0EN7cutlass6half_tE19Flash_kernel_traitsILi32ELi128ELi128ELi4ES3_EELb1ELb0ELb1ELb0ELb0ELb0ELb0ELb1EEEvNS_16Flash_fwd_paramsE --------------------------
	.section	.text._ZN5flash16flash_fwd_kernelI23Flash_fwd_kernel_traitsILi32ELi128ELi128ELi4ELb0ELb0EN7cutlass6half_tE19Flash_kernel_traitsILi32ELi128ELi128ELi4ES3_EELb1ELb0ELb1ELb0ELb0ELb0ELb0ELb1EEEvNS_16Flash_fwd_paramsE,"ax",@progbits
	.sectioninfo	@"SHI_REGISTERS=255"
	.align	128
        .global         _ZN5flash16flash_fwd_kernelI23Flash_fwd_kernel_traitsILi32ELi128ELi128ELi4ELb0ELb0EN7cutlass6half_tE19Flash_kernel_traitsILi32ELi128ELi128ELi4ES3_EELb1ELb0ELb1ELb0ELb0ELb0ELb0ELb1EEEvNS_16Flash_fwd_paramsE
        .type           _ZN5flash16flash_fwd_kernelI23Flash_fwd_kernel_traitsILi32ELi128ELi128ELi4ELb0ELb0EN7cutlass6half_tE19Flash_kernel_traitsILi32ELi128ELi128ELi4ES3_EELb1ELb0ELb1ELb0ELb0ELb0ELb0ELb1EEEvNS_16Flash_fwd_paramsE,@function
        .size           _ZN5flash16flash_fwd_kernelI23Flash_fwd_kernel_traitsILi32ELi128ELi128ELi4ELb0ELb0EN7cutlass6half_tE19Flash_kernel_traitsILi32ELi128ELi128ELi4ES3_EELb1ELb0ELb1ELb0ELb0ELb0ELb0ELb1EEEvNS_16Flash_fwd_paramsE,(.L_x_1121 - _ZN5flash16flash_fwd_kernelI23Flash_fwd_kernel_traitsILi32ELi128ELi128ELi4ELb0ELb0EN7cutlass6half_tE19Flash_kernel_traitsILi32ELi128ELi128ELi4ES3_EELb1ELb0ELb1ELb0ELb0ELb0ELb0ELb1EEEvNS_16Flash_fwd_paramsE)
        .other          _ZN5flash16flash_fwd_kernelI23Flash_fwd_kernel_traitsILi32ELi128ELi128ELi4ELb0ELb0EN7cutlass6half_tE19Flash_kernel_traitsILi32ELi128ELi128ELi4ES3_EELb1ELb0ELb1ELb0ELb0ELb0ELb0ELb1EEEvNS_16Flash_fwd_paramsE,@"STO_CUDA_ENTRY STV_DEFAULT"
_ZN5flash16flash_fwd_kernelI23Flash_fwd_kernel_traitsILi32ELi128ELi128ELi4ELb0ELb0EN7cutlass6half_tE19Flash_kernel_traitsILi32ELi128ELi128ELi4ES3_EELb1ELb0ELb1ELb0ELb0ELb0ELb0ELb1EEEvNS_16Flash_fwd_paramsE:
.text._ZN5flash16flash_fwd_kernelI23Flash_fwd_kernel_traitsILi32ELi128ELi128ELi4ELb0ELb0EN7cutlass6half_tE19Flash_kernel_traitsILi32ELi128ELi128ELi4ES3_EELb1ELb0ELb1ELb0ELb0ELb0ELb0ELb1EEEvNS_16Flash_fwd_paramsE:
[----:B------:R-:W-:Y:S02]  /*0000*/  MOV R1, c[0x0][0x28] ;  /* 0x00000a0000017a02 */ /* 0x000fe40000000f00 */
[----:B------:R-:W-:Y:S01]  /*0010*/  ULDC.64 UR4, c[0x0][0x40] ;  /* 0x0000100000047ab9 */ /* 0x000fe20000000a00 */
[----:B------:R-:W-:Y:S01]  /*0020*/  BSSY B2, `(.L_x_844) ;  /* 0x0000005000027945 */ /* 0x000fe20003800000 */
[----:B------:R-:W-:Y:S01]  /*0030*/  UIADD3 UR4, UP0, UR4, 0x160, URZ ;  /* 0x0000016004047890 */ /* 0x000fe2000ff1e03f */
[----:B------:R-:W-:-:S03]  /*0040*/  IADD3 R1, R1, -0x448, RZ ;  /* 0xfffffbb801017810 */ /* 0x000fc60007ffe0ff */
[----:B------:R-:W-:-:S07]  /*0050*/  UIADD3.X UR5, URZ, UR5, URZ, UP0, !UPT ;  /* 0x000000053f057290 */ /* 0x000fce00087fe43f */
[----:B------:R-:W-:Y:S05]  /*0060*/  CALL.REL.NOINC `($_ZN5flash16flash_fwd_kernelI23Flash_fwd_kernel_traitsILi32ELi128ELi128ELi4ELb0ELb0EN7cutlass6half_tE19Flash_kernel_traitsILi32ELi128ELi128ELi4ES3_EELb1ELb0ELb1ELb0ELb0ELb0ELb0ELb1EEEvNS_16Flash_fwd_paramsE$_ZN5flash22compute_attn_1rowblockI23Flash_fwd_kernel_traitsILi32ELi128ELi128ELi4ELb0ELb0EN7cutlass6half_tE19Flash_kernel_traitsILi32ELi128ELi128ELi4ES3_EELb1ELb0ELb1ELb0ELb0ELb0ELb0ELb1ENS_16Flash_fwd_paramsEEEvRKT8_iii) ;  /* 0x0000002000007944 */ /* 0x000fea0003c00000 */
[----:B------:R-:W-:Y:S05]  /*0070*/  BSYNC B2 ;  /* 0x0000000000027941 */ /* 0x000fea0003800000 */
.L_x_844:
[----:B------:R-:W-:Y:S05]  /*0080*/  EXIT ;  /* 0x000000000000794d */ /* 0x000fea0003800000 */
        .type           $_ZN5flash16flash_fwd_kernelI23Flash_fwd_kernel_traitsILi32ELi128ELi128ELi4ELb0ELb0EN7cutlass6half_tE19Flash_kernel_traitsILi32ELi128ELi128ELi4ES3_EELb1ELb0ELb1ELb0ELb0ELb0ELb0ELb1EEEvNS_16Flash_fwd_paramsE$_ZN5flash22compute_attn_1rowblockI23Flash_fwd_kernel_traitsILi32ELi128ELi128ELi4ELb0ELb0EN7cutlass6half_tE19Flash_kernel_traitsILi32ELi128ELi128ELi4ES3_EELb1ELb0ELb1ELb0ELb0ELb0ELb0ELb1ENS_16Flash_fwd_paramsEEEvRKT8_iii,@function
        .size           $_ZN5flash16flash_fwd_kernelI23Flash_fwd_kernel_traitsILi32ELi128ELi128ELi4ELb0ELb0EN7cutlass6half_tE19Flash_kernel_traitsILi32ELi128ELi128ELi4ES3_EELb1ELb0ELb1ELb0ELb0ELb0ELb0ELb1EEEvNS_16Flash_fwd_paramsE$_ZN5flash22compute_attn_1rowblockI23Flash_fwd_kernel_traitsILi32ELi128ELi128ELi4ELb0ELb0EN7cutlass6half_tE19Flash_kernel_traitsILi32ELi128ELi128ELi4ES3_EELb1ELb0ELb1ELb0ELb0ELb0ELb0ELb1ENS_16Flash_fwd_paramsEEEvRKT8_iii,($__internal_0_$__cuda_sm70_shflsync_bfly_p - $_ZN5flash16flash_fwd_kernelI23Flash_fwd_kernel_traitsILi32ELi128ELi128ELi4ELb0ELb0EN7cutlass6half_tE19Flash_kernel_traitsILi32ELi128ELi128ELi4ES3_EELb1ELb0ELb1ELb0ELb0ELb0ELb0ELb1EEEvNS_16Flash_fwd_paramsE$_ZN5flash22compute_attn_1rowblockI23Flash_fwd_kernel_traitsILi32ELi128ELi128ELi4ELb0ELb0EN7cutlass6half_tE19Flash_kernel_traitsILi32ELi128ELi128ELi4ES3_EELb1ELb0ELb1ELb0ELb0ELb0ELb0ELb1ENS_16Flash_fwd_paramsEEEvRKT8_iii)
$_ZN5flash16flash_fwd_kernelI23Flash_fwd_kernel_traitsILi32ELi128ELi128ELi4ELb0ELb0EN7cutlass6half_tE19Flash_kernel_traitsILi32ELi128ELi128ELi4ES3_EELb1ELb0ELb1ELb0ELb0ELb0ELb0ELb1EEEvNS_16Flash_fwd_paramsE$_ZN5flash22compute_attn_1rowblockI23Flash_fwd_kernel_traitsILi32ELi128ELi128ELi4ELb0ELb0EN7cutlass6half_tE19Flash_kernel_traitsILi32ELi128ELi128ELi4ES3_EELb1ELb0ELb1ELb0ELb0ELb0ELb0ELb1ENS_16Flash_fwd_paramsEEEvRKT8_iii:
[----:B------:R-:W-:Y:S02]  /*0090*/  IMAD.U32 R134, RZ, RZ, UR4 ;  /* 0x00000004ff867e24 */ /* 0x000fe4000f8e00ff */
[----:B------:R-:W-:Y:S01]  /*00a0*/  IMAD.U32 R135, RZ, RZ, UR5 ;  /* 0x00000005ff877e24 */ /* 0x000fe2000f8e00ff */
[----:B------:R-:W-:-:S04]  /*00b0*/  ULDC.64 UR4, c[0x0][0x118] ;  /* 0x0000460000047ab9 */ /* 0x000fc80000000a00 */
[----:B------:R-:W2:Y:S04]  /*00c0*/  LD.E.U8 R0, [R134.64+0x1a4] ;  /* 0x0001a40486007980 */ /* 0x000ea8000c101100 */
[----:B------:R-:W3:Y:S01]  /*00d0*/  LD.E.64 R42, [R134.64+0x190] ;  /* 0x00019004862a7980 */ /* 0x000ee2000c101b00 */
[----:B------:R-:W1:Y:S03]  /*00e0*/  S2UR UR8, SR_CTAID.Y ;  /* 0x00000000000879c3 */ /* 0x000e660000002600 */
[----:B------:R-:W4:Y:S04]  /*00f0*/  S2R R232, SR_TID.X ;  /* 0x0000000000e87919 */ /* 0x000f280000002100 */
[----:B------:R-:W3:Y:S01]  /*0100*/  LD.E.64 R2, [R134.64+0x198] ;  /* 0x0001980486027980 */ /* 0x000ee2000c101b00 */
[----:B------:R-:W1:Y:S03]  /*0110*/  S2UR UR7, SR_CTAID.X ;  /* 0x00000000000779c3 */ /* 0x000e660000002500 */
[----:B------:R-:W3:Y:S04]  /*0120*/  LD.E R8, [R134.64+0x60] ;  /* 0x0000600486087980 */ /* 0x000ee8000c101900 */
[----:B------:R1:W5:Y:S01]  /*0130*/  LD.E.U8 R217, [R134.64+0x178] ;  /* 0x0001780486d97980 */ /* 0x000362000c101100 */
[----:B------:R-:W1:Y:S02]  /*0140*/  S2UR UR6, SR_CTAID.Z ;  /* 0x00000000000679c3 */ /* 0x000e640000002700 */
[----:B-1----:R-:W-:-:S06]  /*0150*/  ULOP3.LUT UR6, UR6, UR7, UR8, 0xfe, !UPT ;  /* 0x0000000706067292 */ /* 0x002fcc000f8efe08 */
[----:B----4-:R-:W-:-:S13]  /*0160*/  LOP3.LUT P2, RZ, R232, UR6, RZ, 0xfc, !PT ;  /* 0x00000006e8ff7c12 */ /* 0x010fda000f84fcff */
[----:B------:R-:W4:Y:S01]  /*0170*/  @!P2 LD.E.64 R6, [R134.64+0x1a8] ;  /* 0x0001a8048606a980 */ /* 0x000f22000c101b00 */
[----:B--2---:R-:W-:-:S13]  /*0180*/  ISETP.NE.AND P1, PT, R0, RZ, PT ;  /* 0x000000ff0000720c */ /* 0x004fda0003f25270 */
[----:B---3--:R-:W4:Y:S04]  /*0190*/  @P1 LD.E.64 R42, [R42.64] ;  /* 0x000000042a2a1980 */ /* 0x008f28000c101b00 */
[----:B------:R-:W2:Y:S04]  /*01a0*/  @P1 LD.E R0, [R134.64+0x1a0] ;  /* 0x0001a00486001980 */ /* 0x000ea8000c101900 */
[----:B------:R-:W2:Y:S04]  /*01b0*/  @P1 LD.E.64 R4, [R2.64] ;  /* 0x0000000402041980 */ /* 0x000ea8000c101b00 */
[----:B----4-:R1:W-:Y:S04]  /*01c0*/  @!P2 ST.E.64 [R6.64], R42 ;  /* 0x0000002a0600a985 */ /* 0x0103e8000c101b04 */
[----:B-1----:R-:W3:Y:S01]  /*01d0*/  @!P2 LD.E.64 R6, [R134.64+0x1a8] ;  /* 0x0001a8048606a980 */ /* 0x002ee2000c101b00 */
[----:B--2---:R-:W-:-:S05]  /*01e0*/  @P1 IADD3 R0, P0, R0, R4, RZ ;  /* 0x0000000400001210 */ /* 0x004fca0007f1e0ff */
[----:B------:R-:W-:Y:S02]  /*01f0*/  @P1 IMAD.X R4, RZ, RZ, R5, P0 ;  /* 0x000000ffff041224 */ /* 0x000fe400000e0605 */
[----:B------:R-:W-:Y:S02]  /*0200*/  @P1 IMAD.MOV.U32 R2, RZ, RZ, R0 ;  /* 0x000000ffff021224 */ /* 0x000fe400078e0000 */
[----:B------:R-:W-:Y:S01]  /*0210*/  @P1 IMAD.MOV.U32 R3, RZ, RZ, R4 ;  /* 0x000000ffff031224 */ /* 0x000fe200078e0004 */
[----:B------:R-:W1:Y:S04]  /*0220*/  S2R R45, SR_CTAID.Y ;  /* 0x00000000002d7919 */ /* 0x000e680000002600 */
[----:B---3--:R2:W-:Y:S01]  /*0230*/  @!P2 ST.E.64 [R6.64+0x8], R2 ;  /* 0x000008020600a985 */ /* 0x0085e2000c101b04 */
[----:B------:R-:W-:-:S03]  /*0240*/  IMAD.MOV.U32 R10, RZ, RZ, -0x1 ;  /* 0xffffffffff0a7424 */ /* 0x000fc600078e00ff */
[----:B------:R-:W3:Y:S04]  /*0250*/  LD.E.64 R4, [R134.64+0xe8] ;  /* 0x0000e80486047980 */ /* 0x000ee8000c101b00 */
[----:B--2---:R-:W2:Y:S04]  /*0260*/  LD.E.64 R6, [R134.64+0xe0] ;  /* 0x0000e00486067980 */ /* 0x004ea8000c101b00 */
[----:B------:R-:W4:Y:S01]  /*0270*/  S2R R41, SR_CTAID.Z ;  /* 0x0000000000297919 */ /* 0x000f220000002700 */
[----:B------:R-:W-:Y:S02]  /*0280*/  SHF.R.S32.HI R36, RZ, 0x1f, R232 ;  /* 0x0000001fff247819 */ /* 0x000fe400000114e8 */
[----:B--2---:R-:W-:-:S04]  /*0290*/  ISETP.NE.U32.AND P3, PT, R6, RZ, PT ;  /* 0x000000ff0600720c */ /* 0x004fc80003f65070 */
[----:B------:R-:W-:Y:S01]  /*02a0*/  ISETP.NE.AND.EX P3, PT, R7, RZ, PT, P3 ;  /* 0x000000ff0700720c */ /* 0x000fe20003f65330 */
[----:B-1----:R-:W-:-:S12]  /*02b0*/  IMAD.WIDE R6, R45, 0x4, R6 ;  /* 0x000000042d067825 */ /* 0x002fd800078e0206 */
[----:B------:R-:W2:Y:S01]  /*02c0*/  @P3 LD.E R10, [R6.64] ;  /* 0x00000004060a3980 */ /* 0x000ea2000c101900 */
[----:B------:R-:W-:Y:S01]  /*02d0*/  LEA.HI R33, R36, R232, RZ, 0x5 ;  /* 0x000000e824217211 */ /* 0x000fe200078f28ff */
[----:B----4-:R-:W-:-:S03]  /*02e0*/  IMAD R0, R45, R8, R41 ;  /* 0x000000082d007224 */ /* 0x010fc600078e0229 */
[----:B------:R-:W-:Y:S01]  /*02f0*/  LOP3.LUT R9, R33, 0xffffffe0, RZ, 0xc0, !PT ;  /* 0xffffffe021097812 */ /* 0x000fe200078ec0ff */
[----:B------:R-:W-:-:S04]  /*0300*/  IMAD.SHL.U32 R0, R0, 0x20, RZ ;  /* 0x0000002000007824 */ /* 0x000fc800078e00ff */
[----:B------:R-:W-:Y:S01]  /*0310*/  IMAD.IADD R11, R232, 0x1, -R9 ;  /* 0x00000001e80b7824 */ /* 0x000fe200078e0a09 */
[----:B------:R1:W-:Y:S04]  /*0320*/  STL.64 [R1+0x78], R42 ;  /* 0x0000782a01007387 */ /* 0x0003e80000100a00 */
[----:B------:R-:W-:Y:S02]  /*0330*/  IADD3 R233, P2, P1, R0, R2, R11 ;  /* 0x0000000200e97210 */ /* 0x000fe4000795e00b */
[----:B---3--:R-:W-:-:S03]  /*0340*/  ISETP.NE.U32.AND P0, PT, R4, RZ, PT ;  /* 0x000000ff0400720c */ /* 0x008fc60003f05070 */
[----:B------:R1:W-:Y:S01]  /*0350*/  STL [R1+0x2d8], R233 ;  /* 0x0002d8e901007387 */ /* 0x0003e20000100800 */
[----:B------:R-:W-:Y:S01]  /*0360*/  ISETP.NE.AND.EX P0, PT, R5, RZ, PT, P0 ;  /* 0x000000ff0500720c */ /* 0x000fe20003f05300 */
[----:B------:R-:W-:Y:S01]  /*0370*/  BSSY B0, `(.L_x_845) ;  /* 0x000000c000007945 */ /* 0x000fe20003800000 */
[----:B------:R-:W-:Y:S02]  /*0380*/  SHF.R.S32.HI R9, RZ, 0x1f, R11 ;  /* 0x0000001fff097819 */ /* 0x000fe4000001140b */
[----:B------:R-:W-:Y:S01]  /*0390*/  SHF.R.S32.HI R8, RZ, 0x1f, R0 ;  /* 0x0000001fff087819 */ /* 0x000fe20000011400 */
[----:B------:R-:W-:Y:S02]  /*03a0*/  IMAD.MOV.U32 R15, RZ, RZ, -0x1 ;  /* 0xffffffffff0f7424 */ /* 0x000fe400078e00ff */
[----:B------:R-:W-:Y:S01]  /*03b0*/  IMAD.WIDE R4, R45, 0x4, R4 ;  /* 0x000000042d047825 */ /* 0x000fe200078e0204 */
[----:B------:R-:W-:Y:S01]  /*03c0*/  IADD3.X R182, R8, R3, R9, P2, P1 ;  /* 0x0000000308b67210 */ /* 0x000fe200017e2409 */
[----:B--2---:R1:W-:Y:S04]  /*03d0*/  STL [R1+0x2dc], R10 ;  /* 0x0002dc0a01007387 */ /* 0x0043e80000100800 */
[----:B------:R-:W-:Y:S05]  /*03e0*/  @!P0 BRA `(.L_x_846) ;  /* 0x0000004000008947 */ /* 0x000fea0003800000 */
[----:B------:R-:W2:Y:S02]  /*03f0*/  LD.E.U8 R0, [R134.64+0x1b2] ;  /* 0x0001b20486007980 */ /* 0x000ea4000c101100 */
[----:B--2---:R-:W-:-:S13]  /*0400*/  ISETP.NE.AND P1, PT, R0, RZ, PT ;  /* 0x000000ff0000720c */ /* 0x004fda0003f25270 */
[----:B------:R-:W-:Y:S05]  /*0410*/  @!P1 BRA `(.L_x_846) ;  /* 0x0000001000009947 */ /* 0x000fea0003800000 */
[----:B------:R2:W5:Y:S02]  /*0420*/  LD.E R15, [R4.64] ;  /* 0x00000004040f7980 */ /* 0x000564000c101900 */
.L_x_846:
[----:B------:R-:W-:Y:S05]  /*0430*/  BSYNC B0 ;  /* 0x0000000000007941 */ /* 0x000fea0003800000 */
.L_x_845:
[----:B------:R-:W3:Y:S01]  /*0440*/  @P3 LD.E R6, [R6.64+0x4] ;  /* 0x0000040406063980 */ /* 0x000ee2000c101900 */
[----:B------:R-:W-:-:S03]  /*0450*/  IMAD.MOV.U32 R46, RZ, RZ, R10 ;  /* 0x000000ffff2e7224 */ /* 0x000fc600078e000a */
[----:B------:R-:W4:Y:S01]  /*0460*/  LD.E.64 R2, [R134.64+0xf0] ;  /* 0x0000f00486027980 */ /* 0x000f22000c101b00 */
[----:B------:R-:W-:Y:S01]  /*0470*/  MOV R14, RZ ;  /* 0x000000ff000e7202 */ /* 0x000fe20000000f00 */
[----:B---3--:R-:W-:Y:S01]  /*0480*/  @P3 IMAD.IADD R37, R6, 0x1, -R46 ;  /* 0x0000000106253824 */ /* 0x008fe200078e0a2e */
[----:B----4-:R-:W-:-:S05]  /*0490*/  ISETP.NE.U32.AND P1, PT, R2, RZ, PT ;  /* 0x000000ff0200720c */ /* 0x010fca0003f25070 */
[----:B------:R-:W3:Y:S01]  /*04a0*/  @!P3 LD.E R37, [R134.64+0xb4] ;  /* 0x0000b4048625b980 */ /* 0x000ee2000c101900 */
[----:B------:R-:W-:-:S13]  /*04b0*/  ISETP.NE.AND.EX P1, PT, R3, RZ, PT, P1 ;  /* 0x000000ff0300720c */ /* 0x000fda0003f25310 */
[----:B------:R-:W-:-:S05]  /*04c0*/  @P1 IMAD.WIDE R2, R45, 0x4, R2 ;  /* 0x000000042d021825 */ /* 0x000fca00078e0202 */
[----:B------:R4:W5:Y:S01]  /*04d0*/  @P1 LD.E R14, [R2.64] ;  /* 0x00000004020e1980 */ /* 0x000962000c101900 */
[----:B------:R-:W-:Y:S03]  /*04e0*/  BSSY B0, `(.L_x_847) ;  /* 0x000000a000007945 */ /* 0x000fe60003800000 */
[----:B---3--:R4:W-:Y:S01]  /*04f0*/  STL [R1+0x2f8], R37 ;  /* 0x0002f82501007387 */ /* 0x0089e20000100800 */
[----:B------:R-:W-:Y:S05]  /*0500*/  @!P0 BRA `(.L_x_848) ;  /* 0x0000006000008947 */ /* 0x000fea0003800000 */
[----:B------:R-:W3:Y:S02]  /*0510*/  LD.E.U8 R0, [R134.64+0x1b2] ;  /* 0x0001b20486007980 */ /* 0x000ee4000c101100 */
[----:B---3--:R-:W-:-:S13]  /*0520*/  ISETP.NE.AND P0, PT, R0, RZ, PT ;  /* 0x000000ff0000720c */ /* 0x008fda0003f05270 */
[----:B------:R-:W3:Y:S02]  /*0530*/  @P0 LD.E R6, [R4.64+0x4] ;  /* 0x0000040404060980 */ /* 0x000ee4000c101900 */
[----:B---3-5:R-:W-:-:S06]  /*0540*/  @P0 IADD3 R6, R6, -R15, RZ ;  /* 0x8000000f06060210 */ /* 0x028fcc0007ffe0ff */
[----:B------:R3:W5:Y:S01]  /*0550*/  @!P0 LD.E R6, [R4.64] ;  /* 0x0000000404068980 */ /* 0x000762000c101900 */
[----:B------:R-:W-:Y:S05]  /*0560*/  BRA `(.L_x_849) ;  /* 0x0000001000007947 */ /* 0x000fea0003800000 */
.L_x_848:
[----:B------:R3:W5:Y:S02]  /*0570*/  LD.E R6, [R134.64+0xb8] ;  /* 0x0000b80486067980 */ /* 0x000764000c101900 */
.L_x_849:
[----:B------:R-:W-:Y:S05]  /*0580*/  BSYNC B0 ;  /* 0x0000000000007941 */ /* 0x000fea0003800000 */
.L_x_847:
[----:B----4-:R-:W4:Y:S01]  /*0590*/  LD.E.64 R2, [R134.64+0xf8] ;  /* 0x0000f80486027980 */ /* 0x010f22000c101b00 */
[----:B------:R-:W-:Y:S01]  /*05a0*/  BSSY B1, `(.L_x_850) ;  /* 0x0000011000017945 */ /* 0x000fe20003800000 */
[----:B----4-:R-:W-:-:S04]  /*05b0*/  ISETP.NE.U32.AND P0, PT, R2, RZ, PT ;  /* 0x000000ff0200720c */ /* 0x010fc80003f05070 */
[----:B------:R-:W-:-:S13]  /*05c0*/  ISETP.NE.AND.EX P0, PT, R3, RZ, PT, P0 ;  /* 0x000000ff0300720c */ /* 0x000fda0003f05300 */
[----:B------:R-:W-:Y:S05]  /*05d0*/  @!P0 BRA `(.L_x_851) ;  /* 0x0000004000008947 */ /* 0x000fea0003800000 */
[----:B------:R-:W-:-:S05]  /*05e0*/  IMAD.WIDE R2, R45, 0x4, R2 ;  /* 0x000000042d027825 */ /* 0x000fca00078e0202 */
[----:B------:R-:W4:Y:S02]  /*05f0*/  LD.E R0, [R2.64] ;  /* 0x0000000402007980 */ /* 0x000f24000c101900 */
[----:B----45:R-:W-:Y:S01]  /*0600*/  IADD3 R72, R0, -R14, RZ ;  /* 0x8000000e00487210 */ /* 0x030fe20007ffe0ff */
[----:B------:R-:W-:Y:S05]  /*0610*/  BRA `(.L_x_852) ;  /* 0x0000009000007947 */ /* 0x000fea0003800000 */
.L_x_851:
[----:B------:R-:W4:Y:S01]  /*0620*/  LD.E.64 R2, [R134.64+0x108] ;  /* 0x0001080486027980 */ /* 0x000f22000c101b00 */
[----:B------:R-:W-:Y:S01]  /*0630*/  BSSY B0, `(.L_x_853) ;  /* 0x0000006000007945 */ /* 0x000fe20003800000 */
[----:B------:R-:W-:Y:S01]  /*0640*/  IMAD.MOV.U32 R0, RZ, RZ, RZ ;  /* 0x000000ffff007224 */ /* 0x000fe200078e00ff */
[----:B----4-:R-:W-:-:S04]  /*0650*/  ISETP.NE.U32.AND P0, PT, R2, RZ, PT ;  /* 0x000000ff0200720c */ /* 0x010fc80003f05070 */
[----:B------:R-:W-:-:S13]  /*0660*/  ISETP.NE.AND.EX P0, PT, R3, RZ, PT, P0 ;  /* 0x000000ff0300720c */ /* 0x000fda0003f05300 */
[----:B------:R-:W-:Y:S05]  /*0670*/  @!P0 BRA `(.L_x_854) ;  /* 0x0000001000008947 */ /* 0x000fea0003800000 */
[----:B------:R4:W5:Y:S02]  /*0680*/  LD.E R0, [R134.64+0xbc] ;  /* 0x0000bc0486007980 */ /* 0x000964000c101900 */
.L_x_854:
[----:B------:R-:W-:Y:S05]  /*0690*/  BSYNC B0 ;  /* 0x0000000000007941 */ /* 0x000fea0003800000 */
.L_x_853:
[----:B-----5:R-:W-:Y:S02]  /*06a0*/  IADD3 R72, R0, R6, -R14 ;  /* 0x0000000600487210 */ /* 0x020fe40007ffe80e */
.L_x_852:
[----:B------:R-:W-:Y:S05]  /*06b0*/  BSYNC B1 ;  /* 0x0000000000017941 */ /* 0x000fea0003800000 */
.L_x_850:
[----:B------:R-:W5:Y:S01]  /*06c0*/  S2R R231, SR_CTAID.X ;  /* 0x0000000000e77919 */ /* 0x000f620000002500 */
[----:B------:R-:W-:Y:S01]  /*06d0*/  MOV R28, 0x70 ;  /* 0x00000070001c7802 */ /* 0x000fe20000000f00 */
[----:B------:R-:W-:-:S03]  /*06e0*/  IMAD.MOV.U32 R3, RZ, RZ, 0x0 ;  /* 0x00000000ff037424 */ /* 0x000fc600078e00ff */
[----:B------:R-:W-:Y:S01]  /*06f0*/  MOV R2, R28 ;  /* 0x0000001c00027202 */ /* 0x000fe20000000f00 */
[----:B-----5:R-:W-:-:S05]  /*0700*/  IMAD.SHL.U32 R40, R231, 0x80, RZ ;  /* 0x00000080e7287824 */ /* 0x020fca00078e00ff */
[----:B------:R-:W-:-:S13]  /*0710*/  ISETP.GT.AND P0, PT, R37, R40, PT ;  /* 0x000000282500720c */ /* 0x000fda0003f04270 */
[----:B------:R-:W-:Y:S05]  /*0720*/  @!P0 RET.REL.NODEC R2 `(_ZN5flash16flash_fwd_kernelI23Flash_fwd_kernel_traitsILi32ELi128ELi128ELi4ELb0ELb0EN7cutlass6half_tE19Flash_kernel_traitsILi32ELi128ELi128ELi4ES3_EELb1ELb0ELb1ELb0ELb0ELb0ELb0ELb1EEEvNS_16Flash_fwd_paramsE) ;  /* 0xfffff8d002008950 */ /* 0x000fea0003c3ffff */
[----:B------:R-:W5:Y:S04]  /*0730*/  LD.E R0, [R134.64+0x188] ;  /* 0x0001880486007980 */ /* 0x000f68000c101900 */
[----:B--23--:R-:W2:Y:S01]  /*0740*/  LD.E R4, [R134.64+0x184] ;  /* 0x0001840486047980 */ /* 0x00cea2000c101900 */
[----:B------:R-:W-:Y:S02]  /*0750*/  IADD3 R3, -R37, 0xff, R40 ;  /* 0x000000ff25037810 */ /* 0x000fe40007ffe128 */
[C---:B------:R-:W-:Y:S02]  /*0760*/  IADD3 R5, R72.reuse, R40, -R37 ;  /* 0x0000002848057210 */ /* 0x040fe40007ffe825 */
[----:B------:R-:W-:Y:S02]  /*0770*/  IADD3 R2, R72, 0x7f, RZ ;  /* 0x0000007f48027810 */ /* 0x000fe40007ffe0ff */
[----:B-----5:R-:W-:Y:S01]  /*0780*/  IADD3 R0, R0, R3, R72 ;  /* 0x0000000300007210 */ /* 0x020fe20007ffe048 */
[----:B--2---:R-:W-:Y:S01]  /*0790*/  IMAD.IADD R3, R5, 0x1, -R4 ;  /* 0x0000000105037824 */ /* 0x004fe200078e0a04 */
        /* <DEDUP_REMOVED lines=10> */
[----:B------:R-:W-:-:S03]  /*0840*/  IMNMX R230, RZ, R2, !PT ;  /* 0x00000002ffe67217 */ /* 0x000fc60007800200 */
[----:B------:R2:W-:Y:S01]  /*0850*/  STL [R1+0xc0], R220 ;  /* 0x0000c0dc01007387 */ /* 0x0005e20000100800 */
[----:B------:R-:W-:-:S03]  /*0860*/  ISETP.GT.AND P0, PT, R220, R230, PT ;  /* 0x000000e6dc00720c */ /* 0x000fc60003f04270 */
[----:B------:R2:W-:Y:S10]  /*0870*/  STL [R1+0x2c4], R230 ;  /* 0x0002c4e601007387 */ /* 0x0005f40000100800 */
[----:B------:R-:W-:Y:S05]  /*0880*/  @P0 BRA `(.L_x_855) ;  /* 0x00000b2000000947 */ /* 0x000fea0003800000 */
[----:B------:R-:W-:Y:S01]  /*0890*/  ISETP.NE.AND P1, PT, R46, -0x1, PT ;  /* 0xffffffff2e00780c */ /* 0x000fe20003f25270 */
[----:B------:R-:W3:Y:S04]  /*08a0*/  LD.E.U16 R0, [R134.64+0x1c8] ;  /* 0x0001c80486007980 */ /* 0x000ee8000c101500 */
[----:B--2---:R-:W2:Y:S04]  /*08b0*/  LD.E.64 R2, [R134.64+0x88] ;  /* 0x0000880486027980 */ /* 0x004ea8000c101b00 */
[----:B------:R1:W5:Y:S04]  /*08c0*/  LD.E.64 R14, [R134.64+0x70] ;  /* 0x00007004860e7980 */ /* 0x000368000c101b00 */
[----:B----4-:R-:W4:Y:S04]  /*08d0*/  @!P1 LD.E.64 R6, [R134.64+0x80] ;  /* 0x0000800486069980 */ /* 0x010f28000c101b00 */
[----:B------:R1:W5:Y:S01]  /*08e0*/  LD.E.64 R8, [R134.64+0x90] ;  /* 0x0000900486087980 */ /* 0x000362000c101b00 */
[----:B------:R-:W-:Y:S01]  /*08f0*/  @!P1 SHF.R.S32.HI R12, RZ, 0x1f, R45 ;  /* 0x0000001fff0c9819 */ /* 0x000fe2000001142d */
[----:B------:R-:W-:Y:S01]  /*0900*/  BSSY B1, `(.L_x_856) ;  /* 0x0000020000017945 */ /* 0x000fe20003800000 */
[----:B------:R-:W-:Y:S01]  /*0910*/  PLOP3.LUT P2, PT, PT, PT, PT, 0x8, 0x0 ;  /* 0x000000000000781c */ /* 0x000fe20003f4e170 */
[----:B----4-:R-:W-:Y:S01]  /*0920*/  @!P1 IMAD R11, R7, R45, RZ ;  /* 0x0000002d070b9224 */ /* 0x010fe200078e02ff */
[----:B---3--:R-:W-:-:S02]  /*0930*/  PRMT R7, R0, 0x7770, RZ ;  /* 0x0000777000077816 */ /* 0x008fc400000000ff */
[----:B------:R-:W-:Y:S02]  /*0940*/  PRMT R0, R0, 0x7771, RZ ;  /* 0x0000777100007816 */ /* 0x000fe400000000ff */
[----:B------:R-:W-:-:S04]  /*0950*/  ISETP.NE.AND P0, PT, R7, RZ, PT ;  /* 0x000000ff0700720c */ /* 0x000fc80003f05270 */
[----:B------:R-:W-:Y:S01]  /*0960*/  ISETP.NE.OR P3, PT, R0, RZ, !P0 ;  /* 0x000000ff0000720c */ /* 0x000fe20004765670 */
[-C--:B-12---:R-:W-:Y:S02]  /*0970*/  @P1 IMAD R10, R3, R46.reuse, RZ ;  /* 0x0000002e030a1224 */ /* 0x086fe400078e02ff */
[----:B------:R-:W-:-:S04]  /*0980*/  @P1 IMAD.WIDE.U32 R4, R2, R46, RZ ;  /* 0x0000002e02041225 */ /* 0x000fc800078e00ff */
[C---:B------:R-:W-:Y:S02]  /*0990*/  @!P1 IMAD R11, R6.reuse, R12, R11 ;  /* 0x0000000c060b9224 */ /* 0x040fe400078e020b */
[----:B------:R-:W-:-:S04]  /*09a0*/  @!P1 IMAD.WIDE.U32 R6, R6, R45, RZ ;  /* 0x0000002d06069225 */ /* 0x000fc800078e00ff */
[----:B------:R-:W-:Y:S02]  /*09b0*/  @P1 IMAD.IADD R13, R5, 0x1, R10 ;  /* 0x00000001050d1824 */ /* 0x000fe400078e020a */
[----:B------:R-:W-:Y:S01]  /*09c0*/  @P1 IMAD.MOV.U32 R10, RZ, RZ, R4 ;  /* 0x000000ffff0a1224 */ /* 0x000fe200078e0004 */
[-C--:B------:R-:W-:Y:S01]  /*09d0*/  @P1 MOV R4, R2.reuse ;  /* 0x0000000200041202 */ /* 0x080fe20000000f00 */
[--C-:B------:R-:W-:Y:S01]  /*09e0*/  @P1 IMAD.MOV.U32 R5, RZ, RZ, R3.reuse ;  /* 0x000000ffff051224 */ /* 0x100fe200078e0003 */
[----:B------:R-:W-:Y:S01]  /*09f0*/  @!P1 MOV R4, R2 ;  /* 0x0000000200049202 */ /* 0x000fe20000000f00 */
[----:B------:R-:W-:Y:S01]  /*0a00*/  @!P1 IMAD.MOV.U32 R5, RZ, RZ, R3 ;  /* 0x000000ffff059224 */ /* 0x000fe200078e0003 */
[----:B------:R-:W-:Y:S01]  /*0a10*/  @!P1 MOV R10, R6 ;  /* 0x00000006000a9202 */ /* 0x000fe20000000f00 */
[----:B------:R-:W-:Y:S01]  /*0a20*/  @!P1 IMAD.IADD R13, R7, 0x1, R11 ;  /* 0x00000001070d9824 */ /* 0x000fe200078e020b */
[----:B------:R-:W-:Y:S01]  /*0a30*/  CS2R R2, SRZ ;  /* 0x0000000000027805 */ /* 0x000fe2000001ff00 */
[----:B------:R-:W-:Y:S05]  /*0a40*/  @P3 BRA `(.L_x_857) ;  /* 0x000000b000003947 */ /* 0x000fea0003800000 */
[----:B------:R-:W-:Y:S01]  /*0a50*/  ISETP.NE.AND P1, PT, R46, -0x1, PT ;  /* 0xffffffff2e00780c */ /* 0x000fe20003f25270 */
[----:B------:R-:W-:-:S12]  /*0a60*/  BSSY B0, `(.L_x_858) ;  /* 0x0000005000007945 */ /* 0x000fd80003800000 */
[----:B------:R-:W-:Y:S05]  /*0a70*/  @P1 BRA `(.L_x_859) ;  /* 0x0000003000001947 */ /* 0x000fea0003800000 */
[----:B------:R-:W2:Y:S02]  /*0a80*/  LD.E R0, [R134.64+0xb4] ;  /* 0x0000b40486007980 */ /* 0x000ea4000c101900 */
[----:B--2---:R-:W-:-:S05]  /*0a90*/  IMAD R46, R45, R0, RZ ;  /* 0x000000002d2e7224 */ /* 0x004fca00078e02ff */
[----:B------:R1:W-:Y:S02]  /*0aa0*/  STL [R1+0x2dc], R46 ;  /* 0x0002dc2e01007387 */ /* 0x0003e40000100800 */
.L_x_859:
[----:B------:R-:W-:Y:S05]  /*0ab0*/  BSYNC B0 ;  /* 0x0000000000007941 */ /* 0x000fea0003800000 */
.L_x_858:
[----:B------:R-:W-:Y:S01]  /*0ac0*/  PLOP3.LUT P2, PT, PT, PT, PT, 0x80, 0x0 ;  /* 0x000000000000781c */ /* 0x000fe20003f4f070 */
[--C-:B------:R-:W-:Y:S01]  /*0ad0*/  IMAD.MOV.U32 R2, RZ, RZ, R46.reuse ;  /* 0x000000ffff027224 */ /* 0x100fe200078e002e */
[----:B------:R-:W-:Y:S02]  /*0ae0*/  SHF.R.S32.HI R3, RZ, 0x1f, R46 ;  /* 0x0000001fff037819 */ /* 0x000fe4000001142e */
[----:B------:R-:W-:-:S04]  /*0af0*/  PRMT R0, RZ, 0x7610, R0 ;  /* 0x00007610ff007816 */ /* 0x000fc80000000000 */
.L_x_857:
[----:B------:R-:W-:Y:S05]  /*0b00*/  BSYNC B1 ;  /* 0x0000000000017941 */ /* 0x000fea0003800000 */
.L_x_856:
[----:B------:R-:W-:Y:S01]  /*0b10*/  LOP3.LUT P1, RZ, R0, 0xff, RZ, 0xc0, !PT ;  /* 0x000000ff00ff7812 */ /* 0x000fe2000782c0ff */
[----:B------:R2:W5:-:S12]  /*0b20*/  LD.E.64 R18, [R134.64+0xa0] ;  /* 0x0000a00486127980 */ /* 0x000558000c101b00 */
[----:B------:R-:W3:Y:S01]  /*0b30*/  @P1 LD.E.64 R20, [R134.64+0xb0] ;  /* 0x0000b00486141980 */ /* 0x000ee2000c101b00 */
[----:B------:R-:W-:Y:S01]  /*0b40*/  BSSY B0, `(.L_x_860) ;  /* 0x0000009000007945 */ /* 0x000fe20003800000 */
[----:B------:R-:W-:Y:S01]  /*0b50*/  @P1 MOV R6, 0x1 ;  /* 0x0000000100061802 */ /* 0x000fe20000000f00 */
[----:B---3--:R-:W-:Y:S01]  /*0b60*/  @P1 IMAD R0, R21, R20, RZ ;  /* 0x0000001415001224 */ /* 0x008fe200078e02ff */
[----:B------:R-:W-:Y:S05]  /*0b70*/  @P1 BRA `(.L_x_861) ;  /* 0x0000005000001947 */ /* 0x000fea0003800000 */
[----:B--2---:R-:W2:Y:S04]  /*0b80*/  @P0 LD.E R0, [R134.64+0xd4] ;  /* 0x0000d40486000980 */ /* 0x004ea8000c101900 */
[----:B------:R-:W2:Y:S04]  /*0b90*/  LD.E R6, [R134.64+0x60] ;  /* 0x0000600486067980 */ /* 0x000ea8000c101900 */
[----:B------:R-:W2:Y:S01]  /*0ba0*/  @!P0 LD.E R0, [R134.64+0xb4] ;  /* 0x0000b40486008980 */ /* 0x000ea2000c101900 */
[----:B------:R-:W-:Y:S01]  /*0bb0*/  MOV R20, 0x1 ;  /* 0x0000000100147802 */ /* 0x000fe20000000f00 */
[----:B--2---:R-:W-:-:S02]  /*0bc0*/  IMAD R6, R0, R6, RZ ;  /* 0x0000000600067224 */ /* 0x004fc400078e02ff */
.L_x_861:
[----:B--2---:R-:W-:Y:S05]  /*0bd0*/  BSYNC B0 ;  /* 0x0000000000007941 */ /* 0x004fea0003800000 */
.L_x_860:
[----:B------:R-:W2:Y:S01]  /*0be0*/  LD.E R134, [R134.64+0xc0] ;  /* 0x0000c00486867980 */ /* 0x000ea2000c101900 */
[----:B------:R-:W-:Y:S01]  /*0bf0*/  LEA.HI R11, R36, R232, RZ, 0x2 ;  /* 0x000000e8240b7211 */ /* 0x000fe200078f10ff */
[----:B------:R-:W-:Y:S01]  /*0c00*/  IMAD R6, R45, R6, RZ ;  /* 0x000000062d067224 */ /* 0x000fe200078e02ff */
[----:B------:R-:W-:Y:S01]  /*0c10*/  SHF.R.S32.HI R12, RZ, 0x1f, R41 ;  /* 0x0000001fff0c7819 */ /* 0x000fe20000011429 */
[----:B------:R-:W-:Y:S01]  /*0c20*/  IMAD.IADD R21, R37, 0x1, -R40 ;  /* 0x0000000125157824 */ /* 0x000fe200078e0a28 */
[----:B------:R-:W-:Y:S01]  /*0c30*/  LOP3.LUT R22, R11, 0xfffffffc, RZ, 0xc0, !PT ;  /* 0xfffffffc0b167812 */ /* 0x000fe200078ec0ff */
[----:B-----5:R-:W-:Y:S01]  /*0c40*/  IMAD R16, R9, R41, RZ ;  /* 0x0000002909107224 */ /* 0x020fe200078e02ff */
[----:B------:R-:W-:Y:S01]  /*0c50*/  SEL R7, R6, RZ, !P2 ;  /* 0x000000ff06077207 */ /* 0x000fe20005000000 */
[----:B------:R-:W-:Y:S01]  /*0c60*/  IMAD R9, R40, R20, RZ ;  /* 0x0000001428097224 */ /* 0x000fe200078e02ff */
[----:B------:R-:W-:Y:S01]  /*0c70*/  SHF.R.S32.HI R6, RZ, 0x2, R11 ;  /* 0x00000002ff067819 */ /* 0x000fe2000001140b */
[----:B------:R-:W-:Y:S01]  /*0c80*/  IMAD.IADD R22, R232, 0x1, -R22 ;  /* 0x00000001e8167824 */ /* 0x000fe200078e0a16 */
[----:B------:R-:W-:Y:S01]  /*0c90*/  BSSY B0, `(.L_x_862) ;  /* 0x0000019000007945 */ /* 0x000fe20003800000 */
[----:B------:R-:W-:Y:S01]  /*0ca0*/  IMAD R0, R41, R0, R7 ;  /* 0x0000000029007224 */ /* 0x000fe200078e0207 */
[----:B------:R-:W-:Y:S01]  /*0cb0*/  ISETP.GE.AND P6, PT, R6, R21, PT ;  /* 0x000000150600720c */ /* 0x000fe20003fc6270 */
[----:B------:R-:W-:Y:S01]  /*0cc0*/  IMAD.SHL.U32 R24, R22, 0x8, RZ ;  /* 0x0000000816187824 */ /* 0x000fe200078e00ff */
[----:B------:R-:W-:Y:S01]  /*0cd0*/  SHF.R.S32.HI R7, RZ, 0x1f, R6 ;  /* 0x0000001fff077819 */ /* 0x000fe20000011406 */
[----:B------:R-:W-:Y:S01]  /*0ce0*/  IMAD R16, R8, R12, R16 ;  /* 0x0000000c08107224 */ /* 0x000fe200078e0210 */
[----:B------:R-:W-:-:S02]  /*0cf0*/  SHF.R.S32.HI R12, RZ, 0x1f, R9 ;  /* 0x0000001fff0c7819 */ /* 0x000fc40000011409 */
[----:B------:R-:W-:-:S04]  /*0d00*/  IADD3 R10, P0, R24, R10, RZ ;  /* 0x0000000a180a7210 */ /* 0x000fc80007f1e0ff */
[----:B------:R-:W-:Y:S02]  /*0d10*/  LEA.HI.X.SX32 R11, R24, R13, 0x1, P0 ;  /* 0x0000000d180b7211 */ /* 0x000fe400000f0eff */
[--C-:B------:R-:W-:Y:S02]  /*0d20*/  IADD3 R26, P1, P0, R9, R2, R0.reuse ;  /* 0x00000002091a7210 */ /* 0x100fe4000783e000 */
[----:B------:R-:W-:Y:S01]  /*0d30*/  SHF.R.S32.HI R0, RZ, 0x1f, R0 ;  /* 0x0000001fff007819 */ /* 0x000fe20000011400 */
[----:B------:R-:W-:-:S03]  /*0d40*/  IMAD.WIDE.U32 R10, R41, R8, R10 ;  /* 0x00000008290a7225 */ /* 0x000fc600078e000a */
[----:B------:R-:W-:Y:S01]  /*0d50*/  IADD3.X R25, R12, R3, R0, P1, P0 ;  /* 0x000000030c197210 */ /* 0x000fe20000fe0400 */
[----:B------:R-:W-:-:S04]  /*0d60*/  IMAD.WIDE R2, R231, 0x80, R6 ;  /* 0x00000080e7027825 */ /* 0x000fc800078e0206 */
[----:B------:R-:W-:Y:S01]  /*0d70*/  IMAD.IADD R9, R11, 0x1, R16 ;  /* 0x000000010b097824 */ /* 0x000fe200078e0210 */
[----:B--2---:R-:W-:-:S13]  /*0d80*/  ISETP.GE.OR P2, PT, R24, R134, P6 ;  /* 0x000000861800720c */ /* 0x004fda0003746670 */
[----:B------:R-:W-:Y:S05]  /*0d90*/  @P2 BRA `(.L_x_863) ;  /* 0x0000008000002947 */ /* 0x000fea0003800000 */
[----:B------:R-:W-:Y:S01]  /*0da0*/  MOV R8, R10 ;  /* 0x0000000a00087202 */ /* 0x000fe20000000f00 */
[----:B------:R-:W-:-:S04]  /*0db0*/  IMAD R0, R3, R4, RZ ;  /* 0x0000000403007224 */ /* 0x000fc800078e02ff */
[----:B------:R-:W-:-:S04]  /*0dc0*/  IMAD.WIDE.U32 R12, R2, R4, R8 ;  /* 0x00000004020c7225 */ /* 0x000fc800078e0008 */
[----:B------:R-:W-:Y:S01]  /*0dd0*/  IMAD R0, R2, R5, R0 ;  /* 0x0000000502007224 */ /* 0x000fe200078e0200 */
[----:B------:R-:W-:-:S04]  /*0de0*/  LEA R16, P0, R12, R14, 0x1 ;  /* 0x0000000e0c107211 */ /* 0x000fc800078008ff */
[----:B------:R-:W-:-:S04]  /*0df0*/  IADD3 R0, R13, R0, RZ ;  /* 0x000000000d007210 */ /* 0x000fc80007ffe0ff */
[----:B------:R-:W-:-:S05]  /*0e00*/  LEA.HI.X R17, R12, R15, R0, 0x1, P0 ;  /* 0x0000000f0c117211 */ /* 0x000fca00000f0c00 */
[----:B------:R2:W-:Y:S02]  /*0e10*/  ST.E.128 [R16.64], RZ ;  /* 0x000000ff10007985 */ /* 0x0005e4000c101d04 */
.L_x_863:
[----:B------:R-:W-:Y:S05]  /*0e20*/  BSYNC B0 ;  /* 0x0000000000007941 */ /* 0x000fea0003800000 */
.L_x_862:
[----:B------:R-:W-:Y:S01]  /*0e30*/  IADD3 R27, R6, 0x20, RZ ;  /* 0x00000020061b7810 */ /* 0x000fe20007ffe0ff */
[----:B------:R-:W-:Y:S03]  /*0e40*/  BSSY B0, `(.L_x_864) ;  /* 0x000000f000007945 */ /* 0x000fe60003800000 */
[----:B------:R-:W-:-:S04]  /*0e50*/  ISETP.GE.AND P5, PT, R27, R21, PT ;  /* 0x000000151b00720c */ /* 0x000fc80003fa6270 */
[----:B------:R-:W-:-:S13]  /*0e60*/  ISETP.GE.OR P0, PT, R24, R134, P5 ;  /* 0x000000861800720c */ /* 0x000fda0002f06670 */
[----:B------:R-:W-:Y:S05]  /*0e70*/  @P0 BRA `(.L_x_865) ;  /* 0x000000b000000947 */ /* 0x000fea0003800000 */
[----:B------:R-:W-:Y:S02]  /*0e80*/  IADD3 R0, P0, R2, 0x20, RZ ;  /* 0x0000002002007810 */ /* 0x000fe40007f1e0ff */
[----:B------:R-:W-:-:S03]  /*0e90*/  MOV R13, R9 ;  /* 0x00000009000d7202 */ /* 0x000fc60000000f00 */
[----:B------:R-:W-:-:S04]  /*0ea0*/  IMAD.X R12, RZ, RZ, R3, P0 ;  /* 0x000000ffff0c7224 */ /* 0x000fc800000e0603 */
[----:B--2---:R-:W-:Y:S02]  /*0eb0*/  IMAD R16, R12, R4, RZ ;  /* 0x000000040c107224 */ /* 0x004fe400078e02ff */
[----:B------:R-:W-:-:S04]  /*0ec0*/  IMAD.MOV.U32 R12, RZ, RZ, R10 ;  /* 0x000000ffff0c7224 */ /* 0x000fc800078e000a */
[----:B------:R-:W-:-:S04]  /*0ed0*/  IMAD.WIDE.U32 R12, R4, R0, R12 ;  /* 0x00000000040c7225 */ /* 0x000fc800078e000c */
[----:B------:R-:W-:Y:S01]  /*0ee0*/  IMAD R0, R5, R0, R16 ;  /* 0x0000000005007224 */ /* 0x000fe200078e0210 */
[----:B------:R-:W-:-:S04]  /*0ef0*/  LEA R16, P0, R12, R14, 0x1 ;  /* 0x0000000e0c107211 */ /* 0x000fc800078008ff */
[----:B------:R-:W-:-:S04]  /*0f00*/  IADD3 R0, R13, R0, RZ ;  /* 0x000000000d007210 */ /* 0x000fc80007ffe0ff */
[----:B------:R-:W-:-:S05]  /*0f10*/  LEA.HI.X R17, R12, R15, R0, 0x1, P0 ;  /* 0x0000000f0c117211 */ /* 0x000fca00000f0c00 */
[----:B------:R2:W-:Y:S02]  /*0f20*/  ST.E.128 [R16.64], RZ ;  /* 0x000000ff10007985 */ /* 0x0005e4000c101d04 */
.L_x_865:
[----:B------:R-:W-:Y:S05]  /*0f30*/  BSYNC B0 ;  /* 0x0000000000007941 */ /* 0x000fea0003800000 */
.L_x_864:
        /* <DEDUP_REMOVED lines=16> */
.L_x_867:
[----:B------:R-:W-:Y:S05]  /*1040*/  BSYNC B0 ;  /* 0x0000000000007941 */ /* 0x000fea0003800000 */
.L_x_866:
[----:B------:R-:W-:Y:S01]  /*1050*/  IADD3 R12, R6, 0x60, RZ ;  /* 0x00000060060c7810 */ /* 0x000fe20007ffe0ff */
[----:B------:R-:W-:Y:S03]  /*1060*/  BSSY B0, `(.L_x_868) ;  /* 0x000000e000007945 */ /* 0x000fe60003800000 */
[----:B------:R-:W-:-:S04]  /*1070*/  ISETP.GE.AND P0, PT, R12, R21, PT ;  /* 0x000000150c00720c */ /* 0x000fc80003f06270 */
[----:B------:R-:W-:-:S13]  /*1080*/  ISETP.GE.OR P1, PT, R24, R134, P0 ;  /* 0x000000861800720c */ /* 0x000fda0000726670 */
[----:B------:R-:W-:Y:S05]  /*1090*/  @P1 BRA `(.L_x_869) ;  /* 0x000000a000001947 */ /* 0x000fea0003800000 */
[----:B------:R-:W-:Y:S02]  /*10a0*/  IADD3 R0, P1, R2, 0x60, RZ ;  /* 0x0000006002007810 */ /* 0x000fe40007f3e0ff */
[----:B------:R-:W-:Y:S02]  /*10b0*/  MOV R8, R10 ;  /* 0x0000000a00087202 */ /* 0x000fe40000000f00 */
[----:B------:R-:W-:-:S03]  /*10c0*/  IADD3.X R2, RZ, R3, RZ, P1, !PT ;  /* 0x00000003ff027210 */ /* 0x000fc60000ffe4ff */
[----:B------:R-:W-:-:S04]  /*10d0*/  IMAD.WIDE.U32 R8, R4, R0, R8 ;  /* 0x0000000004087225 */ /* 0x000fc800078e0008 */
[----:B------:R-:W-:-:S04]  /*10e0*/  IMAD R2, R2, R4, RZ ;  /* 0x0000000402027224 */ /* 0x000fc800078e02ff */
[----:B------:R-:W-:Y:S01]  /*10f0*/  IMAD R4, R5, R0, R2 ;  /* 0x0000000005047224 */ /* 0x000fe200078e0202 */
[----:B------:R-:W-:-:S04]  /*1100*/  LEA R2, P1, R8, R14, 0x1 ;  /* 0x0000000e08027211 */ /* 0x000fc800078208ff */
[----:B------:R-:W-:-:S04]  /*1110*/  IADD3 R4, R9, R4, RZ ;  /* 0x0000000409047210 */ /* 0x000fc80007ffe0ff */
[----:B------:R-:W-:-:S05]  /*1120*/  LEA.HI.X R3, R8, R15, R4, 0x1, P1 ;  /* 0x0000000f08037211 */ /* 0x000fca00008f0c04 */
[----:B------:R3:W-:Y:S02]  /*1130*/  ST.E.128 [R2.64], RZ ;  /* 0x000000ff02007985 */ /* 0x0007e4000c101d04 */
.L_x_869:
[----:B------:R-:W-:Y:S05]  /*1140*/  BSYNC B0 ;  /* 0x0000000000007941 */ /* 0x000fea0003800000 */
.L_x_868:
[C---:B------:R-:W-:Y:S02]  /*1150*/  ISETP.NE.OR P6, PT, R22.reuse, RZ, P6 ;  /* 0x000000ff1600720c */ /* 0x040fe400037c5670 */
[C---:B------:R-:W-:Y:S02]  /*1160*/  ISETP.NE.OR P5, PT, R22.reuse, RZ, P5 ;  /* 0x000000ff1600720c */ /* 0x040fe40002fa5670 */
[C---:B------:R-:W-:Y:S02]  /*1170*/  ISETP.NE.OR P4, PT, R22.reuse, RZ, P4 ;  /* 0x000000ff1600720c */ /* 0x040fe40002785670 */
[----:B------:R-:W-:-:S07]  /*1180*/  ISETP.NE.OR P0, PT, R22, RZ, P0 ;  /* 0x000000ff1600720c */ /* 0x000fce0000705670 */
[-C--:B------:R-:W-:Y:S02]  /*1190*/  @!P6 IMAD R0, R6, R20.reuse, RZ ;  /* 0x000000140600e224 */ /* 0x080fe400078e02ff */
[-C--:B---3--:R-:W-:Y:S02]  /*11a0*/  @!P5 IMAD R3, R27, R20.reuse, RZ ;  /* 0x000000141b03d224 */ /* 0x088fe400078e02ff */
[----:B------:R-:W-:Y:S01]  /*11b0*/  @!P4 IMAD R5, R23, R20, RZ ;  /* 0x000000141705c224 */ /* 0x000fe200078e02ff */
[CC--:B------:R-:W-:Y:S02]  /*11c0*/  @!P6 IADD3 R2, P1, R0.reuse, R26.reuse, RZ ;  /* 0x0000001a0002e210 */ /* 0x0c0fe40007f3e0ff */
[----:B------:R-:W-:Y:S02]  /*11d0*/  @!P5 IADD3 R8, P2, R3, R26, RZ ;  /* 0x0000001a0308d210 */ /* 0x000fe40007f5e0ff */
[----:B------:R-:W-:Y:S02]  /*11e0*/  @!P6 LEA.HI.X.SX32 R4, R0, R25, 0x1, P1 ;  /* 0x000000190004e211 */ /* 0x000fe400008f0eff */
[----:B------:R-:W-:-:S02]  /*11f0*/  @!P6 LEA R6, P3, R2, R18, 0x2 ;  /* 0x000000120206e211 */ /* 0x000fc400078610ff */
[----:B------:R-:W-:Y:S02]  /*1200*/  @!P4 IADD3 R0, P1, R5, R26, RZ ;  /* 0x0000001a0500c210 */ /* 0x000fe40007f3e0ff */
[----:B------:R-:W-:Y:S02]  /*1210*/  @!P5 LEA.HI.X.SX32 R9, R3, R25, 0x1, P2 ;  /* 0x000000190309d211 */ /* 0x000fe400010f0eff */
[----:B------:R-:W-:Y:S02]  /*1220*/  @!P6 LEA.HI.X R7, R2, R19, R4, 0x2, P3 ;  /* 0x000000130207e211 */ /* 0x000fe400018f1404 */
[-C--:B------:R-:W-:Y:S02]  /*1230*/  @!P5 LEA R4, P2, R8, R18.reuse, 0x2 ;  /* 0x000000120804d211 */ /* 0x080fe400078410ff */
[----:B------:R-:W-:Y:S02]  /*1240*/  @!P4 LEA.HI.X.SX32 R3, R5, R25, 0x1, P1 ;  /* 0x000000190503c211 */ /* 0x000fe400008f0eff */
[----:B------:R-:W-:-:S02]  /*1250*/  @!P4 LEA R2, P1, R0, R18, 0x2 ;  /* 0x000000120002c211 */ /* 0x000fc400078210ff */
[-C--:B------:R-:W-:Y:S01]  /*1260*/  @!P5 LEA.HI.X R5, R8, R19.reuse, R9, 0x2, P2 ;  /* 0x000000130805d211 */ /* 0x080fe200010f1409 */
[----:B------:R-:W-:Y:S01]  /*1270*/  @!P6 IMAD.MOV.U32 R9, RZ, RZ, 0x7f800000 ;  /* 0x7f800000ff09e424 */ /* 0x000fe200078e00ff */
[----:B------:R-:W-:Y:S01]  /*1280*/  @!P4 LEA.HI.X R3, R0, R19, R3, 0x2, P1 ;  /* 0x000000130003c211 */ /* 0x000fe200008f1403 */
[----:B------:R-:W-:Y:S02]  /*1290*/  @!P5 IMAD.MOV.U32 R8, RZ, RZ, 0x7f800000 ;  /* 0x7f800000ff08d424 */ /* 0x000fe400078e00ff */
[----:B------:R-:W-:Y:S01]  /*12a0*/  @!P4 IMAD.MOV.U32 R0, RZ, RZ, 0x7f800000 ;  /* 0x7f800000ff00c424 */ /* 0x000fe200078e00ff */
[----:B------:R-:W-:Y:S04]  /*12b0*/  @!P6 ST.E [R6.64], R9 ;  /* 0x000000090600e985 */ /* 0x000fe8000c101904 */
[----:B------:R-:W-:Y:S04]  /*12c0*/  @!P5 ST.E [R4.64], R8 ;  /* 0x000000080400d985 */ /* 0x000fe8000c101904 */
[----:B------:R3:W-:Y:S02]  /*12d0*/  @!P4 ST.E [R2.64], R0 ;  /* 0x000000000200c985 */ /* 0x0007e4000c101904 */
[----:B---3--:R-:W-:-:S02]  /*12e0*/  IMAD.MOV.U32 R2, RZ, RZ, R28 ;  /* 0x000000ffff027224 */ /* 0x008fc400078e001c */
[----:B------:R-:W-:-:S04]  /*12f0*/  IMAD.MOV.U32 R3, RZ, RZ, 0x0 ;  /* 0x00000000ff037424 */ /* 0x000fc800078e00ff */
[----:B------:R-:W-:Y:S05]  /*1300*/  @P0 RET.REL.NODEC R2 `(_ZN5flash16flash_fwd_kernelI23Flash_fwd_kernel_traitsILi32ELi128ELi128ELi4ELb0ELb0EN7cutlass6half_tE19Flash_kernel_traitsILi32ELi128ELi128ELi4ES3_EELb1ELb0ELb1ELb0ELb0ELb0ELb0ELb1EEEvNS_16Flash_fwd_paramsE) ;  /* 0xffffecf002000950 */ /* 0x000fea0003c3ffff */
[----:B------:R-:W-:-:S05]  /*1310*/  IMAD R0, R12, R20, RZ ;  /* 0x000000140c007224 */ /* 0x000fca00078e02ff */
[----:B------:R-:W-:-:S04]  /*1320*/  IADD3 R3, P0, R0, R26, RZ ;  /* 0x0000001a00037210 */ /* 0x000fc80007f1e0ff */
[----:B------:R-:W-:Y:S02]  /*1330*/  LEA.HI.X.SX32 R0, R0, R25, 0x1, P0 ;  /* 0x0000001900007211 */ /* 0x000fe400000f0eff */
[----:B------:R-:W-:-:S04]  /*1340*/  LEA R2, P0, R3, R18, 0x2 ;  /* 0x0000001203027211 */ /* 0x000fc800078010ff */
[----:B------:R-:W-:Y:S01]  /*1350*/  LEA.HI.X R3, R3, R19, R0, 0x2, P0 ;  /* 0x0000001303037211 */ /* 0x000fe200000f1400 */
[----:B------:R-:W-:-:S05]  /*1360*/  IMAD.MOV.U32 R0, RZ, RZ, 0x7f800000 ;  /* 0x7f800000ff007424 */ /* 0x000fca00078e00ff */
[----:B------:R3:W-:Y:S02]  /*1370*/  ST.E [R2.64], R0 ;  /* 0x0000000002007985 */ /* 0x0007e4000c101904 */
[----:B---3--:R-:W-:Y:S02]  /*1380*/  IMAD.MOV.U32 R2, RZ, RZ, R28 ;  /* 0x000000ffff027224 */ /* 0x008fe400078e001c */
[----:B------:R-:W-:-:S04]  /*1390*/  IMAD.MOV.U32 R3, RZ, RZ, 0x0 ;  /* 0x00000000ff037424 */ /* 0x000fc800078e00ff */
[----:B------:R-:W-:Y:S05]  /*13a0*/  RET.REL.NODEC R2 `(_ZN5flash16flash_fwd_kernelI23Flash_fwd_kernel_traitsILi32ELi128ELi128ELi4ELb0ELb0EN7cutlass6half_tE19Flash_kernel_traitsILi32ELi128ELi128ELi4ES3_EELb1ELb0ELb1ELb0ELb0ELb0ELb0ELb1EEEvNS_16Flash_fwd_paramsE) ;  /* 0xffffec5002007950 */ /* 0x000fea0003c3ffff */
.L_x_855:
[----:B------:R-:W-:Y:S01]  /*13b0*/  ISETP.NE.AND P1, PT, R15, -0x1, PT ;  /* 0xffffffff0f00780c */ /* 0x000fe20003f25270 */
[----:B------:R-:W3:Y:S04]  /*13c0*/  LD.E.64 R240, [R134.64+0x38] ;  /* 0x0000380486f07980 */ /* 0x000ee8000c101b00 */
[----:B--2---:R-:W2:Y:S04]  /*13d0*/  LD.E R23, [R134.64+0x60] ;  /* 0x0000600486177980 */ /* 0x004ea8000c101900 */
[----:B----4-:R-:W4:Y:S04]  /*13e0*/  LD.E.64 R248, [R134.64+0x40] ;  /* 0x0000400486f87980 */ /* 0x010f28000c101b00 */
[----:B------:R-:W4:Y:S01]  /*13f0*/  LD.E R22, [R134.64+0xc8] ;  /* 0x0000c80486167980 */ /* 0x000f22000c101900 */
[----:B------:R-:W-:-:S03]  /*1400*/  ISETP.NE.AND P0, PT, R46, -0x1, PT ;  /* 0xffffffff2e00780c */ /* 0x000fc60003f05270 */
[----:B------:R-:W4:Y:S04]  /*1410*/  @!P1 LD.E.64 R8, [R134.64+0x20] ;  /* 0x0000200486089980 */ /* 0x000f28000c101b00 */
[----:B------:R-:W4:Y:S04]  /*1420*/  LD.E.64 R218, [R134.64+0x8] ;  /* 0x0000080486da7980 */ /* 0x000f28000c101b00 */
[----:B------:R-:W4:Y:S04]  /*1430*/  @!P1 LD.E.64 R12, [R134.64+0x28] ;  /* 0x00002804860c9980 */ /* 0x000f28000c101b00 */
[----:B------:R-:W4:Y:S04]  /*1440*/  LD.E.64 R30, [R134.64+0x98] ;  /* 0x00009804861e7980 */ /* 0x000f28000c101b00 */
[----:B------:R-:W4:Y:S04]  /*1450*/  @!P0 LD.E.64 R18, [R134.64+0x18] ;  /* 0x0000180486128980 */ /* 0x000f28000c101b00 */
[----:B------:R-:W4:Y:S04]  /*1460*/  LD.E.64 R2, [R134.64+0x30] ;  /* 0x0000300486027980 */ /* 0x000f28000c101b00 */
[----:B------:R-:W4:Y:S04]  /*1470*/  LD.E.64 R20, [R134.64+0x48] ;  /* 0x0000480486147980 */ /* 0x000f28000c101b00 */
[----:B------:R-:W4:Y:S04]  /*1480*/  LD.E.64 R38, [R134.64+0x10] ;  /* 0x0000100486267980 */ /* 0x000f28000c101b00 */
[----:B------:R1:W5:Y:S04]  /*1490*/  LD.E R24, [R134.64+0x68] ;  /* 0x0000680486187980 */ /* 0x000368000c101900 */
[----:B------:R1:W5:Y:S04]  /*14a0*/  LD.E.64 R6, [R134.64] ;  /* 0x0000000486067980 */ /* 0x000368000c101b00 */
[----:B------:R1:W5:Y:S04]  /*14b0*/  LD.E.64 R26, [R134.64+0x50] ;  /* 0x00005004861a7980 */ /* 0x000368000c101b00 */
[----:B------:R1:W5:Y:S04]  /*14c0*/  LD.E.64 R28, [R134.64+0x58] ;  /* 0x00005804861c7980 */ /* 0x000368000c101b00 */
[----:B------:R1:W5:Y:S02]  /*14d0*/  LD.E.64 R244, [R134.64+0xc0] ;  /* 0x0000c00486f47980 */ /* 0x000364000c101b00 */
[----:B-1----:R-:W-:-:S02]  /*14e0*/  LEA.HI R10, R36, R232, RZ, 0x2 ;  /* 0x000000e8240a7211 */ /* 0x002fc400078f10ff */
[----:B------:R-:W-:Y:S02]  /*14f0*/  LEA.HI R35, R36, R232, RZ, 0x3 ;  /* 0x000000e824237211 */ /* 0x000fe400078f18ff */
[----:B------:R-:W-:Y:S02]  /*1500*/  LOP3.LUT R0, R10, 0xfffffffc, RZ, 0xc0, !PT ;  /* 0xfffffffc0a007812 */ /* 0x000fe400078ec0ff */
[----:B------:R-:W-:Y:S02]  /*1510*/  SHF.R.S32.HI R34, RZ, 0x3, R35 ;  /* 0x00000003ff227819 */ /* 0x000fe40000011423 */
[----:B------:R-:W-:Y:S01]  /*1520*/  SHF.R.S32.HI R4, RZ, 0x2, R10 ;  /* 0x00000002ff047819 */ /* 0x000fe2000001140a */
[----:B------:R-:W-:Y:S02]  /*1530*/  IMAD.IADD R0, R232, 0x1, -R0 ;  /* 0x00000001e8007824 */ /* 0x000fe400078e0a00 */
[----:B------:R-:W-:Y:S01]  /*1540*/  IMAD.SHL.U32 R5, R34, 0x40, RZ ;  /* 0x0000004022057824 */ /* 0x000fe200078e00ff */
[----:B------:R-:W-:-:S02]  /*1550*/  LEA.HI R10, R10, R4, RZ, 0x1 ;  /* 0x000000040a0a7211 */ /* 0x000fc400078f08ff */
[----:B------:R-:W-:Y:S02]  /*1560*/  SHF.L.U32 R235, R0, 0x3, RZ ;  /* 0x0000000300eb7819 */ /* 0x000fe400000006ff */
[----:B------:R-:W-:Y:S02]  /*1570*/  LOP3.LUT R0, R5, 0xc0, RZ, 0xc0, !PT ;  /* 0x000000c005007812 */ /* 0x000fe400078ec0ff */
[----:B------:R-:W-:Y:S02]  /*1580*/  LOP3.LUT R5, R10, 0x7fffffe, RZ, 0xc0, !PT ;  /* 0x07fffffe0a057812 */ /* 0x000fe400078ec0ff */
[----:B------:R-:W-:Y:S02]  /*1590*/  SHF.R.S32.HI R16, RZ, 0x1f, R11 ;  /* 0x0000001fff107819 */ /* 0x000fe4000001140b */
[----:B------:R-:W-:Y:S01]  /*15a0*/  LOP3.LUT R10, R0, 0x18, R235, 0xf8, !PT ;  /* 0x00000018000a7812 */ /* 0x000fe200078ef8eb */
[----:B------:R-:W-:Y:S01]  /*15b0*/  IMAD.IADD R5, R4, 0x1, -R5 ;  /* 0x0000000104057824 */ /* 0x000fe200078e0a05 */
[----:B------:R-:W-:-:S02]  /*15c0*/  SHF.R.S32.HI R32, RZ, 0x5, R33 ;  /* 0x00000005ff207819 */ /* 0x000fc40000011421 */
[----:B------:R-:W-:Y:S02]  /*15d0*/  SHF.R.U32.HI R0, RZ, 0x3, R0 ;  /* 0x00000003ff007819 */ /* 0x000fe40000011600 */
[----:B------:R-:W-:Y:S01]  /*15e0*/  LEA.HI R44, R16, R11, RZ, 0x2 ;  /* 0x0000000b102c7211 */ /* 0x000fe200078f10ff */
[----:B------:R-:W-:Y:S01]  /*15f0*/  IMAD R16, R32, 0x8, R5 ;  /* 0x0000000820107824 */ /* 0x000fe200078e0205 */
[----:B------:R-:W-:Y:S02]  /*1600*/  LOP3.LUT R11, R10, R0, RZ, 0x3c, !PT ;  /* 0x000000000a0b7212 */ /* 0x000fe400078e3cff */
[--C-:B------:R-:W-:Y:S02]  /*1610*/  @!P1 SHF.R.S32.HI R17, RZ, 0x1f, R14.reuse ;  /* 0x0000001fff119819 */ /* 0x100fe4000001140e */
[----:B------:R-:W-:Y:S02]  /*1620*/  @!P1 SHF.R.S32.HI R0, RZ, 0x1f, R14 ;  /* 0x0000001fff009819 */ /* 0x000fe4000001140e */
[----:B------:R-:W-:Y:S01]  /*1630*/  LEA R229, R16, R11, 0x5 ;  /* 0x0000000b10e57211 */ /* 0x000fe200078e28ff */
[----:B------:R-:W-:Y:S01]  /*1640*/  @P1 IMAD.IADD R16, R14, 0x1, R15 ;  /* 0x000000010e101824 */ /* 0x000fe200078e020f */
[----:B------:R-:W-:Y:S01]  /*1650*/  @!P1 SHF.R.S32.HI R25, RZ, 0x1f, R45 ;  /* 0x0000001fff199819 */ /* 0x000fe2000001142d */
[----:B------:R-:W-:Y:S02]  /*1660*/  BSSY B0, `(.L_x_870) ;  /* 0x0000054000007945 */ /* 0x000fe40003800000 */
[----:B------:R-:W-:Y:S01]  /*1670*/  IMAD.SHL.U32 R229, R229, 0x2, RZ ;  /* 0x00000002e5e57824 */ /* 0x000fe200078e00ff */
[----:B---3--:R-:W-:Y:S01]  /*1680*/  STL.64 [R1+0x80], R240 ;  /* 0x000080f001007387 */ /* 0x008fe20000100a00 */
[----:B------:R-:W-:-:S03]  /*1690*/  @!P1 IMAD R10, R241, R14, RZ ;  /* 0x0000000ef10a9224 */ /* 0x000fc600078e02ff */
[----:B--2---:R1:W-:Y:S04]  /*16a0*/  STL [R1+0x214], R23 ;  /* 0x0002141701007387 */ /* 0x0043e80000100800 */
[----:B------:R-:W-:Y:S01]  /*16b0*/  STL [R1+0x188], R44 ;  /* 0x0001882c01007387 */ /* 0x000fe20000100800 */
[----:B----4-:R-:W-:-:S03]  /*16c0*/  @!P1 IMAD R5, R249, R14, RZ ;  /* 0x0000000ef9059224 */ /* 0x010fc600078e02ff */
[----:B------:R2:W-:Y:S04]  /*16d0*/  STL [R1+0x19c], R22 ;  /* 0x00019c1601007387 */ /* 0x0005e80000100800 */
[----:B------:R-:W-:Y:S01]  /*16e0*/  STL.64 [R1+0x38], R218 ;  /* 0x000038da01007387 */ /* 0x000fe20000100a00 */
[----:B-1----:R-:W-:Y:S01]  /*16f0*/  @!P1 IMAD R23, R248, R0, R5 ;  /* 0x00000000f8179224 */ /* 0x002fe200078e0205 */
[----:B------:R-:W-:Y:S01]  /*1700*/  @P1 IADD3 R0, R14, R15, RZ ;  /* 0x0000000f0e001210 */ /* 0x000fe20007ffe0ff */
[C---:B--2---:R-:W-:Y:S02]  /*1710*/  @!P1 IMAD R22, R240.reuse, R17, R10 ;  /* 0x00000011f0169224 */ /* 0x044fe400078e020a */
[----:B------:R-:W-:-:S04]  /*1720*/  @!P1 IMAD.WIDE.U32 R10, R240, R14, RZ ;  /* 0x0000000ef00a9225 */ /* 0x000fc800078e00ff */
[----:B------:R-:W-:Y:S02]  /*1730*/  @!P1 IMAD.IADD R11, R11, 0x1, R22 ;  /* 0x000000010b0b9824 */ /* 0x000fe400078e0216 */
[----:B------:R-:W-:-:S04]  /*1740*/  @!P1 IMAD.WIDE.U32 R14, R248, R14, RZ ;  /* 0x0000000ef80e9225 */ /* 0x000fc800078e00ff */
[----:B------:R-:W-:Y:S02]  /*1750*/  @!P1 IMAD R22, R9, R45, RZ ;  /* 0x0000002d09169224 */ /* 0x000fe400078e02ff */
[-C--:B------:R-:W-:Y:S02]  /*1760*/  @P1 IMAD R5, R241, R16.reuse, RZ ;  /* 0x00000010f1051224 */ /* 0x080fe400078e02ff */
[----:B------:R-:W-:Y:S01]  /*1770*/  @P1 IMAD.WIDE.U32 R16, R240, R16, RZ ;  /* 0x00000010f0101225 */ /* 0x000fe200078e00ff */
[----:B------:R-:W-:Y:S01]  /*1780*/  @!P1 IADD3 R9, R15, R23, RZ ;  /* 0x000000170f099210 */ /* 0x000fe20007ffe0ff */
[----:B------:R1:W-:Y:S02]  /*1790*/  STL.64 [R1+0x180], R30 ;  /* 0x0001801e01007387 */ /* 0x0003e40000100a00 */
[----:B------:R-:W-:Y:S02]  /*17a0*/  @!P1 IMAD R22, R8, R25, R22 ;  /* 0x0000001908169224 */ /* 0x000fe400078e0216 */
[----:B------:R-:W-:-:S04]  /*17b0*/  @!P1 IMAD.WIDE.U32 R10, R45, R8, R10 ;  /* 0x000000082d0a9225 */ /* 0x000fc800078e000a */
[----:B------:R-:W-:Y:S02]  /*17c0*/  @!P1 IMAD.MOV.U32 R8, RZ, RZ, R14 ;  /* 0x000000ffff089224 */ /* 0x000fe400078e000e */
[----:B------:R-:W-:Y:S02]  /*17d0*/  @!P1 IMAD R13, R13, R45, RZ ;  /* 0x0000002d0d0d9224 */ /* 0x000fe400078e02ff */
[----:B------:R-:W-:Y:S01]  /*17e0*/  @!P1 IMAD.WIDE.U32 R8, R45, R12, R8 ;  /* 0x0000000c2d089225 */ /* 0x000fe200078e0008 */
[----:B-1----:R-:W-:-:S03]  /*17f0*/  @P1 IADD3 R31, R17, R5, RZ ;  /* 0x00000005111f1210 */ /* 0x002fc60007ffe0ff */
[----:B------:R-:W-:Y:S02]  /*1800*/  @P1 IMAD.MOV.U32 R30, RZ, RZ, R16 ;  /* 0x000000ffff1e1224 */ /* 0x000fe400078e0010 */
[----:B------:R-:W-:Y:S02]  /*1810*/  @P1 IMAD R5, R249, R0, RZ ;  /* 0x00000000f9051224 */ /* 0x000fe400078e02ff */
[----:B------:R-:W-:Y:S01]  /*1820*/  @P1 IMAD.WIDE.U32 R16, R248, R0, RZ ;  /* 0x00000000f8101225 */ /* 0x000fe200078e00ff */
[----:B------:R-:W-:-:S03]  /*1830*/  @!P1 MOV R30, R10 ;  /* 0x0000000a001e9202 */ /* 0x000fc60000000f00 */
[----:B------:R-:W-:Y:S01]  /*1840*/  @!P1 IMAD R0, R12, R25, R13 ;  /* 0x000000190c009224 */ /* 0x000fe200078e020d */
[----:B------:R-:W-:Y:S01]  /*1850*/  @P1 IADD3 R23, R17, R5, RZ ;  /* 0x0000000511171210 */ /* 0x000fe20007ffe0ff */
[----:B------:R-:W-:Y:S01]  /*1860*/  @!P0 IMAD R5, R19, R45, RZ ;  /* 0x0000002d13058224 */ /* 0x000fe200078e02ff */
[----:B------:R-:W-:Y:S01]  /*1870*/  @!P0 SHF.R.S32.HI R10, RZ, 0x1f, R45 ;  /* 0x0000001fff0a8819 */ /* 0x000fe2000001142d */
[----:B------:R-:W-:Y:S01]  /*1880*/  @!P1 IMAD.IADD R23, R9, 0x1, R0 ;  /* 0x0000000109179824 */ /* 0x000fe200078e0200 */
[----:B------:R-:W-:Y:S01]  /*1890*/  @!P1 MOV R16, R8 ;  /* 0x0000000800109202 */ /* 0x000fe20000000f00 */
[----:B------:R-:W-:-:S04]  /*18a0*/  @P0 IMAD.WIDE.U32 R8, R2, R46, RZ ;  /* 0x0000002e02080225 */ /* 0x000fc800078e00ff */
[C---:B------:R-:W-:Y:S02]  /*18b0*/  @!P0 IMAD R5, R18.reuse, R10, R5 ;  /* 0x0000000a12058224 */ /* 0x040fe400078e0205 */
[----:B------:R-:W-:Y:S01]  /*18c0*/  @P0 IMAD.MOV.U32 R10, RZ, RZ, R8 ;  /* 0x000000ffff0a0224 */ /* 0x000fe200078e0008 */
[----:B------:R-:W-:Y:S01]  /*18d0*/  SHF.R.S32.HI R8, RZ, 0x1f, R33 ;  /* 0x0000001fff087819 */ /* 0x000fe20000011421 */
[----:B------:R-:W-:Y:S02]  /*18e0*/  @P0 IMAD R0, R3, R46, RZ ;  /* 0x0000002e03000224 */ /* 0x000fe400078e02ff */
[----:B------:R-:W-:Y:S01]  /*18f0*/  @!P0 IMAD.WIDE.U32 R18, R18, R45, RZ ;  /* 0x0000002d12128225 */ /* 0x000fe200078e00ff */
[----:B------:R-:W-:Y:S02]  /*1900*/  LEA.HI R8, R8, R32, RZ, 0x2 ;  /* 0x0000002008087211 */ /* 0x000fe400078f10ff */
[----:B------:R-:W-:Y:S01]  /*1910*/  @P0 IADD3 R0, R9, R0, RZ ;  /* 0x0000000009000210 */ /* 0x000fe20007ffe0ff */
[----:B------:R-:W-:Y:S01]  /*1920*/  @!P0 IMAD.MOV.U32 R10, RZ, RZ, R18 ;  /* 0x000000ffff0a8224 */ /* 0x000fe200078e0012 */
[----:B------:R-:W-:Y:S01]  /*1930*/  @!P0 IADD3 R0, R19, R5, RZ ;  /* 0x0000000513008210 */ /* 0x000fe20007ffe0ff */
[----:B------:R-:W-:Y:S01]  /*1940*/  IMAD R9, R21, R41, RZ ;  /* 0x0000002915097224 */ /* 0x000fe200078e02ff */
[----:B------:R-:W-:-:S02]  /*1950*/  SHF.R.S32.HI R5, RZ, 0x1f, R41 ;  /* 0x0000001fff057819 */ /* 0x000fc40000011429 */
[----:B------:R-:W-:Y:S02]  /*1960*/  LOP3.LUT R8, R8, 0xffffffc, RZ, 0xc0, !PT ;  /* 0x0ffffffc08087812 */ /* 0x000fe400078ec0ff */
[----:B------:R-:W-:Y:S01]  /*1970*/  SHF.R.S32.HI R21, RZ, 0x1f, R235 ;  /* 0x0000001fff157819 */ /* 0x000fe200000114eb */
[----:B------:R-:W-:Y:S01]  /*1980*/  IMAD R9, R20, R5, R9 ;  /* 0x0000000514097224 */ /* 0x000fe200078e0209 */
[----:B------:R-:W-:Y:S01]  /*1990*/  IADD3 R10, P0, R235, R10, RZ ;  /* 0x0000000aeb0a7210 */ /* 0x000fe20007f1e0ff */
[----:B------:R-:W-:Y:S01]  /*19a0*/  IMAD.IADD R8, R32, 0x1, -R8 ;  /* 0x0000000120087824 */ /* 0x000fe200078e0a08 */
[----:B------:R-:W-:Y:S02]  /*19b0*/  SHF.R.S32.HI R5, RZ, 0x1f, R4 ;  /* 0x0000001fff057819 */ /* 0x000fe40000011404 */
[----:B------:R-:W-:Y:S01]  /*19c0*/  SHF.R.S32.HI R25, RZ, 0x2, R44 ;  /* 0x00000002ff197819 */ /* 0x000fe2000001142c */
[----:B------:R-:W-:Y:S01]  /*19d0*/  @!P1 IMAD.IADD R31, R11, 0x1, R22 ;  /* 0x000000010b1f9824 */ /* 0x000fe200078e0216 */
[----:B------:R-:W-:Y:S01]  /*19e0*/  IADD3.X R11, R21, R0, RZ, P0, !PT ;  /* 0x00000000150b7210 */ /* 0x000fe200007fe4ff */
[----:B------:R-:W-:Y:S01]  /*19f0*/  IMAD.IADD R22, R37, 0x1, -R40 ;  /* 0x0000000125167824 */ /* 0x000fe200078e0a28 */
[----:B------:R-:W-:Y:S01]  /*1a00*/  LEA R0, R8, R25, 0x4 ;  /* 0x0000001908007211 */ /* 0x000fe200078e20ff */
[----:B------:R-:W-:Y:S01]  /*1a10*/  IMAD.WIDE R44, R231, 0x80, R4 ;  /* 0x00000080e72c7825 */ /* 0x000fe200078e0204 */
[----:B------:R1:W-:Y:S04]  /*1a20*/  STL.64 [R1+0x58], R38 ;  /* 0x0000582601007387 */ /* 0x0003e80000100a00 */
[----:B------:R1:W-:Y:S04]  /*1a30*/  STL [R1+0x2fc], R22 ;  /* 0x0002fc1601007387 */ /* 0x0003e80000100800 */
[----:B------:R1:W-:Y:S04]  /*1a40*/  STL [R1+0x300], R0 ;  /* 0x0003000001007387 */ /* 0x0003e80000100800 */
[----:B------:R1:W-:Y:S01]  /*1a50*/  STL.64 [R1+0x2f0], R44 ;  /* 0x0002f02c01007387 */ /* 0x0003e20000100a00 */
[----:B------:R-:W-:Y:S01]  /*1a60*/  ISETP.GE.AND P0, PT, R4, R22, PT ;  /* 0x000000160400720c */ /* 0x000fe20003f06270 */
[----:B------:R-:W-:-:S05]  /*1a70*/  IMAD.WIDE.U32 R10, R41, R20, R10 ;  /* 0x00000014290a7225 */ /* 0x000fca00078e000a */
[----:B------:R-:W-:-:S07]  /*1a80*/  IADD3 R9, R11, R9, RZ ;  /* 0x000000090b097210 */ /* 0x000fce0007ffe0ff */
[----:B------:R-:W-:Y:S05]  /*1a90*/  @P0 BRA `(.L_x_871) ;  /* 0x0000010000000947 */ /* 0x000fea0003800000 */
[----:B-----5:R-:W-:-:S13]  /*1aa0*/  ISETP.GE.AND P0, PT, R235, R244, PT ;  /* 0x000000f4eb00720c */ /* 0x020fda0003f06270 */
[----:B------:R2:W-:Y:S04]  /*1ab0*/  @P0 STS [R229], RZ ;  /* 0x000000ffe5000388 */ /* 0x0005e80000000800 */
[----:B------:R2:W-:Y:S04]  /*1ac0*/  @P0 STS [R229+0x4], RZ ;  /* 0x000004ffe5000388 */ /* 0x0005e80000000800 */
[----:B------:R2:W-:Y:S01]  /*1ad0*/  @P0 STS.64 [R229+0x8], RZ ;  /* 0x000008ffe5000388 */ /* 0x0005e20000000a00 */
[----:B------:R-:W-:Y:S05]  /*1ae0*/  @P0 BRA `(.L_x_871) ;  /* 0x000000b000000947 */ /* 0x000fea0003800000 */
[----:B------:R-:W-:Y:S01]  /*1af0*/  MOV R8, R10 ;  /* 0x0000000a00087202 */ /* 0x000fe20000000f00 */
[----:B-1----:R-:W-:-:S04]  /*1b00*/  IMAD R0, R45, R2, RZ ;  /* 0x000000022d007224 */ /* 0x002fc800078e02ff */
[----:B------:R-:W-:-:S04]  /*1b10*/  IMAD.WIDE.U32 R12, R44, R2, R8 ;  /* 0x000000022c0c7225 */ /* 0x000fc800078e0008 */
[----:B------:R-:W-:Y:S01]  /*1b20*/  IMAD R0, R44, R3, R0 ;  /* 0x000000032c007224 */ /* 0x000fe200078e0200 */
[----:B------:R-:W-:-:S04]  /*1b30*/  LEA R14, P0, R12, R6, 0x1 ;  /* 0x000000060c0e7211 */ /* 0x000fc800078008ff */
[----:B------:R-:W-:-:S04]  /*1b40*/  IADD3 R0, R13, R0, RZ ;  /* 0x000000000d007210 */ /* 0x000fc80007ffe0ff */
[----:B------:R-:W-:-:S05]  /*1b50*/  LEA.HI.X R15, R12, R7, R0, 0x1, P0 ;  /* 0x000000070c0f7211 */ /* 0x000fca00000f0c00 */
[----:B------:R-:W-:Y:S01]  /*1b60*/  @!PT LDS RZ, [RZ] ;  /* 0x00000000fffff984 */ /* 0x000fe20000000800 */
[----:B------:R-:W-:Y:S01]  /*1b70*/  @!PT LDS RZ, [RZ] ;  /* 0x00000000fffff984 */ /* 0x000fe20000000800 */
[----:B------:R-:W-:Y:S01]  /*1b80*/  @!PT LDS RZ, [RZ] ;  /* 0x00000000fffff984 */ /* 0x000fe20000000800 */
[----:B------:R1:W-:Y:S02]  /*1b90*/  LDGSTS.E.BYPASS.LTC128B.128 [R229], [R14.64] ;  /* 0x000000000ee57fae */ /* 0x0003e4000b901d44 */
.L_x_871:
[----:B------:R-:W-:Y:S05]  /*1ba0*/  BSYNC B0 ;  /* 0x0000000000007941 */ /* 0x000fea0003800000 */
.L_x_870:
[----:B------:R-:W-:Y:S01]  /*1bb0*/  IADD3 R19, R4, 0x20, RZ ;  /* 0x0000002004137810 */ /* 0x000fe20007ffe0ff */
[----:B------:R-:W-:Y:S03]  /*1bc0*/  BSSY B0, `(.L_x_872) ;  /* 0x0000014000007945 */ /* 0x000fe60003800000 */
[----:B------:R-:W-:-:S13]  /*1bd0*/  ISETP.GE.AND P0, PT, R19, R22, PT ;  /* 0x000000161300720c */ /* 0x000fda0003f06270 */
[----:B------:R-:W-:Y:S05]  /*1be0*/  @P0 BRA `(.L_x_873) ;  /* 0x0000011000000947 */ /* 0x000fea0003800000 */
[----:B-----5:R-:W-:-:S13]  /*1bf0*/  ISETP.GE.AND P0, PT, R235, R244, PT ;  /* 0x000000f4eb00720c */ /* 0x020fda0003f06270 */
[----:B------:R3:W-:Y:S01]  /*1c00*/  @P0 STS.128 [R229+0x800], RZ ;  /* 0x000800ffe5000388 */ /* 0x0007e20000000c00 */
[----:B------:R-:W-:Y:S05]  /*1c10*/  @P0 BRA `(.L_x_873) ;  /* 0x000000e000000947 */ /* 0x000fea0003800000 */
[----:B-1----:R-:W-:Y:S02]  /*1c20*/  IADD3 R0, P0, R44, 0x20, RZ ;  /* 0x000000202c007810 */ /* 0x002fe40007f1e0ff */
[----:B------:R-:W-:-:S03]  /*1c30*/  MOV R13, R9 ;  /* 0x00000009000d7202 */ /* 0x000fc60000000f00 */
[----:B------:R-:W-:-:S04]  /*1c40*/  IMAD.X R12, RZ, RZ, R45, P0 ;  /* 0x000000ffff0c7224 */ /* 0x000fc800000e062d */
[----:B------:R-:W-:Y:S02]  /*1c50*/  IMAD R14, R12, R2, RZ ;  /* 0x000000020c0e7224 */ /* 0x000fe400078e02ff */
[----:B------:R-:W-:-:S04]  /*1c60*/  IMAD.MOV.U32 R12, RZ, RZ, R10 ;  /* 0x000000ffff0c7224 */ /* 0x000fc800078e000a */
        /* <DEDUP_REMOVED lines=8> */
[----:B------:R1:W-:Y:S02]  /*1cf0*/  LDGSTS.E.BYPASS.LTC128B.128 [R229+0x800], [R14.64] ;  /* 0x008000000ee57fae */ /* 0x0003e4000b901d44 */
.L_x_873:
[----:B------:R-:W-:Y:S05]  /*1d00*/  BSYNC B0 ;  /* 0x0000000000007941 */ /* 0x000fea0003800000 */
.L_x_872:
        /* <DEDUP_REMOVED lines=21> */
.L_x_875:
[----:B------:R-:W-:Y:S05]  /*1e60*/  BSYNC B0 ;  /* 0x0000000000007941 */ /* 0x000fea0003800000 */
.L_x_874:
[----:B------:R-:W-:Y:S01]  /*1e70*/  IADD3 R17, R4, 0x60, RZ ;  /* 0x0000006004117810 */ /* 0x000fe20007ffe0ff */
[----:B------:R-:W-:Y:S03]  /*1e80*/  BSSY B0, `(.L_x_876) ;  /* 0x0000013000007945 */ /* 0x000fe60003800000 */
[----:B------:R-:W-:-:S13]  /*1e90*/  ISETP.GE.AND P0, PT, R17, R22, PT ;  /* 0x000000161100720c */ /* 0x000fda0003f06270 */
[----:B------:R-:W-:Y:S05]  /*1ea0*/  @P0 BRA `(.L_x_877) ;  /* 0x0000010000000947 */ /* 0x000fea0003800000 */
[----:B-----5:R-:W-:-:S13]  /*1eb0*/  ISETP.GE.AND P0, PT, R235, R244, PT ;  /* 0x000000f4eb00720c */ /* 0x020fda0003f06270 */
[----:B------:R1:W-:Y:S01]  /*1ec0*/  @P0 STS.128 [R229+0x1800], RZ ;  /* 0x001800ffe5000388 */ /* 0x0003e20000000c00 */
[----:B------:R-:W-:Y:S05]  /*1ed0*/  @P0 BRA `(.L_x_877) ;  /* 0x000000d000000947 */ /* 0x000fea0003800000 */
[----:B-1----:R-:W-:-:S04]  /*1ee0*/  IADD3 R0, P0, R44, 0x60, RZ ;  /* 0x000000602c007810 */ /* 0x002fc80007f1e0ff */
[----:B------:R-:W-:-:S05]  /*1ef0*/  IADD3.X R8, RZ, R45, RZ, P0, !PT ;  /* 0x0000002dff087210 */ /* 0x000fca00007fe4ff */
[----:B------:R-:W-:Y:S01]  /*1f00*/  IMAD R11, R8, R2, RZ ;  /* 0x00000002080b7224 */ /* 0x000fe200078e02ff */
[----:B------:R-:W-:-:S03]  /*1f10*/  MOV R8, R10 ;  /* 0x0000000a00087202 */ /* 0x000fc60000000f00 */
[-C--:B------:R-:W-:Y:S02]  /*1f20*/  IMAD R3, R3, R0.reuse, R11 ;  /* 0x0000000003037224 */ /* 0x080fe400078e020b */
[----:B------:R-:W-:-:S05]  /*1f30*/  IMAD.WIDE.U32 R8, R2, R0, R8 ;  /* 0x0000000002087225 */ /* 0x000fca00078e0008 */
[----:B------:R-:W-:Y:S02]  /*1f40*/  LEA R2, P0, R8, R6, 0x1 ;  /* 0x0000000608027211 */ /* 0x000fe400078008ff */
[----:B------:R-:W-:-:S04]  /*1f50*/  IADD3 R3, R9, R3, RZ ;  /* 0x0000000309037210 */ /* 0x000fc80007ffe0ff */
[----:B------:R-:W-:-:S05]  /*1f60*/  LEA.HI.X R3, R8, R7, R3, 0x1, P0 ;  /* 0x0000000708037211 */ /* 0x000fca00000f0c03 */
[----:B------:R-:W-:Y:S01]  /*1f70*/  @!PT LDS RZ, [RZ] ;  /* 0x00000000fffff984 */ /* 0x000fe20000000800 */
[----:B------:R-:W-:Y:S01]  /*1f80*/  @!PT LDS RZ, [RZ] ;  /* 0x00000000fffff984 */ /* 0x000fe20000000800 */
[----:B------:R-:W-:Y:S01]  /*1f90*/  @!PT LDS RZ, [RZ] ;  /* 0x00000000fffff984 */ /* 0x000fe20000000800 */
[----:B------:R1:W-:Y:S02]  /*1fa0*/  LDGSTS.E.BYPASS.LTC128B.128 [R229+0x1800], [R2.64] ;  /* 0x0180000002e57fae */ /* 0x0003e4000b901d44 */
.L_x_877:
[----:B------:R-:W-:Y:S05]  /*1fb0*/  BSYNC B0 ;  /* 0x0000000000007941 */ /* 0x000fea0003800000 */
.L_x_876:
[----:B-----5:R-:W-:Y:S01]  /*1fc0*/  IABS R6, R24 ;  /* 0x0000001800067213 */ /* 0x020fe20000000000 */
[----:B------:R-:W-:Y:S01]  /*1fd0*/  IMAD R9, R241, R4, RZ ;  /* 0x00000004f1097224 */ /* 0x000fe200078e02ff */
[----:B------:R-:W-:Y:S01]  /*1fe0*/  IABS R7, R24 ;  /* 0x0000001800077213 */ /* 0x000fe20000000000 */
[C---:B------:R-:W-:Y:S01]  /*1ff0*/  IMAD.SHL.U32 R205, R240.reuse, 0x80, RZ ;  /* 0x00000080f0cd7824 */ /* 0x040fe200078e00ff */
[----:B-1----:R-:W1:Y:S01]  /*2000*/  I2F.RP R2, R6 ;  /* 0x0000000600027306 */ /* 0x002e620000209400 */
[----:B------:R-:W-:Y:S01]  /*2010*/  IABS R8, R41 ;  /* 0x0000002900087213 */ /* 0x000fe20000000000 */
[----:B------:R-:W-:Y:S01]  /*2020*/  IMAD R12, R240, R5, R9 ;  /* 0x00000005f00c7224 */ /* 0x000fe200078e0209 */
[----:B------:R-:W-:Y:S01]  /*2030*/  LEA.HI R20, R36, R232, RZ, 0x4 ;  /* 0x000000e824147211 */ /* 0x000fe200078f20ff */
[----:B------:R-:W-:Y:S01]  /*2040*/  BSSY B0, `(.L_x_878) ;  /* 0x0000051000007945 */ /* 0x000fe20003800000 */
[----:B------:R-:W-:Y:S02]  /*2050*/  SHF.L.U64.HI R206, R240, 0x7, R241 ;  /* 0x00000007f0ce7819 */ /* 0x000fe400000102f1 */
[----:B------:R-:W-:Y:S01]  /*2060*/  IADD3 R180, R220, -0x1, RZ ;  /* 0xffffffffdcb47810 */ /* 0x000fe20007ffe0ff */
[----:B-1----:R-:W1:Y:S02]  /*2070*/  MUFU.RCP R2, R2 ;  /* 0x0000000200027308 */ /* 0x002e640000001000 */
[----:B-1----:R-:W-:-:S06]  /*2080*/  IADD3 R2, R2, 0xffffffe, RZ ;  /* 0x0ffffffe02027810 */ /* 0x002fcc0007ffe0ff */
[----:B------:R-:W1:Y:S02]  /*2090*/  F2I.FTZ.U32.TRUNC.NTZ R3, R2 ;  /* 0x0000000200037305 */ /* 0x000e64000021f000 */
[----:B-1----:R-:W-:Y:S02]  /*20a0*/  IMAD.MOV R0, RZ, RZ, -R3 ;  /* 0x000000ffff007224 */ /* 0x002fe400078e0a03 */
[----:B------:R-:W-:Y:S02]  /*20b0*/  IMAD.MOV.U32 R2, RZ, RZ, RZ ;  /* 0x000000ffff027224 */ /* 0x000fe400078e00ff */
[----:B------:R-:W-:-:S04]  /*20c0*/  IMAD R0, R0, R6, RZ ;  /* 0x0000000600007224 */ /* 0x000fc800078e02ff */
[----:B------:R-:W-:Y:S01]  /*20d0*/  IMAD.HI.U32 R3, R3, R0, R2 ;  /* 0x0000000003037227 */ /* 0x000fe200078e0002 */
[----:B------:R-:W-:-:S05]  /*20e0*/  IADD3 R0, RZ, -R7, RZ ;  /* 0x80000007ff007210 */ /* 0x000fca0007ffe0ff */
[----:B------:R-:W-:Y:S02]  /*20f0*/  IMAD.MOV.U32 R2, RZ, RZ, R0 ;  /* 0x000000ffff027224 */ /* 0x000fe400078e0000 */
[----:B------:R-:W-:Y:S01]  /*2100*/  IMAD.HI.U32 R0, R3, R8, RZ ;  /* 0x0000000803007227 */ /* 0x000fe200078e00ff */
[----:B------:R-:W-:-:S03]  /*2110*/  LOP3.LUT R3, R41, R24, RZ, 0x3c, !PT ;  /* 0x0000001829037212 */ /* 0x000fc600078e3cff */
[----:B------:R-:W-:Y:S01]  /*2120*/  IMAD R2, R0, R2, R8 ;  /* 0x0000000200027224 */ /* 0x000fe200078e0208 */
[----:B------:R-:W-:Y:S01]  /*2130*/  ISETP.GE.AND P2, PT, R3, RZ, PT ;  /* 0x000000ff0300720c */ /* 0x000fe20003f46270 */
[----:B------:R-:W-:-:S03]  /*2140*/  IMAD R8, R249, R4, RZ ;  /* 0x00000004f9087224 */ /* 0x000fc600078e02ff */
[----:B------:R-:W-:Y:S01]  /*2150*/  ISETP.GT.U32.AND P3, PT, R6, R2, PT ;  /* 0x000000020600720c */ /* 0x000fe20003f64070 */
[----:B------:R-:W-:Y:S01]  /*2160*/  IMAD R11, R248, R5, R8 ;  /* 0x00000005f80b7224 */ /* 0x000fe200078e0208 */
[----:B------:R-:W-:-:S05]  /*2170*/  LOP3.LUT R8, R20, 0xfffffff0, RZ, 0xc0, !PT ;  /* 0xfffffff014087812 */ /* 0x000fca00078ec0ff */
[----:B------:R-:W-:-:S05]  /*2180*/  IMAD.IADD R13, R232, 0x1, -R8 ;  /* 0x00000001e80d7824 */ /* 0x000fca00078e0a08 */
[----:B------:R-:W-:Y:S01]  /*2190*/  LEA.HI R14, R13, R13, RZ, 0x1 ;  /* 0x0000000d0d0e7211 */ /* 0x000fe200078f08ff */
[----:B------:R-:W-:Y:S01]  /*21a0*/  @!P3 IMAD.IADD R2, R2, 0x1, -R6 ;  /* 0x000000010202b824 */ /* 0x000fe200078e0a06 */
[----:B------:R-:W-:Y:S02]  /*21b0*/  @!P3 IADD3 R0, R0, 0x1, RZ ;  /* 0x000000010000b810 */ /* 0x000fe40007ffe0ff */
[----:B------:R-:W-:Y:S02]  /*21c0*/  SHF.R.S32.HI R10, RZ, 0x1, R14 ;  /* 0x00000001ff0a7819 */ /* 0x000fe4000001140e */
[----:B------:R-:W-:Y:S02]  /*21d0*/  ISETP.GE.U32.AND P4, PT, R2, R6, PT ;  /* 0x000000060200720c */ /* 0x000fe40003f86070 */
[C---:B------:R-:W-:Y:S02]  /*21e0*/  IADD3 R6, P0, R235.reuse, R30, RZ ;  /* 0x0000001eeb067210 */ /* 0x040fe40007f1e0ff */
[----:B------:R-:W-:-:S02]  /*21f0*/  IADD3 R2, P1, R235, R16, RZ ;  /* 0x00000010eb027210 */ /* 0x000fc40007f3e0ff */
[----:B------:R-:W-:Y:S01]  /*2200*/  SHF.R.S32.HI R16, RZ, 0x1f, R180 ;  /* 0x0000001fff107819 */ /* 0x000fe200000114b4 */
[C---:B------:R-:W-:Y:S01]  /*2210*/  IMAD.X R7, R21.reuse, 0x1, R31, P0 ;  /* 0x0000000115077824 */ /* 0x040fe200000e061f */
[----:B------:R-:W-:Y:S02]  /*2220*/  ISETP.NE.AND P0, PT, R24, RZ, PT ;  /* 0x000000ff1800720c */ /* 0x000fe40003f05270 */
[----:B------:R-:W-:-:S03]  /*2230*/  IADD3.X R3, R21, R23, RZ, P1, !PT ;  /* 0x0000001715037210 */ /* 0x000fc60000ffe4ff */
[----:B------:R-:W-:Y:S02]  /*2240*/  @P4 IADD3 R0, R0, 0x1, RZ ;  /* 0x0000000100004810 */ /* 0x000fe40007ffe0ff */
[-C--:B------:R-:W-:Y:S02]  /*2250*/  IMAD.WIDE.U32 R8, R248, R4.reuse, R2 ;  /* 0x00000004f8087225 */ /* 0x080fe400078e0002 */
[----:B------:R-:W-:Y:S02]  /*2260*/  @!P2 IADD3 R0, -R0, RZ, RZ ;  /* 0x000000ff0000a210 */ /* 0x000fe40007ffe1ff */
[----:B------:R-:W-:Y:S01]  /*2270*/  IMAD.WIDE.U32 R2, R240, R4, R6 ;  /* 0x00000004f0027225 */ /* 0x000fe200078e0006 */
[----:B------:R-:W-:Y:S02]  /*2280*/  SHF.R.S32.HI R6, RZ, 0x1f, R14 ;  /* 0x0000001fff067819 */ /* 0x000fe4000001140e */
[----:B------:R-:W-:Y:S01]  /*2290*/  @!P0 LOP3.LUT R0, RZ, R24, RZ, 0x33, !PT ;  /* 0x00000018ff008212 */ /* 0x000fe200078e33ff */
[----:B------:R-:W-:Y:S01]  /*22a0*/  IMAD.IADD R7, R9, 0x1, R11 ;  /* 0x0000000109077824 */ /* 0x000fe200078e020b */
[----:B------:R-:W-:Y:S01]  /*22b0*/  LEA.HI R11, R6, R10, RZ, 0x2 ;  /* 0x0000000a060b7211 */ /* 0x000fe200078f10ff */
[----:B------:R-:W-:Y:S01]  /*22c0*/  IMAD.IADD R3, R3, 0x1, R12 ;  /* 0x0000000103037824 */ /* 0x000fe200078e020c */
[----:B------:R-:W-:Y:S01]  /*22d0*/  MOV R6, R8 ;  /* 0x0000000800067202 */ /* 0x000fe20000000f00 */
[-C--:B------:R-:W-:Y:S01]  /*22e0*/  IMAD R9, R27, R0.reuse, RZ ;  /* 0x000000001b097224 */ /* 0x080fe200078e02ff */
[----:B------:R-:W-:Y:S01]  /*22f0*/  SHF.R.S32.HI R8, RZ, 0x1f, R0 ;  /* 0x0000001fff087819 */ /* 0x000fe20000011400 */
[----:B------:R-:W-:Y:S01]  /*2300*/  IMAD.WIDE.U32 R46, R26, R0, R2 ;  /* 0x000000001a2e7225 */ /* 0x000fe200078e0002 */
[----:B------:R-:W-:-:S03]  /*2310*/  LOP3.LUT R11, R11, 0xfffffffc, RZ, 0xc0, !PT ;  /* 0xfffffffc0b0b7812 */ /* 0x000fc600078ec0ff */
[----:B------:R-:W-:Y:S01]  /*2320*/  IMAD R2, R29, R0, RZ ;  /* 0x000000001d027224 */ /* 0x000fe200078e02ff */
[----:B------:R-:W-:Y:S01]  /*2330*/  MOV R246, R46 ;  /* 0x0000002e00f67202 */ /* 0x000fe20000000f00 */
[----:B------:R-:W-:Y:S01]  /*2340*/  IMAD R3, R26, R8, R9 ;  /* 0x000000081a037224 */ /* 0x000fe200078e0209 */
[----:B------:R1:W-:Y:S01]  /*2350*/  STL.64 [R1+0x2e8], R46 ;  /* 0x0002e82e01007387 */ /* 0x0003e20000100a00 */
[----:B------:R-:W-:-:S03]  /*2360*/  IMAD.WIDE.U32 R44, R28, R0, R6 ;  /* 0x000000001c2c7225 */ /* 0x000fc600078e0006 */
[----:B------:R-:W-:Y:S01]  /*2370*/  IADD3 R247, R47, R3, RZ ;  /* 0x000000032ff77210 */ /* 0x000fe20007ffe0ff */
[----:B------:R-:W-:Y:S01]  /*2380*/  IMAD R2, R28, R8, R2 ;  /* 0x000000081c027224 */ /* 0x000fe200078e0202 */
[----:B------:R1:W-:Y:S01]  /*2390*/  STL [R1+0x224], R206 ;  /* 0x000224ce01007387 */ /* 0x0003e20000100800 */
[----:B------:R-:W-:Y:S02]  /*23a0*/  IMAD R12, R180, -0x80, R72 ;  /* 0xffffff80b40c7824 */ /* 0x000fe400078e0248 */
[----:B------:R-:W-:Y:S01]  /*23b0*/  IMAD.IADD R27, R45, 0x1, R2 ;  /* 0x000000012d1b7824 */ /* 0x000fe200078e0202 */
[----:B------:R1:W-:Y:S01]  /*23c0*/  STL.64 [R1+0x2e0], R44 ;  /* 0x0002e02c01007387 */ /* 0x0003e20000100a00 */
[----:B------:R-:W-:Y:S01]  /*23d0*/  IMAD.IADD R15, R10, 0x1, -R11 ;  /* 0x000000010a0f7824 */ /* 0x000fe200078e0a0b */
[----:B------:R-:W-:Y:S01]  /*23e0*/  ISETP.GE.AND P0, PT, R4, R12, PT ;  /* 0x0000000c0400720c */ /* 0x000fe20003f06270 */
[----:B------:R-:W-:Y:S01]  /*23f0*/  IMAD R0, R206, R180, RZ ;  /* 0x000000b4ce007224 */ /* 0x000fe200078e02ff */
[----:B------:R1:W-:Y:S01]  /*2400*/  STL [R1+0x220], R205 ;  /* 0x000220cd01007387 */ /* 0x0003e20000100800 */
[----:B------:R-:W-:Y:S01]  /*2410*/  IMAD.MOV.U32 R3, RZ, RZ, 0x10 ;  /* 0x00000010ff037424 */ /* 0x000fe200078e00ff */
[----:B------:R-:W-:Y:S01]  /*2420*/  LOP3.LUT P1, RZ, R15, 0x2, RZ, 0xc0, !PT ;  /* 0x000000020fff7812 */ /* 0x000fe2000782c0ff */
[-C--:B------:R-:W-:Y:S01]  /*2430*/  IMAD R0, R16, R205.reuse, R0 ;  /* 0x000000cd10007224 */ /* 0x080fe200078e0200 */
[----:B------:R1:W-:Y:S01]  /*2440*/  STL.64 [R1+0x2c8], R246 ;  /* 0x0002c8f601007387 */ /* 0x0003e20000100a00 */
[----:B------:R-:W-:Y:S01]  /*2450*/  IMAD.WIDE.U32 R6, R180, R205, R246 ;  /* 0x000000cdb4067225 */ /* 0x000fe200078e00f6 */
[----:B------:R-:W-:-:S02]  /*2460*/  SEL R3, R3, 0xfffffff0, !P1 ;  /* 0xfffffff003037807 */ /* 0x000fc40004800000 */
[----:B------:R1:W-:Y:S02]  /*2470*/  STL [R1+0x2d4], R27 ;  /* 0x0002d41b01007387 */ /* 0x0003e40000100800 */
[----:B------:R-:W-:Y:S01]  /*2480*/  IADD3 R9, R7, R0, RZ ;  /* 0x0000000007097210 */ /* 0x000fe20007ffe0ff */
[----:B------:R-:W-:Y:S05]  /*2490*/  @P0 BRA `(.L_x_879) ;  /* 0x000000b000000947 */ /* 0x000fea0003800000 */
[----:B------:R-:W-:-:S13]  /*24a0*/  ISETP.GE.AND P0, PT, R235, R244, PT ;  /* 0x000000f4eb00720c */ /* 0x000fda0003f06270 */
[----:B------:R1:W-:Y:S04]  /*24b0*/  @P0 STS [R229+0x2000], RZ ;  /* 0x002000ffe5000388 */ /* 0x0003e80000000800 */
[----:B------:R1:W-:Y:S04]  /*24c0*/  @P0 STS [R229+0x2004], RZ ;  /* 0x002004ffe5000388 */ /* 0x0003e80000000800 */
[----:B------:R1:W-:Y:S01]  /*24d0*/  @P0 STS.64 [R229+0x2008], RZ ;  /* 0x002008ffe5000388 */ /* 0x0003e20000000a00 */
[----:B------:R-:W-:Y:S05]  /*24e0*/  @P0 BRA `(.L_x_879) ;  /* 0x0000006000000947 */ /* 0x000fea0003800000 */
[----:B------:R-:W-:-:S04]  /*24f0*/  LEA R10, P0, R6, R218, 0x1 ;  /* 0x000000da060a7211 */ /* 0x000fc800078008ff */
[----:B------:R-:W-:-:S05]  /*2500*/  LEA.HI.X R11, R6, R219, R9, 0x1, P0 ;  /* 0x000000db060b7211 */ /* 0x000fca00000f0c09 */
[----:B------:R-:W-:Y:S01]  /*2510*/  @!PT LDS RZ, [RZ] ;  /* 0x00000000fffff984 */ /* 0x000fe20000000800 */
[----:B------:R-:W-:Y:S01]  /*2520*/  @!PT LDS RZ, [RZ] ;  /* 0x00000000fffff984 */ /* 0x000fe20000000800 */
[----:B------:R-:W-:Y:S01]  /*2530*/  @!PT LDS RZ, [RZ] ;  /* 0x00000000fffff984 */ /* 0x000fe20000000800 */
[----:B------:R1:W-:Y:S04]  /*2540*/  LDGSTS.E.BYPASS.LTC128B.128 [R229+0x2000], [R10.64] ;  /* 0x020000000ae57fae */ /* 0x0003e8000b901d44 */
.L_x_879:
[----:B------:R-:W-:Y:S05]  /*2550*/  BSYNC B0 ;  /* 0x0000000000007941 */ /* 0x000fea0003800000 */
.L_x_878:
[----:B------:R-:W-:Y:S01]  /*2560*/  ISETP.GE.AND P0, PT, R19, R12, PT ;  /* 0x0000000c1300720c */ /* 0x000fe20003f06270 */
[----:B------:R-:W-:Y:S01]  /*2570*/  BSSY B0, `(.L_x_880) ;  /* 0x000000f000007945 */ /* 0x000fe20003800000 */
[C---:B------:R-:W-:Y:S01]  /*2580*/  SHF.L.U64.HI R183, R240.reuse, 0x5, R241 ;  /* 0x00000005f0b77819 */ /* 0x040fe200000102f1 */
[----:B------:R-:W-:-:S10]  /*2590*/  IMAD.SHL.U32 R181, R240, 0x20, RZ ;  /* 0x00000020f0b57824 */ /* 0x000fd400078e00ff */
[----:B------:R-:W-:Y:S05]  /*25a0*/  @P0 BRA `(.L_x_881) ;  /* 0x000000b000000947 */ /* 0x000fea0003800000 */
[----:B------:R-:W-:-:S13]  /*25b0*/  ISETP.GE.AND P0, PT, R235, R244, PT ;  /* 0x000000f4eb00720c */ /* 0x000fda0003f06270 */
[----:B------:R1:W-:Y:S01]  /*25c0*/  @P0 STS.128 [R229+0x2800], RZ ;  /* 0x002800ffe5000388 */ /* 0x0003e20000000c00 */
[----:B------:R-:W-:Y:S05]  /*25d0*/  @P0 BRA `(.L_x_881) ;  /* 0x0000008000000947 */ /* 0x000fea0003800000 */
[----:B------:R-:W-:-:S05]  /*25e0*/  IADD3 R0, P0, R181, R6, RZ ;  /* 0x00000006b5007210 */ /* 0x000fca0007f1e0ff */
[----:B------:R-:W-:Y:S01]  /*25f0*/  IMAD.X R2, R183, 0x1, R9, P0 ;  /* 0x00000001b7027824 */ /* 0x000fe200000e0609 */
[----:B-1----:R-:W-:-:S04]  /*2600*/  LEA R10, P0, R0, R218, 0x1 ;  /* 0x000000da000a7211 */ /* 0x002fc800078008ff */
[----:B------:R-:W-:-:S05]  /*2610*/  LEA.HI.X R11, R0, R219, R2, 0x1, P0 ;  /* 0x000000db000b7211 */ /* 0x000fca00000f0c02 */
[----:B------:R-:W-:Y:S01]  /*2620*/  @!PT LDS RZ, [RZ] ;  /* 0x00000000fffff984 */ /* 0x000fe20000000800 */
[----:B------:R-:W-:Y:S01]  /*2630*/  @!PT LDS RZ, [RZ] ;  /* 0x00000000fffff984 */ /* 0x000fe20000000800 */
[----:B------:R-:W-:Y:S01]  /*2640*/  @!PT LDS RZ, [RZ] ;  /* 0x00000000fffff984 */ /* 0x000fe20000000800 */
[----:B------:R1:W-:Y:S04]  /*2650*/  LDGSTS.E.BYPASS.LTC128B.128 [R229+0x2800], [R10.64] ;  /* 0x028000000ae57fae */ /* 0x0003e8000b901d44 */
.L_x_881:
[----:B------:R-:W-:Y:S05]  /*2660*/  BSYNC B0 ;  /* 0x0000000000007941 */ /* 0x000fea0003800000 */
.L_x_880:
[----:B------:R-:W-:Y:S01]  /*2670*/  ISETP.GE.AND P0, PT, R18, R12, PT ;  /* 0x0000000c1200720c */ /* 0x000fe20003f06270 */
[----:B------:R-:W-:-:S12]  /*2680*/  BSSY B0, `(.L_x_882) ;  /* 0x000000d000007945 */ /* 0x000fd80003800000 */
[----:B------:R-:W-:Y:S05]  /*2690*/  @P0 BRA `(.L_x_883) ;  /* 0x000000b000000947 */ /* 0x000fea0003800000 */
[----:B------:R-:W-:-:S13]  /*26a0*/  ISETP.GE.AND P0, PT, R235, R244, PT ;  /* 0x000000f4eb00720c */ /* 0x000fda0003f06270 */
[----:B------:R1:W-:Y:S01]  /*26b0*/  @P0 STS.128 [R229+0x3000], RZ ;  /* 0x003000ffe5000388 */ /* 0x0003e20000000c00 */
[----:B------:R-:W-:Y:S05]  /*26c0*/  @P0 BRA `(.L_x_883) ;  /* 0x0000008000000947 */ /* 0x000fea0003800000 */
[----:B------:R-:W-:-:S04]  /*26d0*/  LEA R0, P0, R240, R6, 0x6 ;  /* 0x00000006f0007211 */ /* 0x000fc800078030ff */
[----:B------:R-:W-:Y:S02]  /*26e0*/  LEA.HI.X R2, R240, R9, R241, 0x6, P0 ;  /* 0x00000009f0027211 */ /* 0x000fe400000f34f1 */
[----:B-1----:R-:W-:-:S04]  /*26f0*/  LEA R10, P0, R0, R218, 0x1 ;  /* 0x000000da000a7211 */ /* 0x002fc800078008ff */
[----:B------:R-:W-:-:S05]  /*2700*/  LEA.HI.X R11, R0, R219, R2, 0x1, P0 ;  /* 0x000000db000b7211 */ /* 0x000fca00000f0c02 */
[----:B------:R-:W-:Y:S01]  /*2710*/  @!PT LDS RZ, [RZ] ;  /* 0x00000000fffff984 */ /* 0x000fe20000000800 */
[----:B------:R-:W-:Y:S01]  /*2720*/  @!PT LDS RZ, [RZ] ;  /* 0x00000000fffff984 */ /* 0x000fe20000000800 */
[----:B------:R-:W-:Y:S01]  /*2730*/  @!PT LDS RZ, [RZ] ;  /* 0x00000000fffff984 */ /* 0x000fe20000000800 */
[----:B------:R1:W-:Y:S04]  /*2740*/  LDGSTS.E.BYPASS.LTC128B.128 [R229+0x3000], [R10.64] ;  /* 0x030000000ae57fae */ /* 0x0003e8000b901d44 */
.L_x_883:
[----:B------:R-:W-:Y:S05]  /*2750*/  BSYNC B0 ;  /* 0x0000000000007941 */ /* 0x000fea0003800000 */
.L_x_882:
[----:B------:R-:W-:Y:S01]  /*2760*/  ISETP.GE.AND P0, PT, R17, R12, PT ;  /* 0x0000000c1100720c */ /* 0x000fe20003f06270 */
[----:B------:R-:W-:Y:S01]  /*2770*/  BSSY B0, `(.L_x_884) ;  /* 0x0000011000007945 */ /* 0x000fe20003800000 */
[C---:B------:R-:W-:Y:S01]  /*2780*/  SHF.L.U64.HI R23, R248.reuse, 0x7, R249 ;  /* 0x00000007f8177819 */ /* 0x040fe200000102f9 */
[----:B-1----:R-:W-:-:S10]  /*2790*/  IMAD.SHL.U32 R11, R248, 0x80, RZ ;  /* 0x00000080f80b7824 */ /* 0x002fd400078e00ff */
[----:B------:R-:W-:Y:S05]  /*27a0*/  @P0 BRA `(.L_x_885) ;  /* 0x000000d000000947 */ /* 0x000fea0003800000 */
[----:B------:R-:W-:-:S13]  /*27b0*/  ISETP.GE.AND P0, PT, R235, R244, PT ;  /* 0x000000f4eb00720c */ /* 0x000fda0003f06270 */
[----:B------:R1:W-:Y:S01]  /*27c0*/  @P0 STS.128 [R229+0x3800], RZ ;  /* 0x003800ffe5000388 */ /* 0x0003e20000000c00 */
[----:B------:R-:W-:Y:S05]  /*27d0*/  @P0 BRA `(.L_x_885) ;  /* 0x000000a000000947 */ /* 0x000fea0003800000 */
[----:B------:R-:W-:Y:S01]  /*27e0*/  MOV R8, R6 ;  /* 0x0000000600087202 */ /* 0x000fe20000000f00 */
[----:B------:R-:W-:-:S04]  /*27f0*/  IMAD R0, R241, 0x60, RZ ;  /* 0x00000060f1007824 */ /* 0x000fc800078e02ff */
[----:B------:R-:W-:-:S05]  /*2800*/  IMAD.WIDE.U32 R8, R240, 0x60, R8 ;  /* 0x00000060f0087825 */ /* 0x000fca00078e0008 */
[----:B------:R-:W-:Y:S02]  /*2810*/  IADD3 R0, R9, R0, RZ ;  /* 0x0000000009007210 */ /* 0x000fe40007ffe0ff */
[----:B------:R-:W-:-:S04]  /*2820*/  LEA R6, P0, R8, R218, 0x1 ;  /* 0x000000da08067211 */ /* 0x000fc800078008ff */
[----:B------:R-:W-:-:S05]  /*2830*/  LEA.HI.X R7, R8, R219, R0, 0x1, P0 ;  /* 0x000000db08077211 */ /* 0x000fca00000f0c00 */
[----:B------:R-:W-:Y:S01]  /*2840*/  @!PT LDS RZ, [RZ] ;  /* 0x00000000fffff984 */ /* 0x000fe20000000800 */
[----:B------:R-:W-:Y:S01]  /*2850*/  @!PT LDS RZ, [RZ] ;  /* 0x00000000fffff984 */ /* 0x000fe20000000800 */
[----:B------:R-:W-:Y:S01]  /*2860*/  @!PT LDS RZ, [RZ] ;  /* 0x00000000fffff984 */ /* 0x000fe20000000800 */
[----:B------:R1:W-:Y:S04]  /*2870*/  LDGSTS.E.BYPASS.LTC128B.128 [R229+0x3800], [R6.64] ;  /* 0x0380000006e57fae */ /* 0x0003e8000b901d44 */
.L_x_885:
[----:B------:R-:W-:Y:S05]  /*2880*/  BSYNC B0 ;  /* 0x0000000000007941 */ /* 0x000fea0003800000 */
.L_x_884:
[----:B------:R-:W5:Y:S04]  /*2890*/  LD.E R22, [R134.64+0x188] ;  /* 0x0001880486167980 */ /* 0x000f68000c101900 */
[----:B--2---:R-:W2:Y:S01]  /*28a0*/  LD.E R21, [R134.64+0x184] ;  /* 0x0001840486157980 */ /* 0x004ea2000c101900 */
[----:B------:R-:W-:Y:S01]  /*28b0*/  SHF.R.S32.HI R10, RZ, 0x4, R20 ;  /* 0x00000004ff0a7819 */ /* 0x000fe20000011414 */
[----:B------:R-:W-:Y:S01]  /*28c0*/  IMAD R9, R23, R180, RZ ;  /* 0x000000b417097224 */ /* 0x000fe200078e02ff */
[----:B------:R-:W-:Y:S01]  /*28d0*/  LOP3.LUT R0, R14, 0x7fffffe, RZ, 0xc0, !PT ;  /* 0x07fffffe0e007812 */ /* 0x000fe200078ec0ff */
[----:B------:R-:W0:Y:S01]  /*28e0*/  LDGDEPBAR ;  /* 0x00000000000079af */ /* 0x000e220000000000 */
[----:B------:R-:W-:Y:S01]  /*28f0*/  ISETP.GE.AND P0, PT, R4, R12, PT ;  /* 0x0000000c0400720c */ /* 0x000fe20003f06270 */
[----:B------:R-:W-:Y:S01]  /*2900*/  IMAD R16, R16, R11, R9 ;  /* 0x0000000b10107224 */ /* 0x000fe200078e0209 */
[----:B------:R-:W-:Y:S01]  /*2910*/  LEA.HI R2, R20, R10, RZ, 0x1 ;  /* 0x0000000a14027211 */ /* 0x000fe200078f08ff */
[----:B------:R-:W-:Y:S01]  /*2920*/  IMAD.IADD R8, R13, 0x1, -R0 ;  /* 0x000000010d087824 */ /* 0x000fe200078e0a00 */
[----:B------:R-:W-:Y:S01]  /*2930*/  LOP3.LUT R5, R35, 0xfffffff8, RZ, 0xc0, !PT ;  /* 0xfffffff823057812 */ /* 0x000fe200078ec0ff */
[----:B------:R-:W-:Y:S01]  /*2940*/  IMAD.MOV.U32 R26, RZ, RZ, R44 ;  /* 0x000000ffff1a7224 */ /* 0x000fe200078e002c */
[----:B------:R-:W-:-:S02]  /*2950*/  SHF.R.S32.HI R4, RZ, 0x1f, R13 ;  /* 0x0000001fff047819 */ /* 0x000fc4000001140d */
[----:B------:R-:W-:Y:S01]  /*2960*/  LOP3.LUT R0, R2, 0xfffffffe, RZ, 0xc0, !PT ;  /* 0xfffffffe02007812 */ /* 0x000fe200078ec0ff */
[----:B------:R-:W-:Y:S01]  /*2970*/  IMAD.IADD R2, R232, 0x1, -R5 ;  /* 0x00000001e8027824 */ /* 0x000fe200078e0a05 */
[----:B------:R-:W-:Y:S01]  /*2980*/  LEA.HI R4, R4, R13, RZ, 0x3 ;  /* 0x0000000d04047211 */ /* 0x000fe200078f18ff */
[----:B------:R-:W-:Y:S01]  /*2990*/  IMAD.SHL.U32 R5, R15, 0x40, RZ ;  /* 0x000000400f057824 */ /* 0x000fe200078e00ff */
[----:B------:R1:W-:Y:S01]  /*29a0*/  STL.64 [R1+0x2d0], R26 ;  /* 0x0002d01a01007387 */ /* 0x0003e20000100a00 */
[----:B------:R-:W-:Y:S01]  /*29b0*/  IMAD.IADD R10, R10, 0x1, -R0 ;  /* 0x000000010a0a7824 */ /* 0x000fe200078e0a00 */
[----:B------:R-:W-:Y:S01]  /*29c0*/  LEA.HI R0, R2, R2, RZ, 0x1 ;  /* 0x0000000202007211 */ /* 0x000fe200078f08ff */
[----:B------:R-:W-:Y:S01]  /*29d0*/  IMAD.SHL.U32 R4, R4, 0x20, RZ ;  /* 0x0000002004047824 */ /* 0x000fe200078e00ff */
[----:B------:R-:W-:Y:S01]  /*29e0*/  LOP3.LUT R5, R5, 0xc0, RZ, 0xc0, !PT ;  /* 0x000000c005057812 */ /* 0x000fe200078ec0ff */
[----:B-1----:R-:W-:Y:S01]  /*29f0*/  IMAD.SHL.U32 R7, R10, 0x8, RZ ;  /* 0x000000080a077824 */ /* 0x002fe200078e00ff */
[----:B------:R-:W-:-:S02]  /*2a00*/  LOP3.LUT R6, R0, 0x7fffffe, RZ, 0xc0, !PT ;  /* 0x07fffffe00067812 */ /* 0x000fc400078ec0ff */
[----:B------:R-:W-:Y:S02]  /*2a10*/  LOP3.LUT R4, R4, 0xffffff00, RZ, 0xc0, !PT ;  /* 0xffffff0004047812 */ /* 0x000fe400078ec0ff */
[----:B------:R-:W-:Y:S01]  /*2a20*/  SHF.R.S32.HI R13, RZ, 0x1, R0 ;  /* 0x00000001ff0d7819 */ /* 0x000fe20000011400 */
[----:B------:R-:W-:-:S04]  /*2a30*/  DEPBAR.LE SB0, 0x0 ;  /* 0x000080000000791a */ /* 0x000fc80000000000 */
[----:B------:R-:W-:Y:S01]  /*2a40*/  WARPSYNC 0xffffffff ;  /* 0xffffffff00007948 */ /* 0x000fe20003800000 */
[----:B------:R-:W-:Y:S01]  /*2a50*/  BAR.SYNC.DEFER_BLOCKING 0x0 ;  /* 0x0000000000007b1d */ /* 0x000fe20000010000 */
[----:B------:R-:W-:Y:S01]  /*2a60*/  IMAD.IADD R9, R2, 0x1, -R6 ;  /* 0x0000000102097824 */ /* 0x000fe200078e0a06 */
[----:B------:R-:W-:Y:S01]  /*2a70*/  LOP3.LUT R6, R5, 0x8, R7, 0xf8, !PT ;  /* 0x0000000805067812 */ /* 0x000fe200078ef807 */
[--C-:B------:R-:W-:Y:S01]  /*2a80*/  IMAD R2, R32, 0x200, R4.reuse ;  /* 0x0000020020027824 */ /* 0x100fe200078e0204 */
[----:B------:R-:W-:Y:S01]  /*2a90*/  SHF.L.U32 R0, R13, 0x6, RZ ;  /* 0x000000060d007819 */ /* 0x000fe200000006ff */
[C---:B------:R-:W-:Y:S01]  /*2aa0*/  IMAD R7, R8.reuse, 0x20, R4 ;  /* 0x0000002008077824 */ /* 0x040fe200078e0204 */
[----:B------:R-:W-:Y:S01]  /*2ab0*/  SHF.R.U32.HI R5, RZ, 0x3, R5 ;  /* 0x00000003ff057819 */ /* 0x000fe20000011605 */
[----:B------:R-:W-:Y:S01]  /*2ac0*/  IMAD R8, R8, 0x20, R2 ;  /* 0x0000002008087824 */ /* 0x000fe200078e0202 */
[----:B------:R-:W-:Y:S01]  /*2ad0*/  LOP3.LUT R0, R0, 0xc0, RZ, 0xc0, !PT ;  /* 0x000000c000007812 */ /* 0x000fe200078ec0ff */
[----:B------:R-:W-:Y:S01]  /*2ae0*/  IMAD.SHL.U32 R2, R34, 0x8, RZ ;  /* 0x0000000822027824 */ /* 0x000fe200078e00ff */
[----:B------:R-:W-:Y:S01]  /*2af0*/  LOP3.LUT R4, R6, R5, RZ, 0x3c, !PT ;  /* 0x0000000506047212 */ /* 0x000fe200078e3cff */
[----:B------:R-:W-:Y:S01]  /*2b00*/  IMAD R6, R10, 0x8, R9 ;  /* 0x000000080a067824 */ /* 0x000fe200078e0209 */
[----:B------:R-:W-:Y:S01]  /*2b10*/  IADD3 R5, R72, 0x1, -R37 ;  /* 0x0000000148057810 */ /* 0x000fe20007ffe825 */
[----:B------:R-:W-:Y:S01]  /*2b20*/  BSSY B0, `(.L_x_886) ;  /* 0x0000020000007945 */ /* 0x000fe20003800000 */
[----:B------:R-:W-:-:S02]  /*2b30*/  LOP3.LUT R2, R0, 0x8, R2, 0xf8, !PT ;  /* 0x0000000800027812 */ /* 0x000fc400078ef802 */
[----:B------:R-:W-:Y:S02]  /*2b40*/  SHF.R.U32.HI R0, RZ, 0x3, R0 ;  /* 0x00000003ff007819 */ /* 0x000fe40000011600 */
[----:B------:R-:W-:Y:S02]  /*2b50*/  IADD3 R242, R42, -0x4ab325aa, RZ ;  /* 0xb54cda562af27810 */ /* 0x000fe40007ffe0ff */
[----:B------:R-:W-:Y:S01]  /*2b60*/  LOP3.LUT R0, R2, R0, RZ, 0x3c, !PT ;  /* 0x0000000002007212 */ /* 0x000fe200078e3cff */
[C---:B------:R-:W-:Y:S02]  /*2b70*/  IMAD.IADD R2, R4.reuse, 0x1, R8 ;  /* 0x0000000104027824 */ /* 0x040fe400078e0208 */
[----:B------:R-:W-:Y:S01]  /*2b80*/  IMAD.IADD R4, R4, 0x1, R7 ;  /* 0x0000000104047824 */ /* 0x000fe200078e0207 */
[----:B------:R1:W-:Y:S01]  /*2b90*/  @P0 STS [R229+0x4000], RZ ;  /* 0x004000ffe5000388 */ /* 0x0003e20000000800 */
[----:B------:R-:W-:Y:S01]  /*2ba0*/  IMAD.U32 R0, R6, 0x20, R0 ;  /* 0x0000002006007824 */ /* 0x000fe200078e0000 */
[----:B------:R-:W-:Y:S01]  /*2bb0*/  LEA R6, R231, R32, 0x3 ;  /* 0x00000020e7067211 */ /* 0x000fe200078e18ff */
[----:B------:R-:W-:Y:S01]  /*2bc0*/  IMAD.SHL.U32 R8, R232, 0x2, RZ ;  /* 0x00000002e8087824 */ /* 0x000fe200078e00ff */
[----:B------:R1:W-:Y:S01]  /*2bd0*/  @P0 STS [R229+0x4004], RZ ;  /* 0x004004ffe5000388 */ /* 0x0003e20000000800 */
[----:B------:R-:W-:-:S03]  /*2be0*/  IMAD.WIDE.U32 R6, R180, R11, R26 ;  /* 0x0000000bb4067225 */ /* 0x000fc600078e001a */
[----:B------:R1:W-:Y:S01]  /*2bf0*/  @P0 STS.64 [R229+0x4008], RZ ;  /* 0x004008ffe5000388 */ /* 0x0003e20000000a00 */
[----:B------:R-:W-:Y:S01]  /*2c00*/  LOP3.LUT R132, R8, 0x6, RZ, 0xc0, !PT ;  /* 0x0000000608847812 */ /* 0x000fe200078ec0ff */
[----:B------:R-:W-:Y:S02]  /*2c10*/  IMAD.IADD R9, R7, 0x1, R16 ;  /* 0x0000000107097824 */ /* 0x000fe400078e0210 */
[----:B-----5:R-:W-:Y:S02]  /*2c20*/  IMAD.IADD R22, R5, 0x1, R22 ;  /* 0x0000000105167824 */ /* 0x020fe400078e0216 */
[----:B------:R-:W-:Y:S01]  /*2c30*/  IMAD R5, R32, 0x10, R25 ;  /* 0x0000001020057824 */ /* 0x000fe200078e0219 */
[----:B--2---:R-:W-:-:S03]  /*2c40*/  IADD3 R21, -R21, R72, -R37 ;  /* 0x0000004815157210 */ /* 0x004fc60007ffe925 */
[----:B------:R-:W-:Y:S01]  /*2c50*/  IMAD.IADD R20, R40, 0x1, R5 ;  /* 0x0000000128147824 */ /* 0x000fe200078e0205 */
[----:B------:R-:W-:Y:S05]  /*2c60*/  @P0 BRA `(.L_x_887) ;  /* 0x000000b000000947 */ /* 0x000fea0003800000 */
[----:B-1----:R-:W-:-:S13]  /*2c70*/  ISETP.GE.AND P0, PT, R235, R244, PT ;  /* 0x000000f4eb00720c */ /* 0x002fda0003f06270 */
        /* <DEDUP_REMOVED lines=10> */
.L_x_887:
[----:B-1----:R-:W-:Y:S05]  /*2d20*/  BSYNC B0 ;  /* 0x0000000000007941 */ /* 0x002fea0003800000 */
.L_x_886:
[----:B------:R-:W-:Y:S01]  /*2d30*/  ISETP.GE.AND P0, PT, R19, R12, PT ;  /* 0x0000000c1300720c */ /* 0x000fe20003f06270 */
[----:B------:R-:W-:-:S12]  /*2d40*/  BSSY B0, `(.L_x_888) ;  /* 0x000000e000007945 */ /* 0x000fd80003800000 */
[----:B------:R1:W-:Y:S01]  /*2d50*/  @P0 STS.128 [R229+0x4800], RZ ;  /* 0x004800ffe5000388 */ /* 0x0003e20000000c00 */
[----:B------:R-:W-:Y:S05]  /*2d60*/  @P0 BRA `(.L_x_889) ;  /* 0x000000b000000947 */ /* 0x000fea0003800000 */
[----:B------:R-:W-:-:S13]  /*2d70*/  ISETP.GE.AND P0, PT, R235, R244, PT ;  /* 0x000000f4eb00720c */ /* 0x000fda0003f06270 */
[----:B------:R1:W-:Y:S01]  /*2d80*/  @P0 STS.128 [R229+0x4800], RZ ;  /* 0x004800ffe5000388 */ /* 0x0003e20000000c00 */
[----:B------:R-:W-:Y:S05]  /*2d90*/  @P0 BRA `(.L_x_889) ;  /* 0x0000008000000947 */ /* 0x000fea0003800000 */
[----:B------:R-:W-:-:S04]  /*2da0*/  LEA R5, P0, R248, R6, 0x5 ;  /* 0x00000006f8057211 */ /* 0x000fc800078028ff */
[----:B--2---:R-:W-:Y:S02]  /*2db0*/  LEA.HI.X R11, R248, R9, R249, 0x5, P0 ;  /* 0x00000009f80b7211 */ /* 0x004fe400000f2cf9 */
[----:B------:R-:W-:-:S04]  /*2dc0*/  LEA R10, P0, R5, R38, 0x1 ;  /* 0x00000026050a7211 */ /* 0x000fc800078008ff */
[----:B------:R-:W-:-:S05]  /*2dd0*/  LEA.HI.X R11, R5, R39, R11, 0x1, P0 ;  /* 0x00000027050b7211 */ /* 0x000fca00000f0c0b */
[----:B------:R-:W-:Y:S01]  /*2de0*/  @!PT LDS RZ, [RZ] ;  /* 0x00000000fffff984 */ /* 0x000fe20000000800 */
[----:B------:R-:W-:Y:S01]  /*2df0*/  @!PT LDS RZ, [RZ] ;  /* 0x00000000fffff984 */ /* 0x000fe20000000800 */
[----:B------:R-:W-:Y:S01]  /*2e00*/  @!PT LDS RZ, [RZ] ;  /* 0x00000000fffff984 */ /* 0x000fe20000000800 */
[----:B------:R2:W-:Y:S04]  /*2e10*/  LDGSTS.E.BYPASS.LTC128B.128 [R229+0x4800], [R10.64] ;  /* 0x048000000ae57fae */ /* 0x0005e8000b901d44 */
.L_x_889:
[----:B------:R-:W-:Y:S05]  /*2e20*/  BSYNC B0 ;  /* 0x0000000000007941 */ /* 0x000fea0003800000 */
.L_x_888:
        /* <DEDUP_REMOVED lines=15> */
.L_x_891:
[----:B------:R-:W-:Y:S05]  /*2f20*/  BSYNC B0 ;  /* 0x0000000000007941 */ /* 0x000fea0003800000 */
.L_x_890:
[----:B------:R-:W-:Y:S01]  /*2f30*/  ISETP.GE.AND P0, PT, R17, R12, PT ;  /* 0x0000000c1100720c */ /* 0x000fe20003f06270 */
[----:B------:R-:W-:-:S12]  /*2f40*/  BSSY B0, `(.L_x_892) ;  /* 0x0000010000007945 */ /* 0x000fd80003800000 */
[----:B------:R1:W-:Y:S01]  /*2f50*/  @P0 STS.128 [R229+0x5800], RZ ;  /* 0x005800ffe5000388 */ /* 0x0003e20000000c00 */
        /* <DEDUP_REMOVED lines=14> */
.L_x_893:
[----:B------:R-:W-:Y:S05]  /*3040*/  BSYNC B0 ;  /* 0x0000000000007941 */ /* 0x000fea0003800000 */
.L_x_892:
[----:B------:R-:W-:Y:S01]  /*3050*/  IMAD.SHL.U32 R204, R0, 0x2, RZ ;  /* 0x0000000200cc7824 */ /* 0x000fe200078e00ff */
[----:B------:R-:W-:Y:S01]  /*3060*/  LOP3.LUT P0, RZ, R13, 0x2, RZ, 0xc0, !PT ;  /* 0x000000020dff7812 */ /* 0x000fe2000780c0ff */
[----:B------:R-:W-:Y:S01]  /*3070*/  IMAD.SHL.U32 R207, R2, 0x2, RZ ;  /* 0x0000000202cf7824 */ /* 0x000fe200078e00ff */
[C---:B------:R-:W-:Y:S01]  /*3080*/  IADD3 R5, R20.reuse, 0x8, RZ ;  /* 0x0000000814057810 */ /* 0x040fe20007ffe0ff */
[----:B-1----:R-:W-:Y:S01]  /*3090*/  IMAD.IADD R7, R20, 0x1, R22 ;  /* 0x0000000114077824 */ /* 0x002fe200078e0216 */
[----:B------:R-:W-:Y:S01]  /*30a0*/  LDSM.16.M88.4 R32, [R204+0x2c00] ;  /* 0x002c0000cc20783b */ /* 0x000fe20000000200 */
[C---:B------:R-:W-:Y:S01]  /*30b0*/  IADD3 R0, R204.reuse, 0x2000, RZ ;  /* 0x00002000cc007810 */ /* 0x040fe20007ffe0ff */
[----:B------:R-:W-:Y:S01]  /*30c0*/  IMAD R208, R3, 0x2, R207 ;  /* 0x0000000203d07824 */ /* 0x000fe200078e02cf */
[----:B------:R-:W-:Y:S01]  /*30d0*/  IADD3 R209, R204, 0x2020, RZ ;  /* 0x00002020ccd17810 */ /* 0x000fe20007ffe0ff */
[----:B--2---:R-:W1:Y:S01]  /*30e0*/  LDSM.16.M88.4 R8, [R207+0x1000] ;  /* 0x00100000cf08783b */ /* 0x004e620000000200 */
[----:B------:R-:W-:Y:S01]  /*30f0*/  IADD3 R2, R20, 0x40, RZ ;  /* 0x0000004014027810 */ /* 0x000fe20007ffe0ff */
[----:B------:R-:W-:Y:S01]  /*3100*/  IMAD.IADD R6, R22, 0x1, R5 ;  /* 0x0000000116067824 */ /* 0x000fe200078e0205 */
[----:B------:R-:W-:Y:S01]  /*3110*/  IMNMX R228, R7, R72, PT ;  /* 0x0000004807e47217 */ /* 0x000fe20003800200 */
[----:B------:R-:W2:Y:S01]  /*3120*/  LDSM.16.M88.4 R44, [R204+0x2000] ;  /* 0x00200000cc2c783b */ /* 0x000ea20000000200 */
[----:B------:R-:W-:Y:S01]  /*3130*/  @P0 IADD3 R209, R0, -0x20, RZ ;  /* 0xffffffe000d10810 */ /* 0x000fe20007ffe0ff */
[----:B------:R-:W-:Y:S01]  /*3140*/  BSSY B1, `(.L_x_894) ;  /* 0x000024d000017945 */ /* 0x000fe20003800000 */
[----:B------:R-:W-:Y:S01]  /*3150*/  IADD3 R0, R20, 0x48, RZ ;  /* 0x0000004814007810 */ /* 0x000fe20007ffe0ff */
[----:B------:R-:W5:Y:S04]  /*3160*/  LDSM.16.M88.4 R40, [R204+0x2400] ;  /* 0x00240000cc28783b */ /* 0x000f680000000200 */
[----:B------:R-:W3:Y:S04]  /*3170*/  LDSM.16.M88.4 R36, [R204+0x2800] ;  /* 0x00280000cc24783b */ /* 0x000ee80000000200 */
[----:B------:R-:W4:Y:S04]  /*3180*/  LDSM.16.M88.4 R28, [R204+0x3000] ;  /* 0x00300000cc1c783b */ /* 0x000f280000000200 */
[----:B------:R-:W3:Y:S04]  /*3190*/  LDSM.16.M88.4 R24, [R204+0x3400] ;  /* 0x00340000cc18783b */ /* 0x000ee80000000200 */
[----:B------:R-:W3:Y:S04]  /*31a0*/  LDSM.16.M88.4 R48, [R204+0x3800] ;  /* 0x00380000cc30783b */ /* 0x000ee80000000200 */
[----:B------:R-:W3:Y:S04]  /*31b0*/  LDSM.16.M88.4 R76, [R204+0x3c00] ;  /* 0x003c0000cc4c783b */ /* 0x000ee80000000200 */
[----:B------:R-:W-:Y:S04]  /*31c0*/  LDSM.16.M88.4 R12, [R208+0x1000] ;  /* 0x00100000d00c783b */ /* 0x000fe80000000200 */
[----:B------:R-:W3:Y:S04]  /*31d0*/  LDSM.16.M88.4 R56, [R209+0xc00] ;  /* 0x000c0000d138783b */ /* 0x000ee80000000200 */
[----:B------:R-:W3:Y:S01]  /*31e0*/  LDSM.16.M88.4 R68, [R209] ;  /* 0x00000000d144783b */ /* 0x000ee20000000200 */
[C---:B-1----:R-:W-:Y:S03]  /*31f0*/  HMMA.16816.F32 R84, R8.reuse, R32, RZ ;  /* 0x000000200854723c */ /* 0x042fe600000018ff */
[----:B------:R-:W1:Y:S04]  /*3200*/  LDSM.16.M88.4 R64, [R209+0x400] ;  /* 0x00040000d140783b */ /* 0x000e680000000200 */
[----:B------:R-:W1:Y:S01]  /*3210*/  LDSM.16.M88.4 R60, [R209+0x800] ;  /* 0x00080000d13c783b */ /* 0x000e620000000200 */
[C---:B--2---:R-:W-:Y:S03]  /*3220*/  HMMA.16816.F32 R108, R8.reuse, R44, RZ ;  /* 0x0000002c086c723c */ /* 0x044fe600000018ff */
[----:B------:R-:W2:Y:S04]  /*3230*/  LDSM.16.M88.4 R52, [R209+0x1000] ;  /* 0x00100000d134783b */ /* 0x000ea80000000200 */
[----:B------:R-:W1:Y:S01]  /*3240*/  LDSM.16.M88.4 R148, [R209+0x1400] ;  /* 0x00140000d194783b */ /* 0x000e620000000200 */
[C---:B------:R-:W-:Y:S03]  /*3250*/  HMMA.16816.F32 R104, R8.reuse, R46, RZ ;  /* 0x0000002e0868723c */ /* 0x040fe600000018ff */
[----:B------:R-:W1:Y:S04]  /*3260*/  LDSM.16.M88.4 R152, [R209+0x1800] ;  /* 0x00180000d198783b */ /* 0x000e680000000200 */
[----:B------:R-:W1:Y:S01]  /*3270*/  LDSM.16.M88.4 R156, [R209+0x1c00] ;  /* 0x001c0000d19c783b */ /* 0x000e620000000200 */
[C---:B-----5:R-:W-:Y:S03]  /*3280*/  HMMA.16816.F32 R100, R8.reuse, R40, RZ ;  /* 0x000000280864723c */ /* 0x060fe600000018ff */
[----:B------:R-:W5:Y:S04]  /*3290*/  LDSM.16.M88.4 R16, [R207] ;  /* 0x00000000cf10783b */ /* 0x000f680000000200 */
[----:B------:R-:W0:Y:S01]  /*32a0*/  LDGDEPBAR ;  /* 0x00000000000079af */ /* 0x000e220000000000 */
[C---:B------:R-:W-:Y:S08]  /*32b0*/  HMMA.16816.F32 R96, R8.reuse, R42, RZ ;  /* 0x0000002a0860723c */ /* 0x040ff000000018ff */
[C---:B---3--:R-:W-:Y:S08]  /*32c0*/  HMMA.16816.F32 R92, R8.reuse, R36, RZ ;  /* 0x00000024085c723c */ /* 0x048ff000000018ff */
[C---:B------:R-:W-:Y:S08]  /*32d0*/  HMMA.16816.F32 R88, R8.reuse, R38, RZ ;  /* 0x000000260858723c */ /* 0x040ff000000018ff */
        /* <DEDUP_REMOVED lines=8> */
[----:B------:R-:W-:Y:S01]  /*3360*/  HMMA.16816.F32 R80, R8, R78, RZ ;  /* 0x0000004e0850723c */ /* 0x000fe200000018ff */
[----:B------:R-:W3:Y:S01]  /*3370*/  LDSM.16.M88.4 R8, [R208] ;  /* 0x00000000d008783b */ /* 0x000ee20000000200 */
[----:B------:R-:W-:-:S06]  /*3380*/  DEPBAR.LE SB0, 0x0 ;  /* 0x000080000000791a */ /* 0x000fcc0000000000 */
[C---:B------:R-:W-:Y:S08]  /*3390*/  HMMA.16816.F32 R184, R12.reuse, R56, R84 ;  /* 0x000000380cb8723c */ /* 0x040ff00000001854 */
[C---:B------:R-:W-:Y:S08]  /*33a0*/  HMMA.16816.F32 R108, R12.reuse, R68, R108 ;  /* 0x000000440c6c723c */ /* 0x040ff0000000186c */
[C---:B------:R-:W-:Y:S08]  /*33b0*/  HMMA.16816.F32 R160, R12.reuse, R70, R104 ;  /* 0x000000460ca0723c */ /* 0x040ff00000001868 */
[C---:B-1----:R-:W-:Y:S08]  /*33c0*/  HMMA.16816.F32 R164, R12.reuse, R64, R100 ;  /* 0x000000400ca4723c */ /* 0x042ff00000001864 */
[C---:B------:R-:W-:Y:S08]  /*33d0*/  HMMA.16816.F32 R168, R12.reuse, R66, R96 ;  /* 0x000000420ca8723c */ /* 0x040ff00000001860 */
        /* <DEDUP_REMOVED lines=10> */
[----:B------:R-:W-:Y:S08]  /*3480*/  HMMA.16816.F32 R12, R12, R158, R80 ;  /* 0x0000009e0c0c723c */ /* 0x000ff00000001850 */
[----:B-----5:R-:W-:Y:S01]  /*3490*/  HMMA.16816.F32 R100, R16, R44, RZ ;  /* 0x0000002c1064723c */ /* 0x020fe200000018ff */
[----:B------:R-:W-:-:S02]  /*34a0*/  IMAD.MOV.U32 R74, RZ, RZ, R226 ;  /* 0x000000ffff4a7224 */ /* 0x000fc400078e00e2 */
[----:B------:R-:W-:Y:S02]  /*34b0*/  IMAD.MOV.U32 R73, RZ, RZ, R224 ;  /* 0x000000ffff497224 */ /* 0x000fe400078e00e0 */
[----:B------:R-:W-:Y:S02]  /*34c0*/  IMAD.MOV.U32 R250, RZ, RZ, R225 ;  /* 0x000000fffffa7224 */ /* 0x000fe400078e00e1 */
[----:B------:R-:W-:Y:S01]  /*34d0*/  IMAD.MOV.U32 R243, RZ, RZ, R227 ;  /* 0x000000fffff37224 */ /* 0x000fe200078e00e3 */
[----:B------:R-:W-:Y:S01]  /*34e0*/  HMMA.16816.F32 R96, R16, R46, RZ ;  /* 0x0000002e1060723c */ /* 0x000fe200000018ff */
[----:B------:R-:W-:Y:S01]  /*34f0*/  IMAD.MOV.U32 R75, RZ, RZ, R84 ;  /* 0x000000ffff4b7224 */ /* 0x000fe200078e0054 */
[----:B------:R-:W-:Y:S01]  /*3500*/  IMNMX R227, R6, R72, PT ;  /* 0x0000004806e37217 */ /* 0x000fe20003800200 */
[----:B------:R-:W-:Y:S02]  /*3510*/  IMAD.MOV.U32 R252, RZ, RZ, R86 ;  /* 0x000000fffffc7224 */ /* 0x000fe400078e0056 */
[----:B------:R-:W-:-:S02]  /*3520*/  IMAD.MOV.U32 R251, RZ, RZ, R85 ;  /* 0x000000fffffb7224 */ /* 0x000fc400078e0055 */
[----:B------:R-:W-:Y:S01]  /*3530*/  IMAD.MOV.U32 R234, RZ, RZ, R87 ;  /* 0x000000ffffea7224 */ /* 0x000fe200078e0057 */
[C---:B------:R-:W-:Y:S01]  /*3540*/  HMMA.16816.F32 R92, R16.reuse, R40, RZ ;  /* 0x00000028105c723c */ /* 0x040fe200000018ff */
[----:B------:R-:W-:Y:S02]  /*3550*/  IMAD.MOV.U32 R216, RZ, RZ, R12 ;  /* 0x000000ffffd87224 */ /* 0x000fe400078e000c */
[----:B------:R-:W-:Y:S02]  /*3560*/  IMAD.MOV.U32 R211, RZ, RZ, R14 ;  /* 0x000000ffffd37224 */ /* 0x000fe400078e000e */
[----:B------:R-:W-:Y:S02]  /*3570*/  IMAD.MOV.U32 R210, RZ, RZ, R13 ;  /* 0x000000ffffd27224 */ /* 0x000fe400078e000d */
[----:B------:R-:W-:Y:S01]  /*3580*/  IMAD.MOV.U32 R23, RZ, RZ, R15 ;  /* 0x000000ffff177224 */ /* 0x000fe200078e000f */
        /* <DEDUP_REMOVED lines=8> */
[----:B---3--:R-:W-:Y:S08]  /*3610*/  HMMA.16816.F32 R100, R8, R68, R100 ;  /* 0x000000440864723c */ /* 0x008ff00000001864 */
[C---:B------:R-:W-:Y:S08]  /*3620*/  HMMA.16816.F32 R28, R16.reuse, R24, RZ ;  /* 0x00000018101c723c */ /* 0x040ff000000018ff */
[C---:B------:R-:W-:Y:S08]  /*3630*/  HMMA.16816.F32 R104, R16.reuse, R76, RZ ;  /* 0x0000004c1068723c */ /* 0x040ff000000018ff */
[C---:B------:R-:W-:Y:S08]  /*3640*/  HMMA.16816.F32 R24, R16.reuse, R26, RZ ;  /* 0x0000001a1018723c */ /* 0x040ff000000018ff */
[C---:B------:R-:W-:Y:S08]  /*3650*/  HMMA.16816.F32 R48, R16.reuse, R50, RZ ;  /* 0x000000321030723c */ /* 0x040ff000000018ff */
[----:B------:R-:W-:Y:S08]  /*3660*/  HMMA.16816.F32 R76, R16, R78, RZ ;  /* 0x0000004e104c723c */ /* 0x000ff000000018ff */
[C---:B------:R-:W-:Y:S07]  /*3670*/  HMMA.16816.F32 R16, R8.reuse, R152, R12 ;  /* 0x000000980810723c */ /* 0x040fee000000180c */
[C---:B------:R-:W-:Y:S01]  /*3680*/  IMAD.IADD R15, R21.reuse, 0x1, R5 ;  /* 0x00000001150f7824 */ /* 0x040fe200078e0205 */
[----:B------:R-:W-:Y:S01]  /*3690*/  HMMA.16816.F32 R96, R8, R70, R96 ;  /* 0x000000460860723c */ /* 0x000fe20000001860 */
[----:B------:R-:W-:-:S02]  /*36a0*/  IMAD.IADD R14, R21, 0x1, R2 ;  /* 0x00000001150e7824 */ /* 0x000fc400078e0202 */
[C---:B------:R-:W-:Y:S01]  /*36b0*/  IMAD.IADD R5, R22.reuse, 0x1, R2 ;  /* 0x0000000116057824 */ /* 0x040fe200078e0202 */
[----:B------:R-:W-:Y:S01]  /*36c0*/  IMNMX R223, RZ, R15, !PT ;  /* 0x0000000fffdf7217 */ /* 0x000fe20007800200 */
[--C-:B------:R-:W-:Y:S01]  /*36d0*/  IMAD.IADD R13, R21, 0x1, R0.reuse ;  /* 0x00000001150d7824 */ /* 0x100fe200078e0200 */
[----:B------:R-:W-:Y:S01]  /*36e0*/  IMNMX R222, RZ, R14, !PT ;  /* 0x0000000effde7217 */ /* 0x000fe20007800200 */
[----:B------:R-:W-:Y:S01]  /*36f0*/  IMAD.IADD R2, R22, 0x1, R0 ;  /* 0x0000000116027824 */ /* 0x000fe200078e0200 */
[-C--:B------:R-:W-:Y:S01]  /*3700*/  IMNMX R226, R5, R72.reuse, PT ;  /* 0x0000004805e27217 */ /* 0x080fe20003800200 */
[----:B------:R-:W-:Y:S01]  /*3710*/  IMAD.IADD R12, R20, 0x1, R21 ;  /* 0x00000001140c7824 */ /* 0x000fe200078e0215 */
[----:B------:R-:W-:Y:S01]  /*3720*/  IMNMX R221, RZ, R13, !PT ;  /* 0x0000000dffdd7217 */ /* 0x000fe20007800200 */
[----:B------:R-:W-:Y:S01]  /*3730*/  IMAD R0, R180, 0x80, R132 ;  /* 0x00000080b4007824 */ /* 0x000fe200078e0284 */
[----:B------:R-:W-:Y:S01]  /*3740*/  IMNMX R225, R2, R72, PT ;  /* 0x0000004802e17217 */ /* 0x000fe20003800200 */
[----:B------:R-:W-:Y:S01]  /*3750*/  HMMA.16816.F32 R92, R8, R64, R92 ;  /* 0x00000040085c723c */ /* 0x000fe2000000185c */
[----:B------:R-:W-:Y:S01]  /*3760*/  IMNMX R224, RZ, R12, !PT ;  /* 0x0000000cffe07217 */ /* 0x000fe20007800200 */
[----:B------:R-:W-:Y:S01]  /*3770*/  IMAD.MOV.U32 R153, RZ, RZ, R73 ;  /* 0x000000ffff997224 */ /* 0x000fe200078e0049 */
[----:B------:R-:W-:-:S02]  /*3780*/  IADD3 R5, R0, 0x1, RZ ;  /* 0x0000000100057810 */ /* 0x000fc40007ffe0ff */
[CC--:B------:R-:W-:Y:S02]  /*3790*/  ISETP.GE.AND P3, PT, R0.reuse, R224.reuse, PT ;  /* 0x000000e00000720c */ /* 0x0c0fe40003f66270 */
[C---:B------:R-:W-:Y:S01]  /*37a0*/  ISETP.GE.AND P5, PT, R5.reuse, R224, PT ;  /* 0x000000e00500720c */ /* 0x040fe20003fa6270 */
[C---:B------:R-:W-:Y:S01]  /*37b0*/  HMMA.16816.F32 R44, R8.reuse, R56, R44 ;  /* 0x00000038082c723c */ /* 0x040fe2000000182c */
[-C--:B------:R-:W-:Y:S02]  /*37c0*/  ISETP.GE.OR P3, PT, R0, R228.reuse, !P3 ;  /* 0x000000e40000720c */ /* 0x080fe40005f66670 */
[----:B------:R-:W-:Y:S02]  /*37d0*/  ISETP.GE.OR P5, PT, R5, R228, !P5 ;  /* 0x000000e40500720c */ /* 0x000fe40006fa6670 */
[----:B------:R-:W-:Y:S02]  /*37e0*/  FSEL R117, R100, -INF , !P3 ;  /* 0xff80000064757808 */ /* 0x000fe40005800000 */
[----:B------:R-:W-:Y:S01]  /*37f0*/  FSEL R116, R101, -INF , !P5 ;  /* 0xff80000065747808 */ /* 0x000fe20006800000 */
[----:B------:R-:W-:Y:S01]  /*3800*/  HMMA.16816.F32 R56, R8, R58, R40 ;  /* 0x0000003a0838723c */ /* 0x000fe20000001828 */
[----:B------:R-:W-:-:S02]  /*3810*/  ISETP.GE.AND P1, PT, R5, R223, PT ;  /* 0x000000df0500720c */ /* 0x000fc40003f26270 */
[CC--:B------:R-:W-:Y:S02]  /*3820*/  ISETP.GE.AND P6, PT, R5.reuse, R222.reuse, PT ;  /* 0x000000de0500720c */ /* 0x0c0fe40003fc6270 */
[C---:B------:R-:W-:Y:S02]  /*3830*/  ISETP.GE.AND P2, PT, R5.reuse, R221, PT ;  /* 0x000000dd0500720c */ /* 0x040fe40003f46270 */
[C---:B------:R-:W-:Y:S01]  /*3840*/  ISETP.GE.AND P4, PT, R0.reuse, R223, PT ;  /* 0x000000df0000720c */ /* 0x040fe20003f86270 */
[----:B------:R-:W-:Y:S01]  /*3850*/  HMMA.16816.F32 R40, R8, R52, R36 ;  /* 0x000000340828723c */ /* 0x000fe20000001824 */
[C---:B------:R-:W-:Y:S02]  /*3860*/  ISETP.GE.AND P3, PT, R0.reuse, R222, PT ;  /* 0x000000de0000720c */ /* 0x040fe40003f66270 */
[----:B------:R-:W-:Y:S02]  /*3870*/  ISETP.GE.AND P5, PT, R0, R221, PT ;  /* 0x000000dd0000720c */ /* 0x000fe40003fa6270 */
[----:B------:R-:W-:-:S02]  /*3880*/  ISETP.GE.OR P1, PT, R5, R227, !P1 ;  /* 0x000000e30500720c */ /* 0x000fc40004f26670 */
[CC--:B------:R-:W-:Y:S01]  /*3890*/  ISETP.GE.OR P6, PT, R5.reuse, R226.reuse, !P6 ;  /* 0x000000e20500720c */ /* 0x0c0fe200077c6670 */
[C---:B------:R-:W-:Y:S01]  /*38a0*/  HMMA.16816.F32 R52, R8.reuse, R54, R32 ;  /* 0x000000360834723c */ /* 0x040fe20000001820 */
[----:B------:R-:W-:Y:S02]  /*38b0*/  ISETP.GE.OR P2, PT, R5, R225, !P2 ;  /* 0x000000e10500720c */ /* 0x000fe40005746670 */
[C---:B------:R-:W-:Y:S02]  /*38c0*/  ISETP.GE.OR P4, PT, R0.reuse, R227, !P4 ;  /* 0x000000e30000720c */ /* 0x040fe40006786670 */
[C---:B------:R-:W-:Y:S02]  /*38d0*/  ISETP.GE.OR P3, PT, R0.reuse, R226, !P3 ;  /* 0x000000e20000720c */ /* 0x040fe40005f66670 */
[C---:B------:R-:W-:Y:S01]  /*38e0*/  ISETP.GE.OR P5, PT, R0.reuse, R225, !P5 ;  /* 0x000000e10000720c */ /* 0x040fe20006fa6670 */
[----:B------:R-:W-:Y:S01]  /*38f0*/  HMMA.16816.F32 R32, R8, R148, R28 ;  /* 0x000000940820723c */ /* 0x000fe2000000181c */
[----:B------:R-:W-:-:S02]  /*3900*/  IADD3 R2, R0, 0x8, RZ ;  /* 0x0000000800027810 */ /* 0x000fc40007ffe0ff */
[----:B------:R-:W-:Y:S02]  /*3910*/  IADD3 R5, R0, 0x9, RZ ;  /* 0x0000000900057810 */ /* 0x000fe40007ffe0ff */
[----:B------:R-:W-:Y:S02]  /*3920*/  FSEL R131, R102, -INF , !P4 ;  /* 0xff80000066837808 */ /* 0x000fe40006000000 */
[----:B------:R-:W-:Y:S01]  /*3930*/  FSEL R130, R103, -INF , !P1 ;  /* 0xff80000067827808 */ /* 0x000fe20004800000 */
[----:B------:R-:W-:Y:S01]  /*3940*/  HMMA.16816.F32 R28, R8, R156, R104 ;  /* 0x0000009c081c723c */ /* 0x000fe20000001868 */
[----:B------:R-:W-:Y:S02]  /*3950*/  FSEL R143, R108, -INF , !P3 ;  /* 0xff8000006c8f7808 */ /* 0x000fe40005800000 */
[C---:B------:R-:W-:Y:S02]  /*3960*/  ISETP.GE.AND P0, PT, R2.reuse, R224, PT ;  /* 0x000000e00200720c */ /* 0x040fe40003f06270 */
[----:B------:R-:W-:-:S02]  /*3970*/  ISETP.GE.AND P4, PT, R2, R223, PT ;  /* 0x000000df0200720c */ /* 0x000fc40003f86270 */
[----:B------:R-:W-:Y:S01]  /*3980*/  FSEL R104, R110, -INF , !P5 ;  /* 0xff8000006e687808 */ /* 0x000fe20006800000 */
[C---:B------:R-:W-:Y:S01]  /*3990*/  HMMA.16816.F32 R88, R8.reuse, R66, R88 ;  /* 0x000000420858723c */ /* 0x040fe20000001858 */
[C---:B------:R-:W-:Y:S02]  /*39a0*/  ISETP.GE.AND P1, PT, R2.reuse, R222, PT ;  /* 0x000000de0200720c */ /* 0x040fe40003f26270 */
[C---:B------:R-:W-:Y:S02]  /*39b0*/  ISETP.GE.AND P3, PT, R2.reuse, R221, PT ;  /* 0x000000dd0200720c */ /* 0x040fe40003f66270 */
[----:B------:R-:W-:Y:S02]  /*39c0*/  ISETP.GE.AND P5, PT, R5, R224, PT ;  /* 0x000000e00500720c */ /* 0x000fe40003fa6270 */
[C---:B------:R-:W-:Y:S01]  /*39d0*/  ISETP.GE.OR P0, PT, R2.reuse, R228, !P0 ;  /* 0x000000e40200720c */ /* 0x040fe20004706670 */
[----:B------:R-:W-:Y:S01]  /*39e0*/  HMMA.16816.F32 R84, R8, R60, R84 ;  /* 0x0000003c0854723c */ /* 0x000fe20000001854 */
[----:B------:R-:W-:-:S02]  /*39f0*/  ISETP.GE.OR P4, PT, R2, R227, !P4 ;  /* 0x000000e30200720c */ /* 0x000fc40006786670 */
[C---:B------:R-:W-:Y:S02]  /*3a00*/  ISETP.GE.OR P1, PT, R2.reuse, R226, !P1 ;  /* 0x000000e20200720c */ /* 0x040fe40004f26670 */
[----:B------:R-:W-:Y:S02]  /*3a10*/  ISETP.GE.OR P3, PT, R2, R225, !P3 ;  /* 0x000000e10200720c */ /* 0x000fe40005f66670 */
[----:B------:R-:W-:Y:S01]  /*3a20*/  ISETP.GE.OR P5, PT, R5, R228, !P5 ;  /* 0x000000e40500720c */ /* 0x000fe20006fa6670 */
[----:B------:R-:W-:Y:S01]  /*3a30*/  HMMA.16816.F32 R80, R8, R62, R80 ;  /* 0x0000003e0850723c */ /* 0x000fe20000001850 */
[----:B------:R-:W-:Y:S02]  /*3a40*/  IADD3 R2, R0, 0x10, RZ ;  /* 0x0000001000027810 */ /* 0x000fe40007ffe0ff */
[----:B------:R-:W-:Y:S02]  /*3a50*/  FSEL R142, R109, -INF , !P6 ;  /* 0xff8000006d8e7808 */ /* 0x000fe40007000000 */
        /* <DEDUP_REMOVED lines=8> */
[C---:B------:R-:W-:Y:S01]  /*3ae0*/  ISETP.GE.AND P6, PT, R5.reuse, R223, PT ;  /* 0x000000df0500720c */ /* 0x040fe20003fc6270 */
[----:B------:R-:W-:Y:S01]  /*3af0*/  IMAD.MOV.U32 R151, RZ, RZ, R75 ;  /* 0x000000ffff977224 */ /* 0x000fe200078e004b */
[C---:B------:R-:W-:Y:S01]  /*3b00*/  ISETP.GE.AND P2, PT, R5.reuse, R222, PT ;  /* 0x000000de0500720c */ /* 0x040fe20003f46270 */
[----:B------:R-:W-:Y:S01]  /*3b10*/  IMAD.MOV.U32 R150, RZ, RZ, R74 ;  /* 0x000000ffff967224 */ /* 0x000fe200078e004a */
[----:B------:R-:W-:-:S02]  /*3b20*/  ISETP.GE.AND P0, PT, R5, R221, PT ;  /* 0x000000dd0500720c */ /* 0x000fc40003f06270 */
[C---:B------:R-:W-:Y:S01]  /*3b30*/  ISETP.GE.AND P4, PT, R2.reuse, R224, PT ;  /* 0x000000e00200720c */ /* 0x040fe20003f86270 */
[----:B------:R-:W-:Y:S01]  /*3b40*/  HMMA.16816.F32 R8, R8, R158, R76 ;  /* 0x0000009e0808723c */ /* 0x000fe2000000184c */
[C---:B------:R-:W-:Y:S02]  /*3b50*/  ISETP.GE.AND P1, PT, R2.reuse, R223, PT ;  /* 0x000000df0200720c */ /* 0x040fe40003f26270 */
[C---:B------:R-:W-:Y:S02]  /*3b60*/  ISETP.GE.AND P3, PT, R2.reuse, R222, PT ;  /* 0x000000de0200720c */ /* 0x040fe40003f66270 */
[----:B------:R-:W-:Y:S02]  /*3b70*/  ISETP.GE.AND P5, PT, R2, R221, PT ;  /* 0x000000dd0200720c */ /* 0x000fe40003fa6270 */
[C---:B------:R-:W-:Y:S02]  /*3b80*/  ISETP.GE.OR P6, PT, R5.reuse, R227, !P6 ;  /* 0x000000e30500720c */ /* 0x040fe400077c6670 */
[----:B------:R-:W-:-:S02]  /*3b90*/  ISETP.GE.OR P2, PT, R5, R226, !P2 ;  /* 0x000000e20500720c */ /* 0x000fc40005746670 */
[----:B------:R-:W-:Y:S02]  /*3ba0*/  ISETP.GE.OR P0, PT, R5, R225, !P0 ;  /* 0x000000e10500720c */ /* 0x000fe40004706670 */
[C---:B------:R-:W-:Y:S02]  /*3bb0*/  ISETP.GE.OR P4, PT, R2.reuse, R228, !P4 ;  /* 0x000000e40200720c */ /* 0x040fe40006786670 */
[C---:B------:R-:W-:Y:S02]  /*3bc0*/  ISETP.GE.OR P1, PT, R2.reuse, R227, !P1 ;  /* 0x000000e30200720c */ /* 0x040fe40004f26670 */
[C---:B------:R-:W-:Y:S02]  /*3bd0*/  ISETP.GE.OR P3, PT, R2.reuse, R226, !P3 ;  /* 0x000000e20200720c */ /* 0x040fe40005f66670 */
[----:B------:R-:W-:Y:S02]  /*3be0*/  ISETP.GE.OR P5, PT, R2, R225, !P5 ;  /* 0x000000e10200720c */ /* 0x000fe40006fa6670 */
        /* <DEDUP_REMOVED lines=9> */
[C---:B------:R-:W-:Y:S02]  /*3c80*/  ISETP.GE.OR P2, PT, R2.reuse, R228, !P2 ;  /* 0x000000e40200720c */ /* 0x040fe40005746670 */
[C---:B------:R-:W-:Y:S02]  /*3c90*/  ISETP.GE.OR P0, PT, R2.reuse, R227, !P0 ;  /* 0x000000e30200720c */ /* 0x040fe40004706670 */
[C---:B------:R-:W-:Y:S02]  /*3ca0*/  ISETP.GE.OR P6, PT, R2.reuse, R226, !P6 ;  /* 0x000000e20200720c */ /* 0x040fe400077c6670 */
[----:B------:R-:W-:-:S02]  /*3cb0*/  ISETP.GE.OR P4, PT, R2, R225, !P4 ;  /* 0x000000e10200720c */ /* 0x000fc40006786670 */
[C---:B------:R-:W-:Y:S02]  /*3cc0*/  IADD3 R2, R0.reuse, 0x18, RZ ;  /* 0x0000001800027810 */ /* 0x040fe40007ffe0ff */
        /* <DEDUP_REMOVED lines=8> */
[CC--:B------:R-:W-:Y:S02]  /*3d50*/  ISETP.GE.AND P0, PT, R2.reuse, R222.reuse, PT ;  /* 0x000000de0200720c */ /* 0x0c0fe40003f06270 */
[----:B------:R-:W-:Y:S02]  /*3d60*/  ISETP.GE.AND P3, PT, R2, R221, PT ;  /* 0x000000dd0200720c */ /* 0x000fe40003f66270 */
[----:B------:R-:W-:-:S02]  /*3d70*/  ISETP.GE.AND P5, PT, R5, R222, PT ;  /* 0x000000de0500720c */ /* 0x000fc40003fa6270 */
[C---:B------:R-:W-:Y:S02]  /*3d80*/  ISETP.GE.OR P1, PT, R2.reuse, R228, !P1 ;  /* 0x000000e40200720c */ /* 0x040fe40004f26670 */
[C---:B------:R-:W-:Y:S02]  /*3d90*/  ISETP.GE.OR P2, PT, R2.reuse, R227, !P2 ;  /* 0x000000e30200720c */ /* 0x040fe40005746670 */
[CC--:B------:R-:W-:Y:S02]  /*3da0*/  ISETP.GE.OR P0, PT, R2.reuse, R226.reuse, !P0 ;  /* 0x000000e20200720c */ /* 0x0c0fe40004706670 */
[----:B------:R-:W-:Y:S02]  /*3db0*/  ISETP.GE.OR P3, PT, R2, R225, !P3 ;  /* 0x000000e10200720c */ /* 0x000fe40005f66670 */
[----:B------:R-:W-:Y:S02]  /*3dc0*/  ISETP.GE.OR P5, PT, R5, R226, !P5 ;  /* 0x000000e20500720c */ /* 0x000fe40006fa6670 */
        /* <DEDUP_REMOVED lines=8> */
[CC--:B------:R-:W-:Y:S02]  /*3e50*/  ISETP.GE.AND P6, PT, R5.reuse, R224.reuse, PT ;  /* 0x000000e00500720c */ /* 0x0c0fe40003fc6270 */
[C---:B------:R-:W-:Y:S02]  /*3e60*/  ISETP.GE.AND P4, PT, R5.reuse, R223, PT ;  /* 0x000000df0500720c */ /* 0x040fe40003f86270 */
[----:B------:R-:W-:Y:S02]  /*3e70*/  ISETP.GE.AND P0, PT, R5, R221, PT ;  /* 0x000000dd0500720c */ /* 0x000fe40003f06270 */
[C---:B------:R-:W-:Y:S02]  /*3e80*/  ISETP.GE.AND P3, PT, R2.reuse, R224, PT ;  /* 0x000000e00200720c */ /* 0x040fe40003f66270 */
[----:B------:R-:W-:-:S02]  /*3e90*/  ISETP.GE.AND P1, PT, R2, R223, PT ;  /* 0x000000df0200720c */ /* 0x000fc40003f26270 */
[C---:B------:R-:W-:Y:S02]  /*3ea0*/  ISETP.GE.AND P2, PT, R2.reuse, R222, PT ;  /* 0x000000de0200720c */ /* 0x040fe40003f46270 */
[C---:B------:R-:W-:Y:S02]  /*3eb0*/  ISETP.GE.AND P5, PT, R2.reuse, R221, PT ;  /* 0x000000dd0200720c */ /* 0x040fe40003fa6270 */
[CC--:B------:R-:W-:Y:S02]  /*3ec0*/  ISETP.GE.OR P6, PT, R5.reuse, R228.reuse, !P6 ;  /* 0x000000e40500720c */ /* 0x0c0fe400077c6670 */
[C---:B------:R-:W-:Y:S02]  /*3ed0*/  ISETP.GE.OR P4, PT, R5.reuse, R227, !P4 ;  /* 0x000000e30500720c */ /* 0x040fe40006786670 */
[----:B------:R-:W-:Y:S02]  /*3ee0*/  ISETP.GE.OR P0, PT, R5, R225, !P0 ;  /* 0x000000e10500720c */ /* 0x000fe40004706670 */
[----:B------:R-:W-:-:S02]  /*3ef0*/  ISETP.GE.OR P3, PT, R2, R228, !P3 ;  /* 0x000000e40200720c */ /* 0x000fc40005f66670 */
[C---:B------:R-:W-:Y:S02]  /*3f00*/  ISETP.GE.OR P1, PT, R2.reuse, R227, !P1 ;  /* 0x000000e30200720c */ /* 0x040fe40004f26670 */
[C---:B------:R-:W-:Y:S02]  /*3f10*/  ISETP.GE.OR P2, PT, R2.reuse, R226, !P2 ;  /* 0x000000e20200720c */ /* 0x040fe40005746670 */
[----:B------:R-:W-:Y:S02]  /*3f20*/  ISETP.GE.OR P5, PT, R2, R225, !P5 ;  /* 0x000000e10200720c */ /* 0x000fe40006fa6670 */
[----:B------:R-:W-:Y:S02]  /*3f30*/  IADD3 R2, R0, 0x21, RZ ;  /* 0x0000002100027810 */ /* 0x000fe40007ffe0ff */
        /* <DEDUP_REMOVED lines=8> */
[C---:B------:R-:W-:Y:S02]  /*3fc0*/  ISETP.GE.OR P4, PT, R2.reuse, R228, !P4 ;  /* 0x000000e40200720c */ /* 0x040fe40006786670 */
[C---:B------:R-:W-:Y:S02]  /*3fd0*/  ISETP.GE.OR P0, PT, R2.reuse, R227, !P0 ;  /* 0x000000e30200720c */ /* 0x040fe40004706670 */
[C---:B------:R-:W-:Y:S02]  /*3fe0*/  ISETP.GE.OR P6, PT, R2.reuse, R226, !P6 ;  /* 0x000000e20200720c */ /* 0x040fe400077c6670 */
[----:B------:R-:W-:Y:S02]  /*3ff0*/  ISETP.GE.OR P3, PT, R2, R225, !P3 ;  /* 0x000000e10200720c */ /* 0x000fe40005f66670 */
        /* <DEDUP_REMOVED lines=9> */
[CC--:B------:R-:W-:Y:S02]  /*4090*/  ISETP.GE.AND P0, PT, R2.reuse, R222.reuse, PT ;  /* 0x000000de0200720c */ /* 0x0c0fe40003f06270 */
[C---:B------:R-:W-:Y:S02]  /*40a0*/  ISETP.GE.AND P2, PT, R2.reuse, R221, PT ;  /* 0x000000dd0200720c */ /* 0x040fe40003f46270 */
[----:B------:R-:W-:Y:S02]  /*40b0*/  ISETP.GE.AND P5, PT, R5, R222, PT ;  /* 0x000000de0500720c */ /* 0x000fe40003fa6270 */
[C---:B------:R-:W-:Y:S02]  /*40c0*/  ISETP.GE.OR P1, PT, R2.reuse, R228, !P1 ;  /* 0x000000e40200720c */ /* 0x040fe40004f26670 */
[----:B------:R-:W-:-:S02]  /*40d0*/  ISETP.GE.OR P4, PT, R2, R227, !P4 ;  /* 0x000000e30200720c */ /* 0x000fc40006786670 */
[CC--:B------:R-:W-:Y:S02]  /*40e0*/  ISETP.GE.OR P0, PT, R2.reuse, R226.reuse, !P0 ;  /* 0x000000e20200720c */ /* 0x0c0fe40004706670 */
[----:B------:R-:W-:Y:S02]  /*40f0*/  ISETP.GE.OR P2, PT, R2, R225, !P2 ;  /* 0x000000e10200720c */ /* 0x000fe40005746670 */
[----:B------:R-:W-:Y:S02]  /*4100*/  ISETP.GE.OR P5, PT, R5, R226, !P5 ;  /* 0x000000e20500720c */ /* 0x000fe40006fa6670 */
[----:B------:R-:W-:Y:S02]  /*4110*/  IADD3 R2, R0, 0x30, RZ ;  /* 0x0000003000027810 */ /* 0x000fe40007ffe0ff */
[----:B------:R-:W-:Y:S02]  /*4120*/  FSEL R138, R173, -INF , !P6 ;  /* 0xff800000ad8a7808 */ /* 0x000fe40007000000 */
[----:B------:R-:W-:-:S02]  /*4130*/  FSEL R87, R175, -INF , !P3 ;  /* 0xff800000af577808 */ /* 0x000fc40005800000 */
[----:B------:R-:W-:Y:S01]  /*4140*/  FSEL R137, R176, -INF , !P0 ;  /* 0xff800000b0897808 */ /* 0x000fe20004000000 */
[----:B------:R-:W-:Y:S01]  /*4150*/  IMAD.MOV.U32 R176, RZ, RZ, R230 ;  /* 0x000000ffffb07224 */ /* 0x000fe200078e00e6 */
        /* <DEDUP_REMOVED lines=11> */
[CC--:B------:R-:W-:Y:S02]  /*4210*/  ISETP.GE.OR P6, PT, R5.reuse, R228.reuse, !P6 ;  /* 0x000000e40500720c */ /* 0x0c0fe400077c6670 */
[C---:B------:R-:W-:Y:S02]  /*4220*/  ISETP.GE.OR P3, PT, R5.reuse, R227, !P3 ;  /* 0x000000e30500720c */ /* 0x040fe40005f66670 */
[----:B------:R-:W-:Y:S02]  /*4230*/  ISETP.GE.OR P0, PT, R5, R225, !P0 ;  /* 0x000000e10500720c */ /* 0x000fe40004706670 */
[C---:B------:R-:W-:Y:S02]  /*4240*/  ISETP.GE.OR P2, PT, R2.reuse, R228, !P2 ;  /* 0x000000e40200720c */ /* 0x040fe40005746670 */
[C---:B------:R-:W-:Y:S02]  /*4250*/  ISETP.GE.OR P1, PT, R2.reuse, R227, !P1 ;  /* 0x000000e30200720c */ /* 0x040fe40004f26670 */
[----:B------:R-:W-:-:S02]  /*4260*/  ISETP.GE.OR P4, PT, R2, R226, !P4 ;  /* 0x000000e20200720c */ /* 0x000fc40006786670 */
[----:B------:R-:W-:Y:S02]  /*4270*/  ISETP.GE.OR P5, PT, R2, R225, !P5 ;  /* 0x000000e10200720c */ /* 0x000fe40006fa6670 */
        /* <DEDUP_REMOVED lines=9> */
[C---:B------:R-:W-:Y:S02]  /*4310*/  ISETP.GE.OR P3, PT, R2.reuse, R228, !P3 ;  /* 0x000000e40200720c */ /* 0x040fe40005f66670 */
[----:B------:R-:W-:-:S02]  /*4320*/  ISETP.GE.OR P0, PT, R2, R227, !P0 ;  /* 0x000000e30200720c */ /* 0x000fc40004706670 */
[C---:B------:R-:W-:Y:S02]  /*4330*/  ISETP.GE.OR P6, PT, R2.reuse, R226, !P6 ;  /* 0x000000e20200720c */ /* 0x040fe400077c6670 */
[----:B------:R-:W-:Y:S02]  /*4340*/  ISETP.GE.OR P2, PT, R2, R225, !P2 ;  /* 0x000000e10200720c */ /* 0x000fe40005746670 */
[C---:B------:R-:W-:Y:S02]  /*4350*/  IADD3 R2, R0.reuse, 0x38, RZ ;  /* 0x0000003800027810 */ /* 0x040fe40007ffe0ff */
[----:B------:R-:W-:Y:S02]  /*4360*/  IADD3 R5, R0, 0x39, RZ ;  /* 0x0000003900057810 */ /* 0x000fe40007ffe0ff */
        /* <DEDUP_REMOVED lines=9> */
[----:B------:R-:W-:Y:S02]  /*4400*/  ISETP.GE.AND P5, PT, R5, R222, PT ;  /* 0x000000de0500720c */ /* 0x000fe40003fa6270 */
[C---:B------:R-:W-:Y:S02]  /*4410*/  ISETP.GE.OR P1, PT, R2.reuse, R228, !P1 ;  /* 0x000000e40200720c */ /* 0x040fe40004f26670 */
        /* <DEDUP_REMOVED lines=91> */
[----:B------:R-:W-:Y:S02]  /*49d0*/  IADD3 R2, R0, 0x58, RZ ;  /* 0x0000005800027810 */ /* 0x000fe40007ffe0ff */
[----:B------:R-:W-:-:S02]  /*49e0*/  FSEL R69, R34, -INF , !P1 ;  /* 0xff80000022457808 */ /* 0x000fc40004800000 */
[----:B------:R-:W-:Y:S02]  /*49f0*/  ISETP.GE.AND P1, PT, R2, R222, PT ;  /* 0x000000de0200720c */ /* 0x000fe40003f26270 */
[----:B------:R-:W-:Y:S02]  /*4a00*/  IADD3 R5, R0, 0x59, RZ ;  /* 0x0000005900057810 */ /* 0x000fe40007ffe0ff */
[----:B------:R-:W-:Y:S02]  /*4a10*/  ISETP.GE.OR P1, PT, R2, R226, !P1 ;  /* 0x000000e20200720c */ /* 0x000fe40004f26670 */
        /* <DEDUP_REMOVED lines=12> */
[C---:B------:R-:W-:Y:S02]  /*4ae0*/  ISETP.GE.AND P5, PT, R5.reuse, R222, PT ;  /* 0x000000de0500720c */ /* 0x040fe40003fa6270 */
[----:B------:R-:W-:Y:S02]  /*4af0*/  ISETP.GE.AND P1, PT, R5, R221, PT ;  /* 0x000000dd0500720c */ /* 0x000fe40003f26270 */
[----:B------:R-:W-:-:S02]  /*4b00*/  ISETP.GE.OR P0, PT, R2, R228, !P0 ;  /* 0x000000e40200720c */ /* 0x000fc40004706670 */
[C---:B------:R-:W-:Y:S02]  /*4b10*/  ISETP.GE.OR P4, PT, R2.reuse, R227, !P4 ;  /* 0x000000e30200720c */ /* 0x040fe40006786670 */
[----:B------:R-:W-:Y:S02]  /*4b20*/  ISETP.GE.OR P2, PT, R2, R225, !P2 ;  /* 0x000000e10200720c */ /* 0x000fe40005746670 */
        /* <DEDUP_REMOVED lines=16> */
[C---:B------:R-:W-:Y:S02]  /*4c30*/  ISETP.GE.OR P2, PT, R2.reuse, R228, !P2 ;  /* 0x000000e40200720c */ /* 0x040fe40005746670 */
[C---:B------:R-:W-:Y:S02]  /*4c40*/  ISETP.GE.OR P0, PT, R2.reuse, R227, !P0 ;  /* 0x000000e30200720c */ /* 0x040fe40004706670 */
[C---:B------:R-:W-:Y:S02]  /*4c50*/  ISETP.GE.OR P4, PT, R2.reuse, R226, !P4 ;  /* 0x000000e20200720c */ /* 0x040fe40006786670 */
        /* <DEDUP_REMOVED lines=17> */
[----:B------:R-:W-:Y:S02]  /*4d70*/  ISETP.GE.OR P3, PT, R2, R225, !P3 ;  /* 0x000000e10200720c */ /* 0x000fe40005f66670 */
        /* <DEDUP_REMOVED lines=9> */
[----:B------:R-:W-:Y:S02]  /*4e10*/  ISETP.GE.AND P2, PT, R6, R224, PT ;  /* 0x000000e00600720c */ /* 0x000fe40003f46270 */
[C---:B------:R-:W-:Y:S02]  /*4e20*/  ISETP.GE.AND P4, PT, R5.reuse, R222, PT ;  /* 0x000000de0500720c */ /* 0x040fe40003f86270 */
[----:B------:R-:W-:Y:S02]  /*4e30*/  ISETP.GE.AND P3, PT, R5, R221, PT ;  /* 0x000000dd0500720c */ /* 0x000fe40003f66270 */
[C---:B------:R-:W-:Y:S02]  /*4e40*/  ISETP.GE.OR P0, PT, R2.reuse, R228, !P0 ;  /* 0x000000e40200720c */ /* 0x040fe40004706670 */
[----:B------:R-:W-:Y:S02]  /*4e50*/  ISETP.GE.OR P5, PT, R2, R226, !P5 ;  /* 0x000000e20200720c */ /* 0x000fe40006fa6670 */
[----:B------:R-:W-:-:S02]  /*4e60*/  ISETP.GE.OR P2, PT, R6, R228, !P2 ;  /* 0x000000e40600720c */ /* 0x000fc40005746670 */
[C---:B------:R-:W-:Y:S02]  /*4e70*/  ISETP.GE.OR P4, PT, R5.reuse, R226, !P4 ;  /* 0x000000e20500720c */ /* 0x040fe40006786670 */
[----:B------:R-:W-:Y:S02]  /*4e80*/  ISETP.GE.OR P3, PT, R5, R225, !P3 ;  /* 0x000000e10500720c */ /* 0x000fe40005f66670 */
[----:B------:R-:W-:Y:S02]  /*4e90*/  IADD3 R2, R0, 0x69, RZ ;  /* 0x0000006900027810 */ /* 0x000fe40007ffe0ff */
[----:B------:R-:W-:Y:S02]  /*4ea0*/  FSEL R61, R237, -INF , !P6 ;  /* 0xff800000ed3d7808 */ /* 0x000fe40007000000 */
[----:B------:R-:W-:Y:S02]  /*4eb0*/  FSEL R59, R153, -INF , !P5 ;  /* 0xff800000993b7808 */ /* 0x000fe40006800000 */
[----:B------:R-:W-:-:S02]  /*4ec0*/  FSEL R30, R29, -INF , !P2 ;  /* 0xff8000001d1e7808 */ /* 0x000fc40005000000 */
[----:B------:R-:W-:Y:S02]  /*4ed0*/  FSEL R50, R151, -INF , !P4 ;  /* 0xff80000097327808 */ /* 0x000fe40006000000 */
[----:B------:R-:W-:Y:S02]  /*4ee0*/  FSEL R22, R252, -INF , !P3 ;  /* 0xff800000fc167808 */ /* 0x000fe40005800000 */
[----:B------:R-:W-:Y:S02]  /*4ef0*/  ISETP.GE.AND P6, PT, R2, R224, PT ;  /* 0x000000e00200720c */ /* 0x000fe40003fc6270 */
[----:B------:R-:W-:Y:S02]  /*4f00*/  FSEL R33, R28, -INF , !P0 ;  /* 0xff8000001c217808 */ /* 0x000fe40004000000 */
[----:B------:R-:W-:Y:S02]  /*4f10*/  ISETP.GE.AND P5, PT, R6, R223, PT ;  /* 0x000000df0600720c */ /* 0x000fe40003fa6270 */
[----:B------:R-:W-:-:S02]  /*4f20*/  ISETP.GE.AND P2, PT, R2, R222, PT ;  /* 0x000000de0200720c */ /* 0x000fc40003f46270 */
[C---:B------:R-:W-:Y:S02]  /*4f30*/  ISETP.GE.AND P4, PT, R2.reuse, R223, PT ;  /* 0x000000df0200720c */ /* 0x040fe40003f86270 */
[----:B------:R-:W-:Y:S02]  /*4f40*/  ISETP.GE.AND P3, PT, R2, R221, PT ;  /* 0x000000dd0200720c */ /* 0x000fe40003f66270 */
[----:B------:R-:W-:Y:S02]  /*4f50*/  ISETP.GE.AND P0, PT, R5, R223, PT ;  /* 0x000000df0500720c */ /* 0x000fe40003f06270 */
[----:B------:R-:W-:Y:S02]  /*4f60*/  ISETP.GE.OR P5, PT, R6, R227, !P5 ;  /* 0x000000e30600720c */ /* 0x000fe40006fa6670 */
[C---:B------:R-:W-:Y:S02]  /*4f70*/  ISETP.GE.OR P6, PT, R2.reuse, R228, !P6 ;  /* 0x000000e40200720c */ /* 0x040fe400077c6670 */
[----:B------:R-:W-:-:S02]  /*4f80*/  ISETP.GE.OR P2, PT, R2, R226, !P2 ;  /* 0x000000e20200720c */ /* 0x000fc40005746670 */
[C---:B------:R-:W-:Y:S02]  /*4f90*/  ISETP.GE.OR P4, PT, R2.reuse, R227, !P4 ;  /* 0x000000e30200720c */ /* 0x040fe40006786670 */
[----:B------:R-:W-:Y:S02]  /*4fa0*/  ISETP.GE.OR P3, PT, R2, R225, !P3 ;  /* 0x000000e10200720c */ /* 0x000fe40005f66670 */
[----:B------:R-:W-:Y:S02]  /*4fb0*/  ISETP.GE.OR P0, PT, R5, R227, !P0 ;  /* 0x000000e30500720c */ /* 0x000fe40004706670 */
[C---:B------:R-:W-:Y:S02]  /*4fc0*/  IADD3 R2, R0.reuse, 0x78, RZ ;  /* 0x0000007800027810 */ /* 0x040fe40007ffe0ff */
[----:B------:R-:W-:Y:S02]  /*4fd0*/  IADD3 R0, R0, 0x79, RZ ;  /* 0x0000007900007810 */ /* 0x000fe40007ffe0ff */
[----:B------:R-:W-:-:S02]  /*4fe0*/  FSEL R45, R31, -INF , !P5 ;  /* 0xff8000001f2d7808 */ /* 0x000fc40006800000 */
[----:B------:R-:W-:Y:S02]  /*4ff0*/  FSEL R31, R38, -INF , !P0 ;  /* 0xff800000261f7808 */ /* 0x000fe40004000000 */
[C---:B------:R-:W-:Y:S02]  /*5000*/  ISETP.GE.AND P0, PT, R0.reuse, R222, PT ;  /* 0x000000de0000720c */ /* 0x040fe40003f06270 */
[----:B------:R-:W-:Y:S02]  /*5010*/  FSEL R52, R19, -INF , !P1 ;  /* 0xff80000013347808 */ /* 0x000fe40004800000 */
[----:B------:R-:W-:Y:S02]  /*5020*/  ISETP.GE.OR P0, PT, R0, R226, !P0 ;  /* 0x000000e20000720c */ /* 0x000fe40004706670 */
[----:B------:R-:W-:Y:S02]  /*5030*/  FSEL R49, R251, -INF , !P2 ;  /* 0xff800000fb317808 */ /* 0x000fe40005000000 */
[----:B------:R-:W-:-:S02]  /*5040*/  ISETP.GE.AND P1, PT, R5, R224, PT ;  /* 0x000000e00500720c */ /* 0x000fc40003f26270 */
[-C--:B------:R-:W-:Y:S02]  /*5050*/  ISETP.GE.AND P2, PT, R6, R221.reuse, PT ;  /* 0x000000dd0600720c */ /* 0x080fe40003f46270 */
[----:B------:R-:W-:Y:S02]  /*5060*/  FSEL R42, R210, -INF , !P0 ;  /* 0xff800000d22a7808 */ /* 0x000fe40004000000 */
[----:B------:R-:W-:Y:S02]  /*5070*/  ISETP.GE.AND P0, PT, R0, R221, PT ;  /* 0x000000dd0000720c */ /* 0x000fe40003f06270 */
[----:B------:R-:W-:Y:S02]  /*5080*/  ISETP.GE.OR P1, PT, R5, R228, !P1 ;  /* 0x000000e40500720c */ /* 0x000fe40004f26670 */
[-C--:B------:R-:W-:Y:S02]  /*5090*/  ISETP.GE.OR P2, PT, R6, R225.reuse, !P2 ;  /* 0x000000e10600720c */ /* 0x080fe40005746670 */
[----:B------:R-:W-:-:S02]  /*50a0*/  ISETP.GE.OR P0, PT, R0, R225, !P0 ;  /* 0x000000e10000720c */ /* 0x000fc40004706670 */
[----:B------:R-:W-:Y:S02]  /*50b0*/  FSEL R19, R243, -INF , !P2 ;  /* 0xff800000f3137808 */ /* 0x000fe40005000000 */
[----:B------:R-:W-:Y:S02]  /*50c0*/  FSEL R26, R36, -INF , !P1 ;  /* 0xff800000241a7808 */ /* 0x000fe40004800000 */
[-C--:B------:R-:W-:Y:S02]  /*50d0*/  ISETP.GE.AND P5, PT, R6, R222.reuse, PT ;  /* 0x000000de0600720c */ /* 0x080fe40003fa6270 */
[C---:B------:R-:W-:Y:S02]  /*50e0*/  ISETP.GE.AND P2, PT, R2.reuse, R222, PT ;  /* 0x000000de0200720c */ /* 0x040fe40003f46270 */
[----:B------:R-:W-:Y:S02]  /*50f0*/  ISETP.GE.AND P1, PT, R2, R221, PT ;  /* 0x000000dd0200720c */ /* 0x000fe40003f26270 */
[----:B------:R-:W-:-:S02]  /*5100*/  FSEL R16, R23, -INF , !P0 ;  /* 0xff80000017107808 */ /* 0x000fc40004000000 */
[----:B------:R-:W-:Y:S02]  /*5110*/  ISETP.GT.AND P0, PT, R180, R176, PT ;  /* 0x000000b0b400720c */ /* 0x000fe40003f04270 */
[-C--:B------:R-:W-:Y:S02]  /*5120*/  ISETP.GE.OR P5, PT, R6, R226.reuse, !P5 ;  /* 0x000000e20600720c */ /* 0x080fe40006fa6670 */
[C---:B------:R-:W-:Y:S02]  /*5130*/  ISETP.GE.OR P2, PT, R2.reuse, R226, !P2 ;  /* 0x000000e20200720c */ /* 0x040fe40005746670 */
[----:B------:R-:W-:Y:S02]  /*5140*/  ISETP.GE.OR P1, PT, R2, R225, !P1 ;  /* 0x000000e10200720c */ /* 0x000fe40004f26670 */
[----:B------:R-:W-:Y:S02]  /*5150*/  FSEL R47, R250, -INF , !P5 ;  /* 0xff800000fa2f7808 */ /* 0x000fe40006800000 */
[----:B------:R-:W-:-:S02]  /*5160*/  FSEL R20, R234, -INF , !P3 ;  /* 0xff800000ea147808 */ /* 0x000fc40005800000 */
[----:B------:R-:W-:Y:S02]  /*5170*/  FSEL R43, R216, -INF , !P2 ;  /* 0xff800000d82b7808 */ /* 0x000fe40005000000 */
[----:B------:R-:W-:Y:S02]  /*5180*/  FSEL R17, R211, -INF , !P1 ;  /* 0xff800000d3117808 */ /* 0x000fe40004800000 */
[CC--:B------:R-:W-:Y:S02]  /*5190*/  ISETP.GE.AND P5, PT, R2.reuse, R224.reuse, PT ;  /* 0x000000e00200720c */ /* 0x0c0fe40003fa6270 */
[-C--:B------:R-:W-:Y:S02]  /*51a0*/  ISETP.GE.AND P3, PT, R2, R223.reuse, PT ;  /* 0x000000df0200720c */ /* 0x080fe40003f66270 */
[C---:B------:R-:W-:Y:S02]  /*51b0*/  ISETP.GE.AND P2, PT, R0.reuse, R224, PT ;  /* 0x000000e00000720c */ /* 0x040fe40003f46270 */
[----:B------:R-:W-:-:S02]  /*51c0*/  ISETP.GE.AND P1, PT, R0, R223, PT ;  /* 0x000000df0000720c */ /* 0x000fc40003f26270 */
[CC--:B------:R-:W-:Y:S02]  /*51d0*/  ISETP.GE.OR P5, PT, R2.reuse, R228.reuse, !P5 ;  /* 0x000000e40200720c */ /* 0x0c0fe40006fa6670 */
[-C--:B------:R-:W-:Y:S02]  /*51e0*/  ISETP.GE.OR P3, PT, R2, R227.reuse, !P3 ;  /* 0x000000e30200720c */ /* 0x080fe40005f66670 */
[C---:B------:R-:W-:Y:S02]  /*51f0*/  ISETP.GE.OR P2, PT, R0.reuse, R228, !P2 ;  /* 0x000000e40000720c */ /* 0x040fe40005746670 */
[----:B------:R-:W-:Y:S02]  /*5200*/  ISETP.GE.OR P1, PT, R0, R227, !P1 ;  /* 0x000000e30000720c */ /* 0x000fe40004f26670 */
[----:B------:R-:W-:Y:S02]  /*5210*/  FSEL R23, R37, -INF , !P6 ;  /* 0xff80000025177808 */ /* 0x000fe40007000000 */
[----:B------:R-:W-:-:S02]  /*5220*/  FSEL R29, R39, -INF , !P4 ;  /* 0xff800000271d7808 */ /* 0x000fc40006000000 */
[----:B------:R-:W-:Y:S02]  /*5230*/  FSEL R21, R8, -INF , !P5 ;  /* 0xff80000008157808 */ /* 0x000fe40006800000 */
[----:B------:R-:W-:Y:S02]  /*5240*/  FSEL R28, R10, -INF , !P3 ;  /* 0xff8000000a1c7808 */ /* 0x000fe40005800000 */
[----:B------:R-:W-:Y:S02]  /*5250*/  FSEL R18, R9, -INF , !P2 ;  /* 0xff80000009127808 */ /* 0x000fe40005000000 */
[----:B------:R-:W-:Y:S02]  /*5260*/  FSEL R25, R11, -INF , !P1 ;  /* 0xff8000000b197808 */ /* 0x000fe40004800000 */
[C---:B------:R-:W-:Y:S02]  /*5270*/  IADD3 R216, R209.reuse, 0x400, RZ ;  /* 0x00000400d1d87810 */ /* 0x040fe40007ffe0ff */
[----:B------:R-:W-:-:S02]  /*5280*/  IADD3 R215, R209, 0x800, RZ ;  /* 0x00000800d1d77810 */ /* 0x000fc40007ffe0ff */
[C---:B------:R-:W-:Y:S02]  /*5290*/  IADD3 R214, R209.reuse, 0xc00, RZ ;  /* 0x00000c00d1d67810 */ /* 0x040fe40007ffe0ff */
[C---:B------:R-:W-:Y:S02]  /*52a0*/  IADD3 R213, R209.reuse, 0x1000, RZ ;  /* 0x00001000d1d57810 */ /* 0x040fe40007ffe0ff */
[C---:B------:R-:W-:Y:S02]  /*52b0*/  IADD3 R212, R209.reuse, 0x1400, RZ ;  /* 0x00001400d1d47810 */ /* 0x040fe40007ffe0ff */
[C---:B------:R-:W-:Y:S02]  /*52c0*/  IADD3 R211, R209.reuse, 0x1800, RZ ;  /* 0x00001800d1d37810 */ /* 0x040fe40007ffe0ff */
[----:B------:R-:W-:Y:S01]  /*52d0*/  IADD3 R210, R209, 0x1c00, RZ ;  /* 0x00001c00d1d27810 */ /* 0x000fe20007ffe0ff */
[----:B------:R-:W-:Y:S06]  /*52e0*/  BAR.SYNC.DEFER_BLOCKING 0x0 ;  /* 0x0000000000007b1d */ /* 0x000fec0000010000 */
[----:B------:R-:W-:Y:S05]  /*52f0*/  @!P0 BRA `(.L_x_895) ;  /* 0x0000031000008947 */ /* 0x000fea0003800000 */
[----:B------:R-:W-:Y:S01]  /*5300*/  ISETP.GE.AND P0, PT, R235, R244, PT ;  /* 0x000000f4eb00720c */ /* 0x000fe20003f06270 */
[----:B------:R-:W-:Y:S01]  /*5310*/  BSSY B0, `(.L_x_896) ;  /* 0x000002e000007945 */ /* 0x000fe20003800000 */
[----:B------:R-:W-:-:S04]  /*5320*/  IADD3 R8, R220, -0x2, RZ ;  /* 0xfffffffedc087810 */ /* 0x000fc80007ffe0ff */
[----:B------:R-:W-:Y:S01]  /*5330*/  SHF.R.S32.HI R0, RZ, 0x1f, R8 ;  /* 0x0000001fff007819 */ /* 0x000fe20000011408 */
[----:B------:R-:W-:Y:S02]  /*5340*/  IMAD R6, R206, R8, RZ ;  /* 0x00000008ce067224 */ /* 0x000fe400078e02ff */
[----:B------:R-:W-:-:S04]  /*5350*/  IMAD.WIDE.U32 R8, R8, R205, R246 ;  /* 0x000000cd08087225 */ /* 0x000fc800078e00f6 */
[----:B------:R-:W-:Y:S01]  /*5360*/  IMAD R6, R0, R205, R6 ;  /* 0x000000cd00067224 */ /* 0x000fe200078e0206 */
[-C--:B------:R-:W-:Y:S01]  /*5370*/  @!P0 IADD3 R0, P1, R181, R8.reuse, RZ ;  /* 0x00000008b5008210 */ /* 0x080fe20007f3e0ff */
[----:B------:R1:W-:Y:S01]  /*5380*/  @P0 STS [R229+0x2000], RZ ;  /* 0x002000ffe5000388 */ /* 0x0003e20000000800 */
[----:B------:R-:W-:Y:S01]  /*5390*/  @!P0 LEA R2, P2, R240, R8, 0x6 ;  /* 0x00000008f0028211 */ /* 0x000fe200078430ff */
[----:B------:R-:W-:Y:S01]  /*53a0*/  IMAD.IADD R7, R9, 0x1, R6 ;  /* 0x0000000109077824 */ /* 0x000fe200078e0206 */
[-C--:B------:R-:W-:Y:S01]  /*53b0*/  @!P0 LEA R14, P4, R8, R218.reuse, 0x1 ;  /* 0x000000da080e8211 */ /* 0x080fe200078808ff */
[----:B------:R1:W-:Y:S01]  /*53c0*/  @P0 STS [R229+0x2004], RZ ;  /* 0x002004ffe5000388 */ /* 0x0003e20000000800 */
[-C--:B------:R-:W-:Y:S01]  /*53d0*/  @!P0 LEA R12, P3, R0, R218.reuse, 0x1 ;  /* 0x000000da000c8211 */ /* 0x080fe200078608ff */
[----:B------:R-:W-:Y:S01]  /*53e0*/  @!P0 IMAD.X R5, R183, 0x1, R7, P1 ;  /* 0x00000001b7058824 */ /* 0x000fe200008e0607 */
[----:B------:R-:W-:Y:S01]  /*53f0*/  @!P0 LEA R10, P1, R2, R218, 0x1 ;  /* 0x000000da020a8211 */ /* 0x000fe200078208ff */
[----:B------:R1:W-:Y:S01]  /*5400*/  @P0 STS.64 [R229+0x2008], RZ ;  /* 0x002008ffe5000388 */ /* 0x0003e20000000a00 */
[----:B------:R-:W-:-:S02]  /*5410*/  @!P0 LEA.HI.X R11, R240, R7, R241, 0x6, P2 ;  /* 0x00000007f00b8211 */ /* 0x000fc400010f34f1 */
[-C--:B------:R-:W-:Y:S02]  /*5420*/  @!P0 LEA.HI.X R15, R8, R219.reuse, R7, 0x1, P4 ;  /* 0x000000db080f8211 */ /* 0x080fe400020f0c07 */
[-C--:B------:R-:W-:Y:S02]  /*5430*/  @!P0 LEA.HI.X R13, R0, R219.reuse, R5, 0x1, P3 ;  /* 0x000000db000d8211 */ /* 0x080fe400018f0c05 */
[----:B------:R-:W-:Y:S01]  /*5440*/  @!P0 LEA.HI.X R11, R2, R219, R11, 0x1, P1 ;  /* 0x000000db020b8211 */ /* 0x000fe200008f0c0b */
        /* <DEDUP_REMOVED lines=26> */
.L_x_897:
[----:B------:R-:W-:Y:S05]  /*55f0*/  BSYNC B0 ;  /* 0x0000000000007941 */ /* 0x000fea0003800000 */
.L_x_896:
[----:B------:R-:W0:Y:S02]  /*5600*/  LDGDEPBAR ;  /* 0x00000000000079af */ /* 0x000e240000000000 */
.L_x_895:
[----:B------:R-:W-:Y:S05]  /*5610*/  BSYNC B1 ;  /* 0x0000000000017941 */ /* 0x000fea0003800000 */
.L_x_894:
[----:B------:R-:W-:Y:S04]  /*5620*/  STL [R1+0x3f8], R157 ;  /* 0x0003f89d01007387 */ /* 0x000fe80000100800 */
[----:B------:R-:W-:Y:S04]  /*5630*/  STL [R1+0x3f4], R158 ;  /* 0x0003f49e01007387 */ /* 0x000fe80000100800 */
[----:B------:R-:W-:Y:S04]  /*5640*/  STL [R1+0x3f0], R159 ;  /* 0x0003f09f01007387 */ /* 0x000fe80000100800 */
[----:B------:R-:W-:Y:S04]  /*5650*/  STL [R1+0x3e4], R161 ;  /* 0x0003e4a101007387 */ /* 0x000fe80000100800 */
[----:B------:R-:W3:Y:S04]  /*5660*/  LD.E R0, [R134.64+0xdc] ;  /* 0x0000dc0486007980 */ /* 0x000ee8000c101900 */
        /* <DEDUP_REMOVED lines=9> */
[----:B------:R-:W-:Y:S04]  /*5700*/  STL.64 [R1+0x3b8], R186 ;  /* 0x0003b8ba01007387 */ /* 0x000fe80000100a00 */
        /* <DEDUP_REMOVED lines=24> */
[----:B------:R4:W-:Y:S04]  /*5890*/  STL.64 [R1+0x340], R222 ;  /* 0x000340de01007387 */ /* 0x0009e80000100a00 */
[----:B----4-:R-:W4:Y:S01]  /*58a0*/  LDL.64 R222, [R1+0x78] ;  /* 0x0000780001de7983 */ /* 0x010f220000100a00 */
        /* <DEDUP_REMOVED lines=129> */
[----:B------:R-:W-:Y:S01]  /*60c0*/  FMNMX.FTZ R37, R48, R37, !PT ;  /* 0x0000002530257209 */ /* 0x000fe20007810000 */
[----:B--2---:R-:W2:Y:S01]  /*60d0*/  SHFL.BFLY PT, R6, R39, 0x2, 0x1f ;  /* 0x0c401f0027067f89 */ /* 0x004ea200000e0000 */
[----:B------:R-:W-:Y:S02]  /*60e0*/  FMNMX.FTZ R2, R47, R2, !PT ;  /* 0x000000022f027209 */ /* 0x000fe40007810000 */
[----:B------:R-:W-:Y:S02]  /*60f0*/  FMNMX.FTZ R37, R45, R37, !PT ;  /* 0x000000252d257209 */ /* 0x000fe40007810000 */
[----:B------:R-:W-:Y:S02]  /*6100*/  FMNMX.FTZ R2, R43, R2, !PT ;  /* 0x000000022b027209 */ /* 0x000fe40007810000 */
[----:B------:R-:W-:-:S02]  /*6110*/  FMNMX.FTZ R37, R28, R37, !PT ;  /* 0x000000251c257209 */ /* 0x000fc40007810000 */
[----:B------:R-:W-:Y:S02]  /*6120*/  FMNMX.FTZ R2, R42, R2, !PT ;  /* 0x000000022a027209 */ /* 0x000fe40007810000 */
[----:B------:R-:W-:-:S03]  /*6130*/  FMNMX.FTZ R37, R25, R37, !PT ;  /* 0x0000002519257209 */ /* 0x000fc60007810000 */
[----:B------:R-:W3:Y:S04]  /*6140*/  SHFL.BFLY PT, R36, R2, 0x2, 0x1f ;  /* 0x0c401f0002247f89 */ /* 0x000ee800000e0000 */
[----:B------:R-:W3:Y:S01]  /*6150*/  SHFL.BFLY PT, R7, R37, 0x2, 0x1f ;  /* 0x0c401f0025077f89 */ /* 0x000ee200000e0000 */
[----:B-1----:R-:W-:Y:S02]  /*6160*/  FMNMX.FTZ R38, R38, R5, !PT ;  /* 0x0000000526267209 */ /* 0x002fe40007810000 */
[----:B--2---:R-:W-:-:S03]  /*6170*/  FMNMX.FTZ R39, R39, R6, !PT ;  /* 0x0000000627277209 */ /* 0x004fc60007810000 */
[----:B------:R-:W1:Y:S04]  /*6180*/  SHFL.BFLY PT, R6, R38, 0x1, 0x1f ;  /* 0x0c201f0026067f89 */ /* 0x000e6800000e0000 */
[----:B------:R-:W2:Y:S01]  /*6190*/  SHFL.BFLY PT, R5, R39, 0x1, 0x1f ;  /* 0x0c201f0027057f89 */ /* 0x000ea200000e0000 */
[----:B---3--:R-:W-:Y:S02]  /*61a0*/  FMNMX.FTZ R36, R2, R36, !PT ;  /* 0x0000002402247209 */ /* 0x008fe40007810000 */
[----:B------:R-:W-:-:S03]  /*61b0*/  FMNMX.FTZ R37, R37, R7, !PT ;  /* 0x0000000725257209 */ /* 0x000fc60007810000 */
[----:B------:R-:W3:Y:S04]  /*61c0*/  SHFL.BFLY PT, R8, R36, 0x1, 0x1f ;  /* 0x0c201f0024087f89 */ /* 0x000ee800000e0000 */
[----:B------:R-:W4:Y:S01]  /*61d0*/  SHFL.BFLY PT, R7, R37, 0x1, 0x1f ;  /* 0x0c201f0025077f89 */ /* 0x000f2200000e0000 */
[----:B-1----:R-:W-:Y:S02]  /*61e0*/  FMNMX.FTZ R38, R38, R6, !PT ;  /* 0x0000000626267209 */ /* 0x002fe40007810000 */
[----:B--2---:R-:W-:-:S03]  /*61f0*/  FMNMX.FTZ R39, R39, R5, !PT ;  /* 0x0000000527277209 */ /* 0x004fc60007810000 */
[----:B------:R-:W-:Y:S01]  /*6200*/  FMUL.FTZ R6, R0, R38 ;  /* 0x0000002600067220 */ /* 0x000fe20000410000 */
[----:B------:R-:W-:Y:S02]  /*6210*/  FSETP.NEU.FTZ.AND P1, PT, R38, -INF , PT ;  /* 0xff8000002600780b */ /* 0x000fe40003f3d000 */
[----:B------:R-:W-:Y:S01]  /*6220*/  FSETP.NEU.FTZ.AND P0, PT, R39, -INF , PT ;  /* 0xff8000002700780b */ /* 0x000fe20003f1d000 */
[----:B------:R-:W-:Y:S01]  /*6230*/  FMUL.FTZ R2, R0, R39 ;  /* 0x0000002700027220 */ /* 0x000fe20000410000 */
[----:B------:R-:W-:-:S04]  /*6240*/  FSEL R6, R6, RZ, P1 ;  /* 0x000000ff06067208 */ /* 0x000fc80000800000 */
[----:B------:R-:W-:Y:S01]  /*6250*/  FSEL R2, R2, RZ, P0 ;  /* 0x000000ff02027208 */ /* 0x000fe20000000000 */
[-CC-:B------:R-:W-:Y:S02]  /*6260*/  FFMA.FTZ R10, R117, R0.reuse, -R6.reuse ;  /* 0x00000000750a7223 */ /* 0x180fe40000010806 */
[----:B------:R-:W-:Y:S01]  /*6270*/  FFMA.FTZ R9, R116, R0, -R6 ;  /* 0x0000000074097223 */ /* 0x000fe20000010806 */
[----:B---3--:R-:W-:Y:S01]  /*6280*/  FMNMX.FTZ R36, R36, R8, !PT ;  /* 0x0000000824247209 */ /* 0x008fe20007810000 */
[-C--:B------:R-:W-:Y:S01]  /*6290*/  FFMA.FTZ R4, R85, R0.reuse, -R2 ;  /* 0x0000000055047223 */ /* 0x080fe20000010802 */
[----:B------:R-:W-:Y:S01]  /*62a0*/  STL [R1+0x384], R134 ;  /* 0x0003848601007387 */ /* 0x000fe20000100800 */
[-CC-:B------:R-:W-:Y:S01]  /*62b0*/  FFMA.FTZ R8, R127, R0.reuse, -R6.reuse ;  /* 0x000000007f087223 */ /* 0x180fe20000010806 */
[----:B----4-:R-:W-:Y:S01]  /*62c0*/  FMNMX.FTZ R37, R37, R7, !PT ;  /* 0x0000000725257209 */ /* 0x010fe20007810000 */
[----:B------:R-:W-:Y:S01]  /*62d0*/  MUFU.EX2 R10, R10 ;  /* 0x0000000a000a7308 */ /* 0x000fe20000000800 */
[----:B------:R-:W-:Y:S01]  /*62e0*/  STL [R1+0x380], R135 ;  /* 0x0003808701007387 */ /* 0x000fe20000100800 */
[----:B------:R-:W-:Y:S01]  /*62f0*/  FFMA.FTZ R7, R126, R0, -R6 ;  /* 0x000000007e077223 */ /* 0x000fe20000010806 */
[----:B------:R-:W-:-:S02]  /*6300*/  SHF.R.S32.HI R225, RZ, 0x1f, R232 ;  /* 0x0000001fffe17819 */ /* 0x000fc400000114e8 */
[----:B------:R-:W-:Y:S03]  /*6310*/  STL [R1+0x388], R39 ;  /* 0x0003882701007387 */ /* 0x000fe60000100800 */
[----:B------:R-:W1:Y:S01]  /*6320*/  MUFU.EX2 R9, R9 ;  /* 0x0000000900097308 */ /* 0x000e620000000800 */
[----:B------:R-:W-:Y:S01]  /*6330*/  STL [R1+0x3fc], R38 ;  /* 0x0003fc2601007387 */ /* 0x000fe20000100800 */
[-CC-:B------:R-:W-:Y:S01]  /*6340*/  FFMA.FTZ R11, R107, R0.reuse, -R2.reuse ;  /* 0x000000006b0b7223 */ /* 0x180fe20000010802 */
[----:B------:R-:W-:Y:S01]  /*6350*/  FSETP.NEU.FTZ.AND P0, PT, R37, -INF , PT ;  /* 0xff8000002500780b */ /* 0x000fe20003f1d000 */
[----:B------:R-:W-:Y:S01]  /*6360*/  FMUL.FTZ R5, R0, R37 ;  /* 0x0000002500057220 */ /* 0x000fe20000410000 */
[----:B------:R2:W-:Y:S01]  /*6370*/  STL [R1+0x2c], R4 ;  /* 0x00002c0401007387 */ /* 0x0005e20000100800 */
[-CC-:B------:R-:W-:Y:S02]  /*6380*/  FFMA.FTZ R12, R104, R0.reuse, -R2.reuse ;  /* 0x00000000680c7223 */ /* 0x180fe40000010802 */
[-CC-:B------:R-:W-:Y:S01]  /*6390*/  FFMA.FTZ R114, R114, R0.reuse, -R2.reuse ;  /* 0x0000000072727223 */ /* 0x180fe20000010802 */
[----:B------:R-:W3:Y:S01]  /*63a0*/  MUFU.EX2 R8, R8 ;  /* 0x0000000800087308 */ /* 0x000ee20000000800 */
[----:B------:R-:W-:-:S02]  /*63b0*/  FFMA.FTZ R111, R111, R0, -R2 ;  /* 0x000000006f6f7223 */ /* 0x000fc40000010802 */
[-CC-:B------:R-:W-:Y:S02]  /*63c0*/  FFMA.FTZ R107, R103, R0.reuse, -R2.reuse ;  /* 0x00000000676b7223 */ /* 0x180fe40000010802 */
[-CC-:B------:R-:W-:Y:S02]  /*63d0*/  FFMA.FTZ R154, R102, R0.reuse, -R2.reuse ;  /* 0x00000000669a7223 */ /* 0x180fe40000010802 */
[-CC-:B------:R-:W-:Y:S02]  /*63e0*/  FFMA.FTZ R155, R100, R0.reuse, -R2.reuse ;  /* 0x00000000649b7223 */ /* 0x180fe40000010802 */
[-CC-:B------:R-:W-:Y:S02]  /*63f0*/  FFMA.FTZ R156, R94, R0.reuse, -R2.reuse ;  /* 0x000000005e9c7223 */ /* 0x180fe40000010802 */
[-CC-:B------:R-:W-:Y:S02]  /*6400*/  FFMA.FTZ R192, R88, R0.reuse, -R2.reuse ;  /* 0x0000000058c07223 */ /* 0x180fe40000010802 */
        /* <DEDUP_REMOVED lines=8> */
[-CC-:B--2---:R-:W-:Y:S02]  /*6490*/  FFMA.FTZ R4, R56, R0.reuse, -R2.reuse ;  /* 0x0000000038047223 */ /* 0x184fe40000010802 */
        /* <DEDUP_REMOVED lines=12> */
[----:B------:R-:W-:Y:S01]  /*6560*/  FFMA.FTZ R185, R16, R0, -R2 ;  /* 0x0000000010b97223 */ /* 0x000fe20000010802 */
[----:B------:R-:W-:Y:S01]  /*6570*/  FSETP.NEU.FTZ.AND P1, PT, R36, -INF , PT ;  /* 0xff8000002400780b */ /* 0x000fe20003f3d000 */
[----:B------:R-:W-:Y:S01]  /*6580*/  FMUL.FTZ R2, R0, R36 ;  /* 0x0000002400027220 */ /* 0x000fe20000410000 */
[----:B------:R-:W-:Y:S01]  /*6590*/  LEA.HI R225, R225, R232, RZ, 0x5 ;  /* 0x000000e8e1e17211 */ /* 0x000fe200078f28ff */
[----:B------:R-:W2:Y:S01]  /*65a0*/  MUFU.EX2 R7, R7 ;  /* 0x0000000700077308 */ /* 0x000ea20000000800 */
[----:B------:R-:W-:Y:S02]  /*65b0*/  FSEL R5, R5, RZ, P0 ;  /* 0x000000ff05057208 */ /* 0x000fe40000000000 */
[----:B------:R-:W-:-:S02]  /*65c0*/  FSEL R2, R2, RZ, P1 ;  /* 0x000000ff02027208 */ /* 0x000fc40000800000 */
[----:B------:R-:W-:Y:S01]  /*65d0*/  SHF.R.S32.HI R225, RZ, 0x5, R225 ;  /* 0x00000005ffe17819 */ /* 0x000fe200000114e1 */
[-CC-:B------:R-:W-:Y:S02]  /*65e0*/  FFMA.FTZ R102, R70, R0.reuse, -R6.reuse ;  /* 0x0000000046667223 */ /* 0x180fe40000010806 */
[-CC-:B------:R-:W-:Y:S02]  /*65f0*/  FFMA.FTZ R203, R33, R0.reuse, -R6.reuse ;  /* 0x0000000021cb7223 */ /* 0x180fe40000010806 */
[-C--:B------:R-:W-:Y:S02]  /*6600*/  FFMA.FTZ R205, R30, R0.reuse, -R6 ;  /* 0x000000001ecd7223 */ /* 0x080fe40000010806 */
[-CC-:B------:R-:W-:Y:S02]  /*6610*/  FFMA.FTZ R104, R74, R0.reuse, -R5.reuse ;  /* 0x000000004a687223 */ /* 0x180fe40000010805 */
[-CC-:B------:R-:W-:Y:S02]  /*6620*/  FFMA.FTZ R178, R31, R0.reuse, -R5.reuse ;  /* 0x000000001fb27223 */ /* 0x180fe40000010805 */
[----:B------:R-:W-:-:S02]  /*6630*/  FFMA.FTZ R184, R29, R0, -R5 ;  /* 0x000000001db87223 */ /* 0x000fc40000010805 */
[-CC-:B------:R-:W-:Y:S02]  /*6640*/  FFMA.FTZ R243, R28, R0.reuse, -R5.reuse ;  /* 0x000000001cf37223 */ /* 0x180fe40000010805 */
[-C--:B------:R-:W-:Y:S02]  /*6650*/  FFMA.FTZ R246, R25, R0.reuse, -R5 ;  /* 0x0000000019f67223 */ /* 0x080fe40000010805 */
        /* <DEDUP_REMOVED lines=31> */
[----:B------:R-:W-:Y:S02]  /*6850*/  FFMA.FTZ R226, R42, R0, -R2 ;  /* 0x000000002ae27223 */ /* 0x000fe40000010802 */
[----:B------:R-:W-:Y:S02]  /*6860*/  IMAD.SHL.U32 R71, R180, 0x4, RZ ;  /* 0x00000004b4477824 */ /* 0x000fe400078e00ff */
[----:B-1----:R-:W-:-:S02]  /*6870*/  FADD.FTZ R2, R10, R9 ;  /* 0x000000090a027221 */ /* 0x002fc40000010000 */
[----:B------:R-:W-:Y:S02]  /*6880*/  IMAD R225, R231, 0x8, R225 ;  /* 0x00000008e7e17824 */ /* 0x000fe400078e02e1 */
        /* <DEDUP_REMOVED lines=9> */
[-C--:B------:R-:W-:Y:S02]  /*6920*/  FFMA.FTZ R191, R18, R0.reuse, -R6 ;  /* 0x0000000012bf7223 */ /* 0x080fe40000010806 */
        /* <DEDUP_REMOVED lines=15> */
[-C--:B------:R-:W-:Y:S02]  /*6a20*/  FFMA.FTZ R247, R21, R0.reuse, -R6 ;  /* 0x0000000015f77223 */ /* 0x080fe40000010806 */
        /* <DEDUP_REMOVED lines=25> */
[----:B------:R-:W-:Y:S01]  /*6bc0*/  FFMA.FTZ R202, R45, R0, -R5 ;  /* 0x000000002dca7223 */ /* 0x000fe20000010805 */
[----:B------:R-:W-:Y:S01]  /*6bd0*/  LOP3.LUT R0, R223, R71, RZ, 0x3c, !PT ;  /* 0x00000047df007212 */ /* 0x000fe200078e3cff */
[----:B------:R-:W-:Y:S01]  /*6be0*/  IMAD.WIDE.U32 R132, R233, -0x2daee0ad, RZ ;  /* 0xd2511f53e9847825 */ /* 0x000fe200078e00ff */
[----:B------:R-:W-:-:S03]  /*6bf0*/  LOP3.LUT R224, R222, R182, RZ, 0x3c, !PT ;  /* 0x000000b6dee07212 */ /* 0x000fc600078e3cff */
[----:B---3--:R-:W-:Y:S02]  /*6c00*/  FADD.FTZ R2, R8, R2 ;  /* 0x0000000208027221 */ /* 0x008fe40000010000 */
[----:B------:R-:W-:Y:S01]  /*6c10*/  IMAD.WIDE.U32 R186, R225, -0x326172a9, RZ ;  /* 0xcd9e8d57e1ba7825 */ /* 0x000fe200078e00ff */
[----:B------:R-:W-:-:S03]  /*6c20*/  LOP3.LUT R0, R0, R133, RZ, 0x3c, !PT ;  /* 0x0000008500007212 */ /* 0x000fc600078e3cff */
[----:B--2---:R-:W-:Y:S01]  /*6c30*/  FADD.FTZ R21, R7, R2 ;  /* 0x0000000207157221 */ /* 0x004fe20000010000 */
[----:B------:R-:W-:Y:S01]  /*6c40*/  LOP3.LUT R2, R224, R187, RZ, 0x3c, !PT ;  /* 0x000000bbe0027212 */ /* 0x000fe200078e3cff */
[----:B------:R-:W-:Y:S01]  /*6c50*/  IMAD.WIDE.U32 R40, R0, -0x326172a9, RZ ;  /* 0xcd9e8d5700287825 */ /* 0x000fe200078e00ff */
[----:B------:R-:W-:Y:S01]  /*6c60*/  IADD3 R232, R222, -0x61c88647, RZ ;  /* 0x9e3779b9dee87810 */ /* 0x000fe20007ffe0ff */
[----:B------:R-:W-:Y:S01]  /*6c70*/  MUFU.EX2 R12, R12 ;  /* 0x0000000c000c7308 */ /* 0x000fe20000000800 */
[----:B------:R-:W-:Y:S01]  /*6c80*/  IADD3 R221, R223, -0x4498517b, RZ ;  /* 0xbb67ae85dfdd7810 */ /* 0x000fe20007ffe0ff */
[----:B------:R-:W-:Y:S01]  /*6c90*/  IMAD.WIDE.U32 R250, R2, -0x2daee0ad, RZ ;  /* 0xd2511f5302fa7825 */ /* 0x000fe200078e00ff */
[----:B------:R-:W-:-:S05]  /*6ca0*/  LOP3.LUT R6, R41, R232, R186, 0x96, !PT ;  /* 0x000000e829067212 */ /* 0x000fca00078e96ba */
[----:B------:R-:W1:Y:S01]  /*6cb0*/  MUFU.EX2 R11, R11 ;  /* 0x0000000b000b7308 */ /* 0x000e620000000800 */
[----:B------:R-:W-:Y:S02]  /*6cc0*/  LOP3.LUT R0, R251, R221, R132, 0x96, !PT ;  /* 0x000000ddfb007212 */ /* 0x000fe400078e9684 */
[----:B------:R-:W-:Y:S01]  /*6cd0*/  F2FP.PACK_AB R22, R7, R8 ;  /* 0x000000080716723e */ /* 0x000fe200000000ff */
[----:B------:R-:W-:Y:S01]  /*6ce0*/  IMAD.WIDE.U32 R6, R6, -0x2daee0ad, RZ ;  /* 0xd2511f5306067825 */ /* 0x000fe200078e00ff */
[----:B------:R-:W-:Y:S02]  /*6cf0*/  IADD3 R234, R223, 0x76cf5d0a, RZ ;  /* 0x76cf5d0adfea7810 */ /* 0x000fe40007ffe0ff */
[----:B------:R-:W-:Y:S01]  /*6d00*/  IADD3 R233, R222, 0x3c6ef372, RZ ;  /* 0x3c6ef372dee97810 */ /* 0x000fe20007ffe0ff */
[----:B------:R-:W-:Y:S01]  /*6d10*/  IMAD.WIDE.U32 R100, R0, -0x326172a9, RZ ;  /* 0xcd9e8d5700647825 */ /* 0x000fe200078e00ff */
[----:B------:R-:W-:Y:S02]  /*6d20*/  F2FP.PACK_AB R20, R9, R10 ;  /* 0x0000000a0914723e */ /* 0x000fe400000000ff */
[----:B------:R-:W-:-:S02]  /*6d30*/  LOP3.LUT R10, R7, R234, R250, 0x96, !PT ;  /* 0x000000ea070a7212 */ /* 0x000fc400078e96fa */
[----:B------:R-:W-:Y:S01]  /*6d40*/  LOP3.LUT R8, R101, R233, R40, 0x96, !PT ;  /* 0x000000e965087212 */ /* 0x000fe200078e9628 */
[----:B-1----:R-:W-:Y:S01]  /*6d50*/  FADD.FTZ R63, R12, R11 ;  /* 0x0000000b0c3f7221 */ /* 0x002fe20000010000 */
[----:B------:R-:W-:Y:S01]  /*6d60*/  F2FP.PACK_AB R13, R11, R12 ;  /* 0x0000000c0b0d723e */ /* 0x000fe200000000ff */
[----:B------:R-:W-:Y:S01]  /*6d70*/  IMAD.WIDE.U32 R10, R10, -0x326172a9, RZ ;  /* 0xcd9e8d570a0a7825 */ /* 0x000fe200078e00ff */
[----:B------:R-:W-:Y:S02]  /*6d80*/  IADD3 R231, R222, -0x255992d5, RZ ;  /* 0xdaa66d2bdee77810 */ /* 0x000fe40007ffe0ff */
[----:B------:R-:W-:Y:S01]  /*6d90*/  IADD3 R241, R223, 0x32370b8f, RZ ;  /* 0x32370b8fdff17810 */ /* 0x000fe20007ffe0ff */
[----:B------:R-:W-:Y:S01]  /*6da0*/  IMAD.WIDE.U32 R8, R8, -0x2daee0ad, RZ ;  /* 0xd2511f5308087825 */ /* 0x000fe200078e00ff */
[----:B------:R-:W-:-:S04]  /*6db0*/  LOP3.LUT R12, R11, R231, R100, 0x96, !PT ;  /* 0x000000e70b0c7212 */ /* 0x000fc800078e9664 */
[----:B------:R-:W-:Y:S02]  /*6dc0*/  LOP3.LUT R6, R9, R241, R6, 0x96, !PT ;  /* 0x000000f109067212 */ /* 0x000fe400078e9606 */
[C---:B------:R-:W-:Y:S02]  /*6dd0*/  PRMT R194, R13.reuse, 0x7610, R194 ;  /* 0x000076100dc27816 */ /* 0x040fe400000000c2 */
[----:B------:R-:W-:Y:S01]  /*6de0*/  PRMT R3, R13, 0x7632, R3 ;  /* 0x000076320d037816 */ /* 0x000fe20000000003 */
[----:B------:R-:W-:Y:S01]  /*6df0*/  IMAD.WIDE.U32 R12, R12, -0x2daee0ad, RZ ;  /* 0xd2511f530c0c7825 */ /* 0x000fe200078e00ff */
[----:B------:R-:W-:Y:S02]  /*6e00*/  IADD3 R239, R223, -0x126145ec, RZ ;  /* 0xed9eba14dfef7810 */ /* 0x000fe40007ffe0ff */
[----:B------:R-:W-:Y:S01]  /*6e10*/  IADD3 R240, R222, 0x78dde6e4, RZ ;  /* 0x78dde6e4def07810 */ /* 0x000fe20007ffe0ff */
[----:B------:R-:W-:Y:S01]  /*6e20*/  IMAD.WIDE.U32 R6, R6, -0x326172a9, RZ ;  /* 0xcd9e8d5706067825 */ /* 0x000fe200078e00ff */
[----:B------:R-:W-:-:S04]  /*6e30*/  LOP3.LUT R8, R13, R239, R8, 0x96, !PT ;  /* 0x000000ef0d087212 */ /* 0x000fc800078e9608 */
[----:B------:R-:W-:Y:S01]  /*6e40*/  LOP3.LUT R10, R7, R240, R10, 0x96, !PT ;  /* 0x000000f0070a7212 */ /* 0x000fe200078e960a */
[----:B------:R-:W-:Y:S01]  /*6e50*/  IMAD.WIDE.U32 R8, R8, -0x326172a9, RZ ;  /* 0xcd9e8d5708087825 */ /* 0x000fe200078e00ff */
[----:B------:R-:W-:Y:S02]  /*6e60*/  IADD3 R238, R222, 0x1715609d, RZ ;  /* 0x1715609ddeee7810 */ /* 0x000fe40007ffe0ff */
[----:B------:R-:W-:Y:S01]  /*6e70*/  IADD3 R236, R223, -0x56f99767, RZ ;  /* 0xa9066899dfec7810 */ /* 0x000fe20007ffe0ff */
[----:B------:R-:W-:Y:S01]  /*6e80*/  IMAD.WIDE.U32 R10, R10, -0x2daee0ad, RZ ;  /* 0xd2511f530a0a7825 */ /* 0x000fe200078e00ff */
[----:B------:R-:W-:-:S04]  /*6e90*/  LOP3.LUT R13, R9, R238, R6, 0x96, !PT ;  /* 0x000000ee090d7212 */ /* 0x000fc800078e9606 */
[----:B------:R-:W-:-:S05]  /*6ea0*/  LOP3.LUT R6, R11, R236, R12, 0x96, !PT ;  /* 0x000000ec0b067212 */ /* 0x000fca00078e960c */
[----:B------:R-:W-:-:S05]  /*6eb0*/  IMAD.WIDE.U32 R6, R6, -0x326172a9, RZ ;  /* 0xcd9e8d5706067825 */ /* 0x000fca00078e00ff */
[----:B------:R-:W-:-:S04]  /*6ec0*/  LOP3.LUT R0, R7, R242, R8, 0x96, !PT ;  /* 0x000000f207007212 */ /* 0x000fc800078e9608 */
[----:B------:R-:W-:-:S04]  /*6ed0*/  LOP3.LUT R2, R0, 0xff, RZ, 0xc0, !PT ;  /* 0x000000ff00027812 */ /* 0x000fc800078ec0ff */
[----:B------:R-:W-:Y:S02]  /*6ee0*/  ISETP.GE.U32.AND P2, PT, R217, R2, PT ;  /* 0x00000002d900720c */ /* 0x000fe40003f46070 */
[----:B------:R-:W-:-:S04]  /*6ef0*/  LOP3.LUT R2, R0, 0xffff, RZ, 0xc0, !PT ;  /* 0x0000ffff00027812 */ /* 0x000fc800078ec0ff */
[----:B------:R-:W-:-:S04]  /*6f00*/  SHF.R.U32.HI R2, RZ, 0x8, R2 ;  /* 0x00000008ff027819 */ /* 0x000fc80000011602 */
[----:B------:R-:W-:-:S04]  /*6f10*/  LOP3.LUT R2, R2, 0xffff, RZ, 0xc0, !PT ;  /* 0x0000ffff02027812 */ /* 0x000fc800078ec0ff */
[C---:B------:R-:W-:Y:S02]  /*6f20*/  ISETP.GE.U32.AND P6, PT, R217.reuse, R2, PT ;  /* 0x00000002d900720c */ /* 0x040fe40003fc6070 */
[--C-:B------:R-:W-:Y:S02]  /*6f30*/  SHF.R.U32.HI R2, RZ, 0x10, R0.reuse ;  /* 0x00000010ff027819 */ /* 0x100fe40000011600 */
[----:B------:R-:W-:Y:S01]  /*6f40*/  SHF.R.U32.HI R0, RZ, 0x18, R0 ;  /* 0x00000018ff007819 */ /* 0x000fe20000011600 */
[----:B------:R-:W1:Y:S01]  /*6f50*/  MUFU.EX2 R11, R14 ;  /* 0x0000000e000b7308 */ /* 0x000e620000000800 */
[----:B------:R-:W-:Y:S02]  /*6f60*/  LOP3.LUT R2, R2, 0xff, RZ, 0xc0, !PT ;  /* 0x000000ff02027812 */ /* 0x000fe400078ec0ff */
[----:B------:R-:W-:Y:S02]  /*6f70*/  ISETP.GE.U32.AND P4, PT, R217, R0, PT ;  /* 0x00000000d900720c */ /* 0x000fe40003f86070 */
[----:B------:R-:W-:-:S03]  /*6f80*/  LOP3.LUT R0, R6, 0xff, RZ, 0xc0, !PT ;  /* 0x000000ff06007812 */ /* 0x000fc600078ec0ff */
[----:B------:R-:W-:Y:S01]  /*6f90*/  MUFU.EX2 R15, R15 ;  /* 0x0000000f000f7308 */ /* 0x000fe20000000800 */
[----:B------:R-:W-:-:S07]  /*6fa0*/  ISETP.GE.U32.AND P3, PT, R217, R0, PT ;  /* 0x00000000d900720c */ /* 0x000fce0003f66070 */
[----:B------:R-:W2:Y:S01]  /*6fb0*/  MUFU.EX2 R5, R17 ;  /* 0x0000001100057308 */ /* 0x000ea20000000800 */
[----:B------:R-:W-:Y:S02]  /*6fc0*/  ISETP.GE.U32.AND P5, PT, R217, R2, PT ;  /* 0x00000002d900720c */ /* 0x000fe40003fa6070 */
[----:B------:R-:W-:-:S05]  /*6fd0*/  SHF.R.U32.HI R0, RZ, 0x18, R6 ;  /* 0x00000018ff007819 */ /* 0x000fca0000011606 */
[----:B------:R-:W3:Y:S01]  /*6fe0*/  MUFU.EX2 R14, R16 ;  /* 0x00000010000e7308 */ /* 0x000ee20000000800 */
[----:B------:R-:W-:-:S07]  /*6ff0*/  SHF.R.U32.HI R2, RZ, 0x10, R6 ;  /* 0x00000010ff027819 */ /* 0x000fce0000011606 */
[----:B------:R-:W4:Y:S01]  /*7000*/  MUFU.EX2 R18, R18 ;  /* 0x0000001200127308 */ /* 0x000f220000000800 */
[----:B------:R-:W-:Y:S02]  /*7010*/  ISETP.GE.U32.AND P0, PT, R217, R0, PT ;  /* 0x00000000d900720c */ /* 0x000fe40003f06070 */
[----:B------:R-:W-:-:S05]  /*7020*/  LOP3.LUT R0, R2, 0xff, RZ, 0xc0, !PT ;  /* 0x000000ff02007812 */ /* 0x000fca00078ec0ff */
[----:B------:R-:W4:Y:S01]  /*7030*/  MUFU.EX2 R9, R19 ;  /* 0x0000001300097308 */ /* 0x000f220000000800 */
[----:B-1----:R-:W-:Y:S01]  /*7040*/  FADD.FTZ R2, R11, R21 ;  /* 0x000000150b027221 */ /* 0x002fe20000010000 */
[----:B------:R-:W-:Y:S01]  /*7050*/  ISETP.GE.U32.AND P1, PT, R217, R0, PT ;  /* 0x00000000d900720c */ /* 0x000fe20003f26070 */
[----:B--2---:R-:W-:Y:S01]  /*7060*/  FADD.FTZ R0, R15, R5 ;  /* 0x000000050f007221 */ /* 0x004fe20000010000 */
[----:B------:R-:W-:Y:S02]  /*7070*/  LOP3.LUT R8, R6, 0xffff, RZ, 0xc0, !PT ;  /* 0x0000ffff06087812 */ /* 0x000fe400078ec0ff */
[----:B------:R-:W-:Y:S01]  /*7080*/  PRMT R153, R20, 0x7610, R153 ;  /* 0x0000761014997816 */ /* 0x000fe20000000099 */
[----:B---3--:R-:W-:Y:S01]  /*7090*/  FADD.FTZ R12, R14, R2 ;  /* 0x000000020e0c7221 */ /* 0x008fe20000010000 */
[----:B------:R-:W-:Y:S01]  /*70a0*/  SHF.R.U32.HI R2, RZ, 0x8, R8 ;  /* 0x00000008ff027819 */ /* 0x000fe20000011608 */
[----:B----4-:R-:W-:Y:S01]  /*70b0*/  FADD.FTZ R0, R18, R0 ;  /* 0x0000000012007221 */ /* 0x010fe20000010000 */
[----:B------:R-:W-:Y:S01]  /*70c0*/  IADD3 R237, R223, 0x646e171e, RZ ;  /* 0x646e171edfed7810 */ /* 0x000fe20007ffe0ff */
[----:B------:R-:W-:Y:S01]  /*70d0*/  IMAD.WIDE.U32 R6, R13, -0x2daee0ad, RZ ;  /* 0xd2511f530d067825 */ /* 0x000fe200078e00ff */
[----:B------:R-:W-:Y:S01]  /*70e0*/  PRMT R152, R20, 0x7632, R152 ;  /* 0x0000763214987816 */ /* 0x000fe20000000098 */
[----:B------:R-:W-:Y:S01]  /*70f0*/  @!P2 HADD2 R43, -R153.H0_H0, -RZ.H0_H0 ;  /* 0xa00000ff992ba230 */ /* 0x000fe20000000900 */
[----:B------:R-:W-:Y:S01]  /*7100*/  F2FP.PACK_AB R14, R14, R11 ;  /* 0x0000000b0e0e723e */ /* 0x000fe200000000ff */
[----:B------:R-:W-:Y:S01]  /*7110*/  FADD.FTZ R11, R9, R0 ;  /* 0x00000000090b7221 */ /* 0x000fe20000010000 */
[----:B------:R-:W-:Y:S01]  /*7120*/  LOP3.LUT R2, R2, 0xffff, RZ, 0xc0, !PT ;  /* 0x0000ffff02027812 */ /* 0x000fe200078ec0ff */
[----:B------:R-:W1:Y:S01]  /*7130*/  MUFU.EX2 R13, R23 ;  /* 0x00000017000d7308 */ /* 0x000e620000000800 */
[----:B------:R-:W-:-:S02]  /*7140*/  LOP3.LUT R0, R7, R237, R10, 0x96, !PT ;  /* 0x000000ed07007212 */ /* 0x000fc400078e960a */
[----:B------:R-:W-:Y:S02]  /*7150*/  PRMT R214, R153, 0x5410, R152 ;  /* 0x0000541099d67816 */ /* 0x000fe40000000098 */
[----:B------:R-:W-:Y:S02]  /*7160*/  @!P2 PRMT R153, R43, 0x5410, RZ ;  /* 0x000054102b99a816 */ /* 0x000fe400000000ff */
[----:B------:R-:W-:Y:S01]  /*7170*/  ISETP.GE.U32.AND P2, PT, R217, R2, PT ;  /* 0x00000002d900720c */ /* 0x000fe20003f46070 */
[----:B------:R-:W2:Y:S01]  /*7180*/  MUFU.EX2 R10, R24 ;  /* 0x00000018000a7308 */ /* 0x000ea20000000800 */
[----:B------:R-:W-:Y:S01]  /*7190*/  LOP3.LUT R2, R0, 0xffff, RZ, 0xc0, !PT ;  /* 0x0000ffff00027812 */ /* 0x000fe200078ec0ff */
[----:B------:R-:W-:-:S03]  /*71a0*/  @!P6 HADD2 R42, -R152.H0_H0, -RZ.H0_H0 ;  /* 0xa00000ff982ae230 */ /* 0x000fc60000000900 */
[----:B------:R-:W-:-:S04]  /*71b0*/  SHF.R.U32.HI R2, RZ, 0x8, R2 ;  /* 0x00000008ff027819 */ /* 0x000fc80000011602 */
[----:B------:R-:W-:Y:S02]  /*71c0*/  LOP3.LUT R2, R2, 0xffff, RZ, 0xc0, !PT ;  /* 0x0000ffff02027812 */ /* 0x000fe400078ec0ff */
[----:B------:R-:W-:Y:S02]  /*71d0*/  @!P6 PRMT R152, R42, 0x5410, RZ ;  /* 0x000054102a98e816 */ /* 0x000fe400000000ff */
[C---:B------:R-:W-:Y:S02]  /*71e0*/  PRMT R125, R22.reuse, 0x7610, R125 ;  /* 0x00007610167d7816 */ /* 0x040fe4000000007d */
[----:B------:R-:W-:Y:S01]  /*71f0*/  ISETP.GE.U32.AND P6, PT, R217, R2, PT ;  /* 0x00000002d900720c */ /* 0x000fe20003fc6070 */
[----:B-1----:R-:W-:Y:S01]  /*7200*/  FADD.FTZ R2, R13, R11 ;  /* 0x0000000b0d027221 */ /* 0x002fe20000010000 */
[----:B------:R-:W-:Y:S01]  /*7210*/  PRMT R124, R22, 0x7632, R124 ;  /* 0x00007632167c7816 */ /* 0x000fe2000000007c */
[----:B------:R-:W-:Y:S01]  /*7220*/  @!P3 HADD2 R52, -R125.H0_H0, -RZ.H0_H0 ;  /* 0xa00000ff7d34b230 */ /* 0x000fe20000000900 */
[----:B------:R-:W-:Y:S01]  /*7230*/  F2FP.PACK_AB R5, R5, R15 ;  /* 0x0000000f0505723e */ /* 0x000fe200000000ff */
[----:B--2---:R-:W-:Y:S01]  /*7240*/  FADD.FTZ R8, R10, R2 ;  /* 0x000000020a087221 */ /* 0x004fe20000010000 */
[----:B------:R-:W-:Y:S01]  /*7250*/  LOP3.LUT R2, R6, 0xff, RZ, 0xc0, !PT ;  /* 0x000000ff06027812 */ /* 0x000fe200078ec0ff */
[----:B------:R-:W-:Y:S01]  /*7260*/  @!P2 HADD2 R50, -R124.H0_H0, -RZ.H0_H0 ;  /* 0xa00000ff7c32a230 */ /* 0x000fe20000000900 */
[----:B------:R-:W-:-:S02]  /*7270*/  PRMT R216, R125, 0x5410, R124 ;  /* 0x000054107dd87816 */ /* 0x000fc4000000007c */
[----:B------:R-:W-:Y:S02]  /*7280*/  PRMT R151, R5, 0x7632, R151 ;  /* 0x0000763205977816 */ /* 0x000fe40000000097 */
[----:B------:R-:W-:Y:S02]  /*7290*/  @!P3 PRMT R125, R52, 0x5410, RZ ;  /* 0x00005410347db816 */ /* 0x000fe400000000ff */
[----:B------:R-:W-:Y:S02]  /*72a0*/  ISETP.GE.U32.AND P3, PT, R217, R2, PT ;  /* 0x00000002d900720c */ /* 0x000fe40003f66070 */
[----:B------:R-:W-:Y:S01]  /*72b0*/  LOP3.LUT R2, R0, 0xff, RZ, 0xc0, !PT ;  /* 0x000000ff00027812 */ /* 0x000fe200078ec0ff */
[----:B------:R-:W-:Y:S01]  /*72c0*/  @!P4 HADD2 R45, -R151.H0_H0, -RZ.H0_H0 ;  /* 0xa00000ff972dc230 */ /* 0x000fe20000000900 */
[----:B------:R-:W-:Y:S02]  /*72d0*/  F2FP.PACK_AB R10, R10, R13 ;  /* 0x0000000d0a0a723e */ /* 0x000fe400000000ff */
[----:B------:R-:W-:Y:S01]  /*72e0*/  F2FP.PACK_AB R9, R9, R18 ;  /* 0x000000120909723e */ /* 0x000fe200000000ff */
[----:B------:R-:W1:Y:S01]  /*72f0*/  MUFU.EX2 R13, R27 ;  /* 0x0000001b000d7308 */ /* 0x000e620000000800 */
[----:B------:R-:W-:-:S02]  /*7300*/  PRMT R150, R5, 0x7610, R150 ;  /* 0x0000761005967816 */ /* 0x000fc40000000096 */
[----:B------:R-:W-:Y:S02]  /*7310*/  @!P2 PRMT R124, R50, 0x5410, RZ ;  /* 0x00005410327ca816 */ /* 0x000fe400000000ff */
[----:B------:R-:W-:Y:S02]  /*7320*/  ISETP.GE.U32.AND P2, PT, R217, R2, PT ;  /* 0x00000002d900720c */ /* 0x000fe40003f46070 */
[----:B------:R-:W-:Y:S01]  /*7330*/  SHF.R.U32.HI R2, RZ, 0x18, R0 ;  /* 0x00000018ff027819 */ /* 0x000fe20000011600 */
[----:B------:R-:W2:Y:S01]  /*7340*/  MUFU.EX2 R11, R32 ;  /* 0x00000020000b7308 */ /* 0x000ea20000000800 */
[----:B------:R-:W-:Y:S02]  /*7350*/  PRMT R213, R150, 0x5410, R151 ;  /* 0x0000541096d57816 */ /* 0x000fe40000000097 */
[----:B------:R-:W-:Y:S02]  /*7360*/  PRMT R84, R9, 0x7610, R84 ;  /* 0x0000761009547816 */ /* 0x000fe40000000054 */
[----:B------:R-:W-:-:S02]  /*7370*/  @!P4 PRMT R151, R45, 0x5410, RZ ;  /* 0x000054102d97c816 */ /* 0x000fc400000000ff */
[----:B------:R-:W-:Y:S02]  /*7380*/  ISETP.GE.U32.AND P4, PT, R217, R2, PT ;  /* 0x00000002d900720c */ /* 0x000fe40003f86070 */
[----:B------:R-:W-:Y:S01]  /*7390*/  SHF.R.U32.HI R0, RZ, 0x10, R0 ;  /* 0x00000010ff007819 */ /* 0x000fe20000011600 */
[----:B------:R-:W-:Y:S01]  /*73a0*/  @!P5 HADD2 R48, -R150.H0_H0, -RZ.H0_H0 ;  /* 0xa00000ff9630d230 */ /* 0x000fe20000000900 */
[----:B------:R-:W-:Y:S02]  /*73b0*/  PRMT R85, R9, 0x7632, R85 ;  /* 0x0000763209557816 */ /* 0x000fe40000000055 */
[----:B------:R-:W-:Y:S01]  /*73c0*/  SHF.R.U32.HI R2, RZ, 0x10, R6 ;  /* 0x00000010ff027819 */ /* 0x000fe20000011606 */
[----:B------:R-:W3:Y:S01]  /*73d0*/  MUFU.EX2 R9, R26 ;  /* 0x0000001a00097308 */ /* 0x000ee20000000800 */
[----:B------:R-:W-:Y:S01]  /*73e0*/  @!P1 HADD2 R49, -R84.H0_H0, -RZ.H0_H0 ;  /* 0xa00000ff54319230 */ /* 0x000fe20000000900 */
[----:B------:R-:W-:Y:S02]  /*73f0*/  LOP3.LUT R0, R0, 0xff, RZ, 0xc0, !PT ;  /* 0x000000ff00007812 */ /* 0x000fe400078ec0ff */
[----:B------:R-:W-:-:S02]  /*7400*/  LOP3.LUT R5, R6, 0xffff, RZ, 0xc0, !PT ;  /* 0x0000ffff06057812 */ /* 0x000fc400078ec0ff */
[----:B------:R-:W-:Y:S01]  /*7410*/  LOP3.LUT R2, R2, 0xff, RZ, 0xc0, !PT ;  /* 0x000000ff02027812 */ /* 0x000fe200078ec0ff */
[----:B------:R-:W-:Y:S01]  /*7420*/  @!P0 HADD2 R47, -R85.H0_H0, -RZ.H0_H0 ;  /* 0xa00000ff552f8230 */ /* 0x000fe20000000900 */
[----:B------:R-:W4:Y:S01]  /*7430*/  MUFU.EX2 R7, R35 ;  /* 0x0000002300077308 */ /* 0x000f220000000800 */
[----:B------:R-:W-:Y:S02]  /*7440*/  PRMT R149, R14, 0x7610, R149 ;  /* 0x000076100e957816 */ /* 0x000fe40000000095 */
[----:B------:R-:W-:Y:S02]  /*7450*/  @!P5 PRMT R150, R48, 0x5410, RZ ;  /* 0x000054103096d816 */ /* 0x000fe400000000ff */
[----:B------:R-:W-:Y:S02]  /*7460*/  PRMT R215, R84, 0x5410, R85 ;  /* 0x0000541054d77816 */ /* 0x000fe40000000055 */
[----:B------:R-:W-:Y:S02]  /*7470*/  @!P1 PRMT R84, R49, 0x5410, RZ ;  /* 0x0000541031549816 */ /* 0x000fe400000000ff */
[----:B------:R-:W-:-:S02]  /*7480*/  ISETP.GE.U32.AND P5, PT, R217, R0, PT ;  /* 0x00000000d900720c */ /* 0x000fc40003fa6070 */
[----:B------:R-:W-:Y:S02]  /*7490*/  SHF.R.U32.HI R6, RZ, 0x18, R6 ;  /* 0x00000018ff067819 */ /* 0x000fe40000011606 */
[----:B------:R-:W-:Y:S01]  /*74a0*/  ISETP.GE.U32.AND P1, PT, R217, R2, PT ;  /* 0x00000002d900720c */ /* 0x000fe20003f26070 */
[----:B-1----:R-:W-:Y:S01]  /*74b0*/  FADD.FTZ R2, R13, R12 ;  /* 0x0000000c0d027221 */ /* 0x002fe20000010000 */
[----:B------:R-:W-:Y:S01]  /*74c0*/  SHF.R.U32.HI R0, RZ, 0x8, R5 ;  /* 0x00000008ff007819 */ /* 0x000fe20000011605 */
[----:B------:R-:W-:Y:S01]  /*74d0*/  @!P2 HADD2 R57, -R149.H0_H0, -RZ.H0_H0 ;  /* 0xa00000ff9539a230 */ /* 0x000fe20000000900 */
[----:B------:R-:W-:Y:S02]  /*74e0*/  PRMT R148, R14, 0x7632, R148 ;  /* 0x000076320e947816 */ /* 0x000fe40000000094 */
[----:B------:R-:W-:Y:S02]  /*74f0*/  @!P0 PRMT R85, R47, 0x5410, RZ ;  /* 0x000054102f558816 */ /* 0x000fe400000000ff */
[----:B------:R-:W-:Y:S01]  /*7500*/  ISETP.GE.U32.AND P0, PT, R217, R6, PT ;  /* 0x00000006d900720c */ /* 0x000fe20003f06070 */
[----:B--2---:R-:W-:Y:S01]  /*7510*/  FADD.FTZ R6, R11, R2 ;  /* 0x000000020b067221 */ /* 0x004fe20000010000 */
[----:B------:R-:W-:-:S02]  /*7520*/  LOP3.LUT R0, R0, 0xffff, RZ, 0xc0, !PT ;  /* 0x0000ffff00007812 */ /* 0x000fc400078ec0ff */
[----:B------:R-:W-:Y:S02]  /*7530*/  F2FP.PACK_AB R2, R11, R13 ;  /* 0x0000000d0b02723e */ /* 0x000fe400000000ff */
[----:B------:R-:W-:Y:S01]  /*7540*/  PRMT R211, R149, 0x5410, R148 ;  /* 0x0000541095d37816 */ /* 0x000fe20000000094 */
[----:B------:R-:W-:Y:S01]  /*7550*/  MUFU.EX2 R13, R25 ;  /* 0x00000019000d7308 */ /* 0x000fe20000000800 */
[----:B------:R-:W-:Y:S02]  /*7560*/  @!P2 PRMT R149, R57, 0x5410, RZ ;  /* 0x000054103995a816 */ /* 0x000fe400000000ff */
[----:B------:R-:W-:Y:S01]  /*7570*/  ISETP.GE.U32.AND P2, PT, R217, R0, PT ;  /* 0x00000000d900720c */ /* 0x000fe20003f46070 */
[----:B---3--:R-:W-:Y:S01]  /*7580*/  FADD.FTZ R0, R9, R8 ;  /* 0x0000000809007221 */ /* 0x008fe20000010000 */
[----:B------:R-:W-:-:S03]  /*7590*/  PRMT R147, R10, 0x7632, R147 ;  /* 0x000076320a937816 */ /* 0x000fc60000000093 */
[----:B------:R-:W1:Y:S01]  /*75a0*/  MUFU.EX2 R11, R28 ;  /* 0x0000001c000b7308 */ /* 0x000e620000000800 */
[----:B------:R-:W-:Y:S01]  /*75b0*/  PRMT R146, R10, 0x7610, R146 ;  /* 0x000076100a927816 */ /* 0x000fe20000000092 */
[C---:B----4-:R-:W-:Y:S01]  /*75c0*/  FADD.FTZ R5, R7.reuse, R0 ;  /* 0x0000000007057221 */ /* 0x050fe20000010000 */
[----:B------:R-:W-:-:S05]  /*75d0*/  F2FP.PACK_AB R0, R7, R9 ;  /* 0x000000090700723e */ /* 0x000fca00000000ff */
[----:B------:R-:W2:Y:S01]  /*75e0*/  MUFU.EX2 R10, R29 ;  /* 0x0000001d000a7308 */ /* 0x000ea20000000800 */
[----:B------:R-:W-:-:S07]  /*75f0*/  PRMT R145, R2, 0x7610, R145 ;  /* 0x0000761002917816 */ /* 0x000fce0000000091 */
[----:B------:R-:W3:Y:S01]  /*7600*/  MUFU.EX2 R20, R114 ;  /* 0x0000007200147308 */ /* 0x000ee20000000800 */
[----:B------:R-:W-:-:S07]  /*7610*/  PRMT R144, R2, 0x7632, R144 ;  /* 0x0000763202907816 */ /* 0x000fce0000000090 */
[----:B------:R-:W4:Y:S01]  /*7620*/  MUFU.EX2 R7, R30 ;  /* 0x0000001e00077308 */ /* 0x000f220000000800 */
[----:B-1----:R-:W-:-:S07]  /*7630*/  FADD.FTZ R2, R13, R11 ;  /* 0x0000000b0d027221 */ /* 0x002fce0000010000 */
[----:B------:R-:W1:Y:S08]  /*7640*/  MUFU.EX2 R17, R111 ;  /* 0x0000006f00117308 */ /* 0x000e700000000800 */
[----:B------:R-:W1:Y:S01]  /*7650*/  MUFU.EX2 R9, R31 ;  /* 0x0000001f00097308 */ /* 0x000e620000000800 */
[----:B--2---:R-:W-:-:S07]  /*7660*/  FADD.FTZ R2, R10, R2 ;  /* 0x000000020a027221 */ /* 0x004fce0000010000 */
[----:B------:R-:W2:Y:S01]  /*7670*/  MUFU.EX2 R18, R34 ;  /* 0x0000002200127308 */ /* 0x000ea20000000800 */
[----:B------:R-:W-:-:S07]  /*7680*/  PRMT R143, R0, 0x7610, R143 ;  /* 0x00007610008f7816 */ /* 0x000fce000000008f */
[----:B------:R-:W1:Y:S01]  /*7690*/  MUFU.EX2 R8, R33 ;  /* 0x0000002100087308 */ /* 0x000e620000000800 */
[----:B------:R-:W-:-:S07]  /*76a0*/  PRMT R142, R0, 0x7632, R142 ;  /* 0x00007632008e7816 */ /* 0x000fce000000008e */
[----:B------:R-:W2:Y:S01]  /*76b0*/  MUFU.EX2 R16, R54 ;  /* 0x0000003600107308 */ /* 0x000ea20000000800 */
[----:B---3--:R-:W-:Y:S02]  /*76c0*/  FADD.FTZ R0, R20, R63 ;  /* 0x0000003f14007221 */ /* 0x008fe40000010000 */
[----:B----4-:R-:W-:-:S05]  /*76d0*/  FADD.FTZ R2, R7, R2 ;  /* 0x0000000207027221 */ /* 0x010fca0000010000 */
[----:B------:R-:W-:Y:S01]  /*76e0*/  MUFU.EX2 R21, R56 ;  /* 0x0000003800157308 */ /* 0x000fe20000000800 */
[----:B-1----:R-:W-:-:S07]  /*76f0*/  FADD.FTZ R23, R17, R0 ;  /* 0x0000000011177221 */ /* 0x002fce0000010000 */
[----:B------:R-:W1:Y:S01]  /*7700*/  MUFU.EX2 R15, R44 ;  /* 0x0000002c000f7308 */ /* 0x000e620000000800 */
[----:B------:R-:W-:Y:S01]  /*7710*/  F2FP.PACK_AB R35, R7, R10 ;  /* 0x0000000a0723723e */ /* 0x000fe200000000ff */
[----:B------:R-:W-:Y:S02]  /*7720*/  FADD.FTZ R2, R9, R2 ;  /* 0x0000000209027221 */ /* 0x000fe40000010000 */
[----:B--2---:R-:W-:-:S04]  /*7730*/  FADD.FTZ R0, R18, R6 ;  /* 0x0000000612007221 */ /* 0x004fc80000010000 */
[----:B------:R-:W-:Y:S01]  /*7740*/  MUFU.EX2 R19, R96 ;  /* 0x0000006000137308 */ /* 0x000fe20000000800 */
[----:B------:R-:W-:-:S07]  /*7750*/  FADD.FTZ R22, R8, R2 ;  /* 0x0000000208167221 */ /* 0x000fce0000010000 */
[----:B------:R-:W2:Y:S01]  /*7760*/  MUFU.EX2 R12, R46 ;  /* 0x0000002e000c7308 */ /* 0x000ea20000000800 */
[----:B------:R-:W-:-:S07]  /*7770*/  FADD.FTZ R2, R16, R0 ;  /* 0x0000000010027221 */ /* 0x000fce0000010000 */
[----:B------:R-:W3:Y:S01]  /*7780*/  MUFU.EX2 R7, R51 ;  /* 0x0000003300077308 */ /* 0x000ee20000000800 */
[----:B-1----:R-:W-:Y:S02]  /*7790*/  FADD.FTZ R0, R15, R5 ;  /* 0x000000050f007221 */ /* 0x002fe40000010000 */
[----:B------:R-:W-:-:S05]  /*77a0*/  FADD.FTZ R2, R21, R2 ;  /* 0x0000000215027221 */ /* 0x000fca0000010000 */
[----:B------:R-:W1:Y:S01]  /*77b0*/  MUFU.EX2 R6, R113 ;  /* 0x0000007100067308 */ /* 0x000e620000000800 */
[----:B--2---:R-:W-:Y:S02]  /*77c0*/  FADD.FTZ R0, R12, R0 ;  /* 0x000000000c007221 */ /* 0x004fe40000010000 */
[----:B------:R-:W-:Y:S01]  /*77d0*/  FADD.FTZ R5, R19, R2 ;  /* 0x0000000213057221 */ /* 0x000fe20000010000 */
[----:B------:R-:W-:Y:S01]  /*77e0*/  IADD3 R2, R71, 0x1, RZ ;  /* 0x0000000147027810 */ /* 0x000fe20007ffe0ff */
[----:B------:R-:W-:Y:S02]  /*77f0*/  IMAD.MOV.U32 R26, RZ, RZ, R176 ;  /* 0x000000ffff1a7224 */ /* 0x000fe400078e00b0 */
[----:B---3--:R-:W-:Y:S01]  /*7800*/  FADD.FTZ R0, R7, R0 ;  /* 0x0000000007007221 */ /* 0x008fe20000010000 */
[----:B------:R-:W-:-:S03]  /*7810*/  LOP3.LUT R176, R223, R2, RZ, 0x3c, !PT ;  /* 0x00000002dfb07212 */ /* 0x000fc600078e3cff */
[----:B-1----:R-:W-:Y:S01]  /*7820*/  FADD.FTZ R14, R6, R0 ;  /* 0x00000000060e7221 */ /* 0x002fe20000010000 */
[----:B------:R-:W-:Y:S02]  /*7830*/  LOP3.LUT R0, R176, R133, RZ, 0x3c, !PT ;  /* 0x00000085b0007212 */ /* 0x000fe400078e3cff */
[----:B------:R-:W-:-:S03]  /*7840*/  F2FP.PACK_AB R43, R17, R20 ;  /* 0x00000014112b723e */ /* 0x000fc600000000ff */
[----:B------:R-:W-:Y:S01]  /*7850*/  IMAD.WIDE.U32 R28, R0, -0x326172a9, RZ ;  /* 0xcd9e8d57001c7825 */ /* 0x000fe200078e00ff */
[----:B------:R-:W-:Y:S02]  /*7860*/  F2FP.PACK_AB R42, R8, R9 ;  /* 0x00000009082a723e */ /* 0x000fe400000000ff */
[----:B------:R-:W-:Y:S02]  /*7870*/  F2FP.PACK_AB R17, R6, R7 ;  /* 0x000000070611723e */ /* 0x000fe400000000ff */
[----:B------:R-:W-:Y:S02]  /*7880*/  LOP3.LUT R6, R29, R232, R186, 0x96, !PT ;  /* 0x000000e81d067212 */ /* 0x000fe400078e96ba */
[----:B------:R-:W-:-:S03]  /*7890*/  LOP3.LUT R8, R101, R233, R28, 0x96, !PT ;  /* 0x000000e965087212 */ /* 0x000fc600078e961c */
[----:B------:R-:W-:-:S04]  /*78a0*/  IMAD.WIDE.U32 R6, R6, -0x2daee0ad, RZ ;  /* 0xd2511f5306067825 */ /* 0x000fc800078e00ff */
[----:B------:R-:W-:Y:S01]  /*78b0*/  IMAD.WIDE.U32 R8, R8, -0x2daee0ad, RZ ;  /* 0xd2511f5308087825 */ /* 0x000fe200078e00ff */
[----:B------:R-:W-:Y:S02]  /*78c0*/  F2FP.PACK_AB R15, R12, R15 ;  /* 0x0000000f0c0f723e */ /* 0x000fe400000000ff */
[----:B------:R-:W-:Y:S02]  /*78d0*/  LOP3.LUT R12, R7, R234, R250, 0x96, !PT ;  /* 0x000000ea070c7212 */ /* 0x000fe400078e96fa */
[----:B------:R-:W-:Y:S02]  /*78e0*/  LOP3.LUT R10, R9, R241, R6, 0x96, !PT ;  /* 0x000000f1090a7212 */ /* 0x000fe400078e9606 */
[----:B------:R-:W-:Y:S01]  /*78f0*/  F2FP.PACK_AB R33, R11, R13 ;  /* 0x0000000d0b21723e */ /* 0x000fe200000000ff */
[----:B------:R-:W-:-:S04]  /*7900*/  IMAD.WIDE.U32 R12, R12, -0x326172a9, RZ ;  /* 0xcd9e8d570c0c7825 */ /* 0x000fc800078e00ff */
[----:B------:R-:W-:Y:S01]  /*7910*/  IMAD.WIDE.U32 R10, R10, -0x326172a9, RZ ;  /* 0xcd9e8d570a0a7825 */ /* 0x000fe200078e00ff */
[----:B------:R-:W-:-:S04]  /*7920*/  LOP3.LUT R7, R13, R231, R100, 0x96, !PT ;  /* 0x000000e70d077212 */ /* 0x000fc800078e9664 */
[----:B------:R-:W-:Y:S01]  /*7930*/  LOP3.LUT R12, R11, R240, R12, 0x96, !PT ;  /* 0x000000f00b0c7212 */ /* 0x000fe200078e960c */
[----:B------:R-:W-:-:S04]  /*7940*/  IMAD.WIDE.U32 R6, R7, -0x2daee0ad, RZ ;  /* 0xd2511f5307067825 */ /* 0x000fc800078e00ff */
[----:B------:R-:W-:Y:S01]  /*7950*/  IMAD.WIDE.U32 R12, R12, -0x2daee0ad, RZ ;  /* 0xd2511f530c0c7825 */ /* 0x000fe200078e00ff */
[----:B------:R-:W-:-:S04]  /*7960*/  LOP3.LUT R8, R7, R239, R8, 0x96, !PT ;  /* 0x000000ef07087212 */ /* 0x000fc800078e9608 */
[----:B------:R-:W-:Y:S01]  /*7970*/  LOP3.LUT R6, R13, R236, R6, 0x96, !PT ;  /* 0x000000ec0d067212 */ /* 0x000fe200078e9606 */
[----:B------:R-:W-:-:S04]  /*7980*/  IMAD.WIDE.U32 R8, R8, -0x326172a9, RZ ;  /* 0xcd9e8d5708087825 */ /* 0x000fc800078e00ff */
[----:B------:R-:W-:Y:S01]  /*7990*/  IMAD.WIDE.U32 R6, R6, -0x326172a9, RZ ;  /* 0xcd9e8d5706067825 */ /* 0x000fe200078e00ff */
[----:B------:R-:W-:-:S04]  /*79a0*/  @!P4 HADD2 R59, -R147.H0_H0, -RZ.H0_H0 ;  /* 0xa00000ff933bc230 */ /* 0x000fc80000000900 */
[----:B------:R-:W-:Y:S02]  /*79b0*/  LOP3.LUT R0, R7, R242, R8, 0x96, !PT ;  /* 0x000000f207007212 */ /* 0x000fe400078e9608 */
[----:B------:R-:W-:Y:S02]  /*79c0*/  PRMT R210, R146, 0x5410, R147 ;  /* 0x0000541092d27816 */ /* 0x000fe40000000093 */
[C---:B------:R-:W-:Y:S02]  /*79d0*/  LOP3.LUT R2, R0.reuse, 0xff, RZ, 0xc0, !PT ;  /* 0x000000ff00027812 */ /* 0x040fe400078ec0ff */
[----:B------:R-:W-:Y:S02]  /*79e0*/  @!P4 PRMT R147, R59, 0x5410, RZ ;  /* 0x000054103b93c816 */ /* 0x000fe400000000ff */
[----:B------:R-:W-:Y:S02]  /*79f0*/  ISETP.GE.U32.AND P4, PT, R217, R2, PT ;  /* 0x00000002d900720c */ /* 0x000fe40003f86070 */
[----:B------:R-:W-:Y:S01]  /*7a00*/  LOP3.LUT R2, R0, 0xffff, RZ, 0xc0, !PT ;  /* 0x0000ffff00027812 */ /* 0x000fe200078ec0ff */
[----:B------:R-:W-:-:S03]  /*7a10*/  @!P3 HADD2 R62, -R145.H0_H0, -RZ.H0_H0 ;  /* 0xa00000ff913eb230 */ /* 0x000fc60000000900 */
[----:B------:R-:W-:Y:S02]  /*7a20*/  SHF.R.U32.HI R2, RZ, 0x8, R2 ;  /* 0x00000008ff027819 */ /* 0x000fe40000011602 */
[----:B------:R-:W-:Y:S02]  /*7a30*/  PRMT R24, R145, 0x5410, R144 ;  /* 0x0000541091187816 */ /* 0x000fe40000000090 */
[----:B------:R-:W-:Y:S01]  /*7a40*/  LOP3.LUT R2, R2, 0xffff, RZ, 0xc0, !PT ;  /* 0x0000ffff02027812 */ /* 0x000fe200078ec0ff */
[----:B------:R-:W-:Y:S01]  /*7a50*/  @!P0 HADD2 R58, -R142.H0_H0, -RZ.H0_H0 ;  /* 0xa00000ff8e3a8230 */ /* 0x000fe20000000900 */
[----:B------:R-:W-:Y:S02]  /*7a60*/  @!P3 PRMT R145, R62, 0x5410, RZ ;  /* 0x000054103e91b816 */ /* 0x000fe400000000ff */
[----:B------:R-:W-:Y:S02]  /*7a70*/  ISETP.GE.U32.AND P3, PT, R217, R2, PT ;  /* 0x00000002d900720c */ /* 0x000fe40003f66070 */
[----:B------:R-:W-:-:S02]  /*7a80*/  SHF.R.U32.HI R2, RZ, 0x10, R0 ;  /* 0x00000010ff027819 */ /* 0x000fc40000011600 */
[----:B------:R-:W-:Y:S02]  /*7a90*/  F2FP.PACK_AB R16, R16, R18 ;  /* 0x000000121010723e */ /* 0x000fe400000000ff */
[----:B------:R-:W-:Y:S02]  /*7aa0*/  SHF.R.U32.HI R0, RZ, 0x18, R0 ;  /* 0x00000018ff007819 */ /* 0x000fe40000011600 */
[----:B------:R-:W-:Y:S01]  /*7ab0*/  F2FP.PACK_AB R18, R19, R21 ;  /* 0x000000151312723e */ /* 0x000fe200000000ff */
[----:B------:R-:W-:Y:S01]  /*7ac0*/  @!P2 HADD2 R55, -R144.H0_H0, -RZ.H0_H0 ;  /* 0xa00000ff9037a230 */ /* 0x000fe20000000900 */
[----:B------:R-:W-:Y:S01]  /*7ad0*/  PRMT R212, R143, 0x5410, R142 ;  /* 0x000054108fd47816 */ /* 0x000fe2000000008e */
[----:B------:R-:W1:Y:S01]  /*7ae0*/  MUFU.EX2 R19, R108 ;  /* 0x0000006c00137308 */ /* 0x000e620000000800 */
[----:B------:R-:W-:Y:S02]  /*7af0*/  @!P0 PRMT R142, R58, 0x5410, RZ ;  /* 0x000054103a8e8816 */ /* 0x000fe400000000ff */
[----:B------:R-:W-:-:S02]  /*7b00*/  ISETP.GE.U32.AND P0, PT, R217, R0, PT ;  /* 0x00000000d900720c */ /* 0x000fc40003f06070 */
[----:B------:R-:W-:-:S03]  /*7b10*/  LOP3.LUT R0, R6, 0xff, RZ, 0xc0, !PT ;  /* 0x000000ff06007812 */ /* 0x000fc600078ec0ff */
[----:B------:R-:W2:Y:S01]  /*7b20*/  MUFU.EX2 R11, R105 ;  /* 0x00000069000b7308 */ /* 0x000ea20000000800 */
[----:B------:R-:W-:Y:S01]  /*7b30*/  @!P2 PRMT R144, R55, 0x5410, RZ ;  /* 0x000054103790a816 */ /* 0x000fe200000000ff */
[----:B------:R-:W-:Y:S01]  /*7b40*/  @!P1 HADD2 R60, -R143.H0_H0, -RZ.H0_H0 ;  /* 0xa00000ff8f3c9230 */ /* 0x000fe20000000900 */
[----:B------:R-:W-:Y:S02]  /*7b50*/  LOP3.LUT R10, R9, R238, R10, 0x96, !PT ;  /* 0x000000ee090a7212 */ /* 0x000fe400078e960a */
[----:B------:R-:W-:Y:S01]  /*7b60*/  ISETP.GE.U32.AND P2, PT, R217, R0, PT ;  /* 0x00000000d900720c */ /* 0x000fe20003f46070 */
[----:B------:R-:W-:Y:S01]  /*7b70*/  @!P5 HADD2 R61, -R146.H0_H0, -RZ.H0_H0 ;  /* 0xa00000ff923dd230 */ /* 0x000fe20000000900 */
[--C-:B------:R-:W-:Y:S02]  /*7b80*/  SHF.R.U32.HI R0, RZ, 0x10, R6.reuse ;  /* 0x00000010ff007819 */ /* 0x100fe40000011606 */
[----:B------:R-:W-:Y:S02]  /*7b90*/  LOP3.LUT R9, R6, 0xffff, RZ, 0xc0, !PT ;  /* 0x0000ffff06097812 */ /* 0x000fe400078ec0ff */
[----:B------:R-:W-:Y:S01]  /*7ba0*/  SHF.R.U32.HI R6, RZ, 0x18, R6 ;  /* 0x00000018ff067819 */ /* 0x000fe20000011606 */
[----:B------:R-:W-:Y:S01]  /*7bb0*/  @!P6 HADD2 R53, -R148.H0_H0, -RZ.H0_H0 ;  /* 0xa00000ff9435e230 */ /* 0x000fe20000000900 */
[----:B------:R-:W-:-:S02]  /*7bc0*/  LOP3.LUT R2, R2, 0xff, RZ, 0xc0, !PT ;  /* 0x000000ff02027812 */ /* 0x000fc400078ec0ff */
[----:B------:R-:W-:Y:S01]  /*7bd0*/  @!P1 PRMT R143, R60, 0x5410, RZ ;  /* 0x000054103c8f9816 */ /* 0x000fe200000000ff */
[----:B------:R-:W3:Y:S01]  /*7be0*/  MUFU.EX2 R21, R93 ;  /* 0x0000005d00157308 */ /* 0x000ee20000000800 */
[----:B------:R-:W-:Y:S01]  /*7bf0*/  ISETP.GE.U32.AND P1, PT, R217, R6, PT ;  /* 0x00000006d900720c */ /* 0x000fe20003f26070 */
[----:B------:R-:W-:Y:S01]  /*7c00*/  IMAD.WIDE.U32 R6, R10, -0x2daee0ad, RZ ;  /* 0xd2511f530a067825 */ /* 0x000fe200078e00ff */
[----:B------:R-:W-:Y:S02]  /*7c10*/  @!P5 PRMT R146, R61, 0x5410, RZ ;  /* 0x000054103d92d816 */ /* 0x000fe400000000ff */
[----:B------:R-:W-:Y:S02]  /*7c20*/  LOP3.LUT R0, R0, 0xff, RZ, 0xc0, !PT ;  /* 0x000000ff00007812 */ /* 0x000fe400078ec0ff */
[----:B------:R-:W-:Y:S01]  /*7c30*/  ISETP.GE.U32.AND P5, PT, R217, R2, PT ;  /* 0x00000002d900720c */ /* 0x000fe20003fa6070 */
[----:B------:R-:W4:Y:S01]  /*7c40*/  MUFU.EX2 R20, R90 ;  /* 0x0000005a00147308 */ /* 0x000f220000000800 */
[----:B-1----:R-:W-:Y:S01]  /*7c50*/  FADD.FTZ R2, R19, R14 ;  /* 0x0000000e13027221 */ /* 0x002fe20000010000 */
[----:B------:R-:W-:-:S02]  /*7c60*/  @!P6 PRMT R148, R53, 0x5410, RZ ;  /* 0x000054103594e816 */ /* 0x000fc400000000ff */
[----:B------:R-:W-:Y:S02]  /*7c70*/  ISETP.GE.U32.AND P6, PT, R217, R0, PT ;  /* 0x00000000d900720c */ /* 0x000fe40003fc6070 */
[C---:B------:R-:W-:Y:S02]  /*7c80*/  PRMT R139, R16.reuse, 0x7610, R139 ;  /* 0x00007610108b7816 */ /* 0x040fe4000000008b */
[----:B------:R-:W-:Y:S01]  /*7c90*/  LOP3.LUT R0, R7, R237, R12, 0x96, !PT ;  /* 0x000000ed07007212 */ /* 0x000fe200078e960c */
[----:B--2---:R-:W-:Y:S01]  /*7ca0*/  FADD.FTZ R12, R11, R2 ;  /* 0x000000020b0c7221 */ /* 0x004fe20000010000 */
[----:B------:R-:W-:Y:S01]  /*7cb0*/  SHF.R.U32.HI R2, RZ, 0x8, R9 ;  /* 0x00000008ff027819 */ /* 0x000fe20000011609 */
[----:B------:R-:W-:Y:S01]  /*7cc0*/  @!P4 HADD2 R64, -R139.H0_H0, -RZ.H0_H0 ;  /* 0xa00000ff8b40c230 */ /* 0x000fe20000000900 */
[----:B------:R-:W-:Y:S02]  /*7cd0*/  PRMT R137, R16, 0x7632, R137 ;  /* 0x0000763210897816 */ /* 0x000fe40000000089 */
[----:B------:R-:W-:-:S02]  /*7ce0*/  LOP3.LUT R2, R2, 0xffff, RZ, 0xc0, !PT ;  /* 0x0000ffff02027812 */ /* 0x000fc400078ec0ff */
[----:B------:R-:W-:Y:S02]  /*7cf0*/  PRMT R209, R139, 0x5410, R137 ;  /* 0x000054108bd17816 */ /* 0x000fe40000000089 */
[----:B------:R-:W-:Y:S02]  /*7d00*/  PRMT R129, R15, 0x7610, R129 ;  /* 0x000076100f817816 */ /* 0x000fe40000000081 */
[----:B------:R-:W-:Y:S01]  /*7d10*/  @!P4 PRMT R139, R64, 0x5410, RZ ;  /* 0x00005410408bc816 */ /* 0x000fe200000000ff */
[----:B---3--:R-:W-:Y:S01]  /*7d20*/  FADD.FTZ R5, R21, R5 ;  /* 0x0000000515057221 */ /* 0x008fe20000010000 */
[----:B------:R-:W-:Y:S01]  /*7d30*/  ISETP.GE.U32.AND P4, PT, R217, R2, PT ;  /* 0x00000002d900720c */ /* 0x000fe20003f86070 */
[----:B------:R-:W1:Y:S01]  /*7d40*/  MUFU.EX2 R14, R80 ;  /* 0x00000050000e7308 */ /* 0x000e620000000800 */
[----:B----4-:R-:W-:Y:S02]  /*7d50*/  F2FP.PACK_AB R10, R20, R21 ;  /* 0x00000015140a723e */ /* 0x010fe400000000ff */
[----:B------:R-:W-:Y:S01]  /*7d60*/  SHF.R.U32.HI R2, RZ, 0x10, R0 ;  /* 0x00000010ff027819 */ /* 0x000fe20000011600 */
[----:B------:R-:W-:Y:S01]  /*7d70*/  @!P5 HADD2 R66, -R129.H0_H0, -RZ.H0_H0 ;  /* 0xa00000ff8142d230 */ /* 0x000fe20000000900 */
[----:B------:R-:W-:-:S03]  /*7d80*/  PRMT R131, R15, 0x7632, R131 ;  /* 0x000076320f837816 */ /* 0x000fc60000000083 */
[----:B------:R2:W-:Y:S01]  /*7d90*/  MUFU.EX2 R21, R107 ;  /* 0x0000006b00157308 */ /* 0x0005e20000000800 */
[----:B------:R-:W-:Y:S02]  /*7da0*/  LOP3.LUT R2, R2, 0xff, RZ, 0xc0, !PT ;  /* 0x000000ff02027812 */ /* 0x000fe400078ec0ff */
[----:B------:R-:W-:Y:S02]  /*7db0*/  PRMT R208, R129, 0x5410, R131 ;  /* 0x0000541081d07816 */ /* 0x000fe40000000083 */
[----:B------:R-:W-:-:S03]  /*7dc0*/  @!P5 PRMT R129, R66, 0x5410, RZ ;  /* 0x000054104281d816 */ /* 0x000fc600000000ff */
[----:B------:R-:W3:Y:S01]  /*7dd0*/  MUFU.EX2 R9, R87 ;  /* 0x0000005700097308 */ /* 0x000ee20000000800 */
[C---:B------:R-:W-:Y:S02]  /*7de0*/  PRMT R106, R18.reuse, 0x7632, R106 ;  /* 0x00007632126a7816 */ /* 0x040fe4000000006a */
[----:B--2---:R-:W-:Y:S02]  /*7df0*/  PRMT R107, R18, 0x7610, R107 ;  /* 0x00007610126b7816 */ /* 0x004fe4000000006b */
[----:B------:R-:W-:-:S03]  /*7e00*/  ISETP.GE.U32.AND P5, PT, R217, R2, PT ;  /* 0x00000002d900720c */ /* 0x000fc60003fa6070 */
[----:B------:R-:W-:Y:S01]  /*7e10*/  @!P2 HADD2 R68, -R107.H0_H0, -RZ.H0_H0 ;  /* 0xa00000ff6b44a230 */ /* 0x000fe20000000900 */
[----:B------:R-:W-:Y:S01]  /*7e20*/  LOP3.LUT R2, R0, 0xff, RZ, 0xc0, !PT ;  /* 0x000000ff00027812 */ /* 0x000fe200078ec0ff */
[----:B------:R-:W-:Y:S01]  /*7e30*/  IMAD.MOV.U32 R30, RZ, RZ, R207 ;  /* 0x000000ffff1e7224 */ /* 0x000fe200078e00cf */
[----:B------:R-:W-:Y:S01]  /*7e40*/  PRMT R207, R107, 0x5410, R106 ;  /* 0x000054106bcf7816 */ /* 0x000fe2000000006a */
[----:B------:R-:W-:Y:S01]  /*7e50*/  FADD.FTZ R5, R20, R5 ;  /* 0x0000000514057221 */ /* 0x000fe20000010000 */
[----:B------:R-:W-:Y:S01]  /*7e60*/  @!P2 PRMT R107, R68, 0x5410, RZ ;  /* 0x00005410446ba816 */ /* 0x000fe200000000ff */
[----:B------:R-:W-:Y:S01]  /*7e70*/  @!P4 HADD2 R69, -R106.H0_H0, -RZ.H0_H0 ;  /* 0xa00000ff6a45c230 */ /* 0x000fe20000000900 */
[C---:B------:R-:W-:Y:S01]  /*7e80*/  LOP3.LUT R13, R6.reuse, 0xffff, RZ, 0xc0, !PT ;  /* 0x0000ffff060d7812 */ /* 0x040fe200078ec0ff */
[----:B------:R-:W-:Y:S01]  /*7e90*/  @!P3 HADD2 R65, -R137.H0_H0, -RZ.H0_H0 ;  /* 0xa00000ff8941b230 */ /* 0x000fe20000000900 */
[----:B------:R-:W-:Y:S01]  /*7ea0*/  ISETP.GE.U32.AND P2, PT, R217, R2, PT ;  /* 0x00000002d900720c */ /* 0x000fe20003f46070 */
[----:B------:R-:W-:Y:S01]  /*7eb0*/  @!P0 HADD2 R67, -R131.H0_H0, -RZ.H0_H0 ;  /* 0xa00000ff83438230 */ /* 0x000fe20000000900 */
[----:B------:R-:W-:Y:S01]  /*7ec0*/  PRMT R89, R17, 0x7632, R89 ;  /* 0x0000763211597816 */ /* 0x000fe20000000059 */
[----:B------:R2:W-:Y:S01]  /*7ed0*/  MUFU.EX2 R15, R88 ;  /* 0x00000058000f7308 */ /* 0x0005e20000000800 */
[----:B------:R-:W-:-:S02]  /*7ee0*/  LOP3.LUT R8, R6, 0xff, RZ, 0xc0, !PT ;  /* 0x000000ff06087812 */ /* 0x000fc400078ec0ff */
[----:B------:R-:W-:Y:S02]  /*7ef0*/  SHF.R.U32.HI R7, RZ, 0x10, R6 ;  /* 0x00000010ff077819 */ /* 0x000fe40000011606 */
[----:B------:R-:W-:Y:S01]  /*7f00*/  SHF.R.U32.HI R2, RZ, 0x18, R0 ;  /* 0x00000018ff027819 */ /* 0x000fe20000011600 */
[----:B-1----:R-:W-:Y:S01]  /*7f10*/  FADD.FTZ R5, R14, R5 ;  /* 0x000000050e057221 */ /* 0x002fe20000010000 */
[----:B------:R-:W-:Y:S02]  /*7f20*/  SHF.R.U32.HI R6, RZ, 0x18, R6 ;  /* 0x00000018ff067819 */ /* 0x000fe40000011606 */
[----:B------:R-:W-:Y:S01]  /*7f30*/  LOP3.LUT R0, R0, 0xffff, RZ, 0xc0, !PT ;  /* 0x0000ffff00007812 */ /* 0x000fe200078ec0ff */
[----:B------:R-:W-:Y:S01]  /*7f40*/  @!P1 HADD2 R72, -R89.H0_H0, -RZ.H0_H0 ;  /* 0xa00000ff59489230 */ /* 0x000fe20000000900 */
[----:B------:R-:W-:Y:S02]  /*7f50*/  @!P4 PRMT R106, R69, 0x5410, RZ ;  /* 0x00005410456ac816 */ /* 0x000fe400000000ff */
[----:B------:R-:W-:-:S02]  /*7f60*/  @!P3 PRMT R137, R65, 0x5410, RZ ;  /* 0x000054104189b816 */ /* 0x000fc400000000ff */
[----:B--2---:R-:W-:Y:S02]  /*7f70*/  PRMT R88, R17, 0x7610, R88 ;  /* 0x0000761011587816 */ /* 0x004fe40000000058 */
[----:B------:R-:W-:Y:S02]  /*7f80*/  @!P0 PRMT R131, R67, 0x5410, RZ ;  /* 0x0000541043838816 */ /* 0x000fe400000000ff */
[C---:B------:R-:W-:Y:S02]  /*7f90*/  ISETP.GE.U32.AND P4, PT, R217.reuse, R2, PT ;  /* 0x00000002d900720c */ /* 0x040fe40003f86070 */
[----:B------:R-:W-:Y:S01]  /*7fa0*/  ISETP.GE.U32.AND P3, PT, R217, R8, PT ;  /* 0x00000008d900720c */ /* 0x000fe20003f66070 */
[----:B---3--:R-:W-:Y:S01]  /*7fb0*/  FADD.FTZ R8, R9, R5 ;  /* 0x0000000509087221 */ /* 0x008fe20000010000 */
[----:B------:R-:W-:Y:S02]  /*7fc0*/  ISETP.GE.U32.AND P0, PT, R217, R6, PT ;  /* 0x00000006d900720c */ /* 0x000fe40003f06070 */
[----:B------:R-:W-:-:S02]  /*7fd0*/  LOP3.LUT R2, R7, 0xff, RZ, 0xc0, !PT ;  /* 0x000000ff07027812 */ /* 0x000fc400078ec0ff */
[----:B------:R-:W-:Y:S01]  /*7fe0*/  SHF.R.U32.HI R0, RZ, 0x8, R0 ;  /* 0x00000008ff007819 */ /* 0x000fe20000011600 */
[----:B------:R-:W-:Y:S01]  /*7ff0*/  IMAD.MOV.U32 R32, RZ, RZ, R204 ;  /* 0x000000ffff207224 */ /* 0x000fe200078e00cc */
[----:B------:R-:W-:Y:S01]  /*8000*/  F2FP.PACK_AB R6, R9, R14 ;  /* 0x0000000e0906723e */ /* 0x000fe200000000ff */
[----:B------:R-:W-:Y:S01]  /*8010*/  @!P6 HADD2 R73, -R88.H0_H0, -RZ.H0_H0 ;  /* 0xa00000ff5849e230 */ /* 0x000fe20000000900 */
[----:B------:R-:W1:Y:S01]  /*8020*/  MUFU.EX2 R9, R95 ;  /* 0x0000005f00097308 */ /* 0x000e620000000800 */
[----:B------:R-:W-:Y:S02]  /*8030*/  PRMT R204, R88, 0x5410, R89 ;  /* 0x0000541058cc7816 */ /* 0x000fe40000000059 */
[----:B------:R-:W-:Y:S02]  /*8040*/  @!P1 PRMT R89, R72, 0x5410, RZ ;  /* 0x0000541048599816 */ /* 0x000fe400000000ff */
[----:B------:R-:W-:Y:S02]  /*8050*/  LOP3.LUT R0, R0, 0xffff, RZ, 0xc0, !PT ;  /* 0x0000ffff00007812 */ /* 0x000fe400078ec0ff */
[----:B------:R-:W-:-:S02]  /*8060*/  ISETP.GE.U32.AND P1, PT, R217, R2, PT ;  /* 0x00000002d900720c */ /* 0x000fc40003f26070 */
[C---:B------:R-:W-:Y:S01]  /*8070*/  PRMT R128, R10.reuse, 0x7610, R128 ;  /* 0x000076100a807816 */ /* 0x040fe20000000080 */
[----:B------:R-:W2:Y:S01]  /*8080*/  MUFU.EX2 R2, R91 ;  /* 0x0000005b00027308 */ /* 0x000ea20000000800 */
[----:B------:R-:W-:Y:S02]  /*8090*/  @!P6 PRMT R88, R73, 0x5410, RZ ;  /* 0x000054104958e816 */ /* 0x000fe400000000ff */
[----:B------:R-:W-:Y:S02]  /*80a0*/  ISETP.GE.U32.AND P6, PT, R217, R0, PT ;  /* 0x00000000d900720c */ /* 0x000fe40003fc6070 */
[----:B------:R-:W-:Y:S01]  /*80b0*/  SHF.R.U32.HI R0, RZ, 0x8, R13 ;  /* 0x00000008ff007819 */ /* 0x000fe2000001160d */
[----:B------:R-:W-:Y:S01]  /*80c0*/  @!P2 HADD2 R75, -R128.H0_H0, -RZ.H0_H0 ;  /* 0xa00000ff804ba230 */ /* 0x000fe20000000900 */
[----:B------:R-:W-:Y:S01]  /*80d0*/  PRMT R127, R10, 0x7632, R127 ;  /* 0x000076320a7f7816 */ /* 0x000fe2000000007f */
[----:B------:R-:W3:Y:S01]  /*80e0*/  MUFU.EX2 R7, R70 ;  /* 0x0000004600077308 */ /* 0x000ee20000000800 */
[----:B------:R-:W-:Y:S01]  /*80f0*/  LOP3.LUT R0, R0, 0xffff, RZ, 0xc0, !PT ;  /* 0x0000ffff00007812 */ /* 0x000fe200078ec0ff */
[----:B------:R-:W-:Y:S01]  /*8100*/  IMAD.MOV.U32 R27, RZ, RZ, R160 ;  /* 0x000000ffff1b7224 */ /* 0x000fe200078e00a0 */
[----:B------:R-:W-:-:S02]  /*8110*/  PRMT R160, R128, 0x5410, R127 ;  /* 0x0000541080a07816 */ /* 0x000fc4000000007f */
[C---:B------:R-:W-:Y:S02]  /*8120*/  PRMT R136, R6.reuse, 0x7610, R136 ;  /* 0x0000761006887816 */ /* 0x040fe40000000088 */
[----:B------:R-:W-:Y:S01]  /*8130*/  PRMT R130, R6, 0x7632, R130 ;  /* 0x0000763206827816 */ /* 0x000fe20000000082 */
[----:B------:R-:W4:Y:S01]  /*8140*/  MUFU.EX2 R20, R154 ;  /* 0x0000009a00147308 */ /* 0x000f220000000800 */
[----:B------:R-:W-:Y:S02]  /*8150*/  @!P2 PRMT R128, R75, 0x5410, RZ ;  /* 0x000054104b80a816 */ /* 0x000fe400000000ff */
[----:B------:R-:W-:Y:S01]  /*8160*/  ISETP.GE.U32.AND P2, PT, R217, R0, PT ;  /* 0x00000000d900720c */ /* 0x000fe20003f46070 */
[----:B-1----:R-:W-:Y:S01]  /*8170*/  FADD.FTZ R0, R9, R12 ;  /* 0x0000000c09007221 */ /* 0x002fe20000010000 */
[----:B------:R-:W-:-:S03]  /*8180*/  F2FP.PACK_AB R11, R11, R19 ;  /* 0x000000130b0b723e */ /* 0x000fc600000000ff */
[----:B------:R-:W1:Y:S01]  /*8190*/  MUFU.EX2 R6, R74 ;  /* 0x0000004a00067308 */ /* 0x000e620000000800 */
[C---:B--2---:R-:W-:Y:S01]  /*81a0*/  FADD.FTZ R5, R2.reuse, R0 ;  /* 0x0000000002057221 */ /* 0x044fe20000010000 */
[----:B------:R-:W-:-:S06]  /*81b0*/  F2FP.PACK_AB R0, R2, R9 ;  /* 0x000000090200723e */ /* 0x000fcc00000000ff */
[----:B------:R-:W2:Y:S01]  /*81c0*/  MUFU.EX2 R19, R155 ;  /* 0x0000009b00137308 */ /* 0x000ea20000000800 */
[----:B------:R-:W-:Y:S01]  /*81d0*/  @!P6 HADD2 R76, -R127.H0_H0, -RZ.H0_H0 ;  /* 0xa00000ff7f4ce230 */ /* 0x000fe20000000900 */
[----:B------:R-:W-:-:S06]  /*81e0*/  PRMT R141, R0, 0x7610, R141 ;  /* 0x00007610008d7816 */ /* 0x000fcc000000008d */
[----:B------:R-:W1:Y:S01]  /*81f0*/  MUFU.EX2 R16, R99 ;  /* 0x0000006300107308 */ /* 0x000e620000000800 */
[----:B------:R-:W-:Y:S01]  /*8200*/  PRMT R140, R0, 0x7632, R140 ;  /* 0x00007632008c7816 */ /* 0x000fe2000000008c */
[----:B------:R-:W-:Y:S02]  /*8210*/  FADD.FTZ R0, R21, R23 ;  /* 0x0000001715007221 */ /* 0x000fe40000010000 */
[----:B---3--:R-:W-:-:S04]  /*8220*/  FADD.FTZ R2, R7, R22 ;  /* 0x0000001607027221 */ /* 0x008fc80000010000 */
[----:B------:R-:W3:Y:S01]  /*8230*/  MUFU.EX2 R14, R156 ;  /* 0x0000009c000e7308 */ /* 0x000ee20000000800 */
[----:B------:R-:W-:-:S07]  /*8240*/  @!P6 PRMT R127, R76, 0x5410, RZ ;  /* 0x000054104c7fe816 */ /* 0x000fce00000000ff */
[----:B------:R-:W-:Y:S01]  /*8250*/  MUFU.EX2 R17, R102 ;  /* 0x0000006600117308 */ /* 0x000fe20000000800 */
[----:B----4-:R-:W-:-:S07]  /*8260*/  FADD.FTZ R0, R20, R0 ;  /* 0x0000000014007221 */ /* 0x010fce0000010000 */
[----:B------:R-:W4:Y:S01]  /*8270*/  MUFU.EX2 R10, R94 ;  /* 0x0000005e000a7308 */ /* 0x000f220000000800 */
[C---:B-1----:R-:W-:Y:S01]  /*8280*/  FADD.FTZ R23, R6.reuse, R2 ;  /* 0x0000000206177221 */ /* 0x042fe20000010000 */
[----:B------:R-:W-:Y:S01]  /*8290*/  F2FP.PACK_AB R76, R6, R7 ;  /* 0x00000007064c723e */ /* 0x000fe200000000ff */
[----:B------:R-:W-:-:S05]  /*82a0*/  FADD.FTZ R2, R15, R8 ;  /* 0x000000080f027221 */ /* 0x000fca0000010000 */
[----:B------:R-:W-:Y:S01]  /*82b0*/  MUFU.EX2 R18, R109 ;  /* 0x0000006d00127308 */ /* 0x000fe20000000800 */
[----:B--2---:R-:W-:-:S07]  /*82c0*/  FADD.FTZ R0, R19, R0 ;  /* 0x0000000013007221 */ /* 0x004fce0000010000 */
[----:B------:R-:W1:Y:S01]  /*82d0*/  MUFU.EX2 R9, R86 ;  /* 0x0000005600097308 */ /* 0x000e620000000800 */
[----:B------:R-:W-:-:S07]  /*82e0*/  FADD.FTZ R2, R16, R2 ;  /* 0x0000000210027221 */ /* 0x000fce0000010000 */
[----:B------:R-:W2:Y:S01]  /*82f0*/  MUFU.EX2 R7, R103 ;  /* 0x0000006700077308 */ /* 0x000ea20000000800 */
[----:B---3--:R-:W-:Y:S01]  /*8300*/  FADD.FTZ R22, R14, R0 ;  /* 0x000000000e167221 */ /* 0x008fe20000010000 */
[----:B------:R-:W-:Y:S01]  /*8310*/  PRMT R126, R11, 0x7610, R126 ;  /* 0x000076100b7e7816 */ /* 0x000fe2000000007e */
[----:B----4-:R-:W-:-:S05]  /*8320*/  FADD.FTZ R0, R10, R5 ;  /* 0x000000050a007221 */ /* 0x010fca0000010000 */
[----:B------:R-:W3:Y:S01]  /*8330*/  MUFU.EX2 R6, R104 ;  /* 0x0000006800067308 */ /* 0x000ee20000000800 */
[----:B------:R-:W-:Y:S01]  /*8340*/  FADD.FTZ R2, R17, R2 ;  /* 0x0000000211027221 */ /* 0x000fe20000010000 */
[----:B------:R-:W-:Y:S01]  /*8350*/  PRMT R138, R11, 0x7632, R138 ;  /* 0x000076320b8a7816 */ /* 0x000fe2000000008a */
[----:B-1----:R-:W-:Y:S01]  /*8360*/  FADD.FTZ R0, R9, R0 ;  /* 0x0000000009007221 */ /* 0x002fe20000010000 */
[----:B------:R-:W-:Y:S01]  /*8370*/  @!P5 HADD2 R78, -R126.H0_H0, -RZ.H0_H0 ;  /* 0xa00000ff7e4ed230 */ /* 0x000fe20000000900 */
[----:B------:R-:W-:Y:S01]  /*8380*/  FADD.FTZ R5, R18, R2 ;  /* 0x0000000212057221 */ /* 0x000fe20000010000 */
[----:B------:R-:W-:Y:S01]  /*8390*/  IADD3 R2, R71, 0x2, RZ ;  /* 0x0000000247027810 */ /* 0x000fe20007ffe0ff */
[----:B------:R-:W-:Y:S01]  /*83a0*/  IMAD.MOV.U32 R156, RZ, RZ, R159 ;  /* 0x000000ffff9c7224 */ /* 0x000fe200078e009f */
[----:B------:R-:W-:Y:S01]  /*83b0*/  PRMT R159, R126, 0x5410, R138 ;  /* 0x000054107e9f7816 */ /* 0x000fe2000000008a */
[----:B--2---:R-:W-:Y:S01]  /*83c0*/  FADD.FTZ R0, R7, R0 ;  /* 0x0000000007007221 */ /* 0x004fe20000010000 */
[----:B------:R-:W-:-:S02]  /*83d0*/  LOP3.LUT R154, R223, R2, RZ, 0x3c, !PT ;  /* 0x00000002df9a7212 */ /* 0x000fc400078e3cff */
[----:B------:R-:W-:Y:S01]  /*83e0*/  @!P5 PRMT R126, R78, 0x5410, RZ ;  /* 0x000054104e7ed816 */ /* 0x000fe200000000ff */
[----:B------:R-:W-:Y:S01]  /*83f0*/  IMAD.MOV.U32 R31, RZ, RZ, R24 ;  /* 0x000000ffff1f7224 */ /* 0x000fe200078e0018 */
[----:B------:R-:W-:Y:S01]  /*8400*/  F2FP.PACK_AB R78, R14, R19 ;  /* 0x000000130e4e723e */ /* 0x000fe200000000ff */
[----:B------:R-:W-:Y:S02]  /*8410*/  IMAD.MOV.U32 R24, RZ, RZ, R38 ;  /* 0x000000ffff187224 */ /* 0x000fe400078e0026 */
[----:B---3--:R-:W-:Y:S01]  /*8420*/  FADD.FTZ R14, R6, R0 ;  /* 0x00000000060e7221 */ /* 0x008fe20000010000 */
[----:B------:R-:W-:Y:S02]  /*8430*/  LOP3.LUT R0, R154, R133, RZ, 0x3c, !PT ;  /* 0x000000859a007212 */ /* 0x000fe400078e3cff */
[----:B------:R-:W-:Y:S01]  /*8440*/  F2FP.PACK_AB R80, R20, R21 ;  /* 0x000000151450723e */ /* 0x000fe200000000ff */
[----:B------:R-:W-:Y:S02]  /*8450*/  IMAD.MOV.U32 R20, RZ, RZ, R24 ;  /* 0x000000ffff147224 */ /* 0x000fe400078e0018 */
[----:B------:R-:W-:Y:S01]  /*8460*/  IMAD.WIDE.U32 R24, R0, -0x326172a9, RZ ;  /* 0xcd9e8d5700187825 */ /* 0x000fe200078e00ff */
[----:B------:R-:W-:-:S02]  /*8470*/  F2FP.PACK_AB R18, R18, R17 ;  /* 0x000000111212723e */ /* 0x000fc400000000ff */
[----:B------:R-:W-:Y:S02]  /*8480*/  F2FP.PACK_AB R17, R6, R7 ;  /* 0x000000070611723e */ /* 0x000fe400000000ff */
[----:B------:R-:W-:Y:S02]  /*8490*/  LOP3.LUT R6, R25, R232, R186, 0x96, !PT ;  /* 0x000000e819067212 */ /* 0x000fe400078e96ba */
[----:B------:R-:W-:Y:S02]  /*84a0*/  LOP3.LUT R8, R101, R233, R24, 0x96, !PT ;  /* 0x000000e965087212 */ /* 0x000fe400078e9618 */
[----:B------:R-:W-:Y:S01]  /*84b0*/  F2FP.PACK_AB R16, R16, R15 ;  /* 0x0000000f1010723e */ /* 0x000fe200000000ff */
[----:B------:R-:W-:Y:S01]  /*84c0*/  IMAD.WIDE.U32 R6, R6, -0x2daee0ad, RZ ;  /* 0xd2511f5306067825 */ /* 0x000fe200078e00ff */
[----:B------:R-:W-:-:S03]  /*84d0*/  F2FP.PACK_AB R15, R9, R10 ;  /* 0x0000000a090f723e */ /* 0x000fc600000000ff */
        /* <DEDUP_REMOVED lines=14> */
[----:B------:R-:W-:-:S04]  /*85c0*/  LOP3.LUT R0, R7, R242, R8, 0x96, !PT ;  /* 0x000000f207007212 */ /* 0x000fc800078e9608 */
[C---:B------:R-:W-:Y:S02]  /*85d0*/  LOP3.LUT R2, R0.reuse, 0xff, RZ, 0xc0, !PT ;  /* 0x000000ff00027812 */ /* 0x040fe400078ec0ff */
[----:B------:R-:W-:Y:S02]  /*85e0*/  @!P4 PRMT R138, R77, 0x5410, RZ ;  /* 0x000054104d8ac816 */ /* 0x000fe400000000ff */
[----:B------:R-:W-:Y:S02]  /*85f0*/  ISETP.GE.U32.AND P4, PT, R217, R2, PT ;  /* 0x00000002d900720c */ /* 0x000fe40003f86070 */
[----:B------:R-:W-:Y:S01]  /*8600*/  LOP3.LUT R2, R0, 0xffff, RZ, 0xc0, !PT ;  /* 0x0000ffff00027812 */ /* 0x000fe200078ec0ff */
[----:B------:R-:W-:-:S03]  /*8610*/  @!P3 HADD2 R83, -R136.H0_H0, -RZ.H0_H0 ;  /* 0xa00000ff8853b230 */ /* 0x000fc60000000900 */
[----:B------:R-:W-:Y:S01]  /*8620*/  SHF.R.U32.HI R2, RZ, 0x8, R2 ;  /* 0x00000008ff027819 */ /* 0x000fe20000011602 */
[----:B------:R-:W-:Y:S01]  /*8630*/  IMAD.MOV.U32 R155, RZ, RZ, R158 ;  /* 0x000000ffff9b7224 */ /* 0x000fe200078e009e */
[----:B------:R-:W-:Y:S02]  /*8640*/  PRMT R158, R136, 0x5410, R130 ;  /* 0x00005410889e7816 */ /* 0x000fe40000000082 */
[----:B------:R-:W-:Y:S01]  /*8650*/  LOP3.LUT R2, R2, 0xffff, RZ, 0xc0, !PT ;  /* 0x0000ffff02027812 */ /* 0x000fe200078ec0ff */
[----:B------:R-:W-:Y:S01]  /*8660*/  @!P0 HADD2 R79, -R140.H0_H0, -RZ.H0_H0 ;  /* 0xa00000ff8c4f8230 */ /* 0x000fe20000000900 */
[----:B------:R-:W-:Y:S02]  /*8670*/  @!P3 PRMT R136, R83, 0x5410, RZ ;  /* 0x000054105388b816 */ /* 0x000fe400000000ff */
[----:B------:R-:W-:Y:S02]  /*8680*/  ISETP.GE.U32.AND P3, PT, R217, R2, PT ;  /* 0x00000002d900720c */ /* 0x000fe40003f66070 */
[----:B------:R-:W-:-:S02]  /*8690*/  SHF.R.U32.HI R2, RZ, 0x10, R0 ;  /* 0x00000010ff027819 */ /* 0x000fc40000011600 */
[----:B------:R-:W-:Y:S01]  /*86a0*/  SHF.R.U32.HI R0, RZ, 0x18, R0 ;  /* 0x00000018ff007819 */ /* 0x000fe20000011600 */
[----:B------:R-:W-:Y:S01]  /*86b0*/  @!P2 HADD2 R82, -R130.H0_H0, -RZ.H0_H0 ;  /* 0xa00000ff8252a230 */ /* 0x000fe20000000900 */
[----:B------:R-:W-:Y:S02]  /*86c0*/  PRMT R38, R141, 0x5410, R140 ;  /* 0x000054108d267816 */ /* 0x000fe4000000008c */
[----:B------:R-:W-:Y:S01]  /*86d0*/  @!P0 PRMT R140, R79, 0x5410, RZ ;  /* 0x000054104f8c8816 */ /* 0x000fe200000000ff */
[----:B------:R-:W1:Y:S01]  /*86e0*/  MUFU.EX2 R21, R119 ;  /* 0x0000007700157308 */ /* 0x000e620000000800 */
[----:B------:R-:W-:Y:S02]  /*86f0*/  ISETP.GE.U32.AND P0, PT, R217, R0, PT ;  /* 0x00000000d900720c */ /* 0x000fe40003f06070 */
[----:B------:R-:W-:Y:S01]  /*8700*/  LOP3.LUT R0, R6, 0xff, RZ, 0xc0, !PT ;  /* 0x000000ff06007812 */ /* 0x000fe200078ec0ff */
[----:B------:R-:W-:Y:S01]  /*8710*/  IMAD.MOV.U32 R8, RZ, RZ, R20 ;  /* 0x000000ffff087224 */ /* 0x000fe200078e0014 */
[----:B------:R-:W-:Y:S01]  /*8720*/  @!P2 PRMT R130, R82, 0x5410, RZ ;  /* 0x000054105282a816 */ /* 0x000fe200000000ff */
[----:B------:R-:W-:-:S02]  /*8730*/  @!P1 HADD2 R81, -R141.H0_H0, -RZ.H0_H0 ;  /* 0xa00000ff8d519230 */ /* 0x000fc40000000900 */
[----:B------:R-:W2:Y:S01]  /*8740*/  MUFU.EX2 R19, R116 ;  /* 0x0000007400137308 */ /* 0x000ea20000000800 */
[----:B------:R-:W-:Y:S02]  /*8750*/  LOP3.LUT R10, R9, R238, R10, 0x96, !PT ;  /* 0x000000ee090a7212 */ /* 0x000fe400078e960a */
[----:B------:R-:W-:Y:S02]  /*8760*/  ISETP.GE.U32.AND P2, PT, R217, R0, PT ;  /* 0x00000000d900720c */ /* 0x000fe40003f46070 */
[--C-:B------:R-:W-:Y:S02]  /*8770*/  SHF.R.U32.HI R0, RZ, 0x10, R6.reuse ;  /* 0x00000010ff007819 */ /* 0x100fe40000011606 */
[----:B------:R-:W-:Y:S01]  /*8780*/  LOP3.LUT R9, R6, 0xffff, RZ, 0xc0, !PT ;  /* 0x0000ffff06097812 */ /* 0x000fe200078ec0ff */
[----:B------:R-:W3:Y:S01]  /*8790*/  MUFU.EX2 R20, R120 ;  /* 0x0000007800147308 */ /* 0x000ee20000000800 */
[----:B------:R-:W-:Y:S02]  /*87a0*/  SHF.R.U32.HI R6, RZ, 0x18, R6 ;  /* 0x00000018ff067819 */ /* 0x000fe40000011606 */
[----:B------:R-:W-:-:S05]  /*87b0*/  @!P1 PRMT R141, R81, 0x5410, RZ ;  /* 0x00005410518d9816 */ /* 0x000fca00000000ff */
[----:B------:R-:W4:Y:S01]  /*87c0*/  MUFU.EX2 R11, R117 ;  /* 0x00000075000b7308 */ /* 0x000f220000000800 */
[----:B------:R-:W-:Y:S01]  /*87d0*/  ISETP.GE.U32.AND P1, PT, R217, R6, PT ;  /* 0x00000006d900720c */ /* 0x000fe20003f26070 */
[----:B------:R-:W-:Y:S01]  /*87e0*/  IMAD.WIDE.U32 R6, R10, -0x2daee0ad, RZ ;  /* 0xd2511f530a067825 */ /* 0x000fe200078e00ff */
[----:B------:R-:W-:Y:S02]  /*87f0*/  LOP3.LUT R0, R0, 0xff, RZ, 0xc0, !PT ;  /* 0x000000ff00007812 */ /* 0x000fe400078ec0ff */
[----:B------:R-:W-:Y:S01]  /*8800*/  LOP3.LUT R2, R2, 0xff, RZ, 0xc0, !PT ;  /* 0x000000ff02027812 */ /* 0x000fe200078ec0ff */
[----:B-1----:R-:W-:Y:S01]  /*8810*/  FADD.FTZ R5, R21, R5 ;  /* 0x0000000515057221 */ /* 0x002fe20000010000 */
[----:B------:R-:W-:Y:S02]  /*8820*/  ISETP.GE.U32.AND P6, PT, R217, R0, PT ;  /* 0x00000000d900720c */ /* 0x000fe40003fc6070 */
[----:B------:R-:W-:Y:S01]  /*8830*/  LOP3.LUT R0, R7, R237, R12, 0x96, !PT ;  /* 0x000000ed07007212 */ /* 0x000fe200078e960c */
[----:B------:R-:W-:Y:S01]  /*8840*/  IMAD.MOV.U32 R12, RZ, RZ, R8 ;  /* 0x000000ffff0c7224 */ /* 0x000fe200078e0008 */
[----:B------:R-:W-:Y:S01]  /*8850*/  ISETP.GE.U32.AND P5, PT, R217, R2, PT ;  /* 0x00000002d900720c */ /* 0x000fe20003fa6070 */
[----:B--2---:R-:W-:Y:S01]  /*8860*/  FADD.FTZ R2, R19, R14 ;  /* 0x0000000e13027221 */ /* 0x004fe20000010000 */
[C---:B---3--:R-:W-:Y:S01]  /*8870*/  F2FP.PACK_AB R10, R20.reuse, R21 ;  /* 0x00000015140a723e */ /* 0x048fe200000000ff */
[----:B------:R-:W-:-:S02]  /*8880*/  FADD.FTZ R5, R20, R5 ;  /* 0x0000000514057221 */ /* 0x000fc40000010000 */
[----:B------:R-:W-:Y:S02]  /*8890*/  IMAD.MOV.U32 R20, RZ, RZ, R12 ;  /* 0x000000ffff147224 */ /* 0x000fe400078e000c */
[----:B----4-:R-:W-:Y:S02]  /*88a0*/  FADD.FTZ R12, R11, R2 ;  /* 0x000000020b0c7221 */ /* 0x010fe40000010000 */
[----:B------:R-:W-:Y:S01]  /*88b0*/  IMAD.MOV.U32 R2, RZ, RZ, R158 ;  /* 0x000000ffff027224 */ /* 0x000fe200078e009e */
[C---:B------:R-:W-:Y:S02]  /*88c0*/  PRMT R123, R16.reuse, 0x7610, R123 ;  /* 0x00007610107b7816 */ /* 0x040fe4000000007b */
[----:B------:R-:W-:Y:S01]  /*88d0*/  PRMT R122, R16, 0x7632, R122 ;  /* 0x00007632107a7816 */ /* 0x000fe2000000007a */
[----:B------:R-:W-:Y:S01]  /*88e0*/  IMAD.MOV.U32 R16, RZ, RZ, R2 ;  /* 0x000000ffff107224 */ /* 0x000fe200078e0002 */
[----:B------:R-:W-:Y:S01]  /*88f0*/  SHF.R.U32.HI R2, RZ, 0x8, R9 ;  /* 0x00000008ff027819 */ /* 0x000fe20000011609 */
[----:B------:R-:W-:Y:S01]  /*8900*/  @!P4 HADD2 R97, -R123.H0_H0, -RZ.H0_H0 ;  /* 0xa00000ff7b61c230 */ /* 0x000fe20000000900 */
[----:B------:R-:W-:Y:S01]  /*8910*/  IMAD.MOV.U32 R9, RZ, RZ, R26 ;  /* 0x000000ffff097224 */ /* 0x000fe200078e001a */
[----:B------:R-:W-:Y:S01]  /*8920*/  STL [R1+0x2c0], R224 ;  /* 0x0002c0e001007387 */ /* 0x000fe20000100800 */
[----:B------:R-:W-:Y:S01]  /*8930*/  LOP3.LUT R2, R2, 0xffff, RZ, 0xc0, !PT ;  /* 0x0000ffff02027812 */ /* 0x000fe200078ec0ff */
[----:B------:R-:W-:Y:S01]  /*8940*/  IMAD.MOV.U32 R14, RZ, RZ, R38 ;  /* 0x000000ffff0e7224 */ /* 0x000fe200078e0026 */
[----:B------:R-:W-:Y:S01]  /*8950*/  PRMT R26, R123, 0x5410, R122 ;  /* 0x000054107b1a7816 */ /* 0x000fe2000000007a */
[----:B------:R1:W-:Y:S01]  /*8960*/  STL.64 [R1+0x238], R186 ;  /* 0x000238ba01007387 */ /* 0x0003e20000100a00 */
[----:B------:R-:W-:Y:S01]  /*8970*/  @!P4 PRMT R123, R97, 0x5410, RZ ;  /* 0x00005410617bc816 */ /* 0x000fe200000000ff */
[----:B------:R-:W-:Y:S01]  /*8980*/  IMAD.MOV.U32 R21, RZ, RZ, R157 ;  /* 0x000000ffff157224 */ /* 0x000fe200078e009d */
[----:B------:R-:W-:Y:S01]  /*8990*/  ISETP.GE.U32.AND P4, PT, R217, R2, PT ;  /* 0x00000002d900720c */ /* 0x000fe20003f86070 */
[----:B------:R-:W-:Y:S01]  /*89a0*/  STL [R1+0x2bc], R221 ;  /* 0x0002bcdd01007387 */ /* 0x000fe20000100800 */
[----:B------:R-:W-:Y:S01]  /*89b0*/  F2FP.PACK_AB R11, R11, R19 ;  /* 0x000000130b0b723e */ /* 0x000fe200000000ff */
[----:B------:R-:W-:-:S02]  /*89c0*/  IMAD.MOV.U32 R2, RZ, RZ, R9 ;  /* 0x000000ffff027224 */ /* 0x000fc400078e0009 */
[----:B------:R2:W5:Y:S01]  /*89d0*/  LDL.LU R38, [R1+0x3fc] ;  /* 0x0003fc0001267983 */ /* 0x0005620000300800 */
[----:B------:R-:W-:Y:S01]  /*89e0*/  IMAD.MOV.U32 R19, RZ, RZ, R159 ;  /* 0x000000ffff137224 */ /* 0x000fe200078e009f */
[----:B------:R3:W4:Y:S02]  /*89f0*/  MUFU.EX2 R9, R169 ;  /* 0x000000a900097308 */ /* 0x0007240000000800 */
[----:B------:R2:W2:Y:S01]  /*8a00*/  LDL.LU R157, [R1+0x3f8] ;  /* 0x0003f800019d7983 */ /* 0x0004a20000300800 */
[----:B------:R-:W-:-:S03]  /*8a10*/  PRMT R121, R15, 0x7632, R121 ;  /* 0x000076320f797816 */ /* 0x000fc60000000079 */
[----:B------:R1:W2:Y:S01]  /*8a20*/  LDL.LU R158, [R1+0x3f4] ;  /* 0x0003f400019e7983 */ /* 0x0002a20000300800 */
[----:B------:R-:W-:-:S03]  /*8a30*/  PRMT R120, R15, 0x7610, R120 ;  /* 0x000076100f787816 */ /* 0x000fc60000000078 */
[----:B------:R1:W2:Y:S01]  /*8a40*/  LDL.LU R159, [R1+0x3f0] ;  /* 0x0003f000019f7983 */ /* 0x0002a20000300800 */
[----:B---3--:R-:W-:-:S03]  /*8a50*/  IMAD.MOV.U32 R169, RZ, RZ, R161 ;  /* 0x000000ffffa97224 */ /* 0x008fc600078e00a1 */
[----:B------:R3:W3:Y:S04]  /*8a60*/  LDL.LU R161, [R1+0x3e4] ;  /* 0x0003e40001a17983 */ /* 0x0006e80000300800 */
[----:B------:R-:W3:Y:S01]  /*8a70*/  LDL R15, [R1+0xc0] ;  /* 0x0000c000010f7983 */ /* 0x000ee20000100800 */
[----:B------:R-:W-:Y:S01]  /*8a80*/  @!P3 HADD2 R92, -R122.H0_H0, -RZ.H0_H0 ;  /* 0xa00000ff7a5cb230 */ /* 0x000fe20000000900 */
[C---:B------:R-:W-:Y:S01]  /*8a90*/  LOP3.LUT R8, R6.reuse, 0xff, RZ, 0xc0, !PT ;  /* 0x000000ff06087812 */ /* 0x040fe200078ec0ff */
[----:B------:R-:W-:Y:S01]  /*8aa0*/  @!P0 HADD2 R98, -R121.H0_H0, -RZ.H0_H0 ;  /* 0xa00000ff79628230 */ /* 0x000fe20000000900 */
[----:B------:R-:W-:Y:S02]  /*8ab0*/  LOP3.LUT R13, R6, 0xffff, RZ, 0xc0, !PT ;  /* 0x0000ffff060d7812 */ /* 0x000fe400078ec0ff */
[----:B------:R-:W-:-:S02]  /*8ac0*/  @!P3 PRMT R122, R92, 0x5410, RZ ;  /* 0x000054105c7ab816 */ /* 0x000fc400000000ff */
[--C-:B------:R-:W-:Y:S02]  /*8ad0*/  SHF.R.U32.HI R7, RZ, 0x10, R6.reuse ;  /* 0x00000010ff077819 */ /* 0x100fe40000011606 */
[----:B------:R-:W-:Y:S02]  /*8ae0*/  ISETP.GE.U32.AND P3, PT, R217, R8, PT ;  /* 0x00000008d900720c */ /* 0x000fe40003f66070 */
[----:B------:R-:W-:Y:S01]  /*8af0*/  SHF.R.U32.HI R6, RZ, 0x18, R6 ;  /* 0x00000018ff067819 */ /* 0x000fe20000011606 */
[----:B------:R1:W1:Y:S01]  /*8b00*/  MUFU.EX2 R8, R172 ;  /* 0x000000ac00087308 */ /* 0x0002620000000800 */
[----:B------:R-:W-:Y:S01]  /*8b10*/  @!P5 HADD2 R110, -R120.H0_H0, -RZ.H0_H0 ;  /* 0xa00000ff786ed230 */ /* 0x000fe20000000900 */
[----:B----4-:R-:W-:Y:S02]  /*8b20*/  FADD.FTZ R5, R9, R5 ;  /* 0x0000000509057221 */ /* 0x010fe40000010000 */
[----:B-1----:R-:W-:Y:S01]  /*8b30*/  IMAD.MOV.U32 R172, RZ, RZ, R169 ;  /* 0x000000ffffac7224 */ /* 0x002fe200078e00a9 */
[----:B------:R-:W-:-:S02]  /*8b40*/  PRMT R169, R120, 0x5410, R121 ;  /* 0x0000541078a97816 */ /* 0x000fc40000000079 */
[----:B------:R-:W-:Y:S02]  /*8b50*/  @!P0 PRMT R121, R98, 0x5410, RZ ;  /* 0x0000541062798816 */ /* 0x000fe400000000ff */
[----:B------:R-:W-:Y:S01]  /*8b60*/  ISETP.GE.U32.AND P0, PT, R217, R6, PT ;  /* 0x00000006d900720c */ /* 0x000fe20003f06070 */
[----:B------:R-:W-:Y:S01]  /*8b70*/  IMAD.MOV.U32 R6, RZ, RZ, R2 ;  /* 0x000000ffff067224 */ /* 0x000fe200078e0002 */
[----:B------:R-:W-:-:S04]  /*8b80*/  SHF.R.U32.HI R2, RZ, 0x10, R0 ;  /* 0x00000010ff027819 */ /* 0x000fc80000011600 */
[----:B------:R-:W-:Y:S02]  /*8b90*/  LOP3.LUT R2, R2, 0xff, RZ, 0xc0, !PT ;  /* 0x000000ff02027812 */ /* 0x000fe400078ec0ff */
[----:B------:R-:W-:Y:S02]  /*8ba0*/  @!P5 PRMT R120, R110, 0x5410, RZ ;  /* 0x000054106e78d816 */ /* 0x000fe400000000ff */
[----:B------:R-:W-:Y:S01]  /*8bb0*/  ISETP.GE.U32.AND P5, PT, R217, R2, PT ;  /* 0x00000002d900720c */ /* 0x000fe20003fa6070 */
[----:B------:R-:W-:Y:S01]  /*8bc0*/  IMAD.MOV.U32 R2, RZ, RZ, R6 ;  /* 0x000000ffff027224 */ /* 0x000fe200078e0006 */
[----:B------:R-:W-:Y:S01]  /*8bd0*/  PRMT R119, R18, 0x7610, R119 ;  /* 0x0000761012777816 */ /* 0x000fe20000000077 */
[C---:B------:R-:W-:Y:S01]  /*8be0*/  FADD.FTZ R6, R8.reuse, R5 ;  /* 0x0000000508067221 */ /* 0x040fe20000010000 */
[----:B------:R-:W-:Y:S01]  /*8bf0*/  F2FP.PACK_AB R5, R8, R9 ;  /* 0x000000090805723e */ /* 0x000fe200000000ff */
[----:B------:R-:W-:Y:S02]  /*8c00*/  IMAD.MOV.U32 R8, RZ, RZ, R160 ;  /* 0x000000ffff087224 */ /* 0x000fe400078e00a0 */
[----:B------:R-:W-:Y:S01]  /*8c10*/  IMAD.MOV.U32 R9, RZ, RZ, R172 ;  /* 0x000000ffff097224 */ /* 0x000fe200078e00ac */
[----:B------:R-:W-:Y:S01]  /*8c20*/  @!P2 HADD2 R112, -R119.H0_H0, -RZ.H0_H0 ;  /* 0xa00000ff7770a230 */ /* 0x000fe20000000900 */
[----:B------:R-:W-:Y:S01]  /*8c30*/  IMAD.MOV.U32 R172, RZ, RZ, R16 ;  /* 0x000000ffffac7224 */ /* 0x000fe200078e0010 */
[----:B------:R-:W-:Y:S01]  /*8c40*/  PRMT R118, R18, 0x7632, R118 ;  /* 0x0000763212767816 */ /* 0x000fe20000000076 */
[----:B------:R1:W-:Y:S01]  /*8c50*/  MUFU.EX2 R16, R192 ;  /* 0x000000c000107308 */ /* 0x0003e20000000800 */
[----:B------:R-:W-:Y:S01]  /*8c60*/  IMAD.MOV.U32 R18, RZ, RZ, R2 ;  /* 0x000000ffff127224 */ /* 0x000fe200078e0002 */
[----:B------:R-:W-:Y:S01]  /*8c70*/  LOP3.LUT R2, R0, 0xff, RZ, 0xc0, !PT ;  /* 0x000000ff00027812 */ /* 0x000fe200078ec0ff */
[----:B------:R4:W4:Y:S01]  /*8c80*/  LDL.LU R160, [R1+0x3e0] ;  /* 0x0003e00001a07983 */ /* 0x0009220000300800 */
[----:B------:R-:W-:Y:S01]  /*8c90*/  @!P4 HADD2 R115, -R118.H0_H0, -RZ.H0_H0 ;  /* 0xa00000ff7673c230 */ /* 0x000fe20000000900 */
[----:B-1----:R-:W-:-:S02]  /*8ca0*/  IMAD.MOV.U32 R192, RZ, RZ, R8 ;  /* 0x000000ffffc07224 */ /* 0x002fc400078e0008 */
[----:B------:R-:W-:Y:S02]  /*8cb0*/  IMAD.MOV.U32 R8, RZ, RZ, R19 ;  /* 0x000000ffff087224 */ /* 0x000fe400078e0013 */
[----:B------:R-:W-:Y:S02]  /*8cc0*/  IMAD.MOV.U32 R19, RZ, RZ, R14 ;  /* 0x000000ffff137224 */ /* 0x000fe400078e000e */
[----:B------:R1:W1:Y:S02]  /*8cd0*/  MUFU.EX2 R14, R195 ;  /* 0x000000c3000e7308 */ /* 0x0002640000000800 */
[----:B-1----:R-:W-:Y:S02]  /*8ce0*/  PRMT R195, R119, 0x5410, R118 ;  /* 0x0000541077c37816 */ /* 0x002fe40000000076 */
[----:B------:R-:W-:Y:S02]  /*8cf0*/  @!P2 PRMT R119, R112, 0x5410, RZ ;  /* 0x000054107077a816 */ /* 0x000fe400000000ff */
[----:B------:R-:W-:-:S02]  /*8d00*/  ISETP.GE.U32.AND P2, PT, R217, R2, PT ;  /* 0x00000002d900720c */ /* 0x000fc40003f46070 */
[----:B------:R-:W-:Y:S02]  /*8d10*/  @!P4 PRMT R118, R115, 0x5410, RZ ;  /* 0x000054107376c816 */ /* 0x000fe400000000ff */
[C---:B------:R-:W-:Y:S02]  /*8d20*/  PRMT R117, R17.reuse, 0x7632, R117 ;  /* 0x0000763211757816 */ /* 0x040fe40000000075 */
[----:B------:R-:W-:Y:S02]  /*8d30*/  PRMT R116, R17, 0x7610, R116 ;  /* 0x0000761011747816 */ /* 0x000fe40000000074 */
[C---:B------:R-:W-:Y:S02]  /*8d40*/  PRMT R115, R10.reuse, 0x7610, R115 ;  /* 0x000076100a737816 */ /* 0x040fe40000000073 */
[----:B------:R-:W-:Y:S01]  /*8d50*/  PRMT R114, R10, 0x7632, R114 ;  /* 0x000076320a727816 */ /* 0x000fe20000000072 */
[----:B------:R-:W-:Y:S02]  /*8d60*/  IMAD.MOV.U32 R10, RZ, RZ, R9 ;  /* 0x000000ffff0a7224 */ /* 0x000fe400078e0009 */
[----:B------:R-:W1:Y:S01]  /*8d70*/  MUFU.EX2 R9, R170 ;  /* 0x000000aa00097308 */ /* 0x000e620000000800 */
[----:B--2---:R-:W-:Y:S01]  /*8d80*/  @!P1 HADD2 R157, -R117.H0_H0, -RZ.H0_H0 ;  /* 0xa00000ff759d9230 */ /* 0x004fe20000000900 */
[----:B---3--:R-:W-:-:S06]  /*8d90*/  IMAD.MOV.U32 R2, RZ, RZ, R15 ;  /* 0x000000ffff027224 */ /* 0x008fcc00078e000f */
[----:B------:R2:W-:Y:S02]  /*8da0*/  MUFU.EX2 R15, R173 ;  /* 0x000000ad000f7308 */ /* 0x0005e40000000800 */
[----:B--2---:R-:W-:Y:S01]  /*8db0*/  IMAD.MOV.U32 R173, RZ, RZ, R2 ;  /* 0x000000ffffad7224 */ /* 0x004fe200078e0002 */
[----:B------:R-:W-:-:S04]  /*8dc0*/  SHF.R.U32.HI R2, RZ, 0x18, R0 ;  /* 0x00000018ff027819 */ /* 0x000fc80000011600 */
[----:B------:R-:W-:Y:S01]  /*8dd0*/  ISETP.GE.U32.AND P4, PT, R217, R2, PT ;  /* 0x00000002d900720c */ /* 0x000fe20003f86070 */
[----:B------:R-:W-:Y:S02]  /*8de0*/  IMAD.MOV.U32 R2, RZ, RZ, R162 ;  /* 0x000000ffff027224 */ /* 0x000fe400078e00a2 */
[----:B------:R2:W3:Y:S02]  /*8df0*/  LDL.LU R162, [R1+0x3dc] ;  /* 0x0003dc0001a27983 */ /* 0x0004e40000300800 */
[----:B------:R-:W-:Y:S01]  /*8e00*/  IMAD.MOV.U32 R17, RZ, RZ, R2 ;  /* 0x000000ffff117224 */ /* 0x000fe200078e0002 */
[----:B------:R-:W-:-:S03]  /*8e10*/  LOP3.LUT R2, R7, 0xff, RZ, 0xc0, !PT ;  /* 0x000000ff07027812 */ /* 0x000fc600078ec0ff */
[----:B------:R-:W-:Y:S02]  /*8e20*/  IMAD.MOV.U32 R7, RZ, RZ, R17 ;  /* 0x000000ffff077224 */ /* 0x000fe400078e0011 */
[----:B------:R1:W-:Y:S01]  /*8e30*/  MUFU.EX2 R17, R177 ;  /* 0x000000b100117308 */ /* 0x0003e20000000800 */
[----:B------:R-:W-:Y:S01]  /*8e40*/  LOP3.LUT R0, R0, 0xffff, RZ, 0xc0, !PT ;  /* 0x0000ffff00007812 */ /* 0x000fe200078ec0ff */
[----:B-1----:R-:W-:Y:S01]  /*8e50*/  IMAD.MOV.U32 R177, RZ, RZ, R192 ;  /* 0x000000ffffb17224 */ /* 0x002fe200078e00c0 */
[----:B------:R-:W-:Y:S02]  /*8e60*/  PRMT R192, R116, 0x5410, R117 ;  /* 0x0000541074c07816 */ /* 0x000fe40000000075 */
[----:B------:R-:W-:Y:S02]  /*8e70*/  @!P1 PRMT R117, R157, 0x5410, RZ ;  /* 0x000054109d759816 */ /* 0x000fe400000000ff */
[----:B------:R-:W-:Y:S01]  /*8e80*/  ISETP.GE.U32.AND P1, PT, R217, R2, PT ;  /* 0x00000002d900720c */ /* 0x000fe20003f26070 */
[----:B------:R-:W-:-:S02]  /*8e90*/  IMAD.MOV.U32 R2, RZ, RZ, R19 ;  /* 0x000000ffff027224 */ /* 0x000fc400078e0013 */
[----:B------:R-:W-:Y:S01]  /*8ea0*/  IMAD.MOV.U32 R157, RZ, RZ, R164 ;  /* 0x000000ffff9d7224 */ /* 0x000fe200078e00a4 */
[----:B------:R1:W-:Y:S01]  /*8eb0*/  MUFU.EX2 R19, R179 ;  /* 0x000000b300137308 */ /* 0x0003e20000000800 */
[----:B------:R2:W2:Y:S01]  /*8ec0*/  LDL.LU R164, [R1+0x3d8] ;  /* 0x0003d80001a47983 */ /* 0x0004a20000300800 */
[----:B------:R-:W-:Y:S01]  /*8ed0*/  SHF.R.U32.HI R0, RZ, 0x8, R0 ;  /* 0x00000008ff007819 */ /* 0x000fe20000011600 */
[----:B------:R-:W-:Y:S01]  /*8ee0*/  @!P6 HADD2 R158, -R116.H0_H0, -RZ.H0_H0 ;  /* 0xa00000ff749ee230 */ /* 0x000fe20000000900 */
[----:B-1----:R-:W-:Y:S02]  /*8ef0*/  IMAD.MOV.U32 R179, RZ, RZ, R163 ;  /* 0x000000ffffb37224 */ /* 0x002fe400078e00a3 */
[----:B------:R1:W2:Y:S01]  /*8f00*/  LDL.LU R163, [R1+0x3d4] ;  /* 0x0003d40001a37983 */ /* 0x0002a20000300800 */
[----:B------:R-:W-:Y:S02]  /*8f10*/  LOP3.LUT R0, R0, 0xffff, RZ, 0xc0, !PT ;  /* 0x0000ffff00007812 */ /* 0x000fe400078ec0ff */
[----:B------:R-:W-:-:S02]  /*8f20*/  @!P6 PRMT R116, R158, 0x5410, RZ ;  /* 0x000054109e74e816 */ /* 0x000fc400000000ff */
[----:B------:R-:W-:Y:S01]  /*8f30*/  ISETP.GE.U32.AND P6, PT, R217, R0, PT ;  /* 0x00000000d900720c */ /* 0x000fe20003fc6070 */
[----:B------:R-:W-:Y:S02]  /*8f40*/  IMAD.MOV.U32 R0, RZ, RZ, R18 ;  /* 0x000000ffff007224 */ /* 0x000fe400078e0012 */
[----:B------:R1:W-:Y:S02]  /*8f50*/  MUFU.EX2 R18, R181 ;  /* 0x000000b500127308 */ /* 0x0003e40000000800 */
[----:B-1----:R-:W-:Y:S01]  /*8f60*/  IMAD.MOV.U32 R181, RZ, RZ, R0 ;  /* 0x000000ffffb57224 */ /* 0x002fe200078e0000 */
[----:B------:R-:W-:Y:S01]  /*8f70*/  SHF.R.U32.HI R0, RZ, 0x8, R13 ;  /* 0x00000008ff007819 */ /* 0x000fe2000001160d */
[----:B------:R-:W-:Y:S02]  /*8f80*/  IMAD.MOV.U32 R13, RZ, RZ, R166 ;  /* 0x000000ffff0d7224 */ /* 0x000fe400078e00a6 */
[----:B------:R1:W2:Y:S01]  /*8f90*/  LDL.LU R166, [R1+0x3d0] ;  /* 0x0003d00001a67983 */ /* 0x0002a20000300800 */
[----:B------:R-:W-:Y:S01]  /*8fa0*/  @!P2 HADD2 R159, -R115.H0_H0, -RZ.H0_H0 ;  /* 0xa00000ff739fa230 */ /* 0x000fe20000000900 */
[----:B------:R-:W-:-:S02]  /*8fb0*/  IMAD.MOV.U32 R170, RZ, RZ, R10 ;  /* 0x000000ffffaa7224 */ /* 0x000fc400078e000a */
[----:B------:R-:W-:Y:S02]  /*8fc0*/  IMAD.MOV.U32 R10, RZ, RZ, R7 ;  /* 0x000000ffff0a7224 */ /* 0x000fe400078e0007 */
[----:B------:R-:W-:Y:S01]  /*8fd0*/  IMAD.MOV.U32 R7, RZ, RZ, R32 ;  /* 0x000000ffff077224 */ /* 0x000fe200078e0020 */
[----:B------:R-:W-:Y:S02]  /*8fe0*/  PRMT R32, R115, 0x5410, R114 ;  /* 0x0000541073207816 */ /* 0x000fe40000000072 */
[----:B------:R-:W-:Y:S01]  /*8ff0*/  @!P2 PRMT R115, R159, 0x5410, RZ ;  /* 0x000054109f73a816 */ /* 0x000fe200000000ff */
[----:B------:R-:W-:Y:S02]  /*9000*/  IMAD.MOV.U32 R159, RZ, RZ, R165 ;  /* 0x000000ffff9f7224 */ /* 0x000fe400078e00a5 */
[----:B------:R1:W2:Y:S01]  /*9010*/  LDL.LU R165, [R1+0x3cc] ;  /* 0x0003cc0001a57983 */ /* 0x0002a20000300800 */
[----:B------:R-:W-:Y:S01]  /*9020*/  LOP3.LUT R0, R0, 0xffff, RZ, 0xc0, !PT ;  /* 0x0000ffff00007812 */ /* 0x000fe200078ec0ff */
[----:B------:R-:W-:Y:S01]  /*9030*/  @!P6 HADD2 R161, -R114.H0_H0, -RZ.H0_H0 ;  /* 0xa00000ff72a1e230 */ /* 0x000fe20000000900 */
[----:B------:R-:W-:-:S02]  /*9040*/  PRMT R112, R11, 0x7632, R112 ;  /* 0x000076320b707816 */ /* 0x000fc40000000070 */
[----:B------:R-:W-:Y:S01]  /*9050*/  ISETP.GE.U32.AND P2, PT, R217, R0, PT ;  /* 0x00000000d900720c */ /* 0x000fe20003f46070 */
[----:B------:R-:W-:Y:S02]  /*9060*/  IMAD.MOV.U32 R0, RZ, RZ, R2 ;  /* 0x000000ffff007224 */ /* 0x000fe400078e0002 */
[----:B------:R1:W1:Y:S01]  /*9070*/  MUFU.EX2 R2, R171 ;  /* 0x000000ab00027308 */ /* 0x0002620000000800 */
[----:B------:R-:W-:Y:S02]  /*9080*/  PRMT R113, R11, 0x7610, R113 ;  /* 0x000076100b717816 */ /* 0x000fe40000000071 */
[----:B------:R-:W-:Y:S01]  /*9090*/  @!P6 PRMT R114, R161, 0x5410, RZ ;  /* 0x00005410a172e816 */ /* 0x000fe200000000ff */
[----:B------:R-:W-:Y:S02]  /*90a0*/  IMAD.MOV.U32 R161, RZ, RZ, R159 ;  /* 0x000000ffffa17224 */ /* 0x000fe400078e009f */
[----:B------:R-:W-:Y:S02]  /*90b0*/  IMAD.MOV.U32 R11, RZ, RZ, R8 ;  /* 0x000000ffff0b7224 */ /* 0x000fe400078e0008 */
[----:B------:R-:W-:Y:S01]  /*90c0*/  IMAD.MOV.U32 R159, RZ, RZ, R21 ;  /* 0x000000ffff9f7224 */ /* 0x000fe200078e0015 */
[----:B------:R4:W3:Y:S01]  /*90d0*/  MUFU.EX2 R8, R167 ;  /* 0x000000a700087308 */ /* 0x0008e20000000800 */
[----:B------:R-:W-:Y:S01]  /*90e0*/  IMAD.MOV.U32 R21, RZ, RZ, R188 ;  /* 0x000000ffff157224 */ /* 0x000fe200078e00bc */
[----:B------:R-:W-:-:S02]  /*90f0*/  PRMT R188, R113, 0x5410, R112 ;  /* 0x0000541071bc7816 */ /* 0x000fc40000000070 */
[C---:B------:R-:W-:Y:S02]  /*9100*/  PRMT R111, R5.reuse, 0x7610, R111 ;  /* 0x00007610056f7816 */ /* 0x040fe4000000006f */
[----:B------:R-:W-:Y:S01]  /*9110*/  PRMT R110, R5, 0x7632, R110 ;  /* 0x00007632056e7816 */ /* 0x000fe2000000006e */
[----:B-1----:R-:W-:Y:S01]  /*9120*/  IMAD.MOV.U32 R171, RZ, RZ, R183 ;  /* 0x000000ffffab7224 */ /* 0x002fe200078e00b7 */
[----:B------:R-:W-:Y:S01]  /*9130*/  F2FP.PACK_AB R59, R14, R16 ;  /* 0x000000100e3b723e */ /* 0x000fe200000000ff */
[----:B------:R1:W2:Y:S01]  /*9140*/  LDL.LU R183, [R1+0x3c8] ;  /* 0x0003c80001b77983 */ /* 0x0002a20000300800 */
[----:B----4-:R-:W-:-:S05]  /*9150*/  @!P5 HADD2 R160, -R113.H0_H0, -RZ.H0_H0 ;  /* 0xa00000ff71a0d230 */ /* 0x010fca0000000900 */
[----:B------:R-:W-:Y:S01]  /*9160*/  @!P5 PRMT R113, R160, 0x5410, RZ ;  /* 0x00005410a071d816 */ /* 0x000fe200000000ff */
[----:B------:R-:W-:Y:S02]  /*9170*/  IMAD.MOV.U32 R167, RZ, RZ, R185 ;  /* 0x000000ffffa77224 */ /* 0x000fe400078e00b9 */
[----:B------:R1:W4:Y:S01]  /*9180*/  LDL.LU R185, [R1+0x3c4] ;  /* 0x0003c40001b97983 */ /* 0x0003220000300800 */
[----:B------:R-:W-:-:S03]  /*9190*/  IMAD.MOV.U32 R160, RZ, RZ, R188 ;  /* 0x000000ffffa07224 */ /* 0x000fc600078e00bc */
[----:B------:R1:W4:Y:S01]  /*91a0*/  LDL.LU R188, [R1+0x3c0] ;  /* 0x0003c00001bc7983 */ /* 0x0003220000300800 */
[----:B---3--:R-:W-:-:S05]  /*91b0*/  @!P4 HADD2 R162, -R112.H0_H0, -RZ.H0_H0 ;  /* 0xa00000ff70a2c230 */ /* 0x008fca0000000900 */
[----:B------:R-:W-:Y:S01]  /*91c0*/  @!P4 PRMT R112, R162, 0x5410, RZ ;  /* 0x00005410a270c816 */ /* 0x000fe200000000ff */
[----:B------:R-:W-:Y:S02]  /*91d0*/  IMAD.MOV.U32 R162, RZ, RZ, R7 ;  /* 0x000000ffffa27224 */ /* 0x000fe400078e0007 */
[----:B------:R3:W1:Y:S02]  /*91e0*/  MUFU.EX2 R7, R168 ;  /* 0x000000a800077308 */ /* 0x0006640000000800 */
[----:B---3--:R-:W-:Y:S02]  /*91f0*/  IMAD.MOV.U32 R168, RZ, RZ, R0 ;  /* 0x000000ffffa87224 */ /* 0x008fe400078e0000 */
[----:B------:R-:W-:Y:S02]  /*9200*/  FADD.FTZ R0, R9, R12 ;  /* 0x0000000c09007221 */ /* 0x000fe40000010000 */
[----:B------:R-:W-:Y:S02]  /*9210*/  IMAD.MOV.U32 R12, RZ, RZ, R10 ;  /* 0x000000ffff0c7224 */ /* 0x000fe400078e000a */
[C---:B------:R-:W-:Y:S01]  /*9220*/  FADD.FTZ R5, R2.reuse, R0 ;  /* 0x0000000002057221 */ /* 0x040fe20000010000 */
[----:B------:R-:W-:Y:S01]  /*9230*/  F2FP.PACK_AB R0, R2, R9 ;  /* 0x000000090200723e */ /* 0x000fe200000000ff */
[----:B------:R-:W3:Y:S01]  /*9240*/  MUFU.EX2 R10, R174 ;  /* 0x000000ae000a7308 */ /* 0x000ee20000000800 */
[----:B------:R-:W-:-:S02]  /*9250*/  IMAD.MOV.U32 R2, RZ, RZ, R177 ;  /* 0x000000ffff027224 */ /* 0x000fc400078e00b1 */
[C---:B------:R-:W-:Y:S02]  /*9260*/  PRMT R109, R0.reuse, 0x7610, R109 ;  /* 0x00007610006d7816 */ /* 0x040fe4000000006d */
[----:B------:R-:W-:Y:S01]  /*9270*/  PRMT R108, R0, 0x7632, R108 ;  /* 0x00007632006c7816 */ /* 0x000fe2000000006c */
[----:B------:R-:W-:Y:S01]  /*9280*/  FADD.FTZ R0, R8, R23 ;  /* 0x0000001708007221 */ /* 0x000fe20000010000 */
[----:B------:R-:W-:Y:S01]  /*9290*/  PRMT R177, R111, 0x5410, R110 ;  /* 0x000054106fb17816 */ /* 0x000fe2000000006e */
[----:B------:R-:W2:Y:S01]  /*92a0*/  MUFU.EX2 R9, R175 ;  /* 0x000000af00097308 */ /* 0x000ea20000000800 */
[C---:B-1----:R-:W-:Y:S01]  /*92b0*/  F2FP.PACK_AB R65, R7.reuse, R8 ;  /* 0x000000080741723e */ /* 0x042fe200000000ff */
[----:B------:R-:W-:Y:S01]  /*92c0*/  FADD.FTZ R23, R7, R0 ;  /* 0x0000000007177221 */ /* 0x000fe20000010000 */
[----:B--2---:R-:W-:-:S05]  /*92d0*/  @!P2 HADD2 R163, -R110.H0_H0, -RZ.H0_H0 ;  /* 0xa00000ff6ea3a230 */ /* 0x004fca0000000900 */
[----:B------:R-:W1:Y:S01]  /*92e0*/  MUFU.EX2 R7, R178 ;  /* 0x000000b200077308 */ /* 0x000e620000000800 */
[----:B------:R-:W-:Y:S01]  /*92f0*/  @!P2 PRMT R110, R163, 0x5410, RZ ;  /* 0x00005410a36ea816 */ /* 0x000fe200000000ff */
[----:B------:R-:W-:Y:S02]  /*9300*/  IMAD.MOV.U32 R163, RZ, RZ, R2 ;  /* 0x000000ffffa37224 */ /* 0x000fe400078e0002 */
[----:B------:R-:W-:Y:S02]  /*9310*/  FADD.FTZ R2, R15, R6 ;  /* 0x000000060f027221 */ /* 0x000fe40000010000 */
[----:B------:R-:W-:Y:S02]  /*9320*/  FADD.FTZ R0, R16, R22 ;  /* 0x0000001610007221 */ /* 0x000fe40000010000 */
[----:B------:R-:W2:Y:S01]  /*9330*/  MUFU.EX2 R6, R184 ;  /* 0x000000b800067308 */ /* 0x000ea20000000800 */
[----:B------:R-:W-:Y:S02]  /*9340*/  FADD.FTZ R2, R17, R2 ;  /* 0x0000000211027221 */ /* 0x000fe40000010000 */
[----:B------:R-:W-:-:S02]  /*9350*/  FADD.FTZ R22, R14, R0 ;  /* 0x000000000e167221 */ /* 0x000fc40000010000 */
[----:B---3--:R-:W-:Y:S02]  /*9360*/  FADD.FTZ R0, R10, R5 ;  /* 0x000000050a007221 */ /* 0x008fe40000010000 */
[----:B------:R-:W-:Y:S02]  /*9370*/  FADD.FTZ R2, R19, R2 ;  /* 0x0000000213027221 */ /* 0x000fe40000010000 */
[----:B------:R-:W-:Y:S02]  /*9380*/  FADD.FTZ R0, R9, R0 ;  /* 0x0000000009007221 */ /* 0x000fe40000010000 */
[----:B------:R-:W-:Y:S01]  /*9390*/  FADD.FTZ R5, R18, R2 ;  /* 0x0000000212057221 */ /* 0x000fe20000010000 */
[----:B------:R-:W-:Y:S01]  /*93a0*/  IADD3 R2, R71, 0x3, RZ ;  /* 0x0000000347027810 */ /* 0x000fe20007ffe0ff */
[----:B-1----:R-:W-:Y:S01]  /*93b0*/  FADD.FTZ R0, R7, R0 ;  /* 0x0000000007007221 */ /* 0x002fe20000010000 */
[----:B------:R-:W-:Y:S02]  /*93c0*/  @!P3 HADD2 R164, -R111.H0_H0, -RZ.H0_H0 ;  /* 0xa00000ff6fa4b230 */ /* 0x000fe40000000900 */
[----:B------:R-:W-:Y:S01]  /*93d0*/  LOP3.LUT R175, R223, R2, RZ, 0x3c, !PT ;  /* 0x00000002dfaf7212 */ /* 0x000fe200078e3cff */
[----:B------:R-:W-:Y:S01]  /*93e0*/  @!P1 HADD2 R166, -R109.H0_H0, -RZ.H0_H0 ;  /* 0xa00000ff6da69230 */ /* 0x000fe20000000900 */
[----:B--2---:R-:W-:Y:S01]  /*93f0*/  FADD.FTZ R14, R6, R0 ;  /* 0x00000000060e7221 */ /* 0x004fe20000010000 */
[----:B------:R-:W-:-:S02]  /*9400*/  @!P3 PRMT R111, R164, 0x5410, RZ ;  /* 0x00005410a46fb816 */ /* 0x000fc400000000ff */
[----:B------:R-:W-:Y:S01]  /*9410*/  LOP3.LUT R0, R175, R133, RZ, 0x3c, !PT ;  /* 0x00000085af007212 */ /* 0x000fe200078e3cff */
[----:B------:R-:W-:Y:S01]  /*9420*/  IMAD.MOV.U32 R174, RZ, RZ, R168 ;  /* 0x000000ffffae7224 */ /* 0x000fe200078e00a8 */
[----:B------:R-:W-:Y:S01]  /*9430*/  PRMT R164, R109, 0x5410, R108 ;  /* 0x000054106da47816 */ /* 0x000fe2000000006c */
[----:B------:R-:W-:Y:S01]  /*9440*/  IMAD.MOV.U32 R168, RZ, RZ, R31 ;  /* 0x000000ffffa87224 */ /* 0x000fe200078e001f */
[----:B------:R-:W-:Y:S01]  /*9450*/  @!P1 PRMT R109, R166, 0x5410, RZ ;  /* 0x00005410a66d9816 */ /* 0x000fe200000000ff */
[----:B------:R-:W-:Y:S02]  /*9460*/  IMAD.MOV.U32 R31, RZ, RZ, R27 ;  /* 0x000000ffff1f7224 */ /* 0x000fe400078e001b */
[----:B------:R-:W-:Y:S02]  /*9470*/  IMAD.MOV.U32 R166, RZ, RZ, R26 ;  /* 0x000000ffffa67224 */ /* 0x000fe400078e001a */
[----:B------:R-:W-:Y:S01]  /*9480*/  IMAD.WIDE.U32 R26, R0, -0x326172a9, RZ ;  /* 0xcd9e8d57001a7825 */ /* 0x000fe200078e00ff */
[----:B------:R-:W-:-:S04]  /*9490*/  F2FP.PACK_AB R16, R6, R7 ;  /* 0x000000070610723e */ /* 0x000fc800000000ff */
[----:B------:R-:W-:Y:S02]  /*94a0*/  LOP3.LUT R6, R27, R232, R186, 0x96, !PT ;  /* 0x000000e81b067212 */ /* 0x000fe400078e96ba */
[----:B------:R1:W2:Y:S01]  /*94b0*/  LDL.LU.64 R186, [R1+0x3b8] ;  /* 0x0003b80001ba7983 */ /* 0x0002a20000300a00 */
[----:B------:R-:W-:Y:S02]  /*94c0*/  LOP3.LUT R8, R101, R233, R26, 0x96, !PT ;  /* 0x000000e965087212 */ /* 0x000fe400078e961a */
[----:B------:R-:W-:Y:S01]  /*94d0*/  F2FP.PACK_AB R17, R17, R15 ;  /* 0x0000000f1111723e */ /* 0x000fe200000000ff */
[----:B------:R-:W-:Y:S01]  /*94e0*/  IMAD.WIDE.U32 R6, R6, -0x2daee0ad, RZ ;  /* 0xd2511f5306067825 */ /* 0x000fe200078e00ff */
[----:B------:R-:W-:Y:S01]  /*94f0*/  F2FP.PACK_AB R15, R9, R10 ;  /* 0x0000000a090f723e */ /* 0x000fe200000000ff */
[----:B------:R-:W-:Y:S02]  /*9500*/  @!P0 HADD2 R165, -R108.H0_H0, -RZ.H0_H0 ;  /* 0xa00000ff6ca58230 */ /* 0x000fe40000000900 */
[----:B------:R-:W-:Y:S01]  /*9510*/  IMAD.WIDE.U32 R8, R8, -0x2daee0ad, RZ ;  /* 0xd2511f5308087825 */ /* 0x000fe200078e00ff */
[----:B------:R-:W-:-:S03]  /*9520*/  F2FP.PACK_AB R18, R18, R19 ;  /* 0x000000131212723e */ /* 0x000fc600000000ff */
[----:B------:R-:W-:Y:S01]  /*9530*/  IMAD.MOV.U32 R19, RZ, RZ, R12 ;  /* 0x000000ffff137224 */ /* 0x000fe200078e000c */
[----:B------:R-:W-:Y:S01]  /*9540*/  LOP3.LUT R12, R7, R234, R250, 0x96, !PT ;  /* 0x000000ea070c7212 */ /* 0x000fe200078e96fa */
[----:B------:R-:W-:Y:S01]  /*9550*/  IMAD.MOV.U32 R184, RZ, RZ, R166 ;  /* 0x000000ffffb87224 */ /* 0x000fe200078e00a6 */
[----:B------:R-:W-:Y:S01]  /*9560*/  LOP3.LUT R10, R9, R241, R6, 0x96, !PT ;  /* 0x000000f1090a7212 */ /* 0x000fe200078e9606 */
[----:B------:R-:W-:Y:S01]  /*9570*/  IMAD.MOV.U32 R166, RZ, RZ, R167 ;  /* 0x000000ffffa67224 */ /* 0x000fe200078e00a7 */
[----:B------:R-:W-:Y:S01]  /*9580*/  @!P0 PRMT R108, R165, 0x5410, RZ ;  /* 0x00005410a56c8816 */ /* 0x000fe200000000ff */
[----:B------:R-:W-:Y:S02]  /*9590*/  IMAD.MOV.U32 R167, RZ, RZ, R171 ;  /* 0x000000ffffa77224 */ /* 0x000fe400078e00ab */
[----:B------:R-:W-:Y:S02]  /*95a0*/  IMAD.MOV.U32 R165, RZ, RZ, R161 ;  /* 0x000000ffffa57224 */ /* 0x000fe400078e00a1 */
[----:B------:R-:W-:-:S02]  /*95b0*/  IMAD.MOV.U32 R171, RZ, RZ, R170 ;  /* 0x000000ffffab7224 */ /* 0x000fc400078e00aa */
[----:B------:R-:W-:Y:S02]  /*95c0*/  IMAD.MOV.U32 R161, RZ, RZ, R11 ;  /* 0x000000ffffa17224 */ /* 0x000fe400078e000b */
[----:B------:R-:W-:Y:S02]  /*95d0*/  IMAD.MOV.U32 R170, RZ, RZ, R13 ;  /* 0x000000ffffaa7224 */ /* 0x000fe400078e000d */
        /* <DEDUP_REMOVED lines=9> */
[----:B------:R-:W-:-:S05]  /*9670*/  IMAD.WIDE.U32 R6, R6, -0x326172a9, RZ ;  /* 0xcd9e8d5706067825 */ /* 0x000fca00078e00ff */
[----:B------:R-:W-:-:S04]  /*9680*/  LOP3.LUT R0, R7, R242, R8, 0x96, !PT ;  /* 0x000000f207007212 */ /* 0x000fc800078e9608 */
[----:B------:R-:W-:-:S04]  /*9690*/  LOP3.LUT R2, R0, 0xff, RZ, 0xc0, !PT ;  /* 0x000000ff00027812 */ /* 0x000fc800078ec0ff */
[----:B------:R-:W-:Y:S02]  /*96a0*/  ISETP.GE.U32.AND P4, PT, R217, R2, PT ;  /* 0x00000002d900720c */ /* 0x000fe40003f86070 */
[----:B------:R-:W-:-:S04]  /*96b0*/  LOP3.LUT R2, R0, 0xffff, RZ, 0xc0, !PT ;  /* 0x0000ffff00027812 */ /* 0x000fc800078ec0ff */
[----:B------:R-:W-:Y:S01]  /*96c0*/  SHF.R.U32.HI R2, RZ, 0x8, R2 ;  /* 0x00000008ff027819 */ /* 0x000fe20000011602 */
[----:B------:R-:W-:-:S03]  /*96d0*/  IMAD.MOV.U32 R178, RZ, RZ, R166 ;  /* 0x000000ffffb27224 */ /* 0x000fc600078e00a6 */
[----:B------:R-:W-:Y:S01]  /*96e0*/  LOP3.LUT R2, R2, 0xffff, RZ, 0xc0, !PT ;  /* 0x0000ffff02027812 */ /* 0x000fe200078ec0ff */
[----:B------:R-:W-:Y:S02]  /*96f0*/  IMAD.MOV.U32 R166, RZ, RZ, R161 ;  /* 0x000000ffffa67224 */ /* 0x000fe400078e00a1 */
[----:B------:R-:W-:Y:S01]  /*9700*/  IMAD.MOV.U32 R161, RZ, RZ, R167 ;  /* 0x000000ffffa17224 */ /* 0x000fe200078e00a7 */
[C---:B------:R-:W-:Y:S01]  /*9710*/  ISETP.GE.U32.AND P3, PT, R217.reuse, R2, PT ;  /* 0x00000002d900720c */ /* 0x040fe20003f66070 */
[----:B------:R-:W-:Y:S01]  /*9720*/  IMAD.MOV.U32 R167, RZ, RZ, R171 ;  /* 0x000000ffffa77224 */ /* 0x000fe200078e00ab */
[--C-:B------:R-:W-:Y:S01]  /*9730*/  SHF.R.U32.HI R2, RZ, 0x10, R0.reuse ;  /* 0x00000010ff027819 */ /* 0x100fe20000011600 */
[----:B------:R-:W-:Y:S01]  /*9740*/  IMAD.MOV.U32 R171, RZ, RZ, R159 ;  /* 0x000000ffffab7224 */ /* 0x000fe200078e009f */
[----:B------:R-:W-:Y:S01]  /*9750*/  SHF.R.U32.HI R0, RZ, 0x18, R0 ;  /* 0x00000018ff007819 */ /* 0x000fe20000011600 */
[----:B------:R-:W-:Y:S02]  /*9760*/  IMAD.MOV.U32 R159, RZ, RZ, R21 ;  /* 0x000000ffff9f7224 */ /* 0x000fe400078e0015 */
[----:B------:R3:W1:Y:S01]  /*9770*/  MUFU.EX2 R21, R203 ;  /* 0x000000cb00157308 */ /* 0x0006620000000800 */
[----:B------:R-:W-:-:S02]  /*9780*/  ISETP.GE.U32.AND P0, PT, R217, R0, PT ;  /* 0x00000000d900720c */ /* 0x000fc40003f06070 */
[----:B------:R-:W-:Y:S02]  /*9790*/  LOP3.LUT R0, R6, 0xff, RZ, 0xc0, !PT ;  /* 0x000000ff06007812 */ /* 0x000fe400078ec0ff */
[----:B------:R-:W-:Y:S02]  /*97a0*/  LOP3.LUT R2, R2, 0xff, RZ, 0xc0, !PT ;  /* 0x000000ff02027812 */ /* 0x000fe400078ec0ff */
[----:B------:R-:W-:Y:S01]  /*97b0*/  ISETP.GE.U32.AND P2, PT, R217, R0, PT ;  /* 0x00000000d900720c */ /* 0x000fe20003f46070 */
[----:B------:R-:W-:Y:S01]  /*97c0*/  MUFU.EX2 R11, R202 ;  /* 0x000000ca000b7308 */ /* 0x000fe20000000800 */
[----:B------:R-:W-:Y:S01]  /*97d0*/  LOP3.LUT R10, R9, R238, R10, 0x96, !PT ;  /* 0x000000ee090a7212 */ /* 0x000fe200078e960a */
[----:B---3--:R-:W-:-:S06]  /*97e0*/  IMAD.MOV.U32 R203, RZ, RZ, R19 ;  /* 0x000000ffffcb7224 */ /* 0x008fcc00078e0013 */
[----:B------:R3:W-:Y:S01]  /*97f0*/  MUFU.EX2 R19, R205 ;  /* 0x000000cd00137308 */ /* 0x0007e20000000800 */
[C---:B------:R-:W-:Y:S02]  /*9800*/  ISETP.GE.U32.AND P5, PT, R217.reuse, R2, PT ;  /* 0x00000002d900720c */ /* 0x040fe40003fa6070 */
[--C-:B------:R-:W-:Y:S02]  /*9810*/  SHF.R.U32.HI R0, RZ, 0x18, R6.reuse ;  /* 0x00000018ff007819 */ /* 0x100fe40000011606 */
[----:B------:R-:W-:Y:S02]  /*9820*/  SHF.R.U32.HI R2, RZ, 0x10, R6 ;  /* 0x00000010ff027819 */ /* 0x000fe40000011606 */
[----:B------:R-:W-:Y:S01]  /*9830*/  LOP3.LUT R9, R6, 0xffff, RZ, 0xc0, !PT ;  /* 0x0000ffff06097812 */ /* 0x000fe200078ec0ff */
[----:B---3--:R-:W-:Y:S02]  /*9840*/  IMAD.MOV.U32 R205, RZ, RZ, R20 ;  /* 0x000000ffffcd7224 */ /* 0x008fe400078e0014 */
[----:B------:R-:W3:Y:S01]  /*9850*/  MUFU.EX2 R20, R201 ;  /* 0x000000c900147308 */ /* 0x000ee20000000800 */
[----:B------:R-:W-:Y:S01]  /*9860*/  ISETP.GE.U32.AND P1, PT, R217, R0, PT ;  /* 0x00000000d900720c */ /* 0x000fe20003f26070 */
[----:B------:R-:W-:Y:S01]  /*9870*/  IMAD.WIDE.U32 R6, R10, -0x2daee0ad, RZ ;  /* 0xd2511f530a067825 */ /* 0x000fe200078e00ff */
[----:B------:R-:W-:-:S03]  /*9880*/  LOP3.LUT R0, R2, 0xff, RZ, 0xc0, !PT ;  /* 0x000000ff02007812 */ /* 0x000fc600078ec0ff */
[----:B------:R-:W-:Y:S01]  /*9890*/  IMAD.MOV.U32 R2, RZ, RZ, R205 ;  /* 0x000000ffff027224 */ /* 0x000fe200078e00cd */
[----:B------:R-:W-:Y:S02]  /*98a0*/  ISETP.GE.U32.AND P6, PT, R217, R0, PT ;  /* 0x00000000d900720c */ /* 0x000fe40003fc6070 */
[----:B------:R-:W-:Y:S01]  /*98b0*/  LOP3.LUT R0, R7, R237, R12, 0x96, !PT ;  /* 0x000000ed07007212 */ /* 0x000fe200078e960c */
[----:B------:R-:W-:Y:S02]  /*98c0*/  IMAD.MOV.U32 R12, RZ, RZ, R31 ;  /* 0x000000ffff0c7224 */ /* 0x000fe400078e001f */
[----:B------:R-:W-:Y:S02]  /*98d0*/  IMAD.MOV.U32 R202, RZ, RZ, R2 ;  /* 0x000000ffffca7224 */ /* 0x000fe400078e0002 */
[----:B-1----:R-:W-:Y:S02]  /*98e0*/  FADD.FTZ R5, R21, R5 ;  /* 0x0000000515057221 */ /* 0x002fe40000010000 */
[----:B---3--:R-:W-:Y:S01]  /*98f0*/  FADD.FTZ R2, R20, R14 ;  /* 0x0000000e14027221 */ /* 0x008fe20000010000 */
[----:B------:R-:W-:Y:S01]  /*9900*/  PRMT R105, R17, 0x7610, R105 ;  /* 0x0000761011697816 */ /* 0x000fe20000000069 */
[----:B------:R-:W-:Y:S01]  /*9910*/  IMAD.MOV.U32 R8, RZ, RZ, R165 ;  /* 0x000000ffff087224 */ /* 0x000fe200078e00a5 */
[----:B------:R1:W-:Y:S01]  /*9920*/  MUFU.EX2 R31, R189 ;  /* 0x000000bd001f7308 */ /* 0x0003e20000000800 */
[----:B------:R-:W-:Y:S01]  /*9930*/  IMAD.MOV.U32 R165, RZ, RZ, R32 ;  /* 0x000000ffffa57224 */ /* 0x000fe200078e0020 */
[----:B------:R-:W-:Y:S01]  /*9940*/  F2FP.PACK_AB R10, R19, R21 ;  /* 0x00000015130a723e */ /* 0x000fe200000000ff */
[----:B------:R-:W3:Y:S01]  /*9950*/  LDL.LU R32, [R1+0x2c] ;  /* 0x00002c0001207983 */ /* 0x000ee20000300800 */
[----:B------:R-:W-:-:S02]  /*9960*/  IMAD.MOV.U32 R14, RZ, RZ, R12 ;  /* 0x000000ffff0e7224 */ /* 0x000fc400078e000c */
[----:B------:R-:W-:Y:S02]  /*9970*/  FADD.FTZ R5, R19, R5 ;  /* 0x0000000513057221 */ /* 0x000fe40000010000 */
[----:B------:R-:W-:Y:S01]  /*9980*/  FADD.FTZ R12, R11, R2 ;  /* 0x000000020b0c7221 */ /* 0x000fe20000010000 */
[----:B------:R-:W-:Y:S01]  /*9990*/  SHF.R.U32.HI R2, RZ, 0x8, R9 ;  /* 0x00000008ff027819 */ /* 0x000fe20000011609 */
[----:B------:R-:W-:Y:S01]  /*99a0*/  IMAD.MOV.U32 R19, RZ, RZ, R30 ;  /* 0x000000ffff137224 */ /* 0x000fe200078e001e */
[----:B------:R-:W-:Y:S01]  /*99b0*/  @!P4 HADD2 R182, -R105.H0_H0, -RZ.H0_H0 ;  /* 0xa00000ff69b6c230 */ /* 0x000fe20000000900 */
[----:B------:R4:W-:Y:S01]  /*99c0*/  MUFU.EX2 R30, R190 ;  /* 0x000000be001e7308 */ /* 0x0009e20000000800 */
[----:B------:R-:W-:Y:S01]  /*99d0*/  PRMT R104, R17, 0x7632, R104 ;  /* 0x0000763211687816 */ /* 0x000fe20000000068 */
[----:B-1----:R1:W3:Y:S01]  /*99e0*/  LDL.LU R189, [R1+0x3b0] ;  /* 0x0003b00001bd7983 */ /* 0x0022e20000300800 */
[----:B------:R-:W-:Y:S01]  /*99f0*/  IMAD.MOV.U32 R9, RZ, RZ, R14 ;  /* 0x000000ffff097224 */ /* 0x000fe200078e000e */
[----:B------:R-:W-:Y:S01]  /*9a00*/  LOP3.LUT R2, R2, 0xffff, RZ, 0xc0, !PT ;  /* 0x0000ffff02027812 */ /* 0x000fe200078ec0ff */
[----:B------:R-:W-:Y:S01]  /*9a10*/  IMAD.MOV.U32 R17, RZ, RZ, R179 ;  /* 0x000000ffff117224 */ /* 0x000fe200078e00b3 */
[----:B------:R-:W-:-:S02]  /*9a20*/  PRMT R179, R105, 0x5410, R104 ;  /* 0x0000541069b37816 */ /* 0x000fc40000000068 */
[----:B------:R-:W-:Y:S01]  /*9a30*/  @!P4 PRMT R105, R182, 0x5410, RZ ;  /* 0x00005410b669c816 */ /* 0x000fe200000000ff */
[----:B----4-:R1:W4:Y:S01]  /*9a40*/  LDL.LU R190, [R1+0x3ac] ;  /* 0x0003ac0001be7983 */ /* 0x0103220000300800 */
[----:B------:R-:W-:Y:S01]  /*9a50*/  ISETP.GE.U32.AND P4, PT, R217, R2, PT ;  /* 0x00000002d900720c */ /* 0x000fe20003f86070 */
[----:B------:R-:W-:Y:S02]  /*9a60*/  IMAD.MOV.U32 R2, RZ, RZ, R9 ;  /* 0x000000ffff027224 */ /* 0x000fe400078e0009 */
[----:B------:R1:W-:Y:S02]  /*9a70*/  MUFU.EX2 R9, R191 ;  /* 0x000000bf00097308 */ /* 0x0003e40000000800 */
[----:B-1----:R1:W4:Y:S01]  /*9a80*/  LDL.LU R191, [R1+0x3a8] ;  /* 0x0003a80001bf7983 */ /* 0x0023220000300800 */
[----:B------:R-:W-:Y:S01]  /*9a90*/  @!P3 HADD2 R183, -R104.H0_H0, -RZ.H0_H0 ;  /* 0xa00000ff68b7b230 */ /* 0x000fe20000000900 */
[----:B------:R-:W-:Y:S01]  /*9aa0*/  IMAD.MOV.U32 R205, RZ, RZ, R8 ;  /* 0x000000ffffcd7224 */ /* 0x000fe200078e0008 */
[----:B------:R-:W-:-:S02]  /*9ab0*/  LOP3.LUT R8, R6, 0xff, RZ, 0xc0, !PT ;  /* 0x000000ff06087812 */ /* 0x000fc400078ec0ff */
[----:B------:R-:W-:Y:S02]  /*9ac0*/  F2FP.PACK_AB R11, R11, R20 ;  /* 0x000000140b0b723e */ /* 0x000fe400000000ff */
[----:B------:R-:W-:Y:S02]  /*9ad0*/  PRMT R20, R194, 0x7610, R20 ;  /* 0x00007610c2147816 */ /* 0x000fe40000000014 */
[----:B------:R-:W-:Y:S01]  /*9ae0*/  @!P3 PRMT R104, R183, 0x5410, RZ ;  /* 0x00005410b768b816 */ /* 0x000fe200000000ff */
[----:B------:R-:W1:Y:S01]  /*9af0*/  MUFU.EX2 R14, R247 ;  /* 0x000000f7000e7308 */ /* 0x000e620000000800 */
[----:B------:R-:W-:Y:S01]  /*9b00*/  ISETP.GE.U32.AND P3, PT, R217, R8, PT ;  /* 0x00000008d900720c */ /* 0x000fe20003f66070 */
[----:B------:R2:W4:Y:S01]  /*9b10*/  LDL.LU R194, [R1+0x3a4] ;  /* 0x0003a40001c27983 */ /* 0x0005220000300800 */
[C---:B------:R-:W-:Y:S02]  /*9b20*/  PRMT R103, R15.reuse, 0x7632, R103 ;  /* 0x000076320f677816 */ /* 0x040fe40000000067 */
[----:B------:R-:W-:Y:S01]  /*9b30*/  PRMT R102, R15, 0x7610, R102 ;  /* 0x000076100f667816 */ /* 0x000fe20000000066 */
[----:B------:R-:W-:Y:S01]  /*9b40*/  IMAD.MOV.U32 R15, RZ, RZ, R193 ;  /* 0x000000ffff0f7224 */ /* 0x000fe200078e00c1 */
[----:B------:R-:W-:Y:S01]  /*9b50*/  PRMT R8, R20, 0x7610, R8 ;  /* 0x0000761014087816 */ /* 0x000fe20000000008 */
[----:B------:R2:W4:Y:S01]  /*9b60*/  LDL.LU R193, [R1+0x3a0] ;  /* 0x0003a00001c17983 */ /* 0x0005220000300800 */
[----:B------:R-:W-:-:S02]  /*9b70*/  LOP3.LUT R13, R6, 0xffff, RZ, 0xc0, !PT ;  /* 0x0000ffff060d7812 */ /* 0x000fc400078ec0ff */
[----:B------:R-:W-:Y:S01]  /*9b80*/  PRMT R21, R8, 0x7610, R21 ;  /* 0x0000761008157816 */ /* 0x000fe20000000015 */
[----:B------:R-:W-:Y:S01]  /*9b90*/  IMAD.MOV.U32 R8, RZ, RZ, R15 ;  /* 0x000000ffff087224 */ /* 0x000fe200078e000f */
[--C-:B------:R-:W-:Y:S01]  /*9ba0*/  SHF.R.U32.HI R7, RZ, 0x10, R6.reuse ;  /* 0x00000010ff077819 */ /* 0x100fe20000011606 */
[----:B------:R-:W-:Y:S01]  /*9bb0*/  IMAD.MOV.U32 R15, RZ, RZ, R17 ;  /* 0x000000ffff0f7224 */ /* 0x000fe200078e0011 */
[----:B------:R-:W-:Y:S01]  /*9bc0*/  SHF.R.U32.HI R6, RZ, 0x18, R6 ;  /* 0x00000018ff067819 */ /* 0x000fe20000011606 */
[----:B------:R-:W-:Y:S02]  /*9bd0*/  IMAD.MOV.U32 R17, RZ, RZ, R19 ;  /* 0x000000ffff117224 */ /* 0x000fe400078e0013 */
[----:B------:R-:W-:Y:S01]  /*9be0*/  IMAD.MOV.U32 R19, RZ, RZ, R203 ;  /* 0x000000ffff137224 */ /* 0x000fe200078e00cb */
[----:B------:R-:W-:Y:S01]  /*9bf0*/  PRMT R203, R102, 0x5410, R103 ;  /* 0x0000541066cb7816 */ /* 0x000fe20000000067 */
[----:B------:R-:W-:Y:S01]  /*9c00*/  @!P5 HADD2 R185, -R102.H0_H0, -RZ.H0_H0 ;  /* 0xa00000ff66b9d230 */ /* 0x000fe20000000900 */
[----:B-1----:R-:W-:-:S04]  /*9c10*/  FADD.FTZ R5, R14, R5 ;  /* 0x000000050e057221 */ /* 0x002fc80000010000 */
[----:B------:R-:W-:Y:S01]  /*9c20*/  @!P5 PRMT R102, R185, 0x5410, RZ ;  /* 0x00005410b966d816 */ /* 0x000fe200000000ff */
[----:B------:R1:W-:Y:S02]  /*9c30*/  MUFU.EX2 R20, R196 ;  /* 0x000000c400147308 */ /* 0x0003e40000000800 */
[----:B-1----:R1:W4:Y:S01]  /*9c40*/  LDL.LU R196, [R1+0x39c] ;  /* 0x00039c0001c47983 */ /* 0x0023220000300800 */
[----:B--2---:R-:W-:-:S05]  /*9c50*/  @!P0 HADD2 R186, -R103.H0_H0, -RZ.H0_H0 ;  /* 0xa00000ff67ba8230 */ /* 0x004fca0000000900 */
[----:B------:R-:W-:Y:S01]  /*9c60*/  @!P0 PRMT R103, R186, 0x5410, RZ ;  /* 0x00005410ba678816 */ /* 0x000fe200000000ff */
[----:B------:R-:W-:Y:S01]  /*9c70*/  IMAD.MOV.U32 R186, RZ, RZ, R2 ;  /* 0x000000ffffba7224 */ /* 0x000fe200078e0002 */
[----:B------:R-:W-:Y:S02]  /*9c80*/  ISETP.GE.U32.AND P0, PT, R217, R6, PT ;  /* 0x00000006d900720c */ /* 0x000fe40003f06070 */
[----:B------:R-:W-:Y:S02]  /*9c90*/  SHF.R.U32.HI R2, RZ, 0x10, R0 ;  /* 0x00000010ff027819 */ /* 0x000fe40000011600 */
[----:B------:R-:W-:Y:S02]  /*9ca0*/  PRMT R6, R21, 0x7610, R6 ;  /* 0x0000761015067816 */ /* 0x000fe40000000006 */
[----:B------:R-:W-:Y:S02]  /*9cb0*/  LOP3.LUT R2, R2, 0xff, RZ, 0xc0, !PT ;  /* 0x000000ff02027812 */ /* 0x000fe400078ec0ff */
[----:B------:R-:W-:Y:S01]  /*9cc0*/  PRMT R185, R6, 0x7610, R185 ;  /* 0x0000761006b97816 */ /* 0x000fe200000000b9 */
[----:B------:R-:W-:Y:S01]  /*9cd0*/  IMAD.MOV.U32 R6, RZ, RZ, R186 ;  /* 0x000000ffff067224 */ /* 0x000fe200078e00ba */
[----:B------:R-:W-:Y:S01]  /*9ce0*/  ISETP.GE.U32.AND P5, PT, R217, R2, PT ;  /* 0x00000002d900720c */ /* 0x000fe20003fa6070 */
[----:B------:R-:W-:Y:S01]  /*9cf0*/  IMAD.MOV.U32 R186, RZ, RZ, R15 ;  /* 0x000000ffffba7224 */ /* 0x000fe200078e000f */
[----:B------:R-:W-:Y:S01]  /*9d00*/  PRMT R2, R185, 0x7610, R2 ;  /* 0x00007610b9027816 */ /* 0x000fe20000000002 */
[----:B------:R-:W-:-:S02]  /*9d10*/  FADD.FTZ R15, R9, R5 ;  /* 0x00000005090f7221 */ /* 0x000fc40000010000 */
[----:B------:R-:W-:Y:S01]  /*9d20*/  IMAD.MOV.U32 R185, RZ, RZ, R17 ;  /* 0x000000ffffb97224 */ /* 0x000fe200078e0011 */
[----:B------:R2:W-:Y:S01]  /*9d30*/  MUFU.EX2 R21, R198 ;  /* 0x000000c600157308 */ /* 0x0005e20000000800 */
[----:B------:R-:W-:Y:S01]  /*9d40*/  IMAD.MOV.U32 R17, RZ, RZ, R19 ;  /* 0x000000ffff117224 */ /* 0x000fe200078e0013 */
[----:B------:R-:W-:-:S03]  /*9d50*/  F2FP.PACK_AB R5, R9, R14 ;  /* 0x0000000e0905723e */ /* 0x000fc600000000ff */
[----:B------:R-:W-:-:S03]  /*9d60*/  IMAD.MOV.U32 R14, RZ, RZ, R17 ;  /* 0x000000ffff0e7224 */ /* 0x000fc600078e0011 */
[----:B------:R-:W-:Y:S01]  /*9d70*/  MUFU.EX2 R19, R200 ;  /* 0x000000c800137308 */ /* 0x000fe20000000800 */
[----:B--2---:R1:W2:Y:S07]  /*9d80*/  LDL.LU R198, [R1+0x398] ;  /* 0x0003980001c67983 */ /* 0x0042ae0000300800 */
[----:B------:R-:W-:Y:S01]  /*9d90*/  MUFU.EX2 R17, R199 ;  /* 0x000000c700117308 */ /* 0x000fe20000000800 */
[----:B------:R1:W-:Y:S07]  /*9da0*/  STL [R1+0x28c], R15 ;  /* 0x00028c0f01007387 */ /* 0x0003ee0000100800 */
[----:B-1----:R1:W-:Y:S02]  /*9db0*/  MUFU.EX2 R15, R197 ;  /* 0x000000c5000f7308 */ /* 0x0023e40000000800 */
[----:B-1----:R1:W2:Y:S04]  /*9dc0*/  LDL.LU R197, [R1+0x394] ;  /* 0x0003940001c57983 */ /* 0x0022a80000300800 */
[----:B------:R1:W2:Y:S04]  /*9dd0*/  LDL.LU R200, [R1+0x390] ;  /* 0x0003900001c87983 */ /* 0x0002a80000300800 */
[----:B------:R1:W2:Y:S01]  /*9de0*/  LDL.LU R199, [R1+0x38c] ;  /* 0x00038c0001c77983 */ /* 0x0002a20000300800 */
[----:B------:R-:W-:-:S02]  /*9df0*/  PRMT R99, R18, 0x7610, R99 ;  /* 0x0000761012637816 */ /* 0x000fc40000000063 */
[----:B------:R-:W-:Y:S01]  /*9e00*/  PRMT R98, R18, 0x7632, R98 ;  /* 0x0000763212627816 */ /* 0x000fe20000000062 */
[----:B------:R-:W-:Y:S01]  /*9e10*/  IMAD.MOV.U32 R9, RZ, RZ, R185 ;  /* 0x000000ffff097224 */ /* 0x000fe200078e00b9 */
[----:B------:R-:W-:Y:S01]  /*9e20*/  PRMT R18, R2, 0x7610, R18 ;  /* 0x0000761002127816 */ /* 0x000fe20000000012 */
[----:B------:R-:W-:Y:S01]  /*9e30*/  @!P2 HADD2 R187, -R99.H0_H0, -RZ.H0_H0 ;  /* 0xa00000ff63bba230 */ /* 0x000fe20000000900 */
[----:B------:R-:W-:Y:S01]  /*9e40*/  LOP3.LUT R2, R0, 0xff, RZ, 0xc0, !PT ;  /* 0x000000ff00027812 */ /* 0x000fe200078ec0ff */
[----:B------:R-:W-:Y:S01]  /*9e50*/  IMAD.MOV.U32 R185, RZ, RZ, R202 ;  /* 0x000000ffffb97224 */ /* 0x000fe200078e00ca */
[----:B------:R-:W-:Y:S01]  /*9e60*/  PRMT R202, R99, 0x5410, R98 ;  /* 0x0000541063ca7816 */ /* 0x000fe20000000062 */
[----:B------:R-:W-:Y:S01]  /*9e70*/  @!P4 HADD2 R188, -R98.H0_H0, -RZ.H0_H0 ;  /* 0xa00000ff62bcc230 */ /* 0x000fe20000000900 */
[----:B------:R-:W-:Y:S02]  /*9e80*/  @!P2 PRMT R99, R187, 0x5410, RZ ;  /* 0x00005410bb63a816 */ /* 0x000fe400000000ff */
[----:B------:R-:W-:-:S02]  /*9e90*/  ISETP.GE.U32.AND P2, PT, R217, R2, PT ;  /* 0x00000002d900720c */ /* 0x000fc40003f46070 */
[----:B------:R-:W-:Y:S02]  /*9ea0*/  PRMT R97, R16, 0x7632, R97 ;  /* 0x0000763210617816 */ /* 0x000fe40000000061 */
[----:B------:R-:W-:Y:S02]  /*9eb0*/  SHF.R.U32.HI R2, RZ, 0x18, R0 ;  /* 0x00000018ff027819 */ /* 0x000fe40000011600 */
[----:B------:R-:W-:Y:S02]  /*9ec0*/  LOP3.LUT R0, R0, 0xffff, RZ, 0xc0, !PT ;  /* 0x0000ffff00007812 */ /* 0x000fe400078ec0ff */
[----:B------:R-:W-:Y:S02]  /*9ed0*/  PRMT R96, R16, 0x7610, R96 ;  /* 0x0000761010607816 */ /* 0x000fe40000000060 */
[----:B------:R-:W-:Y:S02]  /*9ee0*/  PRMT R201, R18, 0x7610, R201 ;  /* 0x0000761012c97816 */ /* 0x000fe400000000c9 */
[----:B------:R-:W-:-:S02]  /*9ef0*/  @!P4 PRMT R98, R188, 0x5410, RZ ;  /* 0x00005410bc62c816 */ /* 0x000fc400000000ff */
[----:B------:R-:W-:Y:S01]  /*9f00*/  ISETP.GE.U32.AND P4, PT, R217, R2, PT ;  /* 0x00000002d900720c */ /* 0x000fe20003f86070 */
[----:B------:R-:W-:Y:S01]  /*9f10*/  IMAD.MOV.U32 R16, RZ, RZ, R8 ;  /* 0x000000ffff107224 */ /* 0x000fe200078e0008 */
[----:B------:R-:W-:Y:S02]  /*9f20*/  LOP3.LUT R2, R7, 0xff, RZ, 0xc0, !PT ;  /* 0x000000ff07027812 */ /* 0x000fe400078ec0ff */
[----:B------:R-:W-:Y:S01]  /*9f30*/  SHF.R.U32.HI R0, RZ, 0x8, R0 ;  /* 0x00000008ff007819 */ /* 0x000fe20000011600 */
[----:B------:R-:W1:Y:S01]  /*9f40*/  MUFU.EX2 R8, R243 ;  /* 0x000000f300087308 */ /* 0x000e620000000800 */
[----:B------:R-:W-:Y:S02]  /*9f50*/  PRMT R7, R201, 0x7610, R7 ;  /* 0x00007610c9077816 */ /* 0x000fe40000000007 */
[----:B------:R-:W-:Y:S02]  /*9f60*/  PRMT R201, R96, 0x5410, R97 ;  /* 0x0000541060c97816 */ /* 0x000fe40000000061 */
[----:B------:R-:W-:-:S02]  /*9f70*/  LOP3.LUT R0, R0, 0xffff, RZ, 0xc0, !PT ;  /* 0x0000ffff00007812 */ /* 0x000fc400078ec0ff */
[C---:B------:R-:W-:Y:S01]  /*9f80*/  PRMT R95, R10.reuse, 0x7610, R95 ;  /* 0x000076100a5f7816 */ /* 0x040fe2000000005f */
[----:B------:R-:W-:Y:S01]  /*9f90*/  IMAD.MOV.U32 R18, RZ, RZ, R14 ;  /* 0x000000ffff127224 */ /* 0x000fe200078e000e */
[----:B------:R-:W-:Y:S01]  /*9fa0*/  PRMT R94, R10, 0x7632, R94 ;  /* 0x000076320a5e7816 */ /* 0x000fe2000000005e */
[----:B------:R-:W-:Y:S01]  /*9fb0*/  MUFU.EX2 R14, R206 ;  /* 0x000000ce000e7308 */ /* 0x000fe20000000800 */
[----:B------:R-:W-:Y:S01]  /*9fc0*/  PRMT R91, R5, 0x7610, R91 ;  /* 0x00007610055b7816 */ /* 0x000fe2000000005b */
[----:B---3--:R-:W-:-:S05]  /*9fd0*/  @!P1 HADD2 R189, -R97.H0_H0, -RZ.H0_H0 ;  /* 0xa00000ff61bd9230 */ /* 0x008fca0000000900 */
[----:B------:R-:W-:Y:S02]  /*9fe0*/  @!P1 PRMT R97, R189, 0x5410, RZ ;  /* 0x00005410bd619816 */ /* 0x000fe400000000ff */
[C---:B------:R-:W-:Y:S01]  /*9ff0*/  ISETP.GE.U32.AND P1, PT, R217.reuse, R2, PT ;  /* 0x00000002d900720c */ /* 0x040fe20003f26070 */
[----:B----4-:R-:W-:Y:S01]  /*a000*/  @!P6 HADD2 R190, -R96.H0_H0, -RZ.H0_H0 ;  /* 0xa00000ff60bee230 */ /* 0x010fe20000000900 */
[----:B------:R-:W3:Y:S04]  /*a010*/  MUFU.EX2 R2, R246 ;  /* 0x000000f600027308 */ /* 0x000ee80000000800 */
[----:B------:R-:W-:Y:S02]  /*a020*/  @!P6 PRMT R96, R190, 0x5410, RZ ;  /* 0x00005410be60e816 */ /* 0x000fe400000000ff */
[----:B------:R-:W-:-:S02]  /*a030*/  ISETP.GE.U32.AND P6, PT, R217, R0, PT ;  /* 0x00000000d900720c */ /* 0x000fc40003fc6070 */
[--C-:B------:R-:W-:Y:S02]  /*a040*/  SHF.R.U32.HI R0, RZ, 0x8, R13.reuse ;  /* 0x00000008ff007819 */ /* 0x100fe4000001160d */
[----:B------:R-:W-:Y:S02]  /*a050*/  PRMT R13, R7, 0x7610, R13 ;  /* 0x00007610070d7816 */ /* 0x000fe4000000000d */
[----:B------:R-:W-:Y:S01]  /*a060*/  LOP3.LUT R0, R0, 0xffff, RZ, 0xc0, !PT ;  /* 0x0000ffff00007812 */ /* 0x000fe200078ec0ff */
[----:B------:R4:W1:Y:S01]  /*a070*/  MUFU.EX2 R7, R218 ;  /* 0x000000da00077308 */ /* 0x0008620000000800 */
[----:B------:R-:W-:-:S07]  /*a080*/  @!P2 HADD2 R191, -R95.H0_H0, -RZ.H0_H0 ;  /* 0xa00000ff5fbfa230 */ /* 0x000fce0000000900 */
[----:B------:R-:W3:Y:S01]  /*a090*/  MUFU.EX2 R32, R32 ;  /* 0x0000002000207308 */ /* 0x000ee20000000800 */
[----:B------:R-:W-:Y:S02]  /*a0a0*/  PRMT R90, R5, 0x7632, R90 ;  /* 0x00007632055a7816 */ /* 0x000fe4000000005a */
[----:B----4-:R-:W-:Y:S02]  /*a0b0*/  PRMT R218, R95, 0x5410, R94 ;  /* 0x000054105fda7816 */ /* 0x010fe4000000005e */
[----:B------:R-:W-:Y:S02]  /*a0c0*/  @!P2 PRMT R95, R191, 0x5410, RZ ;  /* 0x00005410bf5fa816 */ /* 0x000fe400000000ff */
[----:B------:R-:W-:Y:S01]  /*a0d0*/  ISETP.GE.U32.AND P2, PT, R217, R0, PT ;  /* 0x00000000d900720c */ /* 0x000fe20003f46070 */
[----:B-1----:R-:W-:Y:S02]  /*a0e0*/  FADD.FTZ R0, R8, R12 ;  /* 0x0000000c08007221 */ /* 0x002fe40000010000 */
[----:B------:R-:W-:-:S02]  /*a0f0*/  IMAD.MOV.U32 R243, RZ, RZ, R16 ;  /* 0x000000fffff37224 */ /* 0x000fc400078e0010 */
[C---:B---3--:R-:W-:Y:S01]  /*a100*/  FADD.FTZ R5, R2.reuse, R0 ;  /* 0x0000000002057221 */ /* 0x048fe20000010000 */
[----:B------:R-:W-:Y:S01]  /*a110*/  F2FP.PACK_AB R0, R2, R8 ;  /* 0x000000080200723e */ /* 0x000fe200000000ff */
[----:B------:R-:W-:Y:S02]  /*a120*/  IMAD.MOV.U32 R16, RZ, RZ, R18 ;  /* 0x000000ffff107224 */ /* 0x000fe400078e0012 */
[----:B------:R-:W-:Y:S01]  /*a130*/  IMAD.MOV.U32 R18, RZ, RZ, R9 ;  /* 0x000000ffff127224 */ /* 0x000fe200078e0009 */
[C---:B------:R-:W-:Y:S01]  /*a140*/  PRMT R87, R0.reuse, 0x7610, R87 ;  /* 0x0000761000577816 */ /* 0x040fe20000000057 */
[----:B------:R-:W1:Y:S01]  /*a150*/  MUFU.EX2 R9, R219 ;  /* 0x000000db00097308 */ /* 0x000e620000000800 */
[----:B------:R-:W-:Y:S01]  /*a160*/  PRMT R86, R0, 0x7632, R86 ;  /* 0x0000763200567816 */ /* 0x000fe20000000056 */
[----:B------:R-:W-:Y:S02]  /*a170*/  FADD.FTZ R0, R14, R23 ;  /* 0x000000170e007221 */ /* 0x000fe40000010000 */
[----:B------:R-:W-:-:S02]  /*a180*/  IMAD.MOV.U32 R189, RZ, RZ, R6 ;  /* 0x000000ffffbd7224 */ /* 0x000fc400078e0006 */
[----:B------:R-:W-:Y:S02]  /*a190*/  FADD.FTZ R2, R7, R0 ;  /* 0x0000000007027221 */ /* 0x000fe40000010000 */
[----:B------:R-:W3:Y:S01]  /*a1a0*/  MUFU.EX2 R6, R230 ;  /* 0x000000e600067308 */ /* 0x000ee20000000800 */
[----:B------:R-:W-:Y:S01]  /*a1b0*/  FADD.FTZ R0, R32, R22 ;  /* 0x0000001620007221 */ /* 0x000fe20000010000 */
[----:B------:R-:W-:Y:S01]  /*a1c0*/  PRMT R190, R13, 0x7610, R190 ;  /* 0x000076100dbe7816 */ /* 0x000fe200000000be */
[----:B------:R4:W-:Y:S02]  /*a1d0*/  STL [R1+0x6c], R5 ;  /* 0x00006c0501007387 */ /* 0x0009e40000100800 */
[----:B------:R-:W-:-:S03]  /*a1e0*/  FADD.FTZ R0, R31, R0 ;  /* 0x000000001f007221 */ /* 0x000fc60000010000 */
[----:B------:R-:W4:Y:S01]  /*a1f0*/  MUFU.EX2 R10, R220 ;  /* 0x000000dc000a7308 */ /* 0x000f220000000800 */
[----:B------:R-:W-:Y:S01]  /*a200*/  PRMT R206, R190, 0x7610, R206 ;  /* 0x00007610bece7816 */ /* 0x000fe200000000ce */
[----:B------:R-:W-:Y:S02]  /*a210*/  FADD.FTZ R0, R30, R0 ;  /* 0x000000001e007221 */ /* 0x000fe40000010000 */
[----:B-1----:R-:W-:Y:S01]  /*a220*/  FADD.FTZ R2, R9, R2 ;  /* 0x0000000209027221 */ /* 0x002fe20000010000 */
[----:B------:R-:W-:Y:S01]  /*a230*/  PRMT R246, R206, 0x7610, R246 ;  /* 0x00007610cef67816 */ /* 0x000fe200000000f6 */
[----:B------:R-:W-:Y:S02]  /*a240*/  FADD.FTZ R0, R20, R0 ;  /* 0x0000000014007221 */ /* 0x000fe40000010000 */
[----:B---3--:R-:W-:Y:S01]  /*a250*/  FADD.FTZ R2, R6, R2 ;  /* 0x0000000206027221 */ /* 0x008fe20000010000 */
[----:B------:R-:W-:Y:S01]  /*a260*/  PRMT R188, R246, 0x7610, R188 ;  /* 0x00007610f6bc7816 */ /* 0x000fe200000000bc */
[----:B------:R-:W-:Y:S08]  /*a270*/  MUFU.EX2 R8, R39 ;  /* 0x0000002700087308 */ /* 0x000ff00000000800 */
[----:B----4-:R-:W1:Y:S01]  /*a280*/  MUFU.EX2 R5, R252 ;  /* 0x000000fc00057308 */ /* 0x010e620000000800 */
[----:B------:R-:W-:Y:S01]  /*a290*/  FADD.FTZ R0, R21, R0 ;  /* 0x0000000015007221 */ /* 0x000fe20000010000 */
[----:B------:R-:W-:Y:S01]  /*a2a0*/  F2FP.PACK_AB R34, R7, R14 ;  /* 0x0000000e0722723e */ /* 0x000fe200000000ff */
[----:B------:R-:W-:Y:S01]  /*a2b0*/  IMAD.MOV.U32 R246, RZ, RZ, R189 ;  /* 0x000000fffff67224 */ /* 0x000fe200078e00bd */
[----:B------:R-:W-:Y:S01]  /*a2c0*/  PRMT R247, R188, 0x7610, R247 ;  /* 0x00007610bcf77816 */ /* 0x000fe200000000f7 */
[----:B------:R-:W-:Y:S01]  /*a2d0*/  FADD.FTZ R2, R10, R2 ;  /* 0x000000020a027221 */ /* 0x000fe20000010000 */
[----:B------:R-:W-:Y:S01]  /*a2e0*/  F2FP.PACK_AB R55, R6, R9 ;  /* 0x000000090637723e */ /* 0x000fe200000000ff */
[C---:B------:R-:W-:Y:S01]  /*a2f0*/  IMAD.WIDE.U32 R188, R225.reuse, -0x326172a9, RZ ;  /* 0xcd9e8d57e1bc7825 */ /* 0x040fe200078e00ff */
[----:B------:R-:W-:Y:S01]  /*a300*/  MUFU.EX2 R7, R134 ;  /* 0x0000008600077308 */ /* 0x000fe20000000800 */
[----:B------:R-:W-:-:S02]  /*a310*/  IADD3 R225, R225, 0x4, RZ ;  /* 0x00000004e1e17810 */ /* 0x000fc40007ffe0ff */
[----:B------:R-:W-:Y:S01]  /*a320*/  F2FP.PACK_AB R52, R17, R19 ;  /* 0x000000131134723e */ /* 0x000fe200000000ff */
[----:B------:R-:W-:Y:S01]  /*a330*/  FADD.FTZ R0, R15, R0 ;  /* 0x000000000f007221 */ /* 0x000fe20000010000 */
[----:B------:R-:W-:Y:S01]  /*a340*/  F2FP.PACK_AB R30, R20, R30 ;  /* 0x0000001e141e723e */ /* 0x000fe200000000ff */
[----:B------:R-:W-:Y:S01]  /*a350*/  IMAD.MOV.U32 R20, RZ, RZ, R205 ;  /* 0x000000ffff147224 */ /* 0x000fe200078e00cd */
[----:B------:R-:W-:Y:S01]  /*a360*/  PRMT R22, R247, 0x7610, R22 ;  /* 0x00007610f7167816 */ /* 0x000fe20000000016 */
[C---:B-1----:R-:W-:Y:S01]  /*a370*/  FADD.FTZ R2, R5.reuse, R2 ;  /* 0x0000000205027221 */ /* 0x042fe20000010000 */
[----:B------:R-:W-:Y:S01]  /*a380*/  F2FP.PACK_AB R62, R5, R10 ;  /* 0x0000000a053e723e */ /* 0x000fe200000000ff */
[----:B------:R-:W-:Y:S01]  /*a390*/  MUFU.EX2 R6, R135 ;  /* 0x0000008700067308 */ /* 0x000fe20000000800 */
[----:B------:R-:W-:Y:S01]  /*a3a0*/  IMAD.MOV.U32 R247, RZ, RZ, R163 ;  /* 0x000000fffff77224 */ /* 0x000fe200078e00a3 */
[C---:B------:R-:W-:Y:S01]  /*a3b0*/  PRMT R93, R11.reuse, 0x7610, R93 ;  /* 0x000076100b5d7816 */ /* 0x040fe2000000005d */
[----:B------:R-:W-:Y:S01]  /*a3c0*/  IMAD.MOV.U32 R205, RZ, RZ, R162 ;  /* 0x000000ffffcd7224 */ /* 0x000fe200078e00a2 */
[----:B------:R-:W-:Y:S01]  /*a3d0*/  PRMT R92, R11, 0x7632, R92 ;  /* 0x000076320b5c7816 */ /* 0x000fe2000000005c */
[----:B------:R-:W-:Y:S01]  /*a3e0*/  FADD.FTZ R0, R19, R0 ;  /* 0x0000000013007221 */ /* 0x000fe20000010000 */
[----:B------:R-:W-:Y:S01]  /*a3f0*/  F2FP.PACK_AB R63, R15, R21 ;  /* 0x000000150f3f723e */ /* 0x000fe200000000ff */
[----:B------:R-:W-:Y:S01]  /*a400*/  IMAD.MOV.U32 R206, RZ, RZ, R243 ;  /* 0x000000ffffce7224 */ /* 0x000fe200078e00f3 */
[----:B------:R-:W1:Y:S01]  /*a410*/  MUFU.EX2 R5, R245 ;  /* 0x000000f500057308 */ /* 0x000e620000000800 */
[----:B------:R-:W-:Y:S01]  /*a420*/  IMAD.WIDE.U32 R162, R225, -0x326172a9, RZ ;  /* 0xcd9e8d57e1a27825 */ /* 0x000fe200078e00ff */
[----:B------:R-:W-:Y:S01]  /*a430*/  PRMT R190, R87, 0x5410, R86 ;  /* 0x0000541057be7816 */ /* 0x000fe20000000056 */
[----:B------:R-:W-:Y:S01]  /*a440*/  @!P6 HADD2 R194, -R94.H0_H0, -RZ.H0_H0 ;  /* 0xa00000ff5ec2e230 */ /* 0x000fe20000000900 */
[----:B------:R-:W-:Y:S01]  /*a450*/  PRMT R191, R91, 0x5410, R90 ;  /* 0x000054105bbf7816 */ /* 0x000fe2000000005a */
[----:B------:R-:W-:Y:S01]  /*a460*/  IMAD.MOV.U32 R243, RZ, RZ, R16 ;  /* 0x000000fffff37224 */ /* 0x000fe200078e0010 */
[----:B------:R3:W5:Y:S01]  /*a470*/  LDL.LU R39, [R1+0x388] ;  /* 0x0003880001277983 */ /* 0x0007620000300800 */
[----:B------:R-:W-:-:S02]  /*a480*/  IMAD.MOV.U32 R16, RZ, RZ, R18 ;  /* 0x000000ffff107224 */ /* 0x000fc400078e0012 */
[----:B------:R-:W-:Y:S01]  /*a490*/  FADD.FTZ R18, R17, R0 ;  /* 0x0000000011127221 */ /* 0x000fe20000010000 */
[----:B------:R-:W-:Y:S01]  /*a4a0*/  LOP3.LUT R0, R224, R163, RZ, 0x3c, !PT ;  /* 0x000000a3e0007212 */ /* 0x000fe200078e3cff */
[----:B------:R-:W-:Y:S02]  /*a4b0*/  FADD.FTZ R2, R8, R2 ;  /* 0x0000000208027221 */ /* 0x000fe40000010000 */
[----:B------:R-:W-:Y:S01]  /*a4c0*/  IMAD.MOV.U32 R219, RZ, RZ, R206 ;  /* 0x000000ffffdb7224 */ /* 0x000fe200078e00ce */
[----:B-1----:R-:W-:Y:S01]  /*a4d0*/  F2FP.PACK_AB R50, R5, R6 ;  /* 0x000000060532723e */ /* 0x002fe200000000ff */
[----:B------:R-:W-:Y:S01]  /*a4e0*/  IMAD.MOV.U32 R206, RZ, RZ, R16 ;  /* 0x000000ffffce7224 */ /* 0x000fe200078e0010 */
[C---:B------:R-:W-:Y:S01]  /*a4f0*/  F2FP.PACK_AB R54, R7.reuse, R8 ;  /* 0x000000080736723e */ /* 0x040fe200000000ff */
[----:B------:R-:W-:Y:S01]  /*a500*/  FADD.FTZ R2, R7, R2 ;  /* 0x0000000207027221 */ /* 0x000fe20000010000 */
[----:B------:R-:W-:Y:S01]  /*a510*/  @!P4 HADD2 R196, -R92.H0_H0, -RZ.H0_H0 ;  /* 0xa00000ff5cc4c230 */ /* 0x000fe20000000900 */
[----:B------:R-:W-:Y:S01]  /*a520*/  IMAD.WIDE.U32 R16, R0, -0x2daee0ad, RZ ;  /* 0xd2511f5300107825 */ /* 0x000fe200078e00ff */
[----:B------:R-:W-:Y:S01]  /*a530*/  @!P6 PRMT R94, R194, 0x5410, RZ ;  /* 0x00005410c25ee816 */ /* 0x000fe200000000ff */
[----:B------:R-:W-:Y:S01]  /*a540*/  @!P5 HADD2 R193, -R93.H0_H0, -RZ.H0_H0 ;  /* 0xa00000ff5dc1d230 */ /* 0x000fe20000000900 */
[----:B------:R3:W5:Y:S01]  /*a550*/  LDL.LU R134, [R1+0x384] ;  /* 0x0003840001867983 */ /* 0x0007620000300800 */
[----:B------:R-:W-:Y:S01]  /*a560*/  FADD.FTZ R2, R6, R2 ;  /* 0x0000000206027221 */ /* 0x000fe20000010000 */
[----:B------:R-:W-:-:S02]  /*a570*/  LOP3.LUT R6, R17, R221, R132, 0x96, !PT ;  /* 0x000000dd11067212 */ /* 0x000fc400078e9684 */
[----:B------:R-:W-:Y:S01]  /*a580*/  LOP3.LUT R8, R41, R232, R162, 0x96, !PT ;  /* 0x000000e829087212 */ /* 0x000fe200078e96a2 */
[----:B------:R3:W5:Y:S02]  /*a590*/  LDL.LU R135, [R1+0x380] ;  /* 0x0003800001877983 */ /* 0x0007640000300800 */
[----:B------:R-:W-:Y:S01]  /*a5a0*/  IMAD.WIDE.U32 R6, R6, -0x326172a9, RZ ;  /* 0xcd9e8d5706067825 */ /* 0x000fe200078e00ff */
[----:B------:R-:W-:Y:S01]  /*a5b0*/  PRMT R194, R93, 0x5410, R92 ;  /* 0x000054105dc27816 */ /* 0x000fe2000000005c */
[----:B------:R-:W4:Y:S03]  /*a5c0*/  LDL.LU R245, [R1+0x37c] ;  /* 0x00037c0001f57983 */ /* 0x000f260000300800 */
        /* <DEDUP_REMOVED lines=15> */
[----:B------:R-:W-:Y:S01]  /*a6c0*/  LOP3.LUT R0, R9, R242, R10, 0x96, !PT ;  /* 0x000000f209007212 */ /* 0x000fe200078e960a */
[----:B------:R-:W-:-:S03]  /*a6d0*/  FADD.FTZ R19, R5, R2 ;  /* 0x0000000205137221 */ /* 0x000fc60000010000 */
[----:B------:R-:W-:Y:S02]  /*a6e0*/  LOP3.LUT R2, R0, 0xff, RZ, 0xc0, !PT ;  /* 0x000000ff00027812 */ /* 0x000fe400078ec0ff */
[----:B------:R-:W-:Y:S02]  /*a6f0*/  @!P4 PRMT R92, R196, 0x5410, RZ ;  /* 0x00005410c45cc816 */ /* 0x000fe400000000ff */
[----:B------:R-:W-:Y:S02]  /*a700*/  LOP3.LUT R12, R11, R238, R12, 0x96, !PT ;  /* 0x000000ee0b0c7212 */ /* 0x000fe400078e960c */
[----:B------:R-:W-:Y:S01]  /*a710*/  PRMT R11, R22, 0x7610, R11 ;  /* 0x00007610160b7816 */ /* 0x000fe2000000000b */
[----:B--2---:R-:W-:-:S05]  /*a720*/  @!P0 HADD2 R199, -R86.H0_H0, -RZ.H0_H0 ;  /* 0xa00000ff56c78230 */ /* 0x004fca0000000900 */
[----:B------:R-:W-:Y:S02]  /*a730*/  @!P0 PRMT R86, R199, 0x5410, RZ ;  /* 0x00005410c7568816 */ /* 0x000fe400000000ff */
[----:B------:R-:W-:Y:S02]  /*a740*/  ISETP.GE.U32.AND P0, PT, R217, R2, PT ;  /* 0x00000002d900720c */ /* 0x000fe40003f06070 */
[----:B------:R-:W-:-:S04]  /*a750*/  LOP3.LUT R2, R0, 0xffff, RZ, 0xc0, !PT ;  /* 0x0000ffff00027812 */ /* 0x000fc800078ec0ff */
[----:B------:R-:W-:-:S04]  /*a760*/  SHF.R.U32.HI R2, RZ, 0x8, R2 ;  /* 0x00000008ff027819 */ /* 0x000fc80000011602 */
[----:B------:R-:W-:-:S04]  /*a770*/  LOP3.LUT R2, R2, 0xffff, RZ, 0xc0, !PT ;  /* 0x0000ffff02027812 */ /* 0x000fc800078ec0ff */
[----:B------:R-:W-:Y:S02]  /*a780*/  ISETP.GE.U32.AND P4, PT, R217, R2, PT ;  /* 0x00000002d900720c */ /* 0x000fe40003f86070 */
[--C-:B------:R-:W-:Y:S02]  /*a790*/  SHF.R.U32.HI R2, RZ, 0x10, R0.reuse ;  /* 0x00000010ff027819 */ /* 0x100fe40000011600 */
[----:B------:R-:W-:Y:S01]  /*a7a0*/  SHF.R.U32.HI R0, RZ, 0x18, R0 ;  /* 0x00000018ff007819 */ /* 0x000fe20000011600 */
[----:B------:R-:W-:-:S03]  /*a7b0*/  @!P2 HADD2 R197, -R90.H0_H0, -RZ.H0_H0 ;  /* 0xa00000ff5ac5a230 */ /* 0x000fc60000000900 */
[----:B------:R-:W-:Y:S02]  /*a7c0*/  ISETP.GE.U32.AND P6, PT, R217, R0, PT ;  /* 0x00000000d900720c */ /* 0x000fe40003fc6070 */
[----:B------:R-:W-:Y:S02]  /*a7d0*/  LOP3.LUT R0, R8, 0xff, RZ, 0xc0, !PT ;  /* 0x000000ff08007812 */ /* 0x000fe400078ec0ff */
[----:B------:R-:W-:Y:S02]  /*a7e0*/  PRMT R21, R11, 0x7610, R21 ;  /* 0x000076100b157816 */ /* 0x000fe40000000015 */
[----:B------:R-:W-:Y:S02]  /*a7f0*/  @!P2 PRMT R90, R197, 0x5410, RZ ;  /* 0x00005410c55aa816 */ /* 0x000fe400000000ff */
[----:B------:R-:W-:Y:S02]  /*a800*/  ISETP.GE.U32.AND P2, PT, R217, R0, PT ;  /* 0x00000000d900720c */ /* 0x000fe40003f46070 */
[----:B------:R-:W-:-:S02]  /*a810*/  LOP3.LUT R2, R2, 0xff, RZ, 0xc0, !PT ;  /* 0x000000ff02027812 */ /* 0x000fc400078ec0ff */
[--C-:B------:R-:W-:Y:S02]  /*a820*/  SHF.R.U32.HI R0, RZ, 0x18, R8.reuse ;  /* 0x00000018ff007819 */ /* 0x100fe40000011608 */
[----:B------:R-:W-:Y:S02]  /*a830*/  LOP3.LUT R10, R8, 0xffff, RZ, 0xc0, !PT ;  /* 0x0000ffff080a7812 */ /* 0x000fe400078ec0ff */
[--C-:B------:R-:W-:Y:S02]  /*a840*/  SHF.R.U32.HI R11, RZ, 0x10, R8.reuse ;  /* 0x00000010ff0b7819 */ /* 0x100fe40000011608 */
[----:B------:R-:W-:Y:S02]  /*a850*/  PRMT R8, R3, 0x7610, R8 ;  /* 0x0000761003087816 */ /* 0x000fe40000000008 */
[----:B------:R-:W-:Y:S02]  /*a860*/  PRMT R9, R21, 0x7610, R9 ;  /* 0x0000761015097816 */ /* 0x000fe40000000009 */
[----:B------:R-:W-:-:S02]  /*a870*/  @!P5 PRMT R93, R193, 0x5410, RZ ;  /* 0x00005410c15dd816 */ /* 0x000fc400000000ff */
[----:B------:R-:W-:Y:S02]  /*a880*/  ISETP.GE.U32.AND P5, PT, R217, R2, PT ;  /* 0x00000002d900720c */ /* 0x000fe40003fa6070 */
[----:B------:R-:W-:Y:S02]  /*a890*/  PRMT R2, R8, 0x7610, R2 ;  /* 0x0000761008027816 */ /* 0x000fe40000000002 */
[----:B------:R-:W-:Y:S01]  /*a8a0*/  PRMT R13, R9, 0x7610, R13 ;  /* 0x00007610090d7816 */ /* 0x000fe2000000000d */
[----:B------:R-:W-:Y:S01]  /*a8b0*/  IMAD.WIDE.U32 R8, R12, -0x2daee0ad, RZ ;  /* 0xd2511f530c087825 */ /* 0x000fe200078e00ff */
[----:B------:R-:W-:Y:S01]  /*a8c0*/  STL [R1+0x290], R225 ;  /* 0x000290e101007387 */ /* 0x000fe20000100800 */
[----:B------:R1:W2:Y:S02]  /*a8d0*/  MUFU.EX2 R22, R4 ;  /* 0x0000000400167308 */ /* 0x0002a40000000800 */
[----:B------:R-:W-:-:S06]  /*a8e0*/  IMAD.MOV.U32 R12, RZ, RZ, R20 ;  /* 0x000000ffff0c7224 */ /* 0x000fcc00078e0014 */
[----:B------:R2:W2:Y:S01]  /*a8f0*/  MUFU.EX2 R21, R249 ;  /* 0x000000f900157308 */ /* 0x0004a20000000800 */
[----:B-1----:R-:W3:Y:S07]  /*a900*/  LDL.LU R4, [R1+0x378] ;  /* 0x0003780001047983 */ /* 0x002eee0000300800 */
[----:B------:R1:W1:Y:S01]  /*a910*/  MUFU.EX2 R20, R248 ;  /* 0x000000f800147308 */ /* 0x0002620000000800 */
[----:B------:R-:W3:Y:S04]  /*a920*/  LDL.LU R3, [R1+0x374] ;  /* 0x0003740001037983 */ /* 0x000ee80000300800 */
[----:B--2---:R2:W5:Y:S03]  /*a930*/  LDL.LU R249, [R1+0x370] ;  /* 0x0003700001f97983 */ /* 0x0045660000300800 */
[----:B------:R2:W2:Y:S01]  /*a940*/  MUFU.EX2 R15, R12 ;  /* 0x0000000c000f7308 */ /* 0x0004a20000000800 */
[----:B-1----:R1:W5:Y:S04]  /*a950*/  LDL.LU R248, [R1+0x36c] ;  /* 0x00036c0001f87983 */ /* 0x0023680000300800 */
[----:B--2---:R1:W2:Y:S01]  /*a960*/  LDL.LU.S16 R12, [R1+0x8] ;  /* 0x00000800010c7983 */ /* 0x0042a20000300600 */
[----:B------:R-:W-:Y:S01]  /*a970*/  @!P3 HADD2 R198, -R91.H0_H0, -RZ.H0_H0 ;  /* 0xa00000ff5bc6b230 */ /* 0x000fe20000000900 */
[----:B------:R-:W-:-:S02]  /*a980*/  PRMT R17, R2, 0x7610, R17 ;  /* 0x0000761002117816 */ /* 0x000fc40000000011 */
[----:B------:R-:W-:Y:S02]  /*a990*/  LOP3.LUT R2, R8, 0xff, RZ, 0xc0, !PT ;  /* 0x000000ff08027812 */ /* 0x000fe400078ec0ff */
[----:B------:R-:W-:Y:S02]  /*a9a0*/  PRMT R74, R33, 0x7610, R74 ;  /* 0x00007610214a7816 */ /* 0x000fe4000000004a */
[----:B------:R-:W-:Y:S02]  /*a9b0*/  @!P3 PRMT R91, R198, 0x5410, RZ ;  /* 0x00005410c65bb816 */ /* 0x000fe400000000ff */
[----:B------:R-:W-:Y:S02]  /*a9c0*/  PRMT R5, R13, 0x7610, R5 ;  /* 0x000076100d057816 */ /* 0x000fe40000000005 */
[----:B------:R-:W-:Y:S01]  /*a9d0*/  ISETP.GE.U32.AND P3, PT, R217, R2, PT ;  /* 0x00000002d900720c */ /* 0x000fe20003f66070 */
[----:B------:R-:W-:Y:S01]  /*a9e0*/  FADD.FTZ R2, R22, R18 ;  /* 0x0000001216027221 */ /* 0x000fe20000010000 */
[----:B------:R-:W-:-:S02]  /*a9f0*/  PRMT R199, R5, 0x7610, R199 ;  /* 0x0000761005c77816 */ /* 0x000fc400000000c7 */
[----:B------:R-:W-:Y:S01]  /*aa00*/  PRMT R158, R17, 0x7610, R158 ;  /* 0x00007610119e7816 */ /* 0x000fe2000000009e */
[C---:B------:R-:W-:Y:S01]  /*aa10*/  FADD.FTZ R5, R21.reuse, R2 ;  /* 0x0000000215057221 */ /* 0x040fe20000010000 */
[----:B------:R-:W-:Y:S02]  /*aa20*/  F2FP.PACK_AB R48, R21, R22 ;  /* 0x000000161530723e */ /* 0x000fe400000000ff */
[----:B------:R-:W-:Y:S02]  /*aa30*/  PRMT R73, R33, 0x7632, R73 ;  /* 0x0000763221497816 */ /* 0x000fe40000000049 */
[----:B------:R-:W-:Y:S02]  /*aa40*/  PRMT R163, R158, 0x7610, R163 ;  /* 0x000076109ea37816 */ /* 0x000fe400000000a3 */
[----:B------:R-:W-:Y:S01]  /*aa50*/  PRMT R158, R74, 0x5410, R73 ;  /* 0x000054104a9e7816 */ /* 0x000fe20000000049 */
[----:B--2---:R-:W-:-:S05]  /*aa60*/  @!P0 HADD2 R12, -R74.H0_H0, -RZ.H0_H0 ;  /* 0xa00000ff4a0c8230 */ /* 0x004fca0000000900 */
[----:B------:R-:W-:-:S04]  /*aa70*/  PRMT R21, R12, 0x7610, R21 ;  /* 0x000076100c157816 */ /* 0x000fc80000000015 */
[----:B------:R-:W-:Y:S02]  /*aa80*/  @!P0 PRMT R74, R21, 0x5410, RZ ;  /* 0x00005410154a8816 */ /* 0x000fe400000000ff */
[----:B------:R1:W2:Y:S01]  /*aa90*/  LDL.LU.S16 R21, [R1+0xc] ;  /* 0x00000c0001157983 */ /* 0x0002a20000300600 */
[----:B------:R-:W-:-:S04]  /*aaa0*/  FADD.FTZ R2, R20, R19 ;  /* 0x0000001314027221 */ /* 0x000fc80000010000 */
[----:B------:R-:W-:Y:S01]  /*aab0*/  FADD.FTZ R12, R15, R2 ;  /* 0x000000020f0c7221 */ /* 0x000fe20000010000 */
[----:B------:R-:W-:Y:S01]  /*aac0*/  SHF.R.U32.HI R2, RZ, 0x8, R10 ;  /* 0x00000008ff027819 */ /* 0x000fe2000001160a */
[----:B--2---:R-:W-:-:S05]  /*aad0*/  @!P4 HADD2 R21, -R73.H0_H0, -RZ.H0_H0 ;  /* 0xa00000ff4915c230 */ /* 0x004fca0000000900 */
[----:B------:R-:W-:-:S04]  /*aae0*/  PRMT R10, R21, 0x7610, R10 ;  /* 0x00007610150a7816 */ /* 0x000fc8000000000a */
[----:B------:R-:W-:Y:S02]  /*aaf0*/  @!P4 PRMT R73, R10, 0x5410, RZ ;  /* 0x000054100a49c816 */ /* 0x000fe400000000ff */
[----:B------:R1:W2:Y:S01]  /*ab00*/  LDL.LU.S16 R10, [R1+0x10] ;  /* 0x00001000010a7983 */ /* 0x0002a20000300600 */
[----:B------:R-:W-:Y:S01]  /*ab10*/  PRMT R197, R163, 0x7610, R197 ;  /* 0x00007610a3c57816 */ /* 0x000fe200000000c5 */
[----:B------:R-:W-:-:S03]  /*ab20*/  @!P1 HADD2 R200, -R87.H0_H0, -RZ.H0_H0 ;  /* 0xa00000ff57c89230 */ /* 0x000fc60000000900 */
[----:B------:R-:W-:Y:S02]  /*ab30*/  PRMT R220, R197, 0x7610, R220 ;  /* 0x00007610c5dc7816 */ /* 0x000fe400000000dc */
[----:B------:R-:W-:Y:S02]  /*ab40*/  @!P1 PRMT R87, R200, 0x5410, RZ ;  /* 0x00005410c8579816 */ /* 0x000fe400000000ff */
[----:B------:R-:W-:Y:S02]  /*ab50*/  PRMT R71, R220, 0x7610, R71 ;  /* 0x00007610dc477816 */ /* 0x000fe40000000047 */
[----:B------:R-:W-:Y:S02]  /*ab60*/  ISETP.GE.U32.AND P1, PT, R217, R0, PT ;  /* 0x00000000d900720c */ /* 0x000fe40003f26070 */
[----:B------:R-:W-:Y:S02]  /*ab70*/  PRMT R252, R199, 0x7610, R252 ;  /* 0x00007610c7fc7816 */ /* 0x000fe400000000fc */
[----:B------:R-:W-:-:S02]  /*ab80*/  LOP3.LUT R0, R9, R237, R14, 0x96, !PT ;  /* 0x000000ed09007212 */ /* 0x000fc400078e960e */
[----:B------:R-:W-:Y:S02]  /*ab90*/  LOP3.LUT R13, R8, 0xffff, RZ, 0xc0, !PT ;  /* 0x0000ffff080d7812 */ /* 0x000fe400078ec0ff */
[--C-:B------:R-:W-:Y:S02]  /*aba0*/  SHF.R.U32.HI R9, RZ, 0x10, R8.reuse ;  /* 0x00000010ff097819 */ /* 0x100fe40000011608 */
[----:B------:R-:W-:Y:S02]  /*abb0*/  SHF.R.U32.HI R8, RZ, 0x18, R8 ;  /* 0x00000018ff087819 */ /* 0x000fe40000011608 */
[----:B------:R-:W-:Y:S02]  /*abc0*/  PRMT R230, R252, 0x7610, R230 ;  /* 0x00007610fce67816 */ /* 0x000fe400000000e6 */
[----:B------:R-:W-:Y:S02]  /*abd0*/  ISETP.GE.U32.AND P0, PT, R217, R8, PT ;  /* 0x00000008d900720c */ /* 0x000fe40003f06070 */
[----:B------:R-:W-:Y:S01]  /*abe0*/  PRMT R72, R230, 0x7610, R72 ;  /* 0x00007610e6487816 */ /* 0x000fe20000000048 */
[----:B--2---:R-:W-:-:S05]  /*abf0*/  @!P6 HADD2 R10, -R71.H0_H0, -RZ.H0_H0 ;  /* 0xa00000ff470ae230 */ /* 0x004fca0000000900 */
[----:B------:R-:W-:Y:S02]  /*ac00*/  PRMT R8, R10, 0x7610, R8 ;  /* 0x000076100a087816 */ /* 0x000fe40000000008 */
[----:B------:R2:W1:Y:S02]  /*ac10*/  MUFU.EX2 R10, R219 ;  /* 0x000000db000a7308 */ /* 0x0004640000000800 */
[----:B--2---:R-:W-:Y:S01]  /*ac20*/  IMAD.MOV.U32 R219, RZ, RZ, R157 ;  /* 0x000000ffffdb7224 */ /* 0x004fe200078e009d */
[----:B------:R-:W-:Y:S02]  /*ac30*/  PRMT R157, R72, 0x5410, R71 ;  /* 0x00005410489d7816 */ /* 0x000fe40000000047 */
[----:B------:R-:W-:Y:S02]  /*ac40*/  @!P6 PRMT R71, R8, 0x5410, RZ ;  /* 0x000054100847e816 */ /* 0x000fe400000000ff */
[----:B------:R2:W2:Y:S01]  /*ac50*/  LDL.LU.S16 R8, [R1+0x18] ;  /* 0x0000180001087983 */ /* 0x0004a20000300600 */
[----:B------:R-:W-:-:S02]  /*ac60*/  LOP3.LUT R2, R2, 0xffff, RZ, 0xc0, !PT ;  /* 0x0000ffff02027812 */ /* 0x000fc400078ec0ff */
[----:B------:R-:W-:Y:S02]  /*ac70*/  F2FP.PACK_AB R46, R15, R20 ;  /* 0x000000140f2e723e */ /* 0x000fe400000000ff */
[----:B------:R-:W-:Y:S02]  /*ac80*/  ISETP.GE.U32.AND P4, PT, R217, R2, PT ;  /* 0x00000002d900720c */ /* 0x000fe40003f86070 */
[----:B------:R-:W-:-:S04]  /*ac90*/  LOP3.LUT R2, R11, 0xff, RZ, 0xc0, !PT ;  /* 0x000000ff0b027812 */ /* 0x000fc800078ec0ff */
[----:B------:R-:W-:Y:S02]  /*aca0*/  ISETP.GE.U32.AND P6, PT, R217, R2, PT ;  /* 0x00000002d900720c */ /* 0x000fe40003fc6070 */
[----:B------:R-:W-:-:S04]  /*acb0*/  SHF.R.U32.HI R2, RZ, 0x10, R0 ;  /* 0x00000010ff027819 */ /* 0x000fc80000011600 */
[----:B------:R-:W-:Y:S01]  /*acc0*/  LOP3.LUT R2, R2, 0xff, RZ, 0xc0, !PT ;  /* 0x000000ff02027812 */ /* 0x000fe200078ec0ff */
[----:B--2---:R-:W-:-:S05]  /*acd0*/  @!P5 HADD2 R8, -R72.H0_H0, -RZ.H0_H0 ;  /* 0xa00000ff4808d230 */ /* 0x004fca0000000900 */
[----:B------:R-:W-:Y:S02]  /*ace0*/  PRMT R20, R8, 0x7610, R20 ;  /* 0x0000761008147816 */ /* 0x000fe40000000014 */
[----:B------:R-:W2:Y:S02]  /*acf0*/  MUFU.EX2 R8, R219 ;  /* 0x000000db00087308 */ /* 0x000ea40000000800 */
[----:B------:R-:W-:Y:S02]  /*ad00*/  @!P5 PRMT R72, R20, 0x5410, RZ ;  /* 0x000054101448d816 */ /* 0x000fe400000000ff */
[----:B------:R-:W-:Y:S01]  /*ad10*/  ISETP.GE.U32.AND P5, PT, R217, R2, PT ;  /* 0x00000002d900720c */ /* 0x000fe20003fa6070 */
[----:B-1----:R-:W-:Y:S01]  /*ad20*/  FADD.FTZ R2, R10, R5 ;  /* 0x000000050a027221 */ /* 0x002fe20000010000 */
[----:B------:R1:W3:Y:S03]  /*ad30*/  LDL.LU.S16 R20, [R1+0x20] ;  /* 0x0000200001147983 */ /* 0x0002e60000300600 */
[----:B--2---:R-:W-:-:S02]  /*ad40*/  FADD.FTZ R5, R8, R2 ;  /* 0x0000000208057221 */ /* 0x004fc40000010000 */
[----:B------:R1:W2:Y:S01]  /*ad50*/  LDL.LU.S16 R2, [R1+0x24] ;  /* 0x0000240001027983 */ /* 0x0002a20000300600 */
[C---:B------:R-:W-:Y:S02]  /*ad60*/  PRMT R68, R35.reuse, 0x7632, R68 ;  /* 0x0000763223447816 */ /* 0x040fe40000000044 */
[----:B------:R-:W-:Y:S01]  /*ad70*/  PRMT R70, R35, 0x7610, R70 ;  /* 0x0000761023467816 */ /* 0x000fe20000000046 */
[----:B------:R-:W-:Y:S02]  /*ad80*/  IMAD.MOV.U32 R219, RZ, RZ, R171 ;  /* 0x000000ffffdb7224 */ /* 0x000fe400078e00ab */
[----:B------:R-:W-:Y:S02]  /*ad90*/  IMAD.MOV.U32 R171, RZ, RZ, R170 ;  /* 0x000000ffffab7224 */ /* 0x000fe400078e00aa */
[----:B------:R-:W-:Y:S01]  /*ada0*/  IMAD.MOV.U32 R170, RZ, RZ, R156 ;  /* 0x000000ffffaa7224 */ /* 0x000fe200078e009c */
[----:B------:R-:W-:Y:S01]  /*adb0*/  PRMT R156, R70, 0x5410, R68 ;  /* 0x00005410469c7816 */ /* 0x000fe20000000044 */
[----:B---3--:R-:W-:-:S05]  /*adc0*/  @!P2 HADD2 R20, -R70.H0_H0, -RZ.H0_H0 ;  /* 0xa00000ff4614a230 */ /* 0x008fca0000000900 */
[----:B------:R-:W-:Y:S01]  /*add0*/  PRMT R19, R20, 0x7610, R19 ;  /* 0x0000761014137816 */ /* 0x000fe20000000013 */
[----:B--2---:R-:W-:-:S05]  /*ade0*/  @!P4 HADD2 R2, -R68.H0_H0, -RZ.H0_H0 ;  /* 0xa00000ff4402c230 */ /* 0x004fca0000000900 */
[----:B------:R-:W-:Y:S02]  /*adf0*/  PRMT R18, R2, 0x7610, R18 ;  /* 0x0000761002127816 */ /* 0x000fe40000000012 */
[----:B------:R-:W-:Y:S02]  /*ae00*/  LOP3.LUT R2, R0, 0xff, RZ, 0xc0, !PT ;  /* 0x000000ff00027812 */ /* 0x000fe400078ec0ff */
[----:B------:R-:W-:Y:S02]  /*ae10*/  @!P2 PRMT R70, R19, 0x5410, RZ ;  /* 0x000054101346a816 */ /* 0x000fe400000000ff */
[----:B------:R-:W-:Y:S02]  /*ae20*/  ISETP.GE.U32.AND P2, PT, R217, R2, PT ;  /* 0x00000002d900720c */ /* 0x000fe40003f46070 */
[----:B------:R1:W2:Y:S01]  /*ae30*/  LDL.LU.S16 R2, [R1+0x28] ;  /* 0x0000280001027983 */ /* 0x0002a20000300600 */
[C---:B------:R-:W-:Y:S01]  /*ae40*/  PRMT R67, R43.reuse, 0x7632, R67 ;  /* 0x000076322b437816 */ /* 0x040fe20000000043 */
[----:B------:R-:W-:Y:S01]  /*ae50*/  IMAD.MOV.U32 R230, RZ, RZ, R219 ;  /* 0x000000ffffe67224 */ /* 0x000fe200078e00db */
[----:B------:R-:W-:Y:S01]  /*ae60*/  F2FP.PACK_AB R44, R8, R10 ;  /* 0x0000000a082c723e */ /* 0x000fe200000000ff */
[----:B------:R-:W-:Y:S01]  /*ae70*/  IMAD.MOV.U32 R219, RZ, RZ, R206 ;  /* 0x000000ffffdb7224 */ /* 0x000fe200078e00ce */
[----:B------:R-:W-:Y:S01]  /*ae80*/  PRMT R66, R43, 0x7610, R66 ;  /* 0x000076102b427816 */ /* 0x000fe20000000042 */
[----:B------:R-:W-:-:S02]  /*ae90*/  IMAD.MOV.U32 R206, RZ, RZ, R246 ;  /* 0x000000ffffce7224 */ /* 0x000fc400078e00f6 */
[----:B------:R-:W-:Y:S02]  /*aea0*/  IMAD.MOV.U32 R246, RZ, RZ, R243 ;  /* 0x000000fffff67224 */ /* 0x000fe400078e00f3 */
[----:B------:R-:W-:Y:S02]  /*aeb0*/  IMAD.MOV.U32 R243, RZ, RZ, R186 ;  /* 0x000000fffff37224 */ /* 0x000fe400078e00ba */
[----:B------:R-:W-:Y:S02]  /*aec0*/  IMAD.MOV.U32 R186, RZ, RZ, R205 ;  /* 0x000000ffffba7224 */ /* 0x000fe400078e00cd */
[----:B------:R-:W-:Y:S01]  /*aed0*/  IMAD.MOV.U32 R205, RZ, RZ, R155 ;  /* 0x000000ffffcd7224 */ /* 0x000fe200078e009b */
[----:B------:R-:W-:Y:S01]  /*aee0*/  PRMT R155, R66, 0x5410, R67 ;  /* 0x00005410429b7816 */ /* 0x000fe20000000043 */
[----:B--2---:R-:W-:-:S05]  /*aef0*/  @!P1 HADD2 R2, -R67.H0_H0, -RZ.H0_H0 ;  /* 0xa00000ff43029230 */ /* 0x004fca0000000900 */
[----:B------:R-:W-:-:S04]  /*af00*/  PRMT R8, R2, 0x7610, R8 ;  /* 0x0000761002087816 */ /* 0x000fc80000000008 */
[----:B------:R-:W-:Y:S02]  /*af10*/  @!P1 PRMT R67, R8, 0x5410, RZ ;  /* 0x0000541008439816 */ /* 0x000fe400000000ff */
[----:B------:R1:W2:Y:S01]  /*af20*/  LDL.LU.S16 R8, [R1+0x30] ;  /* 0x0000300001087983 */ /* 0x0002a20000300600 */
[----:B------:R-:W-:Y:S02]  /*af30*/  SHF.R.U32.HI R2, RZ, 0x18, R0 ;  /* 0x00000018ff027819 */ /* 0x000fe40000011600 */
[----:B------:R-:W-:Y:S02]  /*af40*/  @!P4 PRMT R68, R18, 0x5410, RZ ;  /* 0x000054101244c816 */ /* 0x000fe400000000ff */
[----:B------:R-:W-:Y:S02]  /*af50*/  ISETP.GE.U32.AND P4, PT, R217, R2, PT ;  /* 0x00000002d900720c */ /* 0x000fe40003f86070 */
[----:B------:R-:W-:-:S04]  /*af60*/  LOP3.LUT R2, R9, 0xff, RZ, 0xc0, !PT ;  /* 0x000000ff09027812 */ /* 0x000fc800078ec0ff */
[----:B------:R-:W-:Y:S01]  /*af70*/  ISETP.GE.U32.AND P1, PT, R217, R2, PT ;  /* 0x00000002d900720c */ /* 0x000fe20003f26070 */
[----:B--2---:R-:W-:-:S05]  /*af80*/  @!P6 HADD2 R8, -R66.H0_H0, -RZ.H0_H0 ;  /* 0xa00000ff4208e230 */ /* 0x004fca0000000900 */
[----:B------:R-:W-:-:S04]  /*af90*/  PRMT R2, R8, 0x7610, R2 ;  /* 0x0000761008027816 */ /* 0x000fc80000000002 */
[----:B------:R-:W-:Y:S02]  /*afa0*/  @!P6 PRMT R66, R2, 0x5410, RZ ;  /* 0x000054100242e816 */ /* 0x000fe400000000ff */
[----:B------:R1:W2:Y:S01]  /*afb0*/  LDL.LU.S16 R2, [R1+0x40] ;  /* 0x0000400001027983 */ /* 0x0002a20000300600 */
[C---:B------:R-:W-:Y:S01]  /*afc0*/  PRMT R82, R42.reuse, 0x7610, R82 ;  /* 0x000076102a527816 */ /* 0x040fe20000000052 */
[----:B------:R3:W1:Y:S01]  /*afd0*/  MUFU.EX2 R8, R186 ;  /* 0x000000ba00087308 */ /* 0x0006620000000800 */
[----:B------:R-:W-:Y:S01]  /*afe0*/  PRMT R81, R42, 0x7632, R81 ;  /* 0x000076322a517816 */ /* 0x000fe20000000051 */
[----:B---3--:R-:W-:Y:S02]  /*aff0*/  IMAD.MOV.U32 R186, RZ, RZ, R247 ;  /* 0x000000ffffba7224 */ /* 0x008fe400078e00f7 */
[----:B------:R-:W-:Y:S02]  /*b000*/  IMAD.MOV.U32 R247, RZ, RZ, R178 ;  /* 0x000000fffff77224 */ /* 0x000fe400078e00b2 */
[----:B------:R-:W-:Y:S01]  /*b010*/  IMAD.MOV.U32 R178, RZ, RZ, R161 ;  /* 0x000000ffffb27224 */ /* 0x000fe200078e00a1 */
[----:B------:R-:W-:Y:S01]  /*b020*/  PRMT R161, R82, 0x5410, R81 ;  /* 0x0000541052a17816 */ /* 0x000fe20000000051 */
[----:B--2---:R-:W-:-:S05]  /*b030*/  @!P2 HADD2 R2, -R82.H0_H0, -RZ.H0_H0 ;  /* 0xa00000ff5202a230 */ /* 0x004fca0000000900 */
[----:B------:R-:W-:Y:S02]  /*b040*/  PRMT R11, R2, 0x7610, R11 ;  /* 0x00007610020b7816 */ /* 0x000fe4000000000b */
[----:B------:R2:W3:Y:S02]  /*b050*/  LDL.LU.S16 R2, [R1+0x44] ;  /* 0x0000440001027983 */ /* 0x0004e40000300600 */
[----:B------:R-:W-:Y:S02]  /*b060*/  @!P2 PRMT R82, R11, 0x5410, RZ ;  /* 0x000054100b52a816 */ /* 0x000fe400000000ff */
[----:B------:R2:W2:Y:S04]  /*b070*/  LDL.LU.S16 R18, [R1+0x48] ;  /* 0x0000480001127983 */ /* 0x0004a80000300600 */
[----:B------:R1:W2:Y:S01]  /*b080*/  LDL.LU.S16 R11, [R1+0x4c] ;  /* 0x00004c00010b7983 */ /* 0x0002a20000300600 */
[----:B------:R-:W-:-:S04]  /*b090*/  LOP3.LUT R0, R0, 0xffff, RZ, 0xc0, !PT ;  /* 0x0000ffff00007812 */ /* 0x000fc800078ec0ff */
[----:B------:R-:W-:-:S04]  /*b0a0*/  SHF.R.U32.HI R0, RZ, 0x8, R0 ;  /* 0x00000008ff007819 */ /* 0x000fc80000011600 */
[----:B------:R-:W-:-:S04]  /*b0b0*/  LOP3.LUT R0, R0, 0xffff, RZ, 0xc0, !PT ;  /* 0x0000ffff00007812 */ /* 0x000fc800078ec0ff */
[----:B------:R-:W-:Y:S02]  /*b0c0*/  ISETP.GE.U32.AND P6, PT, R217, R0, PT ;  /* 0x00000000d900720c */ /* 0x000fe40003fc6070 */
[----:B------:R-:W-:Y:S02]  /*b0d0*/  PRMT R79, R80, 0x7632, R79 ;  /* 0x00007632504f7816 */ /* 0x000fe4000000004f */
[----:B------:R-:W-:-:S04]  /*b0e0*/  SHF.R.U32.HI R0, RZ, 0x8, R13 ;  /* 0x00000008ff007819 */ /* 0x000fc8000001160d */
[----:B------:R-:W-:Y:S02]  /*b0f0*/  LOP3.LUT R0, R0, 0xffff, RZ, 0xc0, !PT ;  /* 0x0000ffff00007812 */ /* 0x000fe400078ec0ff */
[----:B------:R-:W-:Y:S02]  /*b100*/  PRMT R163, R80, 0x5410, R79 ;  /* 0x0000541050a37816 */ /* 0x000fe4000000004f */
[----:B------:R-:W-:Y:S01]  /*b110*/  ISETP.GE.U32.AND P2, PT, R217, R0, PT ;  /* 0x00000000d900720c */ /* 0x000fe20003f46070 */
[----:B---3--:R-:W-:-:S05]  /*b120*/  @!P6 HADD2 R2, -R81.H0_H0, -RZ.H0_H0 ;  /* 0xa00000ff5102e230 */ /* 0x008fca0000000900 */
[----:B------:R-:W-:Y:S02]  /*b130*/  PRMT R10, R2, 0x7610, R10 ;  /* 0x00007610020a7816 */ /* 0x000fe4000000000a */
[----:B------:R-:W3:Y:S01]  /*b140*/  MUFU.EX2 R2, R230 ;  /* 0x000000e600027308 */ /* 0x000ee20000000800 */
[----:B--2---:R-:W-:Y:S02]  /*b150*/  @!P4 HADD2 R18, -R79.H0_H0, -RZ.H0_H0 ;  /* 0xa00000ff4f12c230 */ /* 0x004fe40000000900 */
[----:B------:R-:W-:-:S03]  /*b160*/  @!P5 HADD2 R11, -R80.H0_H0, -RZ.H0_H0 ;  /* 0xa00000ff500bd230 */ /* 0x000fc60000000900 */
[----:B------:R-:W-:Y:S02]  /*b170*/  PRMT R9, R18, 0x7610, R9 ;  /* 0x0000761012097816 */ /* 0x000fe40000000009 */
[----:B------:R-:W-:Y:S02]  /*b180*/  PRMT R0, R11, 0x7610, R0 ;  /* 0x000076100b007816 */ /* 0x000fe40000000000 */
[----:B------:R-:W-:Y:S02]  /*b190*/  @!P6 PRMT R81, R10, 0x5410, RZ ;  /* 0x000054100a51e816 */ /* 0x000fe400000000ff */
[----:B------:R-:W-:Y:S01]  /*b1a0*/  @!P4 PRMT R79, R9, 0x5410, RZ ;  /* 0x00005410094fc816 */ /* 0x000fe200000000ff */
[----:B------:R2:W-:Y:S01]  /*b1b0*/  MUFU.EX2 R10, R244 ;  /* 0x000000f4000a7308 */ /* 0x0005e20000000800 */
[----:B------:R-:W-:Y:S01]  /*b1c0*/  @!P5 PRMT R80, R0, 0x5410, RZ ;  /* 0x000054100050d816 */ /* 0x000fe200000000ff */
[----:B-1----:R-:W-:Y:S01]  /*b1d0*/  FADD.FTZ R0, R8, R12 ;  /* 0x0000000c08007221 */ /* 0x002fe20000010000 */
[----:B---3--:R-:W-:-:S05]  /*b1e0*/  F2FP.PACK_AB R42, R2, R8 ;  /* 0x00000008022a723e */ /* 0x008fca00000000ff */
[----:B------:R1:W3:Y:S01]  /*b1f0*/  MUFU.EX2 R9, R235 ;  /* 0x000000eb00097308 */ /* 0x0002e20000000800 */
[----:B--2---:R2:W5:Y:S04]  /*b200*/  LDL.LU R244, [R1+0x368] ;  /* 0x0003680001f47983 */ /* 0x0045680000300800 */
[----:B-1----:R2:W5:Y:S04]  /*b210*/  LDL.LU R235, [R1+0x364] ;  /* 0x0003640001eb7983 */ /* 0x0025680000300800 */
[----:B------:R2:W2:Y:S04]  /*b220*/  LDL.LU.S16 R20, [R1+0x54] ;  /* 0x0000540001147983 */ /* 0x0004a80000300600 */
[----:B------:R1:W2:Y:S04]  /*b230*/  LDL.LU.S16 R8, [R1+0x50] ;  /* 0x0000500001087983 */ /* 0x0002a80000300600 */
[----:B------:R1:W4:Y:S04]  /*b240*/  LDL.LU.S16 R19, [R1+0x64] ;  /* 0x0000640001137983 */ /* 0x0003280000300600 */
[----:B------:R1:W4:Y:S01]  /*b250*/  LDL.LU.S16 R18, [R1+0x60] ;  /* 0x0000600001127983 */ /* 0x0003220000300600 */
[----:B------:R-:W-:Y:S01]  /*b260*/  PRMT R75, R76, 0x7632, R75 ;  /* 0x000076324c4b7816 */ /* 0x000fe2000000004b */
[----:B------:R1:W1:Y:S01]  /*b270*/  MUFU.EX2 R11, R219 ;  /* 0x000000db000b7308 */ /* 0x0002620000000800 */
[----:B------:R-:W-:Y:S01]  /*b280*/  PRMT R77, R78, 0x7632, R77 ;  /* 0x000076324e4d7816 */ /* 0x000fe2000000004d */
[----:B------:R-:W-:Y:S01]  /*b290*/  FADD.FTZ R0, R2, R0 ;  /* 0x0000000002007221 */ /* 0x000fe20000010000 */
[----:B------:R-:W-:-:S02]  /*b2a0*/  LOP3.LUT R14, R29, R232, R162, 0x96, !PT ;  /* 0x000000e81d0e7212 */ /* 0x000fc400078e96a2 */
[----:B------:R-:W-:Y:S01]  /*b2b0*/  LOP3.LUT R17, R7, R233, R28, 0x96, !PT ;  /* 0x000000e907117212 */ /* 0x000fe200078e961c */
[----:B---3--:R-:W-:Y:S01]  /*b2c0*/  FADD.FTZ R0, R9, R0 ;  /* 0x0000000009007221 */ /* 0x008fe20000010000 */
[----:B------:R-:W-:Y:S01]  /*b2d0*/  F2FP.PACK_AB R31, R31, R32 ;  /* 0x000000201f1f723e */ /* 0x000fe200000000ff */
[----:B-1----:R-:W-:Y:S02]  /*b2e0*/  IMAD.MOV.U32 R219, RZ, RZ, R185 ;  /* 0x000000ffffdb7224 */ /* 0x002fe400078e00b9 */
[----:B------:R-:W-:Y:S02]  /*b2f0*/  IMAD.MOV.U32 R185, RZ, RZ, R186 ;  /* 0x000000ffffb97224 */ /* 0x000fe400078e00ba */
[----:B------:R-:W-:Y:S01]  /*b300*/  IMAD.MOV.U32 R186, RZ, RZ, R160 ;  /* 0x000000ffffba7224 */ /* 0x000fe200078e00a0 */
[----:B------:R-:W-:Y:S02]  /*b310*/  PRMT R160, R78, 0x5410, R77 ;  /* 0x000054104ea07816 */ /* 0x000fe4000000004d */
[----:B------:R-:W-:Y:S01]  /*b320*/  F2FP.PACK_AB R32, R10, R11 ;  /* 0x0000000b0a20723e */ /* 0x000fe200000000ff */
[----:B------:R-:W-:-:S02]  /*b330*/  IMAD.MOV.U32 R230, RZ, RZ, R206 ;  /* 0x000000ffffe67224 */ /* 0x000fc400078e00ce */
[----:B------:R-:W-:Y:S02]  /*b340*/  IMAD.MOV.U32 R206, RZ, RZ, R243 ;  /* 0x000000ffffce7224 */ /* 0x000fe400078e00f3 */
[----:B------:R-:W-:Y:S02]  /*b350*/  IMAD.MOV.U32 R243, RZ, RZ, R178 ;  /* 0x000000fffff37224 */ /* 0x000fe400078e00b2 */
[----:B------:R-:W-:Y:S01]  /*b360*/  IMAD.MOV.U32 R178, RZ, RZ, R159 ;  /* 0x000000ffffb27224 */ /* 0x000fe200078e009f */
[----:B------:R-:W-:Y:S01]  /*b370*/  PRMT R159, R76, 0x5410, R75 ;  /* 0x000054104c9f7816 */ /* 0x000fe2000000004b */
[----:B--2---:R-:W-:-:S05]  /*b380*/  @!P2 HADD2 R8, -R75.H0_H0, -RZ.H0_H0 ;  /* 0xa00000ff4b08a230 */ /* 0x004fca0000000900 */
[----:B------:R-:W-:Y:S02]  /*b390*/  PRMT R13, R8, 0x7610, R13 ;  /* 0x00007610080d7816 */ /* 0x000fe4000000000d */
[----:B------:R-:W1:Y:S01]  /*b3a0*/  MUFU.EX2 R8, R229 ;  /* 0x000000e500087308 */ /* 0x000e620000000800 */
[----:B----4-:R-:W-:Y:S02]  /*b3b0*/  @!P0 HADD2 R18, -R77.H0_H0, -RZ.H0_H0 ;  /* 0xa00000ff4d128230 */ /* 0x010fe40000000900 */
[----:B------:R-:W-:-:S03]  /*b3c0*/  @!P1 HADD2 R19, -R78.H0_H0, -RZ.H0_H0 ;  /* 0xa00000ff4e139230 */ /* 0x000fc60000000900 */
[----:B------:R-:W-:-:S04]  /*b3d0*/  PRMT R2, R18, 0x7610, R2 ;  /* 0x0000761012027816 */ /* 0x000fc80000000002 */
[----:B------:R-:W-:Y:S01]  /*b3e0*/  @!P0 PRMT R77, R2, 0x5410, RZ ;  /* 0x00005410024d8816 */ /* 0x000fe200000000ff */
[----:B------:R-:W-:Y:S01]  /*b3f0*/  FADD.FTZ R2, R11, R5 ;  /* 0x000000050b027221 */ /* 0x000fe20000010000 */
[----:B------:R-:W-:Y:S01]  /*b400*/  PRMT R12, R19, 0x7610, R12 ;  /* 0x00007610130c7816 */ /* 0x000fe2000000000c */
[----:B------:R-:W-:Y:S02]  /*b410*/  @!P3 HADD2 R20, -R76.H0_H0, -RZ.H0_H0 ;  /* 0xa00000ff4c14b230 */ /* 0x000fe40000000900 */
[----:B------:R-:W-:Y:S01]  /*b420*/  FADD.FTZ R18, R10, R2 ;  /* 0x000000020a127221 */ /* 0x000fe20000010000 */
[C---:B-1----:R-:W-:Y:S01]  /*b430*/  F2FP.PACK_AB R23, R8.reuse, R9 ;  /* 0x000000090817723e */ /* 0x042fe200000000ff */
[----:B------:R-:W-:Y:S01]  /*b440*/  FADD.FTZ R19, R8, R0 ;  /* 0x0000000008137221 */ /* 0x000fe20000010000 */
[----:B------:R-:W-:Y:S01]  /*b450*/  @!P2 PRMT R75, R13, 0x5410, RZ ;  /* 0x000054100d4ba816 */ /* 0x000fe200000000ff */
[----:B------:R-:W-:Y:S01]  /*b460*/  IMAD.WIDE.U32 R8, R14, -0x2daee0ad, RZ ;  /* 0xd2511f530e087825 */ /* 0x000fe200078e00ff */
[----:B------:R1:W5:Y:S03]  /*b470*/  LDL.LU R229, [R1+0x360] ;  /* 0x0003600001e57983 */ /* 0x0003660000300800 */
[----:B------:R-:W-:Y:S01]  /*b480*/  IMAD.WIDE.U32 R10, R17, -0x2daee0ad, RZ ;  /* 0xd2511f53110a7825 */ /* 0x000fe200078e00ff */
[----:B------:R-:W-:-:S02]  /*b490*/  @!P1 PRMT R78, R12, 0x5410, RZ ;  /* 0x000054100c4e9816 */ /* 0x000fc400000000ff */
[----:B------:R-:W-:Y:S02]  /*b4a0*/  PRMT R15, R20, 0x7610, R15 ;  /* 0x00007610140f7816 */ /* 0x000fe4000000000f */
[----:B------:R-:W-:Y:S02]  /*b4b0*/  LOP3.LUT R14, R9, R234, R16, 0x96, !PT ;  /* 0x000000ea090e7212 */ /* 0x000fe400078e9610 */
[----:B------:R-:W-:Y:S02]  /*b4c0*/  LOP3.LUT R12, R11, R241, R8, 0x96, !PT ;  /* 0x000000f10b0c7212 */ /* 0x000fe400078e9608 */
[----:B------:R-:W-:Y:S01]  /*b4d0*/  @!P3 PRMT R76, R15, 0x5410, RZ ;  /* 0x000054100f4cb816 */ /* 0x000fe200000000ff */
        /* <DEDUP_REMOVED lines=21> */
[----:B------:R-:W-:-:S02]  /*b630*/  LOP3.LUT R0, R8, 0xff, RZ, 0xc0, !PT ;  /* 0x000000ff08007812 */ /* 0x000fc400078ec0ff */
[----:B------:R-:W-:Y:S02]  /*b640*/  LOP3.LUT R12, R11, R238, R12, 0x96, !PT ;  /* 0x000000ee0b0c7212 */ /* 0x000fe400078e960c */
[C---:B------:R-:W-:Y:S02]  /*b650*/  ISETP.GE.U32.AND P5, PT, R217.reuse, R2, PT ;  /* 0x00000002d900720c */ /* 0x040fe40003fa6070 */
[----:B------:R-:W-:Y:S02]  /*b660*/  ISETP.GE.U32.AND P2, PT, R217, R0, PT ;  /* 0x00000000d900720c */ /* 0x000fe40003f46070 */
[--C-:B------:R-:W-:Y:S02]  /*b670*/  SHF.R.U32.HI R0, RZ, 0x18, R8.reuse ;  /* 0x00000018ff007819 */ /* 0x100fe40000011608 */
[----:B------:R-:W-:Y:S02]  /*b680*/  SHF.R.U32.HI R2, RZ, 0x10, R8 ;  /* 0x00000010ff027819 */ /* 0x000fe40000011608 */
[----:B------:R-:W-:Y:S01]  /*b690*/  LOP3.LUT R10, R8, 0xffff, RZ, 0xc0, !PT ;  /* 0x0000ffff080a7812 */ /* 0x000fe200078ec0ff */
[----:B------:R-:W-:-:S02]  /*b6a0*/  IMAD.WIDE.U32 R8, R12, -0x2daee0ad, RZ ;  /* 0xd2511f530c087825 */ /* 0x000fc400078e00ff */
[----:B------:R1:W2:Y:S04]  /*b6b0*/  LDL.LU.S16 R12, [R1+0x90] ;  /* 0x00009000010c7983 */ /* 0x0002a80000300600 */
[----:B------:R1:W3:Y:S04]  /*b6c0*/  LDL.LU.S16 R199, [R1+0x94] ;  /* 0x0000940001c77983 */ /* 0x0002e80000300600 */
[----:B------:R1:W4:Y:S01]  /*b6d0*/  LDL.LU.S16 R197, [R1+0x98] ;  /* 0x0000980001c57983 */ /* 0x0003220000300600 */
[----:B------:R-:W1:Y:S08]  /*b6e0*/  MUFU.EX2 R22, R230 ;  /* 0x000000e600167308 */ /* 0x000e700000000800 */
[----:B------:R-:W1:Y:S08]  /*b6f0*/  MUFU.EX2 R20, R219 ;  /* 0x000000db00147308 */ /* 0x000e700000000800 */
[----:B------:R-:W1:Y:S01]  /*b700*/  MUFU.EX2 R21, R206 ;  /* 0x000000ce00157308 */ /* 0x000e620000000800 */
[----:B------:R-:W-:-:S02]  /*b710*/  ISETP.GE.U32.AND P6, PT, R217, R0, PT ;  /* 0x00000000d900720c */ /* 0x000fc40003fc6070 */
[----:B------:R-:W-:-:S05]  /*b720*/  LOP3.LUT R0, R2, 0xff, RZ, 0xc0, !PT ;  /* 0x000000ff02007812 */ /* 0x000fca00078ec0ff */
[----:B------:R1:W1:Y:S02]  /*b730*/  MUFU.EX2 R15, R246 ;  /* 0x000000f6000f7308 */ /* 0x0002640000000800 */
[----:B-1----:R-:W-:Y:S01]  /*b740*/  FADD.FTZ R2, R22, R18 ;  /* 0x0000001216027221 */ /* 0x002fe20000010000 */
[----:B------:R-:W-:Y:S02]  /*b750*/  ISETP.GE.U32.AND P1, PT, R217, R0, PT ;  /* 0x00000000d900720c */ /* 0x000fe40003f26070 */
[----:B------:R-:W-:Y:S02]  /*b760*/  LOP3.LUT R0, R9, R237, R14, 0x96, !PT ;  /* 0x000000ed09007212 */ /* 0x000fe400078e960e */
[----:B------:R-:W-:Y:S01]  /*b770*/  LOP3.LUT R13, R8, 0xffff, RZ, 0xc0, !PT ;  /* 0x0000ffff080d7812 */ /* 0x000fe200078ec0ff */
[----:B------:R-:W-:Y:S01]  /*b780*/  FADD.FTZ R9, R20, R2 ;  /* 0x0000000214097221 */ /* 0x000fe20000010000 */
[----:B------:R-:W-:Y:S01]  /*b790*/  PRMT R64, R65, 0x7632, R64 ;  /* 0x0000763241407816 */ /* 0x000fe20000000040 */
[----:B------:R-:W-:Y:S01]  /*b7a0*/  FADD.FTZ R2, R21, R19 ;  /* 0x0000001315027221 */ /* 0x000fe20000010000 */
[----:B------:R-:W-:-:S02]  /*b7b0*/  PRMT R60, R59, 0x7632, R60 ;  /* 0x000076323b3c7816 */ /* 0x000fc4000000003c */
[----:B------:R-:W-:Y:S01]  /*b7c0*/  LOP3.LUT R5, R8, 0xff, RZ, 0xc0, !PT ;  /* 0x000000ff08057812 */ /* 0x000fe200078ec0ff */
[----:B------:R-:W-:Y:S02]  /*b7d0*/  IMAD.MOV.U32 R246, RZ, RZ, R243 ;  /* 0x000000fffff67224 */ /* 0x000fe400078e00f3 */
[----:B------:R-:W-:Y:S02]  /*b7e0*/  IMAD.MOV.U32 R243, RZ, RZ, R205 ;  /* 0x000000fffff37224 */ /* 0x000fe400078e00cd */
[----:B------:R-:W-:Y:S02]  /*b7f0*/  IMAD.MOV.U32 R205, RZ, RZ, R166 ;  /* 0x000000ffffcd7224 */ /* 0x000fe400078e00a6 */
[----:B------:R-:W-:Y:S01]  /*b800*/  IMAD.MOV.U32 R166, RZ, RZ, R167 ;  /* 0x000000ffffa67224 */ /* 0x000fe200078e00a7 */
[----:B------:R-:W-:Y:S01]  /*b810*/  PRMT R167, R65, 0x5410, R64 ;  /* 0x0000541041a77816 */ /* 0x000fe20000000040 */
[----:B--2---:R-:W-:Y:S02]  /*b820*/  @!P3 HADD2 R12, -R65.H0_H0, -RZ.H0_H0 ;  /* 0xa00000ff410cb230 */ /* 0x004fe40000000900 */
[----:B---3--:R-:W-:-:S03]  /*b830*/  @!P4 HADD2 R199, -R64.H0_H0, -RZ.H0_H0 ;  /* 0xa00000ff40c7c230 */ /* 0x008fc60000000900 */
[----:B------:R-:W-:Y:S01]  /*b840*/  PRMT R200, R12, 0x7610, R200 ;  /* 0x000076100cc87816 */ /* 0x000fe200000000c8 */
[----:B------:R-:W-:Y:S01]  /*b850*/  FADD.FTZ R12, R15, R2 ;  /* 0x000000020f0c7221 */ /* 0x000fe20000010000 */
[----:B------:R-:W-:Y:S01]  /*b860*/  SHF.R.U32.HI R2, RZ, 0x8, R10 ;  /* 0x00000008ff027819 */ /* 0x000fe2000001160a */
[----:B----4-:R-:W-:Y:S01]  /*b870*/  @!P0 HADD2 R197, -R60.H0_H0, -RZ.H0_H0 ;  /* 0xa00000ff3cc58230 */ /* 0x010fe20000000900 */
[----:B------:R-:W-:Y:S02]  /*b880*/  PRMT R198, R199, 0x7610, R198 ;  /* 0x00007610c7c67816 */ /* 0x000fe400000000c6 */
[----:B------:R-:W-:Y:S02]  /*b890*/  LOP3.LUT R2, R2, 0xffff, RZ, 0xc0, !PT ;  /* 0x0000ffff02027812 */ /* 0x000fe400078ec0ff */
[----:B------:R-:W-:Y:S02]  /*b8a0*/  @!P3 PRMT R65, R200, 0x5410, RZ ;  /* 0x00005410c841b816 */ /* 0x000fe400000000ff */
[----:B------:R-:W-:-:S02]  /*b8b0*/  ISETP.GE.U32.AND P3, PT, R217, R5, PT ;  /* 0x00000005d900720c */ /* 0x000fc40003f66070 */
[----:B------:R-:W-:Y:S02]  /*b8c0*/  @!P4 PRMT R64, R198, 0x5410, RZ ;  /* 0x00005410c640c816 */ /* 0x000fe400000000ff */
[----:B------:R-:W-:Y:S02]  /*b8d0*/  PRMT R5, R197, 0x7610, R5 ;  /* 0x00007610c5057816 */ /* 0x000fe40000000005 */
[----:B------:R-:W-:Y:S01]  /*b8e0*/  ISETP.GE.U32.AND P4, PT, R217, R2, PT ;  /* 0x00000002d900720c */ /* 0x000fe20003f86070 */
[----:B------:R1:W2:Y:S01]  /*b8f0*/  MUFU.EX2 R10, R166 ;  /* 0x000000a6000a7308 */ /* 0x0002a20000000800 */
[----:B------:R3:W4:Y:S01]  /*b900*/  LDL.LU.S16 R2, [R1+0x9c] ;  /* 0x00009c0001027983 */ /* 0x0007220000300600 */
[----:B-1----:R-:W-:Y:S02]  /*b910*/  PRMT R166, R59, 0x5410, R60 ;  /* 0x000054103ba67816 */ /* 0x002fe4000000003c */
[----:B------:R-:W-:Y:S02]  /*b920*/  @!P0 PRMT R60, R5, 0x5410, RZ ;  /* 0x00005410053c8816 */ /* 0x000fe400000000ff */
[----:B------:R3:W2:Y:S04]  /*b930*/  LDL.LU.S16 R5, [R1+0xa0] ;  /* 0x0000a00001057983 */ /* 0x0006a80000300600 */
[----:B------:R3:W3:Y:S01]  /*b940*/  LDL.LU.S16 R197, [R1+0xa4] ;  /* 0x0000a40001c57983 */ /* 0x0006e20000300600 */
[----:B------:R-:W-:Y:S01]  /*b950*/  PRMT R58, R34, 0x7632, R58 ;  /* 0x00007632223a7816 */ /* 0x000fe2000000003a */
[----:B----4-:R-:W-:-:S05]  /*b960*/  @!P5 HADD2 R2, -R59.H0_H0, -RZ.H0_H0 ;  /* 0xa00000ff3b02d230 */ /* 0x010fca0000000900 */
[----:B------:R-:W-:-:S04]  /*b970*/  PRMT R187, R2, 0x7610, R187 ;  /* 0x0000761002bb7816 */ /* 0x000fc800000000bb */
[----:B------:R-:W-:Y:S01]  /*b980*/  @!P5 PRMT R59, R187, 0x5410, RZ ;  /* 0x00005410bb3bd816 */ /* 0x000fe200000000ff */
[----:B------:R-:W-:Y:S02]  /*b990*/  IMAD.MOV.U32 R187, RZ, RZ, R247 ;  /* 0x000000ffffbb7224 */ /* 0x000fe400078e00f7 */
[----:B------:R-:W-:Y:S01]  /*b9a0*/  IMAD.MOV.U32 R247, RZ, RZ, R164 ;  /* 0x000000fffff77224 */ /* 0x000fe200078e00a4 */
[----:B--2---:R-:W-:Y:S01]  /*b9b0*/  @!P2 HADD2 R5, -R34.H0_H0, -RZ.H0_H0 ;  /* 0xa00000ff2205a230 */ /* 0x004fe20000000900 */
[----:B------:R-:W-:-:S04]  /*b9c0*/  PRMT R164, R34, 0x5410, R58 ;  /* 0x0000541022a47816 */ /* 0x000fc8000000003a */
[----:B------:R-:W-:-:S04]  /*b9d0*/  PRMT R182, R5, 0x7610, R182 ;  /* 0x0000761005b67816 */ /* 0x000fc800000000b6 */
[----:B------:R-:W-:Y:S01]  /*b9e0*/  @!P2 PRMT R34, R182, 0x5410, RZ ;  /* 0x00005410b622a816 */ /* 0x000fe200000000ff */
[----:B------:R-:W-:Y:S02]  /*b9f0*/  IMAD.MOV.U32 R182, RZ, RZ, R165 ;  /* 0x000000ffffb67224 */ /* 0x000fe400078e00a5 */
[----:B------:R1:W2:Y:S01]  /*ba00*/  LDL.LU.S16 R165, [R1+0xa8] ;  /* 0x0000a80001a57983 */ /* 0x0002a20000300600 */
[--C-:B------:R-:W-:Y:S01]  /*ba10*/  SHF.R.U32.HI R11, RZ, 0x10, R8.reuse ;  /* 0x00000010ff0b7819 */ /* 0x100fe20000011608 */
[----:B---3--:R-:W-:Y:S01]  /*ba20*/  @!P4 HADD2 R197, -R58.H0_H0, -RZ.H0_H0 ;  /* 0xa00000ff3ac5c230 */ /* 0x008fe20000000900 */
[----:B------:R-:W-:-:S04]  /*ba30*/  SHF.R.U32.HI R8, RZ, 0x18, R8 ;  /* 0x00000018ff087819 */ /* 0x000fc80000011608 */
[----:B------:R-:W-:Y:S02]  /*ba40*/  ISETP.GE.U32.AND P0, PT, R217, R8, PT ;  /* 0x00000008d900720c */ /* 0x000fe40003f06070 */
[----:B------:R-:W-:Y:S01]  /*ba50*/  PRMT R196, R197, 0x7610, R196 ;  /* 0x00007610c5c47816 */ /* 0x000fe200000000c4 */
[----:B------:R-:W3:Y:S01]  /*ba60*/  MUFU.EX2 R8, R246 ;  /* 0x000000f600087308 */ /* 0x000ee20000000800 */
[----:B------:R-:W-:Y:S02]  /*ba70*/  SHF.R.U32.HI R2, RZ, 0x10, R0 ;  /* 0x00000010ff027819 */ /* 0x000fe40000011600 */
[----:B------:R-:W-:Y:S02]  /*ba80*/  @!P4 PRMT R58, R196, 0x5410, RZ ;  /* 0x00005410c43ac816 */ /* 0x000fe400000000ff */
[----:B------:R1:W4:Y:S01]  /*ba90*/  LDL.LU.S16 R196, [R1+0xac] ;  /* 0x0000ac0001c47983 */ /* 0x0003220000300600 */
[----:B------:R-:W-:Y:S02]  /*baa0*/  LOP3.LUT R2, R2, 0xff, RZ, 0xc0, !PT ;  /* 0x000000ff02027812 */ /* 0x000fe400078ec0ff */
[----:B------:R-:W-:-:S02]  /*bab0*/  PRMT R57, R31, 0x7610, R57 ;  /* 0x000076101f397816 */ /* 0x000fc40000000039 */
[----:B------:R-:W-:Y:S01]  /*bac0*/  ISETP.GE.U32.AND P5, PT, R217, R2, PT ;  /* 0x00000002d900720c */ /* 0x000fe20003fa6070 */
[----:B------:R-:W-:Y:S01]  /*bad0*/  FADD.FTZ R2, R10, R9 ;  /* 0x000000090a027221 */ /* 0x000fe20000010000 */
[----:B------:R-:W-:-:S03]  /*bae0*/  LOP3.LUT R17, R7, R233, R24, 0x96, !PT ;  /* 0x000000e907117212 */ /* 0x000fc600078e9618 */
[----:B---3--:R-:W-:Y:S01]  /*baf0*/  FADD.FTZ R5, R8, R2 ;  /* 0x0000000208057221 */ /* 0x008fe20000010000 */
[----:B------:R-:W-:Y:S02]  /*bb00*/  LOP3.LUT R2, R0, 0xff, RZ, 0xc0, !PT ;  /* 0x000000ff00027812 */ /* 0x000fe400078ec0ff */
[----:B------:R-:W-:Y:S02]  /*bb10*/  F2FP.PACK_AB R24, R8, R10 ;  /* 0x0000000a0818723e */ /* 0x000fe400000000ff */
[----:B------:R-:W-:Y:S02]  /*bb20*/  ISETP.GE.U32.AND P2, PT, R217, R2, PT ;  /* 0x00000002d900720c */ /* 0x000fe40003f46070 */
[----:B------:R-:W-:Y:S02]  /*bb30*/  PRMT R56, R31, 0x7632, R56 ;  /* 0x000076321f387816 */ /* 0x000fe40000000038 */
[----:B------:R-:W-:-:S04]  /*bb40*/  SHF.R.U32.HI R2, RZ, 0x18, R0 ;  /* 0x00000018ff027819 */ /* 0x000fc80000011600 */
[----:B------:R-:W-:Y:S02]  /*bb50*/  ISETP.GE.U32.AND P4, PT, R217, R2, PT ;  /* 0x00000002d900720c */ /* 0x000fe40003f86070 */
[----:B------:R-:W-:Y:S01]  /*bb60*/  LOP3.LUT R2, R11, 0xff, RZ, 0xc0, !PT ;  /* 0x000000ff0b027812 */ /* 0x000fe200078ec0ff */
[----:B--2---:R-:W-:-:S05]  /*bb70*/  @!P1 HADD2 R165, -R57.H0_H0, -RZ.H0_H0 ;  /* 0xa00000ff39a59230 */ /* 0x004fca0000000900 */
[----:B------:R-:W-:Y:S02]  /*bb80*/  PRMT R8, R165, 0x7610, R8 ;  /* 0x00007610a5087816 */ /* 0x000fe40000000008 */
[----:B------:R-:W-:Y:S02]  /*bb90*/  PRMT R165, R57, 0x5410, R56 ;  /* 0x0000541039a57816 */ /* 0x000fe40000000038 */
[----:B------:R-:W-:Y:S02]  /*bba0*/  @!P1 PRMT R57, R8, 0x5410, RZ ;  /* 0x0000541008399816 */ /* 0x000fe400000000ff */
[----:B------:R1:W2:Y:S04]  /*bbb0*/  LDL.LU.S16 R8, [R1+0xb0] ;  /* 0x0000b00001087983 */ /* 0x0002a80000300600 */
[----:B------:R1:W3:Y:S01]  /*bbc0*/  LDL.LU.S16 R11, [R1+0xb4] ;  /* 0x0000b400010b7983 */ /* 0x0002e20000300600 */
[----:B------:R-:W-:Y:S01]  /*bbd0*/  LOP3.LUT R0, R0, 0xffff, RZ, 0xc0, !PT ;  /* 0x0000ffff00007812 */ /* 0x000fe200078ec0ff */
[----:B----4-:R-:W-:-:S03]  /*bbe0*/  @!P6 HADD2 R196, -R56.H0_H0, -RZ.H0_H0 ;  /* 0xa00000ff38c4e230 */ /* 0x010fc60000000900 */
[----:B------:R-:W-:Y:S02]  /*bbf0*/  SHF.R.U32.HI R0, RZ, 0x8, R0 ;  /* 0x00000008ff007819 */ /* 0x000fe40000011600 */
[----:B------:R-:W-:Y:S02]  /*bc00*/  PRMT R183, R196, 0x7610, R183 ;  /* 0x00007610c4b77816 */ /* 0x000fe400000000b7 */
[----:B------:R-:W-:Y:S02]  /*bc10*/  LOP3.LUT R0, R0, 0xffff, RZ, 0xc0, !PT ;  /* 0x0000ffff00007812 */ /* 0x000fe400078ec0ff */
[----:B------:R-:W-:Y:S02]  /*bc20*/  @!P6 PRMT R56, R183, 0x5410, RZ ;  /* 0x00005410b738e816 */ /* 0x000fe400000000ff */
[----:B------:R-:W-:Y:S01]  /*bc30*/  ISETP.GE.U32.AND P6, PT, R217, R0, PT ;  /* 0x00000000d900720c */ /* 0x000fe20003fc6070 */
[----:B------:R1:W4:Y:S01]  /*bc40*/  LDL.LU.S16 R183, [R1+0xbc] ;  /* 0x0000bc0001b77983 */ /* 0x0003220000300600 */
[----:B------:R-:W-:-:S11]  /*bc50*/  PRMT R35, R55, 0x7632, R35 ;  /* 0x0000763237237816 */ /* 0x000fd60000000023 */
[----:B---3--:R-:W-:-:S05]  /*bc60*/  @!P6 HADD2 R11, -R35.H0_H0, -RZ.H0_H0 ;  /* 0xa00000ff230be230 */ /* 0x008fca0000000900 */
[----:B------:R-:W-:Y:S02]  /*bc70*/  PRMT R10, R11, 0x7610, R10 ;  /* 0x000076100b0a7816 */ /* 0x000fe4000000000a */
[----:B------:R1:W3:Y:S01]  /*bc80*/  LDL.LU.S16 R11, [R1+0xb8] ;  /* 0x0000b800010b7983 */ /* 0x0002e20000300600 */
[----:B--2---:R-:W-:Y:S01]  /*bc90*/  @!P2 HADD2 R8, -R55.H0_H0, -RZ.H0_H0 ;  /* 0xa00000ff3708a230 */ /* 0x004fe20000000900 */
[----:B------:R-:W-:-:S04]  /*bca0*/  ISETP.GE.U32.AND P1, PT, R217, R2, PT ;  /* 0x00000002d900720c */ /* 0x000fc80003f26070 */
[----:B------:R-:W-:Y:S02]  /*bcb0*/  PRMT R2, R8, 0x7610, R2 ;  /* 0x0000761008027816 */ /* 0x000fe40000000002 */
[----:B------:R2:W-:Y:S01]  /*bcc0*/  MUFU.EX2 R8, R170 ;  /* 0x000000aa00087308 */ /* 0x0005e20000000800 */
[C---:B------:R-:W-:Y:S02]  /*bcd0*/  PRMT R41, R30.reuse, 0x7610, R41 ;  /* 0x000076101e297816 */ /* 0x040fe40000000029 */
[----:B------:R-:W-:Y:S02]  /*bce0*/  PRMT R40, R30, 0x7632, R40 ;  /* 0x000076321e287816 */ /* 0x000fe40000000028 */
[----:B------:R-:W-:Y:S01]  /*bcf0*/  SHF.R.U32.HI R0, RZ, 0x8, R13 ;  /* 0x00000008ff007819 */ /* 0x000fe2000001160d */
[----:B----4-:R-:W-:-:S03]  /*bd00*/  @!P5 HADD2 R183, -R41.H0_H0, -RZ.H0_H0 ;  /* 0xa00000ff29b7d230 */ /* 0x010fc60000000900 */
[----:B------:R-:W-:Y:S02]  /*bd10*/  LOP3.LUT R0, R0, 0xffff, RZ, 0xc0, !PT ;  /* 0x0000ffff00007812 */ /* 0x000fe400078ec0ff */
[----:B--2---:R-:W-:Y:S02]  /*bd20*/  PRMT R170, R55, 0x5410, R35 ;  /* 0x0000541037aa7816 */ /* 0x004fe40000000023 */
[----:B------:R-:W-:Y:S02]  /*bd30*/  @!P2 PRMT R55, R2, 0x5410, RZ ;  /* 0x000054100237a816 */ /* 0x000fe400000000ff */
[----:B------:R-:W2:Y:S01]  /*bd40*/  MUFU.EX2 R2, R243 ;  /* 0x000000f300027308 */ /* 0x000ea20000000800 */
[----:B------:R-:W-:Y:S02]  /*bd50*/  PRMT R9, R183, 0x7610, R9 ;  /* 0x00007610b7097816 */ /* 0x000fe40000000009 */
[----:B------:R-:W-:Y:S02]  /*bd60*/  ISETP.GE.U32.AND P2, PT, R217, R0, PT ;  /* 0x00000000d900720c */ /* 0x000fe40003f46070 */
[----:B------:R-:W-:-:S03]  /*bd70*/  @!P6 PRMT R35, R10, 0x5410, RZ ;  /* 0x000054100a23e816 */ /* 0x000fc600000000ff */
[----:B------:R4:W-:Y:S01]  /*bd80*/  MUFU.EX2 R10, R228 ;  /* 0x000000e4000a7308 */ /* 0x0009e20000000800 */
[----:B------:R-:W-:Y:S02]  /*bd90*/  F2FP.PACK_AB R28, R20, R22 ;  /* 0x00000016141c723e */ /* 0x000fe400000000ff */
[----:B--2---:R-:W-:Y:S01]  /*bda0*/  F2FP.PACK_AB R22, R2, R8 ;  /* 0x000000080216723e */ /* 0x004fe200000000ff */
[----:B----4-:R1:W5:Y:S01]  /*bdb0*/  LDL.LU R228, [R1+0x35c] ;  /* 0x00035c0001e47983 */ /* 0x0103620000300800 */
[----:B------:R-:W-:Y:S02]  /*bdc0*/  IMAD.MOV.U32 R183, RZ, RZ, R178 ;  /* 0x000000ffffb77224 */ /* 0x000fe400078e00b2 */
[----:B------:R-:W-:Y:S02]  /*bdd0*/  IMAD.MOV.U32 R243, RZ, RZ, R187 ;  /* 0x000000fffff37224 */ /* 0x000fe400078e00bb */
[----:B------:R-:W-:Y:S02]  /*bde0*/  IMAD.MOV.U32 R178, RZ, RZ, R174 ;  /* 0x000000ffffb27224 */ /* 0x000fe400078e00ae */
[----:B------:R-:W-:-:S02]  /*bdf0*/  IMAD.MOV.U32 R187, RZ, RZ, R247 ;  /* 0x000000ffffbb7224 */ /* 0x000fc400078e00f7 */
[----:B------:R-:W-:Y:S02]  /*be00*/  IMAD.MOV.U32 R174, RZ, RZ, R169 ;  /* 0x000000ffffae7224 */ /* 0x000fe400078e00a9 */
[----:B------:R-:W-:Y:S01]  /*be10*/  IMAD.MOV.U32 R247, RZ, RZ, R168 ;  /* 0x000000fffff77224 */ /* 0x000fe200078e00a8 */
[----:B---3--:R-:W-:-:S05]  /*be20*/  @!P4 HADD2 R11, -R40.H0_H0, -RZ.H0_H0 ;  /* 0xa00000ff280bc230 */ /* 0x008fca0000000900 */
[----:B------:R-:W-:Y:S02]  /*be30*/  PRMT R0, R11, 0x7610, R0 ;  /* 0x000076100b007816 */ /* 0x000fe40000000000 */
[----:B------:R2:W-:Y:S02]  /*be40*/  MUFU.EX2 R11, R171 ;  /* 0x000000ab000b7308 */ /* 0x0005e40000000800 */
[----:B--2---:R-:W-:Y:S02]  /*be50*/  PRMT R171, R41, 0x5410, R40 ;  /* 0x0000541029ab7816 */ /* 0x004fe40000000028 */
[----:B------:R-:W-:-:S04]  /*be60*/  @!P5 PRMT R41, R9, 0x5410, RZ ;  /* 0x000054100929d816 */ /* 0x000fc800000000ff */
[----:B------:R2:W3:Y:S01]  /*be70*/  MUFU.EX2 R9, R227 ;  /* 0x000000e300097308 */ /* 0x0004e20000000800 */
[----:B------:R-:W-:Y:S01]  /*be80*/  @!P4 PRMT R40, R0, 0x5410, RZ ;  /* 0x000054100028c816 */ /* 0x000fe200000000ff */
[----:B------:R-:W-:Y:S01]  /*be90*/  FADD.FTZ R0, R8, R12 ;  /* 0x0000000c08007221 */ /* 0x000fe20000010000 */
[----:B--2---:R1:W5:Y:S04]  /*bea0*/  LDL.LU R227, [R1+0x358] ;  /* 0x0003580001e37983 */ /* 0x0043680000300800 */
[----:B------:R1:W2:Y:S04]  /*beb0*/  LDL.LU.S16 R196, [R1+0xcc] ;  /* 0x0000cc0001c47983 */ /* 0x0002a80000300600 */
[----:B------:R1:W4:Y:S04]  /*bec0*/  LDL.LU.S16 R8, [R1+0xc4] ;  /* 0x0000c40001087983 */ /* 0x0003280000300600 */
[----:B------:R1:W2:Y:S04]  /*bed0*/  LDL.LU.S16 R169, [R1+0xd8] ;  /* 0x0000d80001a97983 */ /* 0x0002a80000300600 */
[----:B------:R1:W2:Y:S01]  /*bee0*/  LDL.LU.S16 R168, [R1+0xd0] ;  /* 0x0000d00001a87983 */ /* 0x0002a20000300600 */
[----:B------:R-:W-:Y:S01]  /*bef0*/  PRMT R61, R62, 0x7632, R61 ;  /* 0x000076323e3d7816 */ /* 0x000fe2000000003d */
[----:B------:R-:W-:Y:S01]  /*bf00*/  FADD.FTZ R0, R2, R0 ;  /* 0x0000000002007221 */ /* 0x000fe20000010000 */
[----:B------:R-:W-:-:S02]  /*bf10*/  PRMT R69, R63, 0x7632, R69 ;  /* 0x000076323f457816 */ /* 0x000fc40000000045 */
[----:B------:R-:W-:Y:S01]  /*bf20*/  LOP3.LUT R14, R25, R232, R162, 0x96, !PT ;  /* 0x000000e8190e7212 */ /* 0x000fe200078e96a2 */
[----:B---3--:R-:W-:Y:S01]  /*bf30*/  FADD.FTZ R0, R9, R0 ;  /* 0x0000000009007221 */ /* 0x008fe20000010000 */
[----:B------:R-:W-:Y:S02]  /*bf40*/  F2FP.PACK_AB R21, R15, R21 ;  /* 0x000000150f15723e */ /* 0x000fe400000000ff */
[----:B------:R-:W-:Y:S01]  /*bf50*/  F2FP.PACK_AB R83, R10, R11 ;  /* 0x0000000b0a53723e */ /* 0x000fe200000000ff */
[----:B----4-:R-:W-:-:S05]  /*bf60*/  @!P2 HADD2 R8, -R61.H0_H0, -RZ.H0_H0 ;  /* 0xa00000ff3d08a230 */ /* 0x010fca0000000900 */
[----:B------:R-:W-:Y:S02]  /*bf70*/  PRMT R13, R8, 0x7610, R13 ;  /* 0x00007610080d7816 */ /* 0x000fe4000000000d */
[----:B------:R-:W3:Y:S01]  /*bf80*/  MUFU.EX2 R8, R226 ;  /* 0x000000e200087308 */ /* 0x000ee20000000800 */
[----:B--2---:R-:W-:Y:S02]  /*bf90*/  @!P0 HADD2 R168, -R69.H0_H0, -RZ.H0_H0 ;  /* 0xa00000ff45a88230 */ /* 0x004fe40000000900 */
[----:B------:R-:W-:Y:S02]  /*bfa0*/  @!P3 HADD2 R196, -R62.H0_H0, -RZ.H0_H0 ;  /* 0xa00000ff3ec4b230 */ /* 0x000fe40000000900 */
[----:B------:R-:W-:Y:S01]  /*bfb0*/  @!P1 HADD2 R169, -R63.H0_H0, -RZ.H0_H0 ;  /* 0xa00000ff3fa99230 */ /* 0x000fe20000000900 */
[----:B------:R-:W-:Y:S02]  /*bfc0*/  PRMT R2, R168, 0x7610, R2 ;  /* 0x00007610a8027816 */ /* 0x000fe40000000002 */
[----:B------:R-:W-:Y:S01]  /*bfd0*/  PRMT R15, R196, 0x7610, R15 ;  /* 0x00007610c40f7816 */ /* 0x000fe2000000000f */
[C---:B---3--:R-:W-:Y:S01]  /*bfe0*/  FADD.FTZ R0, R8.reuse, R0 ;  /* 0x0000000008007221 */ /* 0x048fe20000010000 */
[----:B------:R-:W-:Y:S01]  /*bff0*/  F2FP.PACK_AB R20, R8, R9 ;  /* 0x000000090814723e */ /* 0x000fe200000000ff */
[----:B------:R-:W-:Y:S01]  /*c000*/  IMAD.WIDE.U32 R8, R14, -0x2daee0ad, RZ ;  /* 0xd2511f530e087825 */ /* 0x000fe200078e00ff */
[----:B------:R-:W-:Y:S01]  /*c010*/  PRMT R12, R169, 0x7610, R12 ;  /* 0x00007610a90c7816 */ /* 0x000fe2000000000c */
[----:B------:R1:W5:Y:S01]  /*c020*/  LDL.LU R226, [R1+0x354] ;  /* 0x0003540001e27983 */ /* 0x0003620000300800 */
[----:B------:R-:W-:-:S02]  /*c030*/  PRMT R169, R63, 0x5410, R69 ;  /* 0x000054103fa97816 */ /* 0x000fc40000000045 */
[----:B------:R-:W-:Y:S02]  /*c040*/  LOP3.LUT R14, R9, R234, R16, 0x96, !PT ;  /* 0x000000ea090e7212 */ /* 0x000fe400078e9610 */
[----:B------:R-:W-:Y:S02]  /*c050*/  PRMT R168, R62, 0x5410, R61 ;  /* 0x000054103ea87816 */ /* 0x000fe4000000003d */
[----:B------:R-:W-:Y:S01]  /*c060*/  @!P0 PRMT R69, R2, 0x5410, RZ ;  /* 0x0000541002458816 */ /* 0x000fe200000000ff */
[----:B------:R-:W-:Y:S01]  /*c070*/  FADD.FTZ R2, R11, R5 ;  /* 0x000000050b027221 */ /* 0x000fe20000010000 */
[----:B------:R-:W-:Y:S01]  /*c080*/  @!P3 PRMT R62, R15, 0x5410, RZ ;  /* 0x000054100f3eb816 */ /* 0x000fe200000000ff */
[----:B------:R-:W-:-:S04]  /*c090*/  IMAD.WIDE.U32 R14, R14, -0x326172a9, RZ ;  /* 0xcd9e8d570e0e7825 */ /* 0x000fc800078e00ff */
[----:B------:R-:W-:Y:S01]  /*c0a0*/  FADD.FTZ R5, R10, R2 ;  /* 0x000000020a057221 */ /* 0x000fe20000010000 */
[----:B------:R-:W-:Y:S01]  /*c0b0*/  LOP3.LUT R9, R15, R231, R6, 0x96, !PT ;  /* 0x000000e70f097212 */ /* 0x000fe200078e9606 */
[----:B------:R-:W-:Y:S01]  /*c0c0*/  IMAD.WIDE.U32 R10, R17, -0x2daee0ad, RZ ;  /* 0xd2511f53110a7825 */ /* 0x000fe200078e00ff */
[----:B------:R-:W-:-:S04]  /*c0d0*/  @!P1 PRMT R63, R12, 0x5410, RZ ;  /* 0x000054100c3f9816 */ /* 0x000fc800000000ff */
[----:B------:R-:W-:Y:S01]  /*c0e0*/  LOP3.LUT R12, R11, R241, R8, 0x96, !PT ;  /* 0x000000f10b0c7212 */ /* 0x000fe200078e9608 */
[----:B------:R-:W-:Y:S01]  /*c0f0*/  IMAD.WIDE.U32 R8, R9, -0x2daee0ad, RZ ;  /* 0xd2511f5309087825 */ /* 0x000fe200078e00ff */
[----:B------:R-:W-:-:S04]  /*c100*/  @!P2 PRMT R61, R13, 0x5410, RZ ;  /* 0x000054100d3da816 */ /* 0x000fc800000000ff */
[----:B------:R-:W-:Y:S01]  /*c110*/  LOP3.LUT R10, R9, R239, R10, 0x96, !PT ;  /* 0x000000ef090a7212 */ /* 0x000fe200078e960a */
[----:B------:R-:W-:-:S04]  /*c120*/  IMAD.WIDE.U32 R12, R12, -0x326172a9, RZ ;  /* 0xcd9e8d570c0c7825 */ /* 0x000fc800078e00ff */
[----:B------:R-:W-:Y:S01]  /*c130*/  IMAD.WIDE.U32 R10, R10, -0x326172a9, RZ ;  /* 0xcd9e8d570a0a7825 */ /* 0x000fe200078e00ff */
[----:B------:R2:W-:Y:S04]  /*c140*/  STL [R1+0x68], R0 ;  /* 0x0000680001007387 */ /* 0x0005e80000100800 */
[----:B------:R-:W-:Y:S02]  /*c150*/  LOP3.LUT R12, R11, R238, R12, 0x96, !PT ;  /* 0x000000ee0b0c7212 */ /* 0x000fe400078e960c */
[----:B------:R3:W4:Y:S02]  /*c160*/  MUFU.EX2 R11, R183 ;  /* 0x000000b7000b7308 */ /* 0x0007240000000800 */
[----:B---3--:R-:W-:Y:S02]  /*c170*/  IMAD.MOV.U32 R183, RZ, RZ, R247 ;  /* 0x000000ffffb77224 */ /* 0x008fe400078e00f7 */
[----:B------:R-:W-:-:S02]  /*c180*/  IMAD.MOV.U32 R247, RZ, RZ, R177 ;  /* 0x000000fffff77224 */ /* 0x000fc400078e00b1 */
[----:B------:R1:W3:Y:S01]  /*c190*/  LDL.LU.S16 R177, [R1+0xe4] ;  /* 0x0000e40001b17983 */ /* 0x0002e20000300600 */
[----:B------:R-:W-:-:S03]  /*c1a0*/  LOP3.LUT R14, R13, R240, R14, 0x96, !PT ;  /* 0x000000f00d0e7212 */ /* 0x000fc600078e960e */
[----:B------:R1:W3:Y:S02]  /*c1b0*/  LDL.LU.S16 R13, [R1+0xe8] ;  /* 0x0000e800010d7983 */ /* 0x0002e40000300600 */
[----:B------:R-:W-:-:S05]  /*c1c0*/  IMAD.WIDE.U32 R14, R14, -0x2daee0ad, RZ ;  /* 0xd2511f530e0e7825 */ /* 0x000fca00078e00ff */
[----:B------:R-:W-:-:S05]  /*c1d0*/  LOP3.LUT R8, R15, R236, R8, 0x96, !PT ;  /* 0x000000ec0f087212 */ /* 0x000fca00078e9608 */
[----:B------:R-:W-:-:S05]  /*c1e0*/  IMAD.WIDE.U32 R8, R8, -0x326172a9, RZ ;  /* 0xcd9e8d5708087825 */ /* 0x000fca00078e00ff */
[----:B--2---:R-:W-:Y:S02]  /*c1f0*/  LOP3.LUT R0, R9, R242, R10, 0x96, !PT ;  /* 0x000000f209007212 */ /* 0x004fe400078e960a */
[----:B------:R-:W2:Y:S02]  /*c200*/  MUFU.EX2 R10, R243 ;  /* 0x000000f3000a7308 */ /* 0x000ea40000000800 */
[----:B------:R-:W-:-:S04]  /*c210*/  LOP3.LUT R2, R0, 0xff, RZ, 0xc0, !PT ;  /* 0x000000ff00027812 */ /* 0x000fc800078ec0ff */
[----:B------:R-:W-:Y:S01]  /*c220*/  ISETP.GE.U32.AND P0, PT, R217, R2, PT ;  /* 0x00000002d900720c */ /* 0x000fe20003f06070 */
[----:B----4-:R-:W-:-:S04]  /*c230*/  FADD.FTZ R2, R11, R5 ;  /* 0x000000050b027221 */ /* 0x010fc80000010000 */
[----:B--2---:R-:W-:-:S05]  /*c240*/  FADD.FTZ R2, R10, R2 ;  /* 0x000000020a027221 */ /* 0x004fca0000010000 */
[----:B------:R2:W-:Y:S01]  /*c250*/  STL [R1+0x288], R2 ;  /* 0x0002880201007387 */ /* 0x0005e20000100800 */
[----:B------:R-:W-:Y:S02]  /*c260*/  PRMT R53, R54, 0x7632, R53 ;  /* 0x0000763236357816 */ /* 0x000fe40000000035 */
[----:B--2---:R-:W-:-:S04]  /*c270*/  LOP3.LUT R2, R0, 0xffff, RZ, 0xc0, !PT ;  /* 0x0000ffff00027812 */ /* 0x004fc800078ec0ff */
[----:B------:R-:W-:-:S04]  /*c280*/  SHF.R.U32.HI R2, RZ, 0x8, R2 ;  /* 0x00000008ff027819 */ /* 0x000fc80000011602 */
[----:B------:R-:W-:Y:S02]  /*c290*/  LOP3.LUT R2, R2, 0xffff, RZ, 0xc0, !PT ;  /* 0x0000ffff02027812 */ /* 0x000fe400078ec0ff */
[----:B------:R-:W-:Y:S01]  /*c2a0*/  F2FP.PACK_AB R18, R10, R11 ;  /* 0x0000000b0a12723e */ /* 0x000fe200000000ff */
[----:B---3--:R-:W-:-:S05]  /*c2b0*/  @!P0 HADD2 R177, -R54.H0_H0, -RZ.H0_H0 ;  /* 0xa00000ff36b18230 */ /* 0x008fca0000000900 */
[----:B------:R-:W-:Y:S02]  /*c2c0*/  PRMT R193, R177, 0x7610, R193 ;  /* 0x00007610b1c17816 */ /* 0x000fe400000000c1 */
[----:B------:R-:W-:Y:S02]  /*c2d0*/  PRMT R177, R54, 0x5410, R53 ;  /* 0x0000541036b17816 */ /* 0x000fe40000000035 */
[----:B------:R-:W-:Y:S02]  /*c2e0*/  @!P0 PRMT R54, R193, 0x5410, RZ ;  /* 0x00005410c1368816 */ /* 0x000fe400000000ff */
[----:B------:R-:W-:-:S13]  /*c2f0*/  ISETP.GE.U32.AND P0, PT, R217, R2, PT ;  /* 0x00000002d900720c */ /* 0x000fda0003f06070 */
[----:B------:R-:W-:-:S05]  /*c300*/  @!P0 HADD2 R13, -R53.H0_H0, -RZ.H0_H0 ;  /* 0xa00000ff350d8230 */ /* 0x000fca0000000900 */
[----:B------:R-:W-:Y:S02]  /*c310*/  PRMT R2, R13, 0x7610, R2 ;  /* 0x000076100d027816 */ /* 0x000fe40000000002 */
[----:B------:R1:W2:Y:S04]  /*c320*/  LDL.LU.S16 R13, [R1+0xec] ;  /* 0x0000ec00010d7983 */ /* 0x0002a80000300600 */
[----:B------:R1:W3:Y:S04]  /*c330*/  LDL.LU.S16 R11, [R1+0xf0] ;  /* 0x0000f000010b7983 */ /* 0x0002e80000300600 */
[----:B------:R1:W4:Y:S01]  /*c340*/  LDL.LU.S16 R10, [R1+0xf4] ;  /* 0x0000f400010a7983 */ /* 0x0003220000300600 */
[----:B------:R-:W-:-:S02]  /*c350*/  @!P0 PRMT R53, R2, 0x5410, RZ ;  /* 0x0000541002358816 */ /* 0x000fc400000000ff */
[--C-:B------:R-:W-:Y:S02]  /*c360*/  SHF.R.U32.HI R2, RZ, 0x18, R0.reuse ;  /* 0x00000018ff027819 */ /* 0x100fe40000011600 */
[----:B------:R-:W-:-:S04]  /*c370*/  SHF.R.U32.HI R0, RZ, 0x10, R0 ;  /* 0x00000010ff007819 */ /* 0x000fc80000011600 */
[----:B------:R-:W-:-:S04]  /*c380*/  LOP3.LUT R0, R0, 0xff, RZ, 0xc0, !PT ;  /* 0x000000ff00007812 */ /* 0x000fc800078ec0ff */
[C---:B------:R-:W-:Y:S02]  /*c390*/  ISETP.GE.U32.AND P1, PT, R217.reuse, R0, PT ;  /* 0x00000000d900720c */ /* 0x040fe40003f26070 */
[----:B------:R-:W-:Y:S02]  /*c3a0*/  ISETP.GE.U32.AND P0, PT, R217, R2, PT ;  /* 0x00000002d900720c */ /* 0x000fe40003f06070 */
[C---:B------:R-:W-:Y:S01]  /*c3b0*/  PRMT R51, R52.reuse, 0x7632, R51 ;  /* 0x0000763234337816 */ /* 0x040fe20000000033 */
[----:B------:R-:W-:Y:S02]  /*c3c0*/  IMAD.MOV.U32 R196, RZ, RZ, R188 ;  /* 0x000000ffffc47224 */ /* 0x000fe400078e00bc */
[----:B------:R-:W-:Y:S02]  /*c3d0*/  IMAD.MOV.U32 R188, RZ, RZ, R205 ;  /* 0x000000ffffbc7224 */ /* 0x000fe400078e00cd */
[----:B------:R-:W-:Y:S01]  /*c3e0*/  IMAD.MOV.U32 R205, RZ, RZ, R174 ;  /* 0x000000ffffcd7224 */ /* 0x000fe200078e00ae */
[----:B------:R-:W-:-:S03]  /*c3f0*/  PRMT R174, R52, 0x5410, R51 ;  /* 0x0000541034ae7816 */ /* 0x000fc60000000033 */
[----:B---3--:R-:W-:-:S05]  /*c400*/  @!P1 HADD2 R11, -R52.H0_H0, -RZ.H0_H0 ;  /* 0xa00000ff340b9230 */ /* 0x008fca0000000900 */
[----:B------:R-:W-:Y:S02]  /*c410*/  PRMT R0, R11, 0x7610, R0 ;  /* 0x000076100b007816 */ /* 0x000fe40000000000 */
[----:B------:R1:W3:Y:S01]  /*c420*/  LDL.LU.S16 R11, [R1+0xfc] ;  /* 0x0000fc00010b7983 */ /* 0x0002e20000300600 */
[----:B--2---:R-:W-:Y:S01]  /*c430*/  @!P0 HADD2 R13, -R51.H0_H0, -RZ.H0_H0 ;  /* 0xa00000ff330d8230 */ /* 0x004fe20000000900 */
[----:B------:R-:W-:Y:S02]  /*c440*/  @!P1 PRMT R52, R0, 0x5410, RZ ;  /* 0x0000541000349816 */ /* 0x000fe400000000ff */
[----:B------:R-:W-:Y:S02]  /*c450*/  LOP3.LUT R0, R8, 0xff, RZ, 0xc0, !PT ;  /* 0x000000ff08007812 */ /* 0x000fe400078ec0ff */
[----:B------:R-:W-:-:S04]  /*c460*/  PRMT R2, R13, 0x7610, R2 ;  /* 0x000076100d027816 */ /* 0x000fc80000000002 */
[----:B------:R-:W-:Y:S02]  /*c470*/  @!P0 PRMT R51, R2, 0x5410, RZ ;  /* 0x0000541002338816 */ /* 0x000fe400000000ff */
[----:B------:R-:W-:-:S13]  /*c480*/  ISETP.GE.U32.AND P0, PT, R217, R0, PT ;  /* 0x00000000d900720c */ /* 0x000fda0003f06070 */
[----:B----4-:R-:W-:-:S05]  /*c490*/  @!P0 HADD2 R10, -R50.H0_H0, -RZ.H0_H0 ;  /* 0xa00000ff320a8230 */ /* 0x010fca0000000900 */
[----:B------:R-:W-:Y:S02]  /*c4a0*/  PRMT R0, R10, 0x7610, R0 ;  /* 0x000076100a007816 */ /* 0x000fe40000000000 */
[----:B------:R1:W2:Y:S01]  /*c4b0*/  LDL.LU.S16 R10, [R1+0x104] ;  /* 0x00010400010a7983 */ /* 0x0002a20000300600 */
[C---:B------:R-:W-:Y:S01]  /*c4c0*/  PRMT R49, R50.reuse, 0x7632, R49 ;  /* 0x0000763232317816 */ /* 0x040fe20000000031 */
[----:B------:R-:W-:Y:S02]  /*c4d0*/  IMAD.MOV.U32 R243, RZ, RZ, R182 ;  /* 0x000000fffff37224 */ /* 0x000fe400078e00b6 */
[----:B------:R-:W-:Y:S01]  /*c4e0*/  IMAD.MOV.U32 R182, RZ, RZ, R173 ;  /* 0x000000ffffb67224 */ /* 0x000fe200078e00ad */
[----:B------:R-:W-:Y:S01]  /*c4f0*/  PRMT R173, R50, 0x5410, R49 ;  /* 0x0000541032ad7816 */ /* 0x000fe20000000031 */
[----:B------:R1:W4:Y:S01]  /*c500*/  LDL.LU.S16 R2, [R1+0x108] ;  /* 0x0001080001027983 */ /* 0x0003220000300600 */
[----:B------:R-:W-:Y:S02]  /*c510*/  @!P0 PRMT R50, R0, 0x5410, RZ ;  /* 0x0000541000328816 */ /* 0x000fe400000000ff */
[----:B------:R-:W-:-:S04]  /*c520*/  LOP3.LUT R0, R8, 0xffff, RZ, 0xc0, !PT ;  /* 0x0000ffff08007812 */ /* 0x000fc800078ec0ff */
[----:B------:R-:W-:-:S04]  /*c530*/  SHF.R.U32.HI R0, RZ, 0x8, R0 ;  /* 0x00000008ff007819 */ /* 0x000fc80000011600 */
[----:B------:R-:W-:-:S04]  /*c540*/  LOP3.LUT R0, R0, 0xffff, RZ, 0xc0, !PT ;  /* 0x0000ffff00007812 */ /* 0x000fc800078ec0ff */
[----:B------:R-:W-:-:S13]  /*c550*/  ISETP.GE.U32.AND P0, PT, R217, R0, PT ;  /* 0x00000000d900720c */ /* 0x000fda0003f06070 */
[----:B---3--:R-:W-:-:S05]  /*c560*/  @!P0 HADD2 R11, -R49.H0_H0, -RZ.H0_H0 ;  /* 0xa00000ff310b8230 */ /* 0x008fca0000000900 */
[----:B------:R-:W-:Y:S02]  /*c570*/  PRMT R0, R11, 0x7610, R0 ;  /* 0x000076100b007816 */ /* 0x000fe40000000000 */
[----:B------:R1:W3:Y:S02]  /*c580*/  LDL.LU.S16 R11, [R1+0x10c] ;  /* 0x00010c00010b7983 */ /* 0x0002e40000300600 */
[----:B------:R-:W-:Y:S02]  /*c590*/  @!P0 PRMT R49, R0, 0x5410, RZ ;  /* 0x0000541000318816 */ /* 0x000fe400000000ff */
[----:B------:R-:W-:-:S04]  /*c5a0*/  SHF.R.U32.HI R0, RZ, 0x10, R8 ;  /* 0x00000010ff007819 */ /* 0x000fc80000011608 */
[----:B------:R-:W-:-:S04]  /*c5b0*/  LOP3.LUT R0, R0, 0xff, RZ, 0xc0, !PT ;  /* 0x000000ff00007812 */ /* 0x000fc800078ec0ff */
[----:B------:R-:W-:Y:S02]  /*c5c0*/  ISETP.GE.U32.AND P1, PT, R217, R0, PT ;  /* 0x00000000d900720c */ /* 0x000fe40003f26070 */
[----:B------:R-:W-:-:S04]  /*c5d0*/  SHF.R.U32.HI R8, RZ, 0x18, R8 ;  /* 0x00000018ff087819 */ /* 0x000fc80000011608 */
[----:B------:R-:W-:-:S07]  /*c5e0*/  ISETP.GE.U32.AND P0, PT, R217, R8, PT ;  /* 0x00000008d900720c */ /* 0x000fce0003f06070 */
[----:B--2---:R-:W-:-:S05]  /*c5f0*/  @!P1 HADD2 R10, -R48.H0_H0, -RZ.H0_H0 ;  /* 0xa00000ff300a9230 */ /* 0x004fca0000000900 */
[----:B------:R-:W-:Y:S02]  /*c600*/  PRMT R8, R10, 0x7610, R8 ;  /* 0x000076100a087816 */ /* 0x000fe40000000008 */
[----:B------:R1:W2:Y:S01]  /*c610*/  LDL.LU.S16 R10, [R1+0x110] ;  /* 0x00011000010a7983 */ /* 0x0002a20000300600 */
[----:B------:R-:W-:Y:S01]  /*c620*/  IMAD.MOV.U32 R197, RZ, RZ, R189 ;  /* 0x000000ffffc57224 */ /* 0x000fe200078e00bd */
[----:B------:R-:W-:Y:S01]  /*c630*/  PRMT R47, R48, 0x7632, R47 ;  /* 0x00007632302f7816 */ /* 0x000fe2000000002f */
[----:B------:R-:W-:Y:S01]  /*c640*/  IMAD.MOV.U32 R189, RZ, RZ, R243 ;  /* 0x000000ffffbd7224 */ /* 0x000fe200078e00f3 */
[----:B------:R1:W2:Y:S01]  /*c650*/  LDL.LU.S16 R13, [R1+0x114] ;  /* 0x00011400010d7983 */ /* 0x0002a20000300600 */
[----:B------:R-:W-:Y:S02]  /*c660*/  IMAD.MOV.U32 R243, RZ, RZ, R188 ;  /* 0x000000fffff37224 */ /* 0x000fe400078e00bc */
[----:B------:R-:W-:Y:S01]  /*c670*/  IMAD.MOV.U32 R188, RZ, RZ, R187 ;  /* 0x000000ffffbc7224 */ /* 0x000fe200078e00bb */
[----:B----4-:R-:W-:Y:S01]  /*c680*/  @!P0 HADD2 R2, -R47.H0_H0, -RZ.H0_H0 ;  /* 0xa00000ff2f028230 */ /* 0x010fe20000000900 */
[----:B------:R-:W-:-:S02]  /*c690*/  IMAD.MOV.U32 R187, RZ, RZ, R186 ;  /* 0x000000ffffbb7224 */ /* 0x000fc400078e00ba */
[----:B------:R-:W-:Y:S02]  /*c6a0*/  IMAD.MOV.U32 R186, RZ, RZ, R247 ;  /* 0x000000ffffba7224 */ /* 0x000fe400078e00f7 */
[----:B------:R-:W-:Y:S02]  /*c6b0*/  IMAD.MOV.U32 R247, RZ, RZ, R178 ;  /* 0x000000fffff77224 */ /* 0x000fe400078e00b2 */
[----:B------:R-:W-:Y:S01]  /*c6c0*/  IMAD.MOV.U32 R178, RZ, RZ, R172 ;  /* 0x000000ffffb27224 */ /* 0x000fe200078e00ac */
[----:B------:R-:W-:Y:S02]  /*c6d0*/  PRMT R172, R48, 0x5410, R47 ;  /* 0x0000541030ac7816 */ /* 0x000fe4000000002f */
[----:B------:R-:W-:Y:S01]  /*c6e0*/  @!P1 PRMT R48, R8, 0x5410, RZ ;  /* 0x0000541008309816 */ /* 0x000fe200000000ff */
[----:B------:R-:W-:Y:S01]  /*c6f0*/  IMAD.WIDE.U32 R8, R12, -0x2daee0ad, RZ ;  /* 0xd2511f530c087825 */ /* 0x000fe200078e00ff */
[----:B------:R-:W-:Y:S01]  /*c700*/  PRMT R0, R2, 0x7610, R0 ;  /* 0x0000761002007816 */ /* 0x000fe20000000000 */
[----:B------:R1:W4:Y:S03]  /*c710*/  LDL.LU.S16 R12, [R1+0x118] ;  /* 0x00011800010c7983 */ /* 0x0003260000300600 */
[----:B------:R-:W-:-:S02]  /*c720*/  @!P0 PRMT R47, R0, 0x5410, RZ ;  /* 0x00005410002f8816 */ /* 0x000fc400000000ff */
[----:B------:R-:W-:-:S04]  /*c730*/  LOP3.LUT R0, R9, R237, R14, 0x96, !PT ;  /* 0x000000ed09007212 */ /* 0x000fc800078e960e */
[----:B------:R-:W-:-:S04]  /*c740*/  LOP3.LUT R2, R0, 0xff, RZ, 0xc0, !PT ;  /* 0x000000ff00027812 */ /* 0x000fc800078ec0ff */
[----:B------:R-:W-:Y:S01]  /*c750*/  ISETP.GE.U32.AND P0, PT, R217, R2, PT ;  /* 0x00000002d900720c */ /* 0x000fe20003f06070 */
[----:B------:R-:W-:Y:S02]  /*c760*/  IMAD.MOV.U32 R246, RZ, RZ, R243 ;  /* 0x000000fffff67224 */ /* 0x000fe400078e00f3 */
[----:B------:R-:W-:Y:S01]  /*c770*/  IMAD.MOV.U32 R243, RZ, RZ, R188 ;  /* 0x000000fffff37224 */ /* 0x000fe200078e00bc */
[----:B------:R-:W-:Y:S01]  /*c780*/  PRMT R45, R46, 0x7632, R45 ;  /* 0x000076322e2d7816 */ /* 0x000fe2000000002d */
[----:B------:R-:W-:Y:S02]  /*c790*/  IMAD.MOV.U32 R188, RZ, RZ, R187 ;  /* 0x000000ffffbc7224 */ /* 0x000fe400078e00bb */
[----:B------:R-:W-:Y:S02]  /*c7a0*/  IMAD.MOV.U32 R187, RZ, RZ, R186 ;  /* 0x000000ffffbb7224 */ /* 0x000fe400078e00ba */
[----:B------:R-:W-:Y:S02]  /*c7b0*/  IMAD.MOV.U32 R186, RZ, RZ, R247 ;  /* 0x000000ffffba7224 */ /* 0x000fe400078e00f7 */
[----:B------:R-:W-:-:S02]  /*c7c0*/  IMAD.MOV.U32 R247, RZ, RZ, R205 ;  /* 0x000000fffff77224 */ /* 0x000fc400078e00cd */
[----:B------:R-:W-:Y:S01]  /*c7d0*/  IMAD.MOV.U32 R205, RZ, RZ, R181 ;  /* 0x000000ffffcd7224 */ /* 0x000fe200078e00b5 */
[----:B------:R-:W-:Y:S01]  /*c7e0*/  PRMT R181, R46, 0x5410, R45 ;  /* 0x000054102eb57816 */ /* 0x000fe2000000002d */
[----:B------:R-:W-:-:S04]  /*c7f0*/  IMAD.MOV.U32 R219, RZ, RZ, R246 ;  /* 0x000000ffffdb7224 */ /* 0x000fc800078e00f6 */
[----:B------:R-:W-:Y:S02]  /*c800*/  IMAD.MOV.U32 R230, RZ, RZ, R219 ;  /* 0x000000ffffe67224 */ /* 0x000fe400078e00db */
[----:B------:R-:W-:Y:S01]  /*c810*/  IMAD.MOV.U32 R219, RZ, RZ, R185 ;  /* 0x000000ffffdb7224 */ /* 0x000fe200078e00b9 */
[----:B---3--:R-:W-:-:S05]  /*c820*/  @!P0 HADD2 R11, -R46.H0_H0, -RZ.H0_H0 ;  /* 0xa00000ff2e0b8230 */ /* 0x008fca0000000900 */
[----:B------:R-:W-:Y:S02]  /*c830*/  PRMT R2, R11, 0x7610, R2 ;  /* 0x000076100b027816 */ /* 0x000fe40000000002 */
[----:B------:R1:W3:Y:S02]  /*c840*/  LDL.LU.S16 R11, [R1+0x11c] ;  /* 0x00011c00010b7983 */ /* 0x0002e40000300600 */
[----:B------:R-:W-:Y:S02]  /*c850*/  @!P0 PRMT R46, R2, 0x5410, RZ ;  /* 0x00005410022e8816 */ /* 0x000fe400000000ff */
[----:B------:R-:W-:-:S04]  /*c860*/  LOP3.LUT R2, R0, 0xffff, RZ, 0xc0, !PT ;  /* 0x0000ffff00027812 */ /* 0x000fc800078ec0ff */
[----:B------:R-:W-:-:S04]  /*c870*/  SHF.R.U32.HI R2, RZ, 0x8, R2 ;  /* 0x00000008ff027819 */ /* 0x000fc80000011602 */
[----:B------:R-:W-:-:S04]  /*c880*/  LOP3.LUT R2, R2, 0xffff, RZ, 0xc0, !PT ;  /* 0x0000ffff02027812 */ /* 0x000fc800078ec0ff */
[----:B------:R-:W-:-:S13]  /*c890*/  ISETP.GE.U32.AND P0, PT, R217, R2, PT ;  /* 0x00000002d900720c */ /* 0x000fda0003f06070 */
[----:B--2---:R-:W-:-:S05]  /*c8a0*/  @!P0 HADD2 R10, -R45.H0_H0, -RZ.H0_H0 ;  /* 0xa00000ff2d0a8230 */ /* 0x004fca0000000900 */
[----:B------:R-:W-:Y:S02]  /*c8b0*/  PRMT R2, R10, 0x7610, R2 ;  /* 0x000076100a027816 */ /* 0x000fe40000000002 */
[----:B------:R1:W2:Y:S04]  /*c8c0*/  LDL.LU.S16 R10, [R1+0x120] ;  /* 0x00012000010a7983 */ /* 0x0002a80000300600 */
[----:B------:R1:W2:Y:S01]  /*c8d0*/  LDL.LU.S16 R185, [R1+0x134] ;  /* 0x0001340001b97983 */ /* 0x0002a20000300600 */
[----:B------:R-:W-:Y:S02]  /*c8e0*/  @!P0 PRMT R45, R2, 0x5410, RZ ;  /* 0x00005410022d8816 */ /* 0x000fe400000000ff */
[--C-:B------:R-:W-:Y:S02]  /*c8f0*/  SHF.R.U32.HI R2, RZ, 0x10, R0.reuse ;  /* 0x00000010ff027819 */ /* 0x100fe40000011600 */
[----:B------:R-:W-:Y:S01]  /*c900*/  PRMT R43, R44, 0x7632, R43 ;  /* 0x000076322c2b7816 */ /* 0x000fe2000000002b */
[----:B------:R-:W-:Y:S01]  /*c910*/  IMAD.MOV.U32 R206, RZ, RZ, R189 ;  /* 0x000000ffffce7224 */ /* 0x000fe200078e00bd */
[----:B------:R-:W-:Y:S01]  /*c920*/  SHF.R.U32.HI R0, RZ, 0x18, R0 ;  /* 0x00000018ff007819 */ /* 0x000fe20000011600 */
[----:B------:R-:W-:Y:S01]  /*c930*/  IMAD.MOV.U32 R246, RZ, RZ, R188 ;  /* 0x000000fffff67224 */ /* 0x000fe200078e00bc */
[----:B------:R-:W-:Y:S01]  /*c940*/  PRMT R33, R42, 0x7632, R33 ;  /* 0x000076322a217816 */ /* 0x000fe20000000021 */
[----:B------:R1:W2:Y:S01]  /*c950*/  LDL.LU.S16 R15, [R1+0x138] ;  /* 0x00013800010f7983 */ /* 0x0002a20000300600 */
[----:B------:R-:W-:Y:S01]  /*c960*/  ISETP.GE.U32.AND P0, PT, R217, R0, PT ;  /* 0x00000000d900720c */ /* 0x000fe20003f06070 */
[----:B------:R-:W-:-:S02]  /*c970*/  IMAD.MOV.U32 R189, RZ, RZ, R187 ;  /* 0x000000ffffbd7224 */ /* 0x000fc400078e00bb */
[----:B------:R-:W-:Y:S01]  /*c980*/  IMAD.MOV.U32 R187, RZ, RZ, R179 ;  /* 0x000000ffffbb7224 */ /* 0x000fe200078e00b3 */
[----:B------:R-:W-:Y:S01]  /*c990*/  PRMT R179, R44, 0x5410, R43 ;  /* 0x000054102cb37816 */ /* 0x000fe2000000002b */
[----:B------:R-:W-:Y:S01]  /*c9a0*/  IMAD.MOV.U32 R188, RZ, RZ, R186 ;  /* 0x000000ffffbc7224 */ /* 0x000fe200078e00ba */
[----:B------:R1:W2:Y:S07]  /*c9b0*/  LDL.LU.S16 R14, [R1+0x13c] ;  /* 0x00013c00010e7983 */ /* 0x0002ae0000300600 */
[----:B----4-:R-:W-:-:S05]  /*c9c0*/  @!P0 HADD2 R12, -R43.H0_H0, -RZ.H0_H0 ;  /* 0xa00000ff2b0c8230 */ /* 0x010fca0000000900 */
[----:B------:R-:W-:-:S04]  /*c9d0*/  PRMT R0, R12, 0x7610, R0 ;  /* 0x000076100c007816 */ /* 0x000fc80000000000 */
[----:B------:R-:W-:Y:S02]  /*c9e0*/  @!P0 PRMT R43, R0, 0x5410, RZ ;  /* 0x00005410002b8816 */ /* 0x000fe400000000ff */
[----:B------:R-:W-:-:S04]  /*c9f0*/  LOP3.LUT R0, R8, 0xff, RZ, 0xc0, !PT ;  /* 0x000000ff08007812 */ /* 0x000fc800078ec0ff */
[----:B------:R-:W-:Y:S01]  /*ca00*/  ISETP.GE.U32.AND P0, PT, R217, R0, PT ;  /* 0x00000000d900720c */ /* 0x000fe20003f06070 */
[----:B------:R-:W-:Y:S02]  /*ca10*/  IMAD.MOV.U32 R186, RZ, RZ, R182 ;  /* 0x000000ffffba7224 */ /* 0x000fe400078e00b6 */
[----:B------:R-:W-:Y:S01]  /*ca20*/  IMAD.MOV.U32 R182, RZ, RZ, R178 ;  /* 0x000000ffffb67224 */ /* 0x000fe200078e00b2 */
[----:B------:R-:W-:Y:S02]  /*ca30*/  PRMT R178, R42, 0x5410, R33 ;  /* 0x000054102ab27816 */ /* 0x000fe40000000021 */
[----:B------:R-:W-:-:S04]  /*ca40*/  LOP3.LUT R2, R2, 0xff, RZ, 0xc0, !PT ;  /* 0x000000ff02027812 */ /* 0x000fc800078ec0ff */
[----:B------:R-:W-:Y:S02]  /*ca50*/  ISETP.GE.U32.AND P1, PT, R217, R2, PT ;  /* 0x00000002d900720c */ /* 0x000fe40003f26070 */
[----:B------:R-:W-:Y:S02]  /*ca60*/  LOP3.LUT R12, R7, R233, R26, 0x96, !PT ;  /* 0x000000e9070c7212 */ /* 0x000fe400078e961a */
[----:B------:R-:W-:-:S09]  /*ca70*/  PRMT R31, R32, 0x7632, R31 ;  /* 0x00007632201f7816 */ /* 0x000fd2000000001f */
[----:B------:R-:W-:-:S05]  /*ca80*/  @!P1 HADD2 R13, -R44.H0_H0, -RZ.H0_H0 ;  /* 0xa00000ff2c0d9230 */ /* 0x000fca0000000900 */
[----:B------:R-:W-:Y:S01]  /*ca90*/  PRMT R2, R13, 0x7610, R2 ;  /* 0x000076100d027816 */ /* 0x000fe20000000002 */
[----:B------:R-:W-:-:S03]  /*caa0*/  IMAD.WIDE.U32 R12, R12, -0x2daee0ad, RZ ;  /* 0xd2511f530c0c7825 */ /* 0x000fc600078e00ff */
[----:B------:R-:W-:Y:S02]  /*cab0*/  @!P1 PRMT R44, R2, 0x5410, RZ ;  /* 0x00005410022c9816 */ /* 0x000fe400000000ff */
[----:B------:R-:W-:Y:S01]  /*cac0*/  SHF.R.U32.HI R2, RZ, 0x18, R8 ;  /* 0x00000018ff027819 */ /* 0x000fe20000011608 */
[----:B---3--:R-:W-:-:S05]  /*cad0*/  @!P0 HADD2 R11, -R42.H0_H0, -RZ.H0_H0 ;  /* 0xa00000ff2a0b8230 */ /* 0x008fca0000000900 */
[----:B------:R-:W-:-:S04]  /*cae0*/  PRMT R0, R11, 0x7610, R0 ;  /* 0x000076100b007816 */ /* 0x000fc80000000000 */
[----:B------:R-:W-:Y:S02]  /*caf0*/  @!P0 PRMT R42, R0, 0x5410, RZ ;  /* 0x00005410002a8816 */ /* 0x000fe400000000ff */
[----:B------:R-:W-:-:S04]  /*cb00*/  LOP3.LUT R0, R8, 0xffff, RZ, 0xc0, !PT ;  /* 0x0000ffff08007812 */ /* 0x000fc800078ec0ff */
[----:B------:R-:W-:-:S04]  /*cb10*/  SHF.R.U32.HI R0, RZ, 0x8, R0 ;  /* 0x00000008ff007819 */ /* 0x000fc80000011600 */
[----:B------:R-:W-:-:S04]  /*cb20*/  LOP3.LUT R0, R0, 0xffff, RZ, 0xc0, !PT ;  /* 0x0000ffff00007812 */ /* 0x000fc800078ec0ff */
[----:B------:R-:W-:-:S13]  /*cb30*/  ISETP.GE.U32.AND P0, PT, R217, R0, PT ;  /* 0x00000000d900720c */ /* 0x000fda0003f06070 */
[----:B--2---:R-:W-:-:S05]  /*cb40*/  @!P0 HADD2 R10, -R33.H0_H0, -RZ.H0_H0 ;  /* 0xa00000ff210a8230 */ /* 0x004fca0000000900 */
[----:B------:R-:W-:-:S04]  /*cb50*/  PRMT R0, R10, 0x7610, R0 ;  /* 0x000076100a007816 */ /* 0x000fc80000000000 */
[----:B------:R-:W-:Y:S02]  /*cb60*/  @!P0 PRMT R33, R0, 0x5410, RZ ;  /* 0x0000541000218816 */ /* 0x000fe400000000ff */
[----:B------:R-:W-:-:S04]  /*cb70*/  SHF.R.U32.HI R0, RZ, 0x10, R8 ;  /* 0x00000010ff007819 */ /* 0x000fc80000011608 */
[----:B------:R-:W-:-:S04]  /*cb80*/  LOP3.LUT R0, R0, 0xff, RZ, 0xc0, !PT ;  /* 0x000000ff00007812 */ /* 0x000fc800078ec0ff */
[----:B------:R-:W-:Y:S02]  /*cb90*/  ISETP.GE.U32.AND P2, PT, R217, R0, PT ;  /* 0x00000000d900720c */ /* 0x000fe40003f46070 */
[----:B------:R-:W-:Y:S02]  /*cba0*/  LOP3.LUT R10, R27, R232, R162, 0x96, !PT ;  /* 0x000000e81b0a7212 */ /* 0x000fe400078e96a2 */
[----:B------:R-:W-:-:S03]  /*cbb0*/  PRMT R162, R32, 0x5410, R31 ;  /* 0x0000541020a27816 */ /* 0x000fc6000000001f */
[----:B------:R-:W-:-:S06]  /*cbc0*/  IMAD.WIDE.U32 R10, R10, -0x2daee0ad, RZ ;  /* 0xd2511f530a0a7825 */ /* 0x000fcc00078e00ff */
[----:B------:R-:W-:-:S05]  /*cbd0*/  @!P2 HADD2 R185, -R32.H0_H0, -RZ.H0_H0 ;  /* 0xa00000ff20b9a230 */ /* 0x000fca0000000900 */
[----:B------:R-:W-:Y:S02]  /*cbe0*/  PRMT R5, R185, 0x7610, R5 ;  /* 0x00007610b9057816 */ /* 0x000fe40000000005 */
[----:B------:R-:W-:Y:S02]  /*cbf0*/  LOP3.LUT R11, R11, R234, R16, 0x96, !PT ;  /* 0x000000ea0b0b7212 */ /* 0x000fe400078e9610 */
[----:B------:R-:W-:Y:S02]  /*cc00*/  @!P2 PRMT R32, R5, 0x5410, RZ ;  /* 0x000054100520a816 */ /* 0x000fe400000000ff */
[----:B------:R1:W2:Y:S01]  /*cc10*/  LDL.LU.S16 R5, [R1+0x140] ;  /* 0x0001400001057983 */ /* 0x0002a20000300600 */
[----:B------:R-:W-:Y:S01]  /*cc20*/  LOP3.LUT R13, R13, R241, R10, 0x96, !PT ;  /* 0x000000f10d0d7212 */ /* 0x000fe200078e960a */
[----:B------:R-:W-:-:S05]  /*cc30*/  IMAD.WIDE.U32 R10, R11, -0x326172a9, RZ ;  /* 0xcd9e8d570b0a7825 */ /* 0x000fca00078e00ff */
[----:B------:R-:W-:-:S05]  /*cc40*/  LOP3.LUT R6, R11, R231, R6, 0x96, !PT ;  /* 0x000000e70b067212 */ /* 0x000fca00078e9606 */
[----:B------:R-:W-:-:S05]  /*cc50*/  IMAD.WIDE.U32 R6, R6, -0x2daee0ad, RZ ;  /* 0xd2511f5306067825 */ /* 0x000fca00078e00ff */
[----:B------:R-:W-:Y:S01]  /*cc60*/  LOP3.LUT R9, R7, R239, R12, 0x96, !PT ;  /* 0x000000ef07097212 */ /* 0x000fe200078e960c */
[----:B------:R-:W-:-:S04]  /*cc70*/  IMAD.WIDE.U32 R12, R13, -0x326172a9, RZ ;  /* 0xcd9e8d570d0c7825 */ /* 0x000fc800078e00ff */
[----:B------:R-:W-:-:S05]  /*cc80*/  IMAD.WIDE.U32 R8, R9, -0x326172a9, RZ ;  /* 0xcd9e8d5709087825 */ /* 0x000fca00078e00ff */
[----:B------:R-:W-:Y:S02]  /*cc90*/  LOP3.LUT R9, R9, R238, R12, 0x96, !PT ;  /* 0x000000ee09097212 */ /* 0x000fe400078e960c */
[----:B------:R1:W3:Y:S01]  /*cca0*/  LDL.LU.S16 R12, [R1+0x144] ;  /* 0x00014400010c7983 */ /* 0x0002e20000300600 */
[----:B------:R-:W-:-:S05]  /*ccb0*/  LOP3.LUT R10, R13, R240, R10, 0x96, !PT ;  /* 0x000000f00d0a7212 */ /* 0x000fca00078e960a */
[----:B------:R-:W-:-:S05]  /*ccc0*/  IMAD.WIDE.U32 R10, R10, -0x2daee0ad, RZ ;  /* 0xd2511f530a0a7825 */ /* 0x000fca00078e00ff */
[----:B------:R-:W-:-:S05]  /*ccd0*/  LOP3.LUT R6, R11, R236, R6, 0x96, !PT ;  /* 0x000000ec0b067212 */ /* 0x000fca00078e9606 */
[----:B------:R-:W-:Y:S01]  /*cce0*/  IMAD.WIDE.U32 R6, R6, -0x326172a9, RZ ;  /* 0xcd9e8d5706067825 */ /* 0x000fe200078e00ff */
[----:B------:R-:W-:-:S04]  /*ccf0*/  ISETP.GE.U32.AND P1, PT, R217, R2, PT ;  /* 0x00000002d900720c */ /* 0x000fc80003f26070 */
[----:B------:R-:W-:-:S04]  /*cd00*/  LOP3.LUT R0, R7, R242, R8, 0x96, !PT ;  /* 0x000000f207007212 */ /* 0x000fc800078e9608 */
[----:B------:R-:W-:-:S04]  /*cd10*/  LOP3.LUT R2, R0, 0xff, RZ, 0xc0, !PT ;  /* 0x000000ff00027812 */ /* 0x000fc800078ec0ff */
[----:B------:R-:W-:Y:S02]  /*cd20*/  ISETP.GE.U32.AND P0, PT, R217, R2, PT ;  /* 0x00000002d900720c */ /* 0x000fe40003f06070 */
[C---:B------:R-:W-:Y:S01]  /*cd30*/  PRMT R30, R23.reuse, 0x7610, R30 ;  /* 0x00007610171e7816 */ /* 0x040fe2000000001e */
[----:B------:R-:W-:Y:S01]  /*cd40*/  @!P1 HADD2 R15, -R31.H0_H0, -RZ.H0_H0 ;  /* 0xa00000ff1f0f9230 */ /* 0x000fe20000000900 */
[----:B------:R-:W-:-:S09]  /*cd50*/  PRMT R29, R23, 0x7632, R29 ;  /* 0x00007632171d7816 */ /* 0x000fd2000000001d */
[----:B------:R-:W-:Y:S01]  /*cd60*/  @!P0 HADD2 R14, -R30.H0_H0, -RZ.H0_H0 ;  /* 0xa00000ff1e0e8230 */ /* 0x000fe20000000900 */
[----:B------:R-:W-:-:S04]  /*cd70*/  PRMT R185, R30, 0x5410, R29 ;  /* 0x000054101eb97816 */ /* 0x000fc8000000001d */
[----:B------:R-:W-:Y:S02]  /*cd80*/  PRMT R2, R14, 0x7610, R2 ;  /* 0x000076100e027816 */ /* 0x000fe40000000002 */
[----:B------:R-:W-:Y:S02]  /*cd90*/  PRMT R8, R15, 0x7610, R8 ;  /* 0x000076100f087816 */ /* 0x000fe40000000008 */
[----:B------:R-:W-:Y:S02]  /*cda0*/  @!P0 PRMT R30, R2, 0x5410, RZ ;  /* 0x00005410021e8816 */ /* 0x000fe400000000ff */
[----:B------:R-:W-:Y:S02]  /*cdb0*/  LOP3.LUT R2, R0, 0xffff, RZ, 0xc0, !PT ;  /* 0x0000ffff00027812 */ /* 0x000fe400078ec0ff */
[----:B------:R-:W-:Y:S02]  /*cdc0*/  @!P1 PRMT R31, R8, 0x5410, RZ ;  /* 0x00005410081f9816 */ /* 0x000fe400000000ff */
[----:B------:R-:W-:Y:S01]  /*cdd0*/  SHF.R.U32.HI R2, RZ, 0x8, R2 ;  /* 0x00000008ff027819 */ /* 0x000fe20000011602 */
[----:B------:R1:W4:Y:S03]  /*cde0*/  LDL.LU.S16 R8, [R1+0x148] ;  /* 0x0001480001087983 */ /* 0x0003260000300600 */
        /* <DEDUP_REMOVED lines=11> */
[----:B--2---:R-:W-:-:S05]  /*cea0*/  @!P0 HADD2 R5, -R29.H0_H0, -RZ.H0_H0 ;  /* 0xa00000ff1d058230 */ /* 0x004fca0000000900 */
[----:B------:R-:W-:Y:S02]  /*ceb0*/  PRMT R2, R5, 0x7610, R2 ;  /* 0x0000761005027816 */ /* 0x000fe40000000002 */
[----:B------:R1:W2:Y:S02]  /*cec0*/  LDL.LU.S16 R5, [R1+0x14c] ;  /* 0x00014c0001057983 */ /* 0x0002a40000300600 */
[----:B------:R-:W-:Y:S02]  /*ced0*/  @!P0 PRMT R29, R2, 0x5410, RZ ;  /* 0x00005410021d8816 */ /* 0x000fe400000000ff */
[----:B------:R-:W-:-:S04]  /*cee0*/  SHF.R.U32.HI R2, RZ, 0x10, R0 ;  /* 0x00000010ff027819 */ /* 0x000fc80000011600 */
[----:B------:R-:W-:-:S04]  /*cef0*/  LOP3.LUT R2, R2, 0xff, RZ, 0xc0, !PT ;  /* 0x000000ff02027812 */ /* 0x000fc800078ec0ff */
[----:B------:R-:W-:-:S13]  /*cf00*/  ISETP.GE.U32.AND P1, PT, R217, R2, PT ;  /* 0x00000002d900720c */ /* 0x000fda0003f26070 */
[----:B---3--:R-:W-:-:S05]  /*cf10*/  @!P1 HADD2 R12, -R28.H0_H0, -RZ.H0_H0 ;  /* 0xa00000ff1c0c9230 */ /* 0x008fca0000000900 */
[----:B------:R-:W-:-:S04]  /*cf20*/  PRMT R2, R12, 0x7610, R2 ;  /* 0x000076100c027816 */ /* 0x000fc80000000002 */
[----:B------:R-:W-:Y:S02]  /*cf30*/  @!P1 PRMT R28, R2, 0x5410, RZ ;  /* 0x00005410021c9816 */ /* 0x000fe400000000ff */
[----:B------:R1:W3:Y:S01]  /*cf40*/  LDL.LU.S16 R2, [R1+0x150] ;  /* 0x0001500001027983 */ /* 0x0002e20000300600 */
[----:B------:R-:W-:-:S04]  /*cf50*/  SHF.R.U32.HI R0, RZ, 0x18, R0 ;  /* 0x00000018ff007819 */ /* 0x000fc80000011600 */
[----:B------:R-:W-:Y:S02]  /*cf60*/  ISETP.GE.U32.AND P0, PT, R217, R0, PT ;  /* 0x00000000d900720c */ /* 0x000fe40003f06070 */
[C---:B------:R-:W-:Y:S01]  /*cf70*/  PRMT R26, R21.reuse, 0x7610, R26 ;  /* 0x00007610151a7816 */ /* 0x040fe2000000001a */
[----:B------:R-:W-:Y:S02]  /*cf80*/  IMAD.MOV.U32 R198, RZ, RZ, R196 ;  /* 0x000000ffffc67224 */ /* 0x000fe400078e00c4 */
[----:B------:R-:W-:Y:S01]  /*cf90*/  IMAD.MOV.U32 R196, RZ, RZ, R193 ;  /* 0x000000ffffc47224 */ /* 0x000fe200078e00c1 */
[----:B------:R-:W-:Y:S01]  /*cfa0*/  PRMT R25, R21, 0x7632, R25 ;  /* 0x0000763215197816 */ /* 0x000fe20000000019 */
[----:B------:R-:W-:-:S06]  /*cfb0*/  IMAD.MOV.U32 R193, RZ, RZ, R230 ;  /* 0x000000ffffc17224 */ /* 0x000fcc00078e00e6 */
[----:B----4-:R-:W-:-:S05]  /*cfc0*/  @!P0 HADD2 R8, -R27.H0_H0, -RZ.H0_H0 ;  /* 0xa00000ff1b088230 */ /* 0x010fca0000000900 */
[----:B------:R-:W-:Y:S01]  /*cfd0*/  PRMT R0, R8, 0x7610, R0 ;  /* 0x0000761008007816 */ /* 0x000fe20000000000 */
[----:B------:R-:W-:Y:S01]  /*cfe0*/  IMAD.MOV.U32 R230, RZ, RZ, R206 ;  /* 0x000000ffffe67224 */ /* 0x000fe200078e00ce */
[----:B------:R1:W4:Y:S02]  /*cff0*/  LDL.LU.S16 R8, [R1+0x154] ;  /* 0x0001540001087983 */ /* 0x0003240000300600 */
[----:B------:R-:W-:Y:S02]  /*d000*/  @!P0 PRMT R27, R0, 0x5410, RZ ;  /* 0x00005410001b8816 */ /* 0x000fe400000000ff */
[----:B------:R-:W-:-:S04]  /*d010*/  LOP3.LUT R0, R6, 0xff, RZ, 0xc0, !PT ;  /* 0x000000ff06007812 */ /* 0x000fc800078ec0ff */
[----:B------:R-:W-:Y:S01]  /*d020*/  ISETP.GE.U32.AND P0, PT, R217, R0, PT ;  /* 0x00000000d900720c */ /* 0x000fe20003f06070 */
[----:B------:R-:W-:Y:S02]  /*d030*/  IMAD.MOV.U32 R206, RZ, RZ, R246 ;  /* 0x000000ffffce7224 */ /* 0x000fe400078e00f6 */
[----:B------:R-:W-:Y:S02]  /*d040*/  IMAD.MOV.U32 R246, RZ, RZ, R243 ;  /* 0x000000fffff67224 */ /* 0x000fe400078e00f3 */
[----:B------:R-:W-:Y:S01]  /*d050*/  IMAD.MOV.U32 R243, RZ, RZ, R183 ;  /* 0x000000fffff37224 */ /* 0x000fe200078e00b7 */
[----:B------:R-:W-:-:S07]  /*d060*/  PRMT R183, R26, 0x5410, R25 ;  /* 0x000054101ab77816 */ /* 0x000fce0000000019 */
[----:B--2---:R-:W-:-:S05]  /*d070*/  @!P0 HADD2 R5, -R26.H0_H0, -RZ.H0_H0 ;  /* 0xa00000ff1a058230 */ /* 0x004fca0000000900 */
[----:B------:R-:W-:-:S04]  /*d080*/  PRMT R0, R5, 0x7610, R0 ;  /* 0x0000761005007816 */ /* 0x000fc80000000000 */
[----:B------:R-:W-:Y:S02]  /*d090*/  @!P0 PRMT R26, R0, 0x5410, RZ ;  /* 0x00005410001a8816 */ /* 0x000fe400000000ff */
[----:B------:R-:W-:-:S04]  /*d0a0*/  LOP3.LUT R0, R6, 0xffff, RZ, 0xc0, !PT ;  /* 0x0000ffff06007812 */ /* 0x000fc800078ec0ff */
[----:B------:R-:W-:-:S04]  /*d0b0*/  SHF.R.U32.HI R0, RZ, 0x8, R0 ;  /* 0x00000008ff007819 */ /* 0x000fc80000011600 */
[----:B------:R-:W-:-:S04]  /*d0c0*/  LOP3.LUT R0, R0, 0xffff, RZ, 0xc0, !PT ;  /* 0x0000ffff00007812 */ /* 0x000fc800078ec0ff */
[----:B------:R-:W-:-:S13]  /*d0d0*/  ISETP.GE.U32.AND P0, PT, R217, R0, PT ;  /* 0x00000000d900720c */ /* 0x000fda0003f06070 */
[----:B---3--:R-:W-:-:S05]  /*d0e0*/  @!P0 HADD2 R2, -R25.H0_H0, -RZ.H0_H0 ;  /* 0xa00000ff19028230 */ /* 0x008fca0000000900 */
[----:B------:R-:W-:Y:S02]  /*d0f0*/  PRMT R0, R2, 0x7610, R0 ;  /* 0x0000761002007816 */ /* 0x000fe40000000000 */
[----:B------:R1:W2:Y:S04]  /*d100*/  LDL.LU.S16 R2, [R1+0x158] ;  /* 0x0001580001027983 */ /* 0x0002a80000300600 */
[----:B------:R1:W3:Y:S01]  /*d110*/  LDL.LU.S16 R5, [R1+0x15c] ;  /* 0x00015c0001057983 */ /* 0x0002e20000300600 */
[----:B------:R-:W-:Y:S02]  /*d120*/  @!P0 PRMT R25, R0, 0x5410, RZ ;  /* 0x0000541000198816 */ /* 0x000fe400000000ff */
[----:B------:R-:W-:Y:S02]  /*d130*/  SHF.R.U32.HI R0, RZ, 0x10, R6 ;  /* 0x00000010ff007819 */ /* 0x000fe40000011606 */
[----:B------:R-:W-:Y:S01]  /*d140*/  PRMT R23, R24, 0x7632, R23 ;  /* 0x0000763218177816 */ /* 0x000fe20000000017 */
[----:B------:R-:W-:Y:S01]  /*d150*/  IMAD.MOV.U32 R220, RZ, RZ, R196 ;  /* 0x000000ffffdc7224 */ /* 0x000fe200078e00c4 */
[----:B------:R-:W-:Y:S01]  /*d160*/  LOP3.LUT R0, R0, 0xff, RZ, 0xc0, !PT ;  /* 0x000000ff00007812 */ /* 0x000fe200078ec0ff */
[----:B------:R-:W3:Y:S01]  /*d170*/  LDL R14, [R1+0x19c] ;  /* 0x00019c00010e7983 */ /* 0x000ee20000100800 */
[----:B------:R-:W-:-:S02]  /*d180*/  SHF.R.U32.HI R6, RZ, 0x18, R6 ;  /* 0x00000018ff067819 */ /* 0x000fc40000011606 */
[C---:B------:R-:W-:Y:S02]  /*d190*/  ISETP.GE.U32.AND P1, PT, R217.reuse, R0, PT ;  /* 0x00000000d900720c */ /* 0x040fe40003f26070 */
[----:B------:R-:W-:Y:S01]  /*d1a0*/  ISETP.GE.U32.AND P0, PT, R217, R6, PT ;  /* 0x00000006d900720c */ /* 0x000fe20003f06070 */
[----:B------:R-:W-:Y:S02]  /*d1b0*/  IMAD.MOV.U32 R196, RZ, RZ, R193 ;  /* 0x000000ffffc47224 */ /* 0x000fe400078e00c1 */
[----:B------:R-:W-:Y:S02]  /*d1c0*/  IMAD.MOV.U32 R193, RZ, RZ, R230 ;  /* 0x000000ffffc17224 */ /* 0x000fe400078e00e6 */
[----:B------:R-:W-:Y:S02]  /*d1d0*/  IMAD.MOV.U32 R230, RZ, RZ, R206 ;  /* 0x000000ffffe67224 */ /* 0x000fe400078e00ce */
[----:B------:R-:W-:Y:S02]  /*d1e0*/  IMAD.MOV.U32 R206, RZ, RZ, R246 ;  /* 0x000000ffffce7224 */ /* 0x000fe400078e00f6 */
[----:B------:R-:W-:Y:S01]  /*d1f0*/  IMAD.MOV.U32 R246, RZ, RZ, R182 ;  /* 0x000000fffff67224 */ /* 0x000fe200078e00b6 */
[----:B------:R-:W-:Y:S01]  /*d200*/  PRMT R182, R24, 0x5410, R23 ;  /* 0x0000541018b67816 */ /* 0x000fe20000000017 */
[----:B----4-:R-:W-:-:S05]  /*d210*/  @!P1 HADD2 R8, -R24.H0_H0, -RZ.H0_H0 ;  /* 0xa00000ff18089230 */ /* 0x010fca0000000900 */
[----:B------:R-:W-:Y:S01]  /*d220*/  PRMT R6, R8, 0x7610, R6 ;  /* 0x0000761008067816 */ /* 0x000fe20000000006 */
[----:B------:R-:W-:-:S03]  /*d230*/  IMAD.WIDE.U32 R8, R9, -0x2daee0ad, RZ ;  /* 0xd2511f5309087825 */ /* 0x000fc600078e00ff */
[----:B------:R-:W-:Y:S02]  /*d240*/  @!P1 PRMT R24, R6, 0x5410, RZ ;  /* 0x0000541006189816 */ /* 0x000fe400000000ff */
[----:B------:R1:W4:Y:S01]  /*d250*/  LDL.LU.S16 R6, [R1+0x164] ;  /* 0x0001640001067983 */ /* 0x0003220000300600 */
[----:B--2---:R-:W-:-:S05]  /*d260*/  @!P0 HADD2 R2, -R23.H0_H0, -RZ.H0_H0 ;  /* 0xa00000ff17028230 */ /* 0x004fca0000000900 */
[----:B------:R-:W-:-:S04]  /*d270*/  PRMT R0, R2, 0x7610, R0 ;  /* 0x0000761002007816 */ /* 0x000fc80000000000 */
[----:B------:R-:W-:Y:S02]  /*d280*/  @!P0 PRMT R23, R0, 0x5410, RZ ;  /* 0x0000541000178816 */ /* 0x000fe400000000ff */
[----:B------:R-:W-:-:S04]  /*d290*/  LOP3.LUT R0, R9, R237, R10, 0x96, !PT ;  /* 0x000000ed09007212 */ /* 0x000fc800078e960a */
[----:B------:R-:W-:-:S04]  /*d2a0*/  LOP3.LUT R2, R0, 0xff, RZ, 0xc0, !PT ;  /* 0x000000ff00027812 */ /* 0x000fc800078ec0ff */
[----:B------:R-:W-:-:S13]  /*d2b0*/  ISETP.GE.U32.AND P0, PT, R217, R2, PT ;  /* 0x00000002d900720c */ /* 0x000fda0003f06070 */
[----:B---3--:R-:W-:-:S05]  /*d2c0*/  @!P0 HADD2 R5, -R22.H0_H0, -RZ.H0_H0 ;  /* 0xa00000ff16058230 */ /* 0x008fca0000000900 */
[----:B------:R-:W-:Y:S02]  /*d2d0*/  PRMT R2, R5, 0x7610, R2 ;  /* 0x0000761005027816 */ /* 0x000fe40000000002 */
[----:B------:R1:W2:Y:S01]  /*d2e0*/  LDL.LU.S16 R5, [R1+0x16c] ;  /* 0x00016c0001057983 */ /* 0x0002a20000300600 */
[C---:B------:R-:W-:Y:S01]  /*d2f0*/  PRMT R21, R22.reuse, 0x7632, R21 ;  /* 0x0000763216157816 */ /* 0x040fe20000000015 */
[----:B------:R-:W-:Y:S02]  /*d300*/  IMAD.MOV.U32 R200, RZ, RZ, R189 ;  /* 0x000000ffffc87224 */ /* 0x000fe400078e00bd */
[----:B------:R-:W3:Y:S01]  /*d310*/  LDL.LU R12, [R1+0x214] ;  /* 0x00021400010c7983 */ /* 0x000ee20000300800 */
[----:B------:R-:W-:Y:S02]  /*d320*/  PRMT R189, R22, 0x5410, R21 ;  /* 0x0000541016bd7816 */ /* 0x000fe40000000015 */
[----:B------:R-:W-:Y:S01]  /*d330*/  @!P0 PRMT R22, R2, 0x5410, RZ ;  /* 0x0000541002168816 */ /* 0x000fe200000000ff */
[----:B------:R-:W3:Y:S01]  /*d340*/  LDL R13, [R1+0x188] ;  /* 0x00018800010d7983 */ /* 0x000ee20000100800 */
[----:B------:R-:W-:-:S03]  /*d350*/  LOP3.LUT R2, R0, 0xffff, RZ, 0xc0, !PT ;  /* 0x0000ffff00027812 */ /* 0x000fc600078ec0ff */
[----:B------:R-:W3:Y:S01]  /*d360*/  LDL R15, [R1+0x300] ;  /* 0x00030000010f7983 */ /* 0x000ee20000100800 */
[----:B------:R-:W-:-:S04]  /*d370*/  SHF.R.U32.HI R2, RZ, 0x8, R2 ;  /* 0x00000008ff027819 */ /* 0x000fc80000011602 */
[----:B------:R-:W-:-:S04]  /*d380*/  LOP3.LUT R2, R2, 0xffff, RZ, 0xc0, !PT ;  /* 0x0000ffff02027812 */ /* 0x000fc800078ec0ff */
[----:B------:R-:W-:-:S13]  /*d390*/  ISETP.GE.U32.AND P0, PT, R217, R2, PT ;  /* 0x00000002d900720c */ /* 0x000fda0003f06070 */
[----:B----4-:R-:W-:-:S05]  /*d3a0*/  @!P0 HADD2 R6, -R21.H0_H0, -RZ.H0_H0 ;  /* 0xa00000ff15068230 */ /* 0x010fca0000000900 */
[----:B------:R-:W-:-:S04]  /*d3b0*/  PRMT R2, R6, 0x7610, R2 ;  /* 0x0000761006027816 */ /* 0x000fc80000000002 */
[----:B------:R-:W-:Y:S02]  /*d3c0*/  @!P0 PRMT R21, R2, 0x5410, RZ ;  /* 0x0000541002158816 */ /* 0x000fe400000000ff */
[----:B------:R-:W-:-:S04]  /*d3d0*/  LOP3.LUT R2, R8, 0xff, RZ, 0xc0, !PT ;  /* 0x000000ff08027812 */ /* 0x000fc800078ec0ff */
[----:B------:R-:W-:-:S13]  /*d3e0*/  ISETP.GE.U32.AND P0, PT, R217, R2, PT ;  /* 0x00000002d900720c */ /* 0x000fda0003f06070 */
[----:B--2---:R-:W-:-:S05]  /*d3f0*/  @!P0 HADD2 R5, -R20.H0_H0, -RZ.H0_H0 ;  /* 0xa00000ff14058230 */ /* 0x004fca0000000900 */
[----:B------:R-:W-:Y:S02]  /*d400*/  PRMT R2, R5, 0x7610, R2 ;  /* 0x0000761005027816 */ /* 0x000fe40000000002 */
[----:B------:R1:W2:Y:S04]  /*d410*/  LDL.LU.S16 R5, [R1+0x170] ;  /* 0x0001700001057983 */ /* 0x0002a80000300600 */
[----:B------:R-:W4:Y:S01]  /*d420*/  LDL.64 R16, [R1+0x180] ;  /* 0x0001800001107983 */ /* 0x000f220000100a00 */
[C---:B------:R-:W-:Y:S01]  /*d430*/  PRMT R19, R20.reuse, 0x7632, R19 ;  /* 0x0000763214137816 */ /* 0x040fe20000000013 */
[----:B------:R-:W-:Y:S02]  /*d440*/  IMAD.MOV.U32 R252, RZ, RZ, R219 ;  /* 0x000000fffffc7224 */ /* 0x000fe400078e00db */
[----:B------:R-:W-:Y:S01]  /*d450*/  IMAD.MOV.U32 R219, RZ, RZ, R188 ;  /* 0x000000ffffdb7224 */ /* 0x000fe200078e00bc */
[----:B------:R-:W-:-:S02]  /*d460*/  PRMT R188, R20, 0x5410, R19 ;  /* 0x0000541014bc7816 */ /* 0x000fc40000000013 */
[----:B------:R-:W-:Y:S02]  /*d470*/  @!P0 PRMT R20, R2, 0x5410, RZ ;  /* 0x0000541002148816 */ /* 0x000fe400000000ff */
[----:B------:R-:W-:-:S04]  /*d480*/  LOP3.LUT R2, R8, 0xffff, RZ, 0xc0, !PT ;  /* 0x0000ffff08027812 */ /* 0x000fc800078ec0ff */
[----:B------:R-:W-:-:S04]  /*d490*/  SHF.R.U32.HI R2, RZ, 0x8, R2 ;  /* 0x00000008ff027819 */ /* 0x000fc80000011602 */
[----:B------:R-:W-:-:S04]  /*d4a0*/  LOP3.LUT R2, R2, 0xffff, RZ, 0xc0, !PT ;  /* 0x0000ffff02027812 */ /* 0x000fc800078ec0ff */
[----:B------:R-:W-:Y:S01]  /*d4b0*/  ISETP.GE.U32.AND P0, PT, R217, R2, PT ;  /* 0x00000002d900720c */ /* 0x000fe20003f06070 */
[----:B------:R-:W1:Y:S04]  /*d4c0*/  S2R R7, SR_TID.X ;  /* 0x0000000000077919 */ /* 0x000e680000002100 */
[----:B------:R-:W1:Y:S01]  /*d4d0*/  S2R R6, SR_CTAID.X ;  /* 0x0000000000067919 */ /* 0x000e620000002500 */
[----:B------:R-:W-:Y:S02]  /*d4e0*/  IMAD.MOV.U32 R199, RZ, RZ, R197 ;  /* 0x000000ffffc77224 */ /* 0x000fe400078e00c5 */
[----:B------:R-:W-:Y:S02]  /*d4f0*/  IMAD.MOV.U32 R197, RZ, RZ, R219 ;  /* 0x000000ffffc57224 */ /* 0x000fe400078e00db */
[----:B------:R-:W1:Y:S03]  /*d500*/  S2R R219, SR_TID.X ;  /* 0x0000000000db7919 */ /* 0x000e660000002100 */
[----:B--2---:R-:W-:-:S05]  /*d510*/  @!P0 HADD2 R5, -R19.H0_H0, -RZ.H0_H0 ;  /* 0xa00000ff13058230 */ /* 0x004fca0000000900 */
[----:B------:R-:W-:Y:S02]  /*d520*/  PRMT R2, R5, 0x7610, R2 ;  /* 0x0000761005027816 */ /* 0x000fe40000000002 */
[----:B------:R-:W3:Y:S02]  /*d530*/  S2R R5, SR_CTAID.Y ;  /* 0x0000000000057919 */ /* 0x000ee40000002600 */
[----:B------:R-:W-:Y:S02]  /*d540*/  @!P0 PRMT R19, R2, 0x5410, RZ ;  /* 0x0000541002138816 */ /* 0x000fe400000000ff */
[----:B------:R-:W3:Y:S02]  /*d550*/  S2R R2, SR_CTAID.Z ;  /* 0x0000000000027919 */ /* 0x000ee40000002700 */
[----:B---3--:R-:W-:Y:S01]  /*d560*/  IMAD R2, R5, R12, R2 ;  /* 0x0000000c05027224 */ /* 0x008fe200078e0202 */
[----:B-1----:R-:W-:Y:S01]  /*d570*/  SHF.R.S32.HI R5, RZ, 0x1f, R7 ;  /* 0x0000001fff057819 */ /* 0x002fe20000011407 */
[----:B------:R-:W-:-:S03]  /*d580*/  IMAD.SHL.U32 R12, R6, 0x80, RZ ;  /* 0x00000080060c7824 */ /* 0x000fc600078e00ff */
[----:B------:R-:W-:Y:S01]  /*d590*/  LEA.HI R5, R5, R7, RZ, 0x5 ;  /* 0x0000000705057211 */ /* 0x000fe200078f28ff */
[----:B------:R-:W-:Y:S01]  /*d5a0*/  IMAD R245, R245, R2, R12 ;  /* 0x00000002f5f57224 */ /* 0x000fe200078e020c */
[----:B------:R-:W-:Y:S02]  /*d5b0*/  LOP3.LUT R2, R13, 0x7ffffffc, RZ, 0xc0, !PT ;  /* 0x7ffffffc0d027812 */ /* 0x000fe400078ec0ff */
[----:B------:R-:W-:-:S04]  /*d5c0*/  LOP3.LUT R5, R5, 0xffffffe0, RZ, 0xc0, !PT ;  /* 0xffffffe005057812 */ /* 0x000fc800078ec0ff */
[----:B------:R-:W-:Y:S01]  /*d5d0*/  IADD3 R5, -R2, R219, -R5 ;  /* 0x000000db02057210 */ /* 0x000fe20007ffe905 */
[----:B------:R-:W-:-:S04]  /*d5e0*/  IMAD.SHL.U32 R2, R200, 0x80, RZ ;  /* 0x00000080c8027824 */ /* 0x000fc800078e00ff */
[----:B------:R-:W-:Y:S02]  /*d5f0*/  IMAD.SHL.U32 R5, R5, 0x2, RZ ;  /* 0x0000000205057824 */ /* 0x000fe400078e00ff */
[C---:B------:R-:W-:Y:S02]  /*d600*/  IMAD R2, R14.reuse, R245, R2 ;  /* 0x000000f50e027224 */ /* 0x040fe400078e0202 */
[----:B------:R-:W-:-:S03]  /*d610*/  IMAD R5, R14, R15, R5 ;  /* 0x0000000f0e057224 */ /* 0x000fc600078e0205 */
[----:B------:R-:W-:Y:S02]  /*d620*/  IADD3 R2, R2, -0x80, RZ ;  /* 0xffffff8002027810 */ /* 0x000fe40007ffe0ff */
[----:B------:R-:W-:Y:S02]  /*d630*/  SHF.R.S32.HI R6, RZ, 0x1f, R5 ;  /* 0x0000001fff067819 */ /* 0x000fe40000011405 */
[----:B------:R-:W-:-:S04]  /*d640*/  IADD3 R5, P0, R5, R2, RZ ;  /* 0x0000000205057210 */ /* 0x000fc80007f1e0ff */
[----:B------:R-:W-:Y:S02]  /*d650*/  LEA.HI.X.SX32 R2, R2, R6, 0x1, P0 ;  /* 0x0000000602027211 */ /* 0x000fe400000f0eff */
[----:B----4-:R-:W-:-:S04]  /*d660*/  LEA R6, P0, R5, R16, 0x1 ;  /* 0x0000001005067211 */ /* 0x010fc800078008ff */
[----:B------:R-:W-:Y:S01]  /*d670*/  LEA.HI.X R7, R5, R17, R2, 0x1, P0 ;  /* 0x0000001105077211 */ /* 0x000fe200000f0c02 */
[----:B------:R-:W-:Y:S02]  /*d680*/  IMAD.MOV.U32 R17, RZ, RZ, R243 ;  /* 0x000000ffff117224 */ /* 0x000fe400078e00f3 */
[----:B------:R-:W-:Y:S02]  /*d690*/  IMAD.MOV.U32 R243, RZ, RZ, R186 ;  /* 0x000000fffff37224 */ /* 0x000fe400078e00ba */
[----:B------:R1:W2:Y:S04]  /*d6a0*/  LDL.LU.S16 R186, [R1+0x180] ;  /* 0x0001800001ba7983 */ /* 0x0002a80000300600 */
[----:B------:R1:W3:Y:S04]  /*d6b0*/  LDL.LU.S16 R16, [R1+0x17c] ;  /* 0x00017c0001107983 */ /* 0x0002e80000300600 */
[----:B------:R1:W4:Y:S04]  /*d6c0*/  LDL.LU.S16 R13, [R1+0x188] ;  /* 0x00018800010d7983 */ /* 0x0003280000300600 */
[----:B------:R1:W3:Y:S01]  /*d6d0*/  LDL.LU.S16 R12, [R1+0x184] ;  /* 0x00018400010c7983 */ /* 0x0002e20000300600 */
[----:B------:R-:W-:-:S04]  /*d6e0*/  SHF.R.U32.HI R2, RZ, 0x10, R8 ;  /* 0x00000010ff027819 */ /* 0x000fc80000011608 */
[----:B------:R-:W-:-:S04]  /*d6f0*/  LOP3.LUT R2, R2, 0xff, RZ, 0xc0, !PT ;  /* 0x000000ff02027812 */ /* 0x000fc800078ec0ff */
[----:B------:R-:W-:Y:S02]  /*d700*/  ISETP.GE.U32.AND P1, PT, R217, R2, PT ;  /* 0x00000002d900720c */ /* 0x000fe40003f26070 */
[--C-:B------:R-:W-:Y:S02]  /*d710*/  SHF.R.U32.HI R2, RZ, 0x10, R0.reuse ;  /* 0x00000010ff027819 */ /* 0x100fe40000011600 */
[----:B------:R-:W-:-:S04]  /*d720*/  SHF.R.U32.HI R0, RZ, 0x18, R0 ;  /* 0x00000018ff007819 */ /* 0x000fc80000011600 */
[----:B------:R-:W-:Y:S02]  /*d730*/  ISETP.GE.U32.AND P2, PT, R217, R0, PT ;  /* 0x00000000d900720c */ /* 0x000fe40003f46070 */
[----:B------:R-:W-:Y:S02]  /*d740*/  LOP3.LUT R2, R2, 0xff, RZ, 0xc0, !PT ;  /* 0x000000ff02027812 */ /* 0x000fe400078ec0ff */
[----:B------:R-:W-:Y:S02]  /*d750*/  PRMT R0, R83, 0x7632, R0 ;  /* 0x0000763253007816 */ /* 0x000fe40000000000 */
[----:B------:R-:W-:Y:S02]  /*d760*/  ISETP.GE.U32.AND P3, PT, R217, R2, PT ;  /* 0x00000002d900720c */ /* 0x000fe40003f66070 */
[----:B------:R-:W-:Y:S02]  /*d770*/  SHF.R.U32.HI R8, RZ, 0x18, R8 ;  /* 0x00000018ff087819 */ /* 0x000fe40000011608 */
[----:B------:R-:W-:-:S02]  /*d780*/  PRMT R2, R83, 0x7610, R2 ;  /* 0x0000761053027816 */ /* 0x000fc40000000002 */
[----:B------:R-:W-:Y:S02]  /*d790*/  ISETP.GE.U32.AND P0, PT, R217, R8, PT ;  /* 0x00000008d900720c */ /* 0x000fe40003f06070 */
[----:B------:R-:W-:Y:S01]  /*d7a0*/  PRMT R5, R18, 0x7632, R5 ;  /* 0x0000763212057816 */ /* 0x000fe20000000005 */
[----:B------:R1:W-:Y:S01]  /*d7b0*/  ST.E.U16 [R6.64], R153 ;  /* 0x0000009906007985 */ /* 0x0003e2000c101504 */
[----:B------:R-:W-:-:S03]  /*d7c0*/  IMAD.MOV.U32 R15, RZ, RZ, R246 ;  /* 0x000000ffff0f7224 */ /* 0x000fc600078e00f6 */
[----:B------:R1:W-:Y:S01]  /*d7d0*/  ST.E.U16 [R6.64+0x2], R152 ;  /* 0x0000029806007985 */ /* 0x0003e2000c101504 */
[----:B------:R-:W-:Y:S01]  /*d7e0*/  IMAD.MOV.U32 R246, RZ, RZ, R187 ;  /* 0x000000fffff67224 */ /* 0x000fe200078e00bb */
[----:B------:R-:W-:Y:S01]  /*d7f0*/  PRMT R187, R18, 0x5410, R5 ;  /* 0x0000541012bb7816 */ /* 0x000fe20000000005 */
[----:B------:R-:W-:Y:S02]  /*d800*/  IMAD.MOV.U32 R245, RZ, RZ, R252 ;  /* 0x000000fffff57224 */ /* 0x000fe400078e00fc */
[----:B------:R-:W-:Y:S02]  /*d810*/  IMAD.MOV.U32 R252, RZ, RZ, R196 ;  /* 0x000000fffffc7224 */ /* 0x000fe400078e00c4 */
[----:B------:R-:W-:Y:S02]  /*d820*/  IMAD.MOV.U32 R196, RZ, RZ, R230 ;  /* 0x000000ffffc47224 */ /* 0x000fe400078e00e6 */
[----:B------:R-:W-:Y:S02]  /*d830*/  IMAD.MOV.U32 R230, RZ, RZ, R246 ;  /* 0x000000ffffe67224 */ /* 0x000fe400078e00f6 */
[----:B-1----:R-:W-:-:S02]  /*d840*/  IMAD.MOV.U32 R153, RZ, RZ, R197 ;  /* 0x000000ffff997224 */ /* 0x002fc400078e00c5 */
[----:B------:R-:W-:Y:S02]  /*d850*/  IMAD.MOV.U32 R197, RZ, RZ, R220 ;  /* 0x000000ffffc57224 */ /* 0x000fe400078e00dc */
[----:B------:R-:W-:Y:S02]  /*d860*/  IMAD.MOV.U32 R220, RZ, RZ, R193 ;  /* 0x000000ffffdc7224 */ /* 0x000fe400078e00c1 */
[----:B------:R-:W-:Y:S02]  /*d870*/  IMAD.MOV.U32 R193, RZ, RZ, R206 ;  /* 0x000000ffffc17224 */ /* 0x000fe400078e00ce */
[----:B------:R-:W-:Y:S02]  /*d880*/  IMAD.MOV.U32 R206, RZ, RZ, R247 ;  /* 0x000000ffffce7224 */ /* 0x000fe400078e00f7 */
[----:B------:R-:W-:Y:S01]  /*d890*/  IMAD.MOV.U32 R152, RZ, RZ, R15 ;  /* 0x000000ffff987224 */ /* 0x000fe200078e000f */
[----:B--2---:R-:W-:-:S05]  /*d8a0*/  @!P1 HADD2 R186, -R18.H0_H0, -RZ.H0_H0 ;  /* 0xa00000ff12ba9230 */ /* 0x004fca0000000900 */
[----:B------:R-:W-:Y:S01]  /*d8b0*/  PRMT R11, R186, 0x7610, R11 ;  /* 0x00007610ba0b7816 */ /* 0x000fe2000000000b */
[----:B---3--:R-:W-:Y:S01]  /*d8c0*/  @!P2 HADD2 R12, -R0.H0_H0, -RZ.H0_H0 ;  /* 0xa00000ff000ca230 */ /* 0x008fe20000000900 */
[----:B------:R-:W-:Y:S01]  /*d8d0*/  PRMT R186, R2, 0x5410, R0 ;  /* 0x0000541002ba7816 */ /* 0x000fe20000000000 */
[----:B----4-:R-:W-:-:S03]  /*d8e0*/  @!P3 HADD2 R13, -R2.H0_H0, -RZ.H0_H0 ;  /* 0xa00000ff020db230 */ /* 0x010fc60000000900 */
[----:B------:R-:W-:-:S04]  /*d8f0*/  PRMT R8, R12, 0x7610, R8 ;  /* 0x000076100c087816 */ /* 0x000fc80000000008 */
[----:B------:R-:W-:Y:S01]  /*d900*/  @!P2 PRMT R0, R8, 0x5410, RZ ;  /* 0x000054100800a816 */ /* 0x000fe200000000ff */
[----:B------:R-:W-:Y:S01]  /*d910*/  IMAD.SHL.U32 R8, R14, 0x8, RZ ;  /* 0x000000080e087824 */ /* 0x000fe200078e00ff */
[----:B------:R-:W-:Y:S01]  /*d920*/  PRMT R9, R13, 0x7610, R9 ;  /* 0x000076100d097816 */ /* 0x000fe20000000009 */
[----:B------:R-:W-:Y:S02]  /*d930*/  @!P0 HADD2 R16, -R5.H0_H0, -RZ.H0_H0 ;  /* 0xa00000ff05108230 */ /* 0x000fe40000000900 */
[----:B------:R-:W-:-:S03]  /*d940*/  IMAD.WIDE R12, R8, 0x2, R6 ;  /* 0x00000002080c7825 */ /* 0x000fc600078e0206 */
[----:B------:R-:W-:Y:S02]  /*d950*/  PRMT R10, R16, 0x7610, R10 ;  /* 0x00007610100a7816 */ /* 0x000fe4000000000a */
[----:B------:R-:W-:Y:S04]  /*d960*/  ST.E.U16 [R12.64], R150 ;  /* 0x000000960c007985 */ /* 0x000fe8000c101504 */
[----:B------:R1:W-:Y:S01]  /*d970*/  ST.E.U16 [R12.64+0x2], R151 ;  /* 0x000002970c007985 */ /* 0x0003e2000c101504 */
[----:B------:R-:W-:Y:S01]  /*d980*/  @!P0 PRMT R5, R10, 0x5410, RZ ;  /* 0x000054100a058816 */ /* 0x000fe200000000ff */
[----:B------:R-:W-:Y:S02]  /*d990*/  IMAD.SHL.U32 R10, R14, 0x40, RZ ;  /* 0x000000400e0a7824 */ /* 0x000fe400078e00ff */
[----:B------:R2:W-:Y:S01]  /*d9a0*/  STL [R1+0x280], R8 ;  /* 0x0002800801007387 */ /* 0x0005e20000100800 */
[----:B------:R-:W-:Y:S01]  /*d9b0*/  @!P1 PRMT R18, R11, 0x5410, RZ ;  /* 0x000054100b129816 */ /* 0x000fe200000000ff */
[----:B------:R-:W-:Y:S01]  /*d9c0*/  IMAD.WIDE R10, R10, 0x2, R6 ;  /* 0x000000020a0a7825 */ /* 0x000fe200078e0206 */
[----:B------:R-:W-:-:S03]  /*d9d0*/  @!P3 PRMT R2, R9, 0x5410, RZ ;  /* 0x000054100902b816 */ /* 0x000fc600000000ff */
[----:B-1----:R-:W-:-:S04]  /*d9e0*/  IMAD.WIDE.U32 R150, R225, -0x326172a9, RZ ;  /* 0xcd9e8d57e1967825 */ /* 0x002fc800078e00ff */
[----:B--2---:R-:W-:Y:S01]  /*d9f0*/  IMAD R8, R14, 0x48, RZ ;  /* 0x000000480e087824 */ /* 0x004fe200078e02ff */
[----:B------:R-:W-:-:S05]  /*da00*/  LOP3.LUT R14, R224, R151, RZ, 0x3c, !PT ;  /* 0x00000097e00e7212 */ /* 0x000fca00078e3cff */
[----:B------:R-:W-:Y:S01]  /*da10*/  IMAD.WIDE.U32 R246, R14, -0x2daee0ad, RZ ;  /* 0xd2511f530ef67825 */ /* 0x000fe200078e00ff */
[----:B------:R1:W-:Y:S01]  /*da20*/  STL [R1+0x284], R8 ;  /* 0x0002840801007387 */ /* 0x0003e20000100800 */
[----:B------:R-:W-:-:S03]  /*da30*/  LOP3.LUT R14, R154, R133, RZ, 0x3c, !PT ;  /* 0x000000859a0e7212 */ /* 0x000fc600078e3cff */
[----:B------:R-:W-:Y:S01]  /*da40*/  LOP3.LUT R16, R247, R221, R132, 0x96, !PT ;  /* 0x000000ddf7107212 */ /* 0x000fe200078e9684 */
[----:B------:R-:W-:Y:S01]  /*da50*/  ST.E.U16 [R10.64], R74 ;  /* 0x0000004a0a007985 */ /* 0x000fe2000c101504 */
[----:B------:R-:W-:-:S03]  /*da60*/  IMAD.WIDE.U32 R14, R14, -0x326172a9, RZ ;  /* 0xcd9e8d570e0e7825 */ /* 0x000fc600078e00ff */
[----:B------:R2:W-:Y:S04]  /*da70*/  ST.E.U16 [R10.64+0x2], R73 ;  /* 0x000002490a007985 */ /* 0x0005e8000c101504 */
[----:B------:R3:W5:Y:S01]  /*da80*/  LDL.LU R225, [R1+0x350] ;  /* 0x0003500001e17983 */ /* 0x0007620000300800 */
[----:B-1----:R-:W-:-:S05]  /*da90*/  IMAD.WIDE R8, R8, 0x2, R6 ;  /* 0x0000000208087825 */ /* 0x002fca00078e0206 */
[----:B------:R-:W-:Y:S04]  /*daa0*/  ST.E.U16 [R8.64], R72 ;  /* 0x0000004808007985 */ /* 0x000fe8000c101504 */
[----:B------:R-:W-:Y:S04]  /*dab0*/  ST.E.U16 [R8.64+0x2], R71 ;  /* 0x0000024708007985 */ /* 0x000fe8000c101504 */
[----:B------:R-:W-:Y:S04]  /*dac0*/  ST.E.U16 [R6.64+0x10], R125 ;  /* 0x0000107d06007985 */ /* 0x000fe8000c101504 */
[----:B------:R1:W-:Y:S01]  /*dad0*/  ST.E.U16 [R6.64+0x12], R124 ;  /* 0x0000127c06007985 */ /* 0x0003e2000c101504 */
[----:B--2---:R-:W-:Y:S01]  /*dae0*/  IMAD.MOV.U32 R73, RZ, RZ, R17 ;  /* 0x000000ffff497224 */ /* 0x004fe200078e0011 */
[----:B------:R-:W-:-:S02]  /*daf0*/  LOP3.LUT R17, R176, R133, RZ, 0x3c, !PT ;  /* 0x00000085b0117212 */ /* 0x000fc400078e3cff */
[----:B------:R-:W-:Y:S04]  /*db00*/  ST.E.U16 [R12.64+0x10], R84 ;  /* 0x000010540c007985 */ /* 0x000fe8000c101504 */
[----:B------:R-:W-:Y:S04]  /*db10*/  ST.E.U16 [R12.64+0x12], R85 ;  /* 0x000012550c007985 */ /* 0x000fe8000c101504 */
[----:B------:R2:W-:Y:S01]  /*db20*/  ST.E.U16 [R10.64+0x10], R70 ;  /* 0x000010460a007985 */ /* 0x0005e2000c101504 */
[----:B-1----:R-:W-:-:S05]  /*db30*/  IMAD.WIDE.U32 R124, R16, -0x326172a9, RZ ;  /* 0xcd9e8d57107c7825 */ /* 0x002fca00078e00ff */
[-CC-:B------:R-:W-:Y:S01]  /*db40*/  LOP3.LUT R83, R125, R233.reuse, R14.reuse, 0x96, !PT ;  /* 0x000000e97d537212 */ /* 0x180fe200078e960e */
[----:B------:R-:W-:Y:S01]  /*db50*/  IMAD.WIDE.U32 R16, R17, -0x326172a9, RZ ;  /* 0xcd9e8d5711107825 */ /* 0x000fe200078e00ff */
[----:B--2---:R-:W-:-:S03]  /*db60*/  LOP3.LUT R70, R101, R233, R14, 0x96, !PT ;  /* 0x000000e965467212 */ /* 0x004fc600078e960e */
[----:B------:R-:W-:Y:S01]  /*db70*/  IMAD.SHL.U32 R14, R180, 0x4, RZ ;  /* 0x00000004b40e7824 */ /* 0x000fe200078e00ff */
[----:B------:R1:W-:Y:S04]  /*db80*/  ST.E.U16 [R10.64+0x12], R68 ;  /* 0x000012440a007985 */ /* 0x0003e8000c101504 */
[----:B------:R-:W-:Y:S01]  /*db90*/  LOP3.LUT R14, R133, R223, R14, 0x96, !PT ;  /* 0x000000df850e7212 */ /* 0x000fe200078e960e */
[----:B------:R-:W-:Y:S01]  /*dba0*/  ST.E.U16 [R8.64+0x10], R66 ;  /* 0x0000104208007985 */ /* 0x000fe2000c101504 */
[-C--:B------:R-:W-:Y:S02]  /*dbb0*/  LOP3.LUT R71, R101, R233.reuse, R16, 0x96, !PT ;  /* 0x000000e965477212 */ /* 0x080fe400078e9610 */
[----:B------:R-:W-:Y:S01]  /*dbc0*/  LOP3.LUT R85, R17, R232, R150, 0x96, !PT ;  /* 0x000000e811557212 */ /* 0x000fe200078e9696 */
[----:B------:R2:W-:Y:S01]  /*dbd0*/  ST.E.U16 [R8.64+0x12], R67 ;  /* 0x0000124308007985 */ /* 0x0005e2000c101504 */
[----:B------:R-:W-:-:S03]  /*dbe0*/  LOP3.LUT R84, R125, R233, R16, 0x96, !PT ;  /* 0x000000e97d547212 */ /* 0x000fc600078e9610 */
[----:B------:R-:W-:Y:S04]  /*dbf0*/  ST.E.U16 [R6.64+0x20], R149 ;  /* 0x0000209506007985 */ /* 0x000fe8000c101504 */
[----:B------:R-:W-:Y:S04]  /*dc00*/  ST.E.U16 [R6.64+0x22], R148 ;  /* 0x0000229406007985 */ /* 0x000fe8000c101504 */
[----:B------:R-:W-:Y:S04]  /*dc10*/  ST.E.U16 [R12.64+0x20], R146 ;  /* 0x000020920c007985 */ /* 0x000fe8000c101504 */
[----:B------:R-:W-:Y:S01]  /*dc20*/  ST.E.U16 [R12.64+0x22], R147 ;  /* 0x000022930c007985 */ /* 0x000fe2000c101504 */
[----:B-1----:R-:W-:Y:S01]  /*dc30*/  LOP3.LUT R68, R17, R232, R198, 0x96, !PT ;  /* 0x000000e811447212 */ /* 0x002fe200078e96c6 */
[----:B------:R-:W-:-:S02]  /*dc40*/  IMAD.WIDE.U32 R16, R14, -0x326172a9, RZ ;  /* 0xcd9e8d570e107825 */ /* 0x000fc400078e00ff */
[----:B------:R-:W-:Y:S04]  /*dc50*/  ST.E.U16 [R10.64+0x20], R82 ;  /* 0x000020520a007985 */ /* 0x000fe8000c101504 */
[----:B------:R-:W-:Y:S01]  /*dc60*/  ST.E.U16 [R10.64+0x22], R81 ;  /* 0x000022510a007985 */ /* 0x000fe2000c101504 */
[----:B------:R-:W-:-:S03]  /*dc70*/  LOP3.LUT R14, R17, R232, R198, 0x96, !PT ;  /* 0x000000e8110e7212 */ /* 0x000fc600078e96c6 */
[----:B------:R-:W-:Y:S04]  /*dc80*/  ST.E.U16 [R8.64+0x20], R80 ;  /* 0x0000205008007985 */ /* 0x000fe8000c101504 */
[----:B------:R-:W-:Y:S04]  /*dc90*/  ST.E.U16 [R8.64+0x22], R79 ;  /* 0x0000224f08007985 */ /* 0x000fe8000c101504 */
[----:B------:R-:W-:Y:S04]  /*dca0*/  ST.E.U16 [R6.64+0x30], R145 ;  /* 0x0000309106007985 */ /* 0x000fe8000c101504 */
[----:B------:R-:W-:Y:S04]  /*dcb0*/  ST.E.U16 [R6.64+0x32], R144 ;  /* 0x0000329006007985 */ /* 0x000fe8000c101504 */
[----:B------:R-:W-:Y:S04]  /*dcc0*/  ST.E.U16 [R12.64+0x30], R143 ;  /* 0x0000308f0c007985 */ /* 0x000fe8000c101504 */
[----:B------:R-:W-:Y:S04]  /*dcd0*/  ST.E.U16 [R12.64+0x32], R142 ;  /* 0x0000328e0c007985 */ /* 0x000fe8000c101504 */
[----:B------:R-:W-:Y:S04]  /*dce0*/  ST.E.U16 [R10.64+0x30], R76 ;  /* 0x0000304c0a007985 */ /* 0x000fe8000c101504 */
[----:B------:R-:W-:Y:S01]  /*dcf0*/  ST.E.U16 [R10.64+0x32], R75 ;  /* 0x0000324b0a007985 */ /* 0x000fe2000c101504 */
[----:B--2---:R-:W-:-:S03]  /*dd00*/  LOP3.LUT R67, R15, R232, R198, 0x96, !PT ;  /* 0x000000e80f437212 */ /* 0x004fc600078e96c6 */
[----:B------:R-:W-:Y:S04]  /*dd10*/  ST.E.U16 [R8.64+0x30], R78 ;  /* 0x0000304e08007985 */ /* 0x000fe8000c101504 */
[----:B------:R1:W-:Y:S04]  /*dd20*/  ST.E.U16 [R8.64+0x32], R77 ;  /* 0x0000324d08007985 */ /* 0x0003e8000c101504 */
[----:B------:R-:W-:Y:S04]  /*dd30*/  ST.E.U16 [R6.64+0x40], R139 ;  /* 0x0000408b06007985 */ /* 0x000fe8000c101504 */
[----:B------:R-:W-:Y:S04]  /*dd40*/  ST.E.U16 [R6.64+0x42], R137 ;  /* 0x0000428906007985 */ /* 0x000fe8000c101504 */
[----:B------:R-:W-:Y:S04]  /*dd50*/  ST.E.U16 [R12.64+0x40], R129 ;  /* 0x000040810c007985 */ /* 0x000fe8000c101504 */
[----:B------:R-:W-:Y:S04]  /*dd60*/  ST.E.U16 [R12.64+0x42], R131 ;  /* 0x000042830c007985 */ /* 0x000fe8000c101504 */
[----:B------:R-:W-:Y:S04]  /*dd70*/  ST.E.U16 [R10.64+0x40], R65 ;  /* 0x000040410a007985 */ /* 0x000fe8000c101504 */
[----:B------:R-:W-:Y:S01]  /*dd80*/  ST.E.U16 [R10.64+0x42], R64 ;  /* 0x000042400a007985 */ /* 0x000fe2000c101504 */
[----:B-1----:R-:W-:-:S03]  /*dd90*/  IMAD.WIDE.U32 R76, R14, -0x2daee0ad, RZ ;  /* 0xd2511f530e4c7825 */ /* 0x002fc600078e00ff */
[----:B------:R-:W-:Y:S01]  /*dda0*/  ST.E.U16 [R8.64+0x40], R59 ;  /* 0x0000403b08007985 */ /* 0x000fe2000c101504 */
[----:B------:R-:W-:-:S03]  /*ddb0*/  LOP3.LUT R74, R15, R232, R150, 0x96, !PT ;  /* 0x000000e80f4a7212 */ /* 0x000fc600078e9696 */
[----:B------:R-:W-:Y:S01]  /*ddc0*/  ST.E.U16 [R8.64+0x42], R60 ;  /* 0x0000423c08007985 */ /* 0x000fe2000c101504 */
[----:B------:R-:W-:-:S03]  /*ddd0*/  IMAD.WIDE.U32 R14, R67, -0x2daee0ad, RZ ;  /* 0xd2511f53430e7825 */ /* 0x000fc600078e00ff */
[----:B------:R-:W-:Y:S04]  /*dde0*/  ST.E.U16 [R6.64+0x50], R107 ;  /* 0x0000506b06007985 */ /* 0x000fe8000c101504 */
[----:B------:R1:W-:Y:S01]  /*ddf0*/  ST.E.U16 [R6.64+0x52], R106 ;  /* 0x0000526a06007985 */ /* 0x0003e2000c101504 */
[----:B------:R-:W-:-:S03]  /*de00*/  IMAD.MOV.U32 R148, RZ, RZ, R73 ;  /* 0x000000ffff947224 */ /* 0x000fc600078e0049 */
[----:B------:R-:W-:Y:S01]  /*de10*/  ST.E.U16 [R12.64+0x50], R88 ;  /* 0x000050580c007985 */ /* 0x000fe2000c101504 */
[----:B------:R-:W-:-:S03]  /*de20*/  LOP3.LUT R66, R101, R233, R16, 0x96, !PT ;  /* 0x000000e965427212 */ /* 0x000fc600078e9610 */
[----:B------:R-:W-:Y:S01]  /*de30*/  ST.E.U16 [R12.64+0x52], R89 ;  /* 0x000052590c007985 */ /* 0x000fe2000c101504 */
[----:B------:R-:W-:-:S03]  /*de40*/  LOP3.LUT R72, R17, R232, R150, 0x96, !PT ;  /* 0x000000e811487212 */ /* 0x000fc600078e9696 */
[----:B------:R2:W-:Y:S01]  /*de50*/  ST.E.U16 [R10.64+0x50], R34 ;  /* 0x000050220a007985 */ /* 0x0005e2000c101504 */
[----:B------:R-:W-:-:S03]  /*de60*/  LOP3.LUT R73, R125, R233, R16, 0x96, !PT ;  /* 0x000000e97d497212 */ /* 0x000fc600078e9610 */
[----:B------:R-:W-:Y:S01]  /*de70*/  ST.E.U16 [R10.64+0x52], R58 ;  /* 0x0000523a0a007985 */ /* 0x000fe2000c101504 */
[----:B------:R-:W-:-:S03]  /*de80*/  IMAD.WIDE.U32 R16, R68, -0x2daee0ad, RZ ;  /* 0xd2511f5344107825 */ /* 0x000fc600078e00ff */
[----:B------:R-:W-:Y:S01]  /*de90*/  ST.E.U16 [R8.64+0x50], R57 ;  /* 0x0000503908007985 */ /* 0x000fe2000c101504 */
[----:B------:R-:W-:-:S03]  /*dea0*/  IMAD.WIDE.U32 R80, R71, -0x2daee0ad, RZ ;  /* 0xd2511f5347507825 */ /* 0x000fc600078e00ff */
[----:B------:R4:W-:Y:S01]  /*deb0*/  ST.E.U16 [R8.64+0x52], R56 ;  /* 0x0000523808007985 */ /* 0x0009e2000c101504 */
[----:B-1----:R-:W-:-:S03]  /*dec0*/  IMAD.WIDE.U32 R106, R70, -0x2daee0ad, RZ ;  /* 0xd2511f53466a7825 */ /* 0x002fc600078e00ff */
[----:B------:R-:W-:Y:S01]  /*ded0*/  ST.E.U16 [R6.64+0x60], R128 ;  /* 0x0000608006007985 */ /* 0x000fe2000c101504 */
[----:B------:R-:W-:-:S03]  /*dee0*/  LOP3.LUT R60, R15, R234, R250, 0x96, !PT ;  /* 0x000000ea0f3c7212 */ /* 0x000fc600078e96fa */
[----:B------:R-:W-:Y:S01]  /*def0*/  ST.E.U16 [R6.64+0x62], R127 ;  /* 0x0000627f06007985 */ /* 0x000fe2000c101504 */
[----:B------:R-:W-:-:S03]  /*df00*/  LOP3.LUT R59, R107, R241, R14, 0x96, !PT ;  /* 0x000000f16b3b7212 */ /* 0x000fc600078e960e */
[----:B------:R-:W-:Y:S01]  /*df10*/  ST.E.U16 [R12.64+0x60], R126 ;  /* 0x0000607e0c007985 */ /* 0x000fe2000c101504 */
[----:B--2---:R-:W-:-:S03]  /*df20*/  LOP3.LUT R34, R77, R234, R250, 0x96, !PT ;  /* 0x000000ea4d227212 */ /* 0x004fc600078e96fa */
[----:B------:R-:W-:Y:S01]  /*df30*/  ST.E.U16 [R12.64+0x62], R138 ;  /* 0x0000628a0c007985 */ /* 0x000fe2000c101504 */
[----:B------:R-:W-:-:S03]  /*df40*/  IMAD.WIDE.U32 R78, R66, -0x2daee0ad, RZ ;  /* 0xd2511f53424e7825 */ /* 0x000fc600078e00ff */
[----:B------:R1:W-:Y:S01]  /*df50*/  ST.E.U16 [R10.64+0x62], R35 ;  /* 0x000062230a007985 */ /* 0x0003e2000c101504 */
[----:B------:R-:W-:Y:S01]  /*df60*/  IMAD.WIDE.U32 R14, R74, -0x2daee0ad, RZ ;  /* 0xd2511f534a0e7825 */ /* 0x000fe200078e00ff */
[----:B------:R-:W-:Y:S02]  /*df70*/  LOP3.LUT R65, R17, R234, R250, 0x96, !PT ;  /* 0x000000ea11417212 */ /* 0x000fe400078e96fa */
[-C--:B------:R-:W-:Y:S01]  /*df80*/  LOP3.LUT R64, R81, R241.reuse, R16, 0x96, !PT ;  /* 0x000000f151407212 */ /* 0x080fe200078e9610 */
[----:B------:R-:W-:Y:S01]  /*df90*/  IMAD.WIDE.U32 R74, R72, -0x2daee0ad, RZ ;  /* 0xd2511f53484a7825 */ /* 0x000fe200078e00ff */
[----:B------:R-:W-:Y:S03]  /*dfa0*/  ST.E.U16 [R10.64+0x60], R55 ;  /* 0x000060370a007985 */ /* 0x000fe6000c101504 */
[----:B------:R-:W-:Y:S01]  /*dfb0*/  IMAD.WIDE.U32 R142, R83, -0x2daee0ad, RZ ;  /* 0xd2511f53538e7825 */ /* 0x000fe200078e00ff */
[----:B------:R2:W-:Y:S01]  /*dfc0*/  ST.E.U16 [R8.64+0x62], R40 ;  /* 0x0000622808007985 */ /* 0x0005e2000c101504 */
[----:B------:R-:W-:-:S02]  /*dfd0*/  LOP3.LUT R66, R79, R241, R76, 0x96, !PT ;  /* 0x000000f14f427212 */ /* 0x000fc400078e964c */
[----:B------:R-:W-:Y:S01]  /*dfe0*/  IMAD.WIDE.U32 R16, R85, -0x2daee0ad, RZ ;  /* 0xd2511f5355107825 */ /* 0x000fe200078e00ff */
[----:B----4-:R-:W-:-:S03]  /*dff0*/  LOP3.LUT R56, R75, R234, R246, 0x96, !PT ;  /* 0x000000ea4b387212 */ /* 0x010fc600078e96f6 */
[----:B------:R-:W-:Y:S01]  /*e000*/  IMAD.WIDE.U32 R82, R84, -0x2daee0ad, RZ ;  /* 0xd2511f5354527825 */ /* 0x000fe200078e00ff */
[----:B------:R4:W-:Y:S03]  /*e010*/  ST.E.U16 [R8.64+0x60], R41 ;  /* 0x0000602908007985 */ /* 0x0009e6000c101504 */
[----:B-1----:R-:W-:Y:S01]  /*e020*/  IMAD.WIDE.U32 R34, R34, -0x326172a9, RZ ;  /* 0xcd9e8d5722227825 */ /* 0x002fe200078e00ff */
[----:B------:R-:W-:Y:S01]  /*e030*/  LOP3.LUT R70, R17, R234, R246, 0x96, !PT ;  /* 0x000000ea11467212 */ /* 0x000fe200078e96f6 */
[----:B------:R1:W-:Y:S01]  /*e040*/  ST.E.U16 [R6.64+0x72], R130 ;  /* 0x0000728206007985 */ /* 0x0003e2000c101504 */
[----:B------:R-:W-:Y:S01]  /*e050*/  LOP3.LUT R68, R83, R241, R16, 0x96, !PT ;  /* 0x000000f153447212 */ /* 0x000fe200078e9610 */
[----:B------:R-:W-:Y:S01]  /*e060*/  IMAD.WIDE.U32 R16, R65, -0x326172a9, RZ ;  /* 0xcd9e8d5741107825 */ /* 0x000fe200078e00ff */
[----:B--2---:R-:W-:-:S03]  /*e070*/  LOP3.LUT R40, R35, R231, R100, 0x96, !PT ;  /* 0x000000e723287212 */ /* 0x004fc600078e9664 */
[----:B------:R-:W-:-:S04]  /*e080*/  IMAD.WIDE.U32 R56, R56, -0x326172a9, RZ ;  /* 0xcd9e8d5738387825 */ /* 0x000fc800078e00ff */
[----:B----4-:R-:W-:Y:S01]  /*e090*/  IMAD.WIDE.U32 R40, R40, -0x2daee0ad, RZ ;  /* 0xd2511f5328287825 */ /* 0x010fe200078e00ff */
[----:B------:R-:W-:-:S03]  /*e0a0*/  LOP3.LUT R72, R15, R234, R246, 0x96, !PT ;  /* 0x000000ea0f487212 */ /* 0x000fc600078e96f6 */
[----:B------:R-:W-:Y:S01]  /*e0b0*/  IMAD.WIDE.U32 R76, R73, -0x2daee0ad, RZ ;  /* 0xd2511f53494c7825 */ /* 0x000fe200078e00ff */
[----:B------:R-:W-:-:S03]  /*e0c0*/  LOP3.LUT R58, R41, R239, R78, 0x96, !PT ;  /* 0x000000ef293a7212 */ /* 0x000fc600078e964e */
[----:B-1----:R-:W-:-:S04]  /*e0d0*/  IMAD.WIDE.U32 R130, R64, -0x326172a9, RZ ;  /* 0xcd9e8d5740827825 */ /* 0x002fc800078e00ff */
[----:B------:R-:W-:Y:S01]  /*e0e0*/  IMAD.WIDE.U32 R64, R66, -0x326172a9, RZ ;  /* 0xcd9e8d5742407825 */ /* 0x000fe200078e00ff */
[----:B------:R-:W-:Y:S01]  /*e0f0*/  LOP3.LUT R67, R143, R241, R14, 0x96, !PT ;  /* 0x000000f18f437212 */ /* 0x000fe200078e960e */
[----:B------:R1:W-:Y:S03]  /*e100*/  ST.E.U16 [R6.64+0x70], R136 ;  /* 0x0000708806007985 */ /* 0x0003e6000c101504 */
[----:B------:R-:W-:Y:S01]  /*e110*/  LOP3.LUT R41, R65, R240, R34, 0x96, !PT ;  /* 0x000000f041297212 */ /* 0x000fe200078e9622 */
[----:B------:R-:W-:Y:S01]  /*e120*/  IMAD.WIDE.U32 R14, R60, -0x326172a9, RZ ;  /* 0xcd9e8d573c0e7825 */ /* 0x000fe200078e00ff */
[----:B------:R-:W-:Y:S01]  /*e130*/  LOP3.LUT R34, R57, R231, R124, 0x96, !PT ;  /* 0x000000e739227212 */ /* 0x000fe200078e967c */
[----:B------:R-:W-:Y:S02]  /*e140*/  ST.E.U16 [R12.64+0x70], R141 ;  /* 0x0000708d0c007985 */ /* 0x000fe4000c101504 */
[----:B------:R-:W-:Y:S01]  /*e150*/  IMAD.WIDE.U32 R138, R59, -0x326172a9, RZ ;  /* 0xcd9e8d573b8a7825 */ /* 0x000fe200078e00ff */
[----:B------:R-:W-:Y:S01]  /*e160*/  LOP3.LUT R71, R77, R241, R74, 0x96, !PT ;  /* 0x000000f14d477212 */ /* 0x000fe200078e964a */
[----:B------:R-:W-:Y:S01]  /*e170*/  ST.E.U16 [R12.64+0x72], R140 ;  /* 0x0000728c0c007985 */ /* 0x000fe2000c101504 */
[----:B------:R-:W-:Y:S01]  /*e180*/  LOP3.LUT R59, R15, R231, R100, 0x96, !PT ;  /* 0x000000e70f3b7212 */ /* 0x000fe200078e9664 */
[----:B------:R-:W-:-:S02]  /*e190*/  IMAD.WIDE.U32 R34, R34, -0x2daee0ad, RZ ;  /* 0xd2511f5322227825 */ /* 0x000fc400078e00ff */
[----:B------:R-:W-:Y:S01]  /*e1a0*/  ST.E.U16 [R10.64+0x70], R62 ;  /* 0x0000703e0a007985 */ /* 0x000fe2000c101504 */
[----:B------:R-:W-:-:S03]  /*e1b0*/  LOP3.LUT R107, R139, R240, R14, 0x96, !PT ;  /* 0x000000f08b6b7212 */ /* 0x000fc600078e960e */
[----:B------:R2:W-:Y:S01]  /*e1c0*/  ST.E.U16 [R10.64+0x72], R61 ;  /* 0x0000723d0a007985 */ /* 0x0005e2000c101504 */
[----:B------:R-:W-:-:S03]  /*e1d0*/  IMAD.WIDE.U32 R14, R72, -0x326172a9, RZ ;  /* 0xcd9e8d57480e7825 */ /* 0x000fc600078e00ff */
[----:B------:R-:W-:Y:S04]  /*e1e0*/  ST.E.U16 [R8.64+0x70], R63 ;  /* 0x0000703f08007985 */ /* 0x000fe8000c101504 */
[----:B------:R-:W-:Y:S01]  /*e1f0*/  ST.E.U16 [R8.64+0x72], R69 ;  /* 0x0000724508007985 */ /* 0x000fe2000c101504 */
[----:B-1----:R-:W-:-:S03]  /*e200*/  IMAD.WIDE.U32 R136, R67, -0x326172a9, RZ ;  /* 0xcd9e8d5743887825 */ /* 0x002fc600078e00ff */
[----:B------:R-:W-:Y:S04]  /*e210*/  ST.E.U16 [R6.64+0x80], R123 ;  /* 0x0000807b06007985 */ /* 0x000fe8000c101504 */
[----:B------:R-:W-:Y:S04]  /*e220*/  ST.E.U16 [R6.64+0x82], R122 ;  /* 0x0000827a06007985 */ /* 0x000fe8000c101504 */
[----:B------:R-:W-:Y:S04]  /*e230*/  ST.E.U16 [R12.64+0x80], R120 ;  /* 0x000080780c007985 */ /* 0x000fe8000c101504 */
[----:B------:R-:W-:Y:S01]  /*e240*/  ST.E.U16 [R12.64+0x82], R121 ;  /* 0x000082790c007985 */ /* 0x000fe2000c101504 */
[----:B------:R-:W-:Y:S01]  /*e250*/  LOP3.LUT R55, R17, R231, R100, 0x96, !PT ;  /* 0x000000e711377212 */ /* 0x000fe200078e9664 */
[----:B--2---:R-:W-:-:S02]  /*e260*/  IMAD.WIDE.U32 R60, R71, -0x326172a9, RZ ;  /* 0xcd9e8d57473c7825 */ /* 0x004fc400078e00ff */
[----:B------:R-:W-:Y:S01]  /*e270*/  ST.E.U16 [R10.64+0x80], R54 ;  /* 0x000080360a007985 */ /* 0x000fe2000c101504 */
[----:B------:R-:W-:-:S03]  /*e280*/  LOP3.LUT R35, R35, R239, R76, 0x96, !PT ;  /* 0x000000ef23237212 */ /* 0x000fc600078e964c */
[----:B------:R-:W-:Y:S01]  /*e290*/  ST.E.U16 [R10.64+0x82], R53 ;  /* 0x000082350a007985 */ /* 0x000fe2000c101504 */
[----:B------:R-:W-:-:S03]  /*e2a0*/  IMAD.WIDE.U32 R76, R41, -0x2daee0ad, RZ ;  /* 0xd2511f53294c7825 */ /* 0x000fc600078e00ff */
[----:B------:R-:W-:Y:S04]  /*e2b0*/  ST.E.U16 [R8.64+0x80], R52 ;  /* 0x0000803408007985 */ /* 0x000fe8000c101504 */
[----:B------:R-:W-:Y:S01]  /*e2c0*/  ST.E.U16 [R8.64+0x82], R51 ;  /* 0x0000823308007985 */ /* 0x000fe2000c101504 */
[----:B------:R-:W-:-:S03]  /*e2d0*/  LOP3.LUT R127, R137, R240, R14, 0x96, !PT ;  /* 0x000000f0897f7212 */ /* 0x000fc600078e960e */
[----:B------:R-:W-:Y:S04]  /*e2e0*/  ST.E.U16 [R6.64+0x90], R119 ;  /* 0x0000907706007985 */ /* 0x000fe8000c101504 */
[----:B------:R-:W-:Y:S01]  /*e2f0*/  ST.E.U16 [R6.64+0x92], R118 ;  /* 0x0000927606007985 */ /* 0x000fe2000c101504 */
[----:B------:R-:W-:-:S03]  /*e300*/  LOP3.LUT R14, R61, R240, R56, 0x96, !PT ;  /* 0x000000f03d0e7212 */ /* 0x000fc600078e9638 */
[----:B------:R-:W-:Y:S04]  /*e310*/  ST.E.U16 [R12.64+0x90], R116 ;  /* 0x000090740c007985 */ /* 0x000fe8000c101504 */
[----:B------:R-:W-:Y:S04]  /*e320*/  ST.E.U16 [R12.64+0x92], R117 ;  /* 0x000092750c007985 */ /* 0x000fe8000c101504 */
[----:B------:R-:W-:Y:S04]  /*e330*/  ST.E.U16 [R10.64+0x90], R50 ;  /* 0x000090320a007985 */ /* 0x000fe8000c101504 */
[----:B------:R-:W-:Y:S01]  /*e340*/  ST.E.U16 [R10.64+0x92], R49 ;  /* 0x000092310a007985 */ /* 0x000fe2000c101504 */
[----:B------:R-:W-:-:S03]  /*e350*/  IMAD.WIDE.U32 R56, R55, -0x2daee0ad, RZ ;  /* 0xd2511f5337387825 */ /* 0x000fc600078e00ff */
[----:B------:R-:W-:Y:S04]  /*e360*/  ST.E.U16 [R8.64+0x90], R48 ;  /* 0x0000903008007985 */ /* 0x000fe8000c101504 */
[----:B------:R-:W-:Y:S01]  /*e370*/  ST.E.U16 [R8.64+0x92], R47 ;  /* 0x0000922f08007985 */ /* 0x000fe2000c101504 */
[----:B------:R-:W-:-:S03]  /*e380*/  LOP3.LUT R55, R77, R236, R40, 0x96, !PT ;  /* 0x000000ec4d377212 */ /* 0x000fc600078e9628 */
[----:B------:R-:W-:Y:S04]  /*e390*/  ST.E.U16 [R6.64+0xa0], R115 ;  /* 0x0000a07306007985 */ /* 0x000fe8000c101504 */
[----:B------:R-:W-:Y:S01]  /*e3a0*/  ST.E.U16 [R6.64+0xa2], R114 ;  /* 0x0000a27206007985 */ /* 0x000fe2000c101504 */
[----:B------:R-:W-:-:S03]  /*e3b0*/  IMAD.WIDE.U32 R88, R59, -0x2daee0ad, RZ ;  /* 0xd2511f533b587825 */ /* 0x000fc600078e00ff */
[----:B------:R-:W-:Y:S01]  /*e3c0*/  ST.E.U16 [R12.64+0xa0], R113 ;  /* 0x0000a0710c007985 */ /* 0x000fe2000c101504 */
[----:B------:R-:W-:-:S03]  /*e3d0*/  IMAD.WIDE.U32 R40, R58, -0x326172a9, RZ ;  /* 0xcd9e8d573a287825 */ /* 0x000fc600078e00ff */
[----:B------:R-:W-:Y:S01]  /*e3e0*/  ST.E.U16 [R12.64+0xa2], R112 ;  /* 0x0000a2700c007985 */ /* 0x000fe2000c101504 */
[----:B------:R-:W-:-:S03]  /*e3f0*/  IMAD.WIDE.U32 R58, R14, -0x2daee0ad, RZ ;  /* 0xd2511f530e3a7825 */ /* 0x000fc600078e00ff */
[----:B------:R-:W-:Y:S04]  /*e400*/  ST.E.U16 [R10.64+0xa0], R46 ;  /* 0x0000a02e0a007985 */ /* 0x000fe8000c101504 */
        /* <DEDUP_REMOVED lines=9> */
[----:B------:R-:W-:-:S03]  /*e4a0*/  LOP3.LUT R73, R131, R240, R16, 0x96, !PT ;  /* 0x000000f083497212 */ /* 0x000fc600078e9610 */
[----:B------:R-:W-:Y:S01]  /*e4b0*/  ST.E.U16 [R8.64+0xb0], R32 ;  /* 0x0000b02008007985 */ /* 0x000fe2000c101504 */
[----:B------:R-:W-:-:S03]  /*e4c0*/  LOP3.LUT R14, R59, R236, R34, 0x96, !PT ;  /* 0x000000ec3b0e7212 */ /* 0x000fc600078e9622 */
[----:B------:R-:W-:Y:S01]  /*e4d0*/  ST.E.U16 [R8.64+0xb2], R31 ;  /* 0x0000b21f08007985 */ /* 0x000fe2000c101504 */
[----:B------:R-:W-:-:S03]  /*e4e0*/  IMAD.WIDE.U32 R16, R70, -0x326172a9, RZ ;  /* 0xcd9e8d5746107825 */ /* 0x000fc600078e00ff */
[----:B------:R-:W-:Y:S01]  /*e4f0*/  ST.E.U16 [R6.64+0xc0], R105 ;  /* 0x0000c06906007985 */ /* 0x000fe2000c101504 */
[----:B------:R-:W-:-:S03]  /*e500*/  IMAD.WIDE.U32 R128, R68, -0x326172a9, RZ ;  /* 0xcd9e8d5744807825 */ /* 0x000fc600078e00ff */
[----:B------:R-:W-:Y:S04]  /*e510*/  ST.E.U16 [R6.64+0xc2], R104 ;  /* 0x0000c26806007985 */ /* 0x000fe8000c101504 */
[----:B------:R-:W-:Y:S04]  /*e520*/  ST.E.U16 [R12.64+0xc0], R102 ;  /* 0x0000c0660c007985 */ /* 0x000fe8000c101504 */
[----:B------:R-:W-:Y:S01]  /*e530*/  ST.E.U16 [R12.64+0xc2], R103 ;  /* 0x0000c2670c007985 */ /* 0x000fe2000c101504 */
[----:B------:R-:W-:-:S03]  /*e540*/  IMAD.MOV.U32 R149, RZ, RZ, R152 ;  /* 0x000000ffff957224 */ /* 0x000fc600078e0098 */
[----:B------:R-:W-:Y:S04]  /*e550*/  ST.E.U16 [R10.64+0xc0], R30 ;  /* 0x0000c01e0a007985 */ /* 0x000fe8000c101504 */
[----:B------:R-:W-:Y:S01]  /*e560*/  ST.E.U16 [R10.64+0xc2], R29 ;  /* 0x0000c21d0a007985 */ /* 0x000fe2000c101504 */
[----:B------:R-:W-:-:S03]  /*e570*/  IMAD.MOV.U32 R152, RZ, RZ, R245 ;  /* 0x000000ffff987224 */ /* 0x000fc600078e00f5 */
[----:B------:R-:W-:Y:S01]  /*e580*/  ST.E.U16 [R8.64+0xc0], R28 ;  /* 0x0000c01c08007985 */ /* 0x000fe2000c101504 */
[----:B------:R-:W-:-:S03]  /*e590*/  LOP3.LUT R126, R15, R231, R124, 0x96, !PT ;  /* 0x000000e70f7e7212 */ /* 0x000fc600078e967c */
[----:B------:R-:W-:Y:S01]  /*e5a0*/  ST.E.U16 [R8.64+0xc2], R27 ;  /* 0x0000c21b08007985 */ /* 0x000fe2000c101504 */
[----:B------:R-:W-:-:S03]  /*e5b0*/  IMAD.MOV.U32 R245, RZ, RZ, R205 ;  /* 0x000000fffff57224 */ /* 0x000fc600078e00cd */
[----:B------:R-:W-:Y:S01]  /*e5c0*/  ST.E.U16 [R6.64+0xd0], R99 ;  /* 0x0000d06306007985 */ /* 0x000fe2000c101504 */
[----:B------:R-:W-:-:S03]  /*e5d0*/  IMAD.WIDE.U32 R14, R14, -0x326172a9, RZ ;  /* 0xcd9e8d570e0e7825 */ /* 0x000fc600078e00ff */
[----:B------:R-:W-:Y:S01]  /*e5e0*/  ST.E.U16 [R6.64+0xd2], R98 ;  /* 0x0000d26206007985 */ /* 0x000fe2000c101504 */
[----:B------:R-:W-:-:S03]  /*e5f0*/  LOP3.LUT R74, R17, R231, R124, 0x96, !PT ;  /* 0x000000e7114a7212 */ /* 0x000fc600078e967c */
[----:B------:R-:W-:Y:S01]  /*e600*/  ST.E.U16 [R12.64+0xd0], R96 ;  /* 0x0000d0600c007985 */ /* 0x000fe2000c101504 */
[----:B------:R-:W-:-:S03]  /*e610*/  LOP3.LUT R72, R129, R240, R16, 0x96, !PT ;  /* 0x000000f081487212 */ /* 0x000fc600078e9610 */
[----:B------:R-:W-:Y:S01]  /*e620*/  ST.E.U16 [R12.64+0xd2], R97 ;  /* 0x0000d2610c007985 */ /* 0x000fe2000c101504 */
[----:B------:R-:W-:-:S03]  /*e630*/  IMAD.SHL.U32 R205, R4, 0x2, RZ ;  /* 0x0000000204cd7824 */ /* 0x000fc600078e00ff */
[----:B------:R-:W-:Y:S01]  /*e640*/  ST.E.U16 [R10.64+0xd0], R26 ;  /* 0x0000d01a0a007985 */ /* 0x000fe2000c101504 */
[----:B------:R-:W-:-:S03]  /*e650*/  IMAD.MOV.U32 R154, RZ, RZ, R153 ;  /* 0x000000ffff9a7224 */ /* 0x000fc600078e0099 */
[----:B------:R-:W-:Y:S01]  /*e660*/  ST.E.U16 [R10.64+0xd2], R25 ;  /* 0x0000d2190a007985 */ /* 0x000fe2000c101504 */
[----:B------:R-:W-:-:S03]  /*e670*/  IMAD.WIDE.U32 R16, R35, -0x326172a9, RZ ;  /* 0xcd9e8d5723107825 */ /* 0x000fc600078e00ff */
[----:B------:R-:W-:Y:S01]  /*e680*/  ST.E.U16 [R8.64+0xd0], R24 ;  /* 0x0000d01808007985 */ /* 0x000fe2000c101504 */
[----:B------:R-:W-:-:S03]  /*e690*/  IMAD.MOV.U32 R153, RZ, RZ, R197 ;  /* 0x000000ffff997224 */ /* 0x000fc600078e00c5 */
[----:B------:R1:W-:Y:S01]  /*e6a0*/  ST.E.U16 [R8.64+0xd2], R23 ;  /* 0x0000d21708007985 */ /* 0x0003e2000c101504 */
[----:B------:R-:W-:-:S03]  /*e6b0*/  IMAD.MOV.U32 R197, RZ, RZ, R206 ;  /* 0x000000ffffc57224 */ /* 0x000fc600078e00ce */
[----:B------:R-:W-:Y:S04]  /*e6c0*/  ST.E.U16 [R6.64+0xe0], R95 ;  /* 0x0000e05f06007985 */ /* 0x000fe8000c101504 */
[----:B------:R-:W-:Y:S01]  /*e6d0*/  ST.E.U16 [R6.64+0xe2], R94 ;  /* 0x0000e25e06007985 */ /* 0x000fe2000c101504 */
[----:B------:R-:W-:-:S03]  /*e6e0*/  IMAD R206, R3, 0x2, R205 ;  /* 0x0000000203ce7824 */ /* 0x000fc600078e02cd */
[----:B------:R-:W-:Y:S04]  /*e6f0*/  ST.E.U16 [R12.64+0xe0], R93 ;  /* 0x0000e05d0c007985 */ /* 0x000fe8000c101504 */
[----:B------:R-:W-:Y:S01]  /*e700*/  ST.E.U16 [R12.64+0xe2], R92 ;  /* 0x0000e25c0c007985 */ /* 0x000fe2000c101504 */
[----:B------:R-:W-:-:S03]  /*e710*/  SHF.R.U32.HI R3, RZ, 0x10, R14 ;  /* 0x00000010ff037819 */ /* 0x000fc6000001160e */
[----:B------:R-:W-:Y:S04]  /*e720*/  ST.E.U16 [R10.64+0xe0], R22 ;  /* 0x0000e0160a007985 */ /* 0x000fe8000c101504 */
[----:B------:R-:W-:Y:S04]  /*e730*/  ST.E.U16 [R10.64+0xe2], R21 ;  /* 0x0000e2150a007985 */ /* 0x000fe8000c101504 */
[----:B------:R2:W-:Y:S01]  /*e740*/  ST.E.U16 [R8.64+0xe0], R2 ;  /* 0x0000e00208007985 */ /* 0x0005e2000c101504 */
[----:B------:R-:W-:-:S03]  /*e750*/  LOP3.LUT R4, R14, 0xff, RZ, 0xc0, !PT ;  /* 0x000000ff0e047812 */ /* 0x000fc600078ec0ff */
[----:B------:R4:W-:Y:S01]  /*e760*/  ST.E.U16 [R8.64+0xe2], R0 ;  /* 0x0000e20008007985 */ /* 0x0009e2000c101504 */
[----:B-1----:R-:W-:Y:S02]  /*e770*/  LOP3.LUT R23, R17, R238, R60, 0x96, !PT ;  /* 0x000000ee11177212 */ /* 0x002fe400078e963c */
[----:B------:R-:W-:Y:S01]  /*e780*/  PRMT R176, R217, 0x7054, R217 ;  /* 0x00007054d9b07816 */ /* 0x000fe200000000d9 */
[----:B------:R-:W-:Y:S01]  /*e790*/  ST.E.U16 [R6.64+0xf0], R91 ;  /* 0x0000f05b06007985 */ /* 0x000fe2000c101504 */
[----:B------:R-:W-:-:S03]  /*e7a0*/  SHF.R.U32.HI R17, RZ, 0x18, R14 ;  /* 0x00000018ff117819 */ /* 0x000fc6000001160e */
[----:B------:R-:W-:Y:S04]  /*e7b0*/  ST.E.U16 [R6.64+0xf2], R90 ;  /* 0x0000f25a06007985 */ /* 0x000fe8000c101504 */
[----:B------:R-:W-:Y:S01]  /*e7c0*/  ST.E.U16 [R12.64+0xf0], R87 ;  /* 0x0000f0570c007985 */ /* 0x000fe2000c101504 */
[----:B--2---:R-:W-:Y:S02]  /*e7d0*/  LOP3.LUT R2, R14, 0xffff, RZ, 0xc0, !PT ;  /* 0x0000ffff0e027812 */ /* 0x004fe400078ec0ff */
[----:B----4-:R-:W-:Y:S02]  /*e7e0*/  LOP3.LUT R0, R15, R242, R16, 0x96, !PT ;  /* 0x000000f20f007212 */ /* 0x010fe400078e9610 */
[----:B------:R-:W-:Y:S02]  /*e7f0*/  SHF.R.U32.HI R2, RZ, 0x8, R2 ;  /* 0x00000008ff027819 */ /* 0x000fe40000011602 */
[----:B------:R-:W-:-:S02]  /*e800*/  LOP3.LUT R15, R3, 0xff, RZ, 0xc0, !PT ;  /* 0x000000ff030f7812 */ /* 0x000fc400078ec0ff */
[----:B------:R-:W-:Y:S01]  /*e810*/  SHF.R.U32.HI R3, RZ, 0x10, R0 ;  /* 0x00000010ff037819 */ /* 0x000fe20000011600 */
[----:B------:R-:W-:Y:S01]  /*e820*/  ST.E.U16 [R12.64+0xf2], R86 ;  /* 0x0000f2560c007985 */ /* 0x000fe2000c101504 */
[----:B------:R-:W-:Y:S02]  /*e830*/  PRMT R4, R4, 0x5410, R2 ;  /* 0x0000541004047816 */ /* 0x000fe40000000002 */
[----:B------:R-:W-:Y:S01]  /*e840*/  LOP3.LUT R2, R0, 0xffff, RZ, 0xc0, !PT ;  /* 0x0000ffff00027812 */ /* 0x000fe200078ec0ff */
[----:B------:R-:W-:Y:S01]  /*e850*/  ST.E.U16 [R10.64+0xf0], R20 ;  /* 0x0000f0140a007985 */ /* 0x000fe2000c101504 */
[----:B------:R-:W-:Y:S02]  /*e860*/  SHF.R.U32.HI R16, RZ, 0x18, R0 ;  /* 0x00000018ff107819 */ /* 0x000fe40000011600 */
[----:B------:R-:W-:Y:S01]  /*e870*/  LOP3.LUT R14, R3, 0xff, RZ, 0xc0, !PT ;  /* 0x000000ff030e7812 */ /* 0x000fe200078ec0ff */
[----:B------:R-:W-:Y:S01]  /*e880*/  ST.E.U16 [R10.64+0xf2], R19 ;  /* 0x0000f2130a007985 */ /* 0x000fe2000c101504 */
[----:B------:R-:W-:-:S03]  /*e890*/  SHF.R.U32.HI R2, RZ, 0x8, R2 ;  /* 0x00000008ff027819 */ /* 0x000fc60000011602 */
[----:B------:R1:W-:Y:S01]  /*e8a0*/  ST.E.U16 [R8.64+0xf2], R5 ;  /* 0x0000f20508007985 */ /* 0x0003e2000c101504 */
[----:B------:R-:W-:Y:S02]  /*e8b0*/  PRMT R14, R14, 0x5410, R16 ;  /* 0x000054100e0e7816 */ /* 0x000fe40000000010 */
[----:B------:R-:W-:Y:S01]  /*e8c0*/  PRMT R15, R15, 0x5410, R17 ;  /* 0x000054100f0f7816 */ /* 0x000fe20000000011 */
[----:B------:R2:W-:Y:S04]  /*e8d0*/  ST.E.U16 [R8.64+0xf0], R18 ;  /* 0x0000f01208007985 */ /* 0x0005e8000c101504 */
[----:B------:R-:W4:Y:S04]  /*e8e0*/  LDSM.16.MT88.4 R24, [R205+0x4000] ;  /* 0x00400000cd18783b */ /* 0x000f280000004200 */
[----:B------:R-:W3:Y:S01]  /*e8f0*/  LDSM.16.MT88.4 R28, [R206+0x4000] ;  /* 0x00400000ce1c783b */ /* 0x000ee20000004200 */
[----:B------:R-:W-:-:S02]  /*e900*/  LOP3.LUT R129, R89, R239, R106, 0x96, !PT ;  /* 0x000000ef59817212 */ /* 0x000fc400078e966a */
[----:B-1----:R-:W-:Y:S01]  /*e910*/  LOP3.LUT R5, R0, 0xff, RZ, 0xc0, !PT ;  /* 0x000000ff00057812 */ /* 0x002fe200078ec0ff */
[--C-:B------:R-:W-:Y:S01]  /*e920*/  HSET2.LE.AND R0, R4, R176.reuse, PT ;  /* 0x000000b004007233 */ /* 0x100fe20003803000 */
[----:B------:R-:W-:Y:S02]  /*e930*/  LDSM.16.MT88.4 R32, [R206+0x4400] ;  /* 0x00440000ce20783b */ /* 0x000fe40000004200 */
[----:B------:R-:W-:Y:S01]  /*e940*/  PRMT R5, R5, 0x5410, R2 ;  /* 0x0000541005057816 */ /* 0x000fe20000000002 */
[----:B------:R-:W-:Y:S01]  /*e950*/  IMAD.WIDE.U32 R2, R55, -0x326172a9, RZ ;  /* 0xcd9e8d5737027825 */ /* 0x000fe200078e00ff */
[----:B--2---:R-:W-:Y:S01]  /*e960*/  LOP3.LUT R18, R156, R0, RZ, 0xc0, !PT ;  /* 0x000000009c127212 */ /* 0x004fe200078ec0ff */
[--C-:B------:R-:W-:Y:S02]  /*e970*/  HSET2.LE.AND R0, R14, R176.reuse, PT ;  /* 0x000000b00e007233 */ /* 0x100fe40003803000 */
[--C-:B------:R-:W-:Y:S02]  /*e980*/  HSET2.LE.AND R4, R15, R176.reuse, PT ;  /* 0x000000b00f047233 */ /* 0x100fe40003803000 */
[----:B------:R-:W-:Y:S01]  /*e990*/  HSET2.LE.AND R5, R5, R176, PT ;  /* 0x000000b005057233 */ /* 0x000fe20003803000 */
[----:B------:R-:W-:-:S02]  /*e9a0*/  LOP3.LUT R15, R2, 0xffff, RZ, 0xc0, !PT ;  /* 0x0000ffff020f7812 */ /* 0x000fc400078ec0ff */
[----:B------:R-:W-:Y:S02]  /*e9b0*/  LOP3.LUT R17, R157, R0, RZ, 0xc0, !PT ;  /* 0x000000009d117212 */ /* 0x000fe400078ec0ff */
[----:B------:R-:W-:Y:S02]  /*e9c0*/  LOP3.LUT R0, R3, R242, R40, 0x96, !PT ;  /* 0x000000f203007212 */ /* 0x000fe400078e9628 */
[----:B------:R-:W-:Y:S02]  /*e9d0*/  LOP3.LUT R19, R155, R4, RZ, 0xc0, !PT ;  /* 0x000000049b137212 */ /* 0x000fe400078ec0ff */
[----:B------:R-:W-:Y:S02]  /*e9e0*/  LOP3.LUT R16, R158, R5, RZ, 0xc0, !PT ;  /* 0x000000059e107212 */ /* 0x000fe400078ec0ff */
[----:B------:R-:W-:Y:S02]  /*e9f0*/  LOP3.LUT R14, R2, 0xff, RZ, 0xc0, !PT ;  /* 0x000000ff020e7812 */ /* 0x000fe400078ec0ff */
[----:B------:R-:W-:-:S02]  /*ea00*/  SHF.R.U32.HI R4, RZ, 0x8, R15 ;  /* 0x00000008ff047819 */ /* 0x000fc4000001160f */
[--C-:B------:R-:W-:Y:S02]  /*ea10*/  SHF.R.U32.HI R5, RZ, 0x10, R2.reuse ;  /* 0x00000010ff057819 */ /* 0x100fe40000011602 */
[----:B------:R-:W-:Y:S02]  /*ea20*/  SHF.R.U32.HI R21, RZ, 0x18, R2 ;  /* 0x00000018ff157819 */ /* 0x000fe40000011602 */
[----:B------:R-:W-:Y:S02]  /*ea30*/  LOP3.LUT R2, R0, 0xffff, RZ, 0xc0, !PT ;  /* 0x0000ffff00027812 */ /* 0x000fe400078ec0ff */
[----:B------:R-:W-:Y:S02]  /*ea40*/  SHF.R.U32.HI R3, RZ, 0x10, R0 ;  /* 0x00000010ff037819 */ /* 0x000fe40000011600 */
[----:B------:R-:W-:Y:S02]  /*ea50*/  PRMT R4, R14, 0x5410, R4 ;  /* 0x000054100e047816 */ /* 0x000fe40000000004 */
[----:B------:R-:W-:-:S02]  /*ea60*/  LOP3.LUT R20, R5, 0xff, RZ, 0xc0, !PT ;  /* 0x000000ff05147812 */ /* 0x000fc400078ec0ff */
[----:B------:R-:W-:Y:S02]  /*ea70*/  SHF.R.U32.HI R5, RZ, 0x8, R2 ;  /* 0x00000008ff057819 */ /* 0x000fe40000011602 */
[----:B------:R-:W-:Y:S02]  /*ea80*/  SHF.R.U32.HI R14, RZ, 0x18, R0 ;  /* 0x00000018ff0e7819 */ /* 0x000fe40000011600 */
[----:B------:R-:W-:Y:S02]  /*ea90*/  LOP3.LUT R2, R3, 0xff, RZ, 0xc0, !PT ;  /* 0x000000ff03027812 */ /* 0x000fe400078ec0ff */
[----:B------:R-:W-:Y:S01]  /*eaa0*/  LOP3.LUT R15, R0, 0xff, RZ, 0xc0, !PT ;  /* 0x000000ff000f7812 */ /* 0x000fe200078ec0ff */
[----:B------:R-:W-:Y:S01]  /*eab0*/  HSET2.LE.AND R0, R4, R176, PT ;  /* 0x000000b004007233 */ /* 0x000fe20003803000 */
[----:B------:R-:W-:Y:S02]  /*eac0*/  PRMT R3, R20, 0x5410, R21 ;  /* 0x0000541014037816 */ /* 0x000fe40000000015 */
[----:B------:R-:W-:-:S02]  /*ead0*/  PRMT R2, R2, 0x5410, R14 ;  /* 0x0000541002027816 */ /* 0x000fc4000000000e */
[----:B------:R-:W-:Y:S02]  /*eae0*/  PRMT R4, R15, 0x5410, R5 ;  /* 0x000054100f047816 */ /* 0x000fe40000000005 */
[----:B------:R-:W-:Y:S01]  /*eaf0*/  LOP3.LUT R22, R216, R0, RZ, 0xc0, !PT ;  /* 0x00000000d8167212 */ /* 0x000fe200078ec0ff */
[--C-:B------:R-:W-:Y:S02]  /*eb00*/  HSET2.LE.AND R0, R3, R176.reuse, PT ;  /* 0x000000b003007233 */ /* 0x100fe40003803000 */
[--C-:B------:R-:W-:Y:S01]  /*eb10*/  HSET2.LE.AND R5, R2, R176.reuse, PT ;  /* 0x000000b002057233 */ /* 0x100fe20003803000 */
[----:B------:R-:W-:Y:S01]  /*eb20*/  IMAD.WIDE.U32 R2, R23, -0x2daee0ad, RZ ;  /* 0xd2511f5317027825 */ /* 0x000fe200078e00ff */
[----:B------:R-:W-:Y:S01]  /*eb30*/  HSET2.LE.AND R4, R4, R176, PT ;  /* 0x000000b004047233 */ /* 0x000fe20003803000 */
[----:B------:R-:W-:-:S03]  /*eb40*/  LOP3.LUT R23, R215, R0, RZ, 0xc0, !PT ;  /* 0x00000000d7177212 */ /* 0x000fc600078ec0ff */
[----:B------:R-:W-:Y:S02]  /*eb50*/  LOP3.LUT R0, R2, 0xffff, RZ, 0xc0, !PT ;  /* 0x0000ffff02007812 */ /* 0x000fe400078ec0ff */
[----:B------:R-:W-:Y:S02]  /*eb60*/  LOP3.LUT R20, R214, R4, RZ, 0xc0, !PT ;  /* 0x00000004d6147212 */ /* 0x000fe400078ec0ff */
[----:B------:R-:W-:Y:S02]  /*eb70*/  SHF.R.U32.HI R4, RZ, 0x8, R0 ;  /* 0x00000008ff047819 */ /* 0x000fe40000011600 */
[----:B------:R-:W-:Y:S02]  /*eb80*/  LOP3.LUT R0, R3, R237, R58, 0x96, !PT ;  /* 0x000000ed03007212 */ /* 0x000fe400078e963a */
[----:B------:R-:W-:Y:S02]  /*eb90*/  LOP3.LUT R21, R213, R5, RZ, 0xc0, !PT ;  /* 0x00000005d5157212 */ /* 0x000fe400078ec0ff */
[----:B------:R-:W-:-:S02]  /*eba0*/  LOP3.LUT R5, R2, 0xff, RZ, 0xc0, !PT ;  /* 0x000000ff02057812 */ /* 0x000fc400078ec0ff */
[--C-:B------:R-:W-:Y:S02]  /*ebb0*/  SHF.R.U32.HI R3, RZ, 0x10, R2.reuse ;  /* 0x00000010ff037819 */ /* 0x100fe40000011602 */
[----:B------:R-:W-:Y:S02]  /*ebc0*/  SHF.R.U32.HI R15, RZ, 0x18, R2 ;  /* 0x00000018ff0f7819 */ /* 0x000fe40000011602 */
[----:B------:R-:W-:Y:S02]  /*ebd0*/  LOP3.LUT R2, R0, 0xffff, RZ, 0xc0, !PT ;  /* 0x0000ffff00027812 */ /* 0x000fe400078ec0ff */
[----:B------:R-:W-:Y:S01]  /*ebe0*/  LOP3.LUT R106, R57, R239, R80, 0x96, !PT ;  /* 0x000000ef396a7212 */ /* 0x000fe200078e9650 */
[----:B----4-:R-:W-:Y:S01]  /*ebf0*/  HMMA.16816.F32 R52, R16, R24, RZ ;  /* 0x000000181034723c */ /* 0x010fe200000018ff */
[----:B------:R-:W-:Y:S02]  /*ec00*/  LOP3.LUT R57, R41, R238, R64, 0x96, !PT ;  /* 0x000000ee29397212 */ /* 0x000fe400078e9640 */
[----:B------:R-:W-:Y:S01]  /*ec10*/  PRMT R14, R5, 0x5410, R4 ;  /* 0x00005410050e7816 */ /* 0x000fe20000000004 */
[----:B------:R-:W1:Y:S01]  /*ec20*/  LDSM.16.MT88.4 R40, [R205+0x4400] ;  /* 0x00440000cd28783b */ /* 0x000e620000004200 */
[----:B------:R-:W-:-:S02]  /*ec30*/  LOP3.LUT R3, R3, 0xff, RZ, 0xc0, !PT ;  /* 0x000000ff03037812 */ /* 0x000fc400078ec0ff */
[----:B------:R-:W-:Y:S01]  /*ec40*/  SHF.R.U32.HI R5, RZ, 0x8, R2 ;  /* 0x00000008ff057819 */ /* 0x000fe20000011602 */
[----:B---3--:R-:W-:Y:S01]  /*ec50*/  HMMA.16816.F32 R64, R16, R28, RZ ;  /* 0x0000001c1040723c */ /* 0x008fe200000018ff */
[----:B------:R-:W-:Y:S02]  /*ec60*/  SHF.R.U32.HI R4, RZ, 0x10, R0 ;  /* 0x00000010ff047819 */ /* 0x000fe40000011600 */
[----:B------:R-:W-:-:S05]  /*ec70*/  PRMT R2, R3, 0x5410, R15 ;  /* 0x0000541003027816 */ /* 0x000fca000000000f */
[----:B------:R-:W-:Y:S01]  /*ec80*/  HMMA.16816.F32 R44, R16, R26, RZ ;  /* 0x0000001a102c723c */ /* 0x000fe200000018ff */
[----:B------:R-:W-:-:S07]  /*ec90*/  LOP3.LUT R4, R4, 0xff, RZ, 0xc0, !PT ;  /* 0x000000ff04047812 */ /* 0x000fce00078ec0ff */
[----:B------:R-:W-:Y:S07]  /*eca0*/  HMMA.16816.F32 R60, R16, R30, RZ ;  /* 0x0000001e103c723c */ /* 0x000fee00000018ff */
[----:B------:R-:W-:Y:S02]  /*ecb0*/  LOP3.LUT R16, R0, 0xff, RZ, 0xc0, !PT ;  /* 0x000000ff00107812 */ /* 0x000fe400078ec0ff */
[----:B------:R-:W-:Y:S02]  /*ecc0*/  SHF.R.U32.HI R17, RZ, 0x18, R0 ;  /* 0x00000018ff117819 */ /* 0x000fe40000011600 */
[----:B------:R-:W-:Y:S01]  /*ecd0*/  PRMT R3, R16, 0x5410, R5 ;  /* 0x0000541010037816 */ /* 0x000fe20000000005 */
[--C-:B------:R-:W-:Y:S01]  /*ece0*/  HSET2.LE.AND R0, R14, R176.reuse, PT ;  /* 0x000000b00e007233 */ /* 0x100fe20003803000 */
[----:B------:R-:W-:Y:S01]  /*ecf0*/  PRMT R4, R4, 0x5410, R17 ;  /* 0x0000541004047816 */ /* 0x000fe20000000011 */
[----:B------:R-:W-:-:S02]  /*ed00*/  HSET2.LE.AND R2, R2, R176, PT ;  /* 0x000000b002027233 */ /* 0x000fc40003803000 */
[--C-:B------:R-:W-:Y:S01]  /*ed10*/  HSET2.LE.AND R3, R3, R176.reuse, PT ;  /* 0x000000b003037233 */ /* 0x100fe20003803000 */
[----:B------:R-:W-:Y:S01]  /*ed20*/  LOP3.LUT R18, R159, R0, RZ, 0xc0, !PT ;  /* 0x000000009f127212 */ /* 0x000fe200078ec0ff */
[----:B------:R-:W-:Y:S01]  /*ed30*/  HSET2.LE.AND R0, R4, R176, PT ;  /* 0x000000b004007233 */ /* 0x000fe20003803000 */
[----:B------:R-:W-:Y:S02]  /*ed40*/  LOP3.LUT R19, R160, R2, RZ, 0xc0, !PT ;  /* 0x00000002a0137212 */ /* 0x000fe400078ec0ff */
[----:B------:R-:W-:Y:S01]  /*ed50*/  LOP3.LUT R16, R161, R3, RZ, 0xc0, !PT ;  /* 0x00000003a1107212 */ /* 0x000fe200078ec0ff */
[----:B------:R-:W-:Y:S01]  /*ed60*/  IMAD.WIDE.U32 R2, R57, -0x2daee0ad, RZ ;  /* 0xd2511f5339027825 */ /* 0x000fe200078e00ff */
[----:B------:R-:W-:-:S03]  /*ed70*/  LOP3.LUT R17, R163, R0, RZ, 0xc0, !PT ;  /* 0x00000000a3117212 */ /* 0x000fc600078ec0ff */
[----:B------:R-:W-:Y:S01]  /*ed80*/  IMAD.WIDE.U32 R4, R74, -0x2daee0ad, RZ ;  /* 0xd2511f534a047825 */ /* 0x000fe200078e00ff */
[----:B------:R-:W-:-:S03]  /*ed90*/  LOP3.LUT R0, R2, 0xffff, RZ, 0xc0, !PT ;  /* 0x0000ffff02007812 */ /* 0x000fc600078ec0ff */
[----:B------:R-:W-:Y:S01]  /*eda0*/  IMAD.WIDE.U32 R90, R72, -0x2daee0ad, RZ ;  /* 0xd2511f53485a7825 */ /* 0x000fe200078e00ff */
[----:B------:R-:W-:Y:S03]  /*edb0*/  HMMA.16816.F32 R68, R20, R24, RZ ;  /* 0x000000181444723c */ /* 0x000fe600000018ff */
[----:B------:R-:W-:-:S04]  /*edc0*/  IMAD.WIDE.U32 R102, R73, -0x2daee0ad, RZ ;  /* 0xd2511f5349667825 */ /* 0x000fc800078e00ff */
[----:B------:R-:W-:Y:S02]  /*edd0*/  LOP3.LUT R24, R91, R236, R4, 0x96, !PT ;  /* 0x000000ec5b187212 */ /* 0x000fe400078e9604 */
[----:B------:R-:W-:Y:S02]  /*ede0*/  SHF.R.U32.HI R4, RZ, 0x8, R0 ;  /* 0x00000008ff047819 */ /* 0x000fe40000011600 */
[----:B------:R-:W-:Y:S02]  /*edf0*/  LOP3.LUT R25, R5, R239, R82, 0x96, !PT ;  /* 0x000000ef05197212 */ /* 0x000fe400078e9652 */
[----:B------:R-:W-:Y:S01]  /*ee00*/  LOP3.LUT R0, R3, R237, R76, 0x96, !PT ;  /* 0x000000ed03007212 */ /* 0x000fe200078e964c */
[----:B------:R-:W-:Y:S01]  /*ee10*/  HMMA.16816.F32 R84, R20, R26, RZ ;  /* 0x0000001a1454723c */ /* 0x000fe200000018ff */
[----:B------:R-:W-:Y:S02]  /*ee20*/  LOP3.LUT R5, R2, 0xff, RZ, 0xc0, !PT ;  /* 0x000000ff02057812 */ /* 0x000fe400078ec0ff */
[----:B------:R-:W-:-:S02]  /*ee30*/  SHF.R.U32.HI R3, RZ, 0x10, R2 ;  /* 0x00000010ff037819 */ /* 0x000fc40000011602 */
[----:B------:R-:W-:-:S03]  /*ee40*/  PRMT R14, R5, 0x5410, R4 ;  /* 0x00005410050e7816 */ /* 0x000fc60000000004 */
[----:B------:R-:W-:Y:S01]  /*ee50*/  HMMA.16816.F32 R48, R20, R28, RZ ;  /* 0x0000001c1430723c */ /* 0x000fe200000018ff */
[----:B------:R-:W-:Y:S02]  /*ee60*/  LOP3.LUT R3, R3, 0xff, RZ, 0xc0, !PT ;  /* 0x000000ff03037812 */ /* 0x000fe400078ec0ff */
[----:B------:R-:W-:-:S05]  /*ee70*/  SHF.R.U32.HI R4, RZ, 0x10, R0 ;  /* 0x00000010ff047819 */ /* 0x000fca0000011600 */
[----:B------:R-:W-:Y:S01]  /*ee80*/  HMMA.16816.F32 R72, R20, R30, RZ ;  /* 0x0000001e1448723c */ /* 0x000fe200000018ff */
[----:B------:R-:W-:Y:S01]  /*ee90*/  SHF.R.U32.HI R15, RZ, 0x18, R0 ;  /* 0x00000018ff0f7819 */ /* 0x000fe20000011600 */
[----:B------:R-:W2:Y:S05]  /*eea0*/  LDSM.16.MT88.4 R28, [R205+0x4800] ;  /* 0x00480000cd1c783b */ /* 0x000eaa0000004200 */
[----:B------:R-:W-:Y:S02]  /*eeb0*/  SHF.R.U32.HI R21, RZ, 0x18, R2 ;  /* 0x00000018ff157819 */ /* 0x000fe40000011602 */
[----:B------:R-:W-:Y:S02]  /*eec0*/  LOP3.LUT R2, R0, 0xffff, RZ, 0xc0, !PT ;  /* 0x0000ffff00027812 */ /* 0x000fe400078ec0ff */
[----:B------:R-:W-:-:S02]  /*eed0*/  LOP3.LUT R4, R4, 0xff, RZ, 0xc0, !PT ;  /* 0x000000ff04047812 */ /* 0x000fc400078ec0ff */
[----:B------:R-:W-:Y:S02]  /*eee0*/  SHF.R.U32.HI R5, RZ, 0x8, R2 ;  /* 0x00000008ff057819 */ /* 0x000fe40000011602 */
[----:B------:R-:W-:Y:S02]  /*eef0*/  PRMT R2, R3, 0x5410, R21 ;  /* 0x0000541003027816 */ /* 0x000fe40000000015 */
[----:B------:R-:W-:Y:S01]  /*ef00*/  LOP3.LUT R20, R0, 0xff, RZ, 0xc0, !PT ;  /* 0x000000ff00147812 */ /* 0x000fe200078ec0ff */
[--C-:B------:R-:W-:Y:S01]  /*ef10*/  HSET2.LE.AND R0, R14, R176.reuse, PT ;  /* 0x000000b00e007233 */ /* 0x100fe20003803000 */
[----:B------:R-:W-:Y:S01]  /*ef20*/  PRMT R3, R4, 0x5410, R15 ;  /* 0x0000541004037816 */ /* 0x000fe2000000000f */
[--C-:B------:R-:W-:Y:S01]  /*ef30*/  HSET2.LE.AND R2, R2, R176.reuse, PT ;  /* 0x000000b002027233 */ /* 0x100fe20003803000 */
[----:B------:R-:W-:Y:S02]  /*ef40*/  IMAD.WIDE.U32 R14, R25, -0x326172a9, RZ ;  /* 0xcd9e8d57190e7825 */ /* 0x000fe400078e00ff */
[----:B------:R-:W-:Y:S01]  /*ef50*/  LOP3.LUT R22, R148, R0, RZ, 0xc0, !PT ;  /* 0x0000000094167212 */ /* 0x000fe200078ec0ff */
[----:B------:R-:W-:Y:S01]  /*ef60*/  HSET2.LE.AND R0, R3, R176, PT ;  /* 0x000000b003007233 */ /* 0x000fe20003803000 */
[----:B------:R-:W-:Y:S01]  /*ef70*/  LOP3.LUT R23, R212, R2, RZ, 0xc0, !PT ;  /* 0x00000002d4177212 */ /* 0x000fe200078ec0ff */
[----:B------:R-:W-:Y:S01]  /*ef80*/  IMAD.WIDE.U32 R2, R24, -0x326172a9, RZ ;  /* 0xcd9e8d5718027825 */ /* 0x000fe200078e00ff */
[----:B------:R-:W-:-:S02]  /*ef90*/  PRMT R5, R20, 0x5410, R5 ;  /* 0x0000541014057816 */ /* 0x000fc40000000005 */
[----:B------:R-:W-:Y:S01]  /*efa0*/  LOP3.LUT R21, R210, R0, RZ, 0xc0, !PT ;  /* 0x00000000d2157212 */ /* 0x000fe200078ec0ff */
[----:B-1----:R-:W-:Y:S01]  /*efb0*/  HMMA.16816.F32 R76, R16, R40, R52 ;  /* 0x00000028104c723c */ /* 0x002fe20000001834 */
[----:B------:R-:W-:Y:S01]  /*efc0*/  LOP3.LUT R0, R3, R242, R14, 0x96, !PT ;  /* 0x000000f203007212 */ /* 0x000fe200078e960e */
[----:B------:R-:W-:Y:S01]  /*efd0*/  HSET2.LE.AND R4, R5, R176, PT ;  /* 0x000000b005047233 */ /* 0x000fe20003803000 */
[----:B------:R-:W-:Y:S02]  /*efe0*/  LOP3.LUT R89, R103, R236, R56, 0x96, !PT ;  /* 0x000000ec67597212 */ /* 0x000fe400078e9638 */
[----:B------:R-:W-:-:S03]  /*eff0*/  LOP3.LUT R3, R2, 0xffff, RZ, 0xc0, !PT ;  /* 0x0000ffff02037812 */ /* 0x000fc600078ec0ff */
[----:B------:R-:W-:Y:S01]  /*f000*/  HMMA.16816.F32 R80, R16, R32, R64 ;  /* 0x000000201050723c */ /* 0x000fe20000001840 */
[----:B------:R-:W-:Y:S02]  /*f010*/  SHF.R.U32.HI R14, RZ, 0x8, R3 ;  /* 0x00000008ff0e7819 */ /* 0x000fe40000011603 */
[----:B------:R-:W-:-:S05]  /*f020*/  SHF.R.U32.HI R3, RZ, 0x10, R0 ;  /* 0x00000010ff037819 */ /* 0x000fca0000011600 */
[----:B------:R-:W-:Y:S01]  /*f030*/  HMMA.16816.F32 R56, R16, R42, R44 ;  /* 0x0000002a1038723c */ /* 0x000fe2000000182c */
[----:B------:R-:W-:Y:S01]  /*f040*/  LOP3.LUT R20, R211, R4, RZ, 0xc0, !PT ;  /* 0x00000004d3147212 */ /* 0x000fe200078ec0ff */
[----:B------:R-:W-:-:S06]  /*f050*/  IMAD.WIDE.U32 R24, R106, -0x326172a9, RZ ;  /* 0xcd9e8d576a187825 */ /* 0x000fcc00078e00ff */
[----:B------:R-:W-:Y:S01]  /*f060*/  HMMA.16816.F32 R52, R16, R34, R60 ;  /* 0x000000221034723c */ /* 0x000fe2000000183c */
[----:B------:R-:W-:Y:S01]  /*f070*/  LOP3.LUT R5, R0, 0xff, RZ, 0xc0, !PT ;  /* 0x000000ff00057812 */ /* 0x000fe200078ec0ff */
[----:B------:R-:W1:Y:S05]  /*f080*/  LDSM.16.MT88.4 R44, [R206+0x4800] ;  /* 0x00480000ce2c783b */ /* 0x000e6a0000004200 */
[----:B------:R-:W-:Y:S02]  /*f090*/  LOP3.LUT R16, R2, 0xff, RZ, 0xc0, !PT ;  /* 0x000000ff02107812 */ /* 0x000fe400078ec0ff */
[--C-:B------:R-:W-:Y:S02]  /*f0a0*/  SHF.R.U32.HI R17, RZ, 0x10, R2.reuse ;  /* 0x00000010ff117819 */ /* 0x100fe40000011602 */
[----:B------:R-:W-:-:S02]  /*f0b0*/  SHF.R.U32.HI R18, RZ, 0x18, R2 ;  /* 0x00000018ff127819 */ /* 0x000fc40000011602 */
[----:B------:R-:W-:-:S04]  /*f0c0*/  LOP3.LUT R2, R0, 0xffff, RZ, 0xc0, !PT ;  /* 0x0000ffff00027812 */ /* 0x000fc800078ec0ff */
[----:B------:R-:W-:Y:S02]  /*f0d0*/  SHF.R.U32.HI R4, RZ, 0x8, R2 ;  /* 0x00000008ff047819 */ /* 0x000fe40000011602 */
[----:B------:R-:W-:Y:S02]  /*f0e0*/  SHF.R.U32.HI R2, RZ, 0x18, R0 ;  /* 0x00000018ff027819 */ /* 0x000fe40000011600 */
[----:B------:R-:W-:Y:S02]  /*f0f0*/  LOP3.LUT R0, R3, 0xff, RZ, 0xc0, !PT ;  /* 0x000000ff03007812 */ /* 0x000fe400078ec0ff */
[----:B------:R-:W-:Y:S02]  /*f100*/  PRMT R3, R5, 0x5410, R4 ;  /* 0x0000541005037816 */ /* 0x000fe40000000004 */
[----:B------:R-:W-:Y:S02]  /*f110*/  PRMT R14, R16, 0x5410, R14 ;  /* 0x00005410100e7816 */ /* 0x000fe4000000000e */
[----:B------:R-:W-:-:S02]  /*f120*/  PRMT R2, R0, 0x5410, R2 ;  /* 0x0000541000027816 */ /* 0x000fc40000000002 */
[----:B------:R-:W-:Y:S01]  /*f130*/  LOP3.LUT R4, R17, 0xff, RZ, 0xc0, !PT ;  /* 0x000000ff11047812 */ /* 0x000fe200078ec0ff */
[--C-:B------:R-:W-:Y:S02]  /*f140*/  HSET2.LE.AND R0, R3, R176.reuse, PT ;  /* 0x000000b003007233 */ /* 0x100fe40003803000 */
[--C-:B------:R-:W-:Y:S01]  /*f150*/  HSET2.LE.AND R2, R2, R176.reuse, PT ;  /* 0x000000b002027233 */ /* 0x100fe20003803000 */
[----:B------:R-:W-:Y:S01]  /*f160*/  PRMT R4, R4, 0x5410, R18 ;  /* 0x0000541004047816 */ /* 0x000fe20000000012 */
[--C-:B------:R-:W-:Y:S01]  /*f170*/  HSET2.LE.AND R3, R14, R176.reuse, PT ;  /* 0x000000b00e037233 */ /* 0x100fe20003803000 */
[----:B------:R-:W-:Y:S02]  /*f180*/  LOP3.LUT R16, R167, R0, RZ, 0xc0, !PT ;  /* 0x00000000a7107212 */ /* 0x000fe400078ec0ff */
[----:B------:R-:W-:Y:S01]  /*f190*/  LOP3.LUT R17, R166, R2, RZ, 0xc0, !PT ;  /* 0x00000002a6117212 */ /* 0x000fe200078ec0ff */
[----:B------:R-:W-:Y:S01]  /*f1a0*/  HSET2.LE.AND R0, R4, R176, PT ;  /* 0x000000b004007233 */ /* 0x000fe20003803000 */
[----:B------:R-:W-:Y:S01]  /*f1b0*/  LOP3.LUT R18, R164, R3, RZ, 0xc0, !PT ;  /* 0x00000003a4127212 */ /* 0x000fe200078ec0ff */
[----:B------:R-:W-:-:S03]  /*f1c0*/  IMAD.WIDE.U32 R2, R89, -0x326172a9, RZ ;  /* 0xcd9e8d5759027825 */ /* 0x000fc600078e00ff */
[----:B------:R-:W-:Y:S02]  /*f1d0*/  LOP3.LUT R19, R165, R0, RZ, 0xc0, !PT ;  /* 0x00000000a5137212 */ /* 0x000fe400078ec0ff */
[----:B------:R-:W-:Y:S02]  /*f1e0*/  LOP3.LUT R0, R3, R242, R24, 0x96, !PT ;  /* 0x000000f203007212 */ /* 0x000fe400078e9618 */
[----:B------:R-:W-:Y:S02]  /*f1f0*/  LOP3.LUT R5, R2, 0xffff, RZ, 0xc0, !PT ;  /* 0x0000ffff02057812 */ /* 0x000fe400078ec0ff */
[----:B------:R-:W-:Y:S02]  /*f200*/  LOP3.LUT R3, R0, 0xffff, RZ, 0xc0, !PT ;  /* 0x0000ffff00037812 */ /* 0x000fe400078ec0ff */
[----:B------:R-:W-:Y:S01]  /*f210*/  SHF.R.U32.HI R4, RZ, 0x10, R0 ;  /* 0x00000010ff047819 */ /* 0x000fe20000011600 */
[----:B------:R-:W-:Y:S01]  /*f220*/  HMMA.16816.F32 R64, R20, R40, R68 ;  /* 0x000000281440723c */ /* 0x000fe20000001844 */
[----:B------:R-:W-:-:S02]  /*f230*/  LOP3.LUT R26, R15, R238, R128, 0x96, !PT ;  /* 0x000000ee0f1a7212 */ /* 0x000fc400078e9680 */
[----:B------:R-:W-:Y:S02]  /*f240*/  LOP3.LUT R15, R0, 0xff, RZ, 0xc0, !PT ;  /* 0x000000ff000f7812 */ /* 0x000fe400078ec0ff */
[----:B------:R-:W-:Y:S02]  /*f250*/  SHF.R.U32.HI R14, RZ, 0x18, R0 ;  /* 0x00000018ff0e7819 */ /* 0x000fe40000011600 */
[----:B------:R-:W-:Y:S01]  /*f260*/  SHF.R.U32.HI R0, RZ, 0x8, R3 ;  /* 0x00000008ff007819 */ /* 0x000fe20000011603 */
[----:B------:R-:W-:Y:S01]  /*f270*/  HMMA.16816.F32 R92, R20, R32, R48 ;  /* 0x00000020145c723c */ /* 0x000fe20000001830 */
[----:B------:R-:W-:Y:S02]  /*f280*/  SHF.R.U32.HI R5, RZ, 0x8, R5 ;  /* 0x00000008ff057819 */ /* 0x000fe40000011605 */
[----:B------:R-:W-:-:S05]  /*f290*/  LOP3.LUT R3, R4, 0xff, RZ, 0xc0, !PT ;  /* 0x000000ff04037812 */ /* 0x000fca00078ec0ff */
[----:B------:R-:W-:Y:S01]  /*f2a0*/  HMMA.16816.F32 R40, R20, R42, R84 ;  /* 0x0000002a1428723c */ /* 0x000fe20000001854 */
[----:B------:R-:W-:-:S07]  /*f2b0*/  PRMT R0, R15, 0x5410, R0 ;  /* 0x000054100f007816 */ /* 0x000fce0000000000 */
[----:B------:R-:W-:Y:S01]  /*f2c0*/  HMMA.16816.F32 R60, R20, R34, R72 ;  /* 0x00000022143c723c */ /* 0x000fe20000001848 */
[----:B------:R-:W-:Y:S01]  /*f2d0*/  HSET2.LE.AND R0, R0, R176, PT ;  /* 0x000000b000007233 */ /* 0x000fe20003803000 */
[----:B------:R-:W-:Y:S01]  /*f2e0*/  STL.64 [R1+0xb8], R150 ;  /* 0x0000b89601007387 */ /* 0x000fe20000100a00 */
[----:B------:R-:W-:-:S03]  /*f2f0*/  IMAD.WIDE.U32 R98, R127, -0x2daee0ad, RZ ;  /* 0xd2511f537f627825 */ /* 0x000fc600078e00ff */
[----:B------:R3:W5:Y:S01]  /*f300*/  LDL.LU R224, [R1+0x34c] ;  /* 0x00034c0001e07983 */ /* 0x0007620000300800 */
[----:B------:R-:W-:Y:S02]  /*f310*/  LOP3.LUT R21, R2, 0xff, RZ, 0xc0, !PT ;  /* 0x000000ff02157812 */ /* 0x000fe400078ec0ff */
[--C-:B------:R-:W-:Y:S01]  /*f320*/  SHF.R.U32.HI R22, RZ, 0x10, R2.reuse ;  /* 0x00000010ff167819 */ /* 0x100fe20000011602 */
[----:B--2---:R-:W-:Y:S01]  /*f330*/  HMMA.16816.F32 R68, R16, R28, R76 ;  /* 0x0000001c1044723c */ /* 0x004fe2000000184c */
[----:B------:R-:W-:Y:S01]  /*f340*/  SHF.R.U32.HI R20, RZ, 0x18, R2 ;  /* 0x00000018ff147819 */ /* 0x000fe20000011602 */
[----:B------:R3:W5:Y:S01]  /*f350*/  LDL.LU R221, [R1+0x348] ;  /* 0x0003480001dd7983 */ /* 0x0007620000300800 */
[----:B------:R-:W-:Y:S02]  /*f360*/  PRMT R5, R21, 0x5410, R5 ;  /* 0x0000541015057816 */ /* 0x000fe40000000005 */
[----:B------:R-:W-:Y:S01]  /*f370*/  PRMT R2, R3, 0x5410, R14 ;  /* 0x0000541003027816 */ /* 0x000fe2000000000e */
[----:B------:R3:W5:Y:S01]  /*f380*/  LDL.LU.64 R222, [R1+0x340] ;  /* 0x0003400001de7983 */ /* 0x0007620000300a00 */
[----:B------:R-:W-:Y:S01]  /*f390*/  LOP3.LUT R4, R22, 0xff, RZ, 0xc0, !PT ;  /* 0x000000ff16047812 */ /* 0x000fe200078ec0ff */
[----:B------:R-:W-:-:S02]  /*f3a0*/  HSET2.LE.AND R3, R5, R176, PT ;  /* 0x000000b005037233 */ /* 0x000fc40003803000 */
[--C-:B------:R-:W-:Y:S01]  /*f3b0*/  HSET2.LE.AND R2, R2, R176.reuse, PT ;  /* 0x000000b002027233 */ /* 0x100fe20003803000 */
[----:B------:R-:W-:Y:S01]  /*f3c0*/  PRMT R4, R4, 0x5410, R20 ;  /* 0x0000541004047816 */ /* 0x000fe20000000014 */
[----:B-1----:R-:W-:Y:S01]  /*f3d0*/  HMMA.16816.F32 R84, R16, R44, R80 ;  /* 0x0000002c1054723c */ /* 0x002fe20000001850 */
[----:B------:R-:W-:Y:S01]  /*f3e0*/  LOP3.LUT R20, R209, R0, RZ, 0xc0, !PT ;  /* 0x00000000d1147212 */ /* 0x000fe200078ec0ff */
[----:B------:R3:W5:Y:S01]  /*f3f0*/  LDL.LU R216, [R1+0x33c] ;  /* 0x00033c0001d87983 */ /* 0x0007620000300800 */
[----:B------:R-:W-:Y:S01]  /*f400*/  LOP3.LUT R21, R208, R2, RZ, 0xc0, !PT ;  /* 0x00000002d0157212 */ /* 0x000fe200078ec0ff */
[----:B------:R-:W-:Y:S01]  /*f410*/  HSET2.LE.AND R0, R4, R176, PT ;  /* 0x000000b004007233 */ /* 0x000fe20003803000 */
[----:B------:R-:W-:Y:S01]  /*f420*/  LOP3.LUT R22, R207, R3, RZ, 0xc0, !PT ;  /* 0x00000003cf167212 */ /* 0x000fe200078ec0ff */
[----:B------:R-:W-:Y:S01]  /*f430*/  IMAD.WIDE.U32 R2, R26, -0x2daee0ad, RZ ;  /* 0xd2511f531a027825 */ /* 0x000fe200078e00ff */
[----:B------:R-:W-:Y:S02]  /*f440*/  LDSM.16.MT88.4 R32, [R206+0x4c00] ;  /* 0x004c0000ce20783b */ /* 0x000fe40000004200 */
[----:B------:R-:W-:-:S02]  /*f450*/  LOP3.LUT R23, R204, R0, RZ, 0xc0, !PT ;  /* 0x00000000cc177212 */ /* 0x000fc400078ec0ff */
[----:B------:R-:W-:Y:S01]  /*f460*/  LOP3.LUT R0, R3, R237, R90, 0x96, !PT ;  /* 0x000000ed03007212 */ /* 0x000fe200078e965a */
[C---:B------:R-:W-:Y:S01]  /*f470*/  HMMA.16816.F32 R56, R16.reuse, R30, R56 ;  /* 0x0000001e1038723c */ /* 0x040fe20000001838 */
[----:B------:R-:W-:Y:S01]  /*f480*/  LOP3.LUT R14, R2, 0xffff, RZ, 0xc0, !PT ;  /* 0x0000ffff020e7812 */ /* 0x000fe200078ec0ff */
[----:B------:R3:W5:Y:S01]  /*f490*/  LDL.LU R215, [R1+0x338] ;  /* 0x0003380001d77983 */ /* 0x0007620000300800 */
[----:B------:R-:W-:Y:S01]  /*f4a0*/  LOP3.LUT R3, R0, 0xffff, RZ, 0xc0, !PT ;  /* 0x0000ffff00037812 */ /* 0x000fe200078ec0ff */
[----:B------:R-:W-:Y:S01]  /*f4b0*/  IMAD.WIDE.U32 R4, R126, -0x2daee0ad, RZ ;  /* 0xd2511f537e047825 */ /* 0x000fe200078e00ff */
[----:B------:R-:W-:Y:S01]  /*f4c0*/  SHF.R.U32.HI R15, RZ, 0x10, R2 ;  /* 0x00000010ff0f7819 */ /* 0x000fe20000011602 */
[----:B------:R3:W5:Y:S01]  /*f4d0*/  LDL.LU R214, [R1+0x334] ;  /* 0x0003340001d67983 */ /* 0x0007620000300800 */
[----:B------:R-:W-:Y:S01]  /*f4e0*/  SHF.R.U32.HI R14, RZ, 0x8, R14 ;  /* 0x00000008ff0e7819 */ /* 0x000fe2000001160e */
[----:B------:R-:W-:Y:S01]  /*f4f0*/  HMMA.16816.F32 R52, R16, R46, R52 ;  /* 0x0000002e1034723c */ /* 0x000fe20000001834 */
[----:B------:R-:W-:Y:S01]  /*f500*/  SHF.R.U32.HI R3, RZ, 0x8, R3 ;  /* 0x00000008ff037819 */ /* 0x000fe20000011603 */
[----:B------:R3:W5:Y:S01]  /*f510*/  LDL.LU R213, [R1+0x330] ;  /* 0x0003300001d57983 */ /* 0x0007620000300800 */
[----:B------:R-:W-:-:S04]  /*f520*/  LOP3.LUT R49, R5, R239, R142, 0x96, !PT ;  /* 0x000000ef05317212 */ /* 0x000fc800078e968e */
[----:B------:R-:W-:Y:S01]  /*f530*/  LOP3.LUT R18, R2, 0xff, RZ, 0xc0, !PT ;  /* 0x000000ff02127812 */ /* 0x000fe200078ec0ff */
[----:B------:R3:W5:Y:S01]  /*f540*/  LDL.LU R212, [R1+0x32c] ;  /* 0x00032c0001d47983 */ /* 0x0007620000300800 */
[----:B------:R-:W-:Y:S02]  /*f550*/  LOP3.LUT R16, R0, 0xff, RZ, 0xc0, !PT ;  /* 0x000000ff00107812 */ /* 0x000fe400078ec0ff */
[----:B------:R-:W-:Y:S01]  /*f560*/  SHF.R.U32.HI R17, RZ, 0x18, R2 ;  /* 0x00000018ff117819 */ /* 0x000fe20000011602 */
[----:B------:R3:W5:Y:S01]  /*f570*/  LDL.LU R211, [R1+0x328] ;  /* 0x0003280001d37983 */ /* 0x0007620000300800 */
[----:B------:R-:W-:Y:S02]  /*f580*/  LOP3.LUT R15, R15, 0xff, RZ, 0xc0, !PT ;  /* 0x000000ff0f0f7812 */ /* 0x000fe400078ec0ff */
[----:B------:R-:W-:Y:S01]  /*f590*/  PRMT R18, R18, 0x5410, R14 ;  /* 0x0000541012127816 */ /* 0x000fe2000000000e */
[----:B------:R3:W5:Y:S01]  /*f5a0*/  LDL.LU R210, [R1+0x324] ;  /* 0x0003240001d27983 */ /* 0x0007620000300800 */
[----:B------:R-:W-:-:S02]  /*f5b0*/  PRMT R3, R16, 0x5410, R3 ;  /* 0x0000541010037816 */ /* 0x000fc40000000003 */
[----:B------:R-:W-:Y:S01]  /*f5c0*/  LOP3.LUT R5, R25, R238, R130, 0x96, !PT ;  /* 0x000000ee19057212 */ /* 0x000fe200078e9682 */
[----:B------:R3:W5:Y:S01]  /*f5d0*/  LDL.LU R209, [R1+0x320] ;  /* 0x0003200001d17983 */ /* 0x0007620000300800 */
[----:B------:R-:W-:-:S03]  /*f5e0*/  SHF.R.U32.HI R14, RZ, 0x10, R0 ;  /* 0x00000010ff0e7819 */ /* 0x000fc60000011600 */
[----:B------:R-:W1:Y:S01]  /*f5f0*/  LDSM.16.MT88.4 R24, [R205+0x4c00] ;  /* 0x004c0000cd18783b */ /* 0x000e620000004200 */
[----:B------:R-:W-:Y:S02]  /*f600*/  PRMT R17, R15, 0x5410, R17 ;  /* 0x000054100f117816 */ /* 0x000fe40000000011 */
[----:B------:R-:W-:Y:S01]  /*f610*/  SHF.R.U32.HI R16, RZ, 0x18, R0 ;  /* 0x00000018ff107819 */ /* 0x000fe20000011600 */
[--C-:B------:R-:W-:Y:S01]  /*f620*/  HSET2.LE.AND R0, R3, R176.reuse, PT ;  /* 0x000000b003007233 */ /* 0x100fe20003803000 */
[----:B------:R-:W-:Y:S01]  /*f630*/  LOP3.LUT R15, R14, 0xff, RZ, 0xc0, !PT ;  /* 0x000000ff0e0f7812 */ /* 0x000fe200078ec0ff */
[--C-:B------:R-:W-:Y:S01]  /*f640*/  HSET2.LE.AND R3, R18, R176.reuse, PT ;  /* 0x000000b012037233 */ /* 0x100fe20003803000 */
[----:B------:R-:W-:Y:S01]  /*f650*/  LOP3.LUT R48, R99, R236, R4, 0x96, !PT ;  /* 0x000000ec63307212 */ /* 0x000fe200078e9604 */
[----:B------:R-:W-:Y:S01]  /*f660*/  IMAD.WIDE.U32 R4, R5, -0x2daee0ad, RZ ;  /* 0xd2511f5305047825 */ /* 0x000fe200078e00ff */
[----:B------:R-:W-:Y:S01]  /*f670*/  PRMT R15, R15, 0x5410, R16 ;  /* 0x000054100f0f7816 */ /* 0x000fe20000000010 */
[----:B------:R-:W-:Y:S01]  /*f680*/  HSET2.LE.AND R14, R17, R176, PT ;  /* 0x000000b0110e7233 */ /* 0x000fe20003803000 */
[----:B------:R3:W5:Y:S01]  /*f690*/  LDL.LU R208, [R1+0x31c] ;  /* 0x00031c0001d07983 */ /* 0x0007620000300800 */
[----:B------:R-:W-:-:S02]  /*f6a0*/  LOP3.LUT R16, R170, R0, RZ, 0xc0, !PT ;  /* 0x00000000aa107212 */ /* 0x000fc400078ec0ff */
[----:B------:R-:W-:Y:S01]  /*f6b0*/  LOP3.LUT R18, R168, R3, RZ, 0xc0, !PT ;  /* 0x00000003a8127212 */ /* 0x000fe200078ec0ff */
[----:B------:R3:W5:Y:S01]  /*f6c0*/  LDL.LU R207, [R1+0x318] ;  /* 0x0003180001cf7983 */ /* 0x0007620000300800 */
[----:B------:R-:W-:Y:S02]  /*f6d0*/  LOP3.LUT R0, R4, 0xffff, RZ, 0xc0, !PT ;  /* 0x0000ffff04007812 */ /* 0x000fe400078ec0ff */
[----:B------:R-:W-:Y:S01]  /*f6e0*/  SHF.R.U32.HI R3, RZ, 0x10, R4 ;  /* 0x00000010ff037819 */ /* 0x000fe20000011604 */
[----:B------:R3:W5:Y:S01]  /*f6f0*/  LDL.LU R204, [R1+0x314] ;  /* 0x0003140001cc7983 */ /* 0x0007620000300800 */
[----:B------:R-:W-:Y:S01]  /*f700*/  LOP3.LUT R2, R5, R237, R102, 0x96, !PT ;  /* 0x000000ed05027212 */ /* 0x000fe200078e9666 */
[----:B------:R-:W-:Y:S01]  /*f710*/  HSET2.LE.AND R15, R15, R176, PT ;  /* 0x000000b00f0f7233 */ /* 0x000fe20003803000 */
[----:B------:R-:W-:Y:S02]  /*f720*/  LOP3.LUT R19, R169, R14, RZ, 0xc0, !PT ;  /* 0x0000000ea9137212 */ /* 0x000fe400078ec0ff */
[----:B------:R-:W-:-:S02]  /*f730*/  SHF.R.U32.HI R14, RZ, 0x8, R0 ;  /* 0x00000008ff0e7819 */ /* 0x000fc40000011600 */
[----:B------:R-:W-:Y:S01]  /*f740*/  LOP3.LUT R5, R3, 0xff, RZ, 0xc0, !PT ;  /* 0x000000ff03057812 */ /* 0x000fe200078ec0ff */
[C---:B------:R-:W-:Y:S01]  /*f750*/  HMMA.16816.F32 R76, R20.reuse, R44, R92 ;  /* 0x0000002c144c723c */ /* 0x040fe2000000185c */
[----:B------:R-:W-:Y:S02]  /*f760*/  LOP3.LUT R0, R2, 0xffff, RZ, 0xc0, !PT ;  /* 0x0000ffff02007812 */ /* 0x000fe400078ec0ff */
[--C-:B------:R-:W-:Y:S02]  /*f770*/  SHF.R.U32.HI R3, RZ, 0x10, R2.reuse ;  /* 0x00000010ff037819 */ /* 0x100fe40000011602 */
[----:B------:R-:W-:Y:S02]  /*f780*/  LOP3.LUT R17, R171, R15, RZ, 0xc0, !PT ;  /* 0x0000000fab117212 */ /* 0x000fe400078ec0ff */
[----:B------:R-:W-:Y:S01]  /*f790*/  SHF.R.U32.HI R15, RZ, 0x18, R2 ;  /* 0x00000018ff0f7819 */ /* 0x000fe20000011602 */
[C---:B------:R-:W-:Y:S08]  /*f7a0*/  HMMA.16816.F32 R72, R20.reuse, R28, R64 ;  /* 0x0000001c1448723c */ /* 0x040ff00000001840 */
[C---:B------:R-:W-:Y:S08]  /*f7b0*/  HMMA.16816.F32 R80, R20.reuse, R30, R40 ;  /* 0x0000001e1450723c */ /* 0x040ff00000001828 */
[----:B------:R-:W-:Y:S01]  /*f7c0*/  HMMA.16816.F32 R44, R20, R46, R60 ;  /* 0x0000002e142c723c */ /* 0x000fe2000000183c */
[----:B------:R-:W-:Y:S01]  /*f7d0*/  IMAD.WIDE.U32 R104, R107, -0x2daee0ad, RZ ;  /* 0xd2511f536b687825 */ /* 0x000fe200078e00ff */
[----:B------:R-:W-:Y:S05]  /*f7e0*/  LDSM.16.MT88.4 R40, [R205+0x5000] ;  /* 0x00500000cd28783b */ /* 0x000fea0000004200 */
[----:B------:R-:W-:-:S02]  /*f7f0*/  LOP3.LUT R22, R4, 0xff, RZ, 0xc0, !PT ;  /* 0x000000ff04167812 */ /* 0x000fc400078ec0ff */
[----:B------:R-:W-:Y:S02]  /*f800*/  SHF.R.U32.HI R21, RZ, 0x18, R4 ;  /* 0x00000018ff157819 */ /* 0x000fe40000011604 */
[----:B------:R-:W-:Y:S02]  /*f810*/  LOP3.LUT R20, R2, 0xff, RZ, 0xc0, !PT ;  /* 0x000000ff02147812 */ /* 0x000fe400078ec0ff */
[----:B------:R-:W-:Y:S02]  /*f820*/  SHF.R.U32.HI R4, RZ, 0x8, R0 ;  /* 0x00000008ff047819 */ /* 0x000fe40000011600 */
[----:B------:R-:W-:Y:S02]  /*f830*/  LOP3.LUT R2, R3, 0xff, RZ, 0xc0, !PT ;  /* 0x000000ff03027812 */ /* 0x000fe400078ec0ff */
[----:B------:R-:W-:Y:S02]  /*f840*/  PRMT R3, R5, 0x5410, R21 ;  /* 0x0000541005037816 */ /* 0x000fe40000000015 */
[----:B------:R-:W-:-:S02]  /*f850*/  PRMT R0, R22, 0x5410, R14 ;  /* 0x0000541016007816 */ /* 0x000fc4000000000e */
[----:B------:R-:W-:Y:S02]  /*f860*/  PRMT R5, R20, 0x5410, R4 ;  /* 0x0000541014057816 */ /* 0x000fe40000000004 */
[----:B------:R-:W-:Y:S01]  /*f870*/  PRMT R2, R2, 0x5410, R15 ;  /* 0x0000541002027816 */ /* 0x000fe2000000000f */
[--C-:B------:R-:W-:Y:S02]  /*f880*/  HSET2.LE.AND R0, R0, R176.reuse, PT ;  /* 0x000000b000007233 */ /* 0x100fe40003803000 */
[--C-:B------:R-:W-:Y:S02]  /*f890*/  HSET2.LE.AND R4, R3, R176.reuse, PT ;  /* 0x000000b003047233 */ /* 0x100fe40003803000 */
[--C-:B------:R-:W-:Y:S02]  /*f8a0*/  HSET2.LE.AND R5, R5, R176.reuse, PT ;  /* 0x000000b005057233 */ /* 0x100fe40003803000 */
[----:B------:R-:W-:Y:S01]  /*f8b0*/  HSET2.LE.AND R14, R2, R176, PT ;  /* 0x000000b0020e7233 */ /* 0x000fe20003803000 */
[----:B------:R-:W-:Y:S01]  /*f8c0*/  IMAD.WIDE.U32 R2, R48, -0x326172a9, RZ ;  /* 0xcd9e8d5730027825 */ /* 0x000fe200078e00ff */
[----:B------:R-:W-:-:S02]  /*f8d0*/  LOP3.LUT R22, R149, R0, RZ, 0xc0, !PT ;  /* 0x0000000095167212 */ /* 0x000fc400078ec0ff */
[----:B------:R-:W-:Y:S02]  /*f8e0*/  LOP3.LUT R23, R154, R4, RZ, 0xc0, !PT ;  /* 0x000000049a177212 */ /* 0x000fe400078ec0ff */
[----:B------:R-:W-:Y:S01]  /*f8f0*/  LOP3.LUT R20, R152, R5, RZ, 0xc0, !PT ;  /* 0x0000000598147212 */ /* 0x000fe200078ec0ff */
[----:B------:R-:W-:Y:S01]  /*f900*/  IMAD.WIDE.U32 R4, R49, -0x326172a9, RZ ;  /* 0xcd9e8d5731047825 */ /* 0x000fe200078e00ff */
[----:B------:R-:W-:Y:S01]  /*f910*/  LOP3.LUT R0, R2, 0xffff, RZ, 0xc0, !PT ;  /* 0x0000ffff02007812 */ /* 0x000fe200078ec0ff */
[----:B-1----:R-:W-:Y:S01]  /*f920*/  HMMA.16816.F32 R60, R16, R26, R56 ;  /* 0x0000001a103c723c */ /* 0x002fe20000001838 */
[----:B------:R-:W-:-:S07]  /*f930*/  LOP3.LUT R21, R153, R14, RZ, 0xc0, !PT ;  /* 0x0000000e99157212 */ /* 0x000fce00078ec0ff */
[----:B------:R-:W-:Y:S01]  /*f940*/  HMMA.16816.F32 R52, R16, R34, R52 ;  /* 0x000000221034723c */ /* 0x000fe20000001834 */
[----:B------:R-:W-:Y:S01]  /*f950*/  SHF.R.U32.HI R14, RZ, 0x8, R0 ;  /* 0x00000008ff0e7819 */ /* 0x000fe20000011600 */
[----:B------:R-:W-:Y:S01]  /*f960*/  IMAD.WIDE.U32 R28, R129, -0x326172a9, RZ ;  /* 0xcd9e8d57811c7825 */ /* 0x000fe200078e00ff */
[----:B------:R-:W-:Y:S01]  /*f970*/  LOP3.LUT R0, R3, R242, R4, 0x96, !PT ;  /* 0x000000f203007212 */ /* 0x000fe200078e9604 */
[----:B------:R-:W1:Y:S01]  /*f980*/  LDSM.16.MT88.4 R48, [R206+0x5000] ;  /* 0x00500000ce30783b */ /* 0x000e620000004200 */
[----:B------:R-:W-:-:S03]  /*f990*/  LOP3.LUT R15, R2, 0xff, RZ, 0xc0, !PT ;  /* 0x000000ff020f7812 */ /* 0x000fc600078ec0ff */
[----:B------:R-:W-:Y:S01]  /*f9a0*/  HMMA.16816.F32 R64, R16, R24, R68 ;  /* 0x000000181040723c */ /* 0x000fe20000001844 */
[----:B------:R-:W-:-:S07]  /*f9b0*/  LOP3.LUT R30, R5, R238, R136, 0x96, !PT ;  /* 0x000000ee051e7212 */ /* 0x000fce00078e9688 */
[----:B------:R-:W-:Y:S01]  /*f9c0*/  HMMA.16816.F32 R56, R16, R32, R84 ;  /* 0x000000201038723c */ /* 0x000fe20000001854 */
[----:B------:R-:W-:-:S06]  /*f9d0*/  LOP3.LUT R5, R0, 0xff, RZ, 0xc0, !PT ;  /* 0x000000ff00057812 */ /* 0x000fcc00078ec0ff */
[--C-:B------:R-:W-:Y:S02]  /*f9e0*/  SHF.R.U32.HI R16, RZ, 0x10, R2.reuse ;  /* 0x00000010ff107819 */ /* 0x100fe40000011602 */
[----:B------:R-:W-:Y:S02]  /*f9f0*/  SHF.R.U32.HI R17, RZ, 0x18, R2 ;  /* 0x00000018ff117819 */ /* 0x000fe40000011602 */
[----:B------:R-:W-:Y:S02]  /*fa00*/  LOP3.LUT R2, R0, 0xffff, RZ, 0xc0, !PT ;  /* 0x0000ffff00027812 */ /* 0x000fe400078ec0ff */
[----:B------:R-:W-:Y:S02]  /*fa10*/  SHF.R.U32.HI R3, RZ, 0x10, R0 ;  /* 0x00000010ff037819 */ /* 0x000fe40000011600 */
[----:B------:R-:W-:Y:S02]  /*fa20*/  SHF.R.U32.HI R2, RZ, 0x8, R2 ;  /* 0x00000008ff027819 */ /* 0x000fe40000011602 */
[----:B------:R-:W-:-:S02]  /*fa30*/  SHF.R.U32.HI R4, RZ, 0x18, R0 ;  /* 0x00000018ff047819 */ /* 0x000fc40000011600 */
[----:B------:R-:W-:Y:S02]  /*fa40*/  LOP3.LUT R0, R3, 0xff, RZ, 0xc0, !PT ;  /* 0x000000ff03007812 */ /* 0x000fe400078ec0ff */
[----:B------:R-:W-:Y:S02]  /*fa50*/  PRMT R2, R5, 0x5410, R2 ;  /* 0x0000541005027816 */ /* 0x000fe40000000002 */
[----:B------:R-:W-:Y:S02]  /*fa60*/  LOP3.LUT R96, R105, R236, R88, 0x96, !PT ;  /* 0x000000ec69607212 */ /* 0x000fe400078e9658 */
[----:B------:R-:W-:Y:S02]  /*fa70*/  PRMT R14, R15, 0x5410, R14 ;  /* 0x000054100f0e7816 */ /* 0x000fe4000000000e */
[----:B------:R-:W-:Y:S02]  /*fa80*/  LOP3.LUT R15, R16, 0xff, RZ, 0xc0, !PT ;  /* 0x000000ff100f7812 */ /* 0x000fe400078ec0ff */
[----:B------:R-:W-:Y:S01]  /*fa90*/  PRMT R4, R0, 0x5410, R4 ;  /* 0x0000541000047816 */ /* 0x000fe20000000004 */
[----:B------:R-:W-:Y:S01]  /*faa0*/  HSET2.LE.AND R0, R2, R176, PT ;  /* 0x000000b002007233 */ /* 0x000fe20003803000 */
[----:B------:R-:W-:Y:S01]  /*fab0*/  IMAD.WIDE.U32 R2, R96, -0x326172a9, RZ ;  /* 0xcd9e8d5760027825 */ /* 0x000fe200078e00ff */
[----:B------:R-:W-:-:S02]  /*fac0*/  PRMT R15, R15, 0x5410, R17 ;  /* 0x000054100f0f7816 */ /* 0x000fc40000000011 */
[--C-:B------:R-:W-:Y:S01]  /*fad0*/  HSET2.LE.AND R4, R4, R176.reuse, PT ;  /* 0x000000b004047233 */ /* 0x100fe20003803000 */
[----:B------:R-:W-:Y:S01]  /*fae0*/  LOP3.LUT R16, R177, R0, RZ, 0xc0, !PT ;  /* 0x00000000b1107212 */ /* 0x000fe200078ec0ff */
[--C-:B------:R-:W-:Y:S01]  /*faf0*/  HSET2.LE.AND R14, R14, R176.reuse, PT ;  /* 0x000000b00e0e7233 */ /* 0x100fe20003803000 */
[----:B------:R-:W-:Y:S01]  /*fb00*/  LOP3.LUT R0, R3, R242, R28, 0x96, !PT ;  /* 0x000000f203007212 */ /* 0x000fe200078e961c */
[----:B------:R-:W-:Y:S01]  /*fb10*/  HSET2.LE.AND R5, R15, R176, PT ;  /* 0x000000b00f057233 */ /* 0x000fe20003803000 */
[----:B------:R-:W-:Y:S02]  /*fb20*/  LOP3.LUT R17, R174, R4, RZ, 0xc0, !PT ;  /* 0x00000004ae117212 */ /* 0x000fe400078ec0ff */
[----:B------:R-:W-:Y:S01]  /*fb30*/  LOP3.LUT R4, R0, 0xffff, RZ, 0xc0, !PT ;  /* 0x0000ffff00047812 */ /* 0x000fe200078ec0ff */
[----:B------:R-:W-:Y:S01]  /*fb40*/  HMMA.16816.F32 R92, R20, R32, R76 ;  /* 0x00000020145c723c */ /* 0x000fe2000000184c */
[----:B------:R-:W-:Y:S02]  /*fb50*/  LOP3.LUT R18, R173, R14, RZ, 0xc0, !PT ;  /* 0x0000000ead127212 */ /* 0x000fe400078ec0ff */
[----:B------:R-:W-:-:S02]  /*fb60*/  LOP3.LUT R19, R172, R5, RZ, 0xc0, !PT ;  /* 0x00000005ac137212 */ /* 0x000fc400078ec0ff */
[----:B------:R-:W-:Y:S02]  /*fb70*/  LOP3.LUT R14, R2, 0xffff, RZ, 0xc0, !PT ;  /* 0x0000ffff020e7812 */ /* 0x000fe400078ec0ff */
[----:B------:R-:W-:Y:S01]  /*fb80*/  LOP3.LUT R5, R0, 0xff, RZ, 0xc0, !PT ;  /* 0x000000ff00057812 */ /* 0x000fe200078ec0ff */
[----:B------:R-:W-:Y:S01]  /*fb90*/  HMMA.16816.F32 R68, R20, R24, R72 ;  /* 0x000000181444723c */ /* 0x000fe20000001848 */
[----:B------:R-:W-:Y:S02]  /*fba0*/  SHF.R.U32.HI R3, RZ, 0x8, R4 ;  /* 0x00000008ff037819 */ /* 0x000fe40000011604 */
[----:B------:R-:W-:-:S05]  /*fbb0*/  SHF.R.U32.HI R15, RZ, 0x10, R2 ;  /* 0x00000010ff0f7819 */ /* 0x000fca0000011602 */
[----:B------:R-:W-:Y:S01]  /*fbc0*/  HMMA.16816.F32 R88, R20, R26, R80 ;  /* 0x0000001a1458723c */ /* 0x000fe20000001850 */
[----:B------:R-:W-:-:S07]  /*fbd0*/  PRMT R3, R5, 0x5410, R3 ;  /* 0x0000541005037816 */ /* 0x000fce0000000003 */
[----:B------:R-:W-:Y:S01]  /*fbe0*/  HMMA.16816.F32 R76, R20, R34, R44 ;  /* 0x00000022144c723c */ /* 0x000fe2000000182c */
[----:B------:R-:W-:Y:S01]  /*fbf0*/  SHF.R.U32.HI R4, RZ, 0x18, R0 ;  /* 0x00000018ff047819 */ /* 0x000fe20000011600 */
[----:B------:R-:W2:Y:S05]  /*fc00*/  LDSM.16.MT88.4 R44, [R205+0x5400] ;  /* 0x00540000cd2c783b */ /* 0x000eaa0000004200 */
[----:B------:R-:W-:Y:S02]  /*fc10*/  LOP3.LUT R21, R2, 0xff, RZ, 0xc0, !PT ;  /* 0x000000ff02157812 */ /* 0x000fe400078ec0ff */
[----:B------:R-:W-:Y:S02]  /*fc20*/  SHF.R.U32.HI R20, RZ, 0x18, R2 ;  /* 0x00000018ff147819 */ /* 0x000fe40000011602 */
[----:B------:R-:W-:-:S02]  /*fc30*/  SHF.R.U32.HI R2, RZ, 0x10, R0 ;  /* 0x00000010ff027819 */ /* 0x000fc40000011600 */
[----:B------:R-:W-:Y:S02]  /*fc40*/  SHF.R.U32.HI R5, RZ, 0x8, R14 ;  /* 0x00000008ff057819 */ /* 0x000fe4000001160e */
[----:B------:R-:W-:Y:S02]  /*fc50*/  LOP3.LUT R2, R2, 0xff, RZ, 0xc0, !PT ;  /* 0x000000ff02027812 */ /* 0x000fe400078ec0ff */
[----:B------:R-:W-:Y:S01]  /*fc60*/  LOP3.LUT R15, R15, 0xff, RZ, 0xc0, !PT ;  /* 0x000000ff0f0f7812 */ /* 0x000fe200078ec0ff */
[----:B------:R-:W-:Y:S01]  /*fc70*/  HSET2.LE.AND R0, R3, R176, PT ;  /* 0x000000b003007233 */ /* 0x000fe20003803000 */
[----:B------:R-:W-:Y:S02]  /*fc80*/  LOP3.LUT R3, R175, R133, RZ, 0x3c, !PT ;  /* 0x00000085af037212 */ /* 0x000fe400078e3cff */
[----:B------:R-:W-:Y:S02]  /*fc90*/  PRMT R2, R2, 0x5410, R4 ;  /* 0x0000541002027816 */ /* 0x000fe40000000004 */
[----:B------:R-:W-:-:S02]  /*fca0*/  PRMT R14, R21, 0x5410, R5 ;  /* 0x00005410150e7816 */ /* 0x000fc40000000005 */
[----:B------:R-:W-:Y:S01]  /*fcb0*/  PRMT R15, R15, 0x5410, R20 ;  /* 0x000054100f0f7816 */ /* 0x000fe20000000014 */
[----:B------:R-:W-:Y:S01]  /*fcc0*/  IMAD.WIDE.U32 R4, R3, -0x326172a9, RZ ;  /* 0xcd9e8d5703047825 */ /* 0x000fe200078e00ff */
[----:B------:R-:W-:Y:S01]  /*fcd0*/  LOP3.LUT R24, R245, R0, RZ, 0xc0, !PT ;  /* 0x00000000f5187212 */ /* 0x000fe200078ec0ff */
[--C-:B------:R-:W-:Y:S02]  /*fce0*/  HSET2.LE.AND R0, R2, R176.reuse, PT ;  /* 0x000000b002007233 */ /* 0x100fe40003803000 */
[--C-:B------:R-:W-:Y:S02]  /*fcf0*/  HSET2.LE.AND R2, R14, R176.reuse, PT ;  /* 0x000000b00e027233 */ /* 0x100fe40003803000 */
[----:B------:R-:W-:Y:S01]  /*fd00*/  HSET2.LE.AND R3, R15, R176, PT ;  /* 0x000000b00f037233 */ /* 0x000fe20003803000 */
[----:B------:R-:W-:Y:S02]  /*fd10*/  LOP3.LUT R25, R197, R0, RZ, 0xc0, !PT ;  /* 0x00000000c5197212 */ /* 0x000fe400078ec0ff */
[----:B------:R-:W-:-:S02]  /*fd20*/  LOP3.LUT R0, R5, R232, R198, 0x96, !PT ;  /* 0x000000e805007212 */ /* 0x000fc400078e96c6 */
[----:B------:R-:W-:Y:S02]  /*fd30*/  LOP3.LUT R26, R195, R2, RZ, 0xc0, !PT ;  /* 0x00000002c31a7212 */ /* 0x000fe400078ec0ff */
[----:B------:R-:W-:Y:S01]  /*fd40*/  LOP3.LUT R27, R192, R3, RZ, 0xc0, !PT ;  /* 0x00000003c01b7212 */ /* 0x000fe200078ec0ff */
[----:B------:R-:W-:Y:S01]  /*fd50*/  IMAD.WIDE.U32 R2, R30, -0x2daee0ad, RZ ;  /* 0xd2511f531e027825 */ /* 0x000fe200078e00ff */
[----:B------:R-:W-:Y:S01]  /*fd60*/  LOP3.LUT R20, R101, R233, R4, 0x96, !PT ;  /* 0x000000e965147212 */ /* 0x000fe200078e9604 */
[----:B-1----:R-:W-:Y:S02]  /*fd70*/  HMMA.16816.F32 R72, R16, R48, R56 ;  /* 0x000000301048723c */ /* 0x002fe40000001838 */
[----:B------:R-:W-:Y:S01]  /*fd80*/  IMAD.WIDE.U32 R14, R0, -0x2daee0ad, RZ ;  /* 0xd2511f53000e7825 */ /* 0x000fe200078e00ff */
[----:B------:R-:W-:-:S03]  /*fd90*/  LOP3.LUT R0, R3, R237, R98, 0x96, !PT ;  /* 0x000000ed03007212 */ /* 0x000fc600078e9662 */
[----:B------:R-:W-:Y:S01]  /*fda0*/  IMAD.WIDE.U32 R32, R20, -0x2daee0ad, RZ ;  /* 0xd2511f5314207825 */ /* 0x000fe200078e00ff */
[----:B------:R-:W-:Y:S01]  /*fdb0*/  LOP3.LUT R3, R2, 0xffff, RZ, 0xc0, !PT ;  /* 0x0000ffff02037812 */ /* 0x000fe200078ec0ff */
[----:B------:R-:W-:Y:S01]  /*fdc0*/  HMMA.16816.F32 R84, R16, R40, R64 ;  /* 0x000000281054723c */ /* 0x000fe20000001840 */
[----:B------:R-:W-:Y:S02]  /*fdd0*/  LOP3.LUT R28, R15, R234, R250, 0x96, !PT ;  /* 0x000000ea0f1c7212 */ /* 0x000fe400078e96fa */
[----:B------:R-:W-:-:S05]  /*fde0*/  LOP3.LUT R30, R33, R241, R14, 0x96, !PT ;  /* 0x000000f1211e7212 */ /* 0x000fca00078e960e */
[----:B------:R-:W-:Y:S01]  /*fdf0*/  HMMA.16816.F32 R80, R16, R42, R60 ;  /* 0x0000002a1050723c */ /* 0x000fe2000000183c */
[----:B------:R-:W-:Y:S02]  /*fe00*/  LOP3.LUT R14, R2, 0xff, RZ, 0xc0, !PT ;  /* 0x000000ff020e7812 */ /* 0x000fe400078ec0ff */
[----:B------:R-:W-:-:S05]  /*fe10*/  SHF.R.U32.HI R3, RZ, 0x8, R3 ;  /* 0x00000008ff037819 */ /* 0x000fca0000011603 */
[----:B------:R-:W-:Y:S01]  /*fe20*/  HMMA.16816.F32 R56, R16, R50, R52 ;  /* 0x000000321038723c */ /* 0x000fe20000001834 */
[C---:B------:R-:W-:Y:S01]  /*fe30*/  LOP3.LUT R15, R0.reuse, 0xff, RZ, 0xc0, !PT ;  /* 0x000000ff000f7812 */ /* 0x040fe200078ec0ff */
[----:B------:R-:W1:Y:S05]  /*fe40*/  LDSM.16.MT88.4 R52, [R206+0x5400] ;  /* 0x00540000ce34783b */ /* 0x000e6a0000004200 */
[----:B------:R-:W-:Y:S02]  /*fe50*/  LOP3.LUT R19, R125, R233, R4, 0x96, !PT ;  /* 0x000000e97d137212 */ /* 0x000fe400078e9604 */
[----:B------:R-:W-:Y:S02]  /*fe60*/  LOP3.LUT R4, R0, 0xffff, RZ, 0xc0, !PT ;  /* 0x0000ffff00047812 */ /* 0x000fe400078ec0ff */
[----:B------:R-:W-:-:S02]  /*fe70*/  LOP3.LUT R18, R5, R232, R150, 0x96, !PT ;  /* 0x000000e805127212 */ /* 0x000fc400078e9696 */
[----:B------:R-:W-:Y:S02]  /*fe80*/  SHF.R.U32.HI R4, RZ, 0x8, R4 ;  /* 0x00000008ff047819 */ /* 0x000fe40000011604 */
[--C-:B------:R-:W-:Y:S02]  /*fe90*/  SHF.R.U32.HI R5, RZ, 0x10, R2.reuse ;  /* 0x00000010ff057819 */ /* 0x100fe40000011602 */
[----:B------:R-:W-:Y:S02]  /*fea0*/  SHF.R.U32.HI R16, RZ, 0x18, R2 ;  /* 0x00000018ff107819 */ /* 0x000fe40000011602 */
[----:B------:R-:W-:Y:S02]  /*feb0*/  SHF.R.U32.HI R2, RZ, 0x10, R0 ;  /* 0x00000010ff027819 */ /* 0x000fe40000011600 */
[----:B------:R-:W-:Y:S02]  /*fec0*/  PRMT R14, R14, 0x5410, R3 ;  /* 0x000054100e0e7816 */ /* 0x000fe40000000003 */
[----:B------:R-:W-:-:S02]  /*fed0*/  PRMT R3, R15, 0x5410, R4 ;  /* 0x000054100f037816 */ /* 0x000fc40000000004 */
[----:B------:R-:W-:Y:S02]  /*fee0*/  SHF.R.U32.HI R4, RZ, 0x18, R0 ;  /* 0x00000018ff047819 */ /* 0x000fe40000011600 */
[----:B------:R-:W-:Y:S02]  /*fef0*/  LOP3.LUT R2, R2, 0xff, RZ, 0xc0, !PT ;  /* 0x000000ff02027812 */ /* 0x000fe400078ec0ff */
[----:B------:R-:W-:Y:S02]  /*ff00*/  LOP3.LUT R5, R5, 0xff, RZ, 0xc0, !PT ;  /* 0x000000ff05057812 */ /* 0x000fe400078ec0ff */
[----:B------:R-:W-:Y:S01]  /*ff10*/  PRMT R2, R2, 0x5410, R4 ;  /* 0x0000541002027816 */ /* 0x000fe20000000004 */
[--C-:B------:R-:W-:Y:S01]  /*ff20*/  HSET2.LE.AND R0, R3, R176.reuse, PT ;  /* 0x000000b003007233 */ /* 0x100fe20003803000 */
[----:B------:R-:W-:Y:S02]  /*ff30*/  PRMT R3, R5, 0x5410, R16 ;  /* 0x0000541005037816 */ /* 0x000fe40000000010 */
[----:B------:R-:W-:Y:S01]  /*ff40*/  LOP3.LUT R17, R29, R238, R138, 0x96, !PT ;  /* 0x000000ee1d117212 */ /* 0x000fe200078e968a */
[--C-:B------:R-:W-:Y:S01]  /*ff50*/  HSET2.LE.AND R2, R2, R176.reuse, PT ;  /* 0x000000b002027233 */ /* 0x100fe20003803000 */
[----:B------:R-:W-:Y:S01]  /*ff60*/  LOP3.LUT R20, R181, R0, RZ, 0xc0, !PT ;  /* 0x00000000b5147212 */ /* 0x000fe200078ec0ff */
[----:B------:R-:W-:-:S02]  /*ff70*/  HSET2.LE.AND R0, R14, R176, PT ;  /* 0x000000b00e007233 */ /* 0x000fc40003803000 */
[----:B------:R-:W-:Y:S01]  /*ff80*/  HSET2.LE.AND R14, R3, R176, PT ;  /* 0x000000b0030e7233 */ /* 0x000fe20003803000 */
[----:B------:R-:W-:Y:S01]  /*ff90*/  LOP3.LUT R21, R179, R2, RZ, 0xc0, !PT ;  /* 0x00000002b3157212 */ /* 0x000fe200078ec0ff */
[----:B------:R-:W-:Y:S01]  /*ffa0*/  IMAD.WIDE.U32 R2, R17, -0x2daee0ad, RZ ;  /* 0xd2511f5311027825 */ /* 0x000fe200078e00ff */
[----:B------:R-:W-:-:S04]  /*ffb0*/  LOP3.LUT R22, R178, R0, RZ, 0xc0, !PT ;  /* 0x00000000b2167212 */ /* 0x000fc800078ec0ff */
[----:B------:R-:W-:Y:S01]  /*ffc0*/  LOP3.LUT R0, R2, 0xffff, RZ, 0xc0, !PT ;  /* 0x0000ffff02007812 */ /* 0x000fe200078ec0ff */
[----:B------:R-:W-:Y:S01]  /*ffd0*/  IMAD.WIDE.U32 R4, R18, -0x2daee0ad, RZ ;  /* 0xd2511f5312047825 */ /* 0x000fe200078e00ff */
[----:B------:R-:W-:-:S03]  /*ffe0*/  LOP3.LUT R23, R162, R14, RZ, 0xc0, !PT ;  /* 0x0000000ea2177212 */ /* 0x000fc600078ec0ff */
[----:B------:R-:W-:Y:S01]  /*fff0*/  IMAD.WIDE.U32 R34, R19, -0x2daee0ad, RZ ;  /* 0xd2511f5313227825 */ /* 0x000fe200078e00ff */
[----:B------:R-:W-:Y:S01]  /*10000*/  SHF.R.U32.HI R14, RZ, 0x8, R0 ;  /* 0x00000008ff0e7819 */ /* 0x000fe20000011600 */
[----:B------:R-:W-:Y:S01]  /*10010*/  HMMA.16816.F32 R60, R24, R40, R68 ;  /* 0x00000028183c723c */ /* 0x000fe20000001844 */
[----:B------:R-:W-:Y:S01]  /*10020*/  LOP3.LUT R0, R3, R237, R104, 0x96, !PT ;  /* 0x000000ed03007212 */ /* 0x000fe200078e9668 */
[----:B------:R-:W-:Y:S01]  /*10030*/  LDSM.16.MT88.4 R160, [R205+0x5c00] ;  /* 0x005c0000cda0783b */ /* 0x000fe20000004200 */
[----:B------:R-:W-:Y:S02]  /*10040*/  LOP3.LUT R18, R5, R234, R246, 0x96, !PT ;  /* 0x000000ea05127212 */ /* 0x000fe400078e96f6 */
[----:B------:R-:W-:-:S03]  /*10050*/  LOP3.LUT R5, R2, 0xff, RZ, 0xc0, !PT ;  /* 0x000000ff02057812 */ /* 0x000fc600078ec0ff */
[----:B------:R-:W-:Y:S01]  /*10060*/  HMMA.16816.F32 R64, R24, R42, R88 ;  /* 0x0000002a1840723c */ /* 0x000fe20000001858 */
[----:B------:R-:W-:Y:S02]  /*10070*/  SHF.R.U32.HI R17, RZ, 0x18, R2 ;  /* 0x00000018ff117819 */ /* 0x000fe40000011602 */
[----:B------:R-:W-:-:S05]  /*10080*/  SHF.R.U32.HI R3, RZ, 0x10, R0 ;  /* 0x00000010ff037819 */ /* 0x000fca0000011600 */
[----:B------:R-:W-:Y:S01]  /*10090*/  HMMA.16816.F32 R92, R24, R48, R92 ;  /* 0x00000030185c723c */ /* 0x000fe2000000185c */
[----:B------:R-:W-:-:S07]  /*100a0*/  PRMT R19, R5, 0x5410, R14 ;  /* 0x0000541005137816 */ /* 0x000fce000000000e */
[----:B------:R-:W-:Y:S01]  /*100b0*/  HMMA.16816.F32 R76, R24, R50, R76 ;  /* 0x00000032184c723c */ /* 0x000fe2000000184c */
[----:B------:R-:W-:-:S06]  /*100c0*/  LOP3.LUT R16, R0, 0xff, RZ, 0xc0, !PT ;  /* 0x000000ff00107812 */ /* 0x000fcc00078ec0ff */
[----:B------:R-:W-:Y:S02]  /*100d0*/  LOP3.LUT R24, R35, R241, R4, 0x96, !PT ;  /* 0x000000f123187212 */ /* 0x000fe400078e9604 */
[----:B------:R-:W-:Y:S02]  /*100e0*/  SHF.R.U32.HI R4, RZ, 0x10, R2 ;  /* 0x00000010ff047819 */ /* 0x000fe40000011602 */
[----:B------:R-:W-:Y:S02]  /*100f0*/  LOP3.LUT R2, R0, 0xffff, RZ, 0xc0, !PT ;  /* 0x0000ffff00027812 */ /* 0x000fe400078ec0ff */
[----:B------:R-:W-:Y:S02]  /*10100*/  SHF.R.U32.HI R15, RZ, 0x18, R0 ;  /* 0x00000018ff0f7819 */ /* 0x000fe40000011600 */
[----:B------:R-:W-:Y:S02]  /*10110*/  LOP3.LUT R4, R4, 0xff, RZ, 0xc0, !PT ;  /* 0x000000ff04047812 */ /* 0x000fe400078ec0ff */
[----:B------:R-:W-:-:S02]  /*10120*/  SHF.R.U32.HI R5, RZ, 0x8, R2 ;  /* 0x00000008ff057819 */ /* 0x000fc40000011602 */
[----:B------:R-:W-:Y:S01]  /*10130*/  LOP3.LUT R0, R3, 0xff, RZ, 0xc0, !PT ;  /* 0x000000ff03007812 */ /* 0x000fe200078ec0ff */
[----:B------:R-:W-:Y:S01]  /*10140*/  IMAD.WIDE.U32 R2, R18, -0x326172a9, RZ ;  /* 0xcd9e8d5712027825 */ /* 0x000fe200078e00ff */
[----:B------:R-:W-:Y:S02]  /*10150*/  PRMT R14, R4, 0x5410, R17 ;  /* 0x00005410040e7816 */ /* 0x000fe40000000011 */
[----:B------:R-:W-:Y:S02]  /*10160*/  PRMT R5, R16, 0x5410, R5 ;  /* 0x0000541010057816 */ /* 0x000fe40000000005 */
[----:B------:R-:W-:Y:S01]  /*10170*/  PRMT R4, R0, 0x5410, R15 ;  /* 0x0000541000047816 */ /* 0x000fe2000000000f */
[----:B------:R-:W-:Y:S01]  /*10180*/  IMAD.WIDE.U32 R68, R24, -0x326172a9, RZ ;  /* 0xcd9e8d5718447825 */ /* 0x000fe200078e00ff */
[----:B------:R-:W-:Y:S01]  /*10190*/  LOP3.LUT R15, R3, R231, R124, 0x96, !PT ;  /* 0x000000e7030f7212 */ /* 0x000fe200078e967c */
[--C-:B------:R-:W-:Y:S02]  /*101a0*/  HSET2.LE.AND R0, R5, R176.reuse, PT ;  /* 0x000000b005007233 */ /* 0x100fe40003803000 */
[----:B------:R-:W-:-:S02]  /*101b0*/  HSET2.LE.AND R3, R4, R176, PT ;  /* 0x000000b004037233 */ /* 0x000fc40003803000 */
[--C-:B------:R-:W-:Y:S01]  /*101c0*/  HSET2.LE.AND R5, R14, R176.reuse, PT ;  /* 0x000000b00e057233 */ /* 0x100fe20003803000 */
[----:B------:R-:W-:Y:S01]  /*101d0*/  LOP3.LUT R14, R69, R240, R2, 0x96, !PT ;  /* 0x000000f0450e7212 */ /* 0x000fe200078e9602 */
[----:B------:R-:W-:Y:S01]  /*101e0*/  HSET2.LE.AND R4, R19, R176, PT ;  /* 0x000000b013047233 */ /* 0x000fe20003803000 */
[----:B------:R-:W-:Y:S01]  /*101f0*/  LOP3.LUT R17, R220, R3, RZ, 0xc0, !PT ;  /* 0x00000003dc117212 */ /* 0x000fe200078ec0ff */
[----:B------:R-:W-:Y:S01]  /*10200*/  IMAD.WIDE.U32 R2, R15, -0x2daee0ad, RZ ;  /* 0xd2511f530f027825 */ /* 0x000fe200078e00ff */
[----:B------:R-:W-:-:S03]  /*10210*/  LOP3.LUT R19, R193, R5, RZ, 0xc0, !PT ;  /* 0x00000005c1137212 */ /* 0x000fc600078ec0ff */
[----:B------:R-:W-:Y:S01]  /*10220*/  IMAD.WIDE.U32 R42, R14, -0x2daee0ad, RZ ;  /* 0xd2511f530e2a7825 */ /* 0x000fe200078e00ff */
[----:B------:R-:W-:Y:S02]  /*10230*/  LOP3.LUT R18, R196, R4, RZ, 0xc0, !PT ;  /* 0x00000004c4127212 */ /* 0x000fe400078ec0ff */
[----:B------:R-:W-:Y:S01]  /*10240*/  LOP3.LUT R3, R3, R239, R34, 0x96, !PT ;  /* 0x000000ef03037212 */ /* 0x000fe200078e9622 */
[----:B------:R-:W-:Y:S01]  /*10250*/  IMAD.WIDE.U32 R4, R28, -0x326172a9, RZ ;  /* 0xcd9e8d571c047825 */ /* 0x000fe200078e00ff */
[----:B------:R-:W-:Y:S02]  /*10260*/  LOP3.LUT R2, R43, R236, R2, 0x96, !PT ;  /* 0x000000ec2b027212 */ /* 0x000fe400078e9602 */
[----:B------:R-:W-:Y:S01]  /*10270*/  LOP3.LUT R16, R252, R0, RZ, 0xc0, !PT ;  /* 0x00000000fc107212 */ /* 0x000fe200078ec0ff */
[----:B------:R-:W-:Y:S01]  /*10280*/  IMAD.WIDE.U32 R24, R30, -0x326172a9, RZ ;  /* 0xcd9e8d571e187825 */ /* 0x000fe200078e00ff */
[----:B------:R-:W-:Y:S01]  /*10290*/  LOP3.LUT R0, R5, R231, R100, 0x96, !PT ;  /* 0x000000e705007212 */ /* 0x000fe200078e9664 */
[----:B--2---:R-:W-:Y:S01]  /*102a0*/  HMMA.16816.F32 R84, R20, R44, R84 ;  /* 0x0000002c1454723c */ /* 0x004fe20000001854 */
[----:B------:R-:W2:Y:S01]  /*102b0*/  LDSM.16.MT88.4 R28, [R205+0x5800] ;  /* 0x00580000cd1c783b */ /* 0x000ea20000004200 */
[----:B------:R-:W-:-:S04]  /*102c0*/  IMAD.WIDE.U32 R14, R3, -0x326172a9, RZ ;  /* 0xcd9e8d57030e7825 */ /* 0x000fc800078e00ff */
[----:B------:R-:W-:Y:S02]  /*102d0*/  IMAD.WIDE.U32 R2, R2, -0x326172a9, RZ ;  /* 0xcd9e8d5702027825 */ /* 0x000fe400078e00ff */
[C---:B------:R-:W-:Y:S08]  /*102e0*/  HMMA.16816.F32 R80, R20.reuse, R46, R80 ;  /* 0x0000002e1450723c */ /* 0x040ff00000001850 */
[C---:B-1----:R-:W-:Y:S08]  /*102f0*/  HMMA.16816.F32 R72, R20.reuse, R52, R72 ;  /* 0x000000341448723c */ /* 0x042ff00000001848 */
[----:B------:R-:W-:Y:S07]  /*10300*/  HMMA.16816.F32 R56, R20, R54, R56 ;  /* 0x000000361438723c */ /* 0x000fee0000001838 */
[----:B------:R-:W-:Y:S01]  /*10310*/  LOP3.LUT R20, R25, R240, R4, 0x96, !PT ;  /* 0x000000f019147212 */ /* 0x000fe200078e9604 */
[----:B------:R-:W-:Y:S01]  /*10320*/  IMAD.WIDE.U32 R4, R0, -0x2daee0ad, RZ ;  /* 0xd2511f5300047825 */ /* 0x000fe200078e00ff */
[----:B------:R-:W-:-:S02]  /*10330*/  LOP3.LUT R0, R3, R242, R14, 0x96, !PT ;  /* 0x000000f203007212 */ /* 0x000fc400078e960e */
[----:B------:R-:W-:Y:S01]  /*10340*/  LOP3.LUT R21, R2, 0xffff, RZ, 0xc0, !PT ;  /* 0x0000ffff02157812 */ /* 0x000fe200078ec0ff */
[----:B------:R-:W-:Y:S01]  /*10350*/  IMAD.WIDE.U32 R40, R20, -0x2daee0ad, RZ ;  /* 0xd2511f5314287825 */ /* 0x000fe200078e00ff */
[----:B------:R-:W-:Y:S02]  /*10360*/  LOP3.LUT R25, R5, R239, R32, 0x96, !PT ;  /* 0x000000ef05197212 */ /* 0x000fe400078e9620 */
[----:B------:R-:W-:Y:S01]  /*10370*/  LOP3.LUT R3, R0, 0xffff, RZ, 0xc0, !PT ;  /* 0x0000ffff00037812 */ /* 0x000fe200078ec0ff */
[----:B------:R-:W1:Y:S01]  /*10380*/  LDSM.16.MT88.4 R32, [R206+0x5800] ;  /* 0x00580000ce20783b */ /* 0x000e620000004200 */
[----:B------:R-:W-:Y:S02]  /*10390*/  SHF.R.U32.HI R5, RZ, 0x10, R0 ;  /* 0x00000010ff057819 */ /* 0x000fe40000011600 */
[----:B------:R-:W-:Y:S02]  /*103a0*/  LOP3.LUT R23, R41, R236, R4, 0x96, !PT ;  /* 0x000000ec29177212 */ /* 0x000fe400078e9604 */
[----:B------:R-:W-:-:S02]  /*103b0*/  SHF.R.U32.HI R14, RZ, 0x8, R3 ;  /* 0x00000008ff0e7819 */ /* 0x000fc40000011603 */
[----:B------:R-:W-:Y:S02]  /*103c0*/  SHF.R.U32.HI R4, RZ, 0x18, R0 ;  /* 0x00000018ff047819 */ /* 0x000fe40000011600 */
[----:B------:R-:W-:Y:S02]  /*103d0*/  LOP3.LUT R3, R5, 0xff, RZ, 0xc0, !PT ;  /* 0x000000ff05037812 */ /* 0x000fe400078ec0ff */
[----:B------:R-:W-:Y:S02]  /*103e0*/  LOP3.LUT R26, R2, 0xff, RZ, 0xc0, !PT ;  /* 0x000000ff021a7812 */ /* 0x000fe400078ec0ff */
[--C-:B------:R-:W-:Y:S02]  /*103f0*/  SHF.R.U32.HI R5, RZ, 0x10, R2.reuse ;  /* 0x00000010ff057819 */ /* 0x100fe40000011602 */
[----:B------:R-:W-:Y:S02]  /*10400*/  SHF.R.U32.HI R22, RZ, 0x18, R2 ;  /* 0x00000018ff167819 */ /* 0x000fe40000011602 */
[----:B------:R-:W-:-:S02]  /*10410*/  LOP3.LUT R20, R0, 0xff, RZ, 0xc0, !PT ;  /* 0x000000ff00147812 */ /* 0x000fc400078ec0ff */
[----:B------:R-:W-:Y:S02]  /*10420*/  PRMT R2, R3, 0x5410, R4 ;  /* 0x0000541003027816 */ /* 0x000fe40000000004 */
[----:B------:R-:W-:Y:S02]  /*10430*/  SHF.R.U32.HI R3, RZ, 0x8, R21 ;  /* 0x00000008ff037819 */ /* 0x000fe40000011615 */
[----:B------:R-:W-:Y:S02]  /*10440*/  PRMT R0, R20, 0x5410, R14 ;  /* 0x0000541014007816 */ /* 0x000fe4000000000e */
[----:B------:R-:W-:Y:S02]  /*10450*/  PRMT R3, R26, 0x5410, R3 ;  /* 0x000054101a037816 */ /* 0x000fe40000000003 */
[----:B------:R-:W-:Y:S01]  /*10460*/  LOP3.LUT R4, R5, 0xff, RZ, 0xc0, !PT ;  /* 0x000000ff05047812 */ /* 0x000fe200078ec0ff */
[--C-:B------:R-:W-:Y:S02]  /*10470*/  HSET2.LE.AND R0, R0, R176.reuse, PT ;  /* 0x000000b000007233 */ /* 0x100fe40003803000 */
[--C-:B------:R-:W-:Y:S01]  /*10480*/  HSET2.LE.AND R2, R2, R176.reuse, PT ;  /* 0x000000b002027233 */ /* 0x100fe20003803000 */
[----:B------:R-:W-:Y:S01]  /*10490*/  PRMT R4, R4, 0x5410, R22 ;  /* 0x0000541004047816 */ /* 0x000fe20000000016 */
[----:B------:R-:W-:Y:S01]  /*104a0*/  HSET2.LE.AND R3, R3, R176, PT ;  /* 0x000000b003037233 */ /* 0x000fe20003803000 */
[----:B------:R-:W-:-:S02]  /*104b0*/  LOP3.LUT R20, R185, R0, RZ, 0xc0, !PT ;  /* 0x00000000b9147212 */ /* 0x000fc400078ec0ff */
[----:B------:R-:W-:Y:S01]  /*104c0*/  LOP3.LUT R21, R184, R2, RZ, 0xc0, !PT ;  /* 0x00000002b8157212 */ /* 0x000fe200078ec0ff */
[----:B------:R-:W-:Y:S01]  /*104d0*/  HSET2.LE.AND R0, R4, R176, PT ;  /* 0x000000b004007233 */ /* 0x000fe20003803000 */
[----:B------:R-:W-:Y:S01]  /*104e0*/  LOP3.LUT R22, R183, R3, RZ, 0xc0, !PT ;  /* 0x00000003b7167212 */ /* 0x000fe200078ec0ff */
[----:B------:R-:W-:-:S04]  /*104f0*/  IMAD.WIDE.U32 R4, R25, -0x326172a9, RZ ;  /* 0xcd9e8d5719047825 */ /* 0x000fc800078e00ff */
[----:B------:R-:W-:Y:S01]  /*10500*/  IMAD.WIDE.U32 R2, R23, -0x326172a9, RZ ;  /* 0xcd9e8d5717027825 */ /* 0x000fe200078e00ff */
[----:B------:R-:W-:-:S04]  /*10510*/  LOP3.LUT R23, R182, R0, RZ, 0xc0, !PT ;  /* 0x00000000b6177212 */ /* 0x000fc800078ec0ff */
[----:B------:R-:W-:Y:S01]  /*10520*/  LOP3.LUT R0, R3, R242, R4, 0x96, !PT ;  /* 0x000000f203007212 */ /* 0x000fe200078e9604 */
[----:B------:R-:W-:Y:S01]  /*10530*/  HMMA.16816.F32 R48, R16, R44, R60 ;  /* 0x0000002c1030723c */ /* 0x000fe2000000183c */
[----:B------:R-:W-:Y:S02]  /*10540*/  LOP3.LUT R3, R2, 0xffff, RZ, 0xc0, !PT ;  /* 0x0000ffff02037812 */ /* 0x000fe400078ec0ff */
[----:B------:R-:W-:Y:S02]  /*10550*/  LOP3.LUT R4, R0, 0xffff, RZ, 0xc0, !PT ;  /* 0x0000ffff00047812 */ /* 0x000fe400078ec0ff */
[----:B------:R-:W-:-:S03]  /*10560*/  SHF.R.U32.HI R14, RZ, 0x10, R0 ;  /* 0x00000010ff0e7819 */ /* 0x000fc60000011600 */
[----:B------:R-:W-:Y:S01]  /*10570*/  HMMA.16816.F32 R156, R16, R52, R92 ;  /* 0x00000034109c723c */ /* 0x000fe2000000185c */
[----:B------:R-:W-:-:S07]  /*10580*/  LOP3.LUT R25, R0, 0xff, RZ, 0xc0, !PT ;  /* 0x000000ff00197812 */ /* 0x000fce00078ec0ff */
[C---:B------:R-:W-:Y:S08]  /*10590*/  HMMA.16816.F32 R44, R16.reuse, R46, R64 ;  /* 0x0000002e102c723c */ /* 0x040ff00000001840 */
[----:B------:R-:W-:Y:S07]  /*105a0*/  HMMA.16816.F32 R52, R16, R54, R76 ;  /* 0x000000361034723c */ /* 0x000fee000000184c */
[----:B------:R-:W-:-:S02]  /*105b0*/  SHF.R.U32.HI R19, RZ, 0x18, R0 ;  /* 0x00000018ff137819 */ /* 0x000fc40000011600 */
[----:B------:R-:W-:Y:S02]  /*105c0*/  SHF.R.U32.HI R0, RZ, 0x8, R3 ;  /* 0x00000008ff007819 */ /* 0x000fe40000011603 */
[----:B------:R-:W-:Y:S02]  /*105d0*/  SHF.R.U32.HI R3, RZ, 0x8, R4 ;  /* 0x00000008ff037819 */ /* 0x000fe40000011604 */
[----:B------:R-:W-:Y:S02]  /*105e0*/  LOP3.LUT R4, R14, 0xff, RZ, 0xc0, !PT ;  /* 0x000000ff0e047812 */ /* 0x000fe400078ec0ff */
[----:B------:R-:W-:Y:S02]  /*105f0*/  LOP3.LUT R17, R2, 0xff, RZ, 0xc0, !PT ;  /* 0x000000ff02117812 */ /* 0x000fe400078ec0ff */
[--C-:B------:R-:W-:Y:S02]  /*10600*/  SHF.R.U32.HI R16, RZ, 0x10, R2.reuse ;  /* 0x00000010ff107819 */ /* 0x100fe40000011602 */
[----:B------:R-:W-:-:S02]  /*10610*/  SHF.R.U32.HI R18, RZ, 0x18, R2 ;  /* 0x00000018ff127819 */ /* 0x000fc40000011602 */
[----:B------:R-:W-:Y:S02]  /*10620*/  PRMT R2, R4, 0x5410, R19 ;  /* 0x0000541004027816 */ /* 0x000fe40000000013 */
[----:B------:R-:W-:-:S03]  /*10630*/  PRMT R14, R17, 0x5410, R0 ;  /* 0x00005410110e7816 */ /* 0x000fc60000000000 */
[--C-:B------:R-:W-:Y:S01]  /*10640*/  HSET2.LE.AND R2, R2, R176.reuse, PT ;  /* 0x000000b002027233 */ /* 0x100fe20003803000 */
[----:B------:R-:W-:Y:S01]  /*10650*/  PRMT R0, R25, 0x5410, R3 ;  /* 0x0000541019007816 */ /* 0x000fe20000000003 */
[--C-:B------:R-:W-:Y:S01]  /*10660*/  HSET2.LE.AND R3, R14, R176.reuse, PT ;  /* 0x000000b00e037233 */ /* 0x100fe20003803000 */
[----:B------:R-:W-:Y:S02]  /*10670*/  LOP3.LUT R4, R16, 0xff, RZ, 0xc0, !PT ;  /* 0x000000ff10047812 */ /* 0x000fe400078ec0ff */
[----:B------:R-:W-:Y:S02]  /*10680*/  LOP3.LUT R17, R203, R2, RZ, 0xc0, !PT ;  /* 0x00000002cb117212 */ /* 0x000fe400078ec0ff */
[----:B------:R-:W-:Y:S01]  /*10690*/  LOP3.LUT R2, R15, R238, R68, 0x96, !PT ;  /* 0x000000ee0f027212 */ /* 0x000fe200078e9644 */
[--C-:B------:R-:W-:Y:S01]  /*106a0*/  HSET2.LE.AND R0, R0, R176.reuse, PT ;  /* 0x000000b000007233 */ /* 0x100fe20003803000 */
[----:B------:R-:W-:Y:S02]  /*106b0*/  PRMT R4, R4, 0x5410, R18 ;  /* 0x0000541004047816 */ /* 0x000fe40000000012 */
[----:B------:R-:W-:Y:S01]  /*106c0*/  LOP3.LUT R18, R202, R3, RZ, 0xc0, !PT ;  /* 0x00000003ca127212 */ /* 0x000fe200078ec0ff */
[----:B------:R-:W-:Y:S01]  /*106d0*/  IMAD.WIDE.U32 R2, R2, -0x2daee0ad, RZ ;  /* 0xd2511f5302027825 */ /* 0x000fe200078e00ff */
[----:B------:R-:W-:Y:S01]  /*106e0*/  LOP3.LUT R16, R230, R0, RZ, 0xc0, !PT ;  /* 0x00000000e6107212 */ /* 0x000fe200078ec0ff */
[----:B------:R-:W-:-:S03]  /*106f0*/  HSET2.LE.AND R4, R4, R176, PT ;  /* 0x000000b004047233 */ /* 0x000fc60003803000 */
[----:B------:R-:W-:Y:S01]  /*10700*/  LOP3.LUT R0, R3, R237, R42, 0x96, !PT ;  /* 0x000000ed03007212 */ /* 0x000fe200078e962a */
[----:B--2---:R-:W-:Y:S01]  /*10710*/  HMMA.16816.F32 R152, R20, R28, R84 ;  /* 0x0000001c1498723c */ /* 0x004fe20000001854 */
[----:B------:R-:W-:Y:S02]  /*10720*/  LOP3.LUT R19, R201, R4, RZ, 0xc0, !PT ;  /* 0x00000004c9137212 */ /* 0x000fe400078ec0ff */
[----:B------:R-:W-:Y:S02]  /*10730*/  LOP3.LUT R3, R2, 0xffff, RZ, 0xc0, !PT ;  /* 0x0000ffff02037812 */ /* 0x000fe400078ec0ff */
[----:B------:R-:W-:-:S03]  /*10740*/  LOP3.LUT R4, R0, 0xffff, RZ, 0xc0, !PT ;  /* 0x0000ffff00047812 */ /* 0x000fc600078ec0ff */
[----:B------:R-:W-:Y:S01]  /*10750*/  HMMA.16816.F32 R148, R20, R30, R80 ;  /* 0x0000001e1494723c */ /* 0x000fe20000001850 */
[----:B------:R-:W-:-:S07]  /*10760*/  LOP3.LUT R14, R2, 0xff, RZ, 0xc0, !PT ;  /* 0x000000ff020e7812 */ /* 0x000fce00078ec0ff */
[C---:B-1----:R-:W-:Y:S08]  /*10770*/  HMMA.16816.F32 R140, R20.reuse, R32, R72 ;  /* 0x00000020148c723c */ /* 0x042ff00000001848 */
[----:B------:R-:W-:Y:S07]  /*10780*/  HMMA.16816.F32 R56, R20, R34, R56 ;  /* 0x000000221438723c */ /* 0x000fee0000001838 */
[----:B------:R-:W-:-:S02]  /*10790*/  LOP3.LUT R23, R5, R238, R24, 0x96, !PT ;  /* 0x000000ee05177212 */ /* 0x000fc400078e9618 */
[--C-:B------:R-:W-:Y:S01]  /*107a0*/  SHF.R.U32.HI R5, RZ, 0x10, R0.reuse ;  /* 0x00000010ff057819 */ /* 0x100fe20000011600 */
[----:B------:R-:W1:Y:S01]  /*107b0*/  LDSM.16.MT88.4 R24, [R206+0x5c00] ;  /* 0x005c0000ce18783b */ /* 0x000e620000004200 */
[----:B------:R-:W-:Y:S02]  /*107c0*/  LOP3.LUT R21, R0, 0xff, RZ, 0xc0, !PT ;  /* 0x000000ff00157812 */ /* 0x000fe400078ec0ff */
[----:B------:R-:W-:Y:S02]  /*107d0*/  SHF.R.U32.HI R20, RZ, 0x18, R0 ;  /* 0x00000018ff147819 */ /* 0x000fe40000011600 */
[----:B------:R-:W-:Y:S02]  /*107e0*/  SHF.R.U32.HI R0, RZ, 0x8, R3 ;  /* 0x00000008ff007819 */ /* 0x000fe40000011603 */
[----:B------:R-:W-:Y:S02]  /*107f0*/  SHF.R.U32.HI R3, RZ, 0x8, R4 ;  /* 0x00000008ff037819 */ /* 0x000fe40000011604 */
[----:B------:R-:W-:-:S02]  /*10800*/  LOP3.LUT R4, R5, 0xff, RZ, 0xc0, !PT ;  /* 0x000000ff05047812 */ /* 0x000fc400078ec0ff */
[----:B------:R-:W-:Y:S02]  /*10810*/  SHF.R.U32.HI R22, RZ, 0x10, R2 ;  /* 0x00000010ff167819 */ /* 0x000fe40000011602 */
[----:B------:R-:W-:Y:S02]  /*10820*/  PRMT R5, R14, 0x5410, R0 ;  /* 0x000054100e057816 */ /* 0x000fe40000000000 */
[----:B------:R-:W-:Y:S02]  /*10830*/  SHF.R.U32.HI R15, RZ, 0x18, R2 ;  /* 0x00000018ff0f7819 */ /* 0x000fe40000011602 */
[----:B------:R-:W-:Y:S02]  /*10840*/  PRMT R0, R21, 0x5410, R3 ;  /* 0x0000541015007816 */ /* 0x000fe40000000003 */
[----:B------:R-:W-:Y:S02]  /*10850*/  PRMT R2, R4, 0x5410, R20 ;  /* 0x0000541004027816 */ /* 0x000fe40000000014 */
[----:B------:R-:W-:Y:S01]  /*10860*/  LOP3.LUT R4, R22, 0xff, RZ, 0xc0, !PT ;  /* 0x000000ff16047812 */ /* 0x000fe200078ec0ff */
[----:B------:R-:W-:-:S02]  /*10870*/  HSET2.LE.AND R0, R0, R176, PT ;  /* 0x000000b000007233 */ /* 0x000fc40003803000 */
        /* <DEDUP_REMOVED lines=10> */
[----:B------:R-:W-:Y:S01]  /*10920*/  LOP3.LUT R3, R2, 0xffff, RZ, 0xc0, !PT ;  /* 0x0000ffff02037812 */ /* 0x000fe200078ec0ff */
[----:B------:R-:W-:Y:S01]  /*10930*/  HMMA.16816.F32 R156, R16, R32, R156 ;  /* 0x00000020109c723c */ /* 0x000fe2000000189c */
[----:B------:R-:W-:Y:S02]  /*10940*/  LOP3.LUT R4, R0, 0xffff, RZ, 0xc0, !PT ;  /* 0x0000ffff00047812 */ /* 0x000fe400078ec0ff */
[----:B------:R-:W-:Y:S02]  /*10950*/  SHF.R.U32.HI R14, RZ, 0x8, R3 ;  /* 0x00000008ff0e7819 */ /* 0x000fe40000011603 */
[----:B------:R-:W-:-:S02]  /*10960*/  SHF.R.U32.HI R5, RZ, 0x10, R0 ;  /* 0x00000010ff057819 */ /* 0x000fc40000011600 */
[----:B------:R-:W-:Y:S01]  /*10970*/  SHF.R.U32.HI R3, RZ, 0x10, R2 ;  /* 0x00000010ff037819 */ /* 0x000fe20000011602 */
[----:B------:R-:W-:Y:S01]  /*10980*/  HMMA.16816.F32 R48, R16, R28, R48 ;  /* 0x0000001c1030723c */ /* 0x000fe20000001830 */
[----:B------:R-:W-:Y:S02]  /*10990*/  LOP3.LUT R15, R2, 0xff, RZ, 0xc0, !PT ;  /* 0x000000ff020f7812 */ /* 0x000fe400078ec0ff */
[----:B------:R-:W-:-:S05]  /*109a0*/  LOP3.LUT R5, R5, 0xff, RZ, 0xc0, !PT ;  /* 0x000000ff05057812 */ /* 0x000fca00078ec0ff */
[----:B------:R-:W-:Y:S01]  /*109b0*/  HMMA.16816.F32 R44, R16, R30, R44 ;  /* 0x0000001e102c723c */ /* 0x000fe2000000182c */
[----:B------:R-:W-:-:S07]  /*109c0*/  PRMT R14, R15, 0x5410, R14 ;  /* 0x000054100f0e7816 */ /* 0x000fce000000000e */
[----:B------:R-:W-:Y:S07]  /*109d0*/  HMMA.16816.F32 R32, R16, R34, R52 ;  /* 0x000000221020723c */ /* 0x000fee0000001834 */
[----:B------:R-:W-:Y:S02]  /*109e0*/  LOP3.LUT R17, R0, 0xff, RZ, 0xc0, !PT ;  /* 0x000000ff00117812 */ /* 0x000fe400078ec0ff */
[----:B------:R-:W-:Y:S02]  /*109f0*/  SHF.R.U32.HI R16, RZ, 0x18, R0 ;  /* 0x00000018ff107819 */ /* 0x000fe40000011600 */
[----:B------:R-:W-:-:S02]  /*10a00*/  SHF.R.U32.HI R0, RZ, 0x8, R4 ;  /* 0x00000008ff007819 */ /* 0x000fc40000011604 */
[----:B------:R-:W-:Y:S02]  /*10a10*/  SHF.R.U32.HI R18, RZ, 0x18, R2 ;  /* 0x00000018ff127819 */ /* 0x000fe40000011602 */
[----:B------:R-:W-:Y:S02]  /*10a20*/  LOP3.LUT R4, R3, 0xff, RZ, 0xc0, !PT ;  /* 0x000000ff03047812 */ /* 0x000fe400078ec0ff */
[----:B------:R-:W-:Y:S02]  /*10a30*/  PRMT R0, R17, 0x5410, R0 ;  /* 0x0000541011007816 */ /* 0x000fe40000000000 */
[----:B------:R-:W-:Y:S02]  /*10a40*/  PRMT R2, R5, 0x5410, R16 ;  /* 0x0000541005027816 */ /* 0x000fe40000000010 */
[----:B------:R-:W-:Y:S01]  /*10a50*/  PRMT R4, R4, 0x5410, R18 ;  /* 0x0000541004047816 */ /* 0x000fe20000000012 */
[----:B------:R-:W-:Y:S01]  /*10a60*/  IMAD.MOV.U32 R220, RZ, RZ, R243 ;  /* 0x000000ffffdc7224 */ /* 0x000fe200078e00f3 */
[----:B------:R-:W-:-:S02]  /*10a70*/  HSET2.LE.AND R0, R0, R176, PT ;  /* 0x000000b000007233 */ /* 0x000fc40003803000 */
[--C-:B------:R-:W-:Y:S02]  /*10a80*/  HSET2.LE.AND R2, R2, R176.reuse, PT ;  /* 0x000000b002027233 */ /* 0x100fe40003803000 */
[--C-:B------:R-:W-:Y:S02]  /*10a90*/  HSET2.LE.AND R3, R14, R176.reuse, PT ;  /* 0x000000b00e037233 */ /* 0x100fe40003803000 */
[----:B------:R-:W-:Y:S01]  /*10aa0*/  HSET2.LE.AND R4, R4, R176, PT ;  /* 0x000000b004047233 */ /* 0x000fe20003803000 */
[----:B------:R-:W-:Y:S02]  /*10ab0*/  ISETP.GT.AND P1, PT, R180, R220, PT ;  /* 0x000000dcb400720c */ /* 0x000fe40003f24270 */
[----:B------:R-:W-:Y:S02]  /*10ac0*/  LOP3.LUT R144, R218, R0, RZ, 0xc0, !PT ;  /* 0x00000000da907212 */ /* 0x000fe400078ec0ff */
[----:B------:R-:W-:Y:S02]  /*10ad0*/  LOP3.LUT R145, R194, R2, RZ, 0xc0, !PT ;  /* 0x00000002c2917212 */ /* 0x000fe400078ec0ff */
[----:B------:R-:W-:-:S02]  /*10ae0*/  LOP3.LUT R146, R191, R3, RZ, 0xc0, !PT ;  /* 0x00000003bf927212 */ /* 0x000fc400078ec0ff */
[----:B------:R-:W-:Y:S01]  /*10af0*/  LOP3.LUT R147, R190, R4, RZ, 0xc0, !PT ;  /* 0x00000004be937212 */ /* 0x000fe200078ec0ff */
[----:B------:R-:W-:Y:S01]  /*10b00*/  HMMA.16816.F32 R152, R136, R160, R152 ;  /* 0x000000a08898723c */ /* 0x000fe20000001898 */
[----:B------:R-:W-:Y:S01]  /*10b10*/  IADD3 R245, P0, R6, -0x100, RZ ;  /* 0xffffff0006f57810 */ /* 0x000fe20007f1e0ff */
[----:B------:R-:W-:-:S06]  /*10b20*/  IMAD.MOV.U32 R230, RZ, RZ, R180 ;  /* 0x000000ffffe67224 */ /* 0x000fcc00078e00b4 */
[----:B------:R-:W-:Y:S01]  /*10b30*/  HMMA.16816.F32 R148, R136, R162, R148 ;  /* 0x000000a28894723c */ /* 0x000fe20000001894 */
[----:B------:R-:W-:-:S07]  /*10b40*/  IADD3.X R243, R7, -0x1, RZ, P0, !PT ;  /* 0xffffffff07f37810 */ /* 0x000fce00007fe4ff */
[----:B------:R-:W-:Y:S08]  /*10b50*/  HMMA.16816.F32 R164, R144, R160, R48 ;  /* 0x000000a090a4723c */ /* 0x000ff00000001830 */
[----:B-1----:R-:W-:Y:S08]  /*10b60*/  HMMA.16816.F32 R140, R136, R24, R140 ;  /* 0x00000018888c723c */ /* 0x002ff0000000188c */
[C---:B------:R-:W-:Y:S08]  /*10b70*/  HMMA.16816.F32 R160, R144.reuse, R162, R44 ;  /* 0x000000a290a0723c */ /* 0x040ff0000000182c */
[----:B------:R-:W-:Y:S08]  /*10b80*/  HMMA.16816.F32 R156, R144, R24, R156 ;  /* 0x00000018909c723c */ /* 0x000ff0000000189c */
[-C--:B------:R-:W-:Y:S08]  /*10b90*/  HMMA.16816.F32 R136, R136, R26.reuse, R56 ;  /* 0x0000001a8888723c */ /* 0x080ff00000001838 */
[----:B------:R-:W-:Y:S01]  /*10ba0*/  HMMA.16816.F32 R144, R144, R26, R32 ;  /* 0x0000001a9090723c */ /* 0x000fe20000001820 */
[----:B------:R-:W-:Y:S07]  /*10bb0*/  @!P1 BRA `(.L_x_898) ;  /* 0x0000dc7000009947 */ /* 0x000fee0003800000 */
[----:B---3--:R-:W2:Y:S04]  /*10bc0*/  LDL.64 R198, [R1+0x2d0] ;  /* 0x0002d00001c67983 */ /* 0x008ea80000100a00 */
[----:B------:R-:W3:Y:S01]  /*10bd0*/  LDL.64 R196, [R1+0x58] ;  /* 0x0000580001c47983 */ /* 0x000ee20000100a00 */
[----:B-----5:R-:W-:Y:S01]  /*10be0*/  SHF.L.U64.HI R252, R248, 0x7, R249 ;  /* 0x00000007f8fc7819 */ /* 0x020fe200000102f9 */
[----:B------:R-:W-:-:S04]  /*10bf0*/  DEPBAR.LE SB0, 0x0 ;  /* 0x000080000000791a */ /* 0x000fc80000000000 */
[----:B------:R-:W-:Y:S01]  /*10c00*/  IADD3 R230, R200, -0x2, RZ ;  /* 0xfffffffec8e67810 */ /* 0x000fe20007ffe0ff */
[----:B------:R-:W-:Y:S01]  /*10c10*/  IMAD.SHL.U32 R193, R248, 0x80, RZ ;  /* 0x00000080f8c17824 */ /* 0x000fe200078e00ff */
[----:B------:R-:W-:Y:S01]  /*10c20*/  ISETP.GE.AND P0, PT, R235, R244, PT ;  /* 0x000000f4eb00720c */ /* 0x000fe20003f06270 */
[----:B------:R-:W-:Y:S01]  /*10c30*/  WARPSYNC 0xffffffff ;  /* 0xffffffff00007948 */ /* 0x000fe20003800000 */
[----:B------:R-:W-:Y:S01]  /*10c40*/  SHF.R.S32.HI R0, RZ, 0x1f, R230 ;  /* 0x0000001fff007819 */ /* 0x000fe200000114e6 */
[----:B------:R-:W-:Y:S01]  /*10c50*/  IMAD R4, R252, R230, RZ ;  /* 0x000000e6fc047224 */ /* 0x000fe200078e02ff */
[----:B------:R-:W-:Y:S01]  /*10c60*/  BAR.SYNC.DEFER_BLOCKING 0x0 ;  /* 0x0000000000007b1d */ /* 0x000fe20000010000 */
[----:B------:R-:W-:Y:S02]  /*10c70*/  IMAD.SHL.U32 R219, R219, 0x2, RZ ;  /* 0x00000002dbdb7824 */ /* 0x000fe400078e00ff */
[----:B------:R-:W-:-:S03]  /*10c80*/  IMAD R5, R0, R193, R4 ;  /* 0x000000c100057224 */ /* 0x000fc600078e0204 */
[----:B------:R-:W-:Y:S01]  /*10c90*/  LOP3.LUT R219, R219, 0x6, RZ, 0xc0, !PT ;  /* 0x00000006dbdb7812 */ /* 0x000fe200078ec0ff */
[----:B------:R-:W-:Y:S02]  /*10ca0*/  BSSY B1, `(.L_x_899) ;  /* 0x0000278000017945 */ /* 0x000fe40003800000 */
[----:B------:R-:W-:Y:S04]  /*10cb0*/  @P0 STS [R229+0x4000], RZ ;  /* 0x004000ffe5000388 */ /* 0x000fe80000000800 */
[----:B------:R-:W-:Y:S04]  /*10cc0*/  @P0 STS [R229+0x4004], RZ ;  /* 0x004004ffe5000388 */ /* 0x000fe80000000800 */
[----:B------:R-:W-:Y:S01]  /*10cd0*/  @P0 STS.64 [R229+0x4008], RZ ;  /* 0x004008ffe5000388 */ /* 0x000fe20000000a00 */
[----:B--2---:R-:W-:-:S04]  /*10ce0*/  IMAD.WIDE.U32 R2, R230, R193, R198 ;  /* 0x000000c1e6027225 */ /* 0x004fc800078e00c6 */
[----:B------:R-:W-:Y:S01]  /*10cf0*/  IMAD.IADD R3, R3, 0x1, R5 ;  /* 0x0000000103037824 */ /* 0x000fe200078e0205 */
[CC--:B------:R-:W-:Y:S02]  /*10d00*/  @!P0 LEA R0, P4, R248.reuse, R2.reuse, 0x5 ;  /* 0x00000002f8008211 */ /* 0x0c0fe400078828ff */
[----:B------:R-:W-:Y:S02]  /*10d10*/  @!P0 LEA R4, P2, R248, R2, 0x6 ;  /* 0x00000002f8048211 */ /* 0x000fe400078430ff */
[-C--:B---3--:R-:W-:Y:S02]  /*10d20*/  @!P0 LEA R18, P5, R2, R196.reuse, 0x1 ;  /* 0x000000c402128211 */ /* 0x088fe400078a08ff */
[----:B------:R-:W-:Y:S02]  /*10d30*/  @!P0 LEA R16, P3, R0, R196, 0x1 ;  /* 0x000000c400108211 */ /* 0x000fe400078608ff */
[CCC-:B------:R-:W-:Y:S02]  /*10d40*/  @!P0 LEA.HI.X R5, R248.reuse, R3.reuse, R249.reuse, 0x5, P4 ;  /* 0x00000003f8058211 */ /* 0x1c0fe400020f2cf9 */
[----:B------:R-:W-:-:S02]  /*10d50*/  @!P0 LEA.HI.X R15, R248, R3, R249, 0x6, P2 ;  /* 0x00000003f80f8211 */ /* 0x000fc400010f34f9 */
[-CC-:B------:R-:W-:Y:S01]  /*10d60*/  @!P0 LEA.HI.X R19, R2, R197.reuse, R3.reuse, 0x1, P5 ;  /* 0x000000c502138211 */ /* 0x180fe200028f0c03 */
[----:B------:R-:W-:Y:S01]  /*10d70*/  @!P0 IMAD.WIDE.U32 R2, R248, 0x60, R2 ;  /* 0x00000060f8028825 */ /* 0x000fe200078e0002 */
[-C--:B------:R-:W-:Y:S02]  /*10d80*/  @!P0 LEA.HI.X R17, R0, R197.reuse, R5, 0x1, P3 ;  /* 0x000000c500118211 */ /* 0x080fe400018f0c05 */
[CC--:B------:R-:W-:Y:S01]  /*10d90*/  @!P0 LEA R14, P1, R4.reuse, R196.reuse, 0x1 ;  /* 0x000000c4040e8211 */ /* 0x0c0fe200078208ff */
[----:B------:R-:W-:Y:S01]  /*10da0*/  @!P0 IMAD R0, R249, 0x60, RZ ;  /* 0x00000060f9008824 */ /* 0x000fe200078e02ff */
[----:B------:R-:W-:Y:S01]  /*10db0*/  @!PT LDS RZ, [RZ] ;  /* 0x00000000fffff984 */ /* 0x000fe20000000800 */
[----:B------:R-:W-:Y:S01]  /*10dc0*/  @!PT LDS RZ, [RZ] ;  /* 0x00000000fffff984 */ /* 0x000fe20000000800 */
[----:B------:R-:W-:Y:S01]  /*10dd0*/  @!PT LDS RZ, [RZ] ;  /* 0x00000000fffff984 */ /* 0x000fe20000000800 */
[----:B------:R1:W-:Y:S02]  /*10de0*/  @!P0 LDGSTS.E.BYPASS.LTC128B.128 [R229+0x4000], [R18.64] ;  /* 0x0400000012e58fae */ /* 0x0003e4000b901d44 */
[-C--:B------:R-:W-:Y:S01]  /*10df0*/  @!P0 LEA.HI.X R15, R4, R197.reuse, R15, 0x1, P1 ;  /* 0x000000c5040f8211 */ /* 0x080fe200008f0c0f */
[----:B------:R-:W-:Y:S01]  /*10e00*/  @!P0 IMAD.IADD R0, R0, 0x1, R3 ;  /* 0x0000000100008824 */ /* 0x000fe200078e0203 */
[C---:B------:R-:W-:Y:S01]  /*10e10*/  @!P0 LEA R4, P1, R2.reuse, R196, 0x1 ;  /* 0x000000c402048211 */ /* 0x040fe200078208ff */
[----:B------:R-:W-:Y:S03]  /*10e20*/  @P0 STS.128 [R229+0x4800], RZ ;  /* 0x004800ffe5000388 */ /* 0x000fe60000000c00 */
[----:B------:R-:W-:Y:S01]  /*10e30*/  @!P0 LEA.HI.X R5, R2, R197, R0, 0x1, P1 ;  /* 0x000000c502058211 */ /* 0x000fe200008f0c00 */
        /* <DEDUP_REMOVED lines=14> */
[----:B------:R-:W-:Y:S04]  /*10f20*/  LDSM.16.M88.4 R32, [R204+0x2000] ;  /* 0x00200000cc20783b */ /* 0x000fe80000000200 */
[----:B------:R-:W4:Y:S04]  /*10f30*/  LDSM.16.M88.4 R24, [R207+0x1000] ;  /* 0x00100000cf18783b */ /* 0x000f280000000200 */
[----:B------:R-:W-:Y:S04]  /*10f40*/  LDSM.16.M88.4 R28, [R207] ;  /* 0x00000000cf1c783b */ /* 0x000fe80000000200 */
[----:B------:R-:W2:Y:S04]  /*10f50*/  LDSM.16.M88.4 R48, [R204+0x2400] ;  /* 0x00240000cc30783b */ /* 0x000ea80000000200 */
[----:B------:R-:W-:Y:S04]  /*10f60*/  LDSM.16.M88.4 R40, [R209] ;  /* 0x00000000d128783b */ /* 0x000fe80000000200 */
[----:B-1----:R-:W1:Y:S04]  /*10f70*/  LDSM.16.M88.4 R16, [R208+0x1000] ;  /* 0x00100000d010783b */ /* 0x002e680000000200 */
[----:B------:R-:W-:Y:S04]  /*10f80*/  LDSM.16.M88.4 R20, [R208] ;  /* 0x00000000d014783b */ /* 0x000fe80000000200 */
[----:B------:R-:W1:Y:S04]  /*10f90*/  LDSM.16.M88.4 R60, [R216] ;  /* 0x00000000d83c783b */ /* 0x000e680000000200 */
[----:B------:R-:W1:Y:S04]  /*10fa0*/  LDSM.16.M88.4 R44, [R204+0x2800] ;  /* 0x00280000cc2c783b */ /* 0x000e680000000200 */
[----:B------:R-:W1:Y:S04]  /*10fb0*/  LDSM.16.M88.4 R52, [R204+0x2c00] ;  /* 0x002c0000cc34783b */ /* 0x000e680000000200 */
[----:B------:R-:W0:Y:S01]  /*10fc0*/  LDGDEPBAR ;  /* 0x00000000000079af */ /* 0x000e220000000000 */
[C---:B----4-:R-:W-:Y:S08]  /*10fd0*/  HMMA.16816.F32 R56, R24.reuse, R34, RZ ;  /* 0x000000221838723c */ /* 0x050ff000000018ff */
[----:B------:R-:W-:Y:S08]  /*10fe0*/  HMMA.16816.F32 R64, R24, R32, RZ ;  /* 0x000000201840723c */ /* 0x000ff000000018ff */
[-C--:B--2---:R-:W-:Y:S08]  /*10ff0*/  HMMA.16816.F32 R80, R28, R48.reuse, RZ ;  /* 0x000000301c50723c */ /* 0x084ff000000018ff */
[----:B------:R-:W-:Y:S08]  /*11000*/  HMMA.16816.F32 R76, R24, R48, RZ ;  /* 0x00000030184c723c */ /* 0x000ff000000018ff */
[----:B-1----:R-:W-:Y:S01]  /*11010*/  HMMA.16816.F32 R84, R16, R42, R56 ;  /* 0x0000002a1054723c */ /* 0x002fe20000001838 */
[----:B------:R-:W-:Y:S07]  /*11020*/  LDSM.16.M88.4 R56, [R214] ;  /* 0x00000000d638783b */ /* 0x000fee0000000200 */
[C---:B------:R-:W-:Y:S08]  /*11030*/  HMMA.16816.F32 R72, R28.reuse, R32, RZ ;  /* 0x000000201c48723c */ /* 0x040ff000000018ff */
[----:B------:R-:W-:Y:S01]  /*11040*/  HMMA.16816.F32 R68, R28, R34, RZ ;  /* 0x000000221c44723c */ /* 0x000fe200000018ff */
[----:B------:R-:W1:Y:S07]  /*11050*/  LDSM.16.M88.4 R32, [R215] ;  /* 0x00000000d720783b */ /* 0x000e6e0000000200 */
[----:B------:R-:W-:Y:S01]  /*11060*/  HMMA.16816.F32 R184, R16, R40, R64 ;  /* 0x0000002810b8723c */ /* 0x000fe20000001840 */
[----:B------:R-:W-:-:S02]  /*11070*/  IMAD.MOV.U32 R0, RZ, RZ, R87 ;  /* 0x000000ffff007224 */ /* 0x000fc400078e0057 */
[----:B------:R-:W-:Y:S02]  /*11080*/  IMAD.MOV.U32 R2, RZ, RZ, R86 ;  /* 0x000000ffff027224 */ /* 0x000fe400078e0056 */
[----:B------:R-:W-:Y:S02]  /*11090*/  IMAD.MOV.U32 R252, RZ, RZ, R84 ;  /* 0x000000fffffc7224 */ /* 0x000fe400078e0054 */
[----:B------:R-:W-:Y:S01]  /*110a0*/  IMAD.MOV.U32 R245, RZ, RZ, R85 ;  /* 0x000000fffff57224 */ /* 0x000fe200078e0055 */
[-C--:B------:R-:W-:Y:S08]  /*110b0*/  HMMA.16816.F32 R64, R20, R60.reuse, R80 ;  /* 0x0000003c1440723c */ /* 0x080ff00000001850 */
[----:B------:R-:W-:Y:S08]  /*110c0*/  HMMA.16816.F32 R196, R16, R60, R76 ;  /* 0x0000003c10c4723c */ /* 0x000ff0000000184c */
[-C--:B------:R-:W-:Y:S08]  /*110d0*/  HMMA.16816.F32 R88, R28, R44.reuse, RZ ;  /* 0x0000002c1c58723c */ /* 0x080ff000000018ff */
[----:B------:R-:W-:Y:S01]  /*110e0*/  HMMA.16816.F32 R84, R24, R44, RZ ;  /* 0x0000002c1854723c */ /* 0x000fe200000018ff */
[----:B------:R-:W-:-:S02]  /*110f0*/  IMAD.MOV.U32 R127, RZ, RZ, R64 ;  /* 0x000000ffff7f7224 */ /* 0x000fc400078e0040 */
[----:B------:R-:W-:Y:S02]  /*11100*/  IMAD.MOV.U32 R103, RZ, RZ, R65 ;  /* 0x000000ffff677224 */ /* 0x000fe400078e0041 */
[----:B------:R-:W-:Y:S02]  /*11110*/  IMAD.MOV.U32 R102, RZ, RZ, R66 ;  /* 0x000000ffff667224 */ /* 0x000fe400078e0042 */
[----:B------:R-:W-:Y:S01]  /*11120*/  IMAD.MOV.U32 R3, RZ, RZ, R67 ;  /* 0x000000ffff037224 */ /* 0x000fe200078e0043 */
[-C--:B------:R-:W-:Y:S01]  /*11130*/  HMMA.16816.F32 R80, R24, R46.reuse, RZ ;  /* 0x0000002e1850723c */ /* 0x080fe200000018ff */
[----:B------:R-:W-:Y:S07]  /*11140*/  LDSM.16.M88.4 R64, [R204+0x3800] ;  /* 0x00380000cc40783b */ /* 0x000fee0000000200 */
[----:B------:R-:W-:Y:S01]  /*11150*/  HMMA.16816.F32 R76, R28, R46, RZ ;  /* 0x0000002e1c4c723c */ /* 0x000fe200000018ff */
[----:B------:R-:W2:Y:S07]  /*11160*/  LDSM.16.M88.4 R44, [R204+0x3400] ;  /* 0x00340000cc2c783b */ /* 0x000eae0000000200 */
[C---:B------:R-:W-:Y:S08]  /*11170*/  HMMA.16816.F32 R188, R20.reuse, R40, R72 ;  /* 0x0000002814bc723c */ /* 0x040ff00000001848 */
[----:B------:R-:W-:Y:S08]  /*11180*/  HMMA.16816.F32 R200, R20, R42, R68 ;  /* 0x0000002a14c8723c */ /* 0x000ff00000001844 */
[-C--:B------:R-:W-:Y:S08]  /*11190*/  HMMA.16816.F32 R96, R24, R50.reuse, RZ ;  /* 0x000000321860723c */ /* 0x080ff000000018ff */
[C---:B------:R-:W-:Y:S01]  /*111a0*/  HMMA.16816.F32 R92, R28.reuse, R50, RZ ;  /* 0x000000321c5c723c */ /* 0x040fe200000018ff */
[----:B------:R-:W4:Y:S07]  /*111b0*/  LDSM.16.M88.4 R48, [R204+0x3000] ;  /* 0x00300000cc30783b */ /* 0x000f2e0000000200 */
[-C--:B------:R-:W-:Y:S08]  /*111c0*/  HMMA.16816.F32 R72, R28, R52.reuse, RZ ;  /* 0x000000341c48723c */ /* 0x080ff000000018ff */
[C---:B------:R-:W-:Y:S08]  /*111d0*/  HMMA.16816.F32 R68, R24.reuse, R52, RZ ;  /* 0x000000341844723c */ /* 0x040ff000000018ff */
[-C--:B------:R-:W-:Y:S08]  /*111e0*/  HMMA.16816.F32 R40, R24, R54.reuse, RZ ;  /* 0x000000361828723c */ /* 0x080ff000000018ff */
[----:B------:R-:W-:Y:S08]  /*111f0*/  HMMA.16816.F32 R52, R28, R54, RZ ;  /* 0x000000361c34723c */ /* 0x000ff000000018ff */
[-C--:B-1----:R-:W-:Y:S08]  /*11200*/  HMMA.16816.F32 R180, R20, R32.reuse, R88 ;  /* 0x0000002014b4723c */ /* 0x082ff00000001858 */
[C---:B------:R-:W-:Y:S08]  /*11210*/  HMMA.16816.F32 R168, R16.reuse, R32, R84 ;  /* 0x0000002010a8723c */ /* 0x040ff00000001854 */
[-C--:B------:R-:W-:Y:S08]  /*11220*/  HMMA.16816.F32 R172, R16, R34.reuse, R80 ;  /* 0x0000002210ac723c */ /* 0x080ff00000001850 */
[----:B------:R-:W-:Y:S01]  /*11230*/  HMMA.16816.F32 R120, R20, R34, R76 ;  /* 0x000000221478723c */ /* 0x000fe2000000184c */
[----:B------:R-:W1:Y:S07]  /*11240*/  LDSM.16.M88.4 R32, [R212] ;  /* 0x00000000d420783b */ /* 0x000e6e0000000200 */
[----:B--2---:R-:W-:Y:S08]  /*11250*/  HMMA.16816.F32 R84, R28, R46, RZ ;  /* 0x0000002e1c54723c */ /* 0x004ff000000018ff */
[----:B------:R-:W-:Y:S01]  /*11260*/  HMMA.16816.F32 R104, R20, R58, R52 ;  /* 0x0000003a1468723c */ /* 0x000fe20000001834 */
[----:B------:R-:W2:Y:S07]  /*11270*/  LDSM.16.M88.4 R52, [R211] ;  /* 0x00000000d334783b */ /* 0x000eae0000000200 */
[-C--:B------:R-:W-:Y:S08]  /*11280*/  HMMA.16816.F32 R192, R16, R62.reuse, R96 ;  /* 0x0000003e10c0723c */ /* 0x080ff00000001860 */
[C---:B------:R-:W-:Y:S08]  /*11290*/  HMMA.16816.F32 R176, R20.reuse, R62, R92 ;  /* 0x0000003e14b0723c */ /* 0x040ff0000000185c */
[-C--:B------:R-:W-:Y:S08]  /*112a0*/  HMMA.16816.F32 R116, R20, R56.reuse, R72 ;  /* 0x000000381474723c */ /* 0x080ff00000001848 */
[C---:B------:R-:W-:Y:S08]  /*112b0*/  HMMA.16816.F32 R108, R16.reuse, R56, R68 ;  /* 0x00000038106c723c */ /* 0x040ff00000001844 */
[----:B------:R-:W-:Y:S01]  /*112c0*/  HMMA.16816.F32 R112, R16, R58, R40 ;  /* 0x0000003a1070723c */ /* 0x000fe20000001828 */
[----:B------:R-:W1:Y:S07]  /*112d0*/  LDSM.16.M88.4 R40, [R213] ;  /* 0x00000000d528783b */ /* 0x000e6e0000000200 */
[-C--:B----4-:R-:W-:Y:S08]  /*112e0*/  HMMA.16816.F32 R76, R28, R48.reuse, RZ ;  /* 0x000000301c4c723c */ /* 0x090ff000000018ff */
[C---:B------:R-:W-:Y:S08]  /*112f0*/  HMMA.16816.F32 R72, R24.reuse, R48, RZ ;  /* 0x000000301848723c */ /* 0x040ff000000018ff */
[-C--:B------:R-:W-:Y:S08]  /*11300*/  HMMA.16816.F32 R68, R24, R50.reuse, RZ ;  /* 0x000000321844723c */ /* 0x080ff000000018ff */
[C---:B------:R-:W-:Y:S08]  /*11310*/  HMMA.16816.F32 R60, R28.reuse, R50, RZ ;  /* 0x000000321c3c723c */ /* 0x040ff000000018ff */
[-C--:B------:R-:W-:Y:S08]  /*11320*/  HMMA.16816.F32 R56, R28, R44.reuse, RZ ;  /* 0x0000002c1c38723c */ /* 0x080ff000000018ff */
[C---:B------:R-:W-:Y:S08]  /*11330*/  HMMA.16816.F32 R48, R24.reuse, R44, RZ ;  /* 0x0000002c1830723c */ /* 0x040ff000000018ff */
[C---:B------:R-:W-:Y:S08]  /*11340*/  HMMA.16816.F32 R88, R24.reuse, R46, RZ ;  /* 0x0000002e1858723c */ /* 0x040ff000000018ff */
[----:B------:R-:W-:Y:S08]  /*11350*/  HMMA.16816.F32 R44, R24, R64, RZ ;  /* 0x00000040182c723c */ /* 0x000ff000000018ff */
[-C--:B-1----:R-:W-:Y:S08]  /*11360*/  HMMA.16816.F32 R96, R20, R34.reuse, R84 ;  /* 0x000000221460723c */ /* 0x082ff00000001854 */
[C---:B------:R-:W-:Y:S08]  /*11370*/  HMMA.16816.F32 R128, R16.reuse, R34, R88 ;  /* 0x000000221080723c */ /* 0x040ff00000001858 */
[----:B--2---:R-:W-:Y:S08]  /*11380*/  HMMA.16816.F32 R44, R16, R52, R44 ;  /* 0x00000034102c723c */ /* 0x004ff0000000182c */
[----:B------:R-:W-:Y:S01]  /*11390*/  IMAD.MOV.U32 R35, RZ, RZ, R99 ;  /* 0x000000ffff237224 */ /* 0x000fe200078e0063 */
[----:B------:R-:W-:Y:S01]  /*113a0*/  HMMA.16816.F32 R56, R20, R32, R56 ;  /* 0x000000201438723c */ /* 0x000fe20000001838 */
[----:B------:R-:W-:-:S02]  /*113b0*/  IMAD.MOV.U32 R99, RZ, RZ, R0 ;  /* 0x000000ffff637224 */ /* 0x000fc400078e0000 */
[----:B------:R-:W-:Y:S02]  /*113c0*/  IMAD R0, R230, 0x80, R219 ;  /* 0x00000080e6007824 */ /* 0x000fe400078e02db */
[----:B------:R-:W-:-:S03]  /*113d0*/  IMAD.MOV.U32 R34, RZ, RZ, R97 ;  /* 0x000000ffff227224 */ /* 0x000fc600078e0061 */
[----:B------:R-:W-:Y:S01]  /*113e0*/  HMMA.16816.F32 R48, R16, R32, R48 ;  /* 0x000000201030723c */ /* 0x000fe20000001830 */
[C---:B------:R-:W-:Y:S02]  /*113f0*/  ISETP.GE.AND P1, PT, R0.reuse, R224, PT ;  /* 0x000000e00000720c */ /* 0x040fe40003f26270 */
[C---:B------:R-:W-:Y:S02]  /*11400*/  ISETP.GE.AND P4, PT, R0.reuse, R223, PT ;  /* 0x000000df0000720c */ /* 0x040fe40003f86270 */
[C---:B------:R-:W-:Y:S02]  /*11410*/  ISETP.GE.OR P1, PT, R0.reuse, R228, !P1 ;  /* 0x000000e40000720c */ /* 0x040fe40004f26670 */
[----:B------:R-:W-:Y:S01]  /*11420*/  IMAD.MOV.U32 R33, RZ, RZ, R98 ;  /* 0x000000ffff217224 */ /* 0x000fe200078e0062 */
[C---:B------:R-:W-:Y:S01]  /*11430*/  ISETP.GE.OR P4, PT, R0.reuse, R227, !P4 ;  /* 0x000000e30000720c */ /* 0x040fe20006786670 */
[----:B------:R-:W-:Y:S01]  /*11440*/  IMAD.MOV.U32 R98, RZ, RZ, R2 ;  /* 0x000000ffff627224 */ /* 0x000fe200078e0002 */
[----:B------:R-:W-:Y:S01]  /*11450*/  IADD3 R2, R0, 0x1, RZ ;  /* 0x0000000100027810 */ /* 0x000fe20007ffe0ff */
[----:B------:R-:W-:Y:S01]  /*11460*/  IMAD.MOV.U32 R15, RZ, RZ, R44 ;  /* 0x000000ffff0f7224 */ /* 0x000fe200078e002c */
[----:B------:R-:W-:Y:S01]  /*11470*/  FSEL R126, R188, -INF , !P1 ;  /* 0xff800000bc7e7808 */ /* 0x000fe20004800000 */
[----:B------:R-:W-:Y:S01]  /*11480*/  IMAD.MOV.U32 R32, RZ, RZ, R96 ;  /* 0x000000ffff207224 */ /* 0x000fe200078e0060 */
[C---:B------:R-:W-:Y:S01]  /*11490*/  ISETP.GE.AND P5, PT, R2.reuse, R224, PT ;  /* 0x000000e00200720c */ /* 0x040fe20003fa6270 */
[----:B------:R-:W-:Y:S01]  /*114a0*/  HMMA.16816.F32 R80, R28, R64, RZ ;  /* 0x000000401c50723c */ /* 0x000fe200000018ff */
[C---:B------:R-:W-:Y:S01]  /*114b0*/  ISETP.GE.AND P3, PT, R2.reuse, R223, PT ;  /* 0x000000df0200720c */ /* 0x040fe20003f66270 */
[----:B------:R-:W-:Y:S01]  /*114c0*/  IMAD.MOV.U32 R14, RZ, RZ, R46 ;  /* 0x000000ffff0e7224 */ /* 0x000fe200078e002e */
[C---:B------:R-:W-:Y:S01]  /*114d0*/  ISETP.GE.OR P5, PT, R2.reuse, R228, !P5 ;  /* 0x000000e40200720c */ /* 0x040fe20006fa6670 */
[----:B---3--:R-:W-:Y:S01]  /*114e0*/  IMAD.MOV.U32 R5, RZ, RZ, R45 ;  /* 0x000000ffff057224 */ /* 0x008fe200078e002d */
[CC--:B------:R-:W-:Y:S01]  /*114f0*/  ISETP.GE.AND P2, PT, R2.reuse, R222.reuse, PT ;  /* 0x000000de0200720c */ /* 0x0c0fe20003f46270 */
[----:B------:R-:W-:Y:S01]  /*11500*/  IMAD.MOV.U32 R4, RZ, RZ, R47 ;  /* 0x000000ffff047224 */ /* 0x000fe200078e002f */
[----:B------:R-:W-:Y:S01]  /*11510*/  ISETP.GE.AND P6, PT, R2, R221, PT ;  /* 0x000000dd0200720c */ /* 0x000fe20003fc6270 */
[----:B------:R-:W-:Y:S01]  /*11520*/  HMMA.16816.F32 R92, R20, R40, R76 ;  /* 0x00000028145c723c */ /* 0x000fe2000000184c */
[----:B------:R-:W-:-:S02]  /*11530*/  ISETP.GE.AND P1, PT, R0, R222, PT ;  /* 0x000000de0000720c */ /* 0x000fc40003f26270 */
[----:B------:R-:W-:Y:S02]  /*11540*/  FSEL R188, R189, -INF , !P5 ;  /* 0xff800000bdbc7808 */ /* 0x000fe40006800000 */
[C---:B------:R-:W-:Y:S02]  /*11550*/  ISETP.GE.OR P3, PT, R2.reuse, R227, !P3 ;  /* 0x000000e30200720c */ /* 0x040fe40005f66670 */
[CC--:B------:R-:W-:Y:S01]  /*11560*/  ISETP.GE.OR P2, PT, R2.reuse, R226.reuse, !P2 ;  /* 0x000000e20200720c */ /* 0x0c0fe20005746670 */
[----:B------:R-:W-:Y:S01]  /*11570*/  HMMA.16816.F32 R68, R16, R42, R68 ;  /* 0x0000002a1044723c */ /* 0x000fe20000001844 */
[----:B------:R-:W-:Y:S02]  /*11580*/  ISETP.GE.OR P6, PT, R2, R225, !P6 ;  /* 0x000000e10200720c */ /* 0x000fe400077c6670 */
[C---:B------:R-:W-:Y:S02]  /*11590*/  ISETP.GE.OR P5, PT, R0.reuse, R226, !P1 ;  /* 0x000000e20000720c */ /* 0x040fe40004fa6670 */
[----:B------:R-:W-:-:S02]  /*115a0*/  IADD3 R2, R0, 0x8, RZ ;  /* 0x0000000800027810 */ /* 0x000fc40007ffe0ff */
[----:B------:R-:W-:Y:S01]  /*115b0*/  FSEL R218, R190, -INF , !P4 ;  /* 0xff800000beda7808 */ /* 0x000fe20006000000 */
[C---:B------:R-:W-:Y:S01]  /*115c0*/  HMMA.16816.F32 R76, R20.reuse, R52, R80 ;  /* 0x00000034144c723c */ /* 0x040fe20000001850 */
[----:B------:R-:W-:Y:S02]  /*115d0*/  FSEL R219, R191, -INF , !P3 ;  /* 0xff800000bfdb7808 */ /* 0x000fe40005800000 */
[----:B------:R-:W-:Y:S02]  /*115e0*/  FSEL R243, R184, -INF , !P5 ;  /* 0xff800000b8f37808 */ /* 0x000fe40006800000 */
[----:B------:R-:W-:Y:S02]  /*115f0*/  FSEL R44, R185, -INF , !P2 ;  /* 0xff800000b92c7808 */ /* 0x000fe40005000000 */
[----:B------:R-:W-:Y:S01]  /*11600*/  ISETP.GE.AND P3, PT, R0, R221, PT ;  /* 0x000000dd0000720c */ /* 0x000fe20003f66270 */
[----:B------:R-:W-:Y:S01]  /*11610*/  HMMA.16816.F32 R60, R20, R42, R60 ;  /* 0x0000002a143c723c */ /* 0x000fe2000000183c */
[C---:B------:R-:W-:Y:S01]  /*11620*/  ISETP.GE.AND P4, PT, R2.reuse, R224, PT ;  /* 0x000000e00200720c */ /* 0x040fe20003f86270 */
[----:B------:R-:W-:Y:S01]  /*11630*/  STL [R1+0x2c], R44 ;  /* 0x00002c2c01007387 */ /* 0x000fe20000100800 */
[----:B------:R-:W-:-:S02]  /*11640*/  ISETP.GE.AND P1, PT, R2, R223, PT ;  /* 0x000000df0200720c */ /* 0x000fc40003f26270 */
[C---:B------:R-:W-:Y:S02]  /*11650*/  ISETP.GE.AND P5, PT, R2.reuse, R222, PT ;  /* 0x000000de0200720c */ /* 0x040fe40003fa6270 */
[C---:B------:R-:W-:Y:S01]  /*11660*/  ISETP.GE.AND P2, PT, R2.reuse, R221, PT ;  /* 0x000000dd0200720c */ /* 0x040fe20003f46270 */
[----:B------:R-:W-:Y:S01]  /*11670*/  HMMA.16816.F32 R72, R16, R40, R72 ;  /* 0x000000281048723c */ /* 0x000fe20000001848 */
[C---:B------:R-:W-:Y:S02]  /*11680*/  ISETP.GE.OR P4, PT, R2.reuse, R228, !P4 ;  /* 0x000000e40200720c */ /* 0x040fe40006786670 */
[C---:B------:R-:W-:Y:S02]  /*11690*/  ISETP.GE.OR P1, PT, R2.reuse, R227, !P1 ;  /* 0x000000e30200720c */ /* 0x040fe40004f26670 */
[C---:B------:R-:W-:Y:S02]  /*116a0*/  ISETP.GE.OR P5, PT, R2.reuse, R226, !P5 ;  /* 0x000000e20200720c */ /* 0x040fe40006fa6670 */
[-C--:B------:R-:W-:Y:S01]  /*116b0*/  ISETP.GE.OR P2, PT, R2, R225.reuse, !P2 ;  /* 0x000000e10200720c */ /* 0x080fe20005746670 */
[----:B------:R-:W-:Y:S01]  /*116c0*/  IMAD.MOV.U32 R43, RZ, RZ, R79 ;  /* 0x000000ffff2b7224 */ /* 0x000fe200078e004f */
[C---:B------:R-:W-:Y:S01]  /*116d0*/  ISETP.GE.OR P3, PT, R0.reuse, R225, !P3 ;  /* 0x000000e10000720c */ /* 0x040fe20005f66670 */
[----:B------:R-:W-:Y:S01]  /*116e0*/  IMAD.MOV.U32 R42, RZ, RZ, R77 ;  /* 0x000000ffff2a7224 */ /* 0x000fe200078e004d */
[----:B------:R-:W-:Y:S01]  /*116f0*/  IADD3 R2, R0, 0x9, RZ ;  /* 0x0000000900027810 */ /* 0x000fe20007ffe0ff */
[----:B------:R-:W-:Y:S01]  /*11700*/  IMAD.MOV.U32 R41, RZ, RZ, R78 ;  /* 0x000000ffff297224 */ /* 0x000fe200078e004e */
[----:B------:R-:W-:Y:S01]  /*11710*/  FSEL R97, R187, -INF , !P6 ;  /* 0xff800000bb617808 */ /* 0x000fe20007000000 */
[----:B------:R-:W-:Y:S01]  /*11720*/  IMAD.MOV.U32 R40, RZ, RZ, R76 ;  /* 0x000000ffff287224 */ /* 0x000fe200078e004c */
        /* <DEDUP_REMOVED lines=20> */
[C---:B------:R-:W-:Y:S02]  /*11870*/  ISETP.GE.OR P3, PT, R2.reuse, R228, !P3 ;  /* 0x000000e40200720c */ /* 0x040fe40005f66670 */
[C---:B------:R-:W-:Y:S02]  /*11880*/  ISETP.GE.OR P5, PT, R2.reuse, R227, !P5 ;  /* 0x000000e30200720c */ /* 0x040fe40006fa6670 */
[C---:B------:R-:W-:Y:S02]  /*11890*/  ISETP.GE.OR P2, PT, R2.reuse, R226, !P2 ;  /* 0x000000e20200720c */ /* 0x040fe40005746670 */
[----:B------:R-:W-:Y:S02]  /*118a0*/  ISETP.GE.OR P6, PT, R2, R225, !P6 ;  /* 0x000000e10200720c */ /* 0x000fe400077c6670 */
[----:B------:R-:W-:-:S02]  /*118b0*/  IADD3 R2, R0, 0x11, RZ ;  /* 0x0000001100027810 */ /* 0x000fc40007ffe0ff */
[----:B------:R-:W-:Y:S02]  /*118c0*/  FSEL R245, R245, -INF , !P4 ;  /* 0xff800000f5f57808 */ /* 0x000fe40006000000 */
[C---:B------:R-:W-:Y:S02]  /*118d0*/  ISETP.GE.AND P4, PT, R2.reuse, R224, PT ;  /* 0x000000e00200720c */ /* 0x040fe40003f86270 */
[----:B------:R-:W-:Y:S02]  /*118e0*/  FSEL R91, R99, -INF , !P1 ;  /* 0xff800000635b7808 */ /* 0x000fe40004800000 */
[C---:B------:R-:W-:Y:S02]  /*118f0*/  ISETP.GE.OR P4, PT, R2.reuse, R228, !P4 ;  /* 0x000000e40200720c */ /* 0x040fe40006786670 */
[----:B------:R-:W-:Y:S02]  /*11900*/  ISETP.GE.AND P1, PT, R2, R223, PT ;  /* 0x000000df0200720c */ /* 0x000fe40003f26270 */
[----:B------:R-:W-:-:S02]  /*11910*/  FSEL R185, R127, -INF , !P3 ;  /* 0xff8000007fb97808 */ /* 0x000fc40005800000 */
[----:B------:R-:W-:Y:S02]  /*11920*/  FSEL R189, R103, -INF , !P4 ;  /* 0xff80000067bd7808 */ /* 0x000fe40006000000 */
[C---:B------:R-:W-:Y:S02]  /*11930*/  ISETP.GE.AND P3, PT, R2.reuse, R222, PT ;  /* 0x000000de0200720c */ /* 0x040fe40003f66270 */
[C---:B------:R-:W-:Y:S02]  /*11940*/  ISETP.GE.AND P4, PT, R2.reuse, R221, PT ;  /* 0x000000dd0200720c */ /* 0x040fe40003f86270 */
[C---:B------:R-:W-:Y:S02]  /*11950*/  ISETP.GE.OR P1, PT, R2.reuse, R227, !P1 ;  /* 0x000000e30200720c */ /* 0x040fe40004f26670 */
[C---:B------:R-:W-:Y:S02]  /*11960*/  ISETP.GE.OR P3, PT, R2.reuse, R226, !P3 ;  /* 0x000000e20200720c */ /* 0x040fe40005f66670 */
[----:B------:R-:W-:-:S02]  /*11970*/  ISETP.GE.OR P4, PT, R2, R225, !P4 ;  /* 0x000000e10200720c */ /* 0x000fc40006786670 */
[----:B------:R-:W-:Y:S02]  /*11980*/  IADD3 R2, R0, 0x18, RZ ;  /* 0x0000001800027810 */ /* 0x000fe40007ffe0ff */
[----:B------:R-:W-:Y:S01]  /*11990*/  FSEL R200, R3, -INF , !P1 ;  /* 0xff80000003c87808 */ /* 0x000fe20004800000 */
[----:B------:R-:W-:Y:S01]  /*119a0*/  IMAD.MOV.U32 R3, RZ, RZ, R220 ;  /* 0x000000ffff037224 */ /* 0x000fe200078e00dc */
[----:B------:R-:W-:Y:S02]  /*119b0*/  FSEL R201, R102, -INF , !P5 ;  /* 0xff80000066c97808 */ /* 0x000fe40006800000 */
[----:B------:R-:W-:Y:S02]  /*119c0*/  FSEL R220, R196, -INF , !P2 ;  /* 0xff800000c4dc7808 */ /* 0x000fe40005000000 */
[----:B------:R-:W-:Y:S02]  /*119d0*/  FSEL R197, R197, -INF , !P3 ;  /* 0xff800000c5c57808 */ /* 0x000fe40005800000 */
[----:B------:R-:W-:-:S02]  /*119e0*/  ISETP.GE.AND P5, PT, R2, R224, PT ;  /* 0x000000e00200720c */ /* 0x000fc40003fa6270 */
[C---:B------:R-:W-:Y:S02]  /*119f0*/  ISETP.GE.AND P1, PT, R2.reuse, R223, PT ;  /* 0x000000df0200720c */ /* 0x040fe40003f26270 */
[C---:B------:R-:W-:Y:S02]  /*11a00*/  ISETP.GE.AND P2, PT, R2.reuse, R222, PT ;  /* 0x000000de0200720c */ /* 0x040fe40003f46270 */
[C---:B------:R-:W-:Y:S02]  /*11a10*/  ISETP.GE.AND P3, PT, R2.reuse, R221, PT ;  /* 0x000000dd0200720c */ /* 0x040fe40003f66270 */
[C---:B------:R-:W-:Y:S02]  /*11a20*/  ISETP.GE.OR P5, PT, R2.reuse, R228, !P5 ;  /* 0x000000e40200720c */ /* 0x040fe40006fa6670 */
[C---:B------:R-:W-:Y:S02]  /*11a30*/  ISETP.GE.OR P1, PT, R2.reuse, R227, !P1 ;  /* 0x000000e30200720c */ /* 0x040fe40004f26670 */
[----:B------:R-:W-:-:S02]  /*11a40*/  ISETP.GE.OR P2, PT, R2, R226, !P2 ;  /* 0x000000e20200720c */ /* 0x000fc40005746670 */
[----:B------:R-:W-:Y:S02]  /*11a50*/  ISETP.GE.OR P3, PT, R2, R225, !P3 ;  /* 0x000000e10200720c */ /* 0x000fe40005f66670 */
[----:B------:R-:W-:Y:S02]  /*11a60*/  IADD3 R2, R0, 0x19, RZ ;  /* 0x0000001900027810 */ /* 0x000fe40007ffe0ff */
[----:B------:R-:W-:Y:S01]  /*11a70*/  FSEL R90, R198, -INF , !P6 ;  /* 0xff800000c65a7808 */ /* 0x000fe20007000000 */
[----:B------:R-:W-:Y:S01]  /*11a80*/  IMAD.MOV.U32 R198, RZ, RZ, R43 ;  /* 0x000000ffffc67224 */ /* 0x000fe200078e002b */
[----:B------:R-:W-:Y:S01]  /*11a90*/  FSEL R89, R199, -INF , !P4 ;  /* 0xff800000c7597808 */ /* 0x000fe20006000000 */
[----:B------:R-:W-:Y:S01]  /*11aa0*/  IMAD.MOV.U32 R199, RZ, RZ, R42 ;  /* 0x000000ffffc77224 */ /* 0x000fe200078e002a */
        /* <DEDUP_REMOVED lines=10> */
[----:B------:R-:W-:Y:S02]  /*11b50*/  IADD3 R2, R0, 0x20, RZ ;  /* 0x0000002000027810 */ /* 0x000fe40007ffe0ff */
[----:B------:R-:W-:Y:S02]  /*11b60*/  FSEL R177, R177, -INF , !P6 ;  /* 0xff800000b1b17808 */ /* 0x000fe40007000000 */
[----:B------:R-:W-:Y:S02]  /*11b70*/  FSEL R190, R179, -INF , !P4 ;  /* 0xff800000b3be7808 */ /* 0x000fe40006000000 */
[----:B------:R-:W-:-:S02]  /*11b80*/  FSEL R196, R192, -INF , !P2 ;  /* 0xff800000c0c47808 */ /* 0x000fc40005000000 */
[----:B------:R-:W-:Y:S01]  /*11b90*/  FSEL R88, R194, -INF , !P3 ;  /* 0xff800000c2587808 */ /* 0x000fe20005800000 */
[----:B------:R-:W-:Y:S01]  /*11ba0*/  IMAD.MOV.U32 R194, RZ, RZ, R41 ;  /* 0x000000ffffc27224 */ /* 0x000fe200078e0029 */
[C---:B------:R-:W-:Y:S02]  /*11bb0*/  ISETP.GE.AND P4, PT, R2.reuse, R224, PT ;  /* 0x000000e00200720c */ /* 0x040fe40003f86270 */
[C---:B------:R-:W-:Y:S02]  /*11bc0*/  ISETP.GE.AND P2, PT, R2.reuse, R223, PT ;  /* 0x000000df0200720c */ /* 0x040fe40003f46270 */
[C---:B------:R-:W-:Y:S02]  /*11bd0*/  ISETP.GE.AND P3, PT, R2.reuse, R222, PT ;  /* 0x000000de0200720c */ /* 0x040fe40003f66270 */
[C---:B------:R-:W-:Y:S02]  /*11be0*/  ISETP.GE.AND P6, PT, R2.reuse, R221, PT ;  /* 0x000000dd0200720c */ /* 0x040fe40003fc6270 */
[----:B------:R-:W-:-:S02]  /*11bf0*/  ISETP.GE.OR P4, PT, R2, R228, !P4 ;  /* 0x000000e40200720c */ /* 0x000fc40006786670 */
[C---:B------:R-:W-:Y:S02]  /*11c00*/  ISETP.GE.OR P2, PT, R2.reuse, R227, !P2 ;  /* 0x000000e30200720c */ /* 0x040fe40005746670 */
[C---:B------:R-:W-:Y:S02]  /*11c10*/  ISETP.GE.OR P3, PT, R2.reuse, R226, !P3 ;  /* 0x000000e20200720c */ /* 0x040fe40005f66670 */
[----:B------:R-:W-:Y:S02]  /*11c20*/  ISETP.GE.OR P6, PT, R2, R225, !P6 ;  /* 0x000000e10200720c */ /* 0x000fe400077c6670 */
[----:B------:R-:W-:Y:S02]  /*11c30*/  IADD3 R2, R0, 0x21, RZ ;  /* 0x0000002100027810 */ /* 0x000fe40007ffe0ff */
[----:B------:R-:W-:Y:S02]  /*11c40*/  FSEL R193, R193, -INF , !P5 ;  /* 0xff800000c1c17808 */ /* 0x000fe40006800000 */
[----:B------:R-:W-:-:S02]  /*11c50*/  ISETP.GE.AND P5, PT, R2, R224, PT ;  /* 0x000000e00200720c */ /* 0x000fc40003fa6270 */
[----:B------:R-:W-:Y:S01]  /*11c60*/  FSEL R87, R195, -INF , !P1 ;  /* 0xff800000c3577808 */ /* 0x000fe20004800000 */
[----:B------:R-:W-:Y:S01]  /*11c70*/  IMAD.MOV.U32 R195, RZ, RZ, R40 ;  /* 0x000000ffffc37224 */ /* 0x000fe200078e0028 */
[C---:B------:R-:W-:Y:S01]  /*11c80*/  ISETP.GE.OR P5, PT, R2.reuse, R228, !P5 ;  /* 0x000000e40200720c */ /* 0x040fe20006fa6670 */
[----:B------:R-:W1:Y:S01]  /*11c90*/  LDSM.16.M88.4 R40, [R204+0x3c00] ;  /* 0x003c0000cc28783b */ /* 0x000e620000000200 */
[----:B------:R-:W-:Y:S02]  /*11ca0*/  ISETP.GE.AND P1, PT, R2, R223, PT ;  /* 0x000000df0200720c */ /* 0x000fe40003f26270 */
[----:B------:R-:W-:Y:S02]  /*11cb0*/  FSEL R176, R180, -INF , !P4 ;  /* 0xff800000b4b07808 */ /* 0x000fe40006000000 */
[----:B------:R-:W-:Y:S02]  /*11cc0*/  FSEL R127, R181, -INF , !P5 ;  /* 0xff800000b57f7808 */ /* 0x000fe40006800000 */
[----:B------:R-:W-:-:S02]  /*11cd0*/  ISETP.GE.AND P4, PT, R2, R222, PT ;  /* 0x000000de0200720c */ /* 0x000fc40003f86270 */
[C---:B------:R-:W-:Y:S02]  /*11ce0*/  ISETP.GE.AND P5, PT, R2.reuse, R221, PT ;  /* 0x000000dd0200720c */ /* 0x040fe40003fa6270 */
        /* <DEDUP_REMOVED lines=14> */
[C---:B------:R-:W-:Y:S01]  /*11dd0*/  ISETP.GE.OR P3, PT, R2.reuse, R226, !P3 ;  /* 0x000000e20200720c */ /* 0x040fe20005f66670 */
[----:B-1----:R-:W-:Y:S01]  /*11de0*/  HMMA.16816.F32 R44, R24, R40, RZ ;  /* 0x00000028182c723c */ /* 0x002fe200000018ff */
        /* <DEDUP_REMOVED lines=28> */
[----:B------:R-:W-:Y:S02]  /*11fb0*/  FSEL R181, R173, -INF , !P2 ;  /* 0xff800000adb57808 */ /* 0x000fe40005000000 */
[C---:B------:R-:W-:Y:S02]  /*11fc0*/  ISETP.GE.AND P2, PT, R2.reuse, R224, PT ;  /* 0x000000e00200720c */ /* 0x040fe40003f46270 */
[----:B------:R-:W-:Y:S02]  /*11fd0*/  FSEL R82, R175, -INF , !P1 ;  /* 0xff800000af527808 */ /* 0x000fe40004800000 */
[----:B------:R-:W-:-:S02]  /*11fe0*/  ISETP.GE.OR P2, PT, R2, R228, !P2 ;  /* 0x000000e40200720c */ /* 0x000fc40005746670 */
[----:B------:R-:W-:Y:S02]  /*11ff0*/  FSEL R116, R116, -INF , !P5 ;  /* 0xff80000074747808 */ /* 0x000fe40006800000 */
[----:B------:R-:W-:Y:S02]  /*12000*/  FSEL R117, R117, -INF , !P2 ;  /* 0xff80000075757808 */ /* 0x000fe40005000000 */
[C---:B------:R-:W-:Y:S02]  /*12010*/  ISETP.GE.AND P1, PT, R2.reuse, R223, PT ;  /* 0x000000df0200720c */ /* 0x040fe40003f26270 */
[C---:B------:R-:W-:Y:S02]  /*12020*/  ISETP.GE.AND P5, PT, R2.reuse, R222, PT ;  /* 0x000000de0200720c */ /* 0x040fe40003fa6270 */
[C---:B------:R-:W-:Y:S02]  /*12030*/  ISETP.GE.AND P2, PT, R2.reuse, R221, PT ;  /* 0x000000dd0200720c */ /* 0x040fe40003f46270 */
        /* <DEDUP_REMOVED lines=18> */
[----:B------:R-:W-:-:S02]  /*12160*/  FSEL R80, R111, -INF , !P2 ;  /* 0xff8000006f507808 */ /* 0x000fc40005000000 */
[----:B------:R-:W-:Y:S01]  /*12170*/  FSEL R103, R104, -INF , !P3 ;  /* 0xff80000068677808 */ /* 0x000fe20005800000 */
[----:B------:R-:W-:Y:S01]  /*12180*/  IMAD.MOV.U32 R104, RZ, RZ, R35 ;  /* 0x000000ffff687224 */ /* 0x000fe200078e0023 */
        /* <DEDUP_REMOVED lines=10> */
[----:B------:R-:W-:Y:S01]  /*12230*/  FSEL R102, R105, -INF , !P6 ;  /* 0xff80000069667808 */ /* 0x000fe20007000000 */
[----:B------:R-:W-:Y:S01]  /*12240*/  IMAD.MOV.U32 R105, RZ, RZ, R34 ;  /* 0x000000ffff697224 */ /* 0x000fe200078e0022 */
[----:B------:R-:W-:Y:S01]  /*12250*/  FSEL R118, R107, -INF , !P2 ;  /* 0xff8000006b767808 */ /* 0x000fe20005000000 */
[----:B------:R-:W-:Y:S01]  /*12260*/  IMAD.MOV.U32 R107, RZ, RZ, R33 ;  /* 0x000000ffff6b7224 */ /* 0x000fe200078e0021 */
        /* <DEDUP_REMOVED lines=13> */
[----:B------:R-:W-:Y:S02]  /*12340*/  FSEL R78, R115, -INF , !P1 ;  /* 0xff800000734e7808 */ /* 0x000fe40004800000 */
[----:B------:R-:W-:Y:S02]  /*12350*/  ISETP.GE.OR P1, PT, R2, R228, !P3 ;  /* 0x000000e40200720c */ /* 0x000fe40005f26670 */
[----:B------:R-:W-:Y:S02]  /*12360*/  FSEL R99, R92, -INF , !P2 ;  /* 0xff8000005c637808 */ /* 0x000fe40005000000 */
[----:B------:R-:W-:Y:S02]  /*12370*/  FSEL R98, R93, -INF , !P1 ;  /* 0xff8000005d627808 */ /* 0x000fe40004800000 */
[C---:B------:R-:W-:Y:S02]  /*12380*/  ISETP.GE.AND P3, PT, R2.reuse, R223, PT ;  /* 0x000000df0200720c */ /* 0x040fe40003f66270 */
[----:B------:R-:W-:-:S02]  /*12390*/  ISETP.GE.AND P2, PT, R2, R222, PT ;  /* 0x000000de0200720c */ /* 0x000fc40003f46270 */
[C---:B------:R-:W-:Y:S02]  /*123a0*/  ISETP.GE.AND P1, PT, R2.reuse, R221, PT ;  /* 0x000000dd0200720c */ /* 0x040fe40003f26270 */
[C---:B------:R-:W-:Y:S02]  /*123b0*/  ISETP.GE.OR P3, PT, R2.reuse, R227, !P3 ;  /* 0x000000e30200720c */ /* 0x040fe40005f66670 */
[C---:B------:R-:W-:Y:S02]  /*123c0*/  ISETP.GE.OR P2, PT, R2.reuse, R226, !P2 ;  /* 0x000000e20200720c */ /* 0x040fe40005746670 */
[----:B------:R-:W-:Y:S02]  /*123d0*/  ISETP.GE.OR P1, PT, R2, R225, !P1 ;  /* 0x000000e10200720c */ /* 0x000fe40004f26670 */
[----:B------:R-:W-:Y:S02]  /*123e0*/  IADD3 R2, R0, 0x48, RZ ;  /* 0x0000004800027810 */ /* 0x000fe40007ffe0ff */
[----:B------:R-:W-:Y:S01]  /*123f0*/  FSEL R111, R94, -INF , !P4 ;  /* 0xff8000005e6f7808 */ /* 0x000fe20006000000 */
[----:B------:R-:W-:Y:S01]  /*12400*/  IMAD.MOV.U32 R94, RZ, RZ, R32 ;  /* 0x000000ffff5e7224 */ /* 0x000fe200078e0020 */
[----:B------:R-:W-:Y:S01]  /*12410*/  FSEL R110, R95, -INF , !P3 ;  /* 0xff8000005f6e7808 */ /* 0x000fe20005800000 */
[----:B------:R-:W1:Y:S01]  /*12420*/  LDSM.16.M88.4 R32, [R210] ;  /* 0x00000000d220783b */ /* 0x000e620000000200 */
[----:B------:R-:W-:Y:S01]  /*12430*/  FSEL R172, R72, -INF , !P5 ;  /* 0xff80000048ac7808 */ /* 0x000fe20006800000 */
[----:B------:R-:W-:-:S04]  /*12440*/  DEPBAR.LE SB0, 0x0 ;  /* 0x000080000000791a */ /* 0x000fc80000000000 */
[----:B------:R-:W-:Y:S01]  /*12450*/  FSEL R171, R73, -INF , !P2 ;  /* 0xff80000049ab7808 */ /* 0x000fe20005000000 */
[----:B------:R-:W-:Y:S01]  /*12460*/  BAR.SYNC.DEFER_BLOCKING 0x0 ;  /* 0x0000000000007b1d */ /* 0x000fe20000010000 */
        /* <DEDUP_REMOVED lines=24> */
[----:B------:R-:W-:Y:S01]  /*125f0*/  FSEL R170, R68, -INF , !P5 ;  /* 0xff80000044aa7808 */ /* 0x000fe20006800000 */
[----:B-1----:R-:W-:Y:S01]  /*12600*/  HMMA.16816.F32 R60, R16, R32, R44 ;  /* 0x00000020103c723c */ /* 0x002fe2000000182c */
[----:B------:R-:W-:Y:S02]  /*12610*/  FSEL R70, R70, -INF , !P2 ;  /* 0xff80000046467808 */ /* 0x000fe40005000000 */
[C---:B------:R-:W-:Y:S02]  /*12620*/  ISETP.GE.AND P1, PT, R2.reuse, R224, PT ;  /* 0x000000e00200720c */ /* 0x040fe40003f26270 */
[C---:B------:R-:W-:Y:S02]  /*12630*/  ISETP.GE.AND P5, PT, R2.reuse, R223, PT ;  /* 0x000000df0200720c */ /* 0x040fe40003fa6270 */
[C---:B------:R-:W-:Y:S01]  /*12640*/  ISETP.GE.AND P2, PT, R2.reuse, R222, PT ;  /* 0x000000de0200720c */ /* 0x040fe20003f46270 */
[----:B------:R-:W-:Y:S01]  /*12650*/  HMMA.16816.F32 R44, R24, R66, RZ ;  /* 0x00000042182c723c */ /* 0x000fe200000018ff */
[----:B------:R-:W-:-:S02]  /*12660*/  ISETP.GE.AND P6, PT, R2, R221, PT ;  /* 0x000000dd0200720c */ /* 0x000fc40003fc6270 */
[C---:B------:R-:W-:Y:S02]  /*12670*/  ISETP.GE.OR P1, PT, R2.reuse, R228, !P1 ;  /* 0x000000e40200720c */ /* 0x040fe40004f26670 */
[C---:B------:R-:W-:Y:S02]  /*12680*/  ISETP.GE.OR P5, PT, R2.reuse, R227, !P5 ;  /* 0x000000e30200720c */ /* 0x040fe40006fa6670 */
[C---:B------:R-:W-:Y:S01]  /*12690*/  ISETP.GE.OR P2, PT, R2.reuse, R226, !P2 ;  /* 0x000000e20200720c */ /* 0x040fe20005746670 */
[----:B------:R-:W-:Y:S01]  /*126a0*/  HMMA.16816.F32 R64, R28, R66, RZ ;  /* 0x000000421c40723c */ /* 0x000fe200000018ff */
[----:B------:R-:W-:Y:S02]  /*126b0*/  ISETP.GE.OR P6, PT, R2, R225, !P6 ;  /* 0x000000e10200720c */ /* 0x000fe400077c6670 */
[----:B------:R-:W-:Y:S02]  /*126c0*/  IADD3 R2, R0, 0x51, RZ ;  /* 0x0000005100027810 */ /* 0x000fe40007ffe0ff */
[----:B------:R-:W-:-:S02]  /*126d0*/  FSEL R115, R69, -INF , !P4 ;  /* 0xff80000045737808 */ /* 0x000fc40006000000 */
[C---:B------:R-:W-:Y:S01]  /*126e0*/  ISETP.GE.AND P4, PT, R2.reuse, R224, PT ;  /* 0x000000e00200720c */ /* 0x040fe20003f86270 */
[----:B------:R-:W-:Y:S01]  /*126f0*/  HMMA.16816.F32 R24, R24, R42, RZ ;  /* 0x0000002a1818723c */ /* 0x000fe200000018ff */
[----:B------:R-:W-:Y:S02]  /*12700*/  FSEL R68, R71, -INF , !P3 ;  /* 0xff80000047447808 */ /* 0x000fe40005800000 */
[----:B------:R-:W-:Y:S02]  /*12710*/  ISETP.GE.OR P4, PT, R2, R228, !P4 ;  /* 0x000000e40200720c */ /* 0x000fe40006786670 */
[----:B------:R-:W-:Y:S02]  /*12720*/  FSEL R71, R56, -INF , !P1 ;  /* 0xff80000038477808 */ /* 0x000fe40004800000 */
[----:B------:R-:W-:Y:S01]  /*12730*/  FSEL R69, R57, -INF , !P4 ;  /* 0xff80000039457808 */ /* 0x000fe20006000000 */
[----:B------:R-:W-:Y:S01]  /*12740*/  HMMA.16816.F32 R44, R16, R54, R44 ;  /* 0x00000036102c723c */ /* 0x000fe2000000182c */
[----:B------:R-:W-:-:S02]  /*12750*/  ISETP.GE.AND P1, PT, R2, R222, PT ;  /* 0x000000de0200720c */ /* 0x000fc40003f26270 */
[C---:B------:R-:W-:Y:S02]  /*12760*/  ISETP.GE.AND P4, PT, R2.reuse, R221, PT ;  /* 0x000000dd0200720c */ /* 0x040fe40003f86270 */
[C---:B------:R-:W-:Y:S02]  /*12770*/  ISETP.GE.OR P1, PT, R2.reuse, R226, !P1 ;  /* 0x000000e20200720c */ /* 0x040fe40004f26670 */
[----:B------:R-:W-:Y:S01]  /*12780*/  ISETP.GE.OR P4, PT, R2, R225, !P4 ;  /* 0x000000e10200720c */ /* 0x000fe20006786670 */
[----:B------:R-:W-:Y:S01]  /*12790*/  HMMA.16816.F32 R64, R20, R54, R64 ;  /* 0x000000361440723c */ /* 0x000fe20000001840 */
[----:B------:R-:W-:Y:S02]  /*127a0*/  FSEL R114, R48, -INF , !P2 ;  /* 0xff80000030727808 */ /* 0x000fe40005000000 */
[----:B------:R-:W-:Y:S02]  /*127b0*/  FSEL R113, R49, -INF , !P1 ;  /* 0xff80000031717808 */ /* 0x000fe40004800000 */
[----:B------:R-:W-:-:S02]  /*127c0*/  FSEL R56, R50, -INF , !P6 ;  /* 0xff80000032387808 */ /* 0x000fc40007000000 */
[----:B------:R-:W-:Y:S02]  /*127d0*/  FSEL R53, R51, -INF , !P4 ;  /* 0xff80000033357808 */ /* 0x000fe40006000000 */
[----:B------:R-:W-:Y:S01]  /*127e0*/  ISETP.GE.AND P3, PT, R2, R223, PT ;  /* 0x000000df0200720c */ /* 0x000fe20003f66270 */
[C---:B------:R-:W-:Y:S01]  /*127f0*/  HMMA.16816.F32 R48, R28.reuse, R40, RZ ;  /* 0x000000281c30723c */ /* 0x040fe200000018ff */
[----:B------:R-:W-:Y:S02]  /*12800*/  FSEL R106, R58, -INF , !P5 ;  /* 0xff8000003a6a7808 */ /* 0x000fe40006800000 */
[----:B------:R-:W-:Y:S02]  /*12810*/  ISETP.GE.OR P3, PT, R2, R227, !P3 ;  /* 0x000000e30200720c */ /* 0x000fe40005f66670 */
[----:B------:R-:W-:Y:S02]  /*12820*/  IADD3 R2, R0, 0x58, RZ ;  /* 0x0000005800027810 */ /* 0x000fe40007ffe0ff */
[----:B------:R-:W-:Y:S01]  /*12830*/  FSEL R95, R59, -INF , !P3 ;  /* 0xff8000003b5f7808 */ /* 0x000fe20005800000 */
[----:B------:R-:W-:Y:S01]  /*12840*/  HMMA.16816.F32 R28, R28, R42, RZ ;  /* 0x0000002a1c1c723c */ /* 0x000fe200000018ff */
[----:B------:R-:W-:-:S02]  /*12850*/  ISETP.GE.AND P5, PT, R2, R224, PT ;  /* 0x000000e00200720c */ /* 0x000fc40003fa6270 */
[C---:B------:R-:W-:Y:S02]  /*12860*/  ISETP.GE.AND P3, PT, R2.reuse, R223, PT ;  /* 0x000000df0200720c */ /* 0x040fe40003f66270 */
[C---:B------:R-:W-:Y:S02]  /*12870*/  ISETP.GE.AND P2, PT, R2.reuse, R222, PT ;  /* 0x000000de0200720c */ /* 0x040fe40003f46270 */
[C---:B------:R-:W-:Y:S02]  /*12880*/  ISETP.GE.AND P1, PT, R2.reuse, R221, PT ;  /* 0x000000dd0200720c */ /* 0x040fe40003f26270 */
[C---:B------:R-:W-:Y:S02]  /*12890*/  ISETP.GE.OR P5, PT, R2.reuse, R228, !P5 ;  /* 0x000000e40200720c */ /* 0x040fe40006fa6670 */
[C---:B------:R-:W-:Y:S02]  /*128a0*/  ISETP.GE.OR P3, PT, R2.reuse, R227, !P3 ;  /* 0x000000e30200720c */ /* 0x040fe40005f66670 */
[----:B------:R-:W-:-:S02]  /*128b0*/  ISETP.GE.OR P2, PT, R2, R226, !P2 ;  /* 0x000000e20200720c */ /* 0x000fc40005746670 */
[----:B------:R-:W-:Y:S01]  /*128c0*/  ISETP.GE.OR P1, PT, R2, R225, !P1 ;  /* 0x000000e10200720c */ /* 0x000fe20004f26670 */
[----:B------:R-:W-:Y:S01]  /*128d0*/  HMMA.16816.F32 R72, R20, R32, R48 ;  /* 0x000000201448723c */ /* 0x000fe20000001830 */
[----:B------:R-:W-:Y:S02]  /*128e0*/  IADD3 R2, R0, 0x59, RZ ;  /* 0x0000005900027810 */ /* 0x000fe40007ffe0ff */
[----:B------:R-:W-:Y:S02]  /*128f0*/  FSEL R112, R128, -INF , !P2 ;  /* 0xff80000080707808 */ /* 0x000fe40005000000 */
[----:B------:R-:W-:Y:S02]  /*12900*/  FSEL R52, R130, -INF , !P1 ;  /* 0xff80000082347808 */ /* 0x000fe40004800000 */
[C---:B------:R-:W-:Y:S01]  /*12910*/  ISETP.GE.AND P4, PT, R2.reuse, R224, PT ;  /* 0x000000e00200720c */ /* 0x040fe20003f86270 */
[----:B------:R-:W-:Y:S01]  /*12920*/  HMMA.16816.F32 R48, R16, R34, R24 ;  /* 0x000000221030723c */ /* 0x000fe20000001818 */
[----:B------:R-:W-:-:S02]  /*12930*/  ISETP.GE.AND P6, PT, R2, R223, PT ;  /* 0x000000df0200720c */ /* 0x000fc40003fc6270 */
[C---:B------:R-:W-:Y:S02]  /*12940*/  ISETP.GE.AND P2, PT, R2.reuse, R222, PT ;  /* 0x000000de0200720c */ /* 0x040fe40003f46270 */
[C---:B------:R-:W-:Y:S02]  /*12950*/  ISETP.GE.AND P1, PT, R2.reuse, R221, PT ;  /* 0x000000dd0200720c */ /* 0x040fe40003f26270 */
[C---:B------:R-:W-:Y:S01]  /*12960*/  ISETP.GE.OR P4, PT, R2.reuse, R228, !P4 ;  /* 0x000000e40200720c */ /* 0x040fe20006786670 */
[----:B------:R-:W-:Y:S01]  /*12970*/  HMMA.16816.F32 R28, R20, R34, R28 ;  /* 0x00000022141c723c */ /* 0x000fe2000000181c */
        /* <DEDUP_REMOVED lines=32> */
[----:B------:R-:W-:Y:S01]  /*12b80*/  FSEL R105, R15, -INF , !P4 ;  /* 0xff8000000f697808 */ /* 0x000fe20006000000 */
[----:B------:R-:W-:Y:S01]  /*12b90*/  IMAD.MOV.U32 R15, RZ, RZ, R3 ;  /* 0x000000ffff0f7224 */ /* 0x000fe200078e0003 */
        /* <DEDUP_REMOVED lines=11> */
[----:B------:R-:W-:Y:S02]  /*12c50*/  ISETP.GE.AND P1, PT, R2, R222, PT ;  /* 0x000000de0200720c */ /* 0x000fe40003f26270 */
[----:B------:R-:W-:-:S02]  /*12c60*/  IADD3 R3, R0, 0x70, RZ ;  /* 0x0000007000037810 */ /* 0x000fc40007ffe0ff */
[----:B------:R-:W-:Y:S02]  /*12c70*/  ISETP.GE.OR P1, PT, R2, R226, !P1 ;  /* 0x000000e20200720c */ /* 0x000fe40004f26670 */
[----:B------:R-:W-:Y:S02]  /*12c80*/  FSEL R104, R5, -INF , !P5 ;  /* 0xff80000005687808 */ /* 0x000fe40006800000 */
[----:B------:R-:W-:Y:S02]  /*12c90*/  FSEL R22, R4, -INF , !P3 ;  /* 0xff80000004167808 */ /* 0x000fe40005800000 */
[----:B------:R-:W-:Y:S02]  /*12ca0*/  FSEL R94, R44, -INF , !P4 ;  /* 0xff8000002c5e7808 */ /* 0x000fe40006000000 */
[----:B------:R-:W-:Y:S02]  /*12cb0*/  FSEL R21, R46, -INF , !P2 ;  /* 0xff8000002e157808 */ /* 0x000fe40005000000 */
[----:B------:R-:W-:-:S02]  /*12cc0*/  FSEL R64, R45, -INF , !P1 ;  /* 0xff8000002d407808 */ /* 0x000fc40004800000 */
[CC--:B------:R-:W-:Y:S02]  /*12cd0*/  ISETP.GE.AND P3, PT, R2.reuse, R224.reuse, PT ;  /* 0x000000e00200720c */ /* 0x0c0fe40003f66270 */
        /* <DEDUP_REMOVED lines=8> */
[----:B------:R-:W-:Y:S02]  /*12d60*/  ISETP.GE.OR P1, PT, R3, R227, !P1 ;  /* 0x000000e30300720c */ /* 0x000fe40004f26670 */
[----:B------:R-:W-:Y:S02]  /*12d70*/  IADD3 R2, R0, 0x71, RZ ;  /* 0x0000007100027810 */ /* 0x000fe40007ffe0ff */
[----:B------:R-:W-:-:S02]  /*12d80*/  FSEL R20, R47, -INF , !P4 ;  /* 0xff8000002f147808 */ /* 0x000fc40006000000 */
[----:B------:R-:W-:Y:S02]  /*12d90*/  FSEL R27, R72, -INF , !P2 ;  /* 0xff800000481b7808 */ /* 0x000fe40005000000 */
[----:B------:R-:W-:Y:S02]  /*12da0*/  FSEL R44, R74, -INF , !P1 ;  /* 0xff8000004a2c7808 */ /* 0x000fe40004800000 */
[C---:B------:R-:W-:Y:S02]  /*12db0*/  ISETP.GE.AND P4, PT, R3.reuse, R222, PT ;  /* 0x000000de0300720c */ /* 0x040fe40003f86270 */
[C---:B------:R-:W-:Y:S02]  /*12dc0*/  ISETP.GE.AND P2, PT, R3.reuse, R221, PT ;  /* 0x000000dd0300720c */ /* 0x040fe40003f46270 */
[----:B------:R-:W-:Y:S02]  /*12dd0*/  ISETP.GE.AND P1, PT, R2, R224, PT ;  /* 0x000000e00200720c */ /* 0x000fe40003f26270 */
[----:B------:R-:W-:-:S02]  /*12de0*/  ISETP.GE.OR P4, PT, R3, R226, !P4 ;  /* 0x000000e20300720c */ /* 0x000fc40006786670 */
[----:B------:R-:W-:Y:S02]  /*12df0*/  ISETP.GE.OR P2, PT, R3, R225, !P2 ;  /* 0x000000e10300720c */ /* 0x000fe40005746670 */
[----:B------:R-:W-:Y:S02]  /*12e00*/  ISETP.GE.OR P1, PT, R2, R228, !P1 ;  /* 0x000000e40200720c */ /* 0x000fe40004f26670 */
[----:B------:R-:W-:Y:S02]  /*12e10*/  FSEL R59, R60, -INF , !P4 ;  /* 0xff8000003c3b7808 */ /* 0x000fe40006000000 */
[----:B------:R-:W-:Y:S02]  /*12e20*/  FSEL R19, R62, -INF , !P2 ;  /* 0xff8000003e137808 */ /* 0x000fe40005000000 */
[----:B------:R-:W-:Y:S02]  /*12e30*/  FSEL R26, R73, -INF , !P1 ;  /* 0xff800000491a7808 */ /* 0x000fe40004800000 */
[----:B------:R-:W-:-:S02]  /*12e40*/  ISETP.GE.AND P4, PT, R2, R223, PT ;  /* 0x000000df0200720c */ /* 0x000fc40003f86270 */
[C---:B------:R-:W-:Y:S02]  /*12e50*/  ISETP.GE.AND P2, PT, R2.reuse, R222, PT ;  /* 0x000000de0200720c */ /* 0x040fe40003f46270 */
[C---:B------:R-:W-:Y:S02]  /*12e60*/  ISETP.GE.AND P1, PT, R2.reuse, R221, PT ;  /* 0x000000dd0200720c */ /* 0x040fe40003f26270 */
[C---:B------:R-:W-:Y:S02]  /*12e70*/  ISETP.GE.OR P4, PT, R2.reuse, R227, !P4 ;  /* 0x000000e30200720c */ /* 0x040fe40006786670 */
[C---:B------:R-:W-:Y:S02]  /*12e80*/  ISETP.GE.OR P2, PT, R2.reuse, R226, !P2 ;  /* 0x000000e20200720c */ /* 0x040fe40005746670 */
[----:B------:R-:W-:Y:S02]  /*12e90*/  ISETP.GE.OR P1, PT, R2, R225, !P1 ;  /* 0x000000e10200720c */ /* 0x000fe40004f26670 */
[----:B------:R-:W-:-:S02]  /*12ea0*/  IADD3 R2, R0, 0x78, RZ ;  /* 0x0000007800027810 */ /* 0x000fc40007ffe0ff */
[----:B------:R-:W-:Y:S02]  /*12eb0*/  IADD3 R0, R0, 0x79, RZ ;  /* 0x0000007900007810 */ /* 0x000fe40007ffe0ff */
[----:B------:R-:W-:Y:S02]  /*12ec0*/  FSEL R18, R63, -INF , !P1 ;  /* 0xff8000003f127808 */ /* 0x000fe40004800000 */
[C---:B------:R-:W-:Y:S02]  /*12ed0*/  ISETP.GE.AND P1, PT, R0.reuse, R222, PT ;  /* 0x000000de0000720c */ /* 0x040fe40003f26270 */
[----:B------:R-:W-:Y:S02]  /*12ee0*/  FSEL R25, R65, -INF , !P3 ;  /* 0xff80000041197808 */ /* 0x000fe40005800000 */
[----:B------:R-:W-:Y:S02]  /*12ef0*/  ISETP.GE.OR P1, PT, R0, R226, !P1 ;  /* 0x000000e20000720c */ /* 0x000fe40004f26670 */
[----:B------:R-:W-:-:S02]  /*12f00*/  FSEL R47, R61, -INF , !P2 ;  /* 0xff8000003d2f7808 */ /* 0x000fc40005000000 */
[C---:B------:R-:W-:Y:S02]  /*12f10*/  ISETP.GE.AND P3, PT, R2.reuse, R222, PT ;  /* 0x000000de0200720c */ /* 0x040fe40003f66270 */
[----:B------:R-:W-:Y:S02]  /*12f20*/  ISETP.GE.AND P2, PT, R2, R221, PT ;  /* 0x000000dd0200720c */ /* 0x000fe40003f46270 */
[----:B------:R-:W-:Y:S02]  /*12f30*/  FSEL R45, R49, -INF , !P1 ;  /* 0xff800000312d7808 */ /* 0x000fe40004800000 */
[----:B------:R-:W-:Y:S02]  /*12f40*/  ISETP.GT.AND P1, PT, R230, R15, PT ;  /* 0x0000000fe600720c */ /* 0x000fe40003f24270 */
[C---:B------:R-:W-:Y:S02]  /*12f50*/  ISETP.GE.OR P3, PT, R2.reuse, R226, !P3 ;  /* 0x000000e20200720c */ /* 0x040fe40005f66670 */
[----:B------:R-:W-:-:S02]  /*12f60*/  ISETP.GE.OR P2, PT, R2, R225, !P2 ;  /* 0x000000e10200720c */ /* 0x000fc40005746670 */
[----:B------:R-:W-:Y:S02]  /*12f70*/  FSEL R43, R75, -INF , !P4 ;  /* 0xff8000004b2b7808 */ /* 0x000fe40006000000 */
[----:B------:R-:W-:Y:S02]  /*12f80*/  FSEL R42, R66, -INF , !P6 ;  /* 0xff800000422a7808 */ /* 0x000fe40007000000 */
[----:B------:R-:W-:Y:S02]  /*12f90*/  FSEL R41, R67, -INF , !P5 ;  /* 0xff80000043297808 */ /* 0x000fe40006800000 */
[----:B------:R-:W-:Y:S02]  /*12fa0*/  FSEL R46, R48, -INF , !P3 ;  /* 0xff800000302e7808 */ /* 0x000fe40005800000 */
[----:B------:R-:W-:Y:S02]  /*12fb0*/  FSEL R17, R50, -INF , !P2 ;  /* 0xff80000032117808 */ /* 0x000fe40005000000 */
[----:B------:R-:W-:-:S02]  /*12fc0*/  ISETP.GE.AND P6, PT, R2, R224, PT ;  /* 0x000000e00200720c */ /* 0x000fc40003fc6270 */
[-C--:B------:R-:W-:Y:S02]  /*12fd0*/  ISETP.GE.AND P4, PT, R2, R223.reuse, PT ;  /* 0x000000df0200720c */ /* 0x080fe40003f86270 */
[C---:B------:R-:W-:Y:S02]  /*12fe0*/  ISETP.GE.AND P5, PT, R0.reuse, R224, PT ;  /* 0x000000e00000720c */ /* 0x040fe40003fa6270 */
[C---:B------:R-:W-:Y:S02]  /*12ff0*/  ISETP.GE.AND P3, PT, R0.reuse, R223, PT ;  /* 0x000000df0000720c */ /* 0x040fe40003f66270 */
[----:B------:R-:W-:Y:S02]  /*13000*/  ISETP.GE.AND P2, PT, R0, R221, PT ;  /* 0x000000dd0000720c */ /* 0x000fe40003f46270 */
[C---:B------:R-:W-:Y:S02]  /*13010*/  ISETP.GE.OR P6, PT, R2.reuse, R228, !P6 ;  /* 0x000000e40200720c */ /* 0x040fe400077c6670 */
[----:B------:R-:W-:-:S02]  /*13020*/  ISETP.GE.OR P4, PT, R2, R227, !P4 ;  /* 0x000000e30200720c */ /* 0x000fc40006786670 */
[C---:B------:R-:W-:Y:S02]  /*13030*/  ISETP.GE.OR P5, PT, R0.reuse, R228, !P5 ;  /* 0x000000e40000720c */ /* 0x040fe40006fa6670 */
[C---:B------:R-:W-:Y:S02]  /*13040*/  ISETP.GE.OR P3, PT, R0.reuse, R227, !P3 ;  /* 0x000000e30000720c */ /* 0x040fe40005f66670 */
[----:B------:R-:W-:Y:S02]  /*13050*/  ISETP.GE.OR P2, PT, R0, R225, !P2 ;  /* 0x000000e10000720c */ /* 0x000fe40005746670 */
[----:B------:R-:W-:Y:S02]  /*13060*/  FSEL R28, R28, -INF , !P6 ;  /* 0xff8000001c1c7808 */ /* 0x000fe40007000000 */
[----:B------:R-:W-:Y:S02]  /*13070*/  FSEL R16, R51, -INF , !P2 ;  /* 0xff80000033107808 */ /* 0x000fe40005000000 */
[----:B------:R-:W-:-:S02]  /*13080*/  FSEL R30, R30, -INF , !P4 ;  /* 0xff8000001e1e7808 */ /* 0x000fc40006000000 */
[----:B------:R-:W-:Y:S02]  /*13090*/  FSEL R29, R29, -INF , !P5 ;  /* 0xff8000001d1d7808 */ /* 0x000fe40006800000 */
[----:B------:R-:W-:Y:S01]  /*130a0*/  FSEL R31, R31, -INF , !P3 ;  /* 0xff8000001f1f7808 */ /* 0x000fe20005800000 */
[----:B------:R-:W-:Y:S05]  /*130b0*/  @!P1 BRA `(.L_x_900) ;  /* 0x0000036000009947 */ /* 0x000fea0003800000 */
[----:B------:R-:W2:Y:S04]  /*130c0*/  LDL.64 R4, [R1+0x2c8] ;  /* 0x0002c80001047983 */ /* 0x000ea80000100a00 */
[----:B------:R-:W3:Y:S04]  /*130d0*/  LDL.LU R14, [R1+0x224] ;  /* 0x00022400010e7983 */ /* 0x000ee80000300800 */
[----:B------:R-:W2:Y:S04]  /*130e0*/  LDL.LU R15, [R1+0x220] ;  /* 0x00022000010f7983 */ /* 0x000ea80000300800 */
[----:B------:R-:W4:Y:S04]  /*130f0*/  LDL.64 R194, [R1+0x80] ;  /* 0x0000800001c27983 */ /* 0x000f280000100a00 */
[----:B------:R-:W5:Y:S04]  /*13100*/  LDL.64 R198, [R1+0x38] ;  /* 0x0000380001c67983 */ /* 0x000f680000100a00 */
[----:B------:R-:W2:Y:S01]  /*13110*/  LDL.LU R128, [R1+0xc0] ;  /* 0x0000c00001807983 */ /* 0x000ea20000300800 */
[----:B------:R-:W-:Y:S03]  /*13120*/  BSSY B0, `(.L_x_901) ;  /* 0x000002e000007945 */ /* 0x000fe60003800000 */
[----:B------:R1:W-:Y:S04]  /*13130*/  @P0 STS [R229+0x2000], RZ ;  /* 0x002000ffe5000388 */ /* 0x0003e80000000800 */
[----:B------:R1:W-:Y:S04]  /*13140*/  @P0 STS [R229+0x2004], RZ ;  /* 0x002004ffe5000388 */ /* 0x0003e80000000800 */
[----:B------:R1:W-:Y:S01]  /*13150*/  @P0 STS.64 [R229+0x2008], RZ ;  /* 0x002008ffe5000388 */ /* 0x0003e20000000a00 */
[----:B--2---:R-:W-:-:S05]  /*13160*/  IADD3 R0, R128, -0x3, RZ ;  /* 0xfffffffd80007810 */ /* 0x004fca0007ffe0ff */
[----:B------:R-:W-:-:S04]  /*13170*/  IMAD.WIDE.U32 R4, R0, R15, R4 ;  /* 0x0000000f00047225 */ /* 0x000fc800078e0004 */
[----:B---3--:R-:W-:Y:S01]  /*13180*/  IMAD R2, R14, R0, RZ ;  /* 0x000000000e027224 */ /* 0x008fe200078e02ff */
[----:B------:R-:W-:Y:S02]  /*13190*/  SHF.R.S32.HI R0, RZ, 0x1f, R0 ;  /* 0x0000001fff007819 */ /* 0x000fe40000011400 */
[----:B-----5:R-:W-:-:S03]  /*131a0*/  @!P0 LEA R14, P1, R4, R198, 0x1 ;  /* 0x000000c6040e8211 */ /* 0x020fc600078208ff */
[----:B------:R-:W-:Y:S01]  /*131b0*/  IMAD R2, R0, R15, R2 ;  /* 0x0000000f00027224 */ /* 0x000fe200078e0202 */
[----:B----4-:R-:W-:-:S03]  /*131c0*/  @!P0 LEA R0, P2, R194, R4, 0x5 ;  /* 0x00000004c2008211 */ /* 0x010fc600078428ff */
[----:B------:R-:W-:-:S05]  /*131d0*/  IMAD.IADD R3, R5, 0x1, R2 ;  /* 0x0000000105037824 */ /* 0x000fca00078e0202 */
[----:B------:R-:W-:-:S05]  /*131e0*/  @!P0 LEA.HI.X R15, R4, R199, R3, 0x1, P1 ;  /* 0x000000c7040f8211 */ /* 0x000fca00008f0c03 */
[----:B------:R-:W-:Y:S01]  /*131f0*/  @!PT LDS RZ, [RZ] ;  /* 0x00000000fffff984 */ /* 0x000fe20000000800 */
[----:B------:R-:W-:Y:S01]  /*13200*/  @!PT LDS RZ, [RZ] ;  /* 0x00000000fffff984 */ /* 0x000fe20000000800 */
[----:B------:R-:W-:Y:S01]  /*13210*/  @!PT LDS RZ, [RZ] ;  /* 0x00000000fffff984 */ /* 0x000fe20000000800 */
[----:B------:R2:W-:Y:S04]  /*13220*/  @!P0 LDGSTS.E.BYPASS.LTC128B.128 [R229+0x2000], [R14.64] ;  /* 0x020000000ee58fae */ /* 0x0005e8000b901d44 */
[----:B------:R1:W-:Y:S01]  /*13230*/  @P0 STS.128 [R229+0x2800], RZ ;  /* 0x002800ffe5000388 */ /* 0x0003e20000000c00 */
[----:B--2---:R-:W-:Y:S02]  /*13240*/  @!P0 LEA R14, P1, R0, R198, 0x1 ;  /* 0x000000c6000e8211 */ /* 0x004fe400078208ff */
[----:B------:R-:W-:-:S04]  /*13250*/  @!P0 LEA.HI.X R15, R194, R3, R195, 0x5, P2 ;  /* 0x00000003c20f8211 */ /* 0x000fc800010f2cc3 */
[----:B------:R-:W-:Y:S02]  /*13260*/  @!P0 LEA.HI.X R15, R0, R199, R15, 0x1, P1 ;  /* 0x000000c7000f8211 */ /* 0x000fe400008f0c0f */
[----:B------:R-:W-:-:S03]  /*13270*/  @!P0 LEA R0, P2, R194, R4, 0x6 ;  /* 0x00000004c2008211 */ /* 0x000fc600078430ff */
[----:B------:R-:W-:Y:S01]  /*13280*/  @!PT LDS RZ, [RZ] ;  /* 0x00000000fffff984 */ /* 0x000fe20000000800 */
[----:B------:R-:W-:Y:S01]  /*13290*/  @!PT LDS RZ, [RZ] ;  /* 0x00000000fffff984 */ /* 0x000fe20000000800 */
[----:B------:R-:W-:Y:S01]  /*132a0*/  @!PT LDS RZ, [RZ] ;  /* 0x00000000fffff984 */ /* 0x000fe20000000800 */
[----:B------:R2:W-:Y:S04]  /*132b0*/  @!P0 LDGSTS.E.BYPASS.LTC128B.128 [R229+0x2800], [R14.64] ;  /* 0x028000000ee58fae */ /* 0x0005e8000b901d44 */
[----:B------:R1:W-:Y:S01]  /*132c0*/  @P0 STS.128 [R229+0x3000], RZ ;  /* 0x003000ffe5000388 */ /* 0x0003e20000000c00 */
[----:B--2---:R-:W-:Y:S02]  /*132d0*/  @!P0 LEA R14, P1, R0, R198, 0x1 ;  /* 0x000000c6000e8211 */ /* 0x004fe400078208ff */
[----:B------:R-:W-:-:S04]  /*132e0*/  @!P0 LEA.HI.X R15, R194, R3, R195, 0x6, P2 ;  /* 0x00000003c20f8211 */ /* 0x000fc800010f34c3 */
[----:B------:R-:W-:-:S05]  /*132f0*/  @!P0 LEA.HI.X R15, R0, R199, R15, 0x1, P1 ;  /* 0x000000c7000f8211 */ /* 0x000fca00008f0c0f */
        /* <DEDUP_REMOVED lines=16> */
.L_x_902:
[----:B------:R-:W-:Y:S05]  /*13400*/  BSYNC B0 ;  /* 0x0000000000007941 */ /* 0x000fea0003800000 */
.L_x_901:
[----:B------:R-:W0:Y:S02]  /*13410*/  LDGDEPBAR ;  /* 0x00000000000079af */ /* 0x000e240000000000 */
.L_x_900:
[----:B------:R-:W-:Y:S05]  /*13420*/  BSYNC B1 ;  /* 0x0000000000017941 */ /* 0x000fea0003800000 */
.L_x_899:
[----:B------:R-:W-:Y:S01]  /*13430*/  FMNMX.FTZ R0, R39, R84, !PT ;  /* 0x0000005427007209 */ /* 0x000fe20007810000 */
[----:B------:R-:W-:Y:S03]  /*13440*/  STL [R1+0x438], R124 ;  /* 0x0004387c01007387 */ /* 0x000fe60000100800 */
        /* <DEDUP_REMOVED lines=35> */
[----:B------:R-:W-:Y:S03]  /*13680*/  STL.64 [R1+0x3b0], R8 ;  /* 0x0003b00801007387 */ /* 0x000fe60000100a00 */
        /* <DEDUP_REMOVED lines=25> */
[----:B------:R-:W-:Y:S04]  /*13820*/  STL [R1+0x34c], R223 ;  /* 0x00034cdf01007387 */ /* 0x000fe80000100800 */
[----:B--2---:R-:W2:Y:S04]  /*13830*/  SHFL.BFLY PT, R2, R0, 0x2, 0x1f ;  /* 0x0c401f0000027f89 */ /* 0x004ea800000e0000 */
[----:B------:R-:W-:Y:S04]  /*13840*/  STL [R1+0x348], R222 ;  /* 0x000348de01007387 */ /* 0x000fe80000100800 */
[----:B------:R-:W-:Y:S04]  /*13850*/  STL [R1+0x344], R221 ;  /* 0x000344dd01007387 */ /* 0x000fe80000100800 */
[----:B------:R-:W-:Y:S04]  /*13860*/  STL [R1+0x340], R216 ;  /* 0x000340d801007387 */ /* 0x000fe80000100800 */
[----:B------:R-:W-:Y:S04]  /*13870*/  STL.64 [R1+0x338], R214 ;  /* 0x000338d601007387 */ /* 0x000fe80000100a00 */
[----:B------:R-:W-:Y:S01]  /*13880*/  STL [R1+0x330], R213 ;  /* 0x000330d501007387 */ /* 0x000fe20000100800 */
[----:B--2---:R-:W-:-:S03]  /*13890*/  FMNMX.FTZ R0, R0, R2, !PT ;  /* 0x0000000200007209 */ /* 0x004fc60007810000 */
[----:B------:R-:W-:Y:S04]  /*138a0*/  STL [R1+0x32c], R212 ;  /* 0x00032cd401007387 */ /* 0x000fe80000100800 */
[----:B------:R-:W2:Y:S04]  /*138b0*/  SHFL.BFLY PT, R2, R0, 0x1, 0x1f ;  /* 0x0c201f0000027f89 */ /* 0x000ea800000e0000 */
[----:B------:R-:W-:Y:S04]  /*138c0*/  STL [R1+0x328], R211 ;  /* 0x000328d301007387 */ /* 0x000fe80000100800 */
[----:B------:R-:W-:Y:S04]  /*138d0*/  STL [R1+0x324], R210 ;  /* 0x000324d201007387 */ /* 0x000fe80000100800 */
[----:B------:R-:W-:Y:S04]  /*138e0*/  STL [R1+0x320], R209 ;  /* 0x000320d101007387 */ /* 0x000fe80000100800 */
[----:B------:R-:W-:Y:S04]  /*138f0*/  STL [R1+0x31c], R208 ;  /* 0x00031cd001007387 */ /* 0x000fe80000100800 */
[----:B------:R-:W-:Y:S01]  /*13900*/  STL [R1+0x318], R207 ;  /* 0x000318cf01007387 */ /* 0x000fe20000100800 */
[----:B--2---:R-:W-:-:S03]  /*13910*/  FMNMX.FTZ R3, R0, R2, !PT ;  /* 0x0000000200037209 */ /* 0x004fc60007810000 */
[----:B------:R-:W-:Y:S01]  /*13920*/  STL [R1+0x314], R204 ;  /* 0x000314cc01007387 */ /* 0x000fe20000100800 */
[----:B------:R-:W-:-:S03]  /*13930*/  FSETP.NEU.FTZ.AND P0, PT, R3, -INF , PT ;  /* 0xff8000000300780b */ /* 0x000fc60003f1d000 */
[----:B------:R2:W-:Y:S01]  /*13940*/  STL [R1+0xbc], R3 ;  /* 0x0000bc0301007387 */ /* 0x0005e20000100800 */
[----:B------:R-:W-:-:S05]  /*13950*/  FSEL R0, R3, RZ, P0 ;  /* 0x000000ff03007208 */ /* 0x000fca0000000000 */
[----:B------:R-:W-:Y:S02]  /*13960*/  FADD.FTZ R4, R39, -R0 ;  /* 0x8000000027047221 */ /* 0x000fe40000010000 */
[----:B------:R-:W3:Y:S04]  /*13970*/  LD.E R0, [R134.64+0xdc] ;  /* 0x0000dc0486007980 */ /* 0x000ee8000c101900 */
[----:B------:R-:W-:Y:S04]  /*13980*/  STL [R1+0x37c], R134 ;  /* 0x00037c8601007387 */ /* 0x000fe80000100800 */
[----:B------:R-:W-:Y:S01]  /*13990*/  STL [R1+0x378], R135 ;  /* 0x0003788701007387 */ /* 0x000fe20000100800 */
[----:B---3--:R-:W-:-:S05]  /*139a0*/  FMUL.FTZ R2, R0, R3 ;  /* 0x0000000300027220 */ /* 0x008fca0000410000 */
[----:B------:R-:W-:-:S05]  /*139b0*/  FSEL R2, R2, RZ, P0 ;  /* 0x000000ff02027208 */ /* 0x000fca0000000000 */
[-CC-:B------:R-:W-:Y:S02]  /*139c0*/  FFMA.FTZ R7, R83, R0.reuse, -R2.reuse ;  /* 0x0000000053077223 */ /* 0x180fe40000010802 */
[-CC-:B------:R-:W-:Y:S02]  /*139d0*/  FFMA.FTZ R6, R82, R0.reuse, -R2.reuse ;  /* 0x0000000052067223 */ /* 0x180fe40000010802 */
[-CC-:B------:R-:W-:Y:S01]  /*139e0*/  FFMA.FTZ R247, R80, R0.reuse, -R2.reuse ;  /* 0x0000000050f77223 */ /* 0x180fe20000010802 */
[----:B------:R3:W-:Y:S01]  /*139f0*/  STL [R1+0x14c], R7 ;  /* 0x00014c0701007387 */ /* 0x0007e20000100800 */
[-CC-:B------:R-:W-:Y:S02]  /*13a00*/  FFMA.FTZ R5, R81, R0.reuse, -R2.reuse ;  /* 0x0000000051057223 */ /* 0x180fe40000010802 */
[-CC-:B------:R-:W-:Y:S01]  /*13a10*/  FFMA.FTZ R152, R70, R0.reuse, -R2.reuse ;  /* 0x0000000046987223 */ /* 0x180fe20000010802 */
[----:B------:R4:W-:Y:S01]  /*13a20*/  STL [R1+0x158], R6 ;  /* 0x0001580601007387 */ /* 0x0009e20000100800 */
[----:B------:R-:W-:-:S02]  /*13a30*/  FFMA.FTZ R149, R68, R0, -R2 ;  /* 0x0000000044957223 */ /* 0x000fc40000010802 */
[-CC-:B------:R-:W-:Y:S01]  /*13a40*/  FFMA.FTZ R140, R24, R0.reuse, -R2.reuse ;  /* 0x00000000188c7223 */ /* 0x180fe20000010802 */
[----:B------:R-:W-:Y:S01]  /*13a50*/  STL [R1+0x424], R247 ;  /* 0x000424f701007387 */ /* 0x000fe20000100800 */
[-CC-:B------:R-:W-:Y:S02]  /*13a60*/  FFMA.FTZ R141, R23, R0.reuse, -R2.reuse ;  /* 0x00000000178d7223 */ /* 0x180fe40000010802 */
[-CC-:B------:R-:W-:Y:S01]  /*13a70*/  FFMA.FTZ R63, R97, R0.reuse, -R2.reuse ;  /* 0x00000000613f7223 */ /* 0x180fe20000010802 */
[----:B------:R1:W-:Y:S01]  /*13a80*/  STL [R1+0x15c], R5 ;  /* 0x00015c0501007387 */ /* 0x0003e20000100800 */
[-CC-:B------:R-:W-:Y:S02]  /*13a90*/  FFMA.FTZ R61, R91, R0.reuse, -R2.reuse ;  /* 0x000000005b3d7223 */ /* 0x180fe40000010802 */
[-CC-:B--2---:R-:W-:Y:S02]  /*13aa0*/  FFMA.FTZ R3, R84, R0.reuse, -R2.reuse ;  /* 0x0000000054037223 */ /* 0x184fe40000010802 */
[----:B------:R-:W-:-:S02]  /*13ab0*/  FFMA.FTZ R62, R96, R0, -R2 ;  /* 0x00000000603e7223 */ /* 0x000fc40000010802 */
[-CC-:B------:R-:W-:Y:S02]  /*13ac0*/  FFMA.FTZ R90, R90, R0.reuse, -R2.reuse ;  /* 0x000000005a5a7223 */ /* 0x180fe40000010802 */
[-CC-:B------:R-:W-:Y:S02]  /*13ad0*/  FFMA.FTZ R91, R89, R0.reuse, -R2.reuse ;  /* 0x00000000595b7223 */ /* 0x180fe40000010802 */
[-CC-:B------:R-:W-:Y:S02]  /*13ae0*/  FFMA.FTZ R97, R88, R0.reuse, -R2.reuse ;  /* 0x0000000058617223 */ /* 0x180fe40000010802 */
[-CC-:B---3--:R-:W-:Y:S02]  /*13af0*/  FFMA.FTZ R7, R78, R0.reuse, -R2.reuse ;  /* 0x000000004e077223 */ /* 0x188fe40000010802 */
[-CC-:B------:R-:W-:Y:S02]  /*13b00*/  FFMA.FTZ R128, R87, R0.reuse, -R2.reuse ;  /* 0x0000000057807223 */ /* 0x180fe40000010802 */
[----:B----4-:R-:W-:-:S02]  /*13b10*/  FFMA.FTZ R6, R77, R0, -R2 ;  /* 0x000000004d067223 */ /* 0x010fc40000010802 */
[-CC-:B------:R-:W-:Y:S02]  /*13b20*/  FFMA.FTZ R129, R86, R0.reuse, -R2.reuse ;  /* 0x0000000056817223 */ /* 0x180fe40000010802 */
[-CC-:B------:R-:W-:Y:S02]  /*13b30*/  FFMA.FTZ R194, R85, R0.reuse, -R2.reuse ;  /* 0x0000000055c27223 */ /* 0x180fe40000010802 */
[----:B-1----:R-:W-:-:S05]  /*13b40*/  FFMA.FTZ R5, R79, R0, -R2 ;  /* 0x000000004f057223 */ /* 0x002fca0000010802 */
[----:B------:R1:W-:Y:S04]  /*13b50*/  STL [R1+0x194], R5 ;  /* 0x0001940501007387 */ /* 0x0003e80000100800 */
[----:B------:R-:W-:Y:S04]  /*13b60*/  STL [R1+0x198], R7 ;  /* 0x0001980701007387 */ /* 0x000fe80000100800 */
[----:B------:R2:W-:Y:S04]  /*13b70*/  STL [R1+0x1a8], R6 ;  /* 0x0001a80601007387 */ /* 0x0005e80000100800 */
[----:B------:R-:W-:Y:S01]  /*13b80*/  STL [R1+0x3f8], R152 ;  /* 0x0003f89801007387 */ /* 0x000fe20000100800 */
[----:B-1----:R-:W-:-:S05]  /*13b90*/  FFMA.FTZ R5, R76, R0, -R2 ;  /* 0x000000004c057223 */ /* 0x002fca0000010802 */
[----:B------:R1:W-:Y:S01]  /*13ba0*/  STL [R1+0x1b4], R5 ;  /* 0x0001b40501007387 */ /* 0x0003e20000100800 */
[----:B--2---:R-:W-:-:S03]  /*13bb0*/  FFMA.FTZ R6, R56, R0, -R2 ;  /* 0x0000000038067223 */ /* 0x004fc60000010802 */
[----:B------:R-:W-:Y:S04]  /*13bc0*/  STL [R1+0x3fc], R149 ;  /* 0x0003fc9501007387 */ /* 0x000fe80000100800 */
[----:B-1----:R-:W2:Y:S01]  /*13bd0*/  LDL.LU R5, [R1+0x288] ;  /* 0x0002880001057983 */ /* 0x002ea20000300800 */
[-CC-:B------:R-:W-:Y:S01]  /*13be0*/  FFMA.FTZ R7, R21, R0.reuse, -R2.reuse ;  /* 0x0000000015077223 */ /* 0x180fe20000010802 */
[----:B------:R-:W-:Y:S01]  /*13bf0*/  MUFU.EX2 R79, R3 ;  /* 0x00000003004f7308 */ /* 0x000fe20000000800 */
[-CC-:B------:R-:W-:Y:S01]  /*13c00*/  FFMA.FTZ R222, R53, R0.reuse, -R2.reuse ;  /* 0x0000000035de7223 */ /* 0x180fe20000010802 */
[----:B------:R1:W-:Y:S01]  /*13c10*/  STL [R1+0x1c0], R6 ;  /* 0x0001c00601007387 */ /* 0x0003e20000100800 */
[-CC-:B------:R-:W-:Y:S02]  /*13c20*/  FFMA.FTZ R212, R20, R0.reuse, -R2.reuse ;  /* 0x0000000014d47223 */ /* 0x180fe40000010802 */
[-CC-:B------:R-:W-:Y:S01]  /*13c30*/  FFMA.FTZ R8, R19, R0.reuse, -R2.reuse ;  /* 0x0000000013087223 */ /* 0x180fe20000010802 */
[----:B------:R-:W-:Y:S01]  /*13c40*/  STL [R1+0x400], R140 ;  /* 0x0004008c01007387 */ /* 0x000fe20000100800 */
[----:B------:R-:W-:-:S02]  /*13c50*/  FFMA.FTZ R12, R17, R0, -R2 ;  /* 0x00000000110c7223 */ /* 0x000fc40000010802 */
[-CC-:B------:R-:W-:Y:S02]  /*13c60*/  FFMA.FTZ R11, R16, R0.reuse, -R2.reuse ;  /* 0x00000000100b7223 */ /* 0x180fe40000010802 */
[----:B-1----:R-:W-:-:S05]  /*13c70*/  FFMA.FTZ R6, R52, R0, -R2 ;  /* 0x0000000034067223 */ /* 0x002fca0000010802 */
[----:B------:R1:W-:Y:S04]  /*13c80*/  STL [R1+0x1c8], R6 ;  /* 0x0001c80601007387 */ /* 0x0003e80000100800 */
[----:B------:R-:W-:Y:S01]  /*13c90*/  STL [R1+0x404], R141 ;  /* 0x0004048d01007387 */ /* 0x000fe20000100800 */
[----:B-1----:R-:W-:-:S05]  /*13ca0*/  FFMA.FTZ R6, R22, R0, -R2 ;  /* 0x0000000016067223 */ /* 0x002fca0000010802 */
[----:B------:R-:W-:Y:S04]  /*13cb0*/  STL [R1+0x408], R6 ;  /* 0x0004080601007387 */ /* 0x000fe80000100800 */
[----:B------:R1:W-:Y:S02]  /*13cc0*/  STL [R1+0x1ec], R7 ;  /* 0x0001ec0701007387 */ /* 0x0003e40000100800 */
[----:B-1----:R-:W-:Y:S02]  /*13cd0*/  FFMA.FTZ R7, R18, R0, -R2 ;  /* 0x0000000012077223 */ /* 0x002fe40000010802 */
[----:B------:R-:W-:-:S03]  /*13ce0*/  FMUL.FTZ R2, R0, R4 ;  /* 0x0000000400027220 */ /* 0x000fc60000410000 */
[----:B------:R-:W-:Y:S03]  /*13cf0*/  STL [R1+0x40c], R7 ;  /* 0x00040c0701007387 */ /* 0x000fe60000100800 */
[----:B------:R-:W1:Y:S01]  /*13d00*/  MUFU.EX2 R2, R2 ;  /* 0x0000000200027308 */ /* 0x000e620000000800 */
[----:B------:R3:W-:Y:S04]  /*13d10*/  STL [R1+0x210], R8 ;  /* 0x0002100801007387 */ /* 0x0007e80000100800 */
[----:B------:R-:W-:Y:S04]  /*13d20*/  STL [R1+0x410], R12 ;  /* 0x0004100c01007387 */ /* 0x000fe80000100800 */
[----:B------:R-:W-:Y:S01]  /*13d30*/  STL [R1+0x414], R11 ;  /* 0x0004140b01007387 */ /* 0x000fe20000100800 */
[----:B-1----:R-:W-:-:S02]  /*13d40*/  FMUL.FTZ R205, R154, R2 ;  /* 0x000000029acd7220 */ /* 0x002fc40000410000 */
[-C--:B------:R-:W-:Y:S02]  /*13d50*/  FMUL.FTZ R206, R155, R2.reuse ;  /* 0x000000029bce7220 */ /* 0x080fe40000410000 */
[-C--:B------:R-:W-:Y:S01]  /*13d60*/  FMUL.FTZ R3, R150, R2.reuse ;  /* 0x0000000296037220 */ /* 0x080fe20000410000 */
[----:B------:R-:W-:Y:S01]  /*13d70*/  STL [R1+0x39c], R205 ;  /* 0x00039ccd01007387 */ /* 0x000fe20000100800 */
[----:B------:R-:W-:-:S03]  /*13d80*/  FMUL.FTZ R4, R138, R2 ;  /* 0x000000028a047220 */ /* 0x000fc60000410000 */
[----:B------:R1:W-:Y:S01]  /*13d90*/  STL [R1+0x398], R206 ;  /* 0x000398ce01007387 */ /* 0x0003e20000100800 */
[-C--:B---3--:R-:W-:Y:S02]  /*13da0*/  FMUL.FTZ R8, R143, R2.reuse ;  /* 0x000000028f087220 */ /* 0x088fe40000410000 */
[----:B-1----:R-:W-:-:S05]  /*13db0*/  FMUL.FTZ R206, R151, R2 ;  /* 0x0000000297ce7220 */ /* 0x002fca0000410000 */
[----:B------:R-:W-:Y:S04]  /*13dc0*/  STL [R1+0x3a4], R206 ;  /* 0x0003a4ce01007387 */ /* 0x000fe80000100800 */
[----:B------:R1:W-:Y:S02]  /*13dd0*/  STL [R1+0xf8], R3 ;  /* 0x0000f80301007387 */ /* 0x0003e40000100800 */
[----:B-1----:R-:W-:-:S05]  /*13de0*/  FMUL.FTZ R3, R142, R2 ;  /* 0x000000028e037220 */ /* 0x002fca0000410000 */
[----:B------:R1:W-:Y:S04]  /*13df0*/  STL [R1+0x108], R3 ;  /* 0x0001080301007387 */ /* 0x0003e80000100800 */
[----:B------:R-:W-:Y:S04]  /*13e00*/  STL [R1+0x10c], R8 ;  /* 0x00010c0801007387 */ /* 0x000fe80000100800 */
[----:B------:R-:W-:Y:S04]  /*13e10*/  STL [R1+0x118], R4 ;  /* 0x0001180401007387 */ /* 0x000fe80000100800 */
[----:B------:R-:W3:Y:S01]  /*13e20*/  LDL.LU R14, [R1+0x28c] ;  /* 0x00028c00010e7983 */ /* 0x000ee20000300800 */
[----:B-1----:R-:W-:-:S02]  /*13e30*/  FMUL.FTZ R3, R139, R2 ;  /* 0x000000028b037220 */ /* 0x002fc40000410000 */
[----:B--2---:R-:W-:Y:S01]  /*13e40*/  FFMA.FTZ R50, R5, R2, R79 ;  /* 0x0000000205327223 */ /* 0x004fe2000001004f */
        /* <DEDUP_REMOVED lines=31> */
[----:B------:R-:W-:Y:S01]  /*14040*/  FMNMX.FTZ R2, R29, R2, !PT ;  /* 0x000000021d027209 */ /* 0x000fe20007810000 */
[----:B------:R-:W-:Y:S04]  /*14050*/  STL [R1+0x11c], R3 ;  /* 0x00011c0301007387 */ /* 0x000fe80000100800 */
[----:B------:R-:W1:Y:S02]  /*14060*/  SHFL.BFLY PT, R3, R2, 0x2, 0x1f ;  /* 0x0c401f0002037f89 */ /* 0x000e6400000e0000 */
[----:B-1----:R-:W-:-:S05]  /*14070*/  FMNMX.FTZ R2, R2, R3, !PT ;  /* 0x0000000302027209 */ /* 0x002fca0007810000 */
[----:B------:R-:W1:Y:S02]  /*14080*/  SHFL.BFLY PT, R3, R2, 0x1, 0x1f ;  /* 0x0c201f0002037f89 */ /* 0x000e6400000e0000 */
[----:B-1----:R-:W-:-:S04]  /*14090*/  FMNMX.FTZ R210, R2, R3, !PT ;  /* 0x0000000302d27209 */ /* 0x002fc80007810000 */
[----:B------:R-:W-:-:S04]  /*140a0*/  FSETP.NEU.FTZ.AND P0, PT, R210, -INF , PT ;  /* 0xff800000d200780b */ /* 0x000fc80003f1d000 */
[----:B------:R-:W-:-:S05]  /*140b0*/  FSEL R2, R210, RZ, P0 ;  /* 0x000000ffd2027208 */ /* 0x000fca0000000000 */
[----:B------:R-:W-:Y:S02]  /*140c0*/  FADD.FTZ R3, R38, -R2 ;  /* 0x8000000226037221 */ /* 0x000fe40000010000 */
[C---:B------:R-:W-:Y:S02]  /*140d0*/  FMUL.FTZ R2, R0.reuse, R210 ;  /* 0x000000d200027220 */ /* 0x040fe40000410000 */
[----:B------:R-:W-:-:S03]  /*140e0*/  FMUL.FTZ R3, R0, R3 ;  /* 0x0000000300037220 */ /* 0x000fc60000410000 */
[----:B------:R-:W-:-:S03]  /*140f0*/  FSEL R2, R2, RZ, P0 ;  /* 0x000000ff02027208 */ /* 0x000fc60000000000 */
[----:B------:R-:W1:Y:S02]  /*14100*/  MUFU.EX2 R3, R3 ;  /* 0x0000000300037308 */ /* 0x000e640000000800 */
[-CC-:B------:R-:W-:Y:S02]  /*14110*/  FFMA.FTZ R9, R34, R0.reuse, -R2.reuse ;  /* 0x0000000022097223 */ /* 0x180fe40000010802 */
[-CC-:B------:R-:W-:Y:S01]  /*14120*/  FFMA.FTZ R124, R32, R0.reuse, -R2.reuse ;  /* 0x00000000207c7223 */ /* 0x180fe20000010802 */
[----:B------:R2:W-:Y:S01]  /*14130*/  STL [R1+0x428], R186 ;  /* 0x000428ba01007387 */ /* 0x0005e20000100800 */
[----:B------:R-:W-:-:S03]  /*14140*/  FFMA.FTZ R8, R33, R0, -R2 ;  /* 0x0000000021087223 */ /* 0x000fc60000010802 */
[----:B------:R-:W-:Y:S01]  /*14150*/  STL [R1+0x440], R103 ;  /* 0x0004406701007387 */ /* 0x000fe20000100800 */
[----:B------:R-:W-:-:S03]  /*14160*/  FFMA.FTZ R17, R186, R0, -R2 ;  /* 0x00000000ba117223 */ /* 0x000fc60000010802 */
[----:B------:R-:W-:Y:S01]  /*14170*/  STL [R1], R9 ;  /* 0x0000000901007387 */ /* 0x000fe20000100800 */
[----:B------:R-:W-:-:S03]  /*14180*/  FFMA.FTZ R66, R184, R0, -R2 ;  /* 0x00000000b8427223 */ /* 0x000fc60000010802 */
[----:B------:R-:W-:Y:S01]  /*14190*/  STL [R1+0x43c], R124 ;  /* 0x00043c7c01007387 */ /* 0x000fe20000100800 */
[-CC-:B------:R-:W-:Y:S02]  /*141a0*/  FFMA.FTZ R67, R177, R0.reuse, -R2.reuse ;  /* 0x00000000b1437223 */ /* 0x180fe40000010802 */
[-CC-:B------:R-:W-:Y:S01]  /*141b0*/  FFMA.FTZ R70, R176, R0.reuse, -R2.reuse ;  /* 0x00000000b0467223 */ /* 0x180fe20000010802 */
[----:B------:R4:W-:Y:S01]  /*141c0*/  STL [R1+0x4], R8 ;  /* 0x0000040801007387 */ /* 0x0009e20000100800 */
[-CC-:B------:R-:W-:Y:S02]  /*141d0*/  FFMA.FTZ R72, R127, R0.reuse, -R2.reuse ;  /* 0x000000007f487223 */ /* 0x180fe40000010802 */
[-CC-:B------:R-:W-:Y:S02]  /*141e0*/  FFMA.FTZ R73, R120, R0.reuse, -R2.reuse ;  /* 0x0000000078497223 */ /* 0x180fe40000010802 */
[-CC-:B------:R-:W-:Y:S02]  /*141f0*/  FFMA.FTZ R89, R121, R0.reuse, -R2.reuse ;  /* 0x0000000079597223 */ /* 0x180fe40000010802 */
[----:B------:R-:W-:-:S02]  /*14200*/  FFMA.FTZ R4, R126, R0, -R2 ;  /* 0x000000007e047223 */ /* 0x000fc40000010802 */
[-CC-:B--2---:R-:W-:Y:S02]  /*14210*/  FFMA.FTZ R186, R29, R0.reuse, -R2.reuse ;  /* 0x000000001dba7223 */ /* 0x184fe40000010802 */
[-CC-:B------:R-:W-:Y:S02]  /*14220*/  FFMA.FTZ R5, R188, R0.reuse, -R2.reuse ;  /* 0x00000000bc057223 */ /* 0x180fe40000010802 */
[-CC-:B------:R-:W-:Y:S02]  /*14230*/  FFMA.FTZ R15, R187, R0.reuse, -R2.reuse ;  /* 0x00000000bb0f7223 */ /* 0x180fe40000010802 */
[-CC-:B------:R-:W-:Y:S02]  /*14240*/  FFMA.FTZ R18, R185, R0.reuse, -R2.reuse ;  /* 0x00000000b9127223 */ /* 0x180fe40000010802 */
[-CC-:B------:R-:W-:Y:S02]  /*14250*/  FFMA.FTZ R38, R189, R0.reuse, -R2.reuse ;  /* 0x00000000bd267223 */ /* 0x180fe40000010802 */
[----:B------:R-:W-:-:S02]  /*14260*/  FFMA.FTZ R116, R116, R0, -R2 ;  /* 0x0000000074747223 */ /* 0x000fc40000010802 */
[-CC-:B------:R-:W-:Y:S02]  /*14270*/  FFMA.FTZ R117, R117, R0.reuse, -R2.reuse ;  /* 0x0000000075757223 */ /* 0x180fe40000010802 */
[-CC-:B------:R-:W-:Y:S02]  /*14280*/  FFMA.FTZ R120, R103, R0.reuse, -R2.reuse ;  /* 0x0000000067787223 */ /* 0x180fe40000010802 */
[-CC-:B----4-:R-:W-:Y:S02]  /*14290*/  FFMA.FTZ R8, R28, R0.reuse, -R2.reuse ;  /* 0x000000001c087223 */ /* 0x190fe40000010802 */
        /* <DEDUP_REMOVED lines=11> */
[----:B------:R-:W-:Y:S02]  /*14350*/  FFMA.FTZ R207, R26, R0, -R2 ;  /* 0x000000001acf7223 */ /* 0x000fe40000010802 */
[-C--:B-1----:R-:W-:Y:S01]  /*14360*/  FMUL.FTZ R2, R164, R3.reuse ;  /* 0x00000003a4027220 */ /* 0x082fe20000410000 */
[----:B------:R-:W-:Y:S01]  /*14370*/  STL [R1+0x42c], R186 ;  /* 0x00042cba01007387 */ /* 0x000fe20000100800 */
[----:B------:R-:W-:-:S03]  /*14380*/  FMUL.FTZ R9, R165, R3 ;  /* 0x00000003a5097220 */ /* 0x000fc60000410000 */
[----:B------:R1:W-:Y:S01]  /*14390*/  STL [R1+0xa0], R8 ;  /* 0x0000a00801007387 */ /* 0x0003e20000100800 */
[----:B------:R-:W-:-:S03]  /*143a0*/  FMUL.FTZ R244, R156, R3 ;  /* 0x000000039cf47220 */ /* 0x000fc60000410000 */
[----:B------:R2:W-:Y:S01]  /*143b0*/  STL [R1+0x240], R2 ;  /* 0x0002400201007387 */ /* 0x0005e20000100800 */
[----:B------:R-:W3:Y:S03]  /*143c0*/  MUFU.EX2 R4, R4 ;  /* 0x0000000400047308 */ /* 0x000ee60000000800 */
[----:B------:R-:W-:Y:S01]  /*143d0*/  STL [R1+0x244], R9 ;  /* 0x0002440901007387 */ /* 0x000fe20000100800 */
[-C--:B-1----:R-:W-:Y:S02]  /*143e0*/  FMUL.FTZ R8, R160, R3.reuse ;  /* 0x00000003a0087220 */ /* 0x082fe40000410000 */
[----:B--2---:R-:W-:-:S03]  /*143f0*/  FMUL.FTZ R2, R161, R3 ;  /* 0x00000003a1027220 */ /* 0x004fc60000410000 */
[----:B------:R-:W-:Y:S04]  /*14400*/  STL [R1+0x250], R8 ;  /* 0x0002500801007387 */ /* 0x000fe80000100800 */
[----:B------:R-:W-:Y:S04]  /*14410*/  STL [R1+0x380], R244 ;  /* 0x000380f401007387 */ /* 0x000fe80000100800 */
[----:B------:R1:W-:Y:S01]  /*14420*/  STL [R1+0x254], R2 ;  /* 0x0002540201007387 */ /* 0x0003e20000100800 */
[-C--:B------:R-:W-:Y:S02]  /*14430*/  FMUL.FTZ R235, R157, R3.reuse ;  /* 0x000000039deb7220 */ /* 0x080fe40000410000 */
[----:B------:R-:W-:-:S02]  /*14440*/  FMUL.FTZ R227, R144, R3 ;  /* 0x0000000390e37220 */ /* 0x000fc40000410000 */
[-C--:B------:R-:W-:Y:S02]  /*14450*/  FMUL.FTZ R226, R145, R3.reuse ;  /* 0x0000000391e27220 */ /* 0x080fe40000410000 */
[----:B---3--:R-:W-:Y:S01]  /*14460*/  FFMA.FTZ R3, R14, R3, R4 ;  /* 0x000000030e037223 */ /* 0x008fe20000010004 */
[----:B------:R-:W-:Y:S01]  /*14470*/  STL [R1+0x384], R235 ;  /* 0x000384eb01007387 */ /* 0x000fe20000100800 */
[----:B-1----:R-:W1:Y:S03]  /*14480*/  MUFU.EX2 R2, R5 ;  /* 0x0000000500027308 */ /* 0x002e660000000800 */
[----:B------:R-:W-:Y:S04]  /*14490*/  STL [R1+0x388], R227 ;  /* 0x000388e301007387 */ /* 0x000fe80000100800 */
[----:B------:R-:W-:Y:S04]  /*144a0*/  STL [R1+0x38c], R226 ;  /* 0x00038ce201007387 */ /* 0x000fe80000100800 */
[----:B------:R-:W2:Y:S04]  /*144b0*/  LDL.LU R148, [R1+0x6c] ;  /* 0x00006c0001947983 */ /* 0x000ea80000300800 */
[----:B------:R-:W3:Y:S01]  /*144c0*/  LDL.LU R153, [R1+0x2c] ;  /* 0x00002c0001997983 */ /* 0x000ee20000300800 */
[C---:B-1----:R-:W-:Y:S01]  /*144d0*/  FADD.FTZ R32, R2.reuse, R3 ;  /* 0x0000000302207221 */ /* 0x042fe20000010000 */
[----:B------:R-:W-:-:S02]  /*144e0*/  F2FP.PACK_AB R49, R2, R4 ;  /* 0x000000040231723e */ /* 0x000fc400000000ff */
        /* <DEDUP_REMOVED lines=36> */
[----:B------:R-:W-:-:S04]  /*14730*/  FSETP.NEU.FTZ.AND P0, PT, R124, -INF , PT ;  /* 0xff8000007c00780b */ /* 0x000fc80003f1d000 */
[----:B------:R-:W-:-:S05]  /*14740*/  FSEL R2, R124, RZ, P0 ;  /* 0x000000ff7c027208 */ /* 0x000fca0000000000 */
[----:B------:R-:W-:-:S04]  /*14750*/  FADD.FTZ R3, R37, -R2 ;  /* 0x8000000225037221 */ /* 0x000fc80000010000 */
[----:B------:R-:W-:-:S06]  /*14760*/  FMUL.FTZ R3, R0, R3 ;  /* 0x0000000300037220 */ /* 0x000fcc0000410000 */
[----:B------:R-:W1:Y:S01]  /*14770*/  MUFU.EX2 R3, R3 ;  /* 0x0000000300037308 */ /* 0x000e620000000800 */
[----:B------:R-:W-:Y:S04]  /*14780*/  STL [R1+0x418], R219 ;  /* 0x000418db01007387 */ /* 0x000fe80000100800 */
[----:B------:R-:W-:Y:S01]  /*14790*/  STL [R1+0x430], R191 ;  /* 0x000430bf01007387 */ /* 0x000fe20000100800 */
[-C--:B-1----:R-:W-:Y:S02]  /*147a0*/  FMUL.FTZ R226, R166, R3.reuse ;  /* 0x00000003a6e27220 */ /* 0x082fe40000410000 */
[-C--:B------:R-:W-:Y:S02]  /*147b0*/  FMUL.FTZ R229, R158, R3.reuse ;  /* 0x000000039ee57220 */ /* 0x080fe40000410000 */
[----:B------:R-:W-:Y:S01]  /*147c0*/  FMUL.FTZ R228, R159, R3 ;  /* 0x000000039fe47220 */ /* 0x000fe20000410000 */
[----:B------:R-:W-:Y:S04]  /*147d0*/  STL [R1+0x3a0], R226 ;  /* 0x0003a0e201007387 */ /* 0x000fe80000100800 */
[----:B------:R1:W-:Y:S04]  /*147e0*/  STL.64 [R1+0x3a8], R228 ;  /* 0x0003a8e401007387 */ /* 0x0003e80000100a00 */
[----:B------:R-:W4:Y:S04]  /*147f0*/  LDL R249, [R1+0x68] ;  /* 0x0000680001f97983 */ /* 0x000f280000100800 */
[----:B------:R-:W4:Y:S04]  /*14800*/  LDL.64 R8, [R1+0x78] ;  /* 0x0000780001087983 */ /* 0x000f280000100a00 */
[----:B-1----:R-:W4:Y:S01]  /*14810*/  LDL.LU.64 R228, [R1+0x238] ;  /* 0x0002380001e47983 */ /* 0x002f220000300a00 */
[----:B------:R-:W-:-:S05]  /*14820*/  FMUL.FTZ R2, R0, R124 ;  /* 0x0000007c00027220 */ /* 0x000fca0000410000 */
[----:B------:R-:W-:-:S05]  /*14830*/  FSEL R2, R2, RZ, P0 ;  /* 0x000000ff02027208 */ /* 0x000fca0000000000 */
        /* <DEDUP_REMOVED lines=31> */
[----:B------:R-:W-:Y:S01]  /*14a30*/  FFMA.FTZ R246, R31, R0, -R2 ;  /* 0x000000001ff67223 */ /* 0x000fe20000010802 */
[----:B------:R-:W-:-:S04]  /*14a40*/  FMNMX.FTZ R2, R36, R243, !PT ;  /* 0x000000f324027209 */ /* 0x000fc80007810000 */
        /* <DEDUP_REMOVED lines=25> */
[----:B------:R-:W2:Y:S03]  /*14be0*/  MUFU.EX2 R4, R4 ;  /* 0x0000000400047308 */ /* 0x000ea60000000800 */
[----:B------:R-:W-:-:S04]  /*14bf0*/  FMNMX.FTZ R2, R94, R2, !PT ;  /* 0x000000025e027209 */ /* 0x000fc80007810000 */
[----:B------:R-:W-:Y:S01]  /*14c00*/  FMNMX.FTZ R2, R64, R2, !PT ;  /* 0x0000000240027209 */ /* 0x000fe20007810000 */
[----:B------:R-:W1:Y:S03]  /*14c10*/  MUFU.EX2 R5, R5 ;  /* 0x0000000500057308 */ /* 0x000e660000000800 */
[----:B------:R-:W-:-:S04]  /*14c20*/  FMNMX.FTZ R2, R59, R2, !PT ;  /* 0x000000023b027209 */ /* 0x000fc80007810000 */
[----:B------:R-:W-:Y:S01]  /*14c30*/  FMNMX.FTZ R2, R47, R2, !PT ;  /* 0x000000022f027209 */ /* 0x000fe20007810000 */
[----:B------:R-:W-:-:S03]  /*14c40*/  FMUL.FTZ R227, R167, R3 ;  /* 0x00000003a7e37220 */ /* 0x000fc60000410000 */
[----:B------:R-:W-:Y:S01]  /*14c50*/  FMNMX.FTZ R2, R46, R2, !PT ;  /* 0x000000022e027209 */ /* 0x000fe20007810000 */
[-C--:B------:R-:W-:Y:S02]  /*14c60*/  FMUL.FTZ R244, R162, R3.reuse ;  /* 0x00000003a2f47220 */ /* 0x080fe40000410000 */
[-C--:B------:R-:W-:Y:S02]  /*14c70*/  FMUL.FTZ R134, R163, R3.reuse ;  /* 0x00000003a3867220 */ /* 0x080fe40000410000 */
[-C--:B------:R-:W-:Y:S02]  /*14c80*/  FMUL.FTZ R225, R146, R3.reuse ;  /* 0x0000000392e17220 */ /* 0x080fe40000410000 */
[-C--:B------:R-:W-:Y:S01]  /*14c90*/  FMUL.FTZ R224, R147, R3.reuse ;  /* 0x0000000393e07220 */ /* 0x080fe20000410000 */
[----:B------:R-:W-:Y:S01]  /*14ca0*/  FMNMX.FTZ R2, R45, R2, !PT ;  /* 0x000000022d027209 */ /* 0x000fe20007810000 */
[----:B--2---:R-:W-:-:S04]  /*14cb0*/  FFMA.FTZ R3, R148, R3, R4 ;  /* 0x0000000394037223 */ /* 0x004fc80000010004 */
[----:B-1----:R-:W-:Y:S02]  /*14cc0*/  FADD.FTZ R26, R5, R3 ;  /* 0x00000003051a7221 */ /* 0x002fe40000010000 */
[----:B------:R-:W1:Y:S02]  /*14cd0*/  SHFL.BFLY PT, R3, R2, 0x2, 0x1f ;  /* 0x0c401f0002037f89 */ /* 0x000e6400000e0000 */
[----:B-1----:R-:W-:-:S05]  /*14ce0*/  FMNMX.FTZ R2, R2, R3, !PT ;  /* 0x0000000302027209 */ /* 0x002fca0007810000 */
[----:B------:R-:W1:Y:S01]  /*14cf0*/  SHFL.BFLY PT, R3, R2, 0x1, 0x1f ;  /* 0x0c201f0002037f89 */ /* 0x000e6200000e0000 */
[----:B------:R2:W-:Y:S01]  /*14d00*/  MUFU.EX2 R25, R15 ;  /* 0x0000000f00197308 */ /* 0x0005e20000000800 */
[----:B-1----:R-:W-:-:S04]  /*14d10*/  FMNMX.FTZ R205, R2, R3, !PT ;  /* 0x0000000302cd7209 */ /* 0x002fc80007810000 */
[----:B------:R-:W-:-:S04]  /*14d20*/  FSETP.NEU.FTZ.AND P0, PT, R205, -INF , PT ;  /* 0xff800000cd00780b */ /* 0x000fc80003f1d000 */
[----:B------:R-:W-:-:S05]  /*14d30*/  FSEL R2, R205, RZ, P0 ;  /* 0x000000ffcd027208 */ /* 0x000fca0000000000 */
[----:B--2---:R-:W-:Y:S02]  /*14d40*/  FADD.FTZ R15, R36, -R2 ;  /* 0x80000002240f7221 */ /* 0x004fe40000010000 */
[----:B------:R-:W-:Y:S01]  /*14d50*/  FMUL.FTZ R2, R0, R205 ;  /* 0x000000cd00027220 */ /* 0x000fe20000410000 */
[----:B------:R-:W-:-:S04]  /*14d60*/  F2FP.PACK_AB R34, R5, R4 ;  /* 0x000000040522723e */ /* 0x000fc800000000ff */
[----:B------:R-:W-:Y:S01]  /*14d70*/  FSEL R2, R2, RZ, P0 ;  /* 0x000000ff02027208 */ /* 0x000fe20000000000 */
[----:B------:R-:W-:-:S04]  /*14d80*/  FMUL.FTZ R15, R0, R15 ;  /* 0x0000000f000f7220 */ /* 0x000fc80000410000 */
[-CC-:B------:R-:W-:Y:S02]  /*14d90*/  FFMA.FTZ R5, R243, R0.reuse, -R2.reuse ;  /* 0x00000000f3057223 */ /* 0x180fe40000010802 */
[-CC-:B------:R-:W-:Y:S01]  /*14da0*/  FFMA.FTZ R4, R153, R0.reuse, -R2.reuse ;  /* 0x0000000099047223 */ /* 0x180fe20000010802 */
[----:B------:R-:W-:Y:S08]  /*14db0*/  MUFU.EX2 R168, R15 ;  /* 0x0000000f00a87308 */ /* 0x000ff00000000800 */
[----:B------:R-:W4:Y:S01]  /*14dc0*/  MUFU.EX2 R5, R5 ;  /* 0x0000000500057308 */ /* 0x000f220000000800 */
[----:B------:R-:W-:-:S07]  /*14dd0*/  FFMA.FTZ R3, R252, R0, -R2 ;  /* 0x00000000fc037223 */ /* 0x000fce0000010802 */
[----:B------:R-:W1:Y:S08]  /*14de0*/  MUFU.EX2 R4, R4 ;  /* 0x0000000400047308 */ /* 0x000e700000000800 */
[----:B------:R-:W2:Y:S01]  /*14df0*/  MUFU.EX2 R22, R63 ;  /* 0x0000003f00167308 */ /* 0x000ea20000000800 */
[-CC-:B------:R-:W-:Y:S02]  /*14e00*/  FFMA.FTZ R21, R197, R0.reuse, -R2.reuse ;  /* 0x00000000c5157223 */ /* 0x180fe40000010802 */
[----:B------:R-:W-:-:S05]  /*14e10*/  FFMA.FTZ R35, R196, R0, -R2 ;  /* 0x00000000c4237223 */ /* 0x000fca0000010802 */
[----:B------:R3:W-:Y:S01]  /*14e20*/  MUFU.EX2 R20, R14 ;  /* 0x0000000e00147308 */ /* 0x0007e20000000800 */
[-CC-:B------:R-:W-:Y:S02]  /*14e30*/  FFMA.FTZ R36, R193, R0.reuse, -R2.reuse ;  /* 0x00000000c1247223 */ /* 0x180fe40000010802 */
[-CC-:B------:R-:W-:Y:S02]  /*14e40*/  FFMA.FTZ R196, R182, R0.reuse, -R2.reuse ;  /* 0x00000000b6c47223 */ /* 0x180fe40000010802 */
[----:B------:R-:W-:-:S03]  /*14e50*/  FFMA.FTZ R197, R181, R0, -R2 ;  /* 0x00000000b5c57223 */ /* 0x000fc60000010802 */
[----:B------:R-:W-:Y:S01]  /*14e60*/  MUFU.EX2 R24, R17 ;  /* 0x0000001100187308 */ /* 0x000fe20000000800 */
[-CC-:B------:R-:W-:Y:S02]  /*14e70*/  FFMA.FTZ R200, R180, R0.reuse, -R2.reuse ;  /* 0x00000000b4c87223 */ /* 0x180fe40000010802 */
[-CC-:B------:R-:W-:Y:S02]  /*14e80*/  FFMA.FTZ R202, R175, R0.reuse, -R2.reuse ;  /* 0x00000000afca7223 */ /* 0x180fe40000010802 */
[----:B---3--:R-:W-:-:S03]  /*14e90*/  FFMA.FTZ R14, R245, R0, -R2 ;  /* 0x00000000f50e7223 */ /* 0x008fc60000010802 */
[----:B------:R-:W-:Y:S01]  /*14ea0*/  MUFU.EX2 R19, R16 ;  /* 0x0000001000137308 */ /* 0x000fe20000000800 */
[-CC-:B------:R-:W-:Y:S02]  /*14eb0*/  FFMA.FTZ R103, R174, R0.reuse, -R2.reuse ;  /* 0x00000000ae677223 */ /* 0x180fe40000010802 */
[-CC-:B------:R-:W-:Y:S02]  /*14ec0*/  FFMA.FTZ R191, R173, R0.reuse, -R2.reuse ;  /* 0x00000000adbf7223 */ /* 0x180fe40000010802 */
[----:B------:R-:W-:-:S03]  /*14ed0*/  FFMA.FTZ R140, R172, R0, -R2 ;  /* 0x00000000ac8c7223 */ /* 0x000fc60000010802 */
[----:B------:R-:W-:Y:S01]  /*14ee0*/  MUFU.EX2 R17, R3 ;  /* 0x0000000300117308 */ /* 0x000fe20000000800 */
[-CC-:B------:R-:W-:Y:S02]  /*14ef0*/  FFMA.FTZ R149, R171, R0.reuse, -R2.reuse ;  /* 0x00000000ab957223 */ /* 0x180fe40000010802 */
[-CC-:B------:R-:W-:Y:S02]  /*14f00*/  FFMA.FTZ R153, R170, R0.reuse, -R2.reuse ;  /* 0x00000000aa997223 */ /* 0x180fe40000010802 */
[-CC-:B------:R-:W-:Y:S02]  /*14f10*/  FFMA.FTZ R148, R115, R0.reuse, -R2.reuse ;  /* 0x0000000073947223 */ /* 0x180fe40000010802 */
[-CC-:B------:R-:W-:Y:S01]  /*14f20*/  FFMA.FTZ R186, R114, R0.reuse, -R2.reuse ;  /* 0x0000000072ba7223 */ /* 0x180fe20000010802 */
[----:B------:R3:W-:Y:S01]  /*14f30*/  MUFU.EX2 R33, R62 ;  /* 0x0000003e00217308 */ /* 0x0007e20000000800 */
[-CC-:B------:R-:W-:Y:S02]  /*14f40*/  FFMA.FTZ R208, R113, R0.reuse, -R2.reuse ;  /* 0x0000000071d07223 */ /* 0x180fe40000010802 */
[----:B------:R-:W-:-:S02]  /*14f50*/  FFMA.FTZ R213, R112, R0, -R2 ;  /* 0x0000000070d57223 */ /* 0x000fc40000010802 */
[-CC-:B------:R-:W-:Y:S02]  /*14f60*/  FFMA.FTZ R215, R107, R0.reuse, -R2.reuse ;  /* 0x000000006bd77223 */ /* 0x180fe40000010802 */
[-CC-:B------:R-:W-:Y:S01]  /*14f70*/  FFMA.FTZ R136, R105, R0.reuse, -R2.reuse ;  /* 0x0000000069887223 */ /* 0x180fe20000010802 */
[----:B------:R1:W-:Y:S01]  /*14f80*/  MUFU.EX2 R29, R61 ;  /* 0x0000003d001d7308 */ /* 0x0003e20000000800 */
[-CC-:B------:R-:W-:Y:S02]  /*14f90*/  FFMA.FTZ R137, R104, R0.reuse, -R2.reuse ;  /* 0x0000000068897223 */ /* 0x180fe40000010802 */
[-CC-:B------:R-:W-:Y:S02]  /*14fa0*/  FFMA.FTZ R214, R94, R0.reuse, -R2.reuse ;  /* 0x000000005ed67223 */ /* 0x180fe40000010802 */
[-CC-:B------:R-:W-:Y:S02]  /*14fb0*/  FFMA.FTZ R216, R64, R0.reuse, -R2.reuse ;  /* 0x0000000040d87223 */ /* 0x180fe40000010802 */
[-CC-:B------:R-:W-:Y:S01]  /*14fc0*/  FFMA.FTZ R211, R59, R0.reuse, -R2.reuse ;  /* 0x000000003bd37223 */ /* 0x180fe20000010802 */
[----:B------:R2:W-:Y:S01]  /*14fd0*/  MUFU.EX2 R28, R18 ;  /* 0x00000012001c7308 */ /* 0x0005e20000000800 */
[----:B---3--:R-:W-:-:S02]  /*14fe0*/  FFMA.FTZ R62, R183, R0, -R2 ;  /* 0x00000000b73e7223 */ /* 0x008fc40000010802 */
[-CC-:B------:R-:W-:Y:S02]  /*14ff0*/  FFMA.FTZ R204, R47, R0.reuse, -R2.reuse ;  /* 0x000000002fcc7223 */ /* 0x180fe40000010802 */
[-CC-:B------:R-:W-:Y:S02]  /*15000*/  FFMA.FTZ R13, R46, R0.reuse, -R2.reuse ;  /* 0x000000002e0d7223 */ /* 0x180fe40000010802 */
[-CC-:B------:R-:W-:Y:S01]  /*15010*/  FFMA.FTZ R10, R45, R0.reuse, -R2.reuse ;  /* 0x000000002d0a7223 */ /* 0x180fe20000010802 */
[----:B------:R-:W3:Y:S01]  /*15020*/  MUFU.EX2 R16, R14 ;  /* 0x0000000e00107308 */ /* 0x000ee20000000800 */
[-CC-:B-1----:R-:W-:Y:S02]  /*15030*/  FFMA.FTZ R61, R192, R0.reuse, -R2.reuse ;  /* 0x00000000c03d7223 */ /* 0x182fe40000010802 */
[----:B--2---:R-:W-:Y:S02]  /*15040*/  FFMA.FTZ R18, R220, R0, -R2 ;  /* 0x00000000dc127223 */ /* 0x004fe40000010802 */
[----:B----4-:R-:W-:-:S03]  /*15050*/  FFMA.FTZ R0, R249, R168, R5 ;  /* 0x000000a8f9007223 */ /* 0x010fc60000010005 */
[----:B------:R-:W1:Y:S01]  /*15060*/  MUFU.EX2 R15, R38 ;  /* 0x00000026000f7308 */ /* 0x000e620000000800 */
[----:B------:R-:W-:Y:S01]  /*15070*/  FADD.FTZ R3, R4, R0 ;  /* 0x0000000004037221 */ /* 0x000fe20000010000 */
[----:B------:R-:W-:Y:S02]  /*15080*/  F2FP.PACK_AB R0, R22, R79 ;  /* 0x0000004f1600723e */ /* 0x000fe400000000ff */
[----:B------:R-:W-:Y:S01]  /*15090*/  F2FP.PACK_AB R2, R4, R5 ;  /* 0x000000050402723e */ /* 0x000fe200000000ff */
[----:B------:R-:W-:Y:S01]  /*150a0*/  FADD.FTZ R5, R22, R50 ;  /* 0x0000003216057221 */ /* 0x000fe20000010000 */
[C---:B------:R-:W-:Y:S02]  /*150b0*/  PRMT R6, R0.reuse, 0x7632, R6 ;  /* 0x0000763200067816 */ /* 0x040fe40000000006 */
[----:B------:R-:W-:Y:S01]  /*150c0*/  PRMT R141, R0, 0x7610, R141 ;  /* 0x00007610008d7816 */ /* 0x000fe2000000008d */
[----:B------:R-:W-:Y:S01]  /*150d0*/  FADD.FTZ R0, R25, R32 ;  /* 0x0000002019007221 */ /* 0x000fe20000010000 */
[----:B---3--:R-:W-:Y:S01]  /*150e0*/  F2FP.PACK_AB R31, R16, R17 ;  /* 0x00000011101f723e */ /* 0x008fe200000000ff */
[----:B------:R-:W-:-:S02]  /*150f0*/  FADD.FTZ R4, R17, R3 ;  /* 0x0000000311047221 */ /* 0x000fc40000010000 */
[----:B------:R-:W-:Y:S02]  /*15100*/  FADD.FTZ R0, R24, R0 ;  /* 0x0000000018007221 */ /* 0x000fe40000010000 */
[----:B------:R-:W-:Y:S01]  /*15110*/  FADD.FTZ R3, R33, R5 ;  /* 0x0000000521037221 */ /* 0x000fe20000010000 */
[----:B------:R-:W2:Y:S01]  /*15120*/  MUFU.EX2 R14, R23 ;  /* 0x00000017000e7308 */ /* 0x000ea20000000800 */
[C---:B------:R-:W-:Y:S01]  /*15130*/  PRMT R7, R31.reuse, 0x7610, R7 ;  /* 0x000076101f077816 */ /* 0x040fe20000000007 */
[----:B------:R-:W-:Y:S01]  /*15140*/  FADD.FTZ R0, R28, R0 ;  /* 0x000000001c007221 */ /* 0x000fe20000010000 */
[----:B------:R-:W-:Y:S01]  /*15150*/  PRMT R152, R31, 0x7632, R152 ;  /* 0x000076321f987816 */ /* 0x000fe20000000098 */
[----:B------:R-:W-:Y:S01]  /*15160*/  IMAD.SHL.U32 R226, R230, 0x4, RZ ;  /* 0x00000004e6e27824 */ /* 0x000fe200078e00ff */
[C---:B------:R-:W-:Y:S01]  /*15170*/  PRMT R11, R2.reuse, 0x7610, R11 ;  /* 0x00007610020b7816 */ /* 0x040fe2000000000b */
[----:B------:R-:W-:Y:S01]  /*15180*/  FADD.FTZ R31, R29, R3 ;  /* 0x000000031d1f7221 */ /* 0x000fe20000010000 */
[----:B------:R-:W-:Y:S01]  /*15190*/  PRMT R12, R2, 0x7632, R12 ;  /* 0x00007632020c7816 */ /* 0x000fe2000000000c */
[----:B------:R-:W-:Y:S01]  /*151a0*/  FADD.FTZ R2, R20, R26 ;  /* 0x0000001a14027221 */ /* 0x000fe20000010000 */
[----:B------:R-:W3:Y:S01]  /*151b0*/  MUFU.EX2 R3, R27 ;  /* 0x0000001b00037308 */ /* 0x000ee20000000800 */
[----:B------:R-:W-:Y:S01]  /*151c0*/  F2FP.PACK_AB R26, R19, R20 ;  /* 0x00000014131a723e */ /* 0x000fe200000000ff */
[----:B-1----:R-:W-:Y:S01]  /*151d0*/  FADD.FTZ R20, R15, R0 ;  /* 0x000000000f147221 */ /* 0x002fe20000010000 */
[----:B------:R-:W-:Y:S01]  /*151e0*/  LOP3.LUT R0, R9, R226, RZ, 0x3c, !PT ;  /* 0x000000e209007212 */ /* 0x000fe200078e3cff */
[----:B------:R-:W-:-:S03]  /*151f0*/  FADD.FTZ R2, R19, R2 ;  /* 0x0000000213027221 */ /* 0x000fc60000010000 */
[----:B------:R-:W-:Y:S01]  /*15200*/  LOP3.LUT R0, R0, R133, RZ, 0x3c, !PT ;  /* 0x0000008500007212 */ /* 0x000fe200078e3cff */
[----:B------:R-:W-:Y:S01]  /*15210*/  FADD.FTZ R32, R16, R4 ;  /* 0x0000000410207221 */ /* 0x000fe20000010000 */
[----:B------:R-:W-:Y:S01]  /*15220*/  F2FP.PACK_AB R4, R29, R33 ;  /* 0x000000211d04723e */ /* 0x000fe200000000ff */
[----:B--2---:R-:W-:Y:S01]  /*15230*/  FADD.FTZ R2, R14, R2 ;  /* 0x000000020e027221 */ /* 0x004fe20000010000 */
[----:B------:R-:W-:Y:S01]  /*15240*/  F2FP.PACK_AB R23, R15, R28 ;  /* 0x0000001c0f17723e */ /* 0x000fe200000000ff */
[----:B------:R-:W-:Y:S01]  /*15250*/  IMAD.WIDE.U32 R28, R0, -0x326172a9, RZ ;  /* 0xcd9e8d57001c7825 */ /* 0x000fe200078e00ff */
[----:B------:R-:W-:-:S03]  /*15260*/  F2FP.PACK_AB R30, R24, R25 ;  /* 0x00000019181e723e */ /* 0x000fc600000000ff */
[----:B---3--:R-:W-:Y:S01]  /*15270*/  FADD.FTZ R24, R3, R2 ;  /* 0x0000000203187221 */ /* 0x008fe20000010000 */
[----:B------:R-:W-:Y:S02]  /*15280*/  LOP3.LUT R2, R29, R232, R228, 0x96, !PT ;  /* 0x000000e81d027212 */ /* 0x000fe400078e96e4 */
[----:B------:R-:W-:-:S03]  /*15290*/  F2FP.PACK_AB R22, R3, R14 ;  /* 0x0000000e0316723e */ /* 0x000fc600000000ff */
[----:B------:R-:W-:-:S05]  /*152a0*/  IMAD.WIDE.U32 R2, R2, -0x2daee0ad, RZ ;  /* 0xd2511f5302027825 */ /* 0x000fca00078e00ff */
[----:B------:R-:W-:Y:S02]  /*152b0*/  LOP3.LUT R0, R3, R234, R250, 0x96, !PT ;  /* 0x000000ea03007212 */ /* 0x000fe400078e96fa */
[----:B------:R-:W-:Y:S02]  /*152c0*/  LOP3.LUT R3, R101, R233, R28, 0x96, !PT ;  /* 0x000000e965037212 */ /* 0x000fe400078e961c */
[C---:B------:R-:W-:Y:S02]  /*152d0*/  PRMT R206, R4.reuse, 0x7610, R206 ;  /* 0x0000761004ce7816 */ /* 0x040fe400000000ce */
[----:B------:R-:W-:Y:S01]  /*152e0*/  PRMT R219, R4, 0x7632, R219 ;  /* 0x0000763204db7816 */ /* 0x000fe200000000db */
[----:B------:R-:W-:-:S04]  /*152f0*/  IMAD.WIDE.U32 R4, R3, -0x2daee0ad, RZ ;  /* 0xd2511f5303047825 */ /* 0x000fc800078e00ff */
[----:B------:R-:W-:Y:S01]  /*15300*/  IMAD.WIDE.U32 R16, R0, -0x326172a9, RZ ;  /* 0xcd9e8d5700107825 */ /* 0x000fe200078e00ff */
[----:B------:R-:W-:-:S05]  /*15310*/  LOP3.LUT R0, R5, R241, R2, 0x96, !PT ;  /* 0x000000f105007212 */ /* 0x000fca00078e9602 */
        /* <DEDUP_REMOVED lines=18> */
[----:B------:R-:W1:Y:S03]  /*15440*/  MUFU.EX2 R25, R18 ;  /* 0x0000001200197308 */ /* 0x000e660000000800 */
[----:B------:R-:W-:Y:S02]  /*15450*/  ISETP.GE.U32.AND P0, PT, R217, R0, PT ;  /* 0x00000000d900720c */ /* 0x000fe40003f06070 */
[----:B------:R-:W-:-:S02]  /*15460*/  LOP3.LUT R0, R2, 0xff, RZ, 0xc0, !PT ;  /* 0x000000ff02007812 */ /* 0x000fc400078ec0ff */
[----:B------:R-:W-:Y:S01]  /*15470*/  LOP3.LUT R5, R5, R238, R14, 0x96, !PT ;  /* 0x000000ee05057212 */ /* 0x000fe200078e960e */
[----:B------:R-:W2:Y:S01]  /*15480*/  MUFU.EX2 R27, R90 ;  /* 0x0000005a001b7308 */ /* 0x000ea20000000800 */
[----:B------:R-:W-:Y:S02]  /*15490*/  ISETP.GE.U32.AND P2, PT, R217, R0, PT ;  /* 0x00000000d900720c */ /* 0x000fe40003f46070 */
[--C-:B------:R-:W-:Y:S02]  /*154a0*/  SHF.R.U32.HI R0, RZ, 0x10, R2.reuse ;  /* 0x00000010ff007819 */ /* 0x100fe40000011602 */
[----:B------:R-:W-:Y:S02]  /*154b0*/  LOP3.LUT R14, R2, 0xffff, RZ, 0xc0, !PT ;  /* 0x0000ffff020e7812 */ /* 0x000fe400078ec0ff */
[----:B------:R-:W-:Y:S01]  /*154c0*/  SHF.R.U32.HI R2, RZ, 0x18, R2 ;  /* 0x00000018ff027819 */ /* 0x000fe20000011602 */
[----:B------:R-:W3:Y:S01]  /*154d0*/  MUFU.EX2 R17, R21 ;  /* 0x0000001500117308 */ /* 0x000ee20000000800 */
[----:B------:R-:W-:-:S02]  /*154e0*/  LOP3.LUT R0, R0, 0xff, RZ, 0xc0, !PT ;  /* 0x000000ff00007812 */ /* 0x000fc400078ec0ff */
[----:B------:R-:W-:Y:S01]  /*154f0*/  ISETP.GE.U32.AND P1, PT, R217, R2, PT ;  /* 0x00000002d900720c */ /* 0x000fe20003f26070 */
[----:B------:R-:W-:-:S04]  /*15500*/  IMAD.WIDE.U32 R2, R5, -0x2daee0ad, RZ ;  /* 0xd2511f5305027825 */ /* 0x000fc800078e00ff */
[----:B------:R-:W4:Y:S01]  /*15510*/  MUFU.EX2 R19, R91 ;  /* 0x0000005b00137308 */ /* 0x000f220000000800 */
[----:B------:R-:W-:Y:S02]  /*15520*/  LOP3.LUT R4, R4, 0xff, RZ, 0xc0, !PT ;  /* 0x000000ff04047812 */ /* 0x000fe400078ec0ff */
[----:B------:R-:W-:Y:S02]  /*15530*/  ISETP.GE.U32.AND P6, PT, R217, R0, PT ;  /* 0x00000000d900720c */ /* 0x000fe40003fc6070 */
[----:B------:R-:W-:Y:S01]  /*15540*/  LOP3.LUT R0, R3, R237, R16, 0x96, !PT ;  /* 0x000000ed03007212 */ /* 0x000fe200078e9610 */
[----:B-1----:R-:W-:Y:S01]  /*15550*/  FADD.FTZ R5, R25, R32 ;  /* 0x0000002019057221 */ /* 0x002fe20000010000 */
[----:B------:R-:W-:Y:S02]  /*15560*/  ISETP.GE.U32.AND P5, PT, R217, R4, PT ;  /* 0x00000004d900720c */ /* 0x000fe40003fa6070 */
[C---:B------:R-:W-:Y:S02]  /*15570*/  LOP3.LUT R16, R2.reuse, 0xffff, RZ, 0xc0, !PT ;  /* 0x0000ffff02107812 */ /* 0x040fe400078ec0ff */
[----:B------:R-:W-:-:S02]  /*15580*/  LOP3.LUT R4, R2, 0xff, RZ, 0xc0, !PT ;  /* 0x000000ff02047812 */ /* 0x000fc400078ec0ff */
[--C-:B------:R-:W-:Y:S02]  /*15590*/  SHF.R.U32.HI R15, RZ, 0x10, R2.reuse ;  /* 0x00000010ff0f7819 */ /* 0x100fe40000011602 */
[----:B------:R-:W-:Y:S01]  /*155a0*/  SHF.R.U32.HI R3, RZ, 0x18, R2 ;  /* 0x00000018ff037819 */ /* 0x000fe20000011602 */
[----:B--2---:R-:W-:Y:S01]  /*155b0*/  FADD.FTZ R2, R27, R31 ;  /* 0x0000001f1b027221 */ /* 0x004fe20000010000 */
[----:B------:R-:W-:Y:S01]  /*155c0*/  PRMT R63, R49, 0x7610, R63 ;  /* 0x00007610313f7816 */ /* 0x000fe2000000003f */
[C---:B---3--:R-:W-:Y:S01]  /*155d0*/  FADD.FTZ R18, R17.reuse, R5 ;  /* 0x0000000511127221 */ /* 0x048fe20000010000 */
[----:B------:R-:W-:Y:S01]  /*155e0*/  F2FP.PACK_AB R50, R17, R25 ;  /* 0x000000191132723e */ /* 0x000fe200000000ff */
[----:B----4-:R-:W-:Y:S01]  /*155f0*/  FADD.FTZ R17, R19, R2 ;  /* 0x0000000213117221 */ /* 0x010fe20000010000 */
[----:B------:R-:W-:Y:S02]  /*15600*/  PRMT R157, R49, 0x7632, R157 ;  /* 0x00007632319d7816 */ /* 0x000fe4000000009d */
[----:B------:R-:W-:Y:S01]  /*15610*/  SHF.R.U32.HI R2, RZ, 0x8, R14 ;  /* 0x00000008ff027819 */ /* 0x000fe2000001160e */
[----:B------:R-:W-:Y:S01]  /*15620*/  @!P4 HADD2 R44, -R63.H0_H0, -RZ.H0_H0 ;  /* 0xa00000ff3f2cc230 */ /* 0x000fe20000000900 */
[----:B------:R-:W-:Y:S01]  /*15630*/  PRMT R249, R63, 0x5410, R157 ;  /* 0x000054103ff97816 */ /* 0x000fe2000000009d */
[----:B------:R-:W-:Y:S01]  /*15640*/  @!P3 HADD2 R43, -R157.H0_H0, -RZ.H0_H0 ;  /* 0xa00000ff9d2bb230 */ /* 0x000fe20000000900 */
[----:B------:R-:W-:-:S02]  /*15650*/  LOP3.LUT R2, R2, 0xffff, RZ, 0xc0, !PT ;  /* 0x0000ffff02027812 */ /* 0x000fc400078ec0ff */
[----:B------:R-:W-:Y:S01]  /*15660*/  PRMT R79, R34, 0x7610, R79 ;  /* 0x00007610224f7816 */ /* 0x000fe2000000004f */
[----:B------:R-:W1:Y:S01]  /*15670*/  MUFU.EX2 R14, R66 ;  /* 0x00000042000e7308 */ /* 0x000e620000000800 */
[----:B------:R-:W-:Y:S02]  /*15680*/  @!P4 PRMT R63, R44, 0x5410, RZ ;  /* 0x000054102c3fc816 */ /* 0x000fe400000000ff */
[----:B------:R-:W-:Y:S02]  /*15690*/  ISETP.GE.U32.AND P4, PT, R217, R2, PT ;  /* 0x00000002d900720c */ /* 0x000fe40003f86070 */
[----:B------:R-:W-:Y:S01]  /*156a0*/  SHF.R.U32.HI R2, RZ, 0x10, R0 ;  /* 0x00000010ff027819 */ /* 0x000fe20000011600 */
[----:B------:R-:W-:Y:S01]  /*156b0*/  @!P5 HADD2 R42, -R79.H0_H0, -RZ.H0_H0 ;  /* 0xa00000ff4f2ad230 */ /* 0x000fe20000000900 */
[----:B------:R-:W-:Y:S02]  /*156c0*/  @!P3 PRMT R157, R43, 0x5410, RZ ;  /* 0x000054102b9db816 */ /* 0x000fe400000000ff */
[----:B------:R-:W-:-:S02]  /*156d0*/  PRMT R156, R34, 0x7632, R156 ;  /* 0x00007632229c7816 */ /* 0x000fc4000000009c */
[----:B------:R-:W-:Y:S02]  /*156e0*/  ISETP.GE.U32.AND P3, PT, R217, R4, PT ;  /* 0x00000004d900720c */ /* 0x000fe40003f66070 */
[----:B------:R-:W-:Y:S01]  /*156f0*/  PRMT R155, R30, 0x7610, R155 ;  /* 0x000076101e9b7816 */ /* 0x000fe2000000009b */
[----:B------:R-:W2:Y:S01]  /*15700*/  MUFU.EX2 R4, R67 ;  /* 0x0000004300047308 */ /* 0x000ea20000000800 */
[----:B------:R-:W-:Y:S02]  /*15710*/  LOP3.LUT R2, R2, 0xff, RZ, 0xc0, !PT ;  /* 0x000000ff02027812 */ /* 0x000fe400078ec0ff */
[----:B------:R-:W-:Y:S01]  /*15720*/  PRMT R248, R79, 0x5410, R156 ;  /* 0x000054104ff87816 */ /* 0x000fe2000000009c */
[----:B------:R-:W-:Y:S01]  /*15730*/  @!P2 HADD2 R45, -R155.H0_H0, -RZ.H0_H0 ;  /* 0xa00000ff9b2da230 */ /* 0x000fe20000000900 */
[----:B------:R-:W-:Y:S01]  /*15740*/  @!P5 PRMT R79, R42, 0x5410, RZ ;  /* 0x000054102a4fd816 */ /* 0x000fe200000000ff */
[----:B------:R-:W-:Y:S01]  /*15750*/  @!P0 HADD2 R41, -R156.H0_H0, -RZ.H0_H0 ;  /* 0xa00000ff9c298230 */ /* 0x000fe20000000900 */
[----:B------:R-:W-:-:S02]  /*15760*/  PRMT R154, R30, 0x7632, R154 ;  /* 0x000076321e9a7816 */ /* 0x000fc4000000009a */
[----:B------:R-:W-:Y:S02]  /*15770*/  ISETP.GE.U32.AND P5, PT, R217, R2, PT ;  /* 0x00000002d900720c */ /* 0x000fe40003fa6070 */
[----:B------:R-:W-:Y:S01]  /*15780*/  LOP3.LUT R2, R0, 0xff, RZ, 0xc0, !PT ;  /* 0x000000ff00027812 */ /* 0x000fe200078ec0ff */
[----:B------:R-:W-:Y:S01]  /*15790*/  @!P4 HADD2 R46, -R154.H0_H0, -RZ.H0_H0 ;  /* 0xa00000ff9a2ec230 */ /* 0x000fe20000000900 */
[----:B------:R-:W-:Y:S02]  /*157a0*/  PRMT R235, R155, 0x5410, R154 ;  /* 0x000054109beb7816 */ /* 0x000fe4000000009a */
[----:B------:R-:W-:Y:S02]  /*157b0*/  @!P2 PRMT R155, R45, 0x5410, RZ ;  /* 0x000054102d9ba816 */ /* 0x000fe400000000ff */
[----:B------:R-:W-:Y:S02]  /*157c0*/  @!P0 PRMT R156, R41, 0x5410, RZ ;  /* 0x00005410299c8816 */ /* 0x000fe400000000ff */
[----:B------:R-:W-:-:S02]  /*157d0*/  ISETP.GE.U32.AND P2, PT, R217, R2, PT ;  /* 0x00000002d900720c */ /* 0x000fc40003f46070 */
[----:B------:R-:W-:Y:S02]  /*157e0*/  PRMT R151, R26, 0x7632, R151 ;  /* 0x000076321a977816 */ /* 0x000fe40000000097 */
[C---:B------:R-:W-:Y:S01]  /*157f0*/  ISETP.GE.U32.AND P0, PT, R217.reuse, R3, PT ;  /* 0x00000003d900720c */ /* 0x040fe20003f06070 */
[----:B-1----:R-:W-:Y:S01]  /*15800*/  FADD.FTZ R3, R14, R20 ;  /* 0x000000140e037221 */ /* 0x002fe20000010000 */
[----:B------:R-:W-:Y:S02]  /*15810*/  SHF.R.U32.HI R2, RZ, 0x18, R0 ;  /* 0x00000018ff027819 */ /* 0x000fe40000011600 */
[----:B------:R-:W-:Y:S02]  /*15820*/  LOP3.LUT R0, R0, 0xffff, RZ, 0xc0, !PT ;  /* 0x0000ffff00007812 */ /* 0x000fe400078ec0ff */
[----:B------:R-:W-:Y:S01]  /*15830*/  PRMT R150, R26, 0x7610, R150 ;  /* 0x000076101a967816 */ /* 0x000fe20000000096 */
[----:B------:R-:W-:Y:S01]  /*15840*/  @!P1 HADD2 R47, -R151.H0_H0, -RZ.H0_H0 ;  /* 0xa00000ff972f9230 */ /* 0x000fe20000000900 */
[----:B------:R-:W-:Y:S01]  /*15850*/  @!P4 PRMT R154, R46, 0x5410, RZ ;  /* 0x000054102e9ac816 */ /* 0x000fe200000000ff */
[----:B--2---:R-:W-:Y:S01]  /*15860*/  FADD.FTZ R5, R4, R3 ;  /* 0x0000000304057221 */ /* 0x004fe20000010000 */
[----:B------:R-:W-:-:S02]  /*15870*/  ISETP.GE.U32.AND P4, PT, R217, R2, PT ;  /* 0x00000002d900720c */ /* 0x000fc40003f86070 */
[----:B------:R-:W-:Y:S02]  /*15880*/  LOP3.LUT R2, R15, 0xff, RZ, 0xc0, !PT ;  /* 0x000000ff0f027812 */ /* 0x000fe400078ec0ff */
[----:B------:R-:W-:Y:S01]  /*15890*/  SHF.R.U32.HI R0, RZ, 0x8, R0 ;  /* 0x00000008ff007819 */ /* 0x000fe20000011600 */
[----:B------:R-:W-:Y:S01]  /*158a0*/  @!P6 HADD2 R51, -R150.H0_H0, -RZ.H0_H0 ;  /* 0xa00000ff9633e230 */ /* 0x000fe20000000900 */
[----:B------:R-:W-:Y:S02]  /*158b0*/  F2FP.PACK_AB R4, R4, R14 ;  /* 0x0000000e0404723e */ /* 0x000fe400000000ff */
[----:B------:R-:W1:Y:S01]  /*158c0*/  MUFU.EX2 R14, R37 ;  /* 0x00000025000e7308 */ /* 0x000e620000000800 */
[----:B------:R-:W-:Y:S02]  /*158d0*/  PRMT R135, R150, 0x5410, R151 ;  /* 0x0000541096877816 */ /* 0x000fe40000000097 */
[----:B------:R-:W-:Y:S02]  /*158e0*/  @!P1 PRMT R151, R47, 0x5410, RZ ;  /* 0x000054102f979816 */ /* 0x000fe400000000ff */
[----:B------:R-:W-:-:S02]  /*158f0*/  LOP3.LUT R0, R0, 0xffff, RZ, 0xc0, !PT ;  /* 0x0000ffff00007812 */ /* 0x000fc400078ec0ff */
[----:B------:R-:W-:Y:S02]  /*15900*/  ISETP.GE.U32.AND P1, PT, R217, R2, PT ;  /* 0x00000002d900720c */ /* 0x000fe40003f26070 */
[----:B------:R-:W-:Y:S01]  /*15910*/  PRMT R147, R23, 0x7610, R147 ;  /* 0x0000761017937816 */ /* 0x000fe20000000093 */
[----:B------:R-:W2:Y:S01]  /*15920*/  MUFU.EX2 R2, R39 ;  /* 0x0000002700027308 */ /* 0x000ea20000000800 */
[----:B------:R-:W-:Y:S02]  /*15930*/  @!P6 PRMT R150, R51, 0x5410, RZ ;  /* 0x000054103396e816 */ /* 0x000fe400000000ff */
[----:B------:R-:W-:Y:S02]  /*15940*/  ISETP.GE.U32.AND P6, PT, R217, R0, PT ;  /* 0x00000000d900720c */ /* 0x000fe40003fc6070 */
[----:B------:R-:W-:Y:S01]  /*15950*/  SHF.R.U32.HI R0, RZ, 0x8, R16 ;  /* 0x00000008ff007819 */ /* 0x000fe20000011610 */
[----:B------:R-:W-:Y:S01]  /*15960*/  @!P2 HADD2 R55, -R147.H0_H0, -RZ.H0_H0 ;  /* 0xa00000ff9337a230 */ /* 0x000fe20000000900 */
[----:B------:R-:W-:Y:S01]  /*15970*/  PRMT R146, R23, 0x7632, R146 ;  /* 0x0000763217927816 */ /* 0x000fe20000000092 */
[----:B------:R-:W3:Y:S01]  /*15980*/  MUFU.EX2 R25, R97 ;  /* 0x0000006100197308 */ /* 0x000ee20000000800 */
[----:B------:R-:W-:-:S02]  /*15990*/  LOP3.LUT R0, R0, 0xffff, RZ, 0xc0, !PT ;  /* 0x0000ffff00007812 */ /* 0x000fc400078ec0ff */
[----:B------:R-:W-:Y:S02]  /*159a0*/  PRMT R221, R147, 0x5410, R146 ;  /* 0x0000541093dd7816 */ /* 0x000fe40000000092 */
[----:B------:R-:W-:Y:S02]  /*159b0*/  F2FP.PACK_AB R201, R19, R27 ;  /* 0x0000001b13c9723e */ /* 0x000fe400000000ff */
[----:B------:R-:W-:Y:S01]  /*159c0*/  @!P2 PRMT R147, R55, 0x5410, RZ ;  /* 0x000054103793a816 */ /* 0x000fe200000000ff */
[----:B------:R-:W4:Y:S01]  /*159d0*/  MUFU.EX2 R20, R128 ;  /* 0x0000008000147308 */ /* 0x000f220000000800 */
[----:B------:R-:W-:Y:S01]  /*159e0*/  ISETP.GE.U32.AND P2, PT, R217, R0, PT ;  /* 0x00000000d900720c */ /* 0x000fe20003f46070 */
[----:B-1----:R-:W-:-:S06]  /*159f0*/  FADD.FTZ R0, R14, R24 ;  /* 0x000000180e007221 */ /* 0x002fcc0000010000 */
[----:B------:R-:W1:Y:S01]  /*15a00*/  MUFU.EX2 R27, R70 ;  /* 0x00000046001b7308 */ /* 0x000e620000000800 */
[C---:B--2---:R-:W-:Y:S01]  /*15a10*/  FADD.FTZ R3, R2.reuse, R0 ;  /* 0x0000000002037221 */ /* 0x044fe20000010000 */
[----:B------:R-:W-:Y:S02]  /*15a20*/  F2FP.PACK_AB R0, R2, R14 ;  /* 0x0000000e0200723e */ /* 0x000fe400000000ff */
[----:B------:R-:W-:-:S04]  /*15a30*/  PRMT R143, R4, 0x7610, R143 ;  /* 0x00007610048f7816 */ /* 0x000fc8000000008f */
[----:B------:R-:W2:Y:S01]  /*15a40*/  MUFU.EX2 R21, R72 ;  /* 0x0000004800157308 */ /* 0x000ea20000000800 */
[----:B------:R-:W-:Y:S02]  /*15a50*/  PRMT R142, R4, 0x7632, R142 ;  /* 0x00007632048e7816 */ /* 0x000fe4000000008e */
[----:B------:R-:W-:-:S05]  /*15a60*/  PRMT R139, R0, 0x7610, R139 ;  /* 0x00007610008b7816 */ /* 0x000fca000000008b */
[----:B------:R-:W1:Y:S01]  /*15a70*/  MUFU.EX2 R15, R35 ;  /* 0x00000023000f7308 */ /* 0x000e620000000800 */
[----:B------:R-:W-:Y:S01]  /*15a80*/  PRMT R138, R0, 0x7632, R138 ;  /* 0x00007632008a7816 */ /* 0x000fe2000000008a */
[----:B---3--:R-:W-:-:S06]  /*15a90*/  FADD.FTZ R0, R25, R17 ;  /* 0x0000001119007221 */ /* 0x008fcc0000010000 */
[----:B------:R-:W-:Y:S01]  /*15aa0*/  MUFU.EX2 R26, R73 ;  /* 0x00000049001a7308 */ /* 0x000fe20000000800 */
[----:B----4-:R-:W-:-:S07]  /*15ab0*/  FADD.FTZ R30, R20, R0 ;  /* 0x00000000141e7221 */ /* 0x010fce0000010000 */
[----:B------:R-:W3:Y:S01]  /*15ac0*/  MUFU.EX2 R4, R36 ;  /* 0x0000002400047308 */ /* 0x000ee20000000800 */
[----:B-1----:R-:W-:-:S07]  /*15ad0*/  FADD.FTZ R0, R27, R5 ;  /* 0x000000051b007221 */ /* 0x002fce0000010000 */
[----:B------:R-:W1:Y:S01]  /*15ae0*/  MUFU.EX2 R16, R89 ;  /* 0x0000005900107308 */ /* 0x000e620000000800 */
[----:B--2---:R-:W-:-:S07]  /*15af0*/  FADD.FTZ R0, R21, R0 ;  /* 0x0000000015007221 */ /* 0x004fce0000010000 */
[----:B------:R2:W4:Y:S01]  /*15b00*/  MUFU.EX2 R19, R40 ;  /* 0x0000002800137308 */ /* 0x0005220000000800 */
[----:B------:R-:W-:Y:S01]  /*15b10*/  FADD.FTZ R2, R15, R18 ;  /* 0x000000120f027221 */ /* 0x000fe20000010000 */
[----:B---3--:R-:W-:Y:S01]  /*15b20*/  F2FP.PACK_AB R41, R4, R15 ;  /* 0x0000000f0429723e */ /* 0x008fe200000000ff */
[----:B------:R-:W-:Y:S02]  /*15b30*/  FADD.FTZ R0, R26, R0 ;  /* 0x000000001a007221 */ /* 0x000fe40000010000 */
[----:B------:R-:W-:-:S03]  /*15b40*/  FADD.FTZ R31, R4, R2 ;  /* 0x00000002041f7221 */ /* 0x000fc60000010000 */
[----:B------:R-:W3:Y:S08]  /*15b50*/  MUFU.EX2 R14, R48 ;  /* 0x00000030000e7308 */ /* 0x000ef00000000800 */
[----:B------:R-:W3:Y:S01]  /*15b60*/  MUFU.EX2 R4, R60 ;  /* 0x0000003c00047308 */ /* 0x000ee20000000800 */
[----:B--2---:R-:W-:Y:S01]  /*15b70*/  F2FP.PACK_AB R40, R20, R25 ;  /* 0x000000191428723e */ /* 0x004fe200000000ff */
[----:B-1----:R-:W-:Y:S01]  /*15b80*/  FADD.FTZ R20, R16, R0 ;  /* 0x0000000010147221 */ /* 0x002fe20000010000 */
[----:B------:R-:W-:Y:S01]  /*15b90*/  IADD3 R0, R226, 0x1, RZ ;  /* 0x00000001e2007810 */ /* 0x000fe20007ffe0ff */
[----:B----4-:R-:W-:-:S04]  /*15ba0*/  FADD.FTZ R2, R19, R3 ;  /* 0x0000000313027221 */ /* 0x010fc80000010000 */
[----:B------:R-:W1:Y:S01]  /*15bb0*/  MUFU.EX2 R3, R65 ;  /* 0x0000004100037308 */ /* 0x000e620000000800 */
[----:B------:R-:W-:Y:S01]  /*15bc0*/  LOP3.LUT R0, R9, R0, RZ, 0x3c, !PT ;  /* 0x0000000009007212 */ /* 0x000fe200078e3cff */
[----:B---3--:R-:W-:-:S03]  /*15bd0*/  FADD.FTZ R2, R14, R2 ;  /* 0x000000020e027221 */ /* 0x008fc60000010000 */
[----:B------:R-:W-:Y:S01]  /*15be0*/  LOP3.LUT R0, R0, R133, RZ, 0x3c, !PT ;  /* 0x0000008500007212 */ /* 0x000fe200078e3cff */
[----:B------:R-:W-:-:S04]  /*15bf0*/  FADD.FTZ R2, R4, R2 ;  /* 0x0000000204027221 */ /* 0x000fc80000010000 */
[----:B------:R-:W-:Y:S01]  /*15c00*/  IMAD.WIDE.U32 R34, R0, -0x326172a9, RZ ;  /* 0xcd9e8d5700227825 */ /* 0x000fe200078e00ff */
[----:B------:R-:W-:-:S03]  /*15c10*/  PRMT R145, R22, 0x7610, R145 ;  /* 0x0000761016917816 */ /* 0x000fc60000000091 */
[----:B-1----:R-:W-:Y:S01]  /*15c20*/  FADD.FTZ R18, R3, R2 ;  /* 0x0000000203127221 */ /* 0x002fe20000010000 */
[----:B------:R-:W-:Y:S02]  /*15c30*/  LOP3.LUT R2, R35, R232, R228, 0x96, !PT ;  /* 0x000000e823027212 */ /* 0x000fe400078e96e4 */
[----:B------:R-:W-:Y:S02]  /*15c40*/  PRMT R144, R22, 0x7632, R144 ;  /* 0x0000763216907816 */ /* 0x000fe40000000090 */
[----:B------:R-:W-:Y:S01]  /*15c50*/  F2FP.PACK_AB R22, R3, R4 ;  /* 0x000000040316723e */ /* 0x000fe200000000ff */
[----:B------:R-:W-:-:S05]  /*15c60*/  IMAD.WIDE.U32 R2, R2, -0x2daee0ad, RZ ;  /* 0xd2511f5302027825 */ /* 0x000fca00078e00ff */
[----:B------:R-:W-:Y:S02]  /*15c70*/  LOP3.LUT R0, R3, R234, R250, 0x96, !PT ;  /* 0x000000ea03007212 */ /* 0x000fe400078e96fa */
[----:B------:R-:W-:Y:S02]  /*15c80*/  LOP3.LUT R3, R101, R233, R34, 0x96, !PT ;  /* 0x000000e965037212 */ /* 0x000fe400078e9622 */
[----:B------:R-:W-:-:S03]  /*15c90*/  F2FP.PACK_AB R24, R16, R26 ;  /* 0x0000001a1018723e */ /* 0x000fc600000000ff */
[----:B------:R-:W-:-:S04]  /*15ca0*/  IMAD.WIDE.U32 R4, R3, -0x2daee0ad, RZ ;  /* 0xd2511f5303047825 */ /* 0x000fc800078e00ff */
[----:B------:R-:W-:Y:S01]  /*15cb0*/  IMAD.WIDE.U32 R16, R0, -0x326172a9, RZ ;  /* 0xcd9e8d5700107825 */ /* 0x000fe200078e00ff */
[----:B------:R-:W-:Y:S02]  /*15cc0*/  LOP3.LUT R0, R5, R241, R2, 0x96, !PT ;  /* 0x000000f105007212 */ /* 0x000fe400078e9602 */
        /* <DEDUP_REMOVED lines=11> */
[----:B------:R-:W-:Y:S01]  /*15d80*/  LOP3.LUT R0, R3, R242, R4, 0x96, !PT ;  /* 0x000000f203007212 */ /* 0x000fe200078e9604 */
[----:B------:R-:W-:Y:S01]  /*15d90*/  IMAD.MOV.U32 R37, RZ, RZ, R216 ;  /* 0x000000ffff257224 */ /* 0x000fe200078e00d8 */
[----:B------:R-:W-:Y:S02]  /*15da0*/  PRMT R216, R145, 0x5410, R144 ;  /* 0x0000541091d87816 */ /* 0x000fe40000000090 */
[----:B------:R-:W-:Y:S02]  /*15db0*/  LOP3.LUT R4, R0, 0xff, RZ, 0xc0, !PT ;  /* 0x000000ff00047812 */ /* 0x000fe400078ec0ff */
        /* <DEDUP_REMOVED lines=10> */
[----:B------:R-:W-:Y:S01]  /*15e60*/  SHF.R.U32.HI R4, RZ, 0x10, R0 ;  /* 0x00000010ff047819 */ /* 0x000fe20000011600 */
[----:B------:R-:W-:Y:S01]  /*15e70*/  IMAD.MOV.U32 R36, RZ, RZ, R222 ;  /* 0x000000ffff247224 */ /* 0x000fe200078e00de */
[----:B------:R-:W-:Y:S01]  /*15e80*/  SHF.R.U32.HI R0, RZ, 0x18, R0 ;  /* 0x00000018ff007819 */ /* 0x000fe20000011600 */
[----:B------:R-:W-:Y:S01]  /*15e90*/  @!P2 HADD2 R58, -R142.H0_H0, -RZ.H0_H0 ;  /* 0xa00000ff8e3aa230 */ /* 0x000fe20000000900 */
[----:B------:R-:W-:-:S02]  /*15ea0*/  PRMT R222, R139, 0x5410, R138 ;  /* 0x000054108bde7816 */ /* 0x000fc4000000008a */
[----:B------:R-:W-:Y:S02]  /*15eb0*/  @!P0 PRMT R138, R53, 0x5410, RZ ;  /* 0x00005410358a8816 */ /* 0x000fe400000000ff */
[----:B------:R-:W-:Y:S01]  /*15ec0*/  ISETP.GE.U32.AND P0, PT, R217, R0, PT ;  /* 0x00000000d900720c */ /* 0x000fe20003f06070 */
[----:B------:R-:W1:Y:S01]  /*15ed0*/  MUFU.EX2 R25, R76 ;  /* 0x0000004c00197308 */ /* 0x000e620000000800 */
[----:B------:R-:W-:Y:S01]  /*15ee0*/  LOP3.LUT R0, R2, 0xff, RZ, 0xc0, !PT ;  /* 0x000000ff02007812 */ /* 0x000fe200078ec0ff */
[----:B------:R-:W-:Y:S01]  /*15ef0*/  @!P1 HADD2 R56, -R139.H0_H0, -RZ.H0_H0 ;  /* 0xa00000ff8b389230 */ /* 0x000fe20000000900 */
[----:B------:R-:W-:Y:S02]  /*15f00*/  @!P2 PRMT R142, R58, 0x5410, RZ ;  /* 0x000054103a8ea816 */ /* 0x000fe400000000ff */
[----:B------:R-:W-:Y:S02]  /*15f10*/  LOP3.LUT R5, R5, R238, R14, 0x96, !PT ;  /* 0x000000ee05057212 */ /* 0x000fe400078e960e */
[----:B------:R-:W-:Y:S01]  /*15f20*/  ISETP.GE.U32.AND P2, PT, R217, R0, PT ;  /* 0x00000000d900720c */ /* 0x000fe20003f46070 */
[----:B------:R-:W2:Y:S01]  /*15f30*/  MUFU.EX2 R17, R77 ;  /* 0x0000004d00117308 */ /* 0x000ea20000000800 */
[----:B------:R-:W-:-:S02]  /*15f40*/  SHF.R.U32.HI R0, RZ, 0x10, R2 ;  /* 0x00000010ff007819 */ /* 0x000fc40000011602 */
[----:B------:R-:W-:Y:S02]  /*15f50*/  LOP3.LUT R14, R2, 0xffff, RZ, 0xc0, !PT ;  /* 0x0000ffff020e7812 */ /* 0x000fe400078ec0ff */
[----:B------:R-:W-:Y:S01]  /*15f60*/  SHF.R.U32.HI R2, RZ, 0x18, R2 ;  /* 0x00000018ff027819 */ /* 0x000fe20000011602 */
[----:B------:R-:W-:Y:S01]  /*15f70*/  @!P5 HADD2 R54, -R145.H0_H0, -RZ.H0_H0 ;  /* 0xa00000ff9136d230 */ /* 0x000fe20000000900 */
[----:B------:R-:W-:Y:S01]  /*15f80*/  @!P1 PRMT R139, R56, 0x5410, RZ ;  /* 0x00005410388b9816 */ /* 0x000fe200000000ff */
[----:B------:R-:W-:Y:S01]  /*15f90*/  MUFU.EX2 R26, R117 ;  /* 0x00000075001a7308 */ /* 0x000fe20000000800 */
[----:B------:R-:W-:Y:S02]  /*15fa0*/  F2FP.PACK_AB R21, R21, R27 ;  /* 0x0000001b1515723e */ /* 0x000fe400000000ff */
[----:B------:R-:W-:Y:S01]  /*15fb0*/  ISETP.GE.U32.AND P1, PT, R217, R2, PT ;  /* 0x00000002d900720c */ /* 0x000fe20003f26070 */
[----:B------:R-:W-:Y:S01]  /*15fc0*/  IMAD.WIDE.U32 R2, R5, -0x2daee0ad, RZ ;  /* 0xd2511f5305027825 */ /* 0x000fe200078e00ff */
[----:B------:R-:W-:-:S03]  /*15fd0*/  LOP3.LUT R4, R4, 0xff, RZ, 0xc0, !PT ;  /* 0x000000ff04047812 */ /* 0x000fc600078ec0ff */
[----:B------:R-:W3:Y:S01]  /*15fe0*/  MUFU.EX2 R27, R116 ;  /* 0x00000074001b7308 */ /* 0x000ee20000000800 */
[----:B------:R-:W-:Y:S02]  /*15ff0*/  @!P5 PRMT R145, R54, 0x5410, RZ ;  /* 0x000054103691d816 */ /* 0x000fe400000000ff */
[----:B------:R-:W-:Y:S02]  /*16000*/  ISETP.GE.U32.AND P5, PT, R217, R4, PT ;  /* 0x00000004d900720c */ /* 0x000fe40003fa6070 */
[C---:B------:R-:W-:Y:S02]  /*16010*/  LOP3.LUT R5, R2.reuse, 0xff, RZ, 0xc0, !PT ;  /* 0x000000ff02057812 */ /* 0x040fe400078ec0ff */
[----:B------:R-:W-:Y:S02]  /*16020*/  LOP3.LUT R19, R2, 0xffff, RZ, 0xc0, !PT ;  /* 0x0000ffff02137812 */ /* 0x000fe400078ec0ff */
[--C-:B------:R-:W-:Y:S02]  /*16030*/  SHF.R.U32.HI R15, RZ, 0x10, R2.reuse ;  /* 0x00000010ff0f7819 */ /* 0x100fe40000011602 */
[----:B------:R-:W-:Y:S01]  /*16040*/  SHF.R.U32.HI R4, RZ, 0x18, R2 ;  /* 0x00000018ff047819 */ /* 0x000fe20000011602 */
[----:B-1----:R-:W-:Y:S01]  /*16050*/  FADD.FTZ R2, R25, R18 ;  /* 0x0000001219027221 */ /* 0x002fe20000010000 */
[----:B------:R-:W-:Y:S01]  /*16060*/  @!P6 HADD2 R57, -R146.H0_H0, -RZ.H0_H0 ;  /* 0xa00000ff9239e230 */ /* 0x000fe20000000900 */
[----:B------:R-:W-:-:S02]  /*16070*/  PRMT R128, R21, 0x7610, R128 ;  /* 0x0000761015807816 */ /* 0x000fc40000000080 */
[----:B------:R-:W-:Y:S01]  /*16080*/  LOP3.LUT R0, R0, 0xff, RZ, 0xc0, !PT ;  /* 0x000000ff00007812 */ /* 0x000fe200078ec0ff */
[----:B--2---:R-:W-:Y:S01]  /*16090*/  FADD.FTZ R18, R17, R2 ;  /* 0x0000000211127221 */ /* 0x004fe20000010000 */
[----:B------:R-:W-:Y:S01]  /*160a0*/  SHF.R.U32.HI R2, RZ, 0x8, R14 ;  /* 0x00000008ff027819 */ /* 0x000fe2000001160e */
[----:B------:R-:W-:Y:S01]  /*160b0*/  @!P4 HADD2 R68, -R128.H0_H0, -RZ.H0_H0 ;  /* 0xa00000ff8044c230 */ /* 0x000fe20000000900 */
[----:B------:R-:W-:Y:S02]  /*160c0*/  @!P6 PRMT R146, R57, 0x5410, RZ ;  /* 0x000054103992e816 */ /* 0x000fe400000000ff */
[----:B------:R-:W-:Y:S02]  /*160d0*/  ISETP.GE.U32.AND P6, PT, R217, R0, PT ;  /* 0x00000000d900720c */ /* 0x000fe40003fc6070 */
[----:B------:R-:W-:Y:S02]  /*160e0*/  PRMT R126, R21, 0x7632, R126 ;  /* 0x00007632157e7816 */ /* 0x000fe4000000007e */
[----:B------:R-:W-:Y:S01]  /*160f0*/  LOP3.LUT R0, R3, R237, R16, 0x96, !PT ;  /* 0x000000ed03007212 */ /* 0x000fe200078e9610 */
[----:B---3--:R-:W-:Y:S01]  /*16100*/  FADD.FTZ R3, R27, R20 ;  /* 0x000000141b037221 */ /* 0x008fe20000010000 */
[----:B------:R-:W-:Y:S01]  /*16110*/  F2FP.PACK_AB R16, R26, R27 ;  /* 0x0000001b1a10723e */ /* 0x000fe200000000ff */
[----:B------:R-:W-:Y:S01]  /*16120*/  IMAD.MOV.U32 R27, RZ, RZ, R212 ;  /* 0x000000ffff1b7224 */ /* 0x000fe200078e00d4 */
[----:B------:R-:W-:-:S02]  /*16130*/  LOP3.LUT R2, R2, 0xffff, RZ, 0xc0, !PT ;  /* 0x0000ffff02027812 */ /* 0x000fc400078ec0ff */
[----:B------:R-:W-:Y:S02]  /*16140*/  PRMT R212, R128, 0x5410, R126 ;  /* 0x0000541080d47816 */ /* 0x000fe4000000007e */
[----:B------:R-:W-:Y:S02]  /*16150*/  PRMT R122, R23, 0x7610, R122 ;  /* 0x00007610177a7816 */ /* 0x000fe4000000007a */
[----:B------:R-:W-:Y:S01]  /*16160*/  @!P4 PRMT R128, R68, 0x5410, RZ ;  /* 0x000054104480c816 */ /* 0x000fe200000000ff */
[----:B------:R-:W1:Y:S01]  /*16170*/  MUFU.EX2 R20, R120 ;  /* 0x0000007800147308 */ /* 0x000e620000000800 */
[----:B------:R-:W-:Y:S02]  /*16180*/  ISETP.GE.U32.AND P4, PT, R217, R2, PT ;  /* 0x00000002d900720c */ /* 0x000fe40003f86070 */
[----:B------:R-:W-:Y:S01]  /*16190*/  SHF.R.U32.HI R2, RZ, 0x10, R0 ;  /* 0x00000010ff027819 */ /* 0x000fe20000011600 */
[----:B------:R-:W-:Y:S01]  /*161a0*/  @!P5 HADD2 R71, -R122.H0_H0, -RZ.H0_H0 ;  /* 0xa00000ff7a47d230 */ /* 0x000fe20000000900 */
[----:B------:R-:W-:-:S02]  /*161b0*/  PRMT R123, R23, 0x7632, R123 ;  /* 0x00007632177b7816 */ /* 0x000fc4000000007b */
[----:B------:R-:W-:Y:S01]  /*161c0*/  PRMT R131, R24, 0x7610, R131 ;  /* 0x0000761018837816 */ /* 0x000fe20000000083 */
[----:B------:R-:W2:Y:S01]  /*161d0*/  MUFU.EX2 R14, R121 ;  /* 0x00000079000e7308 */ /* 0x000ea20000000800 */
[----:B------:R-:W-:Y:S01]  /*161e0*/  F2FP.PACK_AB R17, R17, R25 ;  /* 0x000000191111723e */ /* 0x000fe200000000ff */
[----:B------:R-:W-:Y:S01]  /*161f0*/  IMAD.MOV.U32 R25, RZ, RZ, R211 ;  /* 0x000000ffff197224 */ /* 0x000fe200078e00d3 */
[----:B------:R-:W-:Y:S01]  /*16200*/  LOP3.LUT R2, R2, 0xff, RZ, 0xc0, !PT ;  /* 0x000000ff02027812 */ /* 0x000fe200078ec0ff */
[----:B------:R-:W-:Y:S01]  /*16210*/  @!P2 HADD2 R74, -R131.H0_H0, -RZ.H0_H0 ;  /* 0xa00000ff834aa230 */ /* 0x000fe20000000900 */
[----:B------:R-:W-:Y:S02]  /*16220*/  PRMT R211, R122, 0x5410, R123 ;  /* 0x000054107ad37816 */ /* 0x000fe4000000007b */
[----:B------:R-:W-:Y:S02]  /*16230*/  @!P5 PRMT R122, R71, 0x5410, RZ ;  /* 0x00005410477ad816 */ /* 0x000fe400000000ff */
[----:B------:R-:W-:Y:S01]  /*16240*/  PRMT R130, R24, 0x7632, R130 ;  /* 0x0000763218827816 */ /* 0x000fe20000000082 */
[----:B------:R-:W-:Y:S01]  /*16250*/  FADD.FTZ R3, R26, R3 ;  /* 0x000000031a037221 */ /* 0x000fe20000010000 */
[----:B------:R-:W-:Y:S01]  /*16260*/  ISETP.GE.U32.AND P5, PT, R217, R2, PT ;  /* 0x00000002d900720c */ /* 0x000fe20003fa6070 */
[----:B------:R-:W-:Y:S01]  /*16270*/  IMAD.MOV.U32 R26, RZ, RZ, R213 ;  /* 0x000000ffff1a7224 */ /* 0x000fe200078e00d5 */
[----:B------:R-:W-:Y:S01]  /*16280*/  LOP3.LUT R2, R0, 0xff, RZ, 0xc0, !PT ;  /* 0x000000ff00027812 */ /* 0x000fe200078ec0ff */
[----:B------:R3:W-:Y:S01]  /*16290*/  MUFU.EX2 R23, R129 ;  /* 0x0000008100177308 */ /* 0x0007e20000000800 */
[----:B------:R-:W-:Y:S01]  /*162a0*/  PRMT R213, R131, 0x5410, R130 ;  /* 0x0000541083d57816 */ /* 0x000fe20000000082 */
[----:B------:R-:W-:Y:S01]  /*162b0*/  @!P4 HADD2 R75, -R130.H0_H0, -RZ.H0_H0 ;  /* 0xa00000ff824bc230 */ /* 0x000fe20000000900 */
[----:B------:R-:W-:Y:S01]  /*162c0*/  @!P2 PRMT R131, R74, 0x5410, RZ ;  /* 0x000054104a83a816 */ /* 0x000fe200000000ff */
[----:B------:R-:W-:Y:S01]  /*162d0*/  @!P3 HADD2 R64, -R126.H0_H0, -RZ.H0_H0 ;  /* 0xa00000ff7e40b230 */ /* 0x000fe20000000900 */
[----:B------:R-:W-:Y:S01]  /*162e0*/  ISETP.GE.U32.AND P2, PT, R217, R2, PT ;  /* 0x00000002d900720c */ /* 0x000fe20003f46070 */
[----:B------:R-:W-:Y:S01]  /*162f0*/  @!P0 HADD2 R69, -R123.H0_H0, -RZ.H0_H0 ;  /* 0xa00000ff7b458230 */ /* 0x000fe20000000900 */
[----:B------:R-:W-:Y:S01]  /*16300*/  SHF.R.U32.HI R2, RZ, 0x18, R0 ;  /* 0x00000018ff027819 */ /* 0x000fe20000011600 */
[----:B------:R4:W-:Y:S01]  /*16310*/  MUFU.EX2 R24, R127 ;  /* 0x0000007f00187308 */ /* 0x0009e20000000800 */
[----:B------:R-:W-:Y:S01]  /*16320*/  LOP3.LUT R0, R0, 0xffff, RZ, 0xc0, !PT ;  /* 0x0000ffff00007812 */ /* 0x000fe200078ec0ff */
[----:B-1----:R-:W-:Y:S01]  /*16330*/  FADD.FTZ R3, R20, R3 ;  /* 0x0000000314037221 */ /* 0x002fe20000010000 */
[----:B------:R-:W-:-:S02]  /*16340*/  @!P4 PRMT R130, R75, 0x5410, RZ ;  /* 0x000054104b82c816 */ /* 0x000fc400000000ff */
[----:B---3--:R-:W-:Y:S02]  /*16350*/  PRMT R129, R22, 0x7632, R129 ;  /* 0x0000763216817816 */ /* 0x008fe40000000081 */
[----:B------:R-:W-:Y:S02]  /*16360*/  @!P3 PRMT R126, R64, 0x5410, RZ ;  /* 0x00005410407eb816 */ /* 0x000fe400000000ff */
[----:B------:R-:W-:Y:S01]  /*16370*/  @!P0 PRMT R123, R69, 0x5410, RZ ;  /* 0x00005410457b8816 */ /* 0x000fe200000000ff */
[----:B------:R-:W-:Y:S01]  /*16380*/  @!P1 HADD2 R78, -R129.H0_H0, -RZ.H0_H0 ;  /* 0xa00000ff814e9230 */ /* 0x000fe20000000900 */
[C---:B------:R-:W-:Y:S02]  /*16390*/  ISETP.GE.U32.AND P4, PT, R217.reuse, R2, PT ;  /* 0x00000002d900720c */ /* 0x040fe40003f86070 */
[----:B----4-:R-:W-:Y:S02]  /*163a0*/  PRMT R127, R22, 0x7610, R127 ;  /* 0x00007610167f7816 */ /* 0x010fe4000000007f */
[C---:B------:R-:W-:Y:S01]  /*163b0*/  ISETP.GE.U32.AND P3, PT, R217.reuse, R5, PT ;  /* 0x00000005d900720c */ /* 0x040fe20003f66070 */
[----:B--2---:R-:W-:Y:S01]  /*163c0*/  FADD.FTZ R5, R14, R3 ;  /* 0x000000030e057221 */ /* 0x004fe20000010000 */
[----:B------:R-:W-:-:S02]  /*163d0*/  ISETP.GE.U32.AND P0, PT, R217, R4, PT ;  /* 0x00000004d900720c */ /* 0x000fc40003f06070 */
[----:B------:R-:W-:Y:S02]  /*163e0*/  LOP3.LUT R2, R15, 0xff, RZ, 0xc0, !PT ;  /* 0x000000ff0f027812 */ /* 0x000fe400078ec0ff */
[----:B------:R-:W-:Y:S01]  /*163f0*/  SHF.R.U32.HI R0, RZ, 0x8, R0 ;  /* 0x00000008ff007819 */ /* 0x000fe20000011600 */
[----:B------:R-:W-:Y:S01]  /*16400*/  @!P6 HADD2 R80, -R127.H0_H0, -RZ.H0_H0 ;  /* 0xa00000ff7f50e230 */ /* 0x000fe20000000900 */
[----:B------:R-:W-:Y:S02]  /*16410*/  F2FP.PACK_AB R4, R14, R20 ;  /* 0x000000140e04723e */ /* 0x000fe400000000ff */
[----:B------:R1:W-:Y:S01]  /*16420*/  MUFU.EX2 R20, R194 ;  /* 0x000000c200147308 */ /* 0x0003e20000000800 */
[----:B------:R-:W-:Y:S02]  /*16430*/  LOP3.LUT R0, R0, 0xffff, RZ, 0xc0, !PT ;  /* 0x0000ffff00007812 */ /* 0x000fe400078ec0ff */
[----:B------:R-:W-:-:S05]  /*16440*/  PRMT R121, R16, 0x7610, R121 ;  /* 0x0000761010797816 */ /* 0x000fca0000000079 */
[----:B------:R-:W2:Y:S01]  /*16450*/  MUFU.EX2 R14, R92 ;  /* 0x0000005c000e7308 */ /* 0x000ea20000000800 */
[----:B-1----:R-:W-:Y:S02]  /*16460*/  PRMT R194, R127, 0x5410, R129 ;  /* 0x000054107fc27816 */ /* 0x002fe40000000081 */
[----:B------:R-:W-:Y:S02]  /*16470*/  @!P1 PRMT R129, R78, 0x5410, RZ ;  /* 0x000054104e819816 */ /* 0x000fe400000000ff */
[----:B------:R-:W-:-:S03]  /*16480*/  ISETP.GE.U32.AND P1, PT, R217, R2, PT ;  /* 0x00000002d900720c */ /* 0x000fc60003f26070 */
[----:B------:R-:W1:Y:S01]  /*16490*/  MUFU.EX2 R2, R93 ;  /* 0x0000005d00027308 */ /* 0x000e620000000800 */
[----:B------:R-:W-:Y:S02]  /*164a0*/  @!P6 PRMT R127, R80, 0x5410, RZ ;  /* 0x00005410507fe816 */ /* 0x000fe400000000ff */
[----:B------:R-:W-:Y:S02]  /*164b0*/  ISETP.GE.U32.AND P6, PT, R217, R0, PT ;  /* 0x00000000d900720c */ /* 0x000fe40003fc6070 */
[----:B------:R-:W-:Y:S01]  /*164c0*/  SHF.R.U32.HI R0, RZ, 0x8, R19 ;  /* 0x00000008ff007819 */ /* 0x000fe20000011613 */
[----:B------:R-:W-:Y:S01]  /*164d0*/  @!P2 HADD2 R81, -R121.H0_H0, -RZ.H0_H0 ;  /* 0xa00000ff7951a230 */ /* 0x000fe20000000900 */
[----:B------:R-:W-:Y:S01]  /*164e0*/  PRMT R120, R16, 0x7632, R120 ;  /* 0x0000763210787816 */ /* 0x000fe20000000078 */
[----:B------:R-:W-:Y:S01]  /*164f0*/  IMAD.MOV.U32 R78, RZ, RZ, R208 ;  /* 0x000000ffff4e7224 */ /* 0x000fe200078e00d0 */
[----:B------:R-:W-:Y:S02]  /*16500*/  LOP3.LUT R0, R0, 0xffff, RZ, 0xc0, !PT ;  /* 0x0000ffff00007812 */ /* 0x000fe400078ec0ff */
[----:B------:R-:W-:-:S02]  /*16510*/  PRMT R208, R121, 0x5410, R120 ;  /* 0x0000541079d07816 */ /* 0x000fc40000000078 */
[----:B------:R-:W-:Y:S02]  /*16520*/  @!P2 PRMT R121, R81, 0x5410, RZ ;  /* 0x000054105179a816 */ /* 0x000fe400000000ff */
[----:B------:R-:W-:Y:S01]  /*16530*/  ISETP.GE.U32.AND P2, PT, R217, R0, PT ;  /* 0x00000000d900720c */ /* 0x000fe20003f46070 */
[----:B--2---:R-:W-:Y:S01]  /*16540*/  FADD.FTZ R0, R14, R18 ;  /* 0x000000120e007221 */ /* 0x004fe20000010000 */
[----:B------:R-:W2:Y:S03]  /*16550*/  MUFU.EX2 R21, R176 ;  /* 0x000000b000157308 */ /* 0x000ea60000000800 */
[C---:B-1----:R-:W-:Y:S01]  /*16560*/  FADD.FTZ R3, R2.reuse, R0 ;  /* 0x0000000002037221 */ /* 0x042fe20000010000 */
[----:B------:R-:W-:-:S04]  /*16570*/  F2FP.PACK_AB R0, R2, R14 ;  /* 0x0000000e0200723e */ /* 0x000fc800000000ff */
[----:B------:R-:W1:Y:S01]  /*16580*/  MUFU.EX2 R15, R61 ;  /* 0x0000003d000f7308 */ /* 0x000e620000000800 */
[C---:B------:R-:W-:Y:S02]  /*16590*/  PRMT R117, R4.reuse, 0x7610, R117 ;  /* 0x0000761004757816 */ /* 0x040fe40000000075 */
[----:B------:R-:W-:Y:S02]  /*165a0*/  PRMT R116, R4, 0x7632, R116 ;  /* 0x0000763204747816 */ /* 0x000fe40000000074 */
[----:B------:R-:W-:-:S03]  /*165b0*/  PRMT R115, R0, 0x7610, R115 ;  /* 0x0000761000737816 */ /* 0x000fc60000000073 */
[----:B------:R-:W3:Y:S01]  /*165c0*/  MUFU.EX2 R22, R177 ;  /* 0x000000b100167308 */ /* 0x000ee20000000800 */
[----:B------:R-:W-:Y:S01]  /*165d0*/  PRMT R114, R0, 0x7632, R114 ;  /* 0x0000763200727816 */ /* 0x000fe20000000072 */
[----:B------:R-:W-:-:S06]  /*165e0*/  FADD.FTZ R0, R23, R30 ;  /* 0x0000001e17007221 */ /* 0x000fcc0000010000 */
[----:B------:R-:W4:Y:S01]  /*165f0*/  MUFU.EX2 R4, R62 ;  /* 0x0000003e00047308 */ /* 0x000f220000000800 */
[----:B------:R-:W-:Y:S02]  /*16600*/  FADD.FTZ R32, R20, R0 ;  /* 0x0000000014207221 */ /* 0x000fe40000010000 */
[----:B------:R-:W-:-:S05]  /*16610*/  FADD.FTZ R0, R24, R5 ;  /* 0x0000000518007221 */ /* 0x000fca0000010000 */
[----:B------:R-:W4:Y:S01]  /*16620*/  MUFU.EX2 R16, R184 ;  /* 0x000000b800107308 */ /* 0x000f220000000800 */
[----:B--2---:R-:W-:-:S07]  /*16630*/  FADD.FTZ R0, R21, R0 ;  /* 0x0000000015007221 */ /* 0x004fce0000010000 */
[----:B------:R-:W2:Y:S01]  /*16640*/  MUFU.EX2 R19, R96 ;  /* 0x0000006000137308 */ /* 0x000ea20000000800 */
[----:B-1----:R-:W-:Y:S01]  /*16650*/  FADD.FTZ R2, R15, R31 ;  /* 0x0000001f0f027221 */ /* 0x002fe20000010000 */
[C---:B------:R-:W-:Y:S01]  /*16660*/  PRMT R119, R17.reuse, 0x7610, R119 ;  /* 0x0000761011777816 */ /* 0x040fe20000000077 */
[----:B---3--:R-:W-:Y:S01]  /*16670*/  FADD.FTZ R0, R22, R0 ;  /* 0x0000000016007221 */ /* 0x008fe20000010000 */
[----:B------:R-:W-:Y:S01]  /*16680*/  PRMT R118, R17, 0x7632, R118 ;  /* 0x0000763211767816 */ /* 0x000fe20000000076 */
[----:B------:R-:W-:-:S03]  /*16690*/  IMAD.SHL.U32 R17, R230, 0x4, RZ ;  /* 0x00000004e6117824 */ /* 0x000fc600078e00ff */
[----:B------:R-:W1:Y:S01]  /*166a0*/  MUFU.EX2 R14, R98 ;  /* 0x00000062000e7308 */ /* 0x000e620000000800 */
[C---:B----4-:R-:W-:Y:S01]  /*166b0*/  FADD.FTZ R31, R4.reuse, R2 ;  /* 0x00000002041f7221 */ /* 0x050fe20000010000 */
[----:B------:R-:W-:Y:S01]  /*166c0*/  F2FP.PACK_AB R38, R4, R15 ;  /* 0x0000000f0426723e */ /* 0x000fe200000000ff */
[----:B------:R-:W-:Y:S01]  /*166d0*/  FADD.FTZ R18, R16, R0 ;  /* 0x0000000010127221 */ /* 0x000fe20000010000 */
[----:B------:R-:W-:-:S04]  /*166e0*/  IADD3 R0, R17, 0x2, RZ ;  /* 0x0000000211007810 */ /* 0x000fc80007ffe0ff */
[----:B------:R-:W3:Y:S01]  /*166f0*/  MUFU.EX2 R4, R99 ;  /* 0x0000006300047308 */ /* 0x000ee20000000800 */
[----:B--2---:R-:W-:Y:S01]  /*16700*/  FADD.FTZ R2, R19, R3 ;  /* 0x0000000313027221 */ /* 0x004fe20000010000 */
[----:B------:R-:W-:Y:S01]  /*16710*/  LOP3.LUT R0, R9, R0, RZ, 0x3c, !PT ;  /* 0x0000000009007212 */ /* 0x000fe200078e3cff */
[----:B------:R-:W-:-:S05]  /*16720*/  IMAD.MOV.U32 R176, RZ, RZ, R210 ;  /* 0x000000ffffb07224 */ /* 0x000fca00078e00d2 */
[----:B------:R-:W2:Y:S01]  /*16730*/  MUFU.EX2 R3, R108 ;  /* 0x0000006c00037308 */ /* 0x000ea20000000800 */
[----:B------:R-:W-:Y:S01]  /*16740*/  LOP3.LUT R0, R0, R133, RZ, 0x3c, !PT ;  /* 0x0000008500007212 */ /* 0x000fe200078e3cff */
[----:B-1----:R-:W-:Y:S01]  /*16750*/  FADD.FTZ R2, R14, R2 ;  /* 0x000000020e027221 */ /* 0x002fe20000010000 */
[----:B------:R-:W-:Y:S01]  /*16760*/  F2FP.PACK_AB R39, R20, R23 ;  /* 0x000000171427723e */ /* 0x000fe200000000ff */
[----:B------:R-:W-:Y:S01]  /*16770*/  IMAD.MOV.U32 R184, RZ, RZ, R176 ;  /* 0x000000ffffb87224 */ /* 0x000fe200078e00b0 */
[----:B------:R-:W-:Y:S01]  /*16780*/  F2FP.PACK_AB R23, R14, R19 ;  /* 0x000000130e17723e */ /* 0x000fe200000000ff */
[----:B------:R-:W-:Y:S02]  /*16790*/  IMAD.MOV.U32 R176, RZ, RZ, R25 ;  /* 0x000000ffffb07224 */ /* 0x000fe400078e0019 */
[----:B------:R-:W-:Y:S02]  /*167a0*/  IMAD.MOV.U32 R19, RZ, RZ, R26 ;  /* 0x000000ffff137224 */ /* 0x000fe400078e001a */
[----:B------:R-:W-:-:S02]  /*167b0*/  IMAD.MOV.U32 R26, RZ, RZ, R36 ;  /* 0x000000ffff1a7224 */ /* 0x000fc400078e0024 */
[----:B------:R-:W-:Y:S02]  /*167c0*/  IMAD.MOV.U32 R25, RZ, RZ, R37 ;  /* 0x000000ffff197224 */ /* 0x000fe400078e0025 */
[----:B---3--:R-:W-:Y:S02]  /*167d0*/  FADD.FTZ R2, R4, R2 ;  /* 0x0000000204027221 */ /* 0x008fe40000010000 */
[----:B------:R-:W-:Y:S01]  /*167e0*/  IMAD.WIDE.U32 R36, R0, -0x326172a9, RZ ;  /* 0xcd9e8d5700247825 */ /* 0x000fe200078e00ff */
[----:B------:R-:W-:-:S03]  /*167f0*/  F2FP.PACK_AB R21, R21, R24 ;  /* 0x000000181515723e */ /* 0x000fc600000000ff */
[----:B--2---:R-:W-:Y:S01]  /*16800*/  FADD.FTZ R20, R3, R2 ;  /* 0x0000000203147221 */ /* 0x004fe20000010000 */
[----:B------:R-:W-:Y:S02]  /*16810*/  LOP3.LUT R2, R37, R232, R228, 0x96, !PT ;  /* 0x000000e825027212 */ /* 0x000fe400078e96e4 */
[----:B------:R-:W-:Y:S02]  /*16820*/  F2FP.PACK_AB R24, R16, R22 ;  /* 0x000000161018723e */ /* 0x000fe400000000ff */
[----:B------:R-:W-:Y:S01]  /*16830*/  F2FP.PACK_AB R22, R3, R4 ;  /* 0x000000040316723e */ /* 0x000fe200000000ff */
[----:B------:R-:W-:-:S05]  /*16840*/  IMAD.WIDE.U32 R2, R2, -0x2daee0ad, RZ ;  /* 0xd2511f5302027825 */ /* 0x000fca00078e00ff */
[----:B------:R-:W-:Y:S02]  /*16850*/  LOP3.LUT R0, R3, R234, R250, 0x96, !PT ;  /* 0x000000ea03007212 */ /* 0x000fe400078e96fa */
[----:B------:R-:W-:-:S05]  /*16860*/  LOP3.LUT R3, R101, R233, R36, 0x96, !PT ;  /* 0x000000e965037212 */ /* 0x000fca00078e9624 */
        /* <DEDUP_REMOVED lines=28> */
[--C-:B------:R-:W-:Y:S01]  /*16a30*/  SHF.R.U32.HI R4, RZ, 0x10, R0.reuse ;  /* 0x00000010ff047819 */ /* 0x100fe20000011600 */
[----:B------:R-:W-:Y:S01]  /*16a40*/  IMAD.MOV.U32 R30, RZ, RZ, R177 ;  /* 0x000000ffff1e7224 */ /* 0x000fe200078e00b1 */
[----:B------:R-:W-:Y:S01]  /*16a50*/  SHF.R.U32.HI R0, RZ, 0x18, R0 ;  /* 0x00000018ff007819 */ /* 0x000fe20000011600 */
[----:B------:R-:W-:Y:S01]  /*16a60*/  IMAD.MOV.U32 R177, RZ, RZ, R27 ;  /* 0x000000ffffb17224 */ /* 0x000fe200078e001b */
[----:B------:R-:W-:Y:S01]  /*16a70*/  PRMT R209, R115, 0x5410, R114 ;  /* 0x0000541073d17816 */ /* 0x000fe20000000072 */
[----:B------:R-:W-:Y:S01]  /*16a80*/  @!P2 HADD2 R87, -R116.H0_H0, -RZ.H0_H0 ;  /* 0xa00000ff7457a230 */ /* 0x000fe20000000900 */
[----:B------:R-:W-:Y:S01]  /*16a90*/  @!P0 PRMT R114, R85, 0x5410, RZ ;  /* 0x0000541055728816 */ /* 0x000fe200000000ff */
[----:B------:R-:W1:Y:S01]  /*16aa0*/  MUFU.EX2 R27, R195 ;  /* 0x000000c3001b7308 */ /* 0x000e620000000800 */
[----:B------:R-:W-:-:S02]  /*16ab0*/  ISETP.GE.U32.AND P0, PT, R217, R0, PT ;  /* 0x00000000d900720c */ /* 0x000fc40003f06070 */
[C---:B------:R-:W-:Y:S01]  /*16ac0*/  LOP3.LUT R0, R2.reuse, 0xff, RZ, 0xc0, !PT ;  /* 0x000000ff02007812 */ /* 0x040fe200078ec0ff */
[----:B------:R-:W-:Y:S01]  /*16ad0*/  @!P1 HADD2 R86, -R115.H0_H0, -RZ.H0_H0 ;  /* 0xa00000ff73569230 */ /* 0x000fe20000000900 */
[----:B------:R-:W-:Y:S02]  /*16ae0*/  @!P2 PRMT R116, R87, 0x5410, RZ ;  /* 0x000054105774a816 */ /* 0x000fe400000000ff */
[----:B------:R-:W-:Y:S02]  /*16af0*/  LOP3.LUT R5, R5, R238, R14, 0x96, !PT ;  /* 0x000000ee05057212 */ /* 0x000fe400078e960e */
[----:B------:R-:W-:Y:S02]  /*16b00*/  ISETP.GE.U32.AND P2, PT, R217, R0, PT ;  /* 0x00000000d900720c */ /* 0x000fe40003f46070 */
[--C-:B------:R-:W-:Y:S02]  /*16b10*/  SHF.R.U32.HI R0, RZ, 0x10, R2.reuse ;  /* 0x00000010ff007819 */ /* 0x100fe40000011602 */
[----:B------:R-:W-:Y:S01]  /*16b20*/  LOP3.LUT R14, R2, 0xffff, RZ, 0xc0, !PT ;  /* 0x0000ffff020e7812 */ /* 0x000fe200078ec0ff */
[----:B------:R-:W-:Y:S01]  /*16b30*/  @!P5 HADD2 R84, -R119.H0_H0, -RZ.H0_H0 ;  /* 0xa00000ff7754d230 */ /* 0x000fe20000000900 */
[----:B------:R-:W-:Y:S01]  /*16b40*/  SHF.R.U32.HI R2, RZ, 0x18, R2 ;  /* 0x00000018ff027819 */ /* 0x000fe20000011602 */
[----:B------:R-:W-:Y:S01]  /*16b50*/  @!P6 HADD2 R82, -R120.H0_H0, -RZ.H0_H0 ;  /* 0xa00000ff7852e230 */ /* 0x000fe20000000900 */
[----:B------:R-:W-:-:S02]  /*16b60*/  @!P1 PRMT R115, R86, 0x5410, RZ ;  /* 0x0000541056739816 */ /* 0x000fc400000000ff */
[----:B------:R-:W-:Y:S02]  /*16b70*/  LOP3.LUT R4, R4, 0xff, RZ, 0xc0, !PT ;  /* 0x000000ff04047812 */ /* 0x000fe400078ec0ff */
[----:B------:R-:W-:Y:S01]  /*16b80*/  ISETP.GE.U32.AND P1, PT, R217, R2, PT ;  /* 0x00000002d900720c */ /* 0x000fe20003f26070 */
[----:B------:R-:W-:Y:S01]  /*16b90*/  IMAD.WIDE.U32 R2, R5, -0x2daee0ad, RZ ;  /* 0xd2511f5305027825 */ /* 0x000fe200078e00ff */
[----:B------:R-:W-:Y:S02]  /*16ba0*/  LOP3.LUT R0, R0, 0xff, RZ, 0xc0, !PT ;  /* 0x000000ff00007812 */ /* 0x000fe400078ec0ff */
[----:B------:R-:W-:Y:S02]  /*16bb0*/  @!P5 PRMT R119, R84, 0x5410, RZ ;  /* 0x000054105477d816 */ /* 0x000fe400000000ff */
[----:B------:R-:W-:Y:S01]  /*16bc0*/  ISETP.GE.U32.AND P5, PT, R217, R4, PT ;  /* 0x00000004d900720c */ /* 0x000fe20003fa6070 */
[----:B-1----:R-:W-:Y:S01]  /*16bd0*/  FADD.FTZ R4, R27, R18 ;  /* 0x000000121b047221 */ /* 0x002fe20000010000 */
[----:B------:R-:W-:Y:S01]  /*16be0*/  @!P6 PRMT R120, R82, 0x5410, RZ ;  /* 0x000054105278e816 */ /* 0x000fe200000000ff */
[----:B------:R-:W-:Y:S01]  /*16bf0*/  IMAD.MOV.U32 R18, RZ, RZ, R19 ;  /* 0x000000ffff127224 */ /* 0x000fe200078e0013 */
[----:B------:R-:W-:-:S02]  /*16c00*/  ISETP.GE.U32.AND P6, PT, R217, R0, PT ;  /* 0x00000000d900720c */ /* 0x000fc40003fc6070 */
[----:B------:R-:W-:Y:S02]  /*16c10*/  LOP3.LUT R0, R3, R237, R16, 0x96, !PT ;  /* 0x000000ed03007212 */ /* 0x000fe400078e9610 */
[C---:B------:R-:W-:Y:S02]  /*16c20*/  LOP3.LUT R19, R2.reuse, 0xffff, RZ, 0xc0, !PT ;  /* 0x0000ffff02137812 */ /* 0x040fe400078ec0ff */
[----:B------:R-:W-:Y:S02]  /*16c30*/  LOP3.LUT R5, R2, 0xff, RZ, 0xc0, !PT ;  /* 0x000000ff02057812 */ /* 0x000fe400078ec0ff */
[--C-:B------:R-:W-:Y:S02]  /*16c40*/  SHF.R.U32.HI R15, RZ, 0x10, R2.reuse ;  /* 0x00000010ff0f7819 */ /* 0x100fe40000011602 */
[----:B------:R-:W-:Y:S02]  /*16c50*/  SHF.R.U32.HI R3, RZ, 0x18, R2 ;  /* 0x00000018ff037819 */ /* 0x000fe40000011602 */
[----:B------:R-:W2:Y:S01]  /*16c60*/  LDL.LU R2, [R1+0x210] ;  /* 0x0002100001027983 */ /* 0x000ea20000300800 */
[----:B------:R-:W-:-:S02]  /*16c70*/  IMAD.MOV.U32 R195, RZ, RZ, R25 ;  /* 0x000000ffffc37224 */ /* 0x000fc400078e0019 */
[----:B------:R1:W3:Y:S02]  /*16c80*/  MUFU.EX2 R25, R198 ;  /* 0x000000c600197308 */ /* 0x0002e40000000800 */
[----:B-1----:R-:W-:-:S06]  /*16c90*/  IMAD.MOV.U32 R198, RZ, RZ, R26 ;  /* 0x000000ffffc67224 */ /* 0x002fcc00078e001a */
[----:B------:R-:W1:Y:S01]  /*16ca0*/  MUFU.EX2 R26, R106 ;  /* 0x0000006a001a7308 */ /* 0x000e620000000800 */
[----:B---3--:R-:W-:Y:S01]  /*16cb0*/  F2FP.PACK_AB R16, R25, R27 ;  /* 0x0000001b1910723e */ /* 0x008fe200000000ff */
[----:B--2---:R-:W-:Y:S02]  /*16cc0*/  IMAD.MOV.U32 R27, RZ, RZ, R2 ;  /* 0x000000ffff1b7224 */ /* 0x004fe400078e0002 */
[----:B-1----:R-:W-:Y:S02]  /*16cd0*/  FADD.FTZ R2, R26, R20 ;  /* 0x000000141a027221 */ /* 0x002fe40000010000 */
[----:B------:R-:W-:Y:S02]  /*16ce0*/  IMAD.MOV.U32 R20, RZ, RZ, R103 ;  /* 0x000000ffff147224 */ /* 0x000fe400078e0067 */
[----:B------:R1:W2:Y:S01]  /*16cf0*/  LDL.LU R103, [R1+0x440] ;  /* 0x0004400001677983 */ /* 0x0002a20000300800 */
[----:B------:R-:W3:Y:S01]  /*16d00*/  MUFU.EX2 R17, R109 ;  /* 0x0000006d00117308 */ /* 0x000ee20000000800 */
[----:B------:R-:W-:-:S02]  /*16d10*/  PRMT R111, R23, 0x7632, R111 ;  /* 0x00007632176f7816 */ /* 0x000fc4000000006f */
[C---:B------:R-:W-:Y:S02]  /*16d20*/  PRMT R113, R21.reuse, 0x7610, R113 ;  /* 0x0000761015717816 */ /* 0x040fe40000000071 */
[----:B------:R-:W-:Y:S01]  /*16d30*/  PRMT R112, R21, 0x7632, R112 ;  /* 0x0000763215707816 */ /* 0x000fe20000000070 */
[----:B------:R-:W-:Y:S01]  /*16d40*/  IMAD.MOV.U32 R21, RZ, RZ, R18 ;  /* 0x000000ffff157224 */ /* 0x000fe200078e0012 */
[----:B------:R-:W-:Y:S01]  /*16d50*/  @!P0 HADD2 R102, -R111.H0_H0, -RZ.H0_H0 ;  /* 0xa00000ff6f668230 */ /* 0x000fe20000000900 */
[----:B------:R-:W-:Y:S01]  /*16d60*/  PRMT R110, R23, 0x7610, R110 ;  /* 0x00007610176e7816 */ /* 0x000fe2000000006e */
[----:B------:R-:W-:Y:S01]  /*16d70*/  @!P4 HADD2 R94, -R113.H0_H0, -RZ.H0_H0 ;  /* 0xa00000ff715ec230 */ /* 0x000fe20000000900 */
[C---:B---3--:R-:W-:Y:S01]  /*16d80*/  FADD.FTZ R18, R17.reuse, R2 ;  /* 0x0000000211127221 */ /* 0x048fe20000010000 */
[----:B------:R-:W-:Y:S02]  /*16d90*/  SHF.R.U32.HI R2, RZ, 0x8, R14 ;  /* 0x00000008ff027819 */ /* 0x000fe4000001160e */
[----:B------:R3:W4:Y:S01]  /*16da0*/  MUFU.EX2 R14, R199 ;  /* 0x000000c7000e7308 */ /* 0x0007220000000800 */
[----:B------:R-:W-:Y:S01]  /*16db0*/  F2FP.PACK_AB R17, R17, R26 ;  /* 0x0000001a1111723e */ /* 0x000fe200000000ff */
[----:B------:R-:W-:Y:S01]  /*16dc0*/  IMAD.MOV.U32 R26, RZ, RZ, R204 ;  /* 0x000000ffff1a7224 */ /* 0x000fe200078e00cc */
[----:B------:R-:W-:-:S02]  /*16dd0*/  LOP3.LUT R2, R2, 0xffff, RZ, 0xc0, !PT ;  /* 0x0000ffff02027812 */ /* 0x000fc400078ec0ff */
[----:B------:R-:W-:Y:S02]  /*16de0*/  PRMT R204, R113, 0x5410, R112 ;  /* 0x0000541071cc7816 */ /* 0x000fe40000000070 */
[----:B------:R-:W-:Y:S02]  /*16df0*/  @!P4 PRMT R113, R94, 0x5410, RZ ;  /* 0x000054105e71c816 */ /* 0x000fe400000000ff */
[C---:B------:R-:W-:Y:S02]  /*16e00*/  ISETP.GE.U32.AND P4, PT, R217.reuse, R2, PT ;  /* 0x00000002d900720c */ /* 0x040fe40003f86070 */
[----:B---3--:R-:W-:Y:S02]  /*16e10*/  PRMT R199, R110, 0x5410, R111 ;  /* 0x000054106ec77816 */ /* 0x008fe4000000006f */
[----:B------:R-:W-:Y:S02]  /*16e20*/  @!P0 PRMT R111, R102, 0x5410, RZ ;  /* 0x00005410666f8816 */ /* 0x000fe400000000ff */
[----:B------:R-:W-:-:S02]  /*16e30*/  ISETP.GE.U32.AND P0, PT, R217, R3, PT ;  /* 0x00000003d900720c */ /* 0x000fc40003f06070 */
[----:B------:R3:W1:Y:S01]  /*16e40*/  MUFU.EX2 R3, R251 ;  /* 0x000000fb00037308 */ /* 0x0006620000000800 */
[----:B------:R-:W-:Y:S01]  /*16e50*/  SHF.R.U32.HI R2, RZ, 0x10, R0 ;  /* 0x00000010ff027819 */ /* 0x000fe20000011600 */
[----:B------:R-:W-:Y:S01]  /*16e60*/  FADD.FTZ R4, R25, R4 ;  /* 0x0000000419047221 */ /* 0x000fe20000010000 */
[----:B------:R-:W-:Y:S02]  /*16e70*/  @!P3 HADD2 R95, -R112.H0_H0, -RZ.H0_H0 ;  /* 0xa00000ff705fb230 */ /* 0x000fe40000000900 */
[----:B------:R-:W-:Y:S02]  /*16e80*/  LOP3.LUT R2, R2, 0xff, RZ, 0xc0, !PT ;  /* 0x000000ff02027812 */ /* 0x000fe400078ec0ff */
[C---:B------:R-:W-:Y:S02]  /*16e90*/  PRMT R109, R24.reuse, 0x7610, R109 ;  /* 0x00007610186d7816 */ /* 0x040fe4000000006d */
[----:B------:R-:W-:Y:S02]  /*16ea0*/  @!P3 PRMT R112, R95, 0x5410, RZ ;  /* 0x000054105f70b816 */ /* 0x000fe400000000ff */
[----:B------:R-:W-:Y:S01]  /*16eb0*/  ISETP.GE.U32.AND P3, PT, R217, R5, PT ;  /* 0x00000005d900720c */ /* 0x000fe20003f66070 */
[----:B------:R-:W-:Y:S01]  /*16ec0*/  @!P2 HADD2 R104, -R109.H0_H0, -RZ.H0_H0 ;  /* 0xa00000ff6d68a230 */ /* 0x000fe20000000900 */
[----:B------:R-:W-:Y:S01]  /*16ed0*/  PRMT R108, R24, 0x7632, R108 ;  /* 0x00007632186c7816 */ /* 0x000fe2000000006c */
[----:B---3--:R-:W-:-:S03]  /*16ee0*/  IMAD.MOV.U32 R251, RZ, RZ, R198 ;  /* 0x000000fffffb7224 */ /* 0x008fc600078e00c6 */
[----:B------:R-:W-:Y:S01]  /*16ef0*/  PRMT R198, R109, 0x5410, R108 ;  /* 0x000054106dc67816 */ /* 0x000fe2000000006c */
[----:B------:R-:W-:Y:S01]  /*16f00*/  @!P4 HADD2 R105, -R108.H0_H0, -RZ.H0_H0 ;  /* 0xa00000ff6c69c230 */ /* 0x000fe20000000900 */
[----:B------:R-:W-:Y:S02]  /*16f10*/  @!P2 PRMT R109, R104, 0x5410, RZ ;  /* 0x00005410686da816 */ /* 0x000fe400000000ff */
[C---:B------:R-:W-:Y:S02]  /*16f20*/  PRMT R107, R22.reuse, 0x7632, R107 ;  /* 0x00007632166b7816 */ /* 0x040fe4000000006b */
[----:B------:R-:W-:Y:S02]  /*16f30*/  PRMT R106, R22, 0x7610, R106 ;  /* 0x00007610166a7816 */ /* 0x000fe4000000006a */
[----:B------:R-:W-:Y:S01]  /*16f40*/  @!P4 PRMT R108, R105, 0x5410, RZ ;  /* 0x00005410696cc816 */ /* 0x000fe200000000ff */
[----:B------:R-:W-:Y:S01]  /*16f50*/  @!P1 HADD2 R158, -R107.H0_H0, -RZ.H0_H0 ;  /* 0xa00000ff6b9e9230 */ /* 0x000fe20000000900 */
[----:B------:R-:W-:Y:S01]  /*16f60*/  IMAD.MOV.U32 R22, RZ, RZ, R195 ;  /* 0x000000ffff167224 */ /* 0x000fe200078e00c3 */
[----:B------:R-:W-:Y:S01]  /*16f70*/  @!P6 HADD2 R159, -R106.H0_H0, -RZ.H0_H0 ;  /* 0xa00000ff6a9fe230 */ /* 0x000fe20000000900 */
[----:B------:R-:W-:-:S02]  /*16f80*/  PRMT R195, R106, 0x5410, R107 ;  /* 0x000054106ac37816 */ /* 0x000fc4000000006b */
[----:B------:R-:W-:Y:S02]  /*16f90*/  @!P1 PRMT R107, R158, 0x5410, RZ ;  /* 0x000054109e6b9816 */ /* 0x000fe400000000ff */
[----:B------:R-:W-:Y:S01]  /*16fa0*/  @!P6 PRMT R106, R159, 0x5410, RZ ;  /* 0x000054109f6ae816 */ /* 0x000fe200000000ff */
[----:B--2---:R-:W-:-:S05]  /*16fb0*/  @!P5 HADD2 R103, -R110.H0_H0, -RZ.H0_H0 ;  /* 0xa00000ff6e67d230 */ /* 0x004fca0000000900 */
[----:B------:R-:W-:Y:S02]  /*16fc0*/  @!P5 PRMT R110, R103, 0x5410, RZ ;  /* 0x00005410676ed816 */ /* 0x000fe400000000ff */
[----:B------:R-:W-:Y:S01]  /*16fd0*/  ISETP.GE.U32.AND P5, PT, R217, R2, PT ;  /* 0x00000002d900720c */ /* 0x000fe20003fa6070 */
[----:B----4-:R-:W-:-:S04]  /*16fe0*/  FADD.FTZ R2, R14, R4 ;  /* 0x000000040e027221 */ /* 0x010fc80000010000 */
[----:B-1----:R-:W-:Y:S01]  /*16ff0*/  FADD.FTZ R5, R3, R2 ;  /* 0x0000000203057221 */ /* 0x002fe20000010000 */
[----:B------:R-:W-:-:S04]  /*17000*/  LOP3.LUT R2, R0, 0xff, RZ, 0xc0, !PT ;  /* 0x000000ff00027812 */ /* 0x000fc800078ec0ff */
[----:B------:R-:W-:Y:S02]  /*17010*/  ISETP.GE.U32.AND P2, PT, R217, R2, PT ;  /* 0x00000002d900720c */ /* 0x000fe40003f46070 */
[----:B------:R-:W-:-:S04]  /*17020*/  SHF.R.U32.HI R2, RZ, 0x18, R0 ;  /* 0x00000018ff027819 */ /* 0x000fc80000011600 */
[----:B------:R-:W-:Y:S02]  /*17030*/  ISETP.GE.U32.AND P4, PT, R217, R2, PT ;  /* 0x00000002d900720c */ /* 0x000fe40003f86070 */
[----:B------:R-:W-:Y:S01]  /*17040*/  LOP3.LUT R2, R15, 0xff, RZ, 0xc0, !PT ;  /* 0x000000ff0f027812 */ /* 0x000fe200078ec0ff */
[----:B------:R-:W-:Y:S02]  /*17050*/  IMAD.MOV.U32 R4, RZ, RZ, R26 ;  /* 0x000000ffff047224 */ /* 0x000fe400078e001a */
[----:B------:R-:W-:Y:S01]  /*17060*/  IMAD.MOV.U32 R26, RZ, RZ, R21 ;  /* 0x000000ffff1a7224 */ /* 0x000fe200078e0015 */
[----:B------:R-:W-:Y:S01]  /*17070*/  ISETP.GE.U32.AND P1, PT, R217, R2, PT ;  /* 0x00000002d900720c */ /* 0x000fe20003f26070 */
[----:B------:R-:W2:Y:S04]  /*17080*/  LDL.LU R21, [R1] ;  /* 0x0000000001157983 */ /* 0x000ea80000300800 */
[----:B------:R-:W3:Y:S04]  /*17090*/  LDL.LU R2, [R1+0x1c0] ;  /* 0x0001c00001027983 */ /* 0x000ee80000300800 */
[----:B------:R-:W4:Y:S01]  /*170a0*/  LDL.LU R159, [R1+0x1ec] ;  /* 0x0001ec00019f7983 */ /* 0x000f220000300800 */
[----:B------:R-:W-:-:S04]  /*170b0*/  LOP3.LUT R0, R0, 0xffff, RZ, 0xc0, !PT ;  /* 0x0000ffff00007812 */ /* 0x000fc800078ec0ff */
[----:B------:R-:W-:Y:S02]  /*170c0*/  SHF.R.U32.HI R0, RZ, 0x8, R0 ;  /* 0x00000008ff007819 */ /* 0x000fe40000011600 */
[----:B------:R-:W-:Y:S02]  /*170d0*/  PRMT R105, R16, 0x7610, R105 ;  /* 0x0000761010697816 */ /* 0x000fe40000000069 */
[----:B------:R-:W-:Y:S02]  /*170e0*/  LOP3.LUT R0, R0, 0xffff, RZ, 0xc0, !PT ;  /* 0x0000ffff00007812 */ /* 0x000fe400078ec0ff */
[----:B------:R-:W-:Y:S01]  /*170f0*/  PRMT R104, R16, 0x7632, R104 ;  /* 0x0000763210687816 */ /* 0x000fe20000000068 */
[----:B------:R-:W-:Y:S01]  /*17100*/  IMAD.MOV.U32 R16, RZ, RZ, R4 ;  /* 0x000000ffff107224 */ /* 0x000fe200078e0004 */
[----:B------:R-:W-:Y:S01]  /*17110*/  ISETP.GE.U32.AND P6, PT, R217, R0, PT ;  /* 0x00000000d900720c */ /* 0x000fe20003fc6070 */
[----:B------:R-:W-:Y:S01]  /*17120*/  @!P2 HADD2 R160, -R105.H0_H0, -RZ.H0_H0 ;  /* 0xa00000ff69a0a230 */ /* 0x000fe20000000900 */
[----:B------:R-:W-:Y:S01]  /*17130*/  SHF.R.U32.HI R0, RZ, 0x8, R19 ;  /* 0x00000008ff007819 */ /* 0x000fe20000011613 */
[----:B------:R4:W1:Y:S01]  /*17140*/  MUFU.EX2 R4, R178 ;  /* 0x000000b200047308 */ /* 0x0008620000000800 */
[----:B------:R-:W2:Y:S02]  /*17150*/  LDL.LU R19, [R1+0x4] ;  /* 0x0000040001137983 */ /* 0x000ea40000300800 */
[----:B------:R-:W-:-:S07]  /*17160*/  LOP3.LUT R0, R0, 0xffff, RZ, 0xc0, !PT ;  /* 0x0000ffff00007812 */ /* 0x000fce00078ec0ff */
[----:B------:R-:W-:Y:S01]  /*17170*/  @!P6 HADD2 R161, -R104.H0_H0, -RZ.H0_H0 ;  /* 0xa00000ff68a1e230 */ /* 0x000fe20000000900 */
[----:B------:R-:W-:Y:S01]  /*17180*/  F2FP.PACK_AB R3, R3, R14 ;  /* 0x0000000e0303723e */ /* 0x000fe200000000ff */
[----:B----4-:R-:W-:Y:S02]  /*17190*/  IMAD.MOV.U32 R178, RZ, RZ, R159 ;  /* 0x000000ffffb27224 */ /* 0x010fe400078e009f */
[----:B------:R-:W-:Y:S02]  /*171a0*/  IMAD.MOV.U32 R159, RZ, RZ, R22 ;  /* 0x000000ffff9f7224 */ /* 0x000fe400078e0016 */
[----:B------:R-:W-:Y:S01]  /*171b0*/  IMAD.MOV.U32 R22, RZ, RZ, R226 ;  /* 0x000000ffff167224 */ /* 0x000fe200078e00e2 */
[----:B------:R-:W-:Y:S02]  /*171c0*/  PRMT R226, R105, 0x5410, R104 ;  /* 0x0000541069e27816 */ /* 0x000fe40000000068 */
[----:B------:R-:W-:Y:S01]  /*171d0*/  @!P2 PRMT R105, R160, 0x5410, RZ ;  /* 0x00005410a069a816 */ /* 0x000fe200000000ff */
[----:B------:R-:W-:-:S02]  /*171e0*/  IMAD.MOV.U32 R160, RZ, RZ, R124 ;  /* 0x000000ffffa07224 */ /* 0x000fc400078e007c */
[----:B------:R-:W4:Y:S01]  /*171f0*/  LDL.LU R124, [R1+0x43c] ;  /* 0x00043c00017c7983 */ /* 0x000f220000300800 */
[----:B------:R-:W-:Y:S01]  /*17200*/  ISETP.GE.U32.AND P2, PT, R217, R0, PT ;  /* 0x00000000d900720c */ /* 0x000fe20003f46070 */
[----:B---3--:R-:W-:Y:S02]  /*17210*/  IMAD.MOV.U32 R0, RZ, RZ, R2 ;  /* 0x000000ffff007224 */ /* 0x008fe400078e0002 */
[----:B------:R3:W1:Y:S02]  /*17220*/  MUFU.EX2 R2, R179 ;  /* 0x000000b300027308 */ /* 0x0006640000000800 */
[----:B---3--:R-:W3:Y:S01]  /*17230*/  LDL.LU R179, [R1+0x1c8] ;  /* 0x0001c80001b37983 */ /* 0x008ee20000300800 */
[----:B------:R-:W-:Y:S01]  /*17240*/  @!P6 PRMT R104, R161, 0x5410, RZ ;  /* 0x00005410a168e816 */ /* 0x000fe200000000ff */
[----:B------:R-:W-:Y:S01]  /*17250*/  IMAD.MOV.U32 R161, RZ, RZ, R0 ;  /* 0x000000ffffa17224 */ /* 0x000fe200078e0000 */
[C---:B------:R-:W-:Y:S01]  /*17260*/  PRMT R103, R17.reuse, 0x7610, R103 ;  /* 0x0000761011677816 */ /* 0x040fe20000000067 */
[----:B-1----:R-:W-:Y:S01]  /*17270*/  FADD.FTZ R0, R4, R18 ;  /* 0x0000001204007221 */ /* 0x002fe20000010000 */
[----:B------:R-:W-:Y:S01]  /*17280*/  PRMT R102, R17, 0x7632, R102 ;  /* 0x0000763211667816 */ /* 0x000fe20000000066 */
[----:B------:R-:W-:Y:S01]  /*17290*/  IMAD.MOV.U32 R17, RZ, RZ, R16 ;  /* 0x000000ffff117224 */ /* 0x000fe200078e0010 */
[C---:B------:R-:W-:Y:S01]  /*172a0*/  PRMT R99, R3.reuse, 0x7610, R99 ;  /* 0x0000761003637816 */ /* 0x040fe20000000063 */
[----:B------:R-:W-:Y:S01]  /*172b0*/  IMAD.MOV.U32 R18, RZ, RZ, R20 ;  /* 0x000000ffff127224 */ /* 0x000fe200078e0014 */
[----:B------:R-:W-:Y:S01]  /*172c0*/  PRMT R98, R3, 0x7632, R98 ;  /* 0x0000763203627816 */ /* 0x000fe20000000062 */
[C---:B------:R-:W-:Y:S01]  /*172d0*/  FADD.FTZ R3, R2.reuse, R0 ;  /* 0x0000000002037221 */ /* 0x040fe20000010000 */
[----:B------:R-:W-:Y:S01]  /*172e0*/  F2FP.PACK_AB R0, R2, R4 ;  /* 0x000000040200723e */ /* 0x000fe200000000ff */
[----:B------:R-:W-:-:S02]  /*172f0*/  IMAD.MOV.U32 R2, RZ, RZ, R18 ;  /* 0x000000ffff027224 */ /* 0x000fc400078e0012 */
[----:B------:R-:W-:Y:S02]  /*17300*/  IMAD.MOV.U32 R18, RZ, RZ, R17 ;  /* 0x000000ffff127224 */ /* 0x000fe400078e0011 */
[----:B------:R1:W-:Y:S01]  /*17310*/  MUFU.EX2 R17, R185 ;  /* 0x000000b900117308 */ /* 0x0003e20000000800 */
[----:B------:R-:W-:Y:S01]  /*17320*/  IMAD.MOV.U32 R16, RZ, RZ, R26 ;  /* 0x000000ffff107224 */ /* 0x000fe200078e001a */
[----:B------:R-:W-:Y:S02]  /*17330*/  PRMT R14, R206, 0x7610, R14 ;  /* 0x00007610ce0e7816 */ /* 0x000fe4000000000e */
[C---:B------:R-:W-:Y:S02]  /*17340*/  PRMT R97, R0.reuse, 0x7610, R97 ;  /* 0x0000761000617816 */ /* 0x040fe40000000061 */
[----:B------:R-:W-:Y:S01]  /*17350*/  PRMT R96, R0, 0x7632, R96 ;  /* 0x0000763200607816 */ /* 0x000fe20000000060 */
[----:B------:R-:W-:Y:S01]  /*17360*/  @!P2 HADD2 R165, -R98.H0_H0, -RZ.H0_H0 ;  /* 0xa00000ff62a5a230 */ /* 0x000fe20000000900 */
[----:B--2---:R-:W2:Y:S01]  /*17370*/  MUFU.EX2 R21, R21 ;  /* 0x0000001500157308 */ /* 0x004ea20000000800 */
[----:B------:R-:W-:-:S02]  /*17380*/  IMAD.MOV.U32 R4, RZ, RZ, R161 ;  /* 0x000000ffff047224 */ /* 0x000fc400078e00a1 */
[----:B-1----:R-:W-:Y:S01]  /*17390*/  IMAD.SHL.U32 R185, R230, 0x4, RZ ;  /* 0x00000004e6b97824 */ /* 0x002fe200078e00ff */
[----:B------:R-:W-:Y:S01]  /*173a0*/  PRMT R15, R14, 0x7610, R15 ;  /* 0x000076100e0f7816 */ /* 0x000fe2000000000f */
[----:B------:R-:W-:-:S03]  /*173b0*/  IMAD.MOV.U32 R161, RZ, RZ, R16 ;  /* 0x000000ffffa17224 */ /* 0x000fc600078e0010 */
[----:B------:R-:W-:Y:S01]  /*173c0*/  IADD3 R0, R185, 0x3, RZ ;  /* 0x00000003b9007810 */ /* 0x000fe20007ffe0ff */
[----:B------:R-:W-:Y:S01]  /*173d0*/  IMAD.MOV.U32 R14, RZ, RZ, R251 ;  /* 0x000000ffff0e7224 */ /* 0x000fe200078e00fb */
[----:B------:R-:W-:Y:S02]  /*173e0*/  PRMT R251, R99, 0x5410, R98 ;  /* 0x0000541063fb7816 */ /* 0x000fe40000000062 */
[----:B------:R-:W-:Y:S01]  /*173f0*/  LOP3.LUT R0, R133, R9, R0, 0x96, !PT ;  /* 0x0000000985007212 */ /* 0x000fe200078e9600 */
[----:B------:R-:W-:Y:S01]  /*17400*/  IMAD.MOV.U32 R185, RZ, RZ, R18 ;  /* 0x000000ffffb97224 */ /* 0x000fe200078e0012 */
[----:B------:R-:W-:Y:S01]  /*17410*/  @!P2 PRMT R98, R165, 0x5410, RZ ;  /* 0x00005410a562a816 */ /* 0x000fe200000000ff */
[----:B------:R-:W-:Y:S01]  /*17420*/  @!P1 HADD2 R167, -R97.H0_H0, -RZ.H0_H0 ;  /* 0xa00000ff61a79230 */ /* 0x000fe20000000900 */
[----:B------:R1:W1:Y:S01]  /*17430*/  MUFU.EX2 R16, R187 ;  /* 0x000000bb00107308 */ /* 0x0002620000000800 */
[----:B------:R-:W-:Y:S02]  /*17440*/  IMAD.MOV.U32 R165, RZ, RZ, R161 ;  /* 0x000000ffffa57224 */ /* 0x000fe400078e00a1 */
[----:B------:R-:W-:-:S05]  /*17450*/  IMAD.MOV.U32 R161, RZ, RZ, R14 ;  /* 0x000000ffffa17224 */ /* 0x000fca00078e000e */
[----:B------:R2:W2:Y:S01]  /*17460*/  MUFU.EX2 R18, R188 ;  /* 0x000000bc00127308 */ /* 0x0004a20000000800 */
[----:B-1----:R-:W-:Y:S02]  /*17470*/  PRMT R187, R97, 0x5410, R96 ;  /* 0x0000541061bb7816 */ /* 0x002fe40000000060 */
[----:B------:R-:W-:Y:S01]  /*17480*/  @!P1 PRMT R97, R167, 0x5410, RZ ;  /* 0x00005410a7619816 */ /* 0x000fe200000000ff */
[----:B------:R-:W-:Y:S01]  /*17490*/  IMAD.MOV.U32 R167, RZ, RZ, R4 ;  /* 0x000000ffffa77224 */ /* 0x000fe200078e0004 */
[----:B--2---:R-:W-:Y:S01]  /*174a0*/  PRMT R188, R15, 0x7610, R188 ;  /* 0x000076100fbc7816 */ /* 0x004fe200000000bc */
[----:B------:R-:W-:Y:S02]  /*174b0*/  IMAD.WIDE.U32 R14, R0, -0x326172a9, RZ ;  /* 0xcd9e8d57000e7825 */ /* 0x000fe400078e00ff */
[----:B------:R-:W1:Y:S02]  /*174c0*/  MUFU.EX2 R19, R19 ;  /* 0x0000001300137308 */ /* 0x000e640000000800 */
[----:B------:R-:W-:Y:S01]  /*174d0*/  IMAD.MOV.U32 R0, RZ, RZ, R2 ;  /* 0x000000ffff007224 */ /* 0x000fe200078e0002 */
[----:B------:R-:W-:Y:S01]  /*174e0*/  LOP3.LUT R4, R15, R232, R228, 0x96, !PT ;  /* 0x000000e80f047212 */ /* 0x000fe200078e96e4 */
[----:B------:R-:W-:-:S04]  /*174f0*/  FADD.FTZ R2, R21, R5 ;  /* 0x0000000515027221 */ /* 0x000fc80000010000 */
[----:B------:R-:W2:Y:S01]  /*17500*/  MUFU.EX2 R15, R189 ;  /* 0x000000bd000f7308 */ /* 0x000ea20000000800 */
[----:B------:R-:W-:Y:S02]  /*17510*/  IMAD.MOV.U32 R5, RZ, RZ, R0 ;  /* 0x000000ffff057224 */ /* 0x000fe400078e0000 */
[----:B------:R-:W-:Y:S01]  /*17520*/  FADD.FTZ R0, R17, R3 ;  /* 0x0000000311007221 */ /* 0x000fe20000010000 */
[----:B------:R-:W-:-:S03]  /*17530*/  F2FP.PACK_AB R23, R16, R17 ;  /* 0x000000111017723e */ /* 0x000fc600000000ff */
[----:B------:R-:W-:Y:S01]  /*17540*/  FADD.FTZ R0, R16, R0 ;  /* 0x0000000010007221 */ /* 0x000fe20000010000 */
[----:B------:R-:W-:Y:S01]  /*17550*/  MUFU.EX2 R20, R125 ;  /* 0x0000007d00147308 */ /* 0x000fe20000000800 */
[----:B------:R-:W-:Y:S01]  /*17560*/  IMAD.WIDE.U32 R16, R4, -0x2daee0ad, RZ ;  /* 0xd2511f5304107825 */ /* 0x000fe200078e00ff */
[----:B------:R-:W-:-:S03]  /*17570*/  LOP3.LUT R14, R101, R233, R14, 0x96, !PT ;  /* 0x000000e9650e7212 */ /* 0x000fc600078e960e */
[----:B------:R-:W-:Y:S01]  /*17580*/  FADD.FTZ R0, R18, R0 ;  /* 0x0000000012007221 */ /* 0x000fe20000010000 */
[C---:B-1----:R-:W-:Y:S01]  /*17590*/  F2FP.PACK_AB R24, R19.reuse, R21 ;  /* 0x000000151318723e */ /* 0x042fe200000000ff */
[----:B------:R-:W-:Y:S01]  /*175a0*/  FADD.FTZ R2, R19, R2 ;  /* 0x0000000213027221 */ /* 0x000fe20000010000 */
[C---:B--2---:R-:W-:Y:S01]  /*175b0*/  F2FP.PACK_AB R25, R15.reuse, R18 ;  /* 0x000000120f19723e */ /* 0x044fe200000000ff */
[----:B------:R-:W-:Y:S01]  /*175c0*/  FADD.FTZ R21, R15, R0 ;  /* 0x000000000f157221 */ /* 0x000fe20000010000 */
[----:B------:R-:W-:Y:S01]  /*175d0*/  LOP3.LUT R0, R17, R234, R250, 0x96, !PT ;  /* 0x000000ea11007212 */ /* 0x000fe200078e96fa */
[----:B------:R-:W-:-:S04]  /*175e0*/  IMAD.WIDE.U32 R14, R14, -0x2daee0ad, RZ ;  /* 0xd2511f530e0e7825 */ /* 0x000fc800078e00ff */
[----:B------:R-:W-:Y:S02]  /*175f0*/  IMAD.MOV.U32 R18, RZ, RZ, R5 ;  /* 0x000000ffff127224 */ /* 0x000fe400078e0005 */
[----:B------:R-:W-:Y:S01]  /*17600*/  IMAD.WIDE.U32 R4, R0, -0x326172a9, RZ ;  /* 0xcd9e8d5700047825 */ /* 0x000fe200078e00ff */
[----:B------:R-:W-:-:S03]  /*17610*/  LOP3.LUT R0, R15, R241, R16, 0x96, !PT ;  /* 0x000000f10f007212 */ /* 0x000fc600078e9610 */
[----:B------:R-:W-:Y:S02]  /*17620*/  IMAD.MOV.U32 R3, RZ, RZ, R22 ;  /* 0x000000ffff037224 */ /* 0x000fe400078e0016 */
[----:B------:R-:W-:-:S05]  /*17630*/  IMAD.WIDE.U32 R16, R0, -0x326172a9, RZ ;  /* 0xcd9e8d5700107825 */ /* 0x000fca00078e00ff */
[----:B------:R-:W-:Y:S01]  /*17640*/  LOP3.LUT R0, R17, R240, R4, 0x96, !PT ;  /* 0x000000f011007212 */ /* 0x000fe200078e9604 */
[----:B------:R-:W-:Y:S01]  /*17650*/  @!P4 HADD2 R163, -R102.H0_H0, -RZ.H0_H0 ;  /* 0xa00000ff66a3c230 */ /* 0x000fe20000000900 */
[----:B------:R-:W-:-:S04]  /*17660*/  PRMT R206, R103, 0x5410, R102 ;  /* 0x0000541067ce7816 */ /* 0x000fc80000000066 */
[----:B------:R-:W-:Y:S01]  /*17670*/  @!P4 PRMT R102, R163, 0x5410, RZ ;  /* 0x00005410a366c816 */ /* 0x000fe200000000ff */
[----:B------:R-:W-:Y:S02]  /*17680*/  @!P3 HADD2 R164, -R99.H0_H0, -RZ.H0_H0 ;  /* 0xa00000ff63a4b230 */ /* 0x000fe40000000900 */
[----:B------:R-:W-:-:S03]  /*17690*/  @!P0 HADD2 R166, -R96.H0_H0, -RZ.H0_H0 ;  /* 0xa00000ff60a68230 */ /* 0x000fc60000000900 */
[----:B------:R-:W-:Y:S02]  /*176a0*/  @!P3 PRMT R99, R164, 0x5410, RZ ;  /* 0x00005410a463b816 */ /* 0x000fe400000000ff */
[----:B------:R-:W-:Y:S01]  /*176b0*/  @!P0 PRMT R96, R166, 0x5410, RZ ;  /* 0x00005410a6608816 */ /* 0x000fe200000000ff */
[----:B------:R-:W-:Y:S01]  /*176c0*/  MUFU.EX2 R30, R30 ;  /* 0x0000001e001e7308 */ /* 0x000fe20000000800 */
[----:B------:R-:W-:Y:S01]  /*176d0*/  PRMT R19, R188, 0x7610, R19 ;  /* 0x00007610bc137816 */ /* 0x000fe20000000013 */
[----:B------:R-:W-:Y:S01]  /*176e0*/  IMAD.MOV.U32 R188, RZ, RZ, R167 ;  /* 0x000000ffffbc7224 */ /* 0x000fe200078e00a7 */
[----:B------:R-:W-:-:S05]  /*176f0*/  @!P5 HADD2 R162, -R103.H0_H0, -RZ.H0_H0 ;  /* 0xa00000ff67a2d230 */ /* 0x000fca0000000900 */
[----:B------:R-:W-:Y:S02]  /*17700*/  @!P5 PRMT R103, R162, 0x5410, RZ ;  /* 0x00005410a267d816 */ /* 0x000fe400000000ff */
[C---:B------:R-:W-:Y:S01]  /*17710*/  PRMT R95, R24.reuse, 0x7610, R95 ;  /* 0x00007610185f7816 */ /* 0x040fe2000000005f */
[----:B------:R-:W-:Y:S01]  /*17720*/  IMAD.MOV.U32 R162, RZ, RZ, R215 ;  /* 0x000000ffffa27224 */ /* 0x000fe200078e00d7 */
[----:B------:R-:W-:Y:S01]  /*17730*/  PRMT R94, R24, 0x7632, R94 ;  /* 0x00007632185e7816 */ /* 0x000fe2000000005e */
[----:B------:R-:W-:Y:S01]  /*17740*/  IMAD.MOV.U32 R163, RZ, RZ, R214 ;  /* 0x000000ffffa37224 */ /* 0x000fe200078e00d6 */
[----:B----4-:R-:W1:Y:S02]  /*17750*/  MUFU.EX2 R26, R124 ;  /* 0x0000007c001a7308 */ /* 0x010e640000000800 */
[----:B-1----:R-:W-:Y:S01]  /*17760*/  FADD.FTZ R2, R26, R2 ;  /* 0x000000021a027221 */ /* 0x002fe20000010000 */
[----:B------:R-:W2:Y:S03]  /*17770*/  LDL.LU R124, [R1+0x438] ;  /* 0x00043800017c7983 */ /* 0x000ea60000300800 */
[C---:B------:R-:W-:Y:S01]  /*17780*/  FADD.FTZ R22, R20.reuse, R2 ;  /* 0x0000000214167221 */ /* 0x040fe20000010000 */
[----:B------:R-:W-:Y:S01]  /*17790*/  LOP3.LUT R2, R5, R231, R100, 0x96, !PT ;  /* 0x000000e705027212 */ /* 0x000fe200078e9664 */
[----:B---3--:R-:W-:Y:S01]  /*177a0*/  IMAD.MOV.U32 R167, RZ, RZ, R179 ;  /* 0x000000ffffa77224 */ /* 0x008fe200078e00b3 */
[----:B------:R-:W-:Y:S01]  /*177b0*/  F2FP.PACK_AB R26, R20, R26 ;  /* 0x0000001a141a723e */ /* 0x000fe200000000ff */
[----:B------:R-:W-:Y:S01]  /*177c0*/  IMAD.MOV.U32 R20, RZ, RZ, R3 ;  /* 0x000000ffff147224 */ /* 0x000fe200078e0003 */
[----:B------:R-:W3:Y:S01]  /*177d0*/  LDL.LU R125, [R1+0x434] ;  /* 0x00043400017d7983 */ /* 0x000ee20000300800 */
[----:B------:R-:W-:-:S03]  /*177e0*/  IMAD.WIDE.U32 R2, R2, -0x2daee0ad, RZ ;  /* 0xd2511f5302027825 */ /* 0x000fc600078e00ff */
[----:B------:R-:W4:Y:S02]  /*177f0*/  LDL.64 R214, [R1+0xb8] ;  /* 0x0000b80001d67983 */ /* 0x000f240000100a00 */
[----:B------:R-:W-:Y:S01]  /*17800*/  LOP3.LUT R3, R3, R239, R14, 0x96, !PT ;  /* 0x000000ef03037212 */ /* 0x000fe200078e960e */
[----:B------:R-:W-:-:S05]  /*17810*/  IMAD.WIDE.U32 R14, R0, -0x2daee0ad, RZ ;  /* 0xd2511f53000e7825 */ /* 0x000fca00078e00ff */
        /* <DEDUP_REMOVED lines=9> */
[----:B------:R-:W-:Y:S02]  /*178b0*/  ISETP.GE.U32.AND P3, PT, R217, R4, PT ;  /* 0x00000004d900720c */ /* 0x000fe40003f66070 */
[--C-:B------:R-:W-:Y:S02]  /*178c0*/  SHF.R.U32.HI R4, RZ, 0x10, R0.reuse ;  /* 0x00000010ff047819 */ /* 0x100fe40000011600 */
[----:B------:R-:W-:-:S04]  /*178d0*/  SHF.R.U32.HI R0, RZ, 0x18, R0 ;  /* 0x00000018ff007819 */ /* 0x000fc80000011600 */
[----:B------:R-:W-:Y:S02]  /*178e0*/  ISETP.GE.U32.AND P0, PT, R217, R0, PT ;  /* 0x00000000d900720c */ /* 0x000fe40003f06070 */
[----:B------:R-:W-:Y:S01]  /*178f0*/  LOP3.LUT R0, R2, 0xff, RZ, 0xc0, !PT ;  /* 0x000000ff02007812 */ /* 0x000fe200078ec0ff */
[----:B------:R1:W-:Y:S01]  /*17900*/  MUFU.EX2 R15, R20 ;  /* 0x00000014000f7308 */ /* 0x0003e20000000800 */
[----:B------:R-:W-:Y:S02]  /*17910*/  LOP3.LUT R5, R5, R238, R16, 0x96, !PT ;  /* 0x000000ee05057212 */ /* 0x000fe400078e9610 */
[----:B------:R-:W-:Y:S02]  /*17920*/  ISETP.GE.U32.AND P2, PT, R217, R0, PT ;  /* 0x00000000d900720c */ /* 0x000fe40003f46070 */
[----:B------:R-:W-:Y:S01]  /*17930*/  SHF.R.U32.HI R0, RZ, 0x10, R2 ;  /* 0x00000010ff007819 */ /* 0x000fe20000011602 */
[----:B------:R-:W-:Y:S02]  /*17940*/  IMAD.MOV.U32 R179, RZ, RZ, R27 ;  /* 0x000000ffffb37224 */ /* 0x000fe400078e001b */
[----:B------:R-:W1:Y:S01]  /*17950*/  MUFU.EX2 R27, R203 ;  /* 0x000000cb001b7308 */ /* 0x000e620000000800 */
[----:B------:R-:W-:-:S02]  /*17960*/  LOP3.LUT R0, R0, 0xff, RZ, 0xc0, !PT ;  /* 0x000000ff00007812 */ /* 0x000fc400078ec0ff */
[----:B-1----:R-:W-:Y:S02]  /*17970*/  LOP3.LUT R20, R2, 0xffff, RZ, 0xc0, !PT ;  /* 0x0000ffff02147812 */ /* 0x002fe400078ec0ff */
[----:B------:R-:W-:-:S03]  /*17980*/  SHF.R.U32.HI R2, RZ, 0x18, R2 ;  /* 0x00000018ff027819 */ /* 0x000fc60000011602 */
[----:B------:R-:W1:Y:S01]  /*17990*/  MUFU.EX2 R16, R218 ;  /* 0x000000da00107308 */ /* 0x000e620000000800 */
[----:B------:R-:W-:Y:S01]  /*179a0*/  ISETP.GE.U32.AND P6, PT, R217, R2, PT ;  /* 0x00000002d900720c */ /* 0x000fe20003fc6070 */
[----:B------:R-:W-:Y:S01]  /*179b0*/  IMAD.WIDE.U32 R2, R5, -0x2daee0ad, RZ ;  /* 0xd2511f5305027825 */ /* 0x000fe200078e00ff */
[----:B------:R-:W-:Y:S02]  /*179c0*/  LOP3.LUT R4, R4, 0xff, RZ, 0xc0, !PT ;  /* 0x000000ff04047812 */ /* 0x000fe400078ec0ff */
[----:B------:R-:W-:Y:S02]  /*179d0*/  ISETP.GE.U32.AND P1, PT, R217, R0, PT ;  /* 0x00000000d900720c */ /* 0x000fe40003f26070 */
[----:B------:R-:W-:Y:S02]  /*179e0*/  LOP3.LUT R0, R3, R237, R14, 0x96, !PT ;  /* 0x000000ed03007212 */ /* 0x000fe400078e960e */
[----:B------:R-:W-:Y:S02]  /*179f0*/  LOP3.LUT R17, R2, 0xffff, RZ, 0xc0, !PT ;  /* 0x0000ffff02117812 */ /* 0x000fe400078ec0ff */
[----:B------:R-:W-:-:S02]  /*17a00*/  PRMT R3, R19, 0x7610, R3 ;  /* 0x0000761013037816 */ /* 0x000fc40000000003 */
[----:B------:R-:W-:Y:S01]  /*17a10*/  ISETP.GE.U32.AND P5, PT, R217, R4, PT ;  /* 0x00000004d900720c */ /* 0x000fe20003fa6070 */
[--C-:B------:R-:W-:Y:S01]  /*17a20*/  FADD.FTZ R4, R30, R22.reuse ;  /* 0x000000161e047221 */ /* 0x100fe20000010000 */
[----:B------:R-:W-:Y:S01]  /*17a30*/  PRMT R22, R3, 0x7610, R22 ;  /* 0x0000761003167816 */ /* 0x000fe20000000016 */
[----:B------:R-:W-:-:S03]  /*17a40*/  FADD.FTZ R3, R27, R21 ;  /* 0x000000151b037221 */ /* 0x000fc60000010000 */
[----:B------:R-:W-:Y:S01]  /*17a50*/  PRMT R203, R22, 0x7610, R203 ;  /* 0x0000761016cb7816 */ /* 0x000fe200000000cb */
[----:B------:R-:W-:Y:S02]  /*17a60*/  IMAD.MOV.U32 R22, RZ, RZ, R161 ;  /* 0x000000ffff167224 */ /* 0x000fe400078e00a1 */
[----:B------:R-:W-:Y:S02]  /*17a70*/  IMAD.MOV.U32 R161, RZ, RZ, R78 ;  /* 0x000000ffffa17224 */ /* 0x000fe400078e004e */
[----:B-1----:R-:W-:Y:S01]  /*17a80*/  FADD.FTZ R78, R16, R3 ;  /* 0x00000003104e7221 */ /* 0x002fe20000010000 */
[----:B------:R-:W-:Y:S01]  /*17a90*/  SHF.R.U32.HI R3, RZ, 0x8, R20 ;  /* 0x00000008ff037819 */ /* 0x000fe20000011614 */
[----:B------:R-:W-:Y:S01]  /*17aa0*/  IMAD.MOV.U32 R218, RZ, RZ, R18 ;  /* 0x000000ffffda7224 */ /* 0x000fe200078e0012 */
[----:B------:R-:W-:Y:S01]  /*17ab0*/  @!P4 HADD2 R170, -R95.H0_H0, -RZ.H0_H0 ;  /* 0xa00000ff5faac230 */ /* 0x000fe20000000900 */
[----:B------:R-:W-:Y:S01]  /*17ac0*/  IMAD.MOV.U32 R21, RZ, RZ, R191 ;  /* 0x000000ffff157224 */ /* 0x000fe200078e00bf */
[----:B------:R-:W-:Y:S01]  /*17ad0*/  LOP3.LUT R3, R3, 0xffff, RZ, 0xc0, !PT ;  /* 0x0000ffff03037812 */ /* 0x000fe200078ec0ff */
[----:B------:R1:W2:Y:S01]  /*17ae0*/  LDL.LU R191, [R1+0x430] ;  /* 0x0004300001bf7983 */ /* 0x0002a20000300800 */
[----:B------:R-:W-:Y:S01]  /*17af0*/  IMAD.MOV.U32 R24, RZ, RZ, R218 ;  /* 0x000000ffff187224 */ /* 0x000fe200078e00da */
[----:B------:R-:W-:-:S02]  /*17b00*/  PRMT R218, R95, 0x5410, R94 ;  /* 0x000054105fda7816 */ /* 0x000fc4000000005e */
[----:B------:R-:W2:Y:S01]  /*17b10*/  LDL.LU R20, [R1+0xa0] ;  /* 0x0000a00001147983 */ /* 0x000ea20000300800 */
[----:B------:R-:W-:Y:S02]  /*17b20*/  @!P4 PRMT R95, R170, 0x5410, RZ ;  /* 0x00005410aa5fc816 */ /* 0x000fe400000000ff */
[----:B------:R-:W-:Y:S01]  /*17b30*/  ISETP.GE.U32.AND P4, PT, R217, R3, PT ;  /* 0x00000003d900720c */ /* 0x000fe20003f86070 */
[----:B------:R-:W3:Y:S01]  /*17b40*/  LDL.LU R170, [R1+0xbc] ;  /* 0x0000bc0001aa7983 */ /* 0x000ee20000300800 */
[----:B------:R-:W-:-:S03]  /*17b50*/  IMAD.MOV.U32 R3, RZ, RZ, R186 ;  /* 0x000000ffff037224 */ /* 0x000fc600078e00ba */
[----:B------:R-:W3:Y:S01]  /*17b60*/  LDL.LU R186, [R1+0x42c] ;  /* 0x00042c0001ba7983 */ /* 0x000ee20000300800 */
[----:B------:R-:W-:-:S05]  /*17b70*/  @!P3 HADD2 R169, -R94.H0_H0, -RZ.H0_H0 ;  /* 0xa00000ff5ea9b230 */ /* 0x000fca0000000900 */
[----:B------:R-:W-:Y:S02]  /*17b80*/  @!P3 PRMT R94, R169, 0x5410, RZ ;  /* 0x00005410a95eb816 */ /* 0x000fe400000000ff */
[----:B------:R-:W4:Y:S01]  /*17b90*/  LDL.LU R169, [R1+0x198] ;  /* 0x0001980001a97983 */ /* 0x000f220000300800 */
[----:B------:R-:W-:Y:S02]  /*17ba0*/  LOP3.LUT R5, R2, 0xff, RZ, 0xc0, !PT ;  /* 0x000000ff02057812 */ /* 0x000fe400078ec0ff */
[----:B------:R-:W-:Y:S02]  /*17bb0*/  PRMT R93, R23, 0x7632, R93 ;  /* 0x00007632175d7816 */ /* 0x000fe4000000005d */
[----:B------:R-:W-:Y:S02]  /*17bc0*/  ISETP.GE.U32.AND P3, PT, R217, R5, PT ;  /* 0x00000005d900720c */ /* 0x000fe40003f66070 */
[----:B------:R-:W-:Y:S01]  /*17bd0*/  PRMT R92, R23, 0x7610, R92 ;  /* 0x00007610175c7816 */ /* 0x000fe2000000005c */
[----:B------:R-:W-:Y:S01]  /*17be0*/  @!P0 HADD2 R171, -R93.H0_H0, -RZ.H0_H0 ;  /* 0xa00000ff5dab8230 */ /* 0x000fe20000000900 */
[----:B------:R-:W-:-:S02]  /*17bf0*/  SHF.R.U32.HI R14, RZ, 0x10, R2 ;  /* 0x00000010ff0e7819 */ /* 0x000fc40000011602 */
[----:B------:R-:W-:Y:S02]  /*17c00*/  SHF.R.U32.HI R2, RZ, 0x18, R2 ;  /* 0x00000018ff027819 */ /* 0x000fe40000011602 */
[----:B------:R-:W-:Y:S02]  /*17c10*/  PRMT R189, R203, 0x7610, R189 ;  /* 0x00007610cbbd7816 */ /* 0x000fe400000000bd */
[----:B------:R-:W-:Y:S02]  /*17c20*/  PRMT R203, R92, 0x5410, R93 ;  /* 0x000054105ccb7816 */ /* 0x000fe4000000005d */
[----:B------:R-:W-:Y:S02]  /*17c30*/  @!P0 PRMT R93, R171, 0x5410, RZ ;  /* 0x00005410ab5d8816 */ /* 0x000fe400000000ff */
[----:B------:R-:W-:Y:S01]  /*17c40*/  ISETP.GE.U32.AND P0, PT, R217, R2, PT ;  /* 0x00000002d900720c */ /* 0x000fe20003f06070 */
[----:B------:R-:W-:Y:S01]  /*17c50*/  FADD.FTZ R4, R15, R4 ;  /* 0x000000040f047221 */ /* 0x000fe20000010000 */
[----:B------:R-:W-:Y:S01]  /*17c60*/  SHF.R.U32.HI R2, RZ, 0x10, R0 ;  /* 0x00000010ff027819 */ /* 0x000fe20000011600 */
[----:B------:R-:W-:-:S03]  /*17c70*/  @!P5 HADD2 R172, -R92.H0_H0, -RZ.H0_H0 ;  /* 0xa00000ff5cacd230 */ /* 0x000fc60000000900 */
[----:B------:R-:W-:Y:S01]  /*17c80*/  LOP3.LUT R2, R2, 0xff, RZ, 0xc0, !PT ;  /* 0x000000ff02027812 */ /* 0x000fe200078ec0ff */
[----:B------:R-:W-:Y:S01]  /*17c90*/  IMAD.MOV.U32 R171, RZ, RZ, R21 ;  /* 0x000000ffffab7224 */ /* 0x000fe200078e0015 */
[----:B------:R-:W-:Y:S02]  /*17ca0*/  @!P5 PRMT R92, R172, 0x5410, RZ ;  /* 0x00005410ac5cd816 */ /* 0x000fe400000000ff */
[----:B------:R-:W-:Y:S01]  /*17cb0*/  ISETP.GE.U32.AND P5, PT, R217, R2, PT ;  /* 0x00000002d900720c */ /* 0x000fe20003fa6070 */
[----:B--2---:R-:W2:Y:S08]  /*17cc0*/  MUFU.EX2 R20, R20 ;  /* 0x0000001400147308 */ /* 0x004eb00000000800 */
[----:B---3--:R-:W3:Y:S01]  /*17cd0*/  MUFU.EX2 R5, R186 ;  /* 0x000000ba00057308 */ /* 0x008ee20000000800 */
[----:B----4-:R-:W-:-:S02]  /*17ce0*/  IMAD.MOV.U32 R23, RZ, RZ, R169 ;  /* 0x000000ffff177224 */ /* 0x010fc400078e00a9 */
[----:B------:R-:W-:Y:S02]  /*17cf0*/  IMAD.MOV.U32 R169, RZ, RZ, R3 ;  /* 0x000000ffffa97224 */ /* 0x000fe400078e0003 */
[----:B--2---:R-:W-:-:S04]  /*17d00*/  FADD.FTZ R3, R20, R4 ;  /* 0x0000000414037221 */ /* 0x004fc80000010000 */
[----:B---3--:R-:W-:Y:S01]  /*17d10*/  FADD.FTZ R2, R5, R3 ;  /* 0x0000000305027221 */ /* 0x008fe20000010000 */
[----:B------:R1:W2:Y:S01]  /*17d20*/  LDL.LU R186, [R1+0x428] ;  /* 0x0004280001ba7983 */ /* 0x0002a20000300800 */
[----:B------:R-:W-:Y:S02]  /*17d30*/  IMAD.MOV.U32 R4, RZ, RZ, R171 ;  /* 0x000000ffff047224 */ /* 0x000fe400078e00ab */
[----:B------:R-:W-:Y:S01]  /*17d40*/  IMAD.MOV.U32 R171, RZ, RZ, R169 ;  /* 0x000000ffffab7224 */ /* 0x000fe200078e00a9 */
[----:B------:R-:W3:Y:S01]  /*17d50*/  LDL.LU R21, [R1+0x14c] ;  /* 0x00014c0001157983 */ /* 0x000ee20000300800 */
[----:B------:R-:W-:-:S03]  /*17d60*/  IMAD.MOV.U32 R169, RZ, RZ, R188 ;  /* 0x000000ffffa97224 */ /* 0x000fc600078e00bc */
[----:B------:R4:W-:Y:S04]  /*17d70*/  STL [R1+0x28c], R2 ;  /* 0x00028c0201007387 */ /* 0x0009e80000100800 */
[----:B------:R-:W2:Y:S01]  /*17d80*/  LDL.LU R188, [R1+0x158] ;  /* 0x0001580001bc7983 */ /* 0x000ea20000300800 */
[----:B------:R-:W-:Y:S02]  /*17d90*/  PRMT R88, R25, 0x7632, R88 ;  /* 0x0000763219587816 */ /* 0x000fe40000000058 */
[----:B------:R-:W-:Y:S02]  /*17da0*/  F2FP.PACK_AB R3, R5, R20 ;  /* 0x000000140503723e */ /* 0x000fe400000000ff */
[----:B------:R-:W-:Y:S01]  /*17db0*/  PRMT R20, R189, 0x7610, R20 ;  /* 0x00007610bd147816 */ /* 0x000fe20000000014 */
[----:B------:R-:W-:Y:S01]  /*17dc0*/  @!P6 HADD2 R180, -R88.H0_H0, -RZ.H0_H0 ;  /* 0xa00000ff58b4e230 */ /* 0x000fe20000000900 */
[----:B------:R-:W-:-:S02]  /*17dd0*/  PRMT R89, R25, 0x7610, R89 ;  /* 0x0000761019597816 */ /* 0x000fc40000000059 */
[----:B------:R-:W-:Y:S01]  /*17de0*/  PRMT R5, R20, 0x7610, R5 ;  /* 0x0000761014057816 */ /* 0x000fe20000000005 */
[----:B------:R-:W-:Y:S02]  /*17df0*/  IMAD.MOV.U32 R172, RZ, RZ, R22 ;  /* 0x000000ffffac7224 */ /* 0x000fe400078e0016 */
[----:B------:R-:W3:Y:S01]  /*17e00*/  LDL.LU R22, [R1+0x15c] ;  /* 0x00015c0001167983 */ /* 0x000ee20000300800 */
[C---:B------:R-:W-:Y:S02]  /*17e10*/  PRMT R91, R26.reuse, 0x7610, R91 ;  /* 0x000076101a5b7816 */ /* 0x040fe4000000005b */
[----:B------:R-:W-:-:S03]  /*17e20*/  PRMT R90, R26, 0x7632, R90 ;  /* 0x000076321a5a7816 */ /* 0x000fc6000000005a */
[----:B------:R-:W-:Y:S01]  /*17e30*/  @!P2 HADD2 R173, -R91.H0_H0, -RZ.H0_H0 ;  /* 0xa00000ff5bada230 */ /* 0x000fe20000000900 */
[----:B------:R-:W-:-:S04]  /*17e40*/  PRMT R189, R91, 0x5410, R90 ;  /* 0x000054105bbd7816 */ /* 0x000fc8000000005a */
[----:B------:R-:W-:Y:S01]  /*17e50*/  @!P2 PRMT R91, R173, 0x5410, RZ ;  /* 0x00005410ad5ba816 */ /* 0x000fe200000000ff */
[----:B------:R-:W-:Y:S02]  /*17e60*/  IMAD.MOV.U32 R173, RZ, RZ, R172 ;  /* 0x000000ffffad7224 */ /* 0x000fe400078e00ac */
[----:B------:R-:W-:Y:S02]  /*17e70*/  IMAD.MOV.U32 R172, RZ, RZ, R170 ;  /* 0x000000ffffac7224 */ /* 0x000fe400078e00aa */
[----:B------:R-:W-:Y:S02]  /*17e80*/  IMAD.MOV.U32 R170, RZ, RZ, R165 ;  /* 0x000000ffffaa7224 */ /* 0x000fe400078e00a5 */
[----:B------:R-:W-:Y:S02]  /*17e90*/  IMAD.MOV.U32 R165, RZ, RZ, R185 ;  /* 0x000000ffffa57224 */ /* 0x000fe400078e00b9 */
[----:B------:R-:W-:Y:S08]  /*17ea0*/  MUFU.EX2 R185, R246 ;  /* 0x000000f600b97308 */ /* 0x000ff00000000800 */
[----:B--2---:R2:W-:Y:S02]  /*17eb0*/  MUFU.EX2 R20, R188 ;  /* 0x000000bc00147308 */ /* 0x0045e40000000800 */
[----:B--2---:R-:W-:-:S02]  /*17ec0*/  PRMT R188, R89, 0x5410, R88 ;  /* 0x0000541059bc7816 */ /* 0x004fc40000000058 */
[----:B------:R-:W-:Y:S01]  /*17ed0*/  @!P6 PRMT R88, R180, 0x5410, RZ ;  /* 0x00005410b458e816 */ /* 0x000fe200000000ff */
[----:B------:R-:W-:-:S03]  /*17ee0*/  IMAD.MOV.U32 R180, RZ, RZ, R184 ;  /* 0x000000ffffb47224 */ /* 0x000fc600078e00b8 */
[----:B------:R2:W-:Y:S02]  /*17ef0*/  MUFU.EX2 R184, R247 ;  /* 0x000000f700b87308 */ /* 0x0005e40000000800 */
[----:B--2---:R-:W2:Y:S04]  /*17f00*/  LDL.LU R247, [R1+0x424] ;  /* 0x0004240001f77983 */ /* 0x004ea80000300800 */
[----:B------:R-:W2:Y:S01]  /*17f10*/  LDL.LU R246, [R1+0x420] ;  /* 0x0004200001f67983 */ /* 0x000ea20000300800 */
[----:B----4-:R-:W-:Y:S01]  /*17f20*/  LOP3.LUT R2, R0, 0xff, RZ, 0xc0, !PT ;  /* 0x000000ff00027812 */ /* 0x010fe200078ec0ff */
[----:B------:R-:W-:-:S03]  /*17f30*/  @!P4 HADD2 R174, -R90.H0_H0, -RZ.H0_H0 ;  /* 0xa00000ff5aaec230 */ /* 0x000fc60000000900 */
[C---:B------:R-:W-:Y:S02]  /*17f40*/  ISETP.GE.U32.AND P2, PT, R217.reuse, R2, PT ;  /* 0x00000002d900720c */ /* 0x040fe40003f46070 */
[----:B------:R-:W-:Y:S02]  /*17f50*/  SHF.R.U32.HI R2, RZ, 0x18, R0 ;  /* 0x00000018ff027819 */ /* 0x000fe40000011600 */
[----:B------:R-:W-:Y:S01]  /*17f60*/  LOP3.LUT R0, R0, 0xffff, RZ, 0xc0, !PT ;  /* 0x0000ffff00007812 */ /* 0x000fe200078ec0ff */
[----:B------:R-:W-:Y:S01]  /*17f70*/  @!P1 HADD2 R175, -R89.H0_H0, -RZ.H0_H0 ;  /* 0xa00000ff59af9230 */ /* 0x000fe20000000900 */
[----:B------:R-:W-:Y:S02]  /*17f80*/  @!P4 PRMT R90, R174, 0x5410, RZ ;  /* 0x00005410ae5ac816 */ /* 0x000fe400000000ff */
[----:B------:R-:W-:Y:S02]  /*17f90*/  ISETP.GE.U32.AND P4, PT, R217, R2, PT ;  /* 0x00000002d900720c */ /* 0x000fe40003f86070 */
[----:B------:R-:W-:-:S02]  /*17fa0*/  LOP3.LUT R2, R14, 0xff, RZ, 0xc0, !PT ;  /* 0x000000ff0e027812 */ /* 0x000fc400078ec0ff */
[----:B------:R-:W-:Y:S02]  /*17fb0*/  SHF.R.U32.HI R0, RZ, 0x8, R0 ;  /* 0x00000008ff007819 */ /* 0x000fe40000011600 */
[----:B------:R-:W-:Y:S02]  /*17fc0*/  PRMT R14, R5, 0x7610, R14 ;  /* 0x00007610050e7816 */ /* 0x000fe4000000000e */
[----:B------:R-:W-:Y:S01]  /*17fd0*/  F2FP.PACK_AB R15, R15, R30 ;  /* 0x0000001e0f0f723e */ /* 0x000fe200000000ff */
[----:B------:R-:W4:Y:S01]  /*17fe0*/  MUFU.EX2 R5, R196 ;  /* 0x000000c400057308 */ /* 0x000f220000000800 */
[----:B------:R-:W-:Y:S02]  /*17ff0*/  @!P1 PRMT R89, R175, 0x5410, RZ ;  /* 0x00005410af599816 */ /* 0x000fe400000000ff */
[----:B------:R-:W-:Y:S01]  /*18000*/  ISETP.GE.U32.AND P1, PT, R217, R2, PT ;  /* 0x00000002d900720c */ /* 0x000fe20003f26070 */
[----:B------:R-:W-:Y:S01]  /*18010*/  IMAD.MOV.U32 R2, RZ, RZ, R4 ;  /* 0x000000ffff027224 */ /* 0x000fe200078e0004 */
[----:B------:R-:W-:-:S02]  /*18020*/  LOP3.LUT R0, R0, 0xffff, RZ, 0xc0, !PT ;  /* 0x0000ffff00007812 */ /* 0x000fc400078ec0ff */
[----:B------:R-:W-:Y:S01]  /*18030*/  PRMT R87, R15, 0x7610, R87 ;  /* 0x000076100f577816 */ /* 0x000fe20000000057 */
[----:B------:R1:W1:Y:S01]  /*18040*/  MUFU.EX2 R4, R197 ;  /* 0x000000c500047308 */ /* 0x0002620000000800 */
[----:B------:R-:W-:Y:S02]  /*18050*/  ISETP.GE.U32.AND P6, PT, R217, R0, PT ;  /* 0x00000000d900720c */ /* 0x000fe40003fc6070 */
[----:B------:R-:W-:Y:S01]  /*18060*/  SHF.R.U32.HI R0, RZ, 0x8, R17 ;  /* 0x00000008ff007819 */ /* 0x000fe20000011611 */
[----:B------:R-:W-:Y:S01]  /*18070*/  @!P2 HADD2 R181, -R87.H0_H0, -RZ.H0_H0 ;  /* 0xa00000ff57b5a230 */ /* 0x000fe20000000900 */
[----:B------:R-:W-:Y:S02]  /*18080*/  PRMT R86, R15, 0x7632, R86 ;  /* 0x000076320f567816 */ /* 0x000fe40000000056 */
[----:B------:R-:W-:Y:S01]  /*18090*/  LOP3.LUT R0, R0, 0xffff, RZ, 0xc0, !PT ;  /* 0x0000ffff00007812 */ /* 0x000fe200078ec0ff */
[----:B---3--:R-:W3:Y:S01]  /*180a0*/  MUFU.EX2 R21, R21 ;  /* 0x0000001500157308 */ /* 0x008ee20000000800 */
[----:B------:R-:W-:Y:S01]  /*180b0*/  IMAD.MOV.U32 R17, RZ, RZ, R2 ;  /* 0x000000ffff117224 */ /* 0x000fe200078e0002 */
[----:B-1----:R-:W-:-:S02]  /*180c0*/  PRMT R197, R87, 0x5410, R86 ;  /* 0x0000541057c57816 */ /* 0x002fc40000000056 */
[----:B------:R-:W-:Y:S02]  /*180d0*/  @!P2 PRMT R87, R181, 0x5410, RZ ;  /* 0x00005410b557a816 */ /* 0x000fe400000000ff */
[----:B------:R-:W-:Y:S01]  /*180e0*/  ISETP.GE.U32.AND P2, PT, R217, R0, PT ;  /* 0x00000000d900720c */ /* 0x000fe20003f46070 */
[----:B----4-:R-:W-:Y:S01]  /*180f0*/  FADD.FTZ R0, R5, R31 ;  /* 0x0000001f05007221 */ /* 0x010fe20000010000 */
[C---:B------:R-:W-:Y:S01]  /*18100*/  F2FP.PACK_AB R26, R4.reuse, R5 ;  /* 0x00000005041a723e */ /* 0x040fe200000000ff */
[----:B------:R-:W1:Y:S02]  /*18110*/  MUFU.EX2 R22, R22 ;  /* 0x0000001600167308 */ /* 0x000e640000000800 */
[----:B------:R-:W-:Y:S02]  /*18120*/  FADD.FTZ R2, R4, R0 ;  /* 0x0000000004027221 */ /* 0x000fe40000010000 */
[----:B---3--:R-:W-:Y:S01]  /*18130*/  FADD.FTZ R0, R21, R32 ;  /* 0x0000002015007221 */ /* 0x008fe20000010000 */
[----:B------:R-:W-:-:S02]  /*18140*/  PRMT R83, R3, 0x7610, R83 ;  /* 0x0000761003537816 */ /* 0x000fc40000000053 */
[----:B------:R-:W-:Y:S01]  /*18150*/  PRMT R82, R3, 0x7632, R82 ;  /* 0x0000763203527816 */ /* 0x000fe20000000052 */
[----:B------:R-:W-:Y:S01]  /*18160*/  FADD.FTZ R3, R20, R0 ;  /* 0x0000000014037221 */ /* 0x000fe20000010000 */
[----:B------:R-:W-:-:S04]  /*18170*/  F2FP.PACK_AB R0, R185, R184 ;  /* 0x000000b8b900723e */ /* 0x000fc800000000ff */
[C---:B------:R-:W-:Y:S02]  /*18180*/  PRMT R80, R0.reuse, 0x7610, R80 ;  /* 0x0000761000507816 */ /* 0x040fe40000000050 */
[----:B------:R-:W-:Y:S01]  /*18190*/  PRMT R81, R0, 0x7632, R81 ;  /* 0x0000763200517816 */ /* 0x000fe20000000051 */
[----:B-1----:R-:W-:Y:S01]  /*181a0*/  FADD.FTZ R0, R22, R3 ;  /* 0x0000000316007221 */ /* 0x002fe20000010000 */
[----:B------:R-:W-:-:S04]  /*181b0*/  F2FP.PACK_AB R16, R16, R27 ;  /* 0x0000001b1010723e */ /* 0x000fc800000000ff */
[C---:B------:R-:W-:Y:S02]  /*181c0*/  PRMT R85, R16.reuse, 0x7610, R85 ;  /* 0x0000761010557816 */ /* 0x040fe40000000055 */
[----:B------:R-:W-:Y:S02]  /*181d0*/  PRMT R84, R16, 0x7632, R84 ;  /* 0x0000763210547816 */ /* 0x000fe40000000054 */
[----:B------:R-:W-:Y:S01]  /*181e0*/  PRMT R16, R14, 0x7610, R16 ;  /* 0x000076100e107816 */ /* 0x000fe20000000010 */
[----:B--2---:R-:W1:Y:S02]  /*181f0*/  MUFU.EX2 R4, R247 ;  /* 0x000000f700047308 */ /* 0x004e640000000800 */
[----:B-1----:R-:W-:Y:S01]  /*18200*/  F2FP.PACK_AB R31, R4, R22 ;  /* 0x00000016041f723e */ /* 0x002fe200000000ff */
[----:B------:R-:W2:Y:S01]  /*18210*/  LDL.LU R247, [R1+0x41c] ;  /* 0x00041c0001f77983 */ /* 0x000ea20000300800 */
[----:B------:R-:W-:-:S03]  /*18220*/  IMAD.MOV.U32 R22, RZ, RZ, R23 ;  /* 0x000000ffff167224 */ /* 0x000fc600078e0017 */
[----:B------:R-:W3:Y:S01]  /*18230*/  LDL.LU R23, [R1+0x194] ;  /* 0x0001940001177983 */ /* 0x000ee20000300800 */
[----:B------:R-:W1:Y:S08]  /*18240*/  MUFU.EX2 R14, R200 ;  /* 0x000000c8000e7308 */ /* 0x000e700000000800 */
[----:B------:R-:W4:Y:S01]  /*18250*/  MUFU.EX2 R5, R202 ;  /* 0x000000ca00057308 */ /* 0x000f220000000800 */
[----:B------:R-:W-:-:S02]  /*18260*/  LOP3.LUT R18, R29, R232, R214, 0x96, !PT ;  /* 0x000000e81d127212 */ /* 0x000fc400078e96d6 */
[----:B------:R-:W-:Y:S01]  /*18270*/  F2FP.PACK_AB R29, R20, R21 ;  /* 0x00000015141d723e */ /* 0x000fe200000000ff */
[----:B-1----:R-:W-:Y:S01]  /*18280*/  FADD.FTZ R2, R14, R2 ;  /* 0x000000020e027221 */ /* 0x002fe20000010000 */
[----:B------:R-:W-:Y:S02]  /*18290*/  LOP3.LUT R19, R125, R233, R28, 0x96, !PT ;  /* 0x000000e97d137212 */ /* 0x000fe400078e961c */
[----:B------:R-:W-:Y:S01]  /*182a0*/  PRMT R15, R16, 0x7610, R15 ;  /* 0x00007610100f7816 */ /* 0x000fe2000000000f */
[C---:B----4-:R-:W-:Y:S02]  /*182b0*/  FADD.FTZ R20, R5.reuse, R2 ;  /* 0x0000000205147221 */ /* 0x050fe40000010000 */
[----:B------:R-:W-:Y:S01]  /*182c0*/  IMAD.WIDE.U32 R2, R18, -0x2daee0ad, RZ ;  /* 0xd2511f5312027825 */ /* 0x000fe200078e00ff */
[----:B------:R-:W-:Y:S02]  /*182d0*/  F2FP.PACK_AB R30, R5, R14 ;  /* 0x0000000e051e723e */ /* 0x000fe400000000ff */
[----:B------:R-:W-:Y:S01]  /*182e0*/  PRMT R18, R15, 0x7610, R18 ;  /* 0x000076100f127816 */ /* 0x000fe20000000012 */
[----:B------:R-:W-:Y:S01]  /*182f0*/  FADD.FTZ R21, R4, R0 ;  /* 0x0000000004157221 */ /* 0x000fe20000010000 */
[----:B------:R-:W-:Y:S01]  /*18300*/  LOP3.LUT R0, R3, R234, R246, 0x96, !PT ;  /* 0x000000ea03007212 */ /* 0x000fe200078e96f6 */
[----:B------:R-:W-:-:S04]  /*18310*/  IMAD.WIDE.U32 R14, R19, -0x2daee0ad, RZ ;  /* 0xd2511f53130e7825 */ /* 0x000fc800078e00ff */
[----:B------:R-:W-:Y:S01]  /*18320*/  IMAD.WIDE.U32 R4, R0, -0x326172a9, RZ ;  /* 0xcd9e8d5700047825 */ /* 0x000fe200078e00ff */
[----:B------:R-:W-:-:S03]  /*18330*/  LOP3.LUT R0, R15, R241, R2, 0x96, !PT ;  /* 0x000000f10f007212 */ /* 0x000fc600078e9602 */
[----:B------:R-:W-:Y:S01]  /*18340*/  IMAD.MOV.U32 R19, RZ, RZ, R17 ;  /* 0x000000ffff137224 */ /* 0x000fe200078e0011 */
[----:B------:R-:W-:Y:S01]  /*18350*/  LOP3.LUT R3, R5, R231, R124, 0x96, !PT ;  /* 0x000000e705037212 */ /* 0x000fe200078e967c */
[----:B------:R-:W-:-:S04]  /*18360*/  IMAD.WIDE.U32 R16, R0, -0x326172a9, RZ ;  /* 0xcd9e8d5700107825 */ /* 0x000fc800078e00ff */
[----:B------:R-:W-:Y:S01]  /*18370*/  IMAD.WIDE.U32 R2, R3, -0x2daee0ad, RZ ;  /* 0xd2511f5303027825 */ /* 0x000fe200078e00ff */
[----:B------:R-:W-:-:S04]  /*18380*/  LOP3.LUT R0, R17, R240, R4, 0x96, !PT ;  /* 0x000000f011007212 */ /* 0x000fc800078e9604 */
[----:B------:R-:W-:Y:S01]  /*18390*/  LOP3.LUT R3, R3, R239, R14, 0x96, !PT ;  /* 0x000000ef03037212 */ /* 0x000fe200078e960e */
[----:B------:R-:W-:-:S05]  /*183a0*/  IMAD.WIDE.U32 R14, R0, -0x2daee0ad, RZ ;  /* 0xd2511f53000e7825 */ /* 0x000fca00078e00ff */
        /* <DEDUP_REMOVED lines=11> */
[----:B------:R-:W-:Y:S01]  /*18460*/  SHF.R.U32.HI R4, RZ, 0x8, R4 ;  /* 0x00000008ff047819 */ /* 0x000fe20000011604 */
[----:B------:R-:W-:Y:S01]  /*18470*/  @!P3 HADD2 R191, -R83.H0_H0, -RZ.H0_H0 ;  /* 0xa00000ff53bfb230 */ /* 0x000fe20000000900 */
[----:B------:R-:W-:Y:S02]  /*18480*/  @!P5 PRMT R85, R186, 0x5410, RZ ;  /* 0x00005410ba55d816 */ /* 0x000fe400000000ff */
[----:B------:R-:W-:Y:S01]  /*18490*/  LOP3.LUT R4, R4, 0xffff, RZ, 0xc0, !PT ;  /* 0x0000ffff04047812 */ /* 0x000fe200078ec0ff */
[----:B------:R-:W-:Y:S01]  /*184a0*/  @!P2 HADD2 R190, -R82.H0_H0, -RZ.H0_H0 ;  /* 0xa00000ff52bea230 */ /* 0x000fe20000000900 */
[----:B------:R-:W-:Y:S01]  /*184b0*/  PRMT R186, R83, 0x5410, R82 ;  /* 0x0000541053ba7816 */ /* 0x000fe20000000052 */
[----:B------:R-:W-:Y:S01]  /*184c0*/  @!P0 HADD2 R192, -R81.H0_H0, -RZ.H0_H0 ;  /* 0xa00000ff51c08230 */ /* 0x000fe20000000900 */
[----:B------:R-:W-:Y:S02]  /*184d0*/  @!P3 PRMT R83, R191, 0x5410, RZ ;  /* 0x00005410bf53b816 */ /* 0x000fe400000000ff */
[----:B------:R-:W-:-:S02]  /*184e0*/  ISETP.GE.U32.AND P3, PT, R217, R4, PT ;  /* 0x00000004d900720c */ /* 0x000fc40003f66070 */
[--C-:B------:R-:W-:Y:S02]  /*184f0*/  SHF.R.U32.HI R4, RZ, 0x10, R0.reuse ;  /* 0x00000010ff047819 */ /* 0x100fe40000011600 */
[----:B------:R-:W-:Y:S02]  /*18500*/  SHF.R.U32.HI R0, RZ, 0x18, R0 ;  /* 0x00000018ff007819 */ /* 0x000fe40000011600 */
[----:B------:R-:W-:Y:S02]  /*18510*/  @!P2 PRMT R82, R190, 0x5410, RZ ;  /* 0x00005410be52a816 */ /* 0x000fe400000000ff */
[----:B------:R-:W-:Y:S01]  /*18520*/  PRMT R190, R80, 0x5410, R81 ;  /* 0x0000541050be7816 */ /* 0x000fe20000000051 */
[----:B------:R-:W-:Y:S01]  /*18530*/  IMAD.MOV.U32 R15, RZ, RZ, R19 ;  /* 0x000000ffff0f7224 */ /* 0x000fe200078e0013 */
[----:B------:R-:W-:Y:S02]  /*18540*/  @!P0 PRMT R81, R192, 0x5410, RZ ;  /* 0x00005410c0518816 */ /* 0x000fe400000000ff */
[----:B------:R-:W-:Y:S01]  /*18550*/  ISETP.GE.U32.AND P0, PT, R217, R0, PT ;  /* 0x00000000d900720c */ /* 0x000fe20003f06070 */
[----:B------:R-:W1:Y:S01]  /*18560*/  MUFU.EX2 R24, R24 ;  /* 0x0000001800187308 */ /* 0x000e620000000800 */
[----:B------:R-:W-:-:S02]  /*18570*/  LOP3.LUT R0, R2, 0xff, RZ, 0xc0, !PT ;  /* 0x000000ff02007812 */ /* 0x000fc400078ec0ff */
[----:B------:R-:W-:Y:S01]  /*18580*/  LOP3.LUT R4, R4, 0xff, RZ, 0xc0, !PT ;  /* 0x000000ff04047812 */ /* 0x000fe200078ec0ff */
[----:B------:R-:W-:Y:S01]  /*18590*/  @!P6 HADD2 R182, -R86.H0_H0, -RZ.H0_H0 ;  /* 0xa00000ff56b6e230 */ /* 0x000fe20000000900 */
[----:B------:R-:W-:Y:S02]  /*185a0*/  ISETP.GE.U32.AND P2, PT, R217, R0, PT ;  /* 0x00000000d900720c */ /* 0x000fe40003f46070 */
[----:B------:R-:W-:Y:S01]  /*185b0*/  LOP3.LUT R5, R5, R238, R16, 0x96, !PT ;  /* 0x000000ee05057212 */ /* 0x000fe200078e9610 */
[----:B------:R-:W4:Y:S01]  /*185c0*/  MUFU.EX2 R15, R15 ;  /* 0x0000000f000f7308 */ /* 0x000f220000000800 */
[----:B------:R-:W-:Y:S02]  /*185d0*/  ISETP.GE.U32.AND P5, PT, R217, R4, PT ;  /* 0x00000004d900720c */ /* 0x000fe40003fa6070 */
[--C-:B------:R-:W-:Y:S02]  /*185e0*/  SHF.R.U32.HI R0, RZ, 0x18, R2.reuse ;  /* 0x00000018ff007819 */ /* 0x100fe40000011602 */
[----:B------:R-:W-:Y:S01]  /*185f0*/  SHF.R.U32.HI R4, RZ, 0x10, R2 ;  /* 0x00000010ff047819 */ /* 0x000fe20000011602 */
[----:B------:R-:W-:Y:S01]  /*18600*/  @!P1 HADD2 R193, -R80.H0_H0, -RZ.H0_H0 ;  /* 0xa00000ff50c19230 */ /* 0x000fe20000000900 */
[----:B------:R-:W-:-:S02]  /*18610*/  @!P6 PRMT R86, R182, 0x5410, RZ ;  /* 0x00005410b656e816 */ /* 0x000fc400000000ff */
[----:B------:R-:W-:Y:S01]  /*18620*/  LOP3.LUT R19, R2, 0xffff, RZ, 0xc0, !PT ;  /* 0x0000ffff02137812 */ /* 0x000fe200078ec0ff */
[----:B------:R-:W-:Y:S01]  /*18630*/  IMAD.WIDE.U32 R2, R5, -0x2daee0ad, RZ ;  /* 0xd2511f5305027825 */ /* 0x000fe200078e00ff */
[----:B------:R-:W-:Y:S02]  /*18640*/  ISETP.GE.U32.AND P6, PT, R217, R0, PT ;  /* 0x00000000d900720c */ /* 0x000fe40003fc6070 */
[----:B------:R-:W-:Y:S02]  /*18650*/  LOP3.LUT R0, R4, 0xff, RZ, 0xc0, !PT ;  /* 0x000000ff04007812 */ /* 0x000fe400078ec0ff */
[----:B------:R-:W-:Y:S01]  /*18660*/  @!P1 PRMT R80, R193, 0x5410, RZ ;  /* 0x00005410c1509816 */ /* 0x000fe200000000ff */
[----:B------:R-:W-:Y:S01]  /*18670*/  MUFU.EX2 R22, R22 ;  /* 0x0000001600167308 */ /* 0x000fe20000000800 */
[----:B------:R-:W-:Y:S02]  /*18680*/  ISETP.GE.U32.AND P1, PT, R217, R0, PT ;  /* 0x00000000d900720c */ /* 0x000fe40003f26070 */
[----:B------:R-:W-:-:S02]  /*18690*/  LOP3.LUT R0, R3, R237, R14, 0x96, !PT ;  /* 0x000000ed03007212 */ /* 0x000fc400078e960e */
[C---:B------:R-:W-:Y:S02]  /*186a0*/  LOP3.LUT R16, R2.reuse, 0xffff, RZ, 0xc0, !PT ;  /* 0x0000ffff02107812 */ /* 0x040fe400078ec0ff */
[----:B------:R-:W-:Y:S02]  /*186b0*/  LOP3.LUT R5, R2, 0xff, RZ, 0xc0, !PT ;  /* 0x000000ff02057812 */ /* 0x000fe400078ec0ff */
[--C-:B------:R-:W-:Y:S02]  /*186c0*/  SHF.R.U32.HI R14, RZ, 0x10, R2.reuse ;  /* 0x00000010ff0e7819 */ /* 0x100fe40000011602 */
[----:B------:R-:W-:Y:S01]  /*186d0*/  SHF.R.U32.HI R3, RZ, 0x18, R2 ;  /* 0x00000018ff037819 */ /* 0x000fe20000011602 */
[----:B-1----:R-:W-:Y:S01]  /*186e0*/  FADD.FTZ R2, R24, R20 ;  /* 0x0000001418027221 */ /* 0x002fe20000010000 */
[----:B------:R-:W-:Y:S02]  /*186f0*/  PRMT R181, R18, 0x7610, R181 ;  /* 0x0000761012b57816 */ /* 0x000fe400000000b5 */
[----:B------:R-:W-:Y:S01]  /*18700*/  PRMT R76, R12, 0x7610, R76 ;  /* 0x000076100c4c7816 */ /* 0x000fe2000000004c */
[--C-:B----4-:R-:W-:Y:S01]  /*18710*/  FADD.FTZ R4, R15, R2.reuse ;  /* 0x000000020f047221 */ /* 0x110fe20000010000 */
[----:B------:R-:W-:-:S02]  /*18720*/  PRMT R2, R219, 0x7610, R2 ;  /* 0x00007610db027816 */ /* 0x000fc40000000002 */
[----:B------:R-:W-:Y:S01]  /*18730*/  F2FP.PACK_AB R25, R15, R24 ;  /* 0x000000180f19723e */ /* 0x000fe200000000ff */
[----:B------:R1:W4:Y:S01]  /*18740*/  LDL.LU R219, [R1+0x418] ;  /* 0x0004180001db7983 */ /* 0x0003220000300800 */
[----:B------:R-:W-:Y:S01]  /*18750*/  PRMT R191, R181, 0x7610, R191 ;  /* 0x00007610b5bf7816 */ /* 0x000fe200000000bf */
[----:B------:R-:W-:Y:S01]  /*18760*/  IMAD.MOV.U32 R181, RZ, RZ, R173 ;  /* 0x000000ffffb57224 */ /* 0x000fe200078e00ad */
[----:B------:R-:W-:Y:S01]  /*18770*/  PRMT R15, R2, 0x7610, R15 ;  /* 0x00007610020f7816 */ /* 0x000fe2000000000f */
[----:B------:R-:W-:Y:S01]  /*18780*/  IMAD.MOV.U32 R173, RZ, RZ, R172 ;  /* 0x000000ffffad7224 */ /* 0x000fe200078e00ac */
[----:B------:R-:W-:Y:S01]  /*18790*/  PRMT R77, R11, 0x7610, R77 ;  /* 0x000076100b4d7816 */ /* 0x000fe2000000004d */
[----:B------:R-:W-:Y:S01]  /*187a0*/  @!P3 HADD2 R220, -R76.H0_H0, -RZ.H0_H0 ;  /* 0xa00000ff4cdcb230 */ /* 0x000fe20000000900 */
[----:B------:R-:W-:Y:S01]  /*187b0*/  IMAD.MOV.U32 R172, RZ, RZ, R171 ;  /* 0x000000ffffac7224 */ /* 0x000fe200078e00ab */
[----:B------:R-:W2:Y:S01]  /*187c0*/  LDL.LU R11, [R1+0x414] ;  /* 0x00041400010b7983 */ /* 0x000ea20000300800 */
[----:B------:R-:W-:Y:S01]  /*187d0*/  IMAD.MOV.U32 R171, RZ, RZ, R165 ;  /* 0x000000ffffab7224 */ /* 0x000fe200078e00a5 */
[----:B------:R-:W-:Y:S01]  /*187e0*/  PRMT R182, R7, 0x7610, R182 ;  /* 0x0000761007b67816 */ /* 0x000fe200000000b6 */
[----:B------:R-:W-:Y:S01]  /*187f0*/  IMAD.MOV.U32 R165, RZ, RZ, R161 ;  /* 0x000000ffffa57224 */ /* 0x000fe200078e00a1 */
[----:B------:R-:W2:Y:S01]  /*18800*/  LDL.LU R12, [R1+0x410] ;  /* 0x00041000010c7983 */ /* 0x000ea20000300800 */
[----:B------:R-:W-:-:S02]  /*18810*/  PRMT R202, R15, 0x7610, R202 ;  /* 0x000076100fca7816 */ /* 0x000fc400000000ca */
[----:B------:R-:W-:Y:S01]  /*18820*/  PRMT R161, R77, 0x5410, R76 ;  /* 0x000054104da17816 */ /* 0x000fe2000000004c */
[----:B------:R-:W2:Y:S01]  /*18830*/  LDL.LU R7, [R1+0x40c] ;  /* 0x00040c0001077983 */ /* 0x000ea20000300800 */
[----:B------:R-:W-:Y:S02]  /*18840*/  PRMT R75, R6, 0x7610, R75 ;  /* 0x00007610064b7816 */ /* 0x000fe4000000004b */
[----:B------:R-:W-:Y:S01]  /*18850*/  @!P3 PRMT R76, R220, 0x5410, RZ ;  /* 0x00005410dc4cb816 */ /* 0x000fe200000000ff */
[----:B------:R-:W2:Y:S01]  /*18860*/  LDL.LU R6, [R1+0x408] ;  /* 0x0004080001067983 */ /* 0x000ea20000300800 */
[----:B------:R-:W-:Y:S02]  /*18870*/  PRMT R62, R141, 0x7610, R62 ;  /* 0x000076108d3e7816 */ /* 0x000fe4000000003e */
[----:B------:R-:W-:Y:S01]  /*18880*/  ISETP.GE.U32.AND P3, PT, R217, R5, PT ;  /* 0x00000005d900720c */ /* 0x000fe20003f66070 */
[----:B------:R-:W2:Y:S01]  /*18890*/  LDL.LU R141, [R1+0x404] ;  /* 0x00040400018d7983 */ /* 0x000ea20000300800 */
[----:B------:R-:W-:Y:S01]  /*188a0*/  MUFU.EX2 R5, R149 ;  /* 0x0000009500057308 */ /* 0x000fe20000000800 */
[----:B------:R-:W-:-:S02]  /*188b0*/  PRMT R73, R152, 0x7610, R73 ;  /* 0x0000761098497816 */ /* 0x000fc40000000049 */
[----:B------:R-:W-:-:S05]  /*188c0*/  PRMT R166, R191, 0x7610, R166 ;  /* 0x00007610bfa67816 */ /* 0x000fca00000000a6 */
[----:B---3--:R-:W3:Y:S02]  /*188d0*/  MUFU.EX2 R23, R23 ;  /* 0x0000001700177308 */ /* 0x008ee40000000800 */
[----:B---3--:R-:W-:-:S04]  /*188e0*/  FADD.FTZ R2, R23, R21 ;  /* 0x0000001517027221 */ /* 0x008fc80000010000 */
[C---:B------:R-:W-:Y:S01]  /*188f0*/  FADD.FTZ R15, R22.reuse, R2 ;  /* 0x00000002160f7221 */ /* 0x040fe20000010000 */
[----:B------:R-:W-:Y:S02]  /*18900*/  SHF.R.U32.HI R2, RZ, 0x8, R19 ;  /* 0x00000008ff027819 */ /* 0x000fe40000011613 */
[----:B------:R3:W1:Y:S01]  /*18910*/  MUFU.EX2 R19, R140 ;  /* 0x0000008c00137308 */ /* 0x0006620000000800 */
[----:B------:R-:W-:Y:S01]  /*18920*/  F2FP.PACK_AB R24, R22, R23 ;  /* 0x000000171618723e */ /* 0x000fe200000000ff */
[----:B---3--:R-:W3:Y:S04]  /*18930*/  LDL.LU R140, [R1+0x400] ;  /* 0x00040000018c7983 */ /* 0x008ee80000300800 */
[----:B------:R-:W2:Y:S04]  /*18940*/  LDL.LU R149, [R1+0x3fc] ;  /* 0x0003fc0001957983 */ /* 0x000ea80000300800 */
[----:B------:R-:W2:Y:S04]  /*18950*/  LDL.LU R152, [R1+0x3f8] ;  /* 0x0003f80001987983 */ /* 0x000ea80000300800 */
[----:B------:R1:W2:Y:S04]  /*18960*/  LDL.LU.S16 R191, [R1+0xc] ;  /* 0x00000c0001bf7983 */ /* 0x0002a80000300600 */
[----:B------:R1:W2:Y:S01]  /*18970*/  LDL.LU.S16 R22, [R1+0x10] ;  /* 0x0000100001167983 */ /* 0x0002a20000300600 */
[----:B------:R-:W-:-:S02]  /*18980*/  LOP3.LUT R2, R2, 0xffff, RZ, 0xc0, !PT ;  /* 0x0000ffff02027812 */ /* 0x000fc400078ec0ff */
[----:B------:R-:W-:Y:S01]  /*18990*/  PRMT R183, R182, 0x7610, R183 ;  /* 0x00007610b6b77816 */ /* 0x000fe200000000b7 */
[----:B------:R-:W-:Y:S01]  /*189a0*/  IMAD.MOV.U32 R182, RZ, RZ, R181 ;  /* 0x000000ffffb67224 */ /* 0x000fe200078e00b5 */
[----:B------:R-:W-:Y:S01]  /*189b0*/  PRMT R72, R166, 0x7610, R72 ;  /* 0x00007610a6487816 */ /* 0x000fe20000000048 */
[----:B------:R-:W-:Y:S01]  /*189c0*/  IMAD.MOV.U32 R181, RZ, RZ, R173 ;  /* 0x000000ffffb57224 */ /* 0x000fe200078e00ad */
[----:B------:R-:W-:Y:S01]  /*189d0*/  @!P5 HADD2 R245, -R62.H0_H0, -RZ.H0_H0 ;  /* 0xa00000ff3ef5d230 */ /* 0x000fe20000000900 */
[----:B------:R-:W-:Y:S01]  /*189e0*/  IMAD.MOV.U32 R173, RZ, RZ, R172 ;  /* 0x000000ffffad7224 */ /* 0x000fe200078e00ac */
[----:B------:R-:W-:Y:S01]  /*189f0*/  PRMT R158, R202, 0x7610, R158 ;  /* 0x00007610ca9e7816 */ /* 0x000fe2000000009e */
[----:B------:R-:W-:Y:S01]  /*18a00*/  IMAD.MOV.U32 R172, RZ, RZ, R171 ;  /* 0x000000ffffac7224 */ /* 0x000fe200078e00ab */
[----:B------:R-:W3:Y:S01]  /*18a10*/  LDL.LU R166, [R1+0x1a8] ;  /* 0x0001a80001a67983 */ /* 0x000ee20000300800 */
[----:B------:R-:W-:Y:S01]  /*18a20*/  IMAD.MOV.U32 R171, RZ, RZ, R160 ;  /* 0x000000ffffab7224 */ /* 0x000fe200078e00a0 */
[----:B------:R-:W-:-:S02]  /*18a30*/  PRMT R160, R62, 0x5410, R75 ;  /* 0x000054103ea07816 */ /* 0x000fc4000000004b */
[----:B------:R-:W-:Y:S02]  /*18a40*/  @!P5 PRMT R62, R245, 0x5410, RZ ;  /* 0x00005410f53ed816 */ /* 0x000fe400000000ff */
[----:B------:R-:W-:-:S04]  /*18a50*/  PRMT R71, R158, 0x7610, R71 ;  /* 0x000076109e477816 */ /* 0x000fc80000000047 */
[----:B------:R-:W-:Y:S01]  /*18a60*/  PRMT R158, R72, 0x5410, R71 ;  /* 0x00005410489e7816 */ /* 0x000fe20000000047 */
[----:B----4-:R-:W-:-:S05]  /*18a70*/  @!P4 HADD2 R219, -R77.H0_H0, -RZ.H0_H0 ;  /* 0xa00000ff4ddbc230 */ /* 0x010fca0000000900 */
[----:B------:R-:W-:Y:S02]  /*18a80*/  @!P4 PRMT R77, R219, 0x5410, RZ ;  /* 0x00005410db4dc816 */ /* 0x000fe400000000ff */
[----:B------:R-:W-:Y:S02]  /*18a90*/  ISETP.GE.U32.AND P4, PT, R217, R2, PT ;  /* 0x00000002d900720c */ /* 0x000fe40003f86070 */
[----:B------:R-:W-:-:S04]  /*18aa0*/  SHF.R.U32.HI R2, RZ, 0x10, R0 ;  /* 0x00000010ff027819 */ /* 0x000fc80000011600 */
[----:B------:R-:W-:-:S04]  /*18ab0*/  LOP3.LUT R2, R2, 0xff, RZ, 0xc0, !PT ;  /* 0x000000ff02027812 */ /* 0x000fc800078ec0ff */
[----:B------:R-:W-:Y:S01]  /*18ac0*/  ISETP.GE.U32.AND P5, PT, R217, R2, PT ;  /* 0x00000002d900720c */ /* 0x000fe20003fa6070 */
[----:B-1----:R-:W-:Y:S01]  /*18ad0*/  FADD.FTZ R2, R19, R4 ;  /* 0x0000000413027221 */ /* 0x002fe20000010000 */
[----:B--2---:R-:W-:-:S05]  /*18ae0*/  @!P1 HADD2 R22, -R72.H0_H0, -RZ.H0_H0 ;  /* 0xa00000ff48169230 */ /* 0x004fca0000000900 */
[----:B------:R-:W-:Y:S02]  /*18af0*/  PRMT R4, R22, 0x7610, R4 ;  /* 0x0000761016047816 */ /* 0x000fe40000000004 */
[----:B------:R1:W2:Y:S02]  /*18b00*/  LDL.LU.S16 R22, [R1+0x14] ;  /* 0x0000140001167983 */ /* 0x0002a40000300600 */
[----:B------:R-:W-:Y:S02]  /*18b10*/  @!P1 PRMT R72, R4, 0x5410, RZ ;  /* 0x0000541004489816 */ /* 0x000fe400000000ff */
[----:B------:R1:W4:Y:S01]  /*18b20*/  LDL.LU.S16 R4, [R1+0x18] ;  /* 0x0000180001047983 */ /* 0x0003220000300600 */
[----:B------:R-:W-:Y:S01]  /*18b30*/  @!P0 HADD2 R243, -R75.H0_H0, -RZ.H0_H0 ;  /* 0xa00000ff4bf38230 */ /* 0x000fe20000000900 */
[----:B------:R-:W-:Y:S01]  /*18b40*/  PRMT R74, R183, 0x7610, R74 ;  /* 0x00007610b74a7816 */ /* 0x000fe2000000004a */
[----:B------:R-:W-:Y:S02]  /*18b50*/  IMAD.MOV.U32 R183, RZ, RZ, R182 ;  /* 0x000000ffffb77224 */ /* 0x000fe400078e00b6 */
[----:B------:R-:W-:Y:S01]  /*18b60*/  IMAD.MOV.U32 R182, RZ, RZ, R181 ;  /* 0x000000ffffb67224 */ /* 0x000fe200078e00b5 */
[----:B------:R-:W-:Y:S01]  /*18b70*/  @!P0 PRMT R75, R243, 0x5410, RZ ;  /* 0x00005410f34b8816 */ /* 0x000fe200000000ff */
[----:B------:R-:W-:Y:S01]  /*18b80*/  @!P2 HADD2 R252, -R74.H0_H0, -RZ.H0_H0 ;  /* 0xa00000ff4afca230 */ /* 0x000fe20000000900 */
[----:B------:R-:W-:Y:S01]  /*18b90*/  ISETP.GE.U32.AND P0, PT, R217, R3, PT ;  /* 0x00000003d900720c */ /* 0x000fe20003f06070 */
[----:B------:R-:W-:-:S02]  /*18ba0*/  IMAD.MOV.U32 R181, RZ, RZ, R172 ;  /* 0x000000ffffb57224 */ /* 0x000fc400078e00ac */
[----:B------:R-:W-:Y:S02]  /*18bb0*/  IMAD.MOV.U32 R172, RZ, RZ, R171 ;  /* 0x000000ffffac7224 */ /* 0x000fe400078e00ab */
[----:B------:R-:W-:Y:S01]  /*18bc0*/  FADD.FTZ R3, R5, R2 ;  /* 0x0000000205037221 */ /* 0x000fe20000010000 */
[----:B------:R-:W-:Y:S01]  /*18bd0*/  LOP3.LUT R2, R0, 0xff, RZ, 0xc0, !PT ;  /* 0x000000ff00027812 */ /* 0x000fe200078ec0ff */
[----:B------:R-:W-:Y:S02]  /*18be0*/  IMAD.MOV.U32 R171, RZ, RZ, R170 ;  /* 0x000000ffffab7224 */ /* 0x000fe400078e00aa */
[----:B------:R-:W-:Y:S01]  /*18bf0*/  IMAD.MOV.U32 R170, RZ, RZ, R159 ;  /* 0x000000ffffaa7224 */ /* 0x000fe200078e009f */
[----:B------:R-:W-:Y:S02]  /*18c00*/  PRMT R159, R74, 0x5410, R73 ;  /* 0x000054104a9f7816 */ /* 0x000fe40000000049 */
[----:B------:R-:W-:Y:S02]  /*18c10*/  @!P2 PRMT R74, R252, 0x5410, RZ ;  /* 0x00005410fc4aa816 */ /* 0x000fe400000000ff */
[----:B------:R-:W-:Y:S01]  /*18c20*/  ISETP.GE.U32.AND P2, PT, R217, R2, PT ;  /* 0x00000002d900720c */ /* 0x000fe20003f46070 */
[----:B------:R-:W-:Y:S01]  /*18c30*/  @!P4 HADD2 R191, -R73.H0_H0, -RZ.H0_H0 ;  /* 0xa00000ff49bfc230 */ /* 0x000fe20000000900 */
[----:B------:R-:W-:-:S02]  /*18c40*/  SHF.R.U32.HI R2, RZ, 0x18, R0 ;  /* 0x00000018ff027819 */ /* 0x000fc40000011600 */
[----:B------:R-:W-:Y:S02]  /*18c50*/  PRMT R70, R50, 0x7610, R70 ;  /* 0x0000761032467816 */ /* 0x000fe40000000046 */
[----:B------:R-:W-:-:S04]  /*18c60*/  PRMT R23, R191, 0x7610, R23 ;  /* 0x00007610bf177816 */ /* 0x000fc80000000017 */
[----:B------:R-:W-:Y:S02]  /*18c70*/  @!P4 PRMT R73, R23, 0x5410, RZ ;  /* 0x000054101749c816 */ /* 0x000fe400000000ff */
[C---:B------:R-:W-:Y:S02]  /*18c80*/  ISETP.GE.U32.AND P4, PT, R217.reuse, R2, PT ;  /* 0x00000002d900720c */ /* 0x040fe40003f86070 */
[----:B------:R-:W-:Y:S02]  /*18c90*/  LOP3.LUT R2, R14, 0xff, RZ, 0xc0, !PT ;  /* 0x000000ff0e027812 */ /* 0x000fe400078ec0ff */
[----:B------:R-:W-:Y:S02]  /*18ca0*/  LOP3.LUT R0, R0, 0xffff, RZ, 0xc0, !PT ;  /* 0x0000ffff00007812 */ /* 0x000fe400078ec0ff */
[----:B------:R-:W-:Y:S02]  /*18cb0*/  ISETP.GE.U32.AND P1, PT, R217, R2, PT ;  /* 0x00000002d900720c */ /* 0x000fe40003f26070 */
[----:B------:R-:W-:-:S02]  /*18cc0*/  SHF.R.U32.HI R0, RZ, 0x8, R0 ;  /* 0x00000008ff007819 */ /* 0x000fc40000011600 */
[----:B------:R-:W-:Y:S01]  /*18cd0*/  PRMT R69, R50, 0x7632, R69 ;  /* 0x0000763232457816 */ /* 0x000fe20000000045 */
[----:B------:R-:W-:Y:S01]  /*18ce0*/  IMAD.MOV.U32 R202, RZ, RZ, R169 ;  /* 0x000000ffffca7224 */ /* 0x000fe200078e00a9 */
[----:B------:R-:W-:Y:S01]  /*18cf0*/  LOP3.LUT R0, R0, 0xffff, RZ, 0xc0, !PT ;  /* 0x0000ffff00007812 */ /* 0x000fe200078ec0ff */
[----:B------:R-:W3:Y:S01]  /*18d00*/  LDL.LU R169, [R1+0x1b4] ;  /* 0x0001b40001a97983 */ /* 0x000ee20000300800 */
[----:B--2---:R-:W-:Y:S02]  /*18d10*/  @!P6 HADD2 R22, -R71.H0_H0, -RZ.H0_H0 ;  /* 0xa00000ff4716e230 */ /* 0x004fe40000000900 */
[----:B----4-:R-:W-:-:S03]  /*18d20*/  @!P2 HADD2 R4, -R70.H0_H0, -RZ.H0_H0 ;  /* 0xa00000ff4604a230 */ /* 0x010fc60000000900 */
[----:B------:R-:W-:Y:S02]  /*18d30*/  PRMT R20, R22, 0x7610, R20 ;  /* 0x0000761016147816 */ /* 0x000fe40000000014 */
[----:B------:R-:W-:Y:S02]  /*18d40*/  PRMT R2, R4, 0x7610, R2 ;  /* 0x0000761004027816 */ /* 0x000fe40000000002 */
[----:B---3--:R2:W3:Y:S01]  /*18d50*/  MUFU.EX2 R4, R166 ;  /* 0x000000a600047308 */ /* 0x0084e20000000800 */
[----:B------:R-:W-:Y:S02]  /*18d60*/  @!P6 PRMT R71, R20, 0x5410, RZ ;  /* 0x000054101447e816 */ /* 0x000fe400000000ff */
[----:B------:R-:W-:Y:S02]  /*18d70*/  ISETP.GE.U32.AND P6, PT, R217, R0, PT ;  /* 0x00000000d900720c */ /* 0x000fe40003fc6070 */
[----:B------:R-:W-:Y:S02]  /*18d80*/  SHF.R.U32.HI R0, RZ, 0x8, R16 ;  /* 0x00000008ff007819 */ /* 0x000fe40000011610 */
[----:B--2---:R-:W-:-:S02]  /*18d90*/  PRMT R166, R70, 0x5410, R69 ;  /* 0x0000541046a67816 */ /* 0x004fc40000000045 */
[----:B------:R-:W-:Y:S02]  /*18da0*/  @!P2 PRMT R70, R2, 0x5410, RZ ;  /* 0x000054100246a816 */ /* 0x000fe400000000ff */
[----:B------:R1:W2:Y:S04]  /*18db0*/  LDL.LU.S16 R2, [R1+0x1c] ;  /* 0x00001c0001027983 */ /* 0x0002a80000300600 */
[----:B------:R1:W4:Y:S04]  /*18dc0*/  LDL.LU.S16 R20, [R1+0x24] ;  /* 0x0000240001147983 */ /* 0x0003280000300600 */
[----:B------:R1:W3:Y:S01]  /*18dd0*/  LDL.LU.S16 R16, [R1+0x20] ;  /* 0x0000200001107983 */ /* 0x0002e20000300600 */
[----:B------:R-:W-:-:S02]  /*18de0*/  PRMT R68, R201, 0x7610, R68 ;  /* 0x00007610c9447816 */ /* 0x000fc40000000044 */
[----:B------:R-:W-:Y:S02]  /*18df0*/  PRMT R67, R201, 0x7632, R67 ;  /* 0x00007632c9437816 */ /* 0x000fe40000000043 */
[----:B------:R-:W-:Y:S02]  /*18e00*/  LOP3.LUT R0, R0, 0xffff, RZ, 0xc0, !PT ;  /* 0x0000ffff00007812 */ /* 0x000fe400078ec0ff */
[----:B------:R-:W-:Y:S02]  /*18e10*/  F2FP.PACK_AB R33, R5, R19 ;  /* 0x000000130521723e */ /* 0x000fe400000000ff */
[----:B------:R-:W-:Y:S01]  /*18e20*/  ISETP.GE.U32.AND P2, PT, R217, R0, PT ;  /* 0x00000000d900720c */ /* 0x000fe20003f46070 */
[----:B--2---:R-:W-:Y:S02]  /*18e30*/  @!P6 HADD2 R2, -R69.H0_H0, -RZ.H0_H0 ;  /* 0xa00000ff4502e230 */ /* 0x004fe40000000900 */
[----:B----4-:R-:W-:-:S03]  /*18e40*/  @!P5 HADD2 R20, -R68.H0_H0, -RZ.H0_H0 ;  /* 0xa00000ff4414d230 */ /* 0x010fc60000000900 */
[----:B------:R-:W-:Y:S01]  /*18e50*/  PRMT R14, R2, 0x7610, R14 ;  /* 0x00007610020e7816 */ /* 0x000fe2000000000e */
[----:B---3--:R-:W-:Y:S01]  /*18e60*/  @!P4 HADD2 R16, -R67.H0_H0, -RZ.H0_H0 ;  /* 0xa00000ff4310c230 */ /* 0x008fe20000000900 */
[----:B------:R-:W-:Y:S01]  /*18e70*/  PRMT R5, R20, 0x7610, R5 ;  /* 0x0000761014057816 */ /* 0x000fe20000000005 */
[----:B------:R2:W3:Y:S01]  /*18e80*/  MUFU.EX2 R2, R169 ;  /* 0x000000a900027308 */ /* 0x0004e20000000800 */
[----:B------:R-:W-:Y:S02]  /*18e90*/  @!P6 PRMT R69, R14, 0x5410, RZ ;  /* 0x000054100e45e816 */ /* 0x000fe400000000ff */
[----:B------:R-:W-:Y:S01]  /*18ea0*/  PRMT R0, R16, 0x7610, R0 ;  /* 0x0000761010007816 */ /* 0x000fe20000000000 */
[----:B------:R-:W-:Y:S02]  /*18eb0*/  IMAD.MOV.U32 R20, RZ, RZ, R173 ;  /* 0x000000ffff147224 */ /* 0x000fe400078e00ad */
[----:B------:R-:W-:Y:S02]  /*18ec0*/  IMAD.MOV.U32 R173, RZ, RZ, R162 ;  /* 0x000000ffffad7224 */ /* 0x000fe400078e00a2 */
[----:B------:R4:W1:Y:S01]  /*18ed0*/  MUFU.EX2 R16, R152 ;  /* 0x0000009800107308 */ /* 0x0008620000000800 */
[----:B--2---:R-:W-:-:S07]  /*18ee0*/  IMAD.MOV.U32 R169, RZ, RZ, R165 ;  /* 0x000000ffffa97224 */ /* 0x004fce00078e00a5 */
[----:B------:R2:W-:Y:S01]  /*18ef0*/  MUFU.EX2 R14, R153 ;  /* 0x00000099000e7308 */ /* 0x0005e20000000800 */
[----:B------:R-:W-:Y:S02]  /*18f00*/  PRMT R165, R68, 0x5410, R67 ;  /* 0x0000541044a57816 */ /* 0x000fe40000000043 */
[----:B------:R-:W-:Y:S01]  /*18f10*/  @!P5 PRMT R68, R5, 0x5410, RZ ;  /* 0x000054100544d816 */ /* 0x000fe200000000ff */
[----:B----4-:R-:W4:Y:S04]  /*18f20*/  LDL.LU R152, [R1+0x3f4] ;  /* 0x0003f40001987983 */ /* 0x010f280000300800 */
[----:B--2---:R-:W2:Y:S04]  /*18f30*/  LDL.LU R153, [R1+0x3f0] ;  /* 0x0003f00001997983 */ /* 0x004ea80000300800 */
[----:B------:R1:W2:Y:S04]  /*18f40*/  LDL.LU.S16 R162, [R1+0x44] ;  /* 0x0000440001a27983 */ /* 0x0002a80000300600 */
[----:B------:R1:W2:Y:S04]  /*18f50*/  LDL.LU.S16 R5, [R1+0x40] ;  /* 0x0000400001057983 */ /* 0x0002a80000300600 */
[----:B------:R1:W4:Y:S04]  /*18f60*/  LDL.LU.S16 R23, [R1+0x50] ;  /* 0x0000500001177983 */ /* 0x0003280000300600 */
[----:B------:R1:W4:Y:S01]  /*18f70*/  LDL.LU.S16 R22, [R1+0x4c] ;  /* 0x00004c0001167983 */ /* 0x0003220000300600 */
[----:B------:R-:W-:-:S02]  /*18f80*/  PRMT R65, R40, 0x7632, R65 ;  /* 0x0000763228417816 */ /* 0x000fc40000000041 */
[----:B------:R-:W-:Y:S02]  /*18f90*/  PRMT R61, R41, 0x7632, R61 ;  /* 0x00007632293d7816 */ /* 0x000fe4000000003d */
[----:B------:R-:W-:Y:S01]  /*18fa0*/  @!P4 PRMT R67, R0, 0x5410, RZ ;  /* 0x000054100043c816 */ /* 0x000fe200000000ff */
[----:B------:R-:W-:Y:S01]  /*18fb0*/  FADD.FTZ R0, R4, R15 ;  /* 0x0000000f04007221 */ /* 0x000fe20000010000 */
[----:B---3--:R-:W-:-:S03]  /*18fc0*/  F2FP.PACK_AB R32, R2, R4 ;  /* 0x000000040220723e */ /* 0x008fc600000000ff */
[----:B------:R-:W-:Y:S01]  /*18fd0*/  FADD.FTZ R0, R2, R0 ;  /* 0x0000000002007221 */ /* 0x000fe20000010000 */
[----:B------:R3:W1:Y:S02]  /*18fe0*/  MUFU.EX2 R4, R148 ;  /* 0x0000009400047308 */ /* 0x0006640000000800 */
[----:B---3--:R-:W3:Y:S01]  /*18ff0*/  LDL.LU R148, [R1+0x3e4] ;  /* 0x0003e40001947983 */ /* 0x008ee20000300800 */
[----:B------:R-:W-:Y:S02]  /*19000*/  PRMT R66, R40, 0x7610, R66 ;  /* 0x0000761028427816 */ /* 0x000fe40000000042 */
[----:B------:R-:W-:Y:S01]  /*19010*/  PRMT R64, R41, 0x7610, R64 ;  /* 0x0000761029407816 */ /* 0x000fe20000000040 */
[----:B------:R-:W-:Y:S01]  /*19020*/  IMAD.MOV.U32 R191, RZ, RZ, R169 ;  /* 0x000000ffffbf7224 */ /* 0x000fe200078e00a9 */
[----:B------:R-:W-:Y:S01]  /*19030*/  LOP3.LUT R17, R35, R232, R214, 0x96, !PT ;  /* 0x000000e823117212 */ /* 0x000fe200078e96d6 */
[----:B------:R-:W-:Y:S01]  /*19040*/  IMAD.MOV.U32 R169, RZ, RZ, R163 ;  /* 0x000000ffffa97224 */ /* 0x000fe200078e00a3 */
[----:B------:R-:W-:-:S02]  /*19050*/  PRMT R163, R66, 0x5410, R65 ;  /* 0x0000541042a37816 */ /* 0x000fc40000000041 */
[----:B------:R-:W-:Y:S01]  /*19060*/  LOP3.LUT R18, R125, R233, R34, 0x96, !PT ;  /* 0x000000e97d127212 */ /* 0x000fe200078e9622 */
[----:B-1----:R-:W-:Y:S01]  /*19070*/  FADD.FTZ R0, R16, R0 ;  /* 0x0000000010007221 */ /* 0x002fe20000010000 */
[----:B------:R-:W-:Y:S01]  /*19080*/  F2FP.PACK_AB R34, R4, R14 ;  /* 0x0000000e0422723e */ /* 0x000fe200000000ff */
[----:B--2---:R-:W-:Y:S02]  /*19090*/  @!P2 HADD2 R5, -R61.H0_H0, -RZ.H0_H0 ;  /* 0xa00000ff3d05a230 */ /* 0x004fe40000000900 */
[----:B----4-:R-:W-:-:S03]  /*190a0*/  @!P0 HADD2 R22, -R65.H0_H0, -RZ.H0_H0 ;  /* 0xa00000ff41168230 */ /* 0x010fc60000000900 */
[----:B------:R-:W-:Y:S02]  /*190b0*/  PRMT R19, R5, 0x7610, R19 ;  /* 0x0000761005137816 */ /* 0x000fe40000000013 */
[----:B------:R1:W2:Y:S01]  /*190c0*/  MUFU.EX2 R5, R149 ;  /* 0x0000009500057308 */ /* 0x0002a20000000800 */
[----:B------:R-:W-:-:S07]  /*190d0*/  PRMT R2, R22, 0x7610, R2 ;  /* 0x0000761016027816 */ /* 0x000fce0000000002 */
[----:B------:R4:W-:Y:S01]  /*190e0*/  MUFU.EX2 R22, R202 ;  /* 0x000000ca00167308 */ /* 0x0009e20000000800 */
[----:B-1----:R-:W3:Y:S01]  /*190f0*/  LDL.LU R149, [R1+0x3e0] ;  /* 0x0003e00001957983 */ /* 0x002ee20000300800 */
[----:B----4-:R-:W-:Y:S02]  /*19100*/  IMAD.MOV.U32 R202, RZ, RZ, R173 ;  /* 0x000000ffffca7224 */ /* 0x010fe400078e00ad */
[----:B------:R-:W-:Y:S02]  /*19110*/  IMAD.MOV.U32 R173, RZ, RZ, R171 ;  /* 0x000000ffffad7224 */ /* 0x000fe400078e00ab */
[----:B------:R1:W4:Y:S01]  /*19120*/  LDL.LU.S16 R171, [R1+0x68] ;  /* 0x0000680001ab7983 */ /* 0x0003220000300600 */
[----:B------:R-:W-:Y:S02]  /*19130*/  @!P1 HADD2 R23, -R66.H0_H0, -RZ.H0_H0 ;  /* 0xa00000ff42179230 */ /* 0x000fe40000000900 */
[----:B------:R-:W-:-:S03]  /*19140*/  @!P3 HADD2 R162, -R64.H0_H0, -RZ.H0_H0 ;  /* 0xa00000ff40a2b230 */ /* 0x000fc60000000900 */
[----:B------:R-:W-:Y:S02]  /*19150*/  PRMT R15, R23, 0x7610, R15 ;  /* 0x00007610170f7816 */ /* 0x000fe4000000000f */
[----:B------:R-:W-:Y:S02]  /*19160*/  PRMT R21, R162, 0x7610, R21 ;  /* 0x00007610a2157816 */ /* 0x000fe40000000015 */
[----:B------:R-:W-:Y:S01]  /*19170*/  @!P0 PRMT R65, R2, 0x5410, RZ ;  /* 0x0000541002418816 */ /* 0x000fe200000000ff */
[----:B------:R-:W-:Y:S01]  /*19180*/  FADD.FTZ R2, R14, R3 ;  /* 0x000000030e027221 */ /* 0x000fe20000010000 */
[----:B------:R-:W-:Y:S01]  /*19190*/  @!P1 PRMT R66, R15, 0x5410, RZ ;  /* 0x000054100f429816 */ /* 0x000fe200000000ff */
[----:B------:R-:W-:Y:S01]  /*191a0*/  IMAD.WIDE.U32 R14, R17, -0x2daee0ad, RZ ;  /* 0xd2511f53110e7825 */ /* 0x000fe200078e00ff */
[----:B------:R-:W-:Y:S02]  /*191b0*/  PRMT R162, R64, 0x5410, R61 ;  /* 0x0000541040a27816 */ /* 0x000fe4000000003d */
[----:B------:R-:W-:Y:S01]  /*191c0*/  @!P3 PRMT R64, R21, 0x5410, RZ ;  /* 0x000054101540b816 */ /* 0x000fe200000000ff */
[----:B------:R-:W-:-:S02]  /*191d0*/  IMAD.MOV.U32 R21, RZ, RZ, R20 ;  /* 0x000000ffff157224 */ /* 0x000fc400078e0014 */
[----:B--2---:R-:W-:Y:S01]  /*191e0*/  FADD.FTZ R20, R5, R0 ;  /* 0x0000000005147221 */ /* 0x004fe20000010000 */
[----:B------:R-:W-:Y:S02]  /*191f0*/  LOP3.LUT R0, R15, R234, R246, 0x96, !PT ;  /* 0x000000ea0f007212 */ /* 0x000fe400078e96f6 */
[----:B------:R-:W-:Y:S01]  /*19200*/  @!P2 PRMT R61, R19, 0x5410, RZ ;  /* 0x00005410133da816 */ /* 0x000fe200000000ff */
[----:B------:R-:W-:Y:S01]  /*19210*/  FADD.FTZ R19, R4, R2 ;  /* 0x0000000204137221 */ /* 0x000fe20000010000 */
[----:B------:R-:W-:Y:S01]  /*19220*/  F2FP.PACK_AB R35, R5, R16 ;  /* 0x000000100523723e */ /* 0x000fe200000000ff */
[----:B------:R-:W-:-:S04]  /*19230*/  IMAD.WIDE.U32 R4, R0, -0x326172a9, RZ ;  /* 0xcd9e8d5700047825 */ /* 0x000fc800078e00ff */
[----:B------:R-:W-:Y:S01]  /*19240*/  IMAD.WIDE.U32 R16, R18, -0x2daee0ad, RZ ;  /* 0xd2511f5312107825 */ /* 0x000fe200078e00ff */
[----:B------:R-:W-:-:S04]  /*19250*/  LOP3.LUT R2, R5, R231, R124, 0x96, !PT ;  /* 0x000000e705027212 */ /* 0x000fc800078e967c */
[----:B------:R-:W-:Y:S01]  /*19260*/  LOP3.LUT R0, R17, R241, R14, 0x96, !PT ;  /* 0x000000f111007212 */ /* 0x000fe200078e960e */
[----:B------:R-:W-:-:S05]  /*19270*/  IMAD.WIDE.U32 R2, R2, -0x2daee0ad, RZ ;  /* 0xd2511f5302027825 */ /* 0x000fca00078e00ff */
[----:B------:R-:W-:Y:S01]  /*19280*/  LOP3.LUT R3, R3, R239, R16, 0x96, !PT ;  /* 0x000000ef03037212 */ /* 0x000fe200078e9610 */
[----:B------:R-:W-:-:S05]  /*19290*/  IMAD.WIDE.U32 R16, R0, -0x326172a9, RZ ;  /* 0xcd9e8d5700107825 */ /* 0x000fca00078e00ff */
[----:B------:R-:W-:-:S05]  /*192a0*/  LOP3.LUT R0, R17, R240, R4, 0x96, !PT ;  /* 0x000000f011007212 */ /* 0x000fca00078e9604 */
        /* <DEDUP_REMOVED lines=13> */
[----:B------:R-:W2:Y:S01]  /*19380*/  MUFU.EX2 R23, R21 ;  /* 0x0000001500177308 */ /* 0x000ea20000000800 */
[----:B------:R-:W-:Y:S02]  /*19390*/  LOP3.LUT R4, R4, 0xff, RZ, 0xc0, !PT ;  /* 0x000000ff04047812 */ /* 0x000fe400078ec0ff */
[----:B------:R-:W-:Y:S02]  /*193a0*/  ISETP.GE.U32.AND P0, PT, R217, R0, PT ;  /* 0x00000000d900720c */ /* 0x000fe40003f06070 */
[----:B------:R-:W-:-:S02]  /*193b0*/  LOP3.LUT R0, R2, 0xff, RZ, 0xc0, !PT ;  /* 0x000000ff02007812 */ /* 0x000fc400078ec0ff */
[----:B------:R-:W-:Y:S02]  /*193c0*/  LOP3.LUT R5, R5, R238, R16, 0x96, !PT ;  /* 0x000000ee05057212 */ /* 0x000fe400078e9610 */
[C---:B------:R-:W-:Y:S01]  /*193d0*/  ISETP.GE.U32.AND P2, PT, R217.reuse, R0, PT ;  /* 0x00000000d900720c */ /* 0x040fe20003f46070 */
[----:B------:R1:W1:Y:S01]  /*193e0*/  MUFU.EX2 R16, R191 ;  /* 0x000000bf00107308 */ /* 0x0002620000000800 */
[----:B------:R-:W-:Y:S02]  /*193f0*/  ISETP.GE.U32.AND P5, PT, R217, R4, PT ;  /* 0x00000004d900720c */ /* 0x000fe40003fa6070 */
[--C-:B------:R-:W-:Y:S02]  /*19400*/  SHF.R.U32.HI R0, RZ, 0x18, R2.reuse ;  /* 0x00000018ff007819 */ /* 0x100fe40000011602 */
[----:B------:R-:W-:Y:S02]  /*19410*/  SHF.R.U32.HI R4, RZ, 0x10, R2 ;  /* 0x00000010ff047819 */ /* 0x000fe40000011602 */
[----:B------:R-:W-:Y:S01]  /*19420*/  LOP3.LUT R17, R2, 0xffff, RZ, 0xc0, !PT ;  /* 0x0000ffff02117812 */ /* 0x000fe200078ec0ff */
[----:B------:R-:W-:Y:S01]  /*19430*/  IMAD.WIDE.U32 R2, R5, -0x2daee0ad, RZ ;  /* 0xd2511f5305027825 */ /* 0x000fe200078e00ff */
[----:B------:R-:W-:Y:S01]  /*19440*/  ISETP.GE.U32.AND P6, PT, R217, R0, PT ;  /* 0x00000000d900720c */ /* 0x000fe20003fc6070 */
[----:B------:R-:W2:Y:S01]  /*19450*/  MUFU.EX2 R21, R183 ;  /* 0x000000b700157308 */ /* 0x000ea20000000800 */
[----:B------:R-:W-:-:S02]  /*19460*/  LOP3.LUT R0, R4, 0xff, RZ, 0xc0, !PT ;  /* 0x000000ff04007812 */ /* 0x000fc400078ec0ff */
[C---:B------:R-:W-:Y:S02]  /*19470*/  LOP3.LUT R15, R2.reuse, 0xffff, RZ, 0xc0, !PT ;  /* 0x0000ffff020f7812 */ /* 0x040fe400078ec0ff */
[----:B------:R-:W-:Y:S01]  /*19480*/  ISETP.GE.U32.AND P1, PT, R217, R0, PT ;  /* 0x00000000d900720c */ /* 0x000fe20003f26070 */
[----:B-1----:R1:W3:Y:S01]  /*19490*/  LDL.LU.S16 R191, [R1+0x8c] ;  /* 0x00008c0001bf7983 */ /* 0x0022e20000300600 */
[----:B------:R-:W-:Y:S02]  /*194a0*/  LOP3.LUT R0, R3, R237, R14, 0x96, !PT ;  /* 0x000000ed03007212 */ /* 0x000fe400078e960e */
[----:B------:R-:W-:Y:S02]  /*194b0*/  LOP3.LUT R4, R2, 0xff, RZ, 0xc0, !PT ;  /* 0x000000ff02047812 */ /* 0x000fe400078ec0ff */
[--C-:B------:R-:W-:Y:S02]  /*194c0*/  SHF.R.U32.HI R14, RZ, 0x10, R2.reuse ;  /* 0x00000010ff0e7819 */ /* 0x100fe40000011602 */
[----:B------:R-:W-:Y:S01]  /*194d0*/  SHF.R.U32.HI R3, RZ, 0x18, R2 ;  /* 0x00000018ff037819 */ /* 0x000fe20000011602 */
[----:B--2---:R-:W-:Y:S01]  /*194e0*/  FADD.FTZ R2, R23, R19 ;  /* 0x0000001317027221 */ /* 0x004fe20000010000 */
[----:B------:R-:W-:-:S03]  /*194f0*/  PRMT R54, R38, 0x7610, R54 ;  /* 0x0000761026367816 */ /* 0x000fc60000000036 */
[----:B------:R-:W-:Y:S02]  /*19500*/  FADD.FTZ R5, R16, R2 ;  /* 0x0000000210057221 */ /* 0x000fe40000010000 */
[----:B------:R-:W-:Y:S01]  /*19510*/  FADD.FTZ R2, R22, R20 ;  /* 0x0000001416027221 */ /* 0x000fe20000010000 */
[----:B------:R-:W-:-:S03]  /*19520*/  F2FP.PACK_AB R27, R16, R23 ;  /* 0x00000017101b723e */ /* 0x000fc600000000ff */
[----:B------:R-:W-:Y:S01]  /*19530*/  FADD.FTZ R16, R21, R2 ;  /* 0x0000000215107221 */ /* 0x000fe20000010000 */
[----:B------:R-:W-:Y:S01]  /*19540*/  SHF.R.U32.HI R2, RZ, 0x8, R17 ;  /* 0x00000008ff027819 */ /* 0x000fe20000011611 */
[----:B------:R-:W-:Y:S01]  /*19550*/  IMAD.MOV.U32 R183, RZ, RZ, R181 ;  /* 0x000000ffffb77224 */ /* 0x000fe200078e00b5 */
[----:B------:R-:W-:Y:S01]  /*19560*/  PRMT R53, R38, 0x7632, R53 ;  /* 0x0000763226357816 */ /* 0x000fe20000000035 */
[----:B------:R-:W-:Y:S01]  /*19570*/  IMAD.MOV.U32 R181, RZ, RZ, R180 ;  /* 0x000000ffffb57224 */ /* 0x000fe200078e00b4 */
[----:B------:R-:W-:Y:S01]  /*19580*/  LOP3.LUT R2, R2, 0xffff, RZ, 0xc0, !PT ;  /* 0x0000ffff02027812 */ /* 0x000fe200078ec0ff */
[----:B------:R1:W2:Y:S01]  /*19590*/  LDL.LU.S16 R180, [R1+0x90] ;  /* 0x0000900001b47983 */ /* 0x0002a20000300600 */
[----:B----4-:R-:W-:-:S05]  /*195a0*/  @!P4 HADD2 R171, -R54.H0_H0, -RZ.H0_H0 ;  /* 0xa00000ff36abc230 */ /* 0x010fca0000000900 */
[----:B------:R-:W-:Y:S02]  /*195b0*/  PRMT R219, R171, 0x7610, R219 ;  /* 0x00007610abdb7816 */ /* 0x000fe400000000db */
[----:B------:R-:W-:Y:S02]  /*195c0*/  PRMT R171, R54, 0x5410, R53 ;  /* 0x0000541036ab7816 */ /* 0x000fe40000000035 */
[----:B------:R-:W-:Y:S02]  /*195d0*/  @!P4 PRMT R54, R219, 0x5410, RZ ;  /* 0x00005410db36c816 */ /* 0x000fe400000000ff */
[----:B------:R-:W-:Y:S02]  /*195e0*/  ISETP.GE.U32.AND P4, PT, R217, R2, PT ;  /* 0x00000002d900720c */ /* 0x000fe40003f86070 */
[----:B------:R1:W4:Y:S01]  /*195f0*/  LDL.LU.S16 R2, [R1+0x98] ;  /* 0x0000980001027983 */ /* 0x0003220000300600 */
[C---:B------:R-:W-:Y:S02]  /*19600*/  PRMT R55, R39.reuse, 0x7632, R55 ;  /* 0x0000763227377816 */ /* 0x040fe40000000037 */
[----:B------:R-:W-:-:S02]  /*19610*/  PRMT R56, R39, 0x7610, R56 ;  /* 0x0000761027387816 */ /* 0x000fc40000000038 */
[C---:B------:R-:W-:Y:S02]  /*19620*/  PRMT R50, R26.reuse, 0x7610, R50 ;  /* 0x000076101a327816 */ /* 0x040fe40000000032 */
[----:B------:R-:W-:Y:S01]  /*19630*/  PRMT R49, R26, 0x7632, R49 ;  /* 0x000076321a317816 */ /* 0x000fe20000000031 */
[----:B---3--:R-:W-:-:S05]  /*19640*/  @!P3 HADD2 R191, -R53.H0_H0, -RZ.H0_H0 ;  /* 0xa00000ff35bfb230 */ /* 0x008fca0000000900 */
[----:B------:R-:W-:-:S04]  /*19650*/  PRMT R17, R191, 0x7610, R17 ;  /* 0x00007610bf117816 */ /* 0x000fc80000000011 */
[----:B------:R-:W-:Y:S02]  /*19660*/  @!P3 PRMT R53, R17, 0x5410, RZ ;  /* 0x000054101135b816 */ /* 0x000fe400000000ff */
[----:B------:R3:W-:Y:S01]  /*19670*/  MUFU.EX2 R17, R173 ;  /* 0x000000ad00117308 */ /* 0x0007e20000000800 */
[----:B------:R-:W-:Y:S01]  /*19680*/  ISETP.GE.U32.AND P3, PT, R217, R4, PT ;  /* 0x00000004d900720c */ /* 0x000fe20003f66070 */
[----:B--2---:R-:W-:-:S06]  /*19690*/  @!P0 HADD2 R180, -R55.H0_H0, -RZ.H0_H0 ;  /* 0xa00000ff37b48230 */ /* 0x004fcc0000000900 */
[----:B------:R-:W2:Y:S01]  /*196a0*/  MUFU.EX2 R4, R202 ;  /* 0x000000ca00047308 */ /* 0x000ea20000000800 */
[----:B------:R-:W-:Y:S01]  /*196b0*/  PRMT R23, R180, 0x7610, R23 ;  /* 0x00007610b4177816 */ /* 0x000fe20000000017 */
[----:B------:R-:W-:Y:S01]  /*196c0*/  IMAD.MOV.U32 R180, RZ, RZ, R170 ;  /* 0x000000ffffb47224 */ /* 0x000fe200078e00aa */
[----:B------:R-:W-:Y:S01]  /*196d0*/  PRMT R170, R56, 0x5410, R55 ;  /* 0x0000541038aa7816 */ /* 0x000fe20000000037 */
[----:B---3--:R-:W-:Y:S01]  /*196e0*/  IMAD.MOV.U32 R173, RZ, RZ, R169 ;  /* 0x000000ffffad7224 */ /* 0x008fe200078e00a9 */
[----:B------:R-:W-:Y:S01]  /*196f0*/  @!P0 PRMT R55, R23, 0x5410, RZ ;  /* 0x0000541017378816 */ /* 0x000fe200000000ff */
[----:B------:R1:W3:Y:S01]  /*19700*/  LDL.LU.S16 R169, [R1+0x9c] ;  /* 0x00009c0001a97983 */ /* 0x0002e20000300600 */
[----:B------:R-:W-:-:S03]  /*19710*/  ISETP.GE.U32.AND P0, PT, R217, R3, PT ;  /* 0x00000003d900720c */ /* 0x000fc60003f06070 */
[----:B------:R1:W3:Y:S04]  /*19720*/  LDL.LU.S16 R191, [R1+0xa4] ;  /* 0x0000a40001bf7983 */ /* 0x0002e80000300600 */
[----:B------:R1:W3:Y:S01]  /*19730*/  LDL.LU.S16 R23, [R1+0xac] ;  /* 0x0000ac0001177983 */ /* 0x0002e20000300600 */
[----:B--2---:R-:W-:Y:S01]  /*19740*/  F2FP.PACK_AB R26, R4, R17 ;  /* 0x00000011041a723e */ /* 0x004fe200000000ff */
[----:B----4-:R-:W-:-:S05]  /*19750*/  @!P5 HADD2 R2, -R56.H0_H0, -RZ.H0_H0 ;  /* 0xa00000ff3802d230 */ /* 0x010fca0000000900 */
[----:B------:R-:W-:Y:S02]  /*19760*/  PRMT R3, R2, 0x7610, R3 ;  /* 0x0000761002037816 */ /* 0x000fe40000000003 */
[----:B------:R-:W-:-:S04]  /*19770*/  SHF.R.U32.HI R2, RZ, 0x10, R0 ;  /* 0x00000010ff027819 */ /* 0x000fc80000011600 */
[----:B------:R-:W-:Y:S02]  /*19780*/  LOP3.LUT R2, R2, 0xff, RZ, 0xc0, !PT ;  /* 0x000000ff02027812 */ /* 0x000fe400078ec0ff */
[----:B------:R-:W-:Y:S02]  /*19790*/  @!P5 PRMT R56, R3, 0x5410, RZ ;  /* 0x000054100338d816 */ /* 0x000fe400000000ff */
[----:B------:R-:W-:Y:S01]  /*197a0*/  ISETP.GE.U32.AND P5, PT, R217, R2, PT ;  /* 0x00000002d900720c */ /* 0x000fe20003fa6070 */
[----:B------:R-:W-:-:S04]  /*197b0*/  FADD.FTZ R2, R17, R5 ;  /* 0x0000000511027221 */ /* 0x000fc80000010000 */
[----:B------:R-:W-:Y:S02]  /*197c0*/  FADD.FTZ R3, R4, R2 ;  /* 0x0000000204037221 */ /* 0x000fe40000010000 */
[----:B------:R1:W2:Y:S01]  /*197d0*/  LDL.LU.S16 R4, [R1+0xb4] ;  /* 0x0000b40001047983 */ /* 0x0002a20000300600 */
[C---:B------:R-:W-:Y:S02]  /*197e0*/  PRMT R52, R29.reuse, 0x7610, R52 ;  /* 0x000076101d347816 */ /* 0x040fe40000000034 */
[----:B------:R-:W-:Y:S02]  /*197f0*/  LOP3.LUT R2, R0, 0xff, RZ, 0xc0, !PT ;  /* 0x000000ff00027812 */ /* 0x000fe400078ec0ff */
[----:B------:R-:W-:Y:S02]  /*19800*/  PRMT R51, R29, 0x7632, R51 ;  /* 0x000076321d337816 */ /* 0x000fe40000000033 */
[----:B------:R-:W-:Y:S01]  /*19810*/  F2FP.PACK_AB R28, R21, R22 ;  /* 0x00000016151c723e */ /* 0x000fe200000000ff */
[----:B---3--:R-:W-:-:S02]  /*19820*/  @!P2 HADD2 R169, -R50.H0_H0, -RZ.H0_H0 ;  /* 0xa00000ff32a9a230 */ /* 0x008fc40000000900 */
[----:B------:R-:W-:-:S03]  /*19830*/  @!P4 HADD2 R191, -R49.H0_H0, -RZ.H0_H0 ;  /* 0xa00000ff31bfc230 */ /* 0x000fc60000000900 */
[----:B------:R-:W-:Y:S02]  /*19840*/  PRMT R200, R169, 0x7610, R200 ;  /* 0x00007610a9c87816 */ /* 0x000fe400000000c8 */
[----:B------:R-:W-:Y:S01]  /*19850*/  PRMT R169, R50, 0x5410, R49 ;  /* 0x0000541032a97816 */ /* 0x000fe20000000031 */
[----:B------:R-:W-:Y:S01]  /*19860*/  @!P1 HADD2 R23, -R52.H0_H0, -RZ.H0_H0 ;  /* 0xa00000ff34179230 */ /* 0x000fe20000000900 */
[----:B------:R-:W-:Y:S02]  /*19870*/  @!P2 PRMT R50, R200, 0x5410, RZ ;  /* 0x00005410c832a816 */ /* 0x000fe400000000ff */
[----:B------:R-:W-:Y:S02]  /*19880*/  PRMT R175, R191, 0x7610, R175 ;  /* 0x00007610bfaf7816 */ /* 0x000fe400000000af */
[----:B------:R-:W-:Y:S02]  /*19890*/  ISETP.GE.U32.AND P2, PT, R217, R2, PT ;  /* 0x00000002d900720c */ /* 0x000fe40003f46070 */
[----:B------:R-:W-:-:S02]  /*198a0*/  SHF.R.U32.HI R2, RZ, 0x18, R0 ;  /* 0x00000018ff027819 */ /* 0x000fc40000011600 */
[----:B------:R-:W-:Y:S02]  /*198b0*/  @!P4 PRMT R49, R175, 0x5410, RZ ;  /* 0x00005410af31c816 */ /* 0x000fe400000000ff */
[----:B------:R-:W-:Y:S02]  /*198c0*/  PRMT R21, R23, 0x7610, R21 ;  /* 0x0000761017157816 */ /* 0x000fe40000000015 */
[----:B------:R-:W-:Y:S01]  /*198d0*/  ISETP.GE.U32.AND P4, PT, R217, R2, PT ;  /* 0x00000002d900720c */ /* 0x000fe20003f86070 */
[----:B------:R-:W-:Y:S01]  /*198e0*/  IMAD.MOV.U32 R175, RZ, RZ, R167 ;  /* 0x000000ffffaf7224 */ /* 0x000fe200078e00a7 */
[----:B------:R-:W-:Y:S02]  /*198f0*/  LOP3.LUT R2, R14, 0xff, RZ, 0xc0, !PT ;  /* 0x000000ff0e027812 */ /* 0x000fe400078ec0ff */
[----:B------:R-:W-:Y:S02]  /*19900*/  PRMT R167, R52, 0x5410, R51 ;  /* 0x0000541034a77816 */ /* 0x000fe40000000033 */
[----:B------:R-:W-:-:S02]  /*19910*/  @!P1 PRMT R52, R21, 0x5410, RZ ;  /* 0x0000541015349816 */ /* 0x000fc400000000ff */
[----:B------:R-:W-:Y:S01]  /*19920*/  ISETP.GE.U32.AND P1, PT, R217, R2, PT ;  /* 0x00000002d900720c */ /* 0x000fe20003f26070 */
[----:B--2---:R-:W-:-:S05]  /*19930*/  @!P6 HADD2 R4, -R51.H0_H0, -RZ.H0_H0 ;  /* 0xa00000ff3304e230 */ /* 0x004fca0000000900 */
[----:B------:R-:W-:Y:S02]  /*19940*/  PRMT R2, R4, 0x7610, R2 ;  /* 0x0000761004027816 */ /* 0x000fe40000000002 */
[----:B------:R1:W2:Y:S02]  /*19950*/  LDL.LU.S16 R4, [R1+0xc0] ;  /* 0x0000c00001047983 */ /* 0x0002a40000300600 */
[----:B------:R-:W-:Y:S02]  /*19960*/  @!P6 PRMT R51, R2, 0x5410, RZ ;  /* 0x000054100233e816 */ /* 0x000fe400000000ff */
[----:B------:R1:W3:Y:S04]  /*19970*/  LDL.LU.S16 R2, [R1+0xc8] ;  /* 0x0000c80001027983 */ /* 0x0002e80000300600 */
[----:B------:R1:W4:Y:S04]  /*19980*/  LDL.LU.S16 R23, [R1+0xd0] ;  /* 0x0000d00001177983 */ /* 0x0003280000300600 */
[----:B------:R1:W4:Y:S01]  /*19990*/  LDL.LU.S16 R21, [R1+0xcc] ;  /* 0x0000cc0001157983 */ /* 0x0003220000300600 */
[----:B------:R-:W-:-:S04]  /*199a0*/  LOP3.LUT R0, R0, 0xffff, RZ, 0xc0, !PT ;  /* 0x0000ffff00007812 */ /* 0x000fc800078ec0ff */
[----:B------:R-:W-:-:S04]  /*199b0*/  SHF.R.U32.HI R0, RZ, 0x8, R0 ;  /* 0x00000008ff007819 */ /* 0x000fc80000011600 */
[----:B------:R-:W-:-:S04]  /*199c0*/  LOP3.LUT R0, R0, 0xffff, RZ, 0xc0, !PT ;  /* 0x0000ffff00007812 */ /* 0x000fc800078ec0ff */
[----:B------:R-:W-:Y:S02]  /*199d0*/  ISETP.GE.U32.AND P6, PT, R217, R0, PT ;  /* 0x00000000d900720c */ /* 0x000fe40003fc6070 */
[C---:B------:R-:W-:Y:S02]  /*199e0*/  PRMT R46, R30.reuse, 0x7610, R46 ;  /* 0x000076101e2e7816 */ /* 0x040fe4000000002e */
[C---:B------:R-:W-:Y:S02]  /*199f0*/  PRMT R48, R31.reuse, 0x7610, R48 ;  /* 0x000076101f307816 */ /* 0x040fe40000000030 */
[----:B------:R-:W-:Y:S02]  /*19a00*/  PRMT R45, R30, 0x7632, R45 ;  /* 0x000076321e2d7816 */ /* 0x000fe4000000002d */
[----:B------:R-:W-:Y:S01]  /*19a10*/  PRMT R47, R31, 0x7632, R47 ;  /* 0x000076321f2f7816 */ /* 0x000fe2000000002f */
[----:B------:R-:W-:Y:S01]  /*19a20*/  IMAD.MOV.U32 R200, RZ, RZ, R183 ;  /* 0x000000ffffc87224 */ /* 0x000fe200078e00b7 */
[----:B------:R-:W-:Y:S01]  /*19a30*/  SHF.R.U32.HI R0, RZ, 0x8, R15 ;  /* 0x00000008ff007819 */ /* 0x000fe2000001160f */
[----:B------:R-:W-:Y:S01]  /*19a40*/  IMAD.MOV.U32 R183, RZ, RZ, R181 ;  /* 0x000000ffffb77224 */ /* 0x000fe200078e00b5 */
[----:B------:R-:W-:Y:S01]  /*19a50*/  MUFU.EX2 R15, R141 ;  /* 0x0000008d000f7308 */ /* 0x000fe20000000800 */
[----:B------:R-:W-:Y:S01]  /*19a60*/  IMAD.MOV.U32 R181, RZ, RZ, R172 ;  /* 0x000000ffffb57224 */ /* 0x000fe200078e00ac */
[----:B------:R-:W-:Y:S01]  /*19a70*/  LOP3.LUT R0, R0, 0xffff, RZ, 0xc0, !PT ;  /* 0x0000ffff00007812 */ /* 0x000fe200078ec0ff */
[----:B--2---:R-:W-:-:S02]  /*19a80*/  @!P2 HADD2 R4, -R46.H0_H0, -RZ.H0_H0 ;  /* 0xa00000ff2e04a230 */ /* 0x004fc40000000900 */
[----:B---3--:R-:W-:Y:S02]  /*19a90*/  @!P6 HADD2 R2, -R45.H0_H0, -RZ.H0_H0 ;  /* 0xa00000ff2d02e230 */ /* 0x008fe40000000900 */
[----:B----4-:R-:W-:Y:S01]  /*19aa0*/  @!P5 HADD2 R23, -R48.H0_H0, -RZ.H0_H0 ;  /* 0xa00000ff3017d230 */ /* 0x010fe20000000900 */
[----:B------:R-:W-:Y:S02]  /*19ab0*/  PRMT R174, R4, 0x7610, R174 ;  /* 0x0000761004ae7816 */ /* 0x000fe400000000ae */
[----:B------:R2:W3:Y:S01]  /*19ac0*/  MUFU.EX2 R4, R175 ;  /* 0x000000af00047308 */ /* 0x0004e20000000800 */
[----:B------:R-:W-:Y:S02]  /*19ad0*/  PRMT R14, R2, 0x7610, R14 ;  /* 0x00007610020e7816 */ /* 0x000fe4000000000e */
[----:B------:R-:W-:-:S05]  /*19ae0*/  PRMT R5, R23, 0x7610, R5 ;  /* 0x0000761017057816 */ /* 0x000fca0000000005 */
[----:B------:R4:W1:Y:S01]  /*19af0*/  MUFU.EX2 R2, R140 ;  /* 0x0000008c00027308 */ /* 0x0008620000000800 */
[----:B--2---:R-:W-:Y:S02]  /*19b00*/  PRMT R175, R46, 0x5410, R45 ;  /* 0x000054102eaf7816 */ /* 0x004fe4000000002d */
[----:B------:R-:W-:Y:S02]  /*19b10*/  @!P2 PRMT R46, R174, 0x5410, RZ ;  /* 0x00005410ae2ea816 */ /* 0x000fe400000000ff */
[----:B------:R-:W-:Y:S02]  /*19b20*/  PRMT R174, R48, 0x5410, R47 ;  /* 0x0000541030ae7816 */ /* 0x000fe4000000002f */
[----:B------:R-:W-:Y:S01]  /*19b30*/  @!P5 PRMT R48, R5, 0x5410, RZ ;  /* 0x000054100530d816 */ /* 0x000fe200000000ff */
[----:B----4-:R-:W2:Y:S04]  /*19b40*/  LDL.LU R140, [R1+0x3dc] ;  /* 0x0003dc00018c7983 */ /* 0x010ea80000300800 */
[----:B------:R-:W4:Y:S04]  /*19b50*/  LDL.LU R141, [R1+0x3d8] ;  /* 0x0003d800018d7983 */ /* 0x000f280000300800 */
[----:B------:R2:W2:Y:S04]  /*19b60*/  LDL.LU.S16 R172, [R1+0xd8] ;  /* 0x0000d80001ac7983 */ /* 0x0004a80000300600 */
[----:B------:R2:W2:Y:S01]  /*19b70*/  LDL.LU.S16 R5, [R1+0xd4] ;  /* 0x0000d40001057983 */ /* 0x0004a20000300600 */
[----:B------:R-:W-:Y:S01]  /*19b80*/  @!P4 HADD2 R21, -R47.H0_H0, -RZ.H0_H0 ;  /* 0xa00000ff2f15c230 */ /* 0x000fe20000000900 */
[----:B------:R-:W-:-:S02]  /*19b90*/  ISETP.GE.U32.AND P2, PT, R217, R0, PT ;  /* 0x00000000d900720c */ /* 0x000fc40003f46070 */
[----:B------:R2:W4:Y:S02]  /*19ba0*/  LDL.LU.S16 R23, [R1+0xe0] ;  /* 0x0000e00001177983 */ /* 0x0005240000300600 */
[----:B------:R-:W-:Y:S02]  /*19bb0*/  PRMT R0, R21, 0x7610, R0 ;  /* 0x0000761015007816 */ /* 0x000fe40000000000 */
[----:B------:R2:W4:Y:S01]  /*19bc0*/  LDL.LU.S16 R21, [R1+0xdc] ;  /* 0x0000dc0001157983 */ /* 0x0005220000300600 */
[----:B------:R-:W-:Y:S02]  /*19bd0*/  PRMT R41, R25, 0x7632, R41 ;  /* 0x0000763219297816 */ /* 0x000fe40000000029 */
[----:B------:R-:W-:Y:S01]  /*19be0*/  @!P4 PRMT R47, R0, 0x5410, RZ ;  /* 0x00005410002fc816 */ /* 0x000fe200000000ff */
[----:B---3--:R-:W-:Y:S01]  /*19bf0*/  FADD.FTZ R0, R4, R16 ;  /* 0x0000001004007221 */ /* 0x008fe20000010000 */
[----:B------:R-:W-:Y:S02]  /*19c00*/  @!P6 PRMT R45, R14, 0x5410, RZ ;  /* 0x000054100e2de816 */ /* 0x000fe400000000ff */
[----:B-1----:R-:W-:Y:S01]  /*19c10*/  F2FP.PACK_AB R22, R2, R4 ;  /* 0x000000040216723e */ /* 0x002fe200000000ff */
[----:B------:R1:W-:Y:S01]  /*19c20*/  MUFU.EX2 R14, R136 ;  /* 0x00000088000e7308 */ /* 0x0003e20000000800 */
[----:B------:R-:W-:-:S07]  /*19c30*/  PRMT R43, R24, 0x7632, R43 ;  /* 0x00007632182b7816 */ /* 0x000fce000000002b */
[----:B------:R-:W3:Y:S01]  /*19c40*/  MUFU.EX2 R4, R137 ;  /* 0x0000008900047308 */ /* 0x000ee20000000800 */
[----:B------:R-:W-:Y:S01]  /*19c50*/  FADD.FTZ R0, R2, R0 ;  /* 0x0000000002007221 */ /* 0x000fe20000010000 */
[----:B------:R-:W-:Y:S02]  /*19c60*/  PRMT R44, R24, 0x7610, R44 ;  /* 0x00007610182c7816 */ /* 0x000fe4000000002c */
[----:B------:R-:W-:Y:S01]  /*19c70*/  PRMT R42, R25, 0x7610, R42 ;  /* 0x00007610192a7816 */ /* 0x000fe2000000002a */
[----:B------:R-:W-:Y:S01]  /*19c80*/  IMAD.MOV.U32 R202, RZ, RZ, R173 ;  /* 0x000000ffffca7224 */ /* 0x000fe200078e00ad */
[----:B------:R-:W-:Y:S02]  /*19c90*/  LOP3.LUT R18, R37, R232, R214, 0x96, !PT ;  /* 0x000000e825127212 */ /* 0x000fe400078e96d6 */
[----:B------:R-:W-:Y:S01]  /*19ca0*/  PRMT R173, R44, 0x5410, R43 ;  /* 0x000054102cad7816 */ /* 0x000fe2000000002b */
[----:B------:R-:W-:Y:S01]  /*19cb0*/  FADD.FTZ R0, R15, R0 ;  /* 0x000000000f007221 */ /* 0x000fe20000010000 */
[----:B------:R-:W-:Y:S01]  /*19cc0*/  LOP3.LUT R19, R125, R233, R36, 0x96, !PT ;  /* 0x000000e97d137212 */ /* 0x000fe200078e9624 */
[----:B-1----:R-:W4:Y:S01]  /*19cd0*/  LDL.LU R136, [R1+0x3d4] ;  /* 0x0003d40001887983 */ /* 0x002f220000300800 */
[----:B---3--:R-:W-:-:S03]  /*19ce0*/  F2FP.PACK_AB R24, R4, R14 ;  /* 0x0000000e0418723e */ /* 0x008fc600000000ff */
[----:B------:R-:W3:Y:S01]  /*19cf0*/  LDL.LU R137, [R1+0x3d0] ;  /* 0x0003d00001897983 */ /* 0x000ee20000300800 */
[----:B--2---:R-:W-:-:S05]  /*19d00*/  @!P2 HADD2 R5, -R41.H0_H0, -RZ.H0_H0 ;  /* 0xa00000ff2905a230 */ /* 0x004fca0000000900 */
[----:B------:R-:W-:Y:S02]  /*19d10*/  PRMT R17, R5, 0x7610, R17 ;  /* 0x0000761005117816 */ /* 0x000fe40000000011 */
[----:B------:R-:W1:Y:S01]  /*19d20*/  MUFU.EX2 R5, R6 ;  /* 0x0000000600057308 */ /* 0x000e620000000800 */
[----:B----4-:R-:W-:-:S05]  /*19d30*/  @!P0 HADD2 R21, -R43.H0_H0, -RZ.H0_H0 ;  /* 0xa00000ff2b158230 */ /* 0x010fca0000000900 */
[----:B------:R-:W-:Y:S01]  /*19d40*/  PRMT R2, R21, 0x7610, R2 ;  /* 0x0000761015027816 */ /* 0x000fe20000000002 */
[----:B------:R-:W-:-:S03]  /*19d50*/  @!P3 HADD2 R172, -R42.H0_H0, -RZ.H0_H0 ;  /* 0xa00000ff2aacb230 */ /* 0x000fc60000000900 */
[----:B------:R-:W-:Y:S01]  /*19d60*/  @!P0 PRMT R43, R2, 0x5410, RZ ;  /* 0x00005410022b8816 */ /* 0x000fe200000000ff */
[----:B------:R-:W-:Y:S01]  /*19d70*/  FADD.FTZ R2, R14, R3 ;  /* 0x000000030e027221 */ /* 0x000fe20000010000 */
[C---:B-1----:R-:W-:Y:S01]  /*19d80*/  F2FP.PACK_AB R60, R5.reuse, R15 ;  /* 0x0000000f053c723e */ /* 0x042fe200000000ff */
[----:B------:R-:W-:Y:S01]  /*19d90*/  IMAD.WIDE.U32 R14, R18, -0x2daee0ad, RZ ;  /* 0xd2511f53120e7825 */ /* 0x000fe200078e00ff */
[----:B------:R-:W-:Y:S01]  /*19da0*/  PRMT R20, R172, 0x7610, R20 ;  /* 0x00007610ac147816 */ /* 0x000fe20000000014 */
[----:B------:R-:W-:Y:S01]  /*19db0*/  @!P1 HADD2 R23, -R44.H0_H0, -RZ.H0_H0 ;  /* 0xa00000ff2c179230 */ /* 0x000fe20000000900 */
[----:B------:R-:W2:Y:S01]  /*19dc0*/  LDL.LU R6, [R1+0x3cc] ;  /* 0x0003cc0001067983 */ /* 0x000ea20000300800 */
[----:B------:R-:W-:Y:S01]  /*19dd0*/  FADD.FTZ R21, R5, R0 ;  /* 0x0000000005157221 */ /* 0x000fe20000010000 */
[----:B------:R-:W-:Y:S02]  /*19de0*/  LOP3.LUT R0, R15, R234, R246, 0x96, !PT ;  /* 0x000000ea0f007212 */ /* 0x000fe400078e96f6 */
[----:B------:R-:W-:-:S02]  /*19df0*/  PRMT R172, R42, 0x5410, R41 ;  /* 0x000054102aac7816 */ /* 0x000fc40000000029 */
[----:B------:R-:W-:Y:S01]  /*19e00*/  @!P3 PRMT R42, R20, 0x5410, RZ ;  /* 0x00005410142ab816 */ /* 0x000fe200000000ff */
[----:B------:R-:W-:Y:S01]  /*19e10*/  FADD.FTZ R20, R4, R2 ;  /* 0x0000000204147221 */ /* 0x000fe20000010000 */
[----:B------:R-:W-:Y:S01]  /*19e20*/  PRMT R16, R23, 0x7610, R16 ;  /* 0x0000761017107816 */ /* 0x000fe20000000010 */
[----:B------:R-:W-:Y:S01]  /*19e30*/  IMAD.WIDE.U32 R4, R0, -0x326172a9, RZ ;  /* 0xcd9e8d5700047825 */ /* 0x000fe200078e00ff */
[----:B------:R-:W-:Y:S02]  /*19e40*/  @!P2 PRMT R41, R17, 0x5410, RZ ;  /* 0x000054101129a816 */ /* 0x000fe400000000ff */
[----:B------:R-:W-:Y:S01]  /*19e50*/  @!P1 PRMT R44, R16, 0x5410, RZ ;  /* 0x00005410102c9816 */ /* 0x000fe200000000ff */
[----:B------:R-:W-:Y:S01]  /*19e60*/  IMAD.WIDE.U32 R16, R19, -0x2daee0ad, RZ ;  /* 0xd2511f5313107825 */ /* 0x000fe200078e00ff */
[----:B------:R-:W-:-:S04]  /*19e70*/  LOP3.LUT R2, R5, R231, R124, 0x96, !PT ;  /* 0x000000e705027212 */ /* 0x000fc800078e967c */
[----:B------:R-:W-:Y:S01]  /*19e80*/  LOP3.LUT R0, R17, R241, R14, 0x96, !PT ;  /* 0x000000f111007212 */ /* 0x000fe200078e960e */
[----:B------:R-:W-:-:S05]  /*19e90*/  IMAD.WIDE.U32 R2, R2, -0x2daee0ad, RZ ;  /* 0xd2511f5302027825 */ /* 0x000fca00078e00ff */
[----:B------:R-:W-:Y:S01]  /*19ea0*/  LOP3.LUT R3, R3, R239, R16, 0x96, !PT ;  /* 0x000000ef03037212 */ /* 0x000fe200078e9610 */
[----:B------:R-:W-:Y:S01]  /*19eb0*/  IMAD.WIDE.U32 R16, R0, -0x326172a9, RZ ;  /* 0xcd9e8d5700107825 */ /* 0x000fe200078e00ff */
[----:B------:R1:W-:Y:S04]  /*19ec0*/  MUFU.EX2 R19, R178 ;  /* 0x000000b200137308 */ /* 0x0003e80000000800 */
[----:B------:R-:W-:Y:S01]  /*19ed0*/  LOP3.LUT R0, R17, R240, R4, 0x96, !PT ;  /* 0x000000f011007212 */ /* 0x000fe200078e9604 */
[----:B------:R-:W-:-:S05]  /*19ee0*/  IMAD.WIDE.U32 R4, R3, -0x326172a9, RZ ;  /* 0xcd9e8d5703047825 */ /* 0x000fca00078e00ff */
[----:B------:R-:W-:Y:S02]  /*19ef0*/  LOP3.LUT R5, R5, R238, R16, 0x96, !PT ;  /* 0x000000ee05057212 */ /* 0x000fe400078e9610 */
[----:B------:R4:W-:Y:S01]  /*19f00*/  MUFU.EX2 R16, R180 ;  /* 0x000000b400107308 */ /* 0x0009e20000000800 */
[----:B-1----:R1:W2:Y:S07]  /*19f10*/  LDL.LU.S16 R178, [R1+0xf4] ;  /* 0x0000f40001b27983 */ /* 0x0022ae0000300600 */
[----:B------:R3:W-:Y:S01]  /*19f20*/  MUFU.EX2 R18, R177 ;  /* 0x000000b100127308 */ /* 0x0007e20000000800 */
[----:B----4-:R-:W-:-:S02]  /*19f30*/  IMAD.MOV.U32 R180, RZ, RZ, R179 ;  /* 0x000000ffffb47224 */ /* 0x010fc400078e00b3 */
[----:B------:R1:W4:Y:S04]  /*19f40*/  LDL.LU.S16 R179, [R1+0x100] ;  /* 0x0001000001b37983 */ /* 0x0003280000300600 */
[----:B---3--:R1:W3:Y:S04]  /*19f50*/  LDL.LU.S16 R177, [R1+0x104] ;  /* 0x0001040001b17983 */ /* 0x0082e80000300600 */
[----:B------:R1:W4:Y:S01]  /*19f60*/  LDL.LU.S16 R191, [R1+0x110] ;  /* 0x0001100001bf7983 */ /* 0x0003220000300600 */
[----:B------:R-:W-:-:S05]  /*19f70*/  IMAD.WIDE.U32 R14, R0, -0x2daee0ad, RZ ;  /* 0xd2511f53000e7825 */ /* 0x000fca00078e00ff */
        /* <DEDUP_REMOVED lines=14> */
[----:B------:R-:W-:Y:S02]  /*1a060*/  LOP3.LUT R17, R2, 0xffff, RZ, 0xc0, !PT ;  /* 0x0000ffff02117812 */ /* 0x000fe400078ec0ff */
[C---:B------:R-:W-:Y:S02]  /*1a070*/  ISETP.GE.U32.AND P2, PT, R217.reuse, R0, PT ;  /* 0x00000000d900720c */ /* 0x040fe40003f46070 */
[--C-:B------:R-:W-:Y:S02]  /*1a080*/  SHF.R.U32.HI R0, RZ, 0x10, R2.reuse ;  /* 0x00000010ff007819 */ /* 0x100fe40000011602 */
[----:B------:R-:W-:Y:S02]  /*1a090*/  SHF.R.U32.HI R2, RZ, 0x18, R2 ;  /* 0x00000018ff027819 */ /* 0x000fe40000011602 */
[----:B------:R-:W-:Y:S02]  /*1a0a0*/  LOP3.LUT R0, R0, 0xff, RZ, 0xc0, !PT ;  /* 0x000000ff00007812 */ /* 0x000fe400078ec0ff */
[----:B------:R-:W-:Y:S01]  /*1a0b0*/  ISETP.GE.U32.AND P6, PT, R217, R2, PT ;  /* 0x00000002d900720c */ /* 0x000fe20003fc6070 */
[----:B------:R-:W-:Y:S01]  /*1a0c0*/  IMAD.WIDE.U32 R2, R5, -0x2daee0ad, RZ ;  /* 0xd2511f5305027825 */ /* 0x000fe200078e00ff */
[----:B------:R-:W-:-:S02]  /*1a0d0*/  LOP3.LUT R4, R4, 0xff, RZ, 0xc0, !PT ;  /* 0x000000ff04047812 */ /* 0x000fc400078ec0ff */
[C---:B------:R-:W-:Y:S02]  /*1a0e0*/  ISETP.GE.U32.AND P1, PT, R217.reuse, R0, PT ;  /* 0x00000000d900720c */ /* 0x040fe40003f26070 */
[----:B------:R-:W-:Y:S01]  /*1a0f0*/  ISETP.GE.U32.AND P5, PT, R217, R4, PT ;  /* 0x00000004d900720c */ /* 0x000fe20003fa6070 */
[----:B-1----:R-:W-:Y:S01]  /*1a100*/  FADD.FTZ R4, R23, R20 ;  /* 0x0000001417047221 */ /* 0x002fe20000010000 */
[----:B------:R-:W-:Y:S02]  /*1a110*/  LOP3.LUT R0, R3, R237, R14, 0x96, !PT ;  /* 0x000000ed03007212 */ /* 0x000fe400078e960e */
[C---:B------:R-:W-:Y:S02]  /*1a120*/  LOP3.LUT R15, R2.reuse, 0xffff, RZ, 0xc0, !PT ;  /* 0x0000ffff020f7812 */ /* 0x040fe400078ec0ff */
[----:B------:R-:W-:Y:S02]  /*1a130*/  PRMT R38, R33, 0x7610, R38 ;  /* 0x0000761021267816 */ /* 0x000fe40000000026 */
[----:B------:R-:W-:-:S02]  /*1a140*/  LOP3.LUT R5, R2, 0xff, RZ, 0xc0, !PT ;  /* 0x000000ff02057812 */ /* 0x000fc400078ec0ff */
[--C-:B------:R-:W-:Y:S02]  /*1a150*/  SHF.R.U32.HI R14, RZ, 0x10, R2.reuse ;  /* 0x00000010ff0e7819 */ /* 0x100fe40000011602 */
[----:B------:R-:W-:Y:S01]  /*1a160*/  SHF.R.U32.HI R3, RZ, 0x18, R2 ;  /* 0x00000018ff037819 */ /* 0x000fe20000011602 */
[----:B------:R-:W-:Y:S01]  /*1a170*/  FADD.FTZ R2, R19, R21 ;  /* 0x0000001513027221 */ /* 0x000fe20000010000 */
[C---:B------:R-:W-:Y:S01]  /*1a180*/  F2FP.PACK_AB R20, R16.reuse, R23 ;  /* 0x000000171014723e */ /* 0x040fe200000000ff */
[----:B------:R-:W-:Y:S01]  /*1a190*/  FADD.FTZ R4, R16, R4 ;  /* 0x0000000410047221 */ /* 0x000fe20000010000 */
[----:B------:R-:W-:Y:S01]  /*1a1a0*/  PRMT R39, R32, 0x7632, R39 ;  /* 0x0000763220277816 */ /* 0x000fe20000000027 */
[----:B------:R-:W-:Y:S01]  /*1a1b0*/  FADD.FTZ R16, R18, R2 ;  /* 0x0000000212107221 */ /* 0x000fe20000010000 */
[----:B------:R-:W-:Y:S02]  /*1a1c0*/  SHF.R.U32.HI R2, RZ, 0x8, R17 ;  /* 0x00000008ff027819 */ /* 0x000fe40000011611 */
[----:B------:R-:W-:-:S02]  /*1a1d0*/  PRMT R37, R33, 0x7632, R37 ;  /* 0x0000763221257816 */ /* 0x000fc40000000025 */
[----:B------:R-:W-:Y:S02]  /*1a1e0*/  LOP3.LUT R2, R2, 0xffff, RZ, 0xc0, !PT ;  /* 0x0000ffff02027812 */ /* 0x000fe400078ec0ff */
[----:B------:R-:W-:Y:S01]  /*1a1f0*/  PRMT R40, R32, 0x7610, R40 ;  /* 0x0000761020287816 */ /* 0x000fe20000000028 */
[----:B--2---:R-:W-:-:S05]  /*1a200*/  @!P4 HADD2 R178, -R38.H0_H0, -RZ.H0_H0 ;  /* 0xa00000ff26b2c230 */ /* 0x004fca0000000900 */
[----:B------:R-:W-:Y:S02]  /*1a210*/  PRMT R193, R178, 0x7610, R193 ;  /* 0x00007610b2c17816 */ /* 0x000fe400000000c1 */
[----:B------:R-:W-:Y:S02]  /*1a220*/  PRMT R178, R38, 0x5410, R37 ;  /* 0x0000541026b27816 */ /* 0x000fe40000000025 */
[----:B------:R-:W-:Y:S02]  /*1a230*/  @!P4 PRMT R38, R193, 0x5410, RZ ;  /* 0x00005410c126c816 */ /* 0x000fe400000000ff */
[----:B------:R-:W-:Y:S01]  /*1a240*/  ISETP.GE.U32.AND P4, PT, R217, R2, PT ;  /* 0x00000002d900720c */ /* 0x000fe20003f86070 */
[----:B---3--:R-:W-:Y:S02]  /*1a250*/  @!P0 HADD2 R177, -R39.H0_H0, -RZ.H0_H0 ;  /* 0xa00000ff27b18230 */ /* 0x008fe40000000900 */
[----:B----4-:R-:W-:-:S03]  /*1a260*/  @!P3 HADD2 R179, -R37.H0_H0, -RZ.H0_H0 ;  /* 0xa00000ff25b3b230 */ /* 0x010fc60000000900 */
[----:B------:R-:W-:Y:S02]  /*1a270*/  PRMT R2, R177, 0x7610, R2 ;  /* 0x00007610b1027816 */ /* 0x000fe40000000002 */
[----:B------:R1:W2:Y:S01]  /*1a280*/  LDL.LU.S16 R177, [R1+0x120] ;  /* 0x0001200001b17983 */ /* 0x0002a20000300600 */
[----:B------:R-:W-:Y:S01]  /*1a290*/  PRMT R17, R179, 0x7610, R17 ;  /* 0x00007610b3117816 */ /* 0x000fe20000000011 */
[----:B------:R-:W-:Y:S01]  /*1a2a0*/  @!P5 HADD2 R191, -R40.H0_H0, -RZ.H0_H0 ;  /* 0xa00000ff28bfd230 */ /* 0x000fe20000000900 */
[----:B------:R-:W-:Y:S02]  /*1a2b0*/  PRMT R179, R40, 0x5410, R39 ;  /* 0x0000541028b37816 */ /* 0x000fe40000000027 */
[----:B------:R-:W-:Y:S02]  /*1a2c0*/  @!P3 PRMT R37, R17, 0x5410, RZ ;  /* 0x000054101125b816 */ /* 0x000fe400000000ff */
[----:B------:R3:W4:Y:S01]  /*1a2d0*/  MUFU.EX2 R17, R176 ;  /* 0x000000b000117308 */ /* 0x0007220000000800 */
[----:B------:R-:W-:-:S02]  /*1a2e0*/  @!P0 PRMT R39, R2, 0x5410, RZ ;  /* 0x0000541002278816 */ /* 0x000fc400000000ff */
[----:B------:R-:W-:Y:S02]  /*1a2f0*/  ISETP.GE.U32.AND P0, PT, R217, R3, PT ;  /* 0x00000003d900720c */ /* 0x000fe40003f06070 */
[----:B------:R-:W-:Y:S01]  /*1a300*/  PRMT R3, R191, 0x7610, R3 ;  /* 0x00007610bf037816 */ /* 0x000fe20000000003 */
[----:B------:R-:W-:Y:S01]  /*1a310*/  IMAD.MOV.U32 R191, RZ, RZ, R183 ;  /* 0x000000ffffbf7224 */ /* 0x000fe200078e00b7 */
[----:B------:R-:W-:Y:S01]  /*1a320*/  ISETP.GE.U32.AND P3, PT, R217, R5, PT ;  /* 0x00000005d900720c */ /* 0x000fe20003f66070 */
[----:B---3--:R1:W3:Y:S04]  /*1a330*/  LDL.LU.S16 R176, [R1+0x12c] ;  /* 0x00012c0001b07983 */ /* 0x0082e80000300600 */
[----:B------:R1:W3:Y:S01]  /*1a340*/  LDL.LU.S16 R193, [R1+0x128] ;  /* 0x0001280001c17983 */ /* 0x0002e20000300600 */
[----:B------:R4:W1:Y:S03]  /*1a350*/  MUFU.EX2 R5, R200 ;  /* 0x000000c800057308 */ /* 0x0008660000000800 */
[----:B------:R1:W3:Y:S01]  /*1a360*/  LDL.LU.S16 R183, [R1+0x130] ;  /* 0x0001300001b77983 */ /* 0x0002e20000300600 */
[----:B----4-:R-:W-:-:S03]  /*1a370*/  IMAD.MOV.U32 R200, RZ, RZ, R181 ;  /* 0x000000ffffc87224 */ /* 0x010fc600078e00b5 */
[----:B------:R4:W4:Y:S01]  /*1a380*/  LDL.LU.S16 R181, [R1+0x134] ;  /* 0x0001340001b57983 */ /* 0x0009220000300600 */
[----:B------:R-:W-:-:S04]  /*1a390*/  SHF.R.U32.HI R2, RZ, 0x10, R0 ;  /* 0x00000010ff027819 */ /* 0x000fc80000011600 */
[----:B------:R-:W-:Y:S02]  /*1a3a0*/  LOP3.LUT R2, R2, 0xff, RZ, 0xc0, !PT ;  /* 0x000000ff02027812 */ /* 0x000fe400078ec0ff */
[----:B------:R-:W-:Y:S02]  /*1a3b0*/  @!P5 PRMT R40, R3, 0x5410, RZ ;  /* 0x000054100328d816 */ /* 0x000fe400000000ff */
[----:B------:R-:W-:Y:S01]  /*1a3c0*/  ISETP.GE.U32.AND P5, PT, R217, R2, PT ;  /* 0x00000002d900720c */ /* 0x000fe20003fa6070 */
[----:B------:R-:W-:Y:S01]  /*1a3d0*/  FADD.FTZ R2, R17, R4 ;  /* 0x0000000411027221 */ /* 0x000fe20000010000 */
[----:B------:R-:W-:-:S03]  /*1a3e0*/  PRMT R33, R34, 0x7632, R33 ;  /* 0x0000763222217816 */ /* 0x000fc60000000021 */
[----:B-1----:R-:W-:Y:S01]  /*1a3f0*/  FADD.FTZ R3, R5, R2 ;  /* 0x0000000205037221 */ /* 0x002fe20000010000 */
[----:B------:R-:W-:Y:S02]  /*1a400*/  LOP3.LUT R2, R0, 0xff, RZ, 0xc0, !PT ;  /* 0x000000ff00027812 */ /* 0x000fe400078ec0ff */
[C---:B------:R-:W-:Y:S02]  /*1a410*/  PRMT R36, R35.reuse, 0x7610, R36 ;  /* 0x0000761023247816 */ /* 0x040fe40000000024 */
[----:B------:R-:W-:Y:S02]  /*1a420*/  PRMT R35, R35, 0x7632, R35 ;  /* 0x0000763223237816 */ /* 0x000fe40000000023 */
[----:B------:R-:W-:Y:S02]  /*1a430*/  PRMT R30, R27, 0x7610, R30 ;  /* 0x000076101b1e7816 */ /* 0x000fe4000000001e */
[----:B------:R-:W-:Y:S01]  /*1a440*/  F2FP.PACK_AB R59, R5, R17 ;  /* 0x00000011053b723e */ /* 0x000fe200000000ff */
[----:B------:R-:W-:Y:S01]  /*1a450*/  IMAD.MOV.U32 R202, RZ, RZ, R182 ;  /* 0x000000ffffca7224 */ /* 0x000fe200078e00b6 */
[----:B--2---:R-:W-:-:S05]  /*1a460*/  @!P2 HADD2 R177, -R34.H0_H0, -RZ.H0_H0 ;  /* 0xa00000ff22b1a230 */ /* 0x004fca0000000900 */
[----:B------:R-:W-:Y:S02]  /*1a470*/  PRMT R201, R177, 0x7610, R201 ;  /* 0x00007610b1c97816 */ /* 0x000fe400000000c9 */
[----:B------:R-:W-:Y:S02]  /*1a480*/  PRMT R177, R34, 0x5410, R33 ;  /* 0x0000541022b17816 */ /* 0x000fe40000000021 */
[----:B------:R-:W-:Y:S02]  /*1a490*/  @!P2 PRMT R34, R201, 0x5410, RZ ;  /* 0x00005410c922a816 */ /* 0x000fe400000000ff */
[----:B------:R-:W-:Y:S02]  /*1a4a0*/  ISETP.GE.U32.AND P2, PT, R217, R2, PT ;  /* 0x00000002d900720c */ /* 0x000fe40003f46070 */
[----:B------:R-:W-:Y:S02]  /*1a4b0*/  SHF.R.U32.HI R2, RZ, 0x18, R0 ;  /* 0x00000018ff027819 */ /* 0x000fe40000011600 */
[----:B------:R-:W-:-:S04]  /*1a4c0*/  LOP3.LUT R0, R0, 0xffff, RZ, 0xc0, !PT ;  /* 0x0000ffff00007812 */ /* 0x000fc800078ec0ff */
[----:B------:R-:W-:Y:S01]  /*1a4d0*/  SHF.R.U32.HI R0, RZ, 0x8, R0 ;  /* 0x00000008ff007819 */ /* 0x000fe20000011600 */
[----:B---3--:R-:W-:Y:S02]  /*1a4e0*/  @!P4 HADD2 R193, -R33.H0_H0, -RZ.H0_H0 ;  /* 0xa00000ff21c1c230 */ /* 0x008fe40000000900 */
[----:B------:R-:W-:Y:S02]  /*1a4f0*/  @!P1 HADD2 R176, -R36.H0_H0, -RZ.H0_H0 ;  /* 0xa00000ff24b09230 */ /* 0x000fe40000000900 */
[----:B------:R-:W-:Y:S01]  /*1a500*/  @!P6 HADD2 R183, -R35.H0_H0, -RZ.H0_H0 ;  /* 0xa00000ff23b7e230 */ /* 0x000fe20000000900 */
[----:B------:R-:W-:Y:S02]  /*1a510*/  PRMT R192, R193, 0x7610, R192 ;  /* 0x00007610c1c07816 */ /* 0x000fe400000000c0 */
[----:B------:R1:W2:Y:S02]  /*1a520*/  LDL.LU.S16 R193, [R1+0x138] ;  /* 0x0001380001c17983 */ /* 0x0002a40000300600 */
[----:B------:R-:W-:-:S02]  /*1a530*/  PRMT R5, R183, 0x7610, R5 ;  /* 0x00007610b7057816 */ /* 0x000fc40000000005 */
[----:B------:R-:W-:Y:S02]  /*1a540*/  @!P4 PRMT R33, R192, 0x5410, RZ ;  /* 0x00005410c021c816 */ /* 0x000fe400000000ff */
[----:B------:R-:W-:Y:S01]  /*1a550*/  PRMT R17, R176, 0x7610, R17 ;  /* 0x00007610b0117816 */ /* 0x000fe20000000011 */
[----:B------:R1:W3:Y:S01]  /*1a560*/  LDL.LU.S16 R192, [R1+0x140] ;  /* 0x0001400001c07983 */ /* 0x0002e20000300600 */
[----:B------:R-:W-:Y:S01]  /*1a570*/  LOP3.LUT R0, R0, 0xffff, RZ, 0xc0, !PT ;  /* 0x0000ffff00007812 */ /* 0x000fe200078ec0ff */
[----:B----4-:R-:W-:Y:S02]  /*1a580*/  @!P2 HADD2 R181, -R30.H0_H0, -RZ.H0_H0 ;  /* 0xa00000ff1eb5a230 */ /* 0x010fe40000000900 */
[----:B------:R1:W4:Y:S01]  /*1a590*/  LDL.LU.S16 R182, [R1+0x13c] ;  /* 0x00013c0001b67983 */ /* 0x0003220000300600 */
[----:B------:R-:W-:Y:S02]  /*1a5a0*/  PRMT R176, R36, 0x5410, R35 ;  /* 0x0000541024b07816 */ /* 0x000fe40000000023 */
[----:B------:R-:W-:-:S02]  /*1a5b0*/  @!P6 PRMT R35, R5, 0x5410, RZ ;  /* 0x000054100523e816 */ /* 0x000fc400000000ff */
[----:B------:R-:W-:Y:S01]  /*1a5c0*/  PRMT R4, R181, 0x7610, R4 ;  /* 0x00007610b5047816 */ /* 0x000fe20000000004 */
[----:B------:R1:W-:Y:S01]  /*1a5d0*/  MUFU.EX2 R5, R180 ;  /* 0x000000b400057308 */ /* 0x0003e20000000800 */
[----:B------:R2:W4:Y:S01]  /*1a5e0*/  LDL.LU.S16 R181, [R1+0x148] ;  /* 0x0001480001b57983 */ /* 0x0005220000300600 */
[----:B------:R-:W-:Y:S02]  /*1a5f0*/  @!P1 PRMT R36, R17, 0x5410, RZ ;  /* 0x0000541011249816 */ /* 0x000fe400000000ff */
[C---:B------:R-:W-:Y:S02]  /*1a600*/  ISETP.GE.U32.AND P6, PT, R217.reuse, R0, PT ;  /* 0x00000000d900720c */ /* 0x040fe40003fc6070 */
[----:B------:R-:W-:Y:S01]  /*1a610*/  SHF.R.U32.HI R0, RZ, 0x8, R15 ;  /* 0x00000008ff007819 */ /* 0x000fe2000001160f */
[----:B-1----:R1:W4:Y:S04]  /*1a620*/  LDL.LU.S16 R180, [R1+0x144] ;  /* 0x0001440001b47983 */ /* 0x0023280000300600 */
[----:B------:R1:W4:Y:S04]  /*1a630*/  LDL.LU.S16 R17, [R1+0x154] ;  /* 0x0001540001117983 */ /* 0x0003280000300600 */
[----:B------:R1:W4:Y:S01]  /*1a640*/  LDL.LU.S16 R15, [R1+0x150] ;  /* 0x00015000010f7983 */ /* 0x0003220000300600 */
[----:B------:R-:W-:-:S02]  /*1a650*/  ISETP.GE.U32.AND P4, PT, R217, R2, PT ;  /* 0x00000002d900720c */ /* 0x000fc40003f86070 */
[----:B------:R-:W-:-:S04]  /*1a660*/  PRMT R29, R27, 0x7632, R29 ;  /* 0x000076321b1d7816 */ /* 0x000fc8000000001d */
[----:B------:R-:W-:Y:S02]  /*1a670*/  PRMT R183, R30, 0x5410, R29 ;  /* 0x000054101eb77816 */ /* 0x000fe4000000001d */
[----:B------:R-:W-:Y:S02]  /*1a680*/  @!P2 PRMT R30, R4, 0x5410, RZ ;  /* 0x00005410041ea816 */ /* 0x000fe400000000ff */
[----:B------:R1:W1:Y:S01]  /*1a690*/  MUFU.EX2 R4, R7 ;  /* 0x0000000700047308 */ /* 0x0002620000000800 */
[----:B------:R-:W-:Y:S02]  /*1a6a0*/  LOP3.LUT R2, R14, 0xff, RZ, 0xc0, !PT ;  /* 0x000000ff0e027812 */ /* 0x000fe400078ec0ff */
[----:B------:R-:W-:Y:S02]  /*1a6b0*/  PRMT R31, R28, 0x7632, R31 ;  /* 0x000076321c1f7816 */ /* 0x000fe4000000001f */
[----:B------:R-:W-:Y:S02]  /*1a6c0*/  LOP3.LUT R0, R0, 0xffff, RZ, 0xc0, !PT ;  /* 0x0000ffff00007812 */ /* 0x000fe400078ec0ff */
[----:B------:R-:W-:-:S02]  /*1a6d0*/  PRMT R32, R28, 0x7610, R32 ;  /* 0x000076101c207816 */ /* 0x000fc40000000020 */
[C---:B------:R-:W-:Y:S02]  /*1a6e0*/  ISETP.GE.U32.AND P1, PT, R217.reuse, R2, PT ;  /* 0x00000002d900720c */ /* 0x040fe40003f26070 */
[----:B------:R-:W-:Y:S02]  /*1a6f0*/  ISETP.GE.U32.AND P2, PT, R217, R0, PT ;  /* 0x00000000d900720c */ /* 0x000fe40003f46070 */
[----:B------:R-:W-:Y:S02]  /*1a700*/  PRMT R27, R22, 0x7632, R27 ;  /* 0x00007632161b7816 */ /* 0x000fe4000000001b */
[----:B------:R-:W-:Y:S01]  /*1a710*/  F2FP.PACK_AB R19, R18, R19 ;  /* 0x000000131213723e */ /* 0x000fe200000000ff */
[----:B-1----:R-:W4:Y:S01]  /*1a720*/  LDL.LU R7, [R1+0x3c8] ;  /* 0x0003c80001077983 */ /* 0x002f220000300800 */
[----:B------:R-:W-:Y:S02]  /*1a730*/  PRMT R28, R22, 0x7610, R28 ;  /* 0x00007610161c7816 */ /* 0x000fe4000000001c */
[----:B------:R-:W-:-:S02]  /*1a740*/  PRMT R25, R26, 0x7632, R25 ;  /* 0x000076321a197816 */ /* 0x000fc40000000019 */
[----:B------:R-:W-:Y:S02]  /*1a750*/  F2FP.PACK_AB R58, R4, R5 ;  /* 0x00000005043a723e */ /* 0x000fe400000000ff */
[C---:B------:R-:W-:Y:S02]  /*1a760*/  PRMT R22, R24.reuse, 0x7610, R22 ;  /* 0x0000761018167816 */ /* 0x040fe40000000016 */
[----:B------:R-:W-:Y:S01]  /*1a770*/  PRMT R21, R24, 0x7632, R21 ;  /* 0x0000763218157816 */ /* 0x000fe20000000015 */
[----:B------:R-:W-:-:S03]  /*1a780*/  FMUL.FTZ R252, R149, R168 ;  /* 0x000000a895fc7220 */ /* 0x000fc60000410000 */
[----:B------:R-:W-:Y:S02]  /*1a790*/  PRMT R149, R22, 0x5410, R21 ;  /* 0x0000541016957816 */ /* 0x000fe40000000015 */
[C---:B------:R-:W-:Y:S01]  /*1a7a0*/  PRMT R24, R60.reuse, 0x7610, R24 ;  /* 0x000076103c187816 */ /* 0x040fe20000000018 */
[-C--:B------:R-:W-:Y:S01]  /*1a7b0*/  FMUL.FTZ R201, R137, R168.reuse ;  /* 0x000000a889c97220 */ /* 0x080fe20000410000 */
[----:B------:R-:W-:Y:S01]  /*1a7c0*/  PRMT R23, R60, 0x7632, R23 ;  /* 0x000076323c177816 */ /* 0x000fe20000000017 */
[----:B------:R-:W-:Y:S02]  /*1a7d0*/  IMAD.MOV.U32 R220, RZ, RZ, R226 ;  /* 0x000000ffffdc7224 */ /* 0x000fe400078e00e2 */
[----:B------:R-:W-:Y:S02]  /*1a7e0*/  IMAD.MOV.U32 R219, RZ, RZ, R206 ;  /* 0x000000ffffdb7224 */ /* 0x000fe400078e00ce */
[-C--:B------:R-:W-:Y:S02]  /*1a7f0*/  FMUL.FTZ R245, R152, R168.reuse ;  /* 0x000000a898f57220 */ /* 0x080fe40000410000 */
[----:B------:R-:W-:-:S02]  /*1a800*/  FMUL.FTZ R206, R140, R168 ;  /* 0x000000a88cce7220 */ /* 0x000fc40000410000 */
[-C--:B------:R-:W-:Y:S02]  /*1a810*/  FMUL.FTZ R226, R141, R168.reuse ;  /* 0x000000a88de27220 */ /* 0x080fe40000410000 */
[----:B------:R-:W-:Y:S01]  /*1a820*/  FMUL.FTZ R243, R136, R168 ;  /* 0x000000a888f37220 */ /* 0x000fe20000410000 */
[----:B--2---:R-:W-:-:S05]  /*1a830*/  @!P6 HADD2 R193, -R29.H0_H0, -RZ.H0_H0 ;  /* 0xa00000ff1dc1e230 */ /* 0x004fca0000000900 */
[----:B------:R-:W-:Y:S01]  /*1a840*/  PRMT R0, R193, 0x7610, R0 ;  /* 0x00007610c1007816 */ /* 0x000fe20000000000 */
[----:B---3--:R-:W-:Y:S02]  /*1a850*/  @!P5 HADD2 R192, -R32.H0_H0, -RZ.H0_H0 ;  /* 0xa00000ff20c0d230 */ /* 0x008fe40000000900 */
[----:B----4-:R-:W-:Y:S01]  /*1a860*/  @!P4 HADD2 R182, -R31.H0_H0, -RZ.H0_H0 ;  /* 0xa00000ff1fb6c230 */ /* 0x010fe20000000900 */
[----:B------:R-:W-:Y:S01]  /*1a870*/  @!P6 PRMT R29, R0, 0x5410, RZ ;  /* 0x00005410001de816 */ /* 0x000fe200000000ff */
[----:B------:R-:W-:-:S03]  /*1a880*/  FADD.FTZ R0, R5, R16 ;  /* 0x0000001005007221 */ /* 0x000fc60000010000 */
[----:B------:R-:W-:Y:S02]  /*1a890*/  PRMT R2, R182, 0x7610, R2 ;  /* 0x00007610b6027816 */ /* 0x000fe40000000002 */
[----:B------:R-:W-:Y:S01]  /*1a8a0*/  PRMT R18, R192, 0x7610, R18 ;  /* 0x00007610c0127816 */ /* 0x000fe20000000012 */
[----:B------:R-:W-:Y:S01]  /*1a8b0*/  @!P3 HADD2 R181, -R26.H0_H0, -RZ.H0_H0 ;  /* 0xa00000ff1ab5b230 */ /* 0x000fe20000000900 */
[----:B------:R-:W-:Y:S02]  /*1a8c0*/  PRMT R182, R32, 0x5410, R31 ;  /* 0x0000541020b67816 */ /* 0x000fe4000000001f */
[----:B------:R-:W-:Y:S01]  /*1a8d0*/  @!P4 PRMT R31, R2, 0x5410, RZ ;  /* 0x00005410021fc816 */ /* 0x000fe200000000ff */
[----:B------:R-:W-:Y:S01]  /*1a8e0*/  FADD.FTZ R2, R4, R0 ;  /* 0x0000000004027221 */ /* 0x000fe20000010000 */
[----:B------:R-:W-:Y:S02]  /*1a8f0*/  @!P5 PRMT R32, R18, 0x5410, RZ ;  /* 0x000054101220d816 */ /* 0x000fe400000000ff */
[----:B------:R-:W-:Y:S01]  /*1a900*/  PRMT R14, R181, 0x7610, R14 ;  /* 0x00007610b50e7816 */ /* 0x000fe2000000000e */
[----:B------:R1:W2:Y:S01]  /*1a910*/  MUFU.EX2 R18, R12 ;  /* 0x0000000c00127308 */ /* 0x0002a20000000800 */
[----:B------:R-:W-:Y:S01]  /*1a920*/  PRMT R181, R28, 0x5410, R27 ;  /* 0x000054101cb57816 */ /* 0x000fe2000000001b */
[----:B------:R-:W-:-:S02]  /*1a930*/  @!P0 HADD2 R15, -R27.H0_H0, -RZ.H0_H0 ;  /* 0xa00000ff1b0f8230 */ /* 0x000fc40000000900 */
[----:B------:R-:W-:Y:S02]  /*1a940*/  @!P1 HADD2 R17, -R28.H0_H0, -RZ.H0_H0 ;  /* 0xa00000ff1c119230 */ /* 0x000fe40000000900 */
[----:B------:R-:W-:Y:S01]  /*1a950*/  @!P2 HADD2 R180, -R25.H0_H0, -RZ.H0_H0 ;  /* 0xa00000ff19b4a230 */ /* 0x000fe20000000900 */
[----:B------:R-:W-:Y:S01]  /*1a960*/  PRMT R0, R15, 0x7610, R0 ;  /* 0x000076100f007816 */ /* 0x000fe20000000000 */
[----:B------:R-:W3:Y:S01]  /*1a970*/  MUFU.EX2 R16, R13 ;  /* 0x0000000d00107308 */ /* 0x000ee20000000800 */
[----:B------:R-:W-:Y:S01]  /*1a980*/  PRMT R4, R17, 0x7610, R4 ;  /* 0x0000761011047816 */ /* 0x000fe20000000004 */
[----:B-1----:R-:W4:Y:S01]  /*1a990*/  LDL.LU R12, [R1+0x3c4] ;  /* 0x0003c400010c7983 */ /* 0x002f220000300800 */
[----:B------:R-:W-:Y:S02]  /*1a9a0*/  @!P0 PRMT R27, R0, 0x5410, RZ ;  /* 0x00005410001b8816 */ /* 0x000fe400000000ff */
[----:B------:R-:W-:-:S03]  /*1a9b0*/  LEA R0, R230, 0x3, 0x2 ;  /* 0x00000003e6007811 */ /* 0x000fc600078e10ff */
[----:B------:R-:W1:Y:S01]  /*1a9c0*/  MUFU.EX2 R15, R10 ;  /* 0x0000000a000f7308 */ /* 0x000e620000000800 */
[----:B------:R-:W-:Y:S02]  /*1a9d0*/  PRMT R5, R180, 0x7610, R5 ;  /* 0x00007610b4057816 */ /* 0x000fe40000000005 */
[----:B------:R-:W-:-:S05]  /*1a9e0*/  LOP3.LUT R0, R133, R9, R0, 0x96, !PT ;  /* 0x0000000985007212 */ /* 0x000fca00078e9600 */
[----:B------:R-:W1:Y:S01]  /*1a9f0*/  MUFU.EX2 R17, R11 ;  /* 0x0000000b00117308 */ /* 0x000e620000000800 */
[----:B------:R-:W-:Y:S01]  /*1aa00*/  PRMT R180, R26, 0x5410, R25 ;  /* 0x000054101ab47816 */ /* 0x000fe20000000019 */
[----:B--2---:R-:W-:Y:S01]  /*1aa10*/  FADD.FTZ R2, R18, R2 ;  /* 0x0000000212027221 */ /* 0x004fe20000010000 */
[----:B------:R-:W-:Y:S01]  /*1aa20*/  @!P2 PRMT R25, R5, 0x5410, RZ ;  /* 0x000054100519a816 */ /* 0x000fe200000000ff */
[----:B---3--:R-:W-:Y:S01]  /*1aa30*/  FADD.FTZ R3, R16, R3 ;  /* 0x0000000310037221 */ /* 0x008fe20000010000 */
[----:B------:R-:W-:Y:S01]  /*1aa40*/  @!P1 PRMT R28, R4, 0x5410, RZ ;  /* 0x00005410041c9816 */ /* 0x000fe200000000ff */
[----:B------:R-:W-:Y:S01]  /*1aa50*/  IMAD.WIDE.U32 R4, R0, -0x326172a9, RZ ;  /* 0xcd9e8d5700047825 */ /* 0x000fe200078e00ff */
[----:B------:R-:W4:Y:S04]  /*1aa60*/  LDL.LU R13, [R1+0x3c0] ;  /* 0x0003c000010d7983 */ /* 0x000f280000300800 */
[----:B------:R-:W-:-:S02]  /*1aa70*/  LOP3.LUT R0, R5, R232, R214, 0x96, !PT ;  /* 0x000000e805007212 */ /* 0x000fc400078e96d6 */
[----:B-1----:R-:W-:Y:S01]  /*1aa80*/  F2FP.PACK_AB R57, R15, R16 ;  /* 0x000000100f39723e */ /* 0x002fe200000000ff */
[C---:B------:R-:W-:Y:S01]  /*1aa90*/  FADD.FTZ R2, R17.reuse, R2 ;  /* 0x0000000211027221 */ /* 0x040fe20000010000 */
[----:B------:R-:W-:Y:S01]  /*1aaa0*/  F2FP.PACK_AB R164, R17, R18 ;  /* 0x0000001211a4723e */ /* 0x000fe200000000ff */
[----:B------:R-:W-:Y:S01]  /*1aab0*/  IMAD.WIDE.U32 R16, R0, -0x2daee0ad, RZ ;  /* 0xd2511f5300107825 */ /* 0x000fe200078e00ff */
[----:B------:R-:W-:Y:S01]  /*1aac0*/  @!P3 PRMT R26, R14, 0x5410, RZ ;  /* 0x000054100e1ab816 */ /* 0x000fe200000000ff */
[----:B------:R-:W2:Y:S03]  /*1aad0*/  LDL.LU R10, [R1+0x3bc] ;  /* 0x0003bc00010a7983 */ /* 0x000ea60000300800 */
[----:B------:R-:W-:Y:S01]  /*1aae0*/  LOP3.LUT R0, R17, R234, R246, 0x96, !PT ;  /* 0x000000ea11007212 */ /* 0x000fe200078e96f6 */
[----:B------:R-:W-:Y:S01]  /*1aaf0*/  FADD.FTZ R3, R15, R3 ;  /* 0x000000030f037221 */ /* 0x000fe20000010000 */
[----:B------:R-:W-:Y:S01]  /*1ab00*/  LOP3.LUT R14, R125, R233, R4, 0x96, !PT ;  /* 0x000000e97d0e7212 */ /* 0x000fe200078e9604 */
[----:B------:R-:W2:Y:S02]  /*1ab10*/  LDL.LU R11, [R1+0x3b8] ;  /* 0x0003b800010b7983 */ /* 0x000ea40000300800 */
[----:B------:R-:W-:-:S02]  /*1ab20*/  IMAD.WIDE.U32 R4, R0, -0x326172a9, RZ ;  /* 0xcd9e8d5700047825 */ /* 0x000fc400078e00ff */
[----:B------:R-:W-:Y:S02]  /*1ab30*/  STL [R1+0x68], R3 ;  /* 0x0000680301007387 */ /* 0x000fe40000100800 */
[----:B------:R-:W-:Y:S02]  /*1ab40*/  IMAD.WIDE.U32 R14, R14, -0x2daee0ad, RZ ;  /* 0xd2511f530e0e7825 */ /* 0x000fe400078e00ff */
[----:B------:R1:W-:Y:S03]  /*1ab50*/  STL [R1+0x288], R2 ;  /* 0x0002880201007387 */ /* 0x0003e60000100800 */
[----:B------:R-:W-:Y:S02]  /*1ab60*/  LOP3.LUT R0, R15, R241, R16, 0x96, !PT ;  /* 0x000000f10f007212 */ /* 0x000fe400078e9610 */
[----:B-1----:R-:W-:-:S05]  /*1ab70*/  LOP3.LUT R2, R5, R231, R124, 0x96, !PT ;  /* 0x000000e705027212 */ /* 0x002fca00078e967c */
        /* <DEDUP_REMOVED lines=18> */
[----:B------:R-:W-:-:S04]  /*1aca0*/  LOP3.LUT R0, R2, 0xff, RZ, 0xc0, !PT ;  /* 0x000000ff02007812 */ /* 0x000fc800078ec0ff */
[----:B------:R-:W-:Y:S02]  /*1acb0*/  ISETP.GE.U32.AND P3, PT, R217, R0, PT ;  /* 0x00000000d900720c */ /* 0x000fe40003f66070 */
[----:B------:R-:W-:Y:S02]  /*1acc0*/  SHF.R.U32.HI R0, RZ, 0x10, R2 ;  /* 0x00000010ff007819 */ /* 0x000fe40000011602 */
[----:B------:R-:W-:Y:S02]  /*1acd0*/  LOP3.LUT R3, R2, 0xffff, RZ, 0xc0, !PT ;  /* 0x0000ffff02037812 */ /* 0x000fe400078ec0ff */
[----:B------:R-:W-:Y:S02]  /*1ace0*/  LOP3.LUT R0, R0, 0xff, RZ, 0xc0, !PT ;  /* 0x000000ff00007812 */ /* 0x000fe400078ec0ff */
[----:B------:R-:W-:Y:S02]  /*1acf0*/  LOP3.LUT R14, R5, R238, R14, 0x96, !PT ;  /* 0x000000ee050e7212 */ /* 0x000fe400078e960e */
[----:B------:R-:W-:-:S02]  /*1ad00*/  SHF.R.U32.HI R2, RZ, 0x18, R2 ;  /* 0x00000018ff027819 */ /* 0x000fc40000011602 */
[C---:B------:R-:W-:Y:S02]  /*1ad10*/  ISETP.GE.U32.AND P6, PT, R217.reuse, R0, PT ;  /* 0x00000000d900720c */ /* 0x040fe40003fc6070 */
[----:B------:R-:W-:Y:S01]  /*1ad20*/  SHF.R.U32.HI R0, RZ, 0x8, R3 ;  /* 0x00000008ff007819 */ /* 0x000fe20000011603 */
[----:B------:R-:W-:Y:S01]  /*1ad30*/  @!P0 HADD2 R124, -R22.H0_H0, -RZ.H0_H0 ;  /* 0xa00000ff167c8230 */ /* 0x000fe20000000900 */
[----:B------:R-:W-:Y:S01]  /*1ad40*/  ISETP.GE.U32.AND P5, PT, R217, R2, PT ;  /* 0x00000002d900720c */ /* 0x000fe20003fa6070 */
[----:B------:R-:W-:Y:S01]  /*1ad50*/  IMAD.WIDE.U32 R2, R14, -0x2daee0ad, RZ ;  /* 0xd2511f530e027825 */ /* 0x000fe200078e00ff */
[----:B------:R-:W-:Y:S02]  /*1ad60*/  LOP3.LUT R0, R0, 0xffff, RZ, 0xc0, !PT ;  /* 0x0000ffff00007812 */ /* 0x000fe400078ec0ff */
[----:B------:R-:W-:Y:S02]  /*1ad70*/  LOP3.LUT R4, R4, 0xff, RZ, 0xc0, !PT ;  /* 0x000000ff04047812 */ /* 0x000fe400078ec0ff */
[----:B------:R-:W-:-:S02]  /*1ad80*/  @!P0 PRMT R22, R124, 0x5410, RZ ;  /* 0x000054107c168816 */ /* 0x000fc400000000ff */
[----:B------:R-:W-:Y:S02]  /*1ad90*/  ISETP.GE.U32.AND P0, PT, R217, R0, PT ;  /* 0x00000000d900720c */ /* 0x000fe40003f06070 */
[----:B------:R-:W-:Y:S02]  /*1ada0*/  LOP3.LUT R0, R3, R237, R16, 0x96, !PT ;  /* 0x000000ed03007212 */ /* 0x000fe400078e9610 */
[----:B------:R-:W-:Y:S02]  /*1adb0*/  ISETP.GE.U32.AND P4, PT, R217, R4, PT ;  /* 0x00000004d900720c */ /* 0x000fe40003f86070 */
[----:B------:R-:W-:Y:S01]  /*1adc0*/  SHF.R.U32.HI R4, RZ, 0x10, R0 ;  /* 0x00000010ff047819 */ /* 0x000fe20000011600 */
[----:B------:R-:W-:Y:S01]  /*1add0*/  @!P2 HADD2 R125, -R21.H0_H0, -RZ.H0_H0 ;  /* 0xa00000ff157da230 */ /* 0x000fe20000000900 */
[----:B------:R-:W-:Y:S02]  /*1ade0*/  FADD.FTZ R5, R184, R78 ;  /* 0x0000004eb8057221 */ /* 0x000fe40000010000 */
[----:B------:R-:W-:-:S02]  /*1adf0*/  LOP3.LUT R4, R4, 0xff, RZ, 0xc0, !PT ;  /* 0x000000ff04047812 */ /* 0x000fc400078ec0ff */
[----:B------:R-:W-:Y:S02]  /*1ae00*/  @!P2 PRMT R21, R125, 0x5410, RZ ;  /* 0x000054107d15a816 */ /* 0x000fe400000000ff */
[----:B------:R-:W-:Y:S01]  /*1ae10*/  ISETP.GE.U32.AND P2, PT, R217, R4, PT ;  /* 0x00000004d900720c */ /* 0x000fe20003f46070 */
[----:B------:R-:W-:Y:S02]  /*1ae20*/  FADD.FTZ R4, R185, R5 ;  /* 0x00000005b9047221 */ /* 0x000fe40000010000 */
[----:B------:R-:W-:Y:S01]  /*1ae30*/  @!P4 HADD2 R137, -R24.H0_H0, -RZ.H0_H0 ;  /* 0xa00000ff1889c230 */ /* 0x000fe20000000900 */
[----:B------:R-:W-:Y:S02]  /*1ae40*/  IMAD.MOV.U32 R193, RZ, RZ, R200 ;  /* 0x000000ffffc17224 */ /* 0x000fe400078e00c8 */
[----:B------:R-:W-:Y:S01]  /*1ae50*/  IMAD.MOV.U32 R200, RZ, RZ, R205 ;  /* 0x000000ffffc87224 */ /* 0x000fe200078e00cd */
[----:B------:R1:W-:Y:S01]  /*1ae60*/  STL [R1+0x6c], R4 ;  /* 0x00006c0401007387 */ /* 0x0003e20000100800 */
[----:B------:R-:W-:Y:S01]  /*1ae70*/  FMUL.FTZ R205, R148, R168 ;  /* 0x000000a894cd7220 */ /* 0x000fe20000410000 */
[----:B------:R-:W-:-:S02]  /*1ae80*/  PRMT R148, R24, 0x5410, R23 ;  /* 0x0000541018947816 */ /* 0x000fc40000000017 */
[----:B------:R-:W-:Y:S01]  /*1ae90*/  @!P4 PRMT R24, R137, 0x5410, RZ ;  /* 0x000054108918c816 */ /* 0x000fe200000000ff */
[----:B------:R3:W2:Y:S01]  /*1aea0*/  LDL.LU.S16 R184, [R1+0x170] ;  /* 0x0001700001b87983 */ /* 0x0006a20000300600 */
[----:B------:R-:W-:-:S03]  /*1aeb0*/  FMUL.FTZ R192, R153, R168 ;  /* 0x000000a899c07220 */ /* 0x000fc60000410000 */
[----:B------:R3:W2:Y:S04]  /*1aec0*/  LDL.LU.S16 R137, [R1+0x16c] ;  /* 0x00016c0001897983 */ /* 0x0006a80000300600 */
[----:B------:R3:W2:Y:S04]  /*1aed0*/  LDL.LU.S16 R185, [R1+0x17c] ;  /* 0x00017c0001b97983 */ /* 0x0006a80000300600 */
[----:B------:R3:W2:Y:S04]  /*1aee0*/  LDL.LU.S16 R168, [R1+0x174] ;  /* 0x0001740001a87983 */ /* 0x0006a80000300600 */
[----:B------:R3:W2:Y:S01]  /*1aef0*/  LDL.LU.S16 R125, [R1+0x180] ;  /* 0x00018000017d7983 */ /* 0x0006a20000300600 */
[----:B-1----:R-:W-:-:S04]  /*1af00*/  LOP3.LUT R4, R0, 0xff, RZ, 0xc0, !PT ;  /* 0x000000ff00047812 */ /* 0x002fc800078ec0ff */
[----:B------:R-:W-:Y:S02]  /*1af10*/  ISETP.GE.U32.AND P4, PT, R217, R4, PT ;  /* 0x00000004d900720c */ /* 0x000fe40003f86070 */
[----:B------:R-:W-:Y:S02]  /*1af20*/  SHF.R.U32.HI R4, RZ, 0x18, R0 ;  /* 0x00000018ff047819 */ /* 0x000fe40000011600 */
[----:B------:R-:W-:Y:S01]  /*1af30*/  LOP3.LUT R0, R0, 0xffff, RZ, 0xc0, !PT ;  /* 0x0000ffff00007812 */ /* 0x000fe200078ec0ff */
[----:B------:R-:W-:Y:S01]  /*1af40*/  @!P1 HADD2 R136, -R23.H0_H0, -RZ.H0_H0 ;  /* 0xa00000ff17889230 */ /* 0x000fe20000000900 */
[----:B------:R-:W-:Y:S02]  /*1af50*/  PRMT R17, R20, 0x7632, R17 ;  /* 0x0000763214117816 */ /* 0x000fe40000000011 */
[----:B------:R-:W-:Y:S01]  /*1af60*/  SHF.R.U32.HI R0, RZ, 0x8, R0 ;  /* 0x00000008ff007819 */ /* 0x000fe20000011600 */
[----:B------:R-:W-:Y:S01]  /*1af70*/  @!P3 HADD2 R140, -R20.H0_H0, -RZ.H0_H0 ;  /* 0xa00000ff148cb230 */ /* 0x000fe20000000900 */
[----:B------:R-:W-:-:S02]  /*1af80*/  @!P1 PRMT R23, R136, 0x5410, RZ ;  /* 0x0000541088179816 */ /* 0x000fc400000000ff */
[----:B------:R-:W-:Y:S01]  /*1af90*/  LOP3.LUT R0, R0, 0xffff, RZ, 0xc0, !PT ;  /* 0x0000ffff00007812 */ /* 0x000fe200078ec0ff */
[----:B------:R-:W-:Y:S01]  /*1afa0*/  @!P0 HADD2 R141, -R17.H0_H0, -RZ.H0_H0 ;  /* 0xa00000ff118d8230 */ /* 0x000fe20000000900 */
[----:B------:R-:W-:Y:S02]  /*1afb0*/  PRMT R136, R20, 0x5410, R17 ;  /* 0x0000541014887816 */ /* 0x000fe40000000011 */
[----:B------:R-:W-:Y:S02]  /*1afc0*/  @!P3 PRMT R20, R140, 0x5410, RZ ;  /* 0x000054108c14b816 */ /* 0x000fe400000000ff */
[----:B------:R-:W-:Y:S02]  /*1afd0*/  ISETP.GE.U32.AND P3, PT, R217, R0, PT ;  /* 0x00000000d900720c */ /* 0x000fe40003f66070 */
[----:B------:R-:W-:Y:S02]  /*1afe0*/  LOP3.LUT R0, R2, 0xff, RZ, 0xc0, !PT ;  /* 0x000000ff02007812 */ /* 0x000fe400078ec0ff */
[----:B------:R-:W-:-:S02]  /*1aff0*/  @!P0 PRMT R17, R141, 0x5410, RZ ;  /* 0x000054108d118816 */ /* 0x000fc400000000ff */
[C---:B------:R-:W-:Y:S02]  /*1b000*/  ISETP.GE.U32.AND P0, PT, R217.reuse, R0, PT ;  /* 0x00000000d900720c */ /* 0x040fe40003f06070 */
[----:B------:R-:W-:Y:S02]  /*1b010*/  ISETP.GE.U32.AND P1, PT, R217, R4, PT ;  /* 0x00000004d900720c */ /* 0x000fe40003f26070 */
[----:B------:R-:W-:Y:S02]  /*1b020*/  PRMT R4, R57, 0x7610, R4 ;  /* 0x0000761039047816 */ /* 0x000fe40000000004 */
[C---:B------:R-:W-:Y:S02]  /*1b030*/  PRMT R14, R59.reuse, 0x7610, R14 ;  /* 0x000076103b0e7816 */ /* 0x040fe4000000000e */
[----:B------:R-:W-:Y:S02]  /*1b040*/  PRMT R5, R59, 0x7632, R5 ;  /* 0x000076323b057816 */ /* 0x000fe40000000005 */
[----:B------:R-:W-:-:S02]  /*1b050*/  PRMT R15, R58, 0x7632, R15 ;  /* 0x000076323a0f7816 */ /* 0x000fc4000000000f */
[----:B------:R-:W-:Y:S02]  /*1b060*/  PRMT R16, R58, 0x7610, R16 ;  /* 0x000076103a107816 */ /* 0x000fe40000000010 */
[----:B------:R-:W-:Y:S01]  /*1b070*/  PRMT R0, R57, 0x7632, R0 ;  /* 0x0000763239007816 */ /* 0x000fe20000000000 */
[----:B--2---:R-:W-:-:S05]  /*1b080*/  @!P0 HADD2 R125, -R4.H0_H0, -RZ.H0_H0 ;  /* 0xa00000ff047d8230 */ /* 0x004fca0000000900 */
[----:B------:R-:W-:Y:S02]  /*1b090*/  PRMT R59, R125, 0x7610, R59 ;  /* 0x000076107d3b7816 */ /* 0x000fe4000000003b */
[----:B------:R3:W2:Y:S01]  /*1b0a0*/  LDL.LU.S16 R125, [R1+0x188] ;  /* 0x00018800017d7983 */ /* 0x0006a20000300600 */
[----:B------:R-:W-:Y:S02]  /*1b0b0*/  @!P1 HADD2 R168, -R15.H0_H0, -RZ.H0_H0 ;  /* 0xa00000ff0fa89230 */ /* 0x000fe40000000900 */
[----:B------:R-:W-:-:S03]  /*1b0c0*/  @!P2 HADD2 R185, -R16.H0_H0, -RZ.H0_H0 ;  /* 0xa00000ff10b9a230 */ /* 0x000fc60000000900 */
[----:B------:R-:W-:Y:S02]  /*1b0d0*/  PRMT R60, R168, 0x7610, R60 ;  /* 0x00007610a83c7816 */ /* 0x000fe4000000003c */
[----:B------:R-:W-:Y:S02]  /*1b0e0*/  PRMT R168, R16, 0x5410, R15 ;  /* 0x0000541010a87816 */ /* 0x000fe4000000000f */
[----:B------:R-:W-:Y:S02]  /*1b0f0*/  PRMT R124, R185, 0x7610, R124 ;  /* 0x00007610b97c7816 */ /* 0x000fe4000000007c */
[----:B------:R-:W-:Y:S02]  /*1b100*/  @!P1 PRMT R15, R60, 0x5410, RZ ;  /* 0x000054103c0f9816 */ /* 0x000fe400000000ff */
[----:B------:R-:W-:Y:S01]  /*1b110*/  PRMT R185, R4, 0x5410, R0 ;  /* 0x0000541004b97816 */ /* 0x000fe20000000000 */
[----:B------:R3:W3:Y:S01]  /*1b120*/  LDL.LU.S16 R60, [R1+0x190] ;  /* 0x00019000013c7983 */ /* 0x0006e20000300600 */
[----:B------:R-:W-:-:S03]  /*1b130*/  @!P0 PRMT R4, R59, 0x5410, RZ ;  /* 0x000054103b048816 */ /* 0x000fc600000000ff */
[----:B------:R1:W4:Y:S01]  /*1b140*/  LDL.LU.S16 R59, [R1+0x18c] ;  /* 0x00018c00013b7983 */ /* 0x0003220000300600 */
[----:B------:R-:W-:-:S04]  /*1b150*/  LOP3.LUT R3, R2, 0xffff, RZ, 0xc0, !PT ;  /* 0x0000ffff02037812 */ /* 0x000fc800078ec0ff */
[----:B------:R-:W-:-:S04]  /*1b160*/  SHF.R.U32.HI R3, RZ, 0x8, R3 ;  /* 0x00000008ff037819 */ /* 0x000fc80000011603 */
[----:B------:R-:W-:-:S04]  /*1b170*/  LOP3.LUT R3, R3, 0xffff, RZ, 0xc0, !PT ;  /* 0x0000ffff03037812 */ /* 0x000fc800078ec0ff */
[----:B------:R-:W-:Y:S02]  /*1b180*/  ISETP.GE.U32.AND P0, PT, R217, R3, PT ;  /* 0x00000003d900720c */ /* 0x000fe40003f06070 */
[--C-:B------:R-:W-:Y:S02]  /*1b190*/  SHF.R.U32.HI R3, RZ, 0x10, R2.reuse ;  /* 0x00000010ff037819 */ /* 0x100fe40000011602 */
[----:B------:R-:W-:Y:S02]  /*1b1a0*/  SHF.R.U32.HI R2, RZ, 0x18, R2 ;  /* 0x00000018ff027819 */ /* 0x000fe40000011602 */
[----:B------:R-:W-:-:S04]  /*1b1b0*/  LOP3.LUT R3, R3, 0xff, RZ, 0xc0, !PT ;  /* 0x000000ff03037812 */ /* 0x000fc800078ec0ff */
[----:B------:R-:W-:Y:S01]  /*1b1c0*/  ISETP.GE.U32.AND P1, PT, R217, R3, PT ;  /* 0x00000003d900720c */ /* 0x000fe20003f26070 */
[----:B------:R1:W-:Y:S01]  /*1b1d0*/  ST.E.U16 [R6.64+-0x100], R63 ;  /* 0xffff003f06007985 */ /* 0x0003e2000c101504 */
[----:B------:R-:W-:-:S03]  /*1b1e0*/  @!P2 PRMT R16, R124, 0x5410, RZ ;  /* 0x000054107c10a816 */ /* 0x000fc600000000ff */
[----:B------:R-:W4:Y:S01]  /*1b1f0*/  LDL R124, [R1+0x2bc] ;  /* 0x0002bc00017c7983 */ /* 0x000f220000100800 */
[----:B--2---:R-:W-:-:S05]  /*1b200*/  @!P0 HADD2 R125, -R0.H0_H0, -RZ.H0_H0 ;  /* 0xa00000ff007d8230 */ /* 0x004fca0000000900 */
[----:B------:R-:W-:-:S04]  /*1b210*/  PRMT R78, R125, 0x7610, R78 ;  /* 0x000076107d4e7816 */ /* 0x000fc8000000004e */
[----:B------:R-:W-:Y:S02]  /*1b220*/  @!P0 PRMT R0, R78, 0x5410, RZ ;  /* 0x000054104e008816 */ /* 0x000fe400000000ff */
[----:B------:R-:W-:Y:S01]  /*1b230*/  ISETP.GE.U32.AND P0, PT, R217, R2, PT ;  /* 0x00000002d900720c */ /* 0x000fe20003f06070 */
[----:B---3--:R-:W-:Y:S01]  /*1b240*/  @!P1 HADD2 R60, -R164.H0_H0, -RZ.H0_H0 ;  /* 0xa00000ffa43c9230 */ /* 0x008fe20000000900 */
[----:B------:R-:W-:-:S04]  /*1b250*/  @P1 PRMT R2, R164, 0x7610, R2 ;  /* 0x00007610a4021816 */ /* 0x000fc80000000002 */
[----:B------:R-:W-:-:S07]  /*1b260*/  PRMT R58, R60, 0x7610, R58 ;  /* 0x000076103c3a7816 */ /* 0x000fce000000003a */
[----:B----4-:R-:W-:Y:S01]  /*1b270*/  @!P0 HADD2 R59, -R164.H1_H1, -RZ.H0_H0 ;  /* 0xa00000ffa43b8230 */ /* 0x010fe20000000d00 */
[----:B------:R-:W-:Y:S01]  /*1b280*/  IMAD.SHL.U32 R60, R230, 0x4, RZ ;  /* 0x00000004e63c7824 */ /* 0x000fe200078e00ff */
[----:B------:R-:W-:-:S03]  /*1b290*/  @P0 PRMT R3, R164, 0x7632, R3 ;  /* 0x00007632a4030816 */ /* 0x000fc60000000003 */
[----:B------:R-:W-:Y:S02]  /*1b2a0*/  PRMT R57, R59, 0x7610, R57 ;  /* 0x000076103b397816 */ /* 0x000fe40000000039 */
[----:B------:R-:W-:Y:S02]  /*1b2b0*/  @!P1 PRMT R2, R58, 0x5410, RZ ;  /* 0x000054103a029816 */ /* 0x000fe400000000ff */
[----:B------:R-:W-:Y:S02]  /*1b2c0*/  @!P0 PRMT R3, R57, 0x5410, RZ ;  /* 0x0000541039038816 */ /* 0x000fe400000000ff */
[C---:B------:R-:W-:Y:S02]  /*1b2d0*/  IADD3 R58, R60.reuse, 0x2, RZ ;  /* 0x000000023c3a7810 */ /* 0x040fe40007ffe0ff */
[C---:B------:R-:W-:Y:S02]  /*1b2e0*/  IADD3 R57, R60.reuse, 0x3, RZ ;  /* 0x000000033c397810 */ /* 0x040fe40007ffe0ff */
[----:B------:R-:W-:-:S02]  /*1b2f0*/  IADD3 R78, R60, 0x1, RZ ;  /* 0x000000013c4e7810 */ /* 0x000fc40007ffe0ff */
[CC--:B------:R-:W-:Y:S02]  /*1b300*/  LOP3.LUT R59, R133.reuse, R9.reuse, R60, 0x96, !PT ;  /* 0x00000009853b7212 */ /* 0x0c0fe400078e963c */
[CC--:B------:R-:W-:Y:S02]  /*1b310*/  LOP3.LUT R60, R133.reuse, R9.reuse, R58, 0x96, !PT ;  /* 0x00000009853c7212 */ /* 0x0c0fe400078e963a */
[CC--:B-1----:R-:W-:Y:S02]  /*1b320*/  LOP3.LUT R63, R133.reuse, R9.reuse, R57, 0x96, !PT ;  /* 0x00000009853f7212 */ /* 0x0c2fe400078e9639 */
[----:B------:R-:W-:Y:S02]  /*1b330*/  LOP3.LUT R58, R133, R9, R78, 0x96, !PT ;  /* 0x00000009853a7212 */ /* 0x000fe400078e964e */
[----:B------:R-:W2:Y:S04]  /*1b340*/  LDL.LU.64 R8, [R1+0x3b0] ;  /* 0x0003b00001087983 */ /* 0x000ea80000300a00 */
[----:B------:R-:W-:Y:S04]  /*1b350*/  ST.E.U16 [R6.64+-0xfe], R157 ;  /* 0xffff029d06007985 */ /* 0x000fe8000c101504 */
[----:B------:R1:W-:Y:S04]  /*1b360*/  ST.E.U16 [R12.64+-0x100], R79 ;  /* 0xffff004f0c007985 */ /* 0x0003e8000c101504 */
[----:B------:R-:W-:Y:S04]  /*1b370*/  ST.E.U16 [R12.64+-0xfe], R156 ;  /* 0xffff029c0c007985 */ /* 0x000fe8000c101504 */
[----:B------:R-:W-:Y:S04]  /*1b380*/  ST.E.U16 [R10.64+-0x100], R77 ;  /* 0xffff004d0a007985 */ /* 0x000fe8000c101504 */
[----:B------:R3:W-:Y:S01]  /*1b390*/  ST.E.U16 [R10.64+-0xfe], R76 ;  /* 0xffff024c0a007985 */ /* 0x0007e2000c101504 */
[----:B------:R-:W-:-:S02]  /*1b3a0*/  LOP3.LUT R57, R247, R124, R132, 0x96, !PT ;  /* 0x0000007cf7397212 */ /* 0x000fc400078e9684 */
[----:B------:R-:W-:Y:S01]  /*1b3b0*/  PRMT R18, R19, 0x7632, R18 ;  /* 0x0000763213127816 */ /* 0x000fe20000000012 */
[----:B------:R-:W-:Y:S01]  /*1b3c0*/  @!P3 HADD2 R137, -R5.H0_H0, -RZ.H0_H0 ;  /* 0xa00000ff0589b230 */ /* 0x000fe20000000900 */
[----:B------:R-:W-:-:S03]  /*1b3d0*/  IMAD.WIDE.U32 R124, R63, -0x326172a9, RZ ;  /* 0xcd9e8d573f7c7825 */ /* 0x000fc600078e00ff */
[----:B------:R-:W-:Y:S01]  /*1b3e0*/  @!P5 HADD2 R152, -R18.H0_H0, -RZ.H0_H0 ;  /* 0xa00000ff1298d230 */ /* 0x000fe20000000900 */
[----:B------:R-:W-:Y:S01]  /*1b3f0*/  IMAD.WIDE.U32 R132, R57, -0x326172a9, RZ ;  /* 0xcd9e8d5739847825 */ /* 0x000fe200078e00ff */
[----:B------:R-:W-:-:S03]  /*1b400*/  PRMT R140, R137, 0x7610, R140 ;  /* 0x00007610898c7816 */ /* 0x000fc6000000008c */
[----:B-1----:R-:W-:Y:S01]  /*1b410*/  IMAD.WIDE.U32 R78, R59, -0x326172a9, RZ ;  /* 0xcd9e8d573b4e7825 */ /* 0x002fe200078e00ff */
[----:B------:R-:W-:Y:S02]  /*1b420*/  PRMT R137, R19, 0x5410, R18 ;  /* 0x0000541013897816 */ /* 0x000fe40000000012 */
[----:B------:R-:W-:Y:S02]  /*1b430*/  @!P5 PRMT R18, R152, 0x5410, RZ ;  /* 0x000054109812d816 */ /* 0x000fe400000000ff */
[-CC-:B------:R-:W-:Y:S02]  /*1b440*/  LOP3.LUT R59, R101, R233.reuse, R78.reuse, 0x96, !PT ;  /* 0x000000e9653b7212 */ /* 0x180fe400078e964e */
[----:B------:R-:W-:Y:S01]  /*1b450*/  LOP3.LUT R57, R133, R233, R78, 0x96, !PT ;  /* 0x000000e985397212 */ /* 0x000fe200078e964e */
[----:B---3--:R-:W-:-:S04]  /*1b460*/  IMAD.WIDE.U32 R76, R58, -0x326172a9, RZ ;  /* 0xcd9e8d573a4c7825 */ /* 0x008fc800078e00ff */
[----:B------:R-:W-:Y:S01]  /*1b470*/  IMAD.MOV.U32 R152, RZ, RZ, R206 ;  /* 0x000000ffff987224 */ /* 0x000fe200078e00ce */
[-CC-:B------:R-:W-:Y:S01]  /*1b480*/  LOP3.LUT R78, R77, R232.reuse, R228.reuse, 0x96, !PT ;  /* 0x000000e84d4e7212 */ /* 0x180fe200078e96e4 */
[----:B--2---:R1:W-:Y:S04]  /*1b490*/  ST.E.U16 [R8.64+-0x100], R62 ;  /* 0xffff003e08007985 */ /* 0x0043e8000c101504 */
[----:B------:R-:W-:Y:S04]  /*1b4a0*/  ST.E.U16 [R8.64+-0xfe], R75 ;  /* 0xffff024b08007985 */ /* 0x000fe8000c101504 */
        /* <DEDUP_REMOVED lines=22> */
[----:B------:R2:W-:Y:S01]  /*1b610*/  ST.E.U16 [R8.64+-0xce], R65 ;  /* 0xffff324108007985 */ /* 0x0005e2000c101504 */
[----:B-1----:R-:W-:-:S03]  /*1b620*/  LOP3.LUT R62, R79, R232, R228, 0x96, !PT ;  /* 0x000000e84f3e7212 */ /* 0x002fc600078e96e4 */
[----:B------:R-:W-:Y:S04]  /*1b630*/  ST.E.U16 [R8.64+-0xd0], R66 ;  /* 0xffff304208007985 */ /* 0x000fe8000c101504 */
[----:B------:R-:W-:Y:S04]  /*1b640*/  ST.E.U16 [R6.64+-0xc0], R128 ;  /* 0xffff408006007985 */ /* 0x000fe8000c101504 */
[----:B------:R-:W-:Y:S04]  /*1b650*/  ST.E.U16 [R6.64+-0xbe], R126 ;  /* 0xffff427e06007985 */ /* 0x000fe8000c101504 */
[----:B------:R1:W-:Y:S04]  /*1b660*/  ST.E.U16 [R12.64+-0xc0], R122 ;  /* 0xffff407a0c007985 */ /* 0x0003e8000c101504 */
[----:B------:R3:W-:Y:S01]  /*1b670*/  ST.E.U16 [R12.64+-0xbe], R123 ;  /* 0xffff427b0c007985 */ /* 0x0007e2000c101504 */
[----:B--2---:R-:W-:-:S05]  /*1b680*/  IMAD.WIDE.U32 R64, R60, -0x326172a9, RZ ;  /* 0xcd9e8d573c407825 */ /* 0x004fca00078e00ff */
[-CC-:B-1----:R-:W-:Y:S02]  /*1b690*/  LOP3.LUT R122, R65, R232.reuse, R228.reuse, 0x96, !PT ;  /* 0x000000e8417a7212 */ /* 0x182fe400078e96e4 */
[----:B---3--:R-:W-:Y:S02]  /*1b6a0*/  LOP3.LUT R123, R125, R232, R228, 0x96, !PT ;  /* 0x000000e87d7b7212 */ /* 0x008fe400078e96e4 */
[----:B------:R-:W2:Y:S04]  /*1b6b0*/  LDL.LU.64 R228, [R1+0x3a8] ;  /* 0x0003a80001e47983 */ /* 0x000ea80000300a00 */
[----:B------:R-:W3:Y:S01]  /*1b6c0*/  LDL.LU R206, [R1+0x3a4] ;  /* 0x0003a40001ce7983 */ /* 0x000ee20000300800 */
[----:B------:R-:W-:Y:S01]  /*1b6d0*/  @!P6 HADD2 R153, -R19.H0_H0, -RZ.H0_H0 ;  /* 0xa00000ff1399e230 */ /* 0x000fe20000000900 */
[----:B------:R-:W-:-:S04]  /*1b6e0*/  IMAD.MOV.U32 R144, RZ, RZ, R205 ;  /* 0x000000ffff907224 */ /* 0x000fc800078e00cd */
[----:B------:R-:W-:Y:S01]  /*1b6f0*/  @!P6 PRMT R19, R153, 0x5410, RZ ;  /* 0x000054109913e816 */ /* 0x000fe200000000ff */
[----:B------:R-:W-:Y:S02]  /*1b700*/  IMAD.MOV.U32 R153, RZ, RZ, R226 ;  /* 0x000000ffff997224 */ /* 0x000fe400078e00e2 */
[----:B------:R-:W4:Y:S04]  /*1b710*/  LDL.LU R226, [R1+0x3a0] ;  /* 0x0003a00001e27983 */ /* 0x000f280000300800 */
[----:B------:R-:W2:Y:S04]  /*1b720*/  LDL.LU R154, [R1+0x108] ;  /* 0x00010800019a7983 */ /* 0x000ea80000300800 */
[----:B------:R-:W2:Y:S04]  /*1b730*/  LDL.LU R155, [R1+0x10c] ;  /* 0x00010c00019b7983 */ /* 0x000ea80000300800 */
[----:B------:R-:W2:Y:S04]  /*1b740*/  LDL.LU R205, [R1+0x39c] ;  /* 0x00039c0001cd7983 */ /* 0x000ea80000300800 */
[----:B------:R-:W4:Y:S01]  /*1b750*/  LDL.LU R146, [R1+0xf8] ;  /* 0x0000f80001927983 */ /* 0x000f220000300800 */
[----:B---3--:R-:W-:-:S03]  /*1b760*/  IMAD.MOV.U32 R147, RZ, RZ, R206 ;  /* 0x000000ffff937224 */ /* 0x008fc600078e00ce */
[----:B------:R-:W3:Y:S01]  /*1b770*/  LDL.LU R206, [R1+0x398] ;  /* 0x0003980001ce7983 */ /* 0x000ee20000300800 */
[----:B--2---:R-:W-:-:S03]  /*1b780*/  IMAD.MOV.U32 R142, RZ, RZ, R205 ;  /* 0x000000ffff8e7224 */ /* 0x004fc600078e00cd */
[----:B------:R-:W2:Y:S04]  /*1b790*/  LDL.LU R205, [R1+0x394] ;  /* 0x0003940001cd7983 */ /* 0x000ea80000300800 */
        /* <DEDUP_REMOVED lines=10> */
[----:B------:R-:W-:Y:S01]  /*1b840*/  ST.E.U16 [R8.64+-0xb0], R52 ;  /* 0xffff503408007985 */ /* 0x000fe2000c101504 */
[----:B---3--:R-:W-:-:S03]  /*1b850*/  IMAD.MOV.U32 R143, RZ, RZ, R206 ;  /* 0x000000ffff8f7224 */ /* 0x008fc600078e00ce */
[----:B------:R-:W3:Y:S04]  /*1b860*/  LDL.LU R206, [R1+0x390] ;  /* 0x0003900001ce7983 */ /* 0x000ee80000300800 */
        /* <DEDUP_REMOVED lines=13> */
[----:B------:R-:W-:-:S03]  /*1b940*/  LOP3.LUT R58, R79, R232, R214, 0x96, !PT ;  /* 0x000000e84f3a7212 */ /* 0x000fc600078e96d6 */
        /* <DEDUP_REMOVED lines=10> */
[----:B------:R-:W-:-:S03]  /*1b9f0*/  IMAD.WIDE.U32 R68, R58, -0x2daee0ad, RZ ;  /* 0xd2511f533a447825 */ /* 0x000fc600078e00ff */
[----:B------:R-:W-:Y:S01]  /*1ba00*/  ST.E.U16 [R8.64+-0x80], R40 ;  /* 0xffff802808007985 */ /* 0x000fe2000c101504 */
[----:B------:R-:W-:-:S03]  /*1ba10*/  IMAD.WIDE.U32 R70, R57, -0x2daee0ad, RZ ;  /* 0xd2511f5339467825 */ /* 0x000fc600078e00ff */
        /* <DEDUP_REMOVED lines=10> */
[----:B------:R-:W-:Y:S01]  /*1bac0*/  ST.E.U16 [R6.64+-0x60], R105 ;  /* 0xffffa06906007985 */ /* 0x000fe2000c101504 */
[----:B------:R-:W-:-:S03]  /*1bad0*/  LOP3.LUT R57, R71, R241, R68, 0x96, !PT ;  /* 0x000000f147397212 */ /* 0x000fc600078e9644 */
[----:B------:R-:W-:Y:S01]  /*1bae0*/  ST.E.U16 [R6.64+-0x5e], R104 ;  /* 0xffffa26806007985 */ /* 0x000fe2000c101504 */
[----:B------:R-:W-:-:S03]  /*1baf0*/  @!P4 HADD2 R184, -R14.H0_H0, -RZ.H0_H0 ;  /* 0xa00000ff0eb8c230 */ /* 0x000fc60000000900 */
        /* <DEDUP_REMOVED lines=11> */
[----:B------:R-:W-:Y:S01]  /*1bbb0*/  ST.E.U16 [R12.64+-0x4e], R96 ;  /* 0xffffb2600c007985 */ /* 0x000fe2000c101504 */
[----:B------:R-:W-:-:S03]  /*1bbc0*/  PRMT R141, R184, 0x7610, R141 ;  /* 0x00007610b88d7816 */ /* 0x000fc6000000008d */
[----:B------:R-:W-:Y:S04]  /*1bbd0*/  ST.E.U16 [R10.64+-0x50], R26 ;  /* 0xffffb01a0a007985 */ /* 0x000fe8000c101504 */
[----:B------:R-:W-:Y:S04]  /*1bbe0*/  ST.E.U16 [R10.64+-0x4e], R25 ;  /* 0xffffb2190a007985 */ /* 0x000fe8000c101504 */
[----:B------:R-:W-:Y:S04]  /*1bbf0*/  ST.E.U16 [R8.64+-0x50], R28 ;  /* 0xffffb01c08007985 */ /* 0x000fe8000c101504 */
[----:B------:R-:W-:Y:S04]  /*1bc00*/  ST.E.U16 [R8.64+-0x4e], R27 ;  /* 0xffffb21b08007985 */ /* 0x000fe8000c101504 */
[----:B------:R-:W-:Y:S04]  /*1bc10*/  ST.E.U16 [R6.64+-0x40], R95 ;  /* 0xffffc05f06007985 */ /* 0x000fe8000c101504 */
[----:B------:R-:W-:Y:S01]  /*1bc20*/  ST.E.U16 [R6.64+-0x3e], R94 ;  /* 0xffffc25e06007985 */ /* 0x000fe2000c101504 */
[----:B------:R-:W-:-:S03]  /*1bc30*/  PRMT R184, R14, 0x5410, R5 ;  /* 0x000054100eb87816 */ /* 0x000fc60000000005 */
[----:B------:R-:W-:Y:S01]  /*1bc40*/  ST.E.U16 [R12.64+-0x40], R92 ;  /* 0xffffc05c0c007985 */ /* 0x000fe2000c101504 */
[----:B------:R-:W-:-:S03]  /*1bc50*/  IMAD.WIDE.U32 R62, R62, -0x2daee0ad, RZ ;  /* 0xd2511f533e3e7825 */ /* 0x000fc600078e00ff */
[----:B------:R-:W-:Y:S01]  /*1bc60*/  ST.E.U16 [R12.64+-0x3e], R93 ;  /* 0xffffc25d0c007985 */ /* 0x000fe2000c101504 */
[----:B------:R-:W-:-:S03]  /*1bc70*/  @!P4 PRMT R14, R141, 0x5410, RZ ;  /* 0x000054108d0ec816 */ /* 0x000fc600000000ff */
[----:B------:R-:W-:Y:S01]  /*1bc80*/  ST.E.U16 [R10.64+-0x40], R22 ;  /* 0xffffc0160a007985 */ /* 0x000fe2000c101504 */
[----:B------:R-:W-:-:S03]  /*1bc90*/  @!P3 PRMT R5, R140, 0x5410, RZ ;  /* 0x000054108c05b816 */ /* 0x000fc600000000ff */
[----:B------:R-:W-:Y:S01]  /*1bca0*/  ST.E.U16 [R10.64+-0x3e], R21 ;  /* 0xffffc2150a007985 */ /* 0x000fe2000c101504 */
[----:B------:R-:W-:-:S03]  /*1bcb0*/  LOP3.LUT R58, R61, R231, R132, 0x96, !PT ;  /* 0x000000e73d3a7212 */ /* 0x000fc600078e9684 */
[----:B------:R-:W-:Y:S01]  /*1bcc0*/  ST.E.U16 [R8.64+-0x40], R24 ;  /* 0xffffc01808007985 */ /* 0x000fe2000c101504 */
[----:B------:R-:W-:-:S03]  /*1bcd0*/  LOP3.LUT R57, R73, R240, R60, 0x96, !PT ;  /* 0x000000f049397212 */ /* 0x000fc600078e963c */
[----:B------:R-:W-:Y:S04]  /*1bce0*/  ST.E.U16 [R8.64+-0x3e], R23 ;  /* 0xffffc21708007985 */ /* 0x000fe8000c101504 */
[----:B------:R-:W-:Y:S04]  /*1bcf0*/  ST.E.U16 [R6.64+-0x30], R91 ;  /* 0xffffd05b06007985 */ /* 0x000fe8000c101504 */
[----:B------:R-:W-:Y:S04]  /*1bd00*/  ST.E.U16 [R6.64+-0x2e], R90 ;  /* 0xffffd25a06007985 */ /* 0x000fe8000c101504 */
[----:B------:R-:W-:Y:S04]  /*1bd10*/  ST.E.U16 [R12.64+-0x30], R89 ;  /* 0xffffd0590c007985 */ /* 0x000fe8000c101504 */
[----:B------:R-:W-:Y:S01]  /*1bd20*/  ST.E.U16 [R12.64+-0x2e], R88 ;  /* 0xffffd2580c007985 */ /* 0x000fe2000c101504 */
[----:B------:R-:W-:-:S03]  /*1bd30*/  IMAD.WIDE.U32 R68, R59, -0x2daee0ad, RZ ;  /* 0xd2511f533b447825 */ /* 0x000fc600078e00ff */
[----:B------:R-:W-:Y:S01]  /*1bd40*/  ST.E.U16 [R10.64+-0x30], R20 ;  /* 0xffffd0140a007985 */ /* 0x000fe2000c101504 */
[----:B------:R-:W-:-:S03]  /*1bd50*/  LOP3.LUT R60, R63, R234, R250, 0x96, !PT ;  /* 0x000000ea3f3c7212 */ /* 0x000fc600078e96fa */
        /* <DEDUP_REMOVED lines=13> */
[----:B------:R-:W-:-:S03]  /*1be30*/  LOP3.LUT R57, R59, R239, R70, 0x96, !PT ;  /* 0x000000ef3b397212 */ /* 0x000fc600078e9646 */
[----:B------:R-:W-:Y:S01]  /*1be40*/  ST.E.U16 [R6.64+-0x10], R83 ;  /* 0xfffff05306007985 */ /* 0x000fe2000c101504 */
[----:B------:R-:W-:-:S03]  /*1be50*/  LOP3.LUT R58, R67, R236, R58, 0x96, !PT ;  /* 0x000000ec433a7212 */ /* 0x000fc600078e963a */
[----:B------:R-:W-:Y:S04]  /*1be60*/  ST.E.U16 [R6.64+-0xe], R82 ;  /* 0xfffff25206007985 */ /* 0x000fe8000c101504 */
[----:B------:R-:W-:Y:S04]  /*1be70*/  ST.E.U16 [R12.64+-0x10], R80 ;  /* 0xfffff0500c007985 */ /* 0x000fe8000c101504 */
[----:B------:R-:W-:Y:S04]  /*1be80*/  ST.E.U16 [R12.64+-0xe], R81 ;  /* 0xfffff2510c007985 */ /* 0x000fe8000c101504 */
[----:B------:R-:W-:Y:S04]  /*1be90*/  ST.E.U16 [R10.64+-0x10], R4 ;  /* 0xfffff0040a007985 */ /* 0x000fe8000c101504 */
[----:B------:R4:W-:Y:S01]  /*1bea0*/  ST.E.U16 [R10.64+-0xe], R0 ;  /* 0xfffff2000a007985 */ /* 0x0009e2000c101504 */
[----:B-1----:R-:W-:-:S03]  /*1beb0*/  IMAD.WIDE.U32 R14, R60, -0x326172a9, RZ ;  /* 0xcd9e8d573c0e7825 */ /* 0x002fc600078e00ff */
[----:B------:R-:W-:Y:S01]  /*1bec0*/  ST.E.U16 [R8.64+-0x10], R2 ;  /* 0xfffff00208007985 */ /* 0x000fe2000c101504 */
[----:B------:R-:W-:-:S03]  /*1bed0*/  LOP3.LUT R61, R69, R241, R62, 0x96, !PT ;  /* 0x000000f1453d7212 */ /* 0x000fc600078e963e */
[----:B------:R1:W-:Y:S04]  /*1bee0*/  ST.E.U16 [R8.64+-0xe], R3 ;  /* 0xfffff20308007985 */ /* 0x0003e8000c101504 */
[----:B--2---:R-:W2:Y:S01]  /*1bef0*/  LDSM.16.MT88.4 R20, [R205+0x4000] ;  /* 0x00400000cd14783b */ /* 0x004ea20000004200 */
[----:B------:R-:W-:-:S03]  /*1bf00*/  IMAD.WIDE.U32 R18, R57, -0x326172a9, RZ ;  /* 0xcd9e8d5739127825 */ /* 0x000fc600078e00ff */
[----:B---3--:R-:W3:Y:S01]  /*1bf10*/  LDSM.16.MT88.4 R32, [R206+0x4000] ;  /* 0x00400000ce20783b */ /* 0x008ee20000004200 */
[----:B------:R-:W-:-:S04]  /*1bf20*/  IMAD.WIDE.U32 R70, R61, -0x326172a9, RZ ;  /* 0xcd9e8d573d467825 */ /* 0x000fc800078e00ff */
[----:B------:R-:W-:Y:S01]  /*1bf30*/  IMAD.MOV.U32 R145, RZ, RZ, R252 ;  /* 0x000000ffff917224 */ /* 0x000fe200078e00fc */
[----:B------:R-:W-:Y:S01]  /*1bf40*/  LOP3.LUT R77, R77, R232, R214, 0x96, !PT ;  /* 0x000000e84d4d7212 */ /* 0x000fe200078e96d6 */
[----:B------:R-:W-:Y:S01]  /*1bf50*/  IMAD.MOV.U32 R141, RZ, RZ, R192 ;  /* 0x000000ffff8d7224 */ /* 0x000fe200078e00c0 */
[----:B----4-:R-:W-:Y:S01]  /*1bf60*/  LOP3.LUT R0, R15, R231, R100, 0x96, !PT ;  /* 0x000000e70f007212 */ /* 0x010fe200078e9664 */
[----:B------:R-:W-:Y:S01]  /*1bf70*/  IMAD.MOV.U32 R140, RZ, RZ, R245 ;  /* 0x000000ffff8c7224 */ /* 0x000fe200078e00f5 */
[----:B------:R-:W-:Y:S01]  /*1bf80*/  LOP3.LUT R79, R101, R233, R76, 0x96, !PT ;  /* 0x000000e9654f7212 */ /* 0x000fe200078e964c */
[----:B------:R-:W4:Y:S01]  /*1bf90*/  LDSM.16.MT88.4 R28, [R206+0x4400] ;  /* 0x00440000ce1c783b */ /* 0x000f220000004200 */
[----:B-1----:R-:W-:-:S04]  /*1bfa0*/  IMAD.WIDE.U32 R2, R58, -0x326172a9, RZ ;  /* 0xcd9e8d573a027825 */ /* 0x002fc800078e00ff */
[----:B------:R-:W-:Y:S01]  /*1bfb0*/  IMAD.WIDE.U32 R4, R0, -0x2daee0ad, RZ ;  /* 0xd2511f5300047825 */ /* 0x000fe200078e00ff */
[----:B------:R-:W-:Y:S02]  /*1bfc0*/  LOP3.LUT R0, R3, R242, R18, 0x96, !PT ;  /* 0x000000f203007212 */ /* 0x000fe400078e9612 */
[C---:B------:R-:W-:Y:S02]  /*1bfd0*/  LOP3.LUT R3, R2.reuse, 0xffff, RZ, 0xc0, !PT ;  /* 0x0000ffff02037812 */ /* 0x040fe400078ec0ff */
[----:B------:R-:W-:Y:S02]  /*1bfe0*/  LOP3.LUT R8, R71, R240, R14, 0x96, !PT ;  /* 0x000000f047087212 */ /* 0x000fe400078e960e */
[----:B------:R-:W-:Y:S02]  /*1bff0*/  LOP3.LUT R12, R5, R239, R68, 0x96, !PT ;  /* 0x000000ef050c7212 */ /* 0x000fe400078e9644 */
[----:B------:R-:W-:Y:S02]  /*1c000*/  LOP3.LUT R14, R2, 0xff, RZ, 0xc0, !PT ;  /* 0x000000ff020e7812 */ /* 0x000fe400078ec0ff */
[----:B------:R-:W-:-:S02]  /*1c010*/  SHF.R.U32.HI R5, RZ, 0x10, R2 ;  /* 0x00000010ff057819 */ /* 0x000fc40000011602 */
[----:B------:R-:W-:Y:S02]  /*1c020*/  SHF.R.U32.HI R13, RZ, 0x18, R2 ;  /* 0x00000018ff0d7819 */ /* 0x000fe40000011602 */
[----:B------:R-:W-:Y:S02]  /*1c030*/  SHF.R.U32.HI R11, RZ, 0x8, R3 ;  /* 0x00000008ff0b7819 */ /* 0x000fe40000011603 */
[----:B------:R-:W-:Y:S02]  /*1c040*/  LOP3.LUT R2, R0, 0xffff, RZ, 0xc0, !PT ;  /* 0x0000ffff00027812 */ /* 0x000fe400078ec0ff */
[--C-:B------:R-:W-:Y:S01]  /*1c050*/  SHF.R.U32.HI R3, RZ, 0x10, R0.reuse ;  /* 0x00000010ff037819 */ /* 0x100fe20000011600 */
[----:B------:R-:W-:Y:S01]  /*1c060*/  IMAD.WIDE.U32 R38, R8, -0x2daee0ad, RZ ;  /* 0xd2511f5308267825 */ /* 0x000fe200078e00ff */
[----:B------:R-:W-:Y:S02]  /*1c070*/  LOP3.LUT R9, R0, 0xff, RZ, 0xc0, !PT ;  /* 0x000000ff00097812 */ /* 0x000fe400078ec0ff */
[----:B------:R-:W-:-:S02]  /*1c080*/  SHF.R.U32.HI R8, RZ, 0x18, R0 ;  /* 0x00000018ff087819 */ /* 0x000fc40000011600 */
[----:B------:R-:W-:Y:S02]  /*1c090*/  LOP3.LUT R5, R5, 0xff, RZ, 0xc0, !PT ;  /* 0x000000ff05057812 */ /* 0x000fe400078ec0ff */
[----:B------:R-:W-:Y:S02]  /*1c0a0*/  SHF.R.U32.HI R0, RZ, 0x8, R2 ;  /* 0x00000008ff007819 */ /* 0x000fe40000011602 */
[----:B------:R-:W-:Y:S02]  /*1c0b0*/  LOP3.LUT R3, R3, 0xff, RZ, 0xc0, !PT ;  /* 0x000000ff03037812 */ /* 0x000fe400078ec0ff */
[----:B------:R-:W-:Y:S02]  /*1c0c0*/  PRMT R2, R14, 0x5410, R11 ;  /* 0x000054100e027816 */ /* 0x000fe4000000000b */
[----:B------:R-:W-:Y:S02]  /*1c0d0*/  PRMT R5, R5, 0x5410, R13 ;  /* 0x0000541005057816 */ /* 0x000fe4000000000d */
[----:B------:R-:W-:-:S02]  /*1c0e0*/  PRMT R192, R217, 0x7054, R217 ;  /* 0x00007054d9c07816 */ /* 0x000fc400000000d9 */
[----:B------:R-:W-:Y:S02]  /*1c0f0*/  PRMT R0, R9, 0x5410, R0 ;  /* 0x0000541009007816 */ /* 0x000fe40000000000 */
[----:B------:R-:W-:Y:S01]  /*1c100*/  PRMT R3, R3, 0x5410, R8 ;  /* 0x0000541003037816 */ /* 0x000fe20000000008 */
[--C-:B------:R-:W-:Y:S01]  /*1c110*/  HSET2.LE.AND R5, R5, R192.reuse, PT ;  /* 0x000000c005057233 */ /* 0x100fe20003803000 */
[----:B------:R-:W-:Y:S01]  /*1c120*/  LOP3.LUT R10, R39, R236, R4, 0x96, !PT ;  /* 0x000000ec270a7212 */ /* 0x000fe200078e9604 */
[--C-:B------:R-:W-:Y:S02]  /*1c130*/  HSET2.LE.AND R0, R0, R192.reuse, PT ;  /* 0x000000c000007233 */ /* 0x100fe40003803000 */
[--C-:B------:R-:W-:Y:S02]  /*1c140*/  HSET2.LE.AND R4, R2, R192.reuse, PT ;  /* 0x000000c002047233 */ /* 0x100fe40003803000 */
[----:B------:R-:W-:Y:S01]  /*1c150*/  HSET2.LE.AND R9, R3, R192, PT ;  /* 0x000000c003097233 */ /* 0x000fe20003803000 */
[----:B------:R-:W-:Y:S01]  /*1c160*/  IMAD.WIDE.U32 R2, R10, -0x326172a9, RZ ;  /* 0xcd9e8d570a027825 */ /* 0x000fe200078e00ff */
[----:B------:R-:W-:-:S02]  /*1c170*/  LOP3.LUT R8, R161, R0, RZ, 0xc0, !PT ;  /* 0x00000000a1087212 */ /* 0x000fc400078ec0ff */
[----:B------:R-:W-:Y:S02]  /*1c180*/  LOP3.LUT R10, R159, R4, RZ, 0xc0, !PT ;  /* 0x000000049f0a7212 */ /* 0x000fe400078ec0ff */
[----:B------:R-:W-:Y:S02]  /*1c190*/  LOP3.LUT R11, R158, R5, RZ, 0xc0, !PT ;  /* 0x000000059e0b7212 */ /* 0x000fe400078ec0ff */
[----:B------:R-:W-:Y:S01]  /*1c1a0*/  LOP3.LUT R9, R160, R9, RZ, 0xc0, !PT ;  /* 0x00000009a0097212 */ /* 0x000fe200078ec0ff */
[----:B------:R-:W-:-:S06]  /*1c1b0*/  IMAD.WIDE.U32 R16, R12, -0x326172a9, RZ ;  /* 0xcd9e8d570c107825 */ /* 0x000fcc00078e00ff */
[----:B--2---:R-:W-:Y:S01]  /*1c1c0*/  HMMA.16816.F32 R48, R8, R20, R140 ;  /* 0x000000140830723c */ /* 0x004fe2000000188c */
[----:B------:R-:W2:Y:S04]  /*1c1d0*/  LDL.LU R142, [R1+0x118] ;  /* 0x00011800018e7983 */ /* 0x000ea80000300800 */
[----:B------:R-:W2:Y:S01]  /*1c1e0*/  LDL.LU R143, [R1+0x11c] ;  /* 0x00011c00018f7983 */ /* 0x000ea20000300800 */
[----:B------:R-:W-:Y:S02]  /*1c1f0*/  LOP3.LUT R0, R3, R242, R16, 0x96, !PT ;  /* 0x000000f203007212 */ /* 0x000fe400078e9610 */
[C---:B------:R-:W-:Y:S02]  /*1c200*/  LOP3.LUT R3, R2.reuse, 0xffff, RZ, 0xc0, !PT ;  /* 0x0000ffff02037812 */ /* 0x040fe400078ec0ff */
[----:B------:R-:W-:-:S02]  /*1c210*/  LOP3.LUT R16, R2, 0xff, RZ, 0xc0, !PT ;  /* 0x000000ff02107812 */ /* 0x000fc400078ec0ff */
[----:B------:R-:W-:Y:S02]  /*1c220*/  SHF.R.U32.HI R14, RZ, 0x8, R3 ;  /* 0x00000008ff0e7819 */ /* 0x000fe40000011603 */
[--C-:B------:R-:W-:Y:S02]  /*1c230*/  SHF.R.U32.HI R4, RZ, 0x10, R2.reuse ;  /* 0x00000010ff047819 */ /* 0x100fe40000011602 */
[----:B------:R-:W-:Y:S02]  /*1c240*/  SHF.R.U32.HI R15, RZ, 0x18, R2 ;  /* 0x00000018ff0f7819 */ /* 0x000fe40000011602 */
[C---:B------:R-:W-:Y:S02]  /*1c250*/  LOP3.LUT R2, R0.reuse, 0xffff, RZ, 0xc0, !PT ;  /* 0x0000ffff00027812 */ /* 0x040fe400078ec0ff */
[----:B------:R-:W-:Y:S02]  /*1c260*/  SHF.R.U32.HI R3, RZ, 0x10, R0 ;  /* 0x00000010ff037819 */ /* 0x000fe40000011600 */
[----:B------:R-:W-:-:S02]  /*1c270*/  LOP3.LUT R5, R0, 0xff, RZ, 0xc0, !PT ;  /* 0x000000ff00057812 */ /* 0x000fc400078ec0ff */
[----:B------:R-:W-:Y:S02]  /*1c280*/  SHF.R.U32.HI R12, RZ, 0x18, R0 ;  /* 0x00000018ff0c7819 */ /* 0x000fe40000011600 */
[----:B------:R-:W-:Y:S01]  /*1c290*/  PRMT R0, R16, 0x5410, R14 ;  /* 0x0000541010007816 */ /* 0x000fe2000000000e */
[----:B------:R-:W-:Y:S01]  /*1c2a0*/  HMMA.16816.F32 R52, R8, R22, R144 ;  /* 0x000000160834723c */ /* 0x000fe20000001890 */
[----:B------:R-:W4:Y:S03]  /*1c2b0*/  LDL.LU R144, [R1+0x240] ;  /* 0x0002400001907983 */ /* 0x000f260000300800 */
[----:B------:R-:W-:Y:S01]  /*1c2c0*/  HSET2.LE.AND R0, R0, R192, PT ;  /* 0x000000c000007233 */ /* 0x000fe20003803000 */
[----:B------:R-:W4:Y:S02]  /*1c2d0*/  LDL.LU R145, [R1+0x244] ;  /* 0x0002440001917983 */ /* 0x000f240000300800 */
[----:B------:R-:W-:-:S02]  /*1c2e0*/  IMAD.MOV.U32 R146, RZ, RZ, R226 ;  /* 0x000000ffff927224 */ /* 0x000fc400078e00e2 */
[----:B------:R-:W4:Y:S01]  /*1c2f0*/  LDL.LU R226, [R1+0x38c] ;  /* 0x00038c0001e27983 */ /* 0x000f220000300800 */
[----:B------:R-:W-:Y:S01]  /*1c300*/  IMAD.MOV.U32 R147, RZ, RZ, R227 ;  /* 0x000000ffff937224 */ /* 0x000fe200078e00e3 */
[----:B------:R-:W-:Y:S01]  /*1c310*/  LOP3.LUT R14, R235, R0, RZ, 0xc0, !PT ;  /* 0x00000000eb0e7212 */ /* 0x000fe200078ec0ff */
[----:B---3--:R-:W-:Y:S01]  /*1c320*/  HMMA.16816.F32 R44, R8, R32, R152 ;  /* 0x00000020082c723c */ /* 0x008fe20000001898 */
[----:B------:R-:W3:Y:S04]  /*1c330*/  LDL.LU R227, [R1+0x388] ;  /* 0x0003880001e37983 */ /* 0x000ee80000300800 */
[----:B------:R-:W3:Y:S02]  /*1c340*/  LDL.LU R235, [R1+0x384] ;  /* 0x0003840001eb7983 */ /* 0x000ee40000300800 */
[----:B------:R-:W-:-:S02]  /*1c350*/  IMAD.MOV.U32 R154, RZ, RZ, R244 ;  /* 0x000000ffff9a7224 */ /* 0x000fc400078e00f4 */
[----:B------:R-:W3:Y:S04]  /*1c360*/  LDL.LU R152, [R1+0x250] ;  /* 0x0002500001987983 */ /* 0x000ee80000300800 */
[----:B------:R-:W3:Y:S04]  /*1c370*/  LDL.LU R153, [R1+0x254] ;  /* 0x0002540001997983 */ /* 0x000ee80000300800 */
[----:B------:R-:W3:Y:S01]  /*1c380*/  LDL.LU R244, [R1+0x380] ;  /* 0x0003800001f47983 */ /* 0x000ee20000300800 */
[----:B------:R-:W-:Y:S02]  /*1c390*/  LOP3.LUT R13, R4, 0xff, RZ, 0xc0, !PT ;  /* 0x000000ff040d7812 */ /* 0x000fe400078ec0ff */
[----:B------:R-:W-:-:S02]  /*1c3a0*/  SHF.R.U32.HI R4, RZ, 0x8, R2 ;  /* 0x00000008ff047819 */ /* 0x000fc40000011602 */
[----:B------:R-:W-:Y:S01]  /*1c3b0*/  LOP3.LUT R2, R3, 0xff, RZ, 0xc0, !PT ;  /* 0x000000ff03027812 */ /* 0x000fe200078ec0ff */
[----:B------:R-:W-:Y:S01]  /*1c3c0*/  IMAD.MOV.U32 R140, RZ, RZ, R243 ;  /* 0x000000ffff8c7224 */ /* 0x000fe200078e00f3 */
[----:B------:R-:W-:Y:S01]  /*1c3d0*/  PRMT R3, R13, 0x5410, R15 ;  /* 0x000054100d037816 */ /* 0x000fe2000000000f */
[----:B------:R-:W-:Y:S01]  /*1c3e0*/  IMAD.MOV.U32 R141, RZ, RZ, R201 ;  /* 0x000000ffff8d7224 */ /* 0x000fe200078e00c9 */
[----:B------:R-:W-:Y:S02]  /*1c3f0*/  PRMT R5, R5, 0x5410, R4 ;  /* 0x0000541005057816 */ /* 0x000fe40000000004 */
[----:B------:R-:W-:Y:S01]  /*1c400*/  PRMT R4, R2, 0x5410, R12 ;  /* 0x0000541002047816 */ /* 0x000fe2000000000c */
[--C-:B------:R-:W-:Y:S02]  /*1c410*/  HSET2.LE.AND R2, R3, R192.reuse, PT ;  /* 0x000000c003027233 */ /* 0x100fe40003803000 */
[----:B------:R-:W-:Y:S01]  /*1c420*/  HSET2.LE.AND R3, R5, R192, PT ;  /* 0x000000c005037233 */ /* 0x000fe20003803000 */
[----:B------:R-:W-:-:S02]  /*1c430*/  LOP3.LUT R5, R19, R238, R72, 0x96, !PT ;  /* 0x000000ee13057212 */ /* 0x000fc400078e9648 */
[----:B------:R-:W-:Y:S02]  /*1c440*/  LOP3.LUT R15, R135, R2, RZ, 0xc0, !PT ;  /* 0x00000002870f7212 */ /* 0x000fe400078ec0ff */
[----:B------:R-:W-:Y:S01]  /*1c450*/  LOP3.LUT R12, R249, R3, RZ, 0xc0, !PT ;  /* 0x00000003f90c7212 */ /* 0x000fe200078ec0ff */
[----:B------:R-:W-:Y:S01]  /*1c460*/  IMAD.WIDE.U32 R2, R5, -0x2daee0ad, RZ ;  /* 0xd2511f5305027825 */ /* 0x000fe200078e00ff */
[----:B------:R-:W-:-:S03]  /*1c470*/  LOP3.LUT R76, R133, R233, R76, 0x96, !PT ;  /* 0x000000e9854c7212 */ /* 0x000fc600078e964c */
[----:B------:R-:W-:Y:S01]  /*1c480*/  IMAD.WIDE.U32 R18, R78, -0x2daee0ad, RZ ;  /* 0xd2511f534e127825 */ /* 0x000fe200078e00ff */
[----:B------:R-:W-:-:S03]  /*1c490*/  HSET2.LE.AND R4, R4, R192, PT ;  /* 0x000000c004047233 */ /* 0x000fc60003803000 */
[----:B------:R-:W-:Y:S01]  /*1c4a0*/  IMAD.WIDE.U32 R78, R79, -0x2daee0ad, RZ ;  /* 0xd2511f534f4e7825 */ /* 0x000fe200078e00ff */
[----:B------:R-:W-:-:S03]  /*1c4b0*/  LOP3.LUT R0, R3, R237, R66, 0x96, !PT ;  /* 0x000000ed03007212 */ /* 0x000fc600078e9642 */
[----:B------:R-:W-:Y:S01]  /*1c4c0*/  IMAD.WIDE.U32 R36, R76, -0x2daee0ad, RZ ;  /* 0xd2511f534c247825 */ /* 0x000fe200078e00ff */
[----:B------:R-:W-:Y:S02]  /*1c4d0*/  LOP3.LUT R26, R79, R241, R18, 0x96, !PT ;  /* 0x000000f14f1a7212 */ /* 0x000fe400078e9612 */
[----:B------:R-:W-:Y:S02]  /*1c4e0*/  LOP3.LUT R24, R2, 0xff, RZ, 0xc0, !PT ;  /* 0x000000ff02187812 */ /* 0x000fe400078ec0ff */
[--C-:B------:R-:W-:Y:S02]  /*1c4f0*/  SHF.R.U32.HI R16, RZ, 0x10, R2.reuse ;  /* 0x00000010ff107819 */ /* 0x100fe40000011602 */
[----:B------:R-:W-:Y:S02]  /*1c500*/  SHF.R.U32.HI R18, RZ, 0x18, R2 ;  /* 0x00000018ff127819 */ /* 0x000fe40000011602 */
[----:B------:R-:W-:Y:S01]  /*1c510*/  LOP3.LUT R13, R248, R4, RZ, 0xc0, !PT ;  /* 0x00000004f80d7212 */ /* 0x000fe200078ec0ff */
[----:B------:R-:W-:Y:S01]  /*1c520*/  IMAD.MOV.U32 R155, RZ, RZ, R134 ;  /* 0x000000ffff9b7224 */ /* 0x000fe200078e0086 */
[----:B------:R-:W-:-:S02]  /*1c530*/  LOP3.LUT R96, R101, R233, R64, 0x96, !PT ;  /* 0x000000e965607212 */ /* 0x000fc400078e9640 */
[----:B------:R-:W-:Y:S02]  /*1c540*/  LOP3.LUT R98, R65, R232, R214, 0x96, !PT ;  /* 0x000000e841627212 */ /* 0x000fe400078e96d6 */
[----:B------:R-:W-:Y:S02]  /*1c550*/  LOP3.LUT R97, R133, R233, R64, 0x96, !PT ;  /* 0x000000e985617212 */ /* 0x000fe400078e9640 */
[----:B------:R-:W-:Y:S01]  /*1c560*/  LOP3.LUT R27, R19, R234, R250, 0x96, !PT ;  /* 0x000000ea131b7212 */ /* 0x000fe200078e96fa */
[----:B------:R-:W-:Y:S01]  /*1c570*/  IMAD.WIDE.U32 R94, R26, -0x326172a9, RZ ;  /* 0xcd9e8d571a5e7825 */ /* 0x000fe200078e00ff */
[----:B------:R1:W5:Y:S04]  /*1c580*/  LDL.LU R134, [R1+0x37c] ;  /* 0x00037c0001867983 */ /* 0x0003680000300800 */
[----:B------:R1:W5:Y:S04]  /*1c590*/  LDL.LU R135, [R1+0x378] ;  /* 0x0003780001877983 */ /* 0x0003680000300800 */
[----:B------:R1:W5:Y:S04]  /*1c5a0*/  LDL.LU R249, [R1+0x374] ;  /* 0x0003740001f97983 */ /* 0x0003680000300800 */
[----:B------:R1:W5:Y:S01]  /*1c5b0*/  LDL.LU R248, [R1+0x370] ;  /* 0x0003700001f87983 */ /* 0x0003620000300800 */
[----:B--2---:R-:W-:Y:S07]  /*1c5c0*/  HMMA.16816.F32 R40, R8, R34, R140 ;  /* 0x000000220828723c */ /* 0x004fee000000188c */
[----:B------:R-:W-:-:S05]  /*1c5d0*/  IMAD.WIDE.U32 R8, R77, -0x2daee0ad, RZ ;  /* 0xd2511f534d087825 */ /* 0x000fca00078e00ff */
[----:B------:R-:W-:Y:S02]  /*1c5e0*/  LOP3.LUT R5, R9, R234, R246, 0x96, !PT ;  /* 0x000000ea09057212 */ /* 0x000fe400078e96f6 */
[----:B------:R-:W-:-:S03]  /*1c5f0*/  LOP3.LUT R4, R37, R241, R8, 0x96, !PT ;  /* 0x000000f125047212 */ /* 0x000fc600078e9608 */
[----:B------:R-:W-:Y:S01]  /*1c600*/  IMAD.WIDE.U32 R10, R5, -0x326172a9, RZ ;  /* 0xcd9e8d57050a7825 */ /* 0x000fe200078e00ff */
[----:B------:R-:W-:Y:S02]  /*1c610*/  LOP3.LUT R5, R2, 0xffff, RZ, 0xc0, !PT ;  /* 0x0000ffff02057812 */ /* 0x000fe400078ec0ff */
[C---:B------:R-:W-:Y:S02]  /*1c620*/  LOP3.LUT R2, R0.reuse, 0xffff, RZ, 0xc0, !PT ;  /* 0x0000ffff00027812 */ /* 0x040fe400078ec0ff */
[--C-:B------:R-:W-:Y:S02]  /*1c630*/  SHF.R.U32.HI R3, RZ, 0x10, R0.reuse ;  /* 0x00000010ff037819 */ /* 0x100fe40000011600 */
[----:B------:R-:W-:Y:S02]  /*1c640*/  LOP3.LUT R9, R0, 0xff, RZ, 0xc0, !PT ;  /* 0x000000ff00097812 */ /* 0x000fe400078ec0ff */
[----:B------:R-:W-:Y:S02]  /*1c650*/  SHF.R.U32.HI R8, RZ, 0x18, R0 ;  /* 0x00000018ff087819 */ /* 0x000fe40000011600 */
[----:B------:R-:W-:Y:S01]  /*1c660*/  SHF.R.U32.HI R0, RZ, 0x8, R2 ;  /* 0x00000008ff007819 */ /* 0x000fe20000011602 */
[----:B------:R-:W-:Y:S01]  /*1c670*/  IMAD.WIDE.U32 R92, R4, -0x326172a9, RZ ;  /* 0xcd9e8d57045c7825 */ /* 0x000fe200078e00ff */
[----:B------:R-:W-:-:S02]  /*1c680*/  SHF.R.U32.HI R5, RZ, 0x8, R5 ;  /* 0x00000008ff057819 */ /* 0x000fc40000011605 */
[----:B------:R-:W-:Y:S02]  /*1c690*/  LOP3.LUT R2, R3, 0xff, RZ, 0xc0, !PT ;  /* 0x000000ff03027812 */ /* 0x000fe400078ec0ff */
[----:B------:R-:W-:Y:S02]  /*1c6a0*/  LOP3.LUT R4, R16, 0xff, RZ, 0xc0, !PT ;  /* 0x000000ff10047812 */ /* 0x000fe400078ec0ff */
[----:B------:R-:W-:Y:S02]  /*1c6b0*/  PRMT R3, R24, 0x5410, R5 ;  /* 0x0000541018037816 */ /* 0x000fe40000000005 */
[----:B------:R-:W-:Y:S02]  /*1c6c0*/  PRMT R2, R2, 0x5410, R8 ;  /* 0x0000541002027816 */ /* 0x000fe40000000008 */
[----:B------:R-:W-:Y:S01]  /*1c6d0*/  PRMT R4, R4, 0x5410, R18 ;  /* 0x0000541004047816 */ /* 0x000fe20000000012 */
[----:B----4-:R-:W-:Y:S01]  /*1c6e0*/  HMMA.16816.F32 R60, R12, R20, R144 ;  /* 0x000000140c3c723c */ /* 0x010fe20000001890 */
[----:B------:R-:W-:Y:S01]  /*1c6f0*/  PRMT R0, R9, 0x5410, R0 ;  /* 0x0000541009007816 */ /* 0x000fe20000000000 */
[--C-:B------:R-:W-:Y:S01]  /*1c700*/  HSET2.LE.AND R2, R2, R192.reuse, PT ;  /* 0x000000c002027233 */ /* 0x100fe20003803000 */
[----:B------:R-:W-:Y:S01]  /*1c710*/  LOP3.LUT R16, R17, R238, R70, 0x96, !PT ;  /* 0x000000ee11107212 */ /* 0x000fe200078e9646 */
[----:B------:R-:W-:-:S03]  /*1c720*/  HSET2.LE.AND R3, R3, R192, PT ;  /* 0x000000c003037233 */ /* 0x000fc60003803000 */
[----:B---3--:R-:W-:Y:S01]  /*1c730*/  IMAD.MOV.U32 R145, RZ, RZ, R235 ;  /* 0x000000ffff917224 */ /* 0x008fe200078e00eb */
[C---:B------:R-:W-:Y:S01]  /*1c740*/  HMMA.16816.F32 R64, R12.reuse, R22, R152 ;  /* 0x000000160c40723c */ /* 0x040fe20000001898 */
[----:B------:R-:W-:Y:S02]  /*1c750*/  IMAD.MOV.U32 R146, RZ, RZ, R229 ;  /* 0x000000ffff927224 */ /* 0x000fe400078e00e5 */
[----:B------:R-:W-:Y:S02]  /*1c760*/  IMAD.MOV.U32 R144, RZ, RZ, R244 ;  /* 0x000000ffff907224 */ /* 0x000fe400078e00f4 */
[----:B------:R-:W-:Y:S01]  /*1c770*/  IMAD.MOV.U32 R147, RZ, RZ, R228 ;  /* 0x000000ffff937224 */ /* 0x000fe200078e00e4 */
[--C-:B------:R-:W-:Y:S01]  /*1c780*/  HSET2.LE.AND R4, R4, R192.reuse, PT ;  /* 0x000000c004047233 */ /* 0x100fe20003803000 */
[----:B------:R-:W-:Y:S01]  /*1c790*/  IMAD.MOV.U32 R152, RZ, RZ, R227 ;  /* 0x000000ffff987224 */ /* 0x000fe200078e00e3 */
[----:B------:R-:W-:Y:S01]  /*1c7a0*/  LOP3.LUT R25, R11, R231, R132, 0x96, !PT ;  /* 0x000000e70b197212 */ /* 0x000fe200078e9684 */
[----:B------:R-:W-:Y:S01]  /*1c7b0*/  IMAD.MOV.U32 R153, RZ, RZ, R226 ;  /* 0x000000ffff997224 */ /* 0x000fe200078e00e2 */
[----:B------:R-:W-:Y:S01]  /*1c7c0*/  LOP3.LUT R19, R93, R240, R10, 0x96, !PT ;  /* 0x000000f05d137212 */ /* 0x000fe200078e960a */
[----:B------:R-:W-:Y:S01]  /*1c7d0*/  IMAD.MOV.U32 R154, RZ, RZ, R225 ;  /* 0x000000ffff9a7224 */ /* 0x000fe200078e00e1 */
[----:B------:R-:W-:Y:S01]  /*1c7e0*/  HSET2.LE.AND R0, R0, R192, PT ;  /* 0x000000c000007233 */ /* 0x000fe20003803000 */
[----:B------:R-:W-:Y:S01]  /*1c7f0*/  IMAD.MOV.U32 R155, RZ, RZ, R224 ;  /* 0x000000ffff9b7224 */ /* 0x000fe200078e00e0 */
[----:B------:R-:W-:Y:S01]  /*1c800*/  LOP3.LUT R9, R165, R2, RZ, 0xc0, !PT ;  /* 0x00000002a5097212 */ /* 0x000fe200078ec0ff */
[----:B------:R-:W2:Y:S01]  /*1c810*/  LDSM.16.MT88.4 R20, [R205+0x4400] ;  /* 0x00440000cd14783b */ /* 0x000ea20000004200 */
[----:B------:R-:W-:Y:S01]  /*1c820*/  LOP3.LUT R10, R162, R3, RZ, 0xc0, !PT ;  /* 0x00000003a20a7212 */ /* 0x000fe200078ec0ff */
[----:B------:R-:W-:Y:S01]  /*1c830*/  IMAD.WIDE.U32 R2, R16, -0x2daee0ad, RZ ;  /* 0xd2511f5310027825 */ /* 0x000fe200078e00ff */
[----:B------:R-:W-:Y:S01]  /*1c840*/  HMMA.16816.F32 R72, R12, R32, R144 ;  /* 0x000000200c48723c */ /* 0x000fe20000001890 */
[----:B------:R-:W-:Y:S01]  /*1c850*/  LOP3.LUT R11, R163, R4, RZ, 0xc0, !PT ;  /* 0x00000004a30b7212 */ /* 0x000fe200078ec0ff */
[----:B------:R1:W5:Y:S01]  /*1c860*/  LDL.LU R244, [R1+0x36c] ;  /* 0x00036c0001f47983 */ /* 0x0003620000300800 */
[----:B------:R-:W-:Y:S01]  /*1c870*/  IMAD.WIDE.U32 R4, R25, -0x2daee0ad, RZ ;  /* 0xd2511f5319047825 */ /* 0x000fe200078e00ff */
[----:B------:R-:W-:-:S04]  /*1c880*/  LOP3.LUT R8, R166, R0, RZ, 0xc0, !PT ;  /* 0x00000000a6087212 */ /* 0x000fc800078ec0ff */
[----:B------:R-:W-:Y:S01]  /*1c890*/  HMMA.16816.F32 R68, R12, R34, R152 ;  /* 0x000000220c44723c */ /* 0x000fe20000001898 */
[----:B------:R-:W-:Y:S01]  /*1c8a0*/  LOP3.LUT R0, R3, R237, R38, 0x96, !PT ;  /* 0x000000ed03007212 */ /* 0x000fe200078e9626 */
[----:B------:R-:W-:Y:S01]  /*1c8b0*/  IMAD.WIDE.U32 R90, R19, -0x2daee0ad, RZ ;  /* 0xd2511f53135a7825 */ /* 0x000fe200078e00ff */
[----:B------:R1:W5:Y:S04]  /*1c8c0*/  LDL.LU R235, [R1+0x368] ;  /* 0x0003680001eb7983 */ /* 0x0003680000300800 */
[----:B------:R-:W-:Y:S01]  /*1c8d0*/  IMAD.WIDE.U32 R12, R27, -0x326172a9, RZ ;  /* 0xcd9e8d571b0c7825 */ /* 0x000fe200078e00ff */
[----:B------:R-:W-:Y:S01]  /*1c8e0*/  LOP3.LUT R17, R5, R239, R36, 0x96, !PT ;  /* 0x000000ef05117212 */ /* 0x000fe200078e9624 */
[----:B------:R-:W-:Y:S01]  /*1c8f0*/  HMMA.16816.F32 R40, R8, R30, R40 ;  /* 0x0000001e0828723c */ /* 0x000fe20000001828 */
[----:B------:R-:W-:Y:S01]  /*1c900*/  LOP3.LUT R3, R2, 0xffff, RZ, 0xc0, !PT ;  /* 0x0000ffff02037812 */ /* 0x000fe200078ec0ff */
[----:B------:R-:W3:Y:S01]  /*1c910*/  LDSM.16.MT88.4 R24, [R205+0x4800] ;  /* 0x00480000cd18783b */ /* 0x000ee20000004200 */
[----:B------:R-:W-:-:S02]  /*1c920*/  LOP3.LUT R19, R13, R231, R100, 0x96, !PT ;  /* 0x000000e70d137212 */ /* 0x000fc400078e9664 */
[----:B------:R-:W-:Y:S01]  /*1c930*/  LOP3.LUT R14, R2, 0xff, RZ, 0xc0, !PT ;  /* 0x000000ff020e7812 */ /* 0x000fe200078ec0ff */
[----:B------:R-:W4:Y:S01]  /*1c940*/  LDSM.16.MT88.4 R32, [R206+0x4800] ;  /* 0x00480000ce20783b */ /* 0x000f220000004200 */
[--C-:B------:R-:W-:Y:S02]  /*1c950*/  SHF.R.U32.HI R5, RZ, 0x10, R2.reuse ;  /* 0x00000010ff057819 */ /* 0x100fe40000011602 */
[----:B------:R-:W-:Y:S01]  /*1c960*/  SHF.R.U32.HI R13, RZ, 0x18, R2 ;  /* 0x00000018ff0d7819 */ /* 0x000fe20000011602 */
[----:B------:R1:W5:Y:S01]  /*1c970*/  LDL.LU R229, [R1+0x364] ;  /* 0x0003640001e57983 */ /* 0x0003620000300800 */
[----:B------:R-:W-:Y:S02]  /*1c980*/  LOP3.LUT R2, R0, 0xffff, RZ, 0xc0, !PT ;  /* 0x0000ffff00027812 */ /* 0x000fe400078ec0ff */
[----:B------:R-:W-:Y:S01]  /*1c990*/  LOP3.LUT R18, R95, R240, R12, 0x96, !PT ;  /* 0x000000f05f127212 */ /* 0x000fe200078e960c */
[----:B------:R-:W-:Y:S01]  /*1c9a0*/  LDSM.16.MT88.4 R160, [R205+0x5c00] ;  /* 0x005c0000cda0783b */ /* 0x000fe20000004200 */
[----:B------:R-:W-:-:S02]  /*1c9b0*/  LOP3.LUT R16, R91, R236, R4, 0x96, !PT ;  /* 0x000000ec5b107212 */ /* 0x000fc400078e9604 */
[----:B------:R-:W-:Y:S01]  /*1c9c0*/  SHF.R.U32.HI R3, RZ, 0x8, R3 ;  /* 0x00000008ff037819 */ /* 0x000fe20000011603 */
[----:B------:R-:W-:Y:S01]  /*1c9d0*/  IMAD.WIDE.U32 R36, R17, -0x326172a9, RZ ;  /* 0xcd9e8d5711247825 */ /* 0x000fe200078e00ff */
[----:B------:R-:W-:Y:S01]  /*1c9e0*/  LOP3.LUT R5, R5, 0xff, RZ, 0xc0, !PT ;  /* 0x000000ff05057812 */ /* 0x000fe200078ec0ff */
[----:B--2---:R-:W-:Y:S01]  /*1c9f0*/  HMMA.16816.F32 R56, R8, R20, R48 ;  /* 0x000000140838723c */ /* 0x004fe20000001830 */
[----:B------:R-:W-:Y:S01]  /*1ca00*/  LOP3.LUT R12, R0, 0xff, RZ, 0xc0, !PT ;  /* 0x000000ff000c7812 */ /* 0x000fe200078ec0ff */
[----:B------:R1:W5:Y:S01]  /*1ca10*/  LDL.LU R228, [R1+0x360] ;  /* 0x0003600001e47983 */ /* 0x0003620000300800 */
[----:B------:R-:W-:Y:S02]  /*1ca20*/  SHF.R.U32.HI R4, RZ, 0x8, R2 ;  /* 0x00000008ff047819 */ /* 0x000fe40000011602 */
[----:B------:R-:W-:Y:S01]  /*1ca30*/  SHF.R.U32.HI R2, RZ, 0x10, R0 ;  /* 0x00000010ff027819 */ /* 0x000fe20000011600 */
[----:B------:R-:W-:Y:S01]  /*1ca40*/  IMAD.WIDE.U32 R88, R18, -0x2daee0ad, RZ ;  /* 0xd2511f5312587825 */ /* 0x000fe200078e00ff */
[----:B------:R-:W-:-:S02]  /*1ca50*/  PRMT R14, R14, 0x5410, R3 ;  /* 0x000054100e0e7816 */ /* 0x000fc40000000003 */
[----:B------:R-:W-:Y:S01]  /*1ca60*/  PRMT R13, R5, 0x5410, R13 ;  /* 0x00005410050d7816 */ /* 0x000fe2000000000d */
[C---:B------:R-:W-:Y:S01]  /*1ca70*/  HMMA.16816.F32 R52, R8.reuse, R22, R52 ;  /* 0x000000160834723c */ /* 0x040fe20000001834 */
[----:B------:R-:W-:Y:S01]  /*1ca80*/  PRMT R3, R12, 0x5410, R4 ;  /* 0x000054100c037816 */ /* 0x000fe20000000004 */
[----:B------:R1:W5:Y:S01]  /*1ca90*/  LDL.LU R227, [R1+0x35c] ;  /* 0x00035c0001e37983 */ /* 0x0003620000300800 */
[----:B------:R-:W-:Y:S02]  /*1caa0*/  SHF.R.U32.HI R5, RZ, 0x18, R0 ;  /* 0x00000018ff057819 */ /* 0x000fe40000011600 */
[----:B------:R-:W-:Y:S01]  /*1cab0*/  LOP3.LUT R4, R2, 0xff, RZ, 0xc0, !PT ;  /* 0x000000ff02047812 */ /* 0x000fe200078ec0ff */
[--C-:B------:R-:W-:Y:S01]  /*1cac0*/  HSET2.LE.AND R3, R3, R192.reuse, PT ;  /* 0x000000c003037233 */ /* 0x100fe20003803000 */
[----:B------:R-:W-:Y:S01]  /*1cad0*/  LOP3.LUT R38, R125, R232, R214, 0x96, !PT ;  /* 0x000000e87d267212 */ /* 0x000fe200078e96d6 */
[----:B------:R-:W-:Y:S01]  /*1cae0*/  HMMA.16816.F32 R48, R8, R28, R44 ;  /* 0x0000001c0830723c */ /* 0x000fe2000000182c */
[----:B------:R-:W-:Y:S01]  /*1caf0*/  PRMT R4, R4, 0x5410, R5 ;  /* 0x0000541004047816 */ /* 0x000fe20000000005 */
[--C-:B------:R-:W-:Y:S01]  /*1cb00*/  HSET2.LE.AND R2, R13, R192.reuse, PT ;  /* 0x000000c00d027233 */ /* 0x100fe20003803000 */
[----:B------:R1:W5:Y:S03]  /*1cb10*/  LDL.LU R226, [R1+0x358] ;  /* 0x0003580001e27983 */ /* 0x0003660000300800 */
[--C-:B------:R-:W-:Y:S01]  /*1cb20*/  HSET2.LE.AND R4, R4, R192.reuse, PT ;  /* 0x000000c004047233 */ /* 0x100fe20003803000 */
[----:B------:R-:W-:Y:S01]  /*1cb30*/  LOP3.LUT R15, R222, R2, RZ, 0xc0, !PT ;  /* 0x00000002de0f7212 */ /* 0x000fe200078ec0ff */
[----:B------:R-:W-:Y:S01]  /*1cb40*/  HSET2.LE.AND R0, R14, R192, PT ;  /* 0x000000c00e007233 */ /* 0x000fe20003803000 */
[----:B------:R-:W-:Y:S01]  /*1cb50*/  LOP3.LUT R12, R221, R3, RZ, 0xc0, !PT ;  /* 0x00000003dd0c7212 */ /* 0x000fe200078ec0ff */
[----:B------:R1:W5:Y:S01]  /*1cb60*/  LDL.LU R225, [R1+0x354] ;  /* 0x0003540001e17983 */ /* 0x0003620000300800 */
[----:B------:R-:W-:Y:S01]  /*1cb70*/  LOP3.LUT R13, R216, R4, RZ, 0xc0, !PT ;  /* 0x00000004d80d7212 */ /* 0x000fe200078ec0ff */
[----:B------:R-:W-:Y:S01]  /*1cb80*/  IMAD.WIDE.U32 R4, R19, -0x2daee0ad, RZ ;  /* 0xd2511f5313047825 */ /* 0x000fe200078e00ff */
[----:B------:R-:W-:Y:S01]  /*1cb90*/  LOP3.LUT R14, R223, R0, RZ, 0xc0, !PT ;  /* 0x00000000df0e7212 */ /* 0x000fe200078ec0ff */
[----:B------:R1:W5:Y:S02]  /*1cba0*/  LDL.LU R224, [R1+0x350] ;  /* 0x0003500001e07983 */ /* 0x0003640000300800 */
[----:B------:R-:W-:Y:S01]  /*1cbb0*/  IMAD.WIDE.U32 R2, R16, -0x326172a9, RZ ;  /* 0xcd9e8d5710027825 */ /* 0x000fe200078e00ff */
[----:B------:R-:W-:Y:S01]  /*1cbc0*/  LOP3.LUT R16, R89, R236, R4, 0x96, !PT ;  /* 0x000000ec59107212 */ /* 0x000fe200078e9604 */
[----:B------:R1:W5:Y:S03]  /*1cbd0*/  LDL.LU R223, [R1+0x34c] ;  /* 0x00034c0001df7983 */ /* 0x0003660000300800 */
[----:B------:R-:W-:-:S02]  /*1cbe0*/  LOP3.LUT R0, R3, R242, R36, 0x96, !PT ;  /* 0x000000f203007212 */ /* 0x000fc400078e9624 */
[----:B------:R-:W-:Y:S01]  /*1cbf0*/  LOP3.LUT R18, R5, R239, R78, 0x96, !PT ;  /* 0x000000ef05127212 */ /* 0x000fe200078e964e */
[C---:B------:R-:W-:Y:S01]  /*1cc00*/  HMMA.16816.F32 R44, R12.reuse, R20, R60 ;  /* 0x000000140c2c723c */ /* 0x040fe2000000183c */
[--C-:B------:R-:W-:Y:S01]  /*1cc10*/  SHF.R.U32.HI R4, RZ, 0x10, R2.reuse ;  /* 0x00000010ff047819 */ /* 0x100fe20000011602 */
[----:B------:R1:W5:Y:S01]  /*1cc20*/  LDL.LU R222, [R1+0x348] ;  /* 0x0003480001de7983 */ /* 0x0003620000300800 */
[C---:B------:R-:W-:Y:S02]  /*1cc30*/  LOP3.LUT R3, R2.reuse, 0xffff, RZ, 0xc0, !PT ;  /* 0x0000ffff02037812 */ /* 0x040fe400078ec0ff */
[----:B------:R-:W-:Y:S01]  /*1cc40*/  LOP3.LUT R17, R2, 0xff, RZ, 0xc0, !PT ;  /* 0x000000ff02117812 */ /* 0x000fe200078ec0ff */
[----:B------:R1:W5:Y:S01]  /*1cc50*/  LDL.LU R221, [R1+0x344] ;  /* 0x0003440001dd7983 */ /* 0x0003620000300800 */
[----:B------:R-:W-:Y:S02]  /*1cc60*/  SHF.R.U32.HI R11, RZ, 0x18, R2 ;  /* 0x00000018ff0b7819 */ /* 0x000fe40000011602 */
[----:B------:R-:W-:Y:S01]  /*1cc70*/  LOP3.LUT R2, R0, 0xffff, RZ, 0xc0, !PT ;  /* 0x0000ffff00027812 */ /* 0x000fe200078ec0ff */
[----:B------:R-:W-:Y:S01]  /*1cc80*/  HMMA.16816.F32 R64, R12, R22, R64 ;  /* 0x000000160c40723c */ /* 0x000fe20000001840 */
[----:B------:R-:W-:Y:S01]  /*1cc90*/  LOP3.LUT R9, R4, 0xff, RZ, 0xc0, !PT ;  /* 0x000000ff04097812 */ /* 0x000fe200078ec0ff */
[----:B------:R1:W5:Y:S01]  /*1cca0*/  LDL.LU R216, [R1+0x340] ;  /* 0x0003400001d87983 */ /* 0x0003620000300800 */
[----:B------:R-:W-:-:S02]  /*1ccb0*/  SHF.R.U32.HI R4, RZ, 0x10, R0 ;  /* 0x00000010ff047819 */ /* 0x000fc40000011600 */
[----:B------:R-:W-:Y:S01]  /*1ccc0*/  SHF.R.U32.HI R10, RZ, 0x8, R3 ;  /* 0x00000008ff0a7819 */ /* 0x000fe20000011603 */
[----:B------:R1:W5:Y:S01]  /*1ccd0*/  LDL.LU.64 R214, [R1+0x338] ;  /* 0x0003380001d67983 */ /* 0x0003620000300a00 */
[----:B------:R-:W-:Y:S02]  /*1cce0*/  SHF.R.U32.HI R5, RZ, 0x8, R2 ;  /* 0x00000008ff057819 */ /* 0x000fe40000011602 */
[----:B------:R-:W-:Y:S02]  /*1ccf0*/  LOP3.LUT R8, R0, 0xff, RZ, 0xc0, !PT ;  /* 0x000000ff00087812 */ /* 0x000fe400078ec0ff */
[----:B------:R-:W-:Y:S02]  /*1cd00*/  SHF.R.U32.HI R3, RZ, 0x18, R0 ;  /* 0x00000018ff037819 */ /* 0x000fe40000011600 */
[----:B------:R-:W-:Y:S02]  /*1cd10*/  LOP3.LUT R2, R4, 0xff, RZ, 0xc0, !PT ;  /* 0x000000ff04027812 */ /* 0x000fe400078ec0ff */
[----:B------:R-:W-:-:S02]  /*1cd20*/  PRMT R9, R9, 0x5410, R11 ;  /* 0x0000541009097816 */ /* 0x000fc4000000000b */
[----:B------:R-:W-:Y:S02]  /*1cd30*/  PRMT R4, R17, 0x5410, R10 ;  /* 0x0000541011047816 */ /* 0x000fe4000000000a */
        /* <DEDUP_REMOVED lines=12> */
[----:B------:R-:W-:Y:S01]  /*1ce00*/  HMMA.16816.F32 R84, R12, R28, R72 ;  /* 0x0000001c0c54723c */ /* 0x000fe20000001848 */
[----:B------:R-:W-:-:S07]  /*1ce10*/  SHF.R.U32.HI R18, RZ, 0x18, R2 ;  /* 0x00000018ff127819 */ /* 0x000fce0000011602 */
[----:B------:R-:W-:Y:S01]  /*1ce20*/  HMMA.16816.F32 R68, R12, R30, R68 ;  /* 0x0000001e0c44723c */ /* 0x000fe20000001844 */
[----:B------:R-:W-:Y:S01]  /*1ce30*/  IMAD.WIDE.U32 R16, R122, -0x2daee0ad, RZ ;  /* 0xd2511f537a107825 */ /* 0x000fe200078e00ff */
[----:B------:R-:W-:Y:S01]  /*1ce40*/  LOP3.LUT R9, R170, R9, RZ, 0xc0, !PT ;  /* 0x00000009aa097212 */ /* 0x000fe200078ec0ff */
[----:B------:R-:W2:Y:S04]  /*1ce50*/  LDSM.16.MT88.4 R28, [R205+0x4c00] ;  /* 0x004c0000cd1c783b */ /* 0x000ea80000004200 */
[----:B------:R-:W-:Y:S02]  /*1ce60*/  SHF.R.U32.HI R14, RZ, 0x8, R0 ;  /* 0x00000008ff0e7819 */ /* 0x000fe40000011600 */
[----:B------:R-:W-:Y:S02]  /*1ce70*/  LOP3.LUT R0, R3, R242, R4, 0x96, !PT ;  /* 0x000000f203007212 */ /* 0x000fe400078e9604 */
[----:B------:R-:W-:-:S02]  /*1ce80*/  LOP3.LUT R13, R2, 0xff, RZ, 0xc0, !PT ;  /* 0x000000ff020d7812 */ /* 0x000fc400078ec0ff */
[----:B------:R-:W-:Y:S02]  /*1ce90*/  SHF.R.U32.HI R12, RZ, 0x10, R2 ;  /* 0x00000010ff0c7819 */ /* 0x000fe40000011602 */
[----:B------:R-:W-:Y:S02]  /*1cea0*/  LOP3.LUT R2, R0, 0xffff, RZ, 0xc0, !PT ;  /* 0x0000ffff00027812 */ /* 0x000fe400078ec0ff */
[----:B------:R-:W-:Y:S02]  /*1ceb0*/  PRMT R14, R13, 0x5410, R14 ;  /* 0x000054100d0e7816 */ /* 0x000fe4000000000e */
[----:B------:R-:W-:Y:S02]  /*1cec0*/  SHF.R.U32.HI R3, RZ, 0x10, R0 ;  /* 0x00000010ff037819 */ /* 0x000fe40000011600 */
[----:B------:R-:W-:Y:S02]  /*1ced0*/  LOP3.LUT R15, R12, 0xff, RZ, 0xc0, !PT ;  /* 0x000000ff0c0f7812 */ /* 0x000fe400078ec0ff */
[----:B------:R-:W-:-:S02]  /*1cee0*/  LOP3.LUT R13, R0, 0xff, RZ, 0xc0, !PT ;  /* 0x000000ff000d7812 */ /* 0x000fc400078ec0ff */
[----:B------:R-:W-:Y:S02]  /*1cef0*/  SHF.R.U32.HI R4, RZ, 0x8, R2 ;  /* 0x00000008ff047819 */ /* 0x000fe40000011602 */
[----:B------:R-:W-:Y:S02]  /*1cf00*/  SHF.R.U32.HI R12, RZ, 0x18, R0 ;  /* 0x00000018ff0c7819 */ /* 0x000fe40000011600 */
[----:B------:R-:W-:Y:S01]  /*1cf10*/  LOP3.LUT R0, R3, 0xff, RZ, 0xc0, !PT ;  /* 0x000000ff03007812 */ /* 0x000fe200078ec0ff */
[----:B------:R-:W-:Y:S01]  /*1cf20*/  IMAD.WIDE.U32 R22, R96, -0x2daee0ad, RZ ;  /* 0xd2511f5360167825 */ /* 0x000fe200078e00ff */
[----:B------:R-:W-:Y:S02]  /*1cf30*/  PRMT R2, R15, 0x5410, R18 ;  /* 0x000054100f027816 */ /* 0x000fe40000000012 */
[----:B------:R-:W-:Y:S02]  /*1cf40*/  PRMT R3, R13, 0x5410, R4 ;  /* 0x000054100d037816 */ /* 0x000fe40000000004 */
[----:B------:R-:W-:Y:S01]  /*1cf50*/  PRMT R4, R0, 0x5410, R12 ;  /* 0x0000541000047816 */ /* 0x000fe2000000000c */
[--C-:B------:R-:W-:Y:S01]  /*1cf60*/  HSET2.LE.AND R2, R2, R192.reuse, PT ;  /* 0x000000c002027233 */ /* 0x100fe20003803000 */
[----:B------:R-:W-:Y:S01]  /*1cf70*/  LOP3.LUT R13, R17, R234, R250, 0x96, !PT ;  /* 0x000000ea110d7212 */ /* 0x000fe200078e96fa */
[--C-:B------:R-:W-:Y:S01]  /*1cf80*/  HSET2.LE.AND R3, R3, R192.reuse, PT ;  /* 0x000000c003037233 */ /* 0x100fe20003803000 */
[----:B------:R-:W-:Y:S01]  /*1cf90*/  LOP3.LUT R12, R23, R241, R16, 0x96, !PT ;  /* 0x000000f1170c7212 */ /* 0x000fe200078e9610 */
[----:B---3--:R-:W-:Y:S01]  /*1cfa0*/  HMMA.16816.F32 R56, R8, R24, R56 ;  /* 0x000000180838723c */ /* 0x008fe20000001838 */
[----:B------:R-:W-:Y:S01]  /*1cfb0*/  HSET2.LE.AND R4, R4, R192, PT ;  /* 0x000000c004047233 */ /* 0x000fe20003803000 */
[----:B------:R-:W-:Y:S01]  /*1cfc0*/  LOP3.LUT R19, R194, R2, RZ, 0xc0, !PT ;  /* 0x00000002c2137212 */ /* 0x000fe200078ec0ff */
[----:B------:R-:W-:Y:S01]  /*1cfd0*/  IMAD.WIDE.U32 R72, R97, -0x2daee0ad, RZ ;  /* 0xd2511f5361487825 */ /* 0x000fe200078e00ff */
[----:B------:R-:W-:-:S04]  /*1cfe0*/  LOP3.LUT R16, R212, R3, RZ, 0xc0, !PT ;  /* 0x00000003d4107212 */ /* 0x000fc800078ec0ff */
[----:B------:R-:W-:Y:S01]  /*1cff0*/  HMMA.16816.F32 R80, R8, R26, R52 ;  /* 0x0000001a0850723c */ /* 0x000fe20000001834 */
[----:B------:R-:W-:Y:S01]  /*1d000*/  IMAD.WIDE.U32 R2, R13, -0x326172a9, RZ ;  /* 0xcd9e8d570d027825 */ /* 0x000fe200078e00ff */
[----:B------:R-:W-:-:S06]  /*1d010*/  LOP3.LUT R17, R211, R4, RZ, 0xc0, !PT ;  /* 0x00000004d3117212 */ /* 0x000fcc00078ec0ff */
[----:B----4-:R-:W-:Y:S01]  /*1d020*/  HMMA.16816.F32 R76, R8, R32, R48 ;  /* 0x00000020084c723c */ /* 0x010fe20000001830 */
[----:B------:R-:W-:-:S07]  /*1d030*/  HSET2.LE.AND R0, R14, R192, PT ;  /* 0x000000c00e007233 */ /* 0x000fce0003803000 */
[----:B------:R-:W-:Y:S07]  /*1d040*/  HMMA.16816.F32 R60, R8, R34, R40 ;  /* 0x00000022083c723c */ /* 0x000fee0000001828 */
[----:B------:R-:W-:-:S04]  /*1d050*/  IMAD.WIDE.U32 R8, R98, -0x2daee0ad, RZ ;  /* 0xd2511f5362087825 */ /* 0x000fc800078e00ff */
[----:B------:R-:W-:Y:S01]  /*1d060*/  IMAD.WIDE.U32 R98, R12, -0x326172a9, RZ ;  /* 0xcd9e8d570c627825 */ /* 0x000fe200078e00ff */
[----:B------:R-:W-:Y:S02]  /*1d070*/  LOP3.LUT R4, R73, R241, R8, 0x96, !PT ;  /* 0x000000f149047212 */ /* 0x000fe400078e9608 */
[----:B------:R-:W-:Y:S02]  /*1d080*/  LOP3.LUT R10, R3, R231, R100, 0x96, !PT ;  /* 0x000000e7030a7212 */ /* 0x000fe400078e9664 */
[----:B------:R-:W-:Y:S02]  /*1d090*/  LOP3.LUT R23, R99, R240, R2, 0x96, !PT ;  /* 0x000000f063177212 */ /* 0x000fe400078e9602 */
[-C--:B------:R-:W-:Y:S02]  /*1d0a0*/  LOP3.LUT R2, R5, R238.reuse, R94, 0x96, !PT ;  /* 0x000000ee05027212 */ /* 0x080fe400078e965e */
[----:B------:R-:W-:Y:S01]  /*1d0b0*/  LOP3.LUT R3, R37, R238, R92, 0x96, !PT ;  /* 0x000000ee25037212 */ /* 0x000fe200078e965c */
[----:B------:R-:W-:Y:S01]  /*1d0c0*/  IMAD.WIDE.U32 R96, R38, -0x2daee0ad, RZ ;  /* 0xd2511f5326607825 */ /* 0x000fe200078e00ff */
[----:B------:R-:W-:-:S02]  /*1d0d0*/  LOP3.LUT R18, R213, R0, RZ, 0xc0, !PT ;  /* 0x00000000d5127212 */ /* 0x000fc400078ec0ff */
[----:B------:R-:W-:Y:S01]  /*1d0e0*/  LOP3.LUT R0, R9, R234, R246, 0x96, !PT ;  /* 0x000000ea09007212 */ /* 0x000fe200078e96f6 */
[----:B------:R-:W-:Y:S01]  /*1d0f0*/  IMAD.WIDE.U32 R38, R4, -0x326172a9, RZ ;  /* 0xcd9e8d5704267825 */ /* 0x000fe200078e00ff */
[----:B------:R1:W5:Y:S03]  /*1d100*/  LDL.LU R213, [R1+0x330] ;  /* 0x0003300001d57983 */ /* 0x0003660000300800 */
[----:B------:R-:W-:Y:S01]  /*1d110*/  IMAD.WIDE.U32 R4, R2, -0x2daee0ad, RZ ;  /* 0xd2511f5302047825 */ /* 0x000fe200078e00ff */
[----:B------:R-:W-:Y:S01]  /*1d120*/  HMMA.16816.F32 R52, R16, R24, R44 ;  /* 0x000000181034723c */ /* 0x000fe2000000182c */
[----:B------:R1:W5:Y:S02]  /*1d130*/  LDL.LU R212, [R1+0x32c] ;  /* 0x00032c0001d47983 */ /* 0x0003640000300800 */
[----:B------:R-:W-:-:S04]  /*1d140*/  IMAD.WIDE.U32 R2, R3, -0x2daee0ad, RZ ;  /* 0xd2511f5303027825 */ /* 0x000fc800078e00ff */
[----:B------:R-:W-:Y:S01]  /*1d150*/  IMAD.WIDE.U32 R8, R0, -0x326172a9, RZ ;  /* 0xcd9e8d5700087825 */ /* 0x000fe200078e00ff */
[----:B------:R-:W-:-:S03]  /*1d160*/  LOP3.LUT R0, R3, R237, R90, 0x96, !PT ;  /* 0x000000ed03007212 */ /* 0x000fc600078e965a */
[----:B------:R-:W-:Y:S01]  /*1d170*/  IMAD.WIDE.U32 R36, R10, -0x2daee0ad, RZ ;  /* 0xd2511f530a247825 */ /* 0x000fe200078e00ff */
[----:B------:R-:W-:Y:S01]  /*1d180*/  LOP3.LUT R11, R2, 0xffff, RZ, 0xc0, !PT ;  /* 0x0000ffff020b7812 */ /* 0x000fe200078ec0ff */
[----:B------:R-:W-:Y:S01]  /*1d190*/  HMMA.16816.F32 R48, R16, R26, R64 ;  /* 0x0000001a1030723c */ /* 0x000fe20000001840 */
[----:B------:R-:W-:Y:S01]  /*1d1a0*/  LOP3.LUT R21, R39, R240, R8, 0x96, !PT ;  /* 0x000000f027157212 */ /* 0x000fe200078e9608 */
[----:B------:R-:W3:Y:S01]  /*1d1b0*/  LDSM.16.MT88.4 R24, [R206+0x4c00] ;  /* 0x004c0000ce18783b */ /* 0x000ee20000004200 */
[C---:B------:R-:W-:Y:S02]  /*1d1c0*/  LOP3.LUT R3, R0.reuse, 0xffff, RZ, 0xc0, !PT ;  /* 0x0000ffff00037812 */ /* 0x040fe400078ec0ff */
[----:B------:R-:W-:Y:S01]  /*1d1d0*/  SHF.R.U32.HI R8, RZ, 0x10, R0 ;  /* 0x00000010ff087819 */ /* 0x000fe20000011600 */
[----:B------:R1:W5:Y:S01]  /*1d1e0*/  LDL.LU R211, [R1+0x328] ;  /* 0x0003280001d37983 */ /* 0x0003620000300800 */
[----:B------:R-:W-:Y:S02]  /*1d1f0*/  LOP3.LUT R20, R9, R231, R132, 0x96, !PT ;  /* 0x000000e709147212 */ /* 0x000fe400078e9684 */
[----:B------:R-:W-:-:S02]  /*1d200*/  LOP3.LUT R10, R0, 0xff, RZ, 0xc0, !PT ;  /* 0x000000ff000a7812 */ /* 0x000fc400078ec0ff */
[----:B------:R-:W-:Y:S02]  /*1d210*/  SHF.R.U32.HI R9, RZ, 0x18, R0 ;  /* 0x00000018ff097819 */ /* 0x000fe40000011600 */
[----:B------:R-:W-:Y:S02]  /*1d220*/  SHF.R.U32.HI R0, RZ, 0x8, R3 ;  /* 0x00000008ff007819 */ /* 0x000fe40000011603 */
[----:B------:R-:W-:Y:S02]  /*1d230*/  LOP3.LUT R14, R2, 0xff, RZ, 0xc0, !PT ;  /* 0x000000ff020e7812 */ /* 0x000fe400078ec0ff */
[----:B------:R-:W-:Y:S02]  /*1d240*/  SHF.R.U32.HI R11, RZ, 0x8, R11 ;  /* 0x00000008ff0b7819 */ /* 0x000fe4000001160b */
[----:B------:R-:W-:Y:S02]  /*1d250*/  LOP3.LUT R3, R8, 0xff, RZ, 0xc0, !PT ;  /* 0x000000ff08037812 */ /* 0x000fe400078ec0ff */
[----:B------:R-:W-:-:S02]  /*1d260*/  SHF.R.U32.HI R13, RZ, 0x10, R2 ;  /* 0x00000010ff0d7819 */ /* 0x000fc40000011602 */
[----:B------:R-:W-:Y:S02]  /*1d270*/  SHF.R.U32.HI R15, RZ, 0x18, R2 ;  /* 0x00000018ff0f7819 */ /* 0x000fe40000011602 */
[----:B------:R-:W-:Y:S02]  /*1d280*/  PRMT R8, R14, 0x5410, R11 ;  /* 0x000054100e087816 */ /* 0x000fe4000000000b */
[----:B------:R-:W-:Y:S02]  /*1d290*/  PRMT R2, R3, 0x5410, R9 ;  /* 0x0000541003027816 */ /* 0x000fe40000000009 */
[----:B------:R-:W-:Y:S02]  /*1d2a0*/  LOP3.LUT R11, R13, 0xff, RZ, 0xc0, !PT ;  /* 0x000000ff0d0b7812 */ /* 0x000fe400078ec0ff */
[----:B------:R-:W-:Y:S01]  /*1d2b0*/  PRMT R0, R10, 0x5410, R0 ;  /* 0x000054100a007816 */ /* 0x000fe20000000000 */
[--C-:B------:R-:W-:Y:S01]  /*1d2c0*/  HSET2.LE.AND R2, R2, R192.reuse, PT ;  /* 0x000000c002027233 */ /* 0x100fe20003803000 */
[----:B------:R-:W-:Y:S01]  /*1d2d0*/  PRMT R11, R11, 0x5410, R15 ;  /* 0x000054100b0b7816 */ /* 0x000fe2000000000f */
[----:B------:R-:W-:-:S02]  /*1d2e0*/  HSET2.LE.AND R3, R8, R192, PT ;  /* 0x000000c008037233 */ /* 0x000fc40003803000 */
[--C-:B------:R-:W-:Y:S01]  /*1d2f0*/  HSET2.LE.AND R0, R0, R192.reuse, PT ;  /* 0x000000c000007233 */ /* 0x100fe20003803000 */
[----:B------:R-:W-:Y:S01]  /*1d300*/  LOP3.LUT R12, R5, R237, R88, 0x96, !PT ;  /* 0x000000ed050c7212 */ /* 0x000fe200078e9658 */
[----:B------:R-:W-:Y:S01]  /*1d310*/  HSET2.LE.AND R11, R11, R192, PT ;  /* 0x000000c00b0b7233 */ /* 0x000fe20003803000 */
[----:B------:R-:W-:Y:S02]  /*1d320*/  LOP3.LUT R9, R174, R2, RZ, 0xc0, !PT ;  /* 0x00000002ae097212 */ /* 0x000fe400078ec0ff */
[----:B------:R-:W-:Y:S02]  /*1d330*/  LOP3.LUT R10, R172, R3, RZ, 0xc0, !PT ;  /* 0x00000003ac0a7212 */ /* 0x000fe400078ec0ff */
[C---:B------:R-:W-:Y:S02]  /*1d340*/  LOP3.LUT R2, R4.reuse, 0xffff, RZ, 0xc0, !PT ;  /* 0x0000ffff04027812 */ /* 0x040fe400078ec0ff */
[----:B------:R-:W-:Y:S02]  /*1d350*/  LOP3.LUT R15, R4, 0xff, RZ, 0xc0, !PT ;  /* 0x000000ff040f7812 */ /* 0x000fe400078ec0ff */
[----:B------:R-:W-:-:S02]  /*1d360*/  SHF.R.U32.HI R3, RZ, 0x10, R4 ;  /* 0x00000010ff037819 */ /* 0x000fc40000011604 */
[----:B------:R-:W-:Y:S01]  /*1d370*/  SHF.R.U32.HI R14, RZ, 0x18, R4 ;  /* 0x00000018ff0e7819 */ /* 0x000fe20000011604 */
[----:B------:R-:W-:Y:S01]  /*1d380*/  IMAD.WIDE.U32 R4, R20, -0x2daee0ad, RZ ;  /* 0xd2511f5314047825 */ /* 0x000fe200078e00ff */
[----:B------:R-:W-:Y:S01]  /*1d390*/  LOP3.LUT R8, R175, R0, RZ, 0xc0, !PT ;  /* 0x00000000af087212 */ /* 0x000fe200078ec0ff */
[C---:B------:R-:W-:Y:S01]  /*1d3a0*/  HMMA.16816.F32 R44, R16.reuse, R32, R84 ;  /* 0x00000020102c723c */ /* 0x040fe20000001854 */
[C---:B------:R-:W-:Y:S02]  /*1d3b0*/  LOP3.LUT R0, R12.reuse, 0xffff, RZ, 0xc0, !PT ;  /* 0x0000ffff0c007812 */ /* 0x040fe400078ec0ff */
[----:B------:R-:W-:Y:S02]  /*1d3c0*/  LOP3.LUT R11, R173, R11, RZ, 0xc0, !PT ;  /* 0x0000000bad0b7212 */ /* 0x000fe400078ec0ff */
[----:B------:R-:W-:Y:S02]  /*1d3d0*/  SHF.R.U32.HI R2, RZ, 0x8, R2 ;  /* 0x00000008ff027819 */ /* 0x000fe40000011602 */
[----:B------:R-:W-:Y:S01]  /*1d3e0*/  LOP3.LUT R3, R3, 0xff, RZ, 0xc0, !PT ;  /* 0x000000ff03037812 */ /* 0x000fe200078ec0ff */
[----:B------:R-:W-:Y:S01]  /*1d3f0*/  HMMA.16816.F32 R32, R16, R34, R68 ;  /* 0x000000221020723c */ /* 0x000fe20000001844 */
[----:B------:R-:W-:-:S02]  /*1d400*/  LOP3.LUT R13, R12, 0xff, RZ, 0xc0, !PT ;  /* 0x000000ff0c0d7812 */ /* 0x000fc400078ec0ff */
[----:B------:R-:W-:-:S04]  /*1d410*/  PRMT R3, R3, 0x5410, R14 ;  /* 0x0000541003037816 */ /* 0x000fc8000000000e */
[----:B------:R-:W-:Y:S02]  /*1d420*/  LOP3.LUT R16, R5, R239, R72, 0x96, !PT ;  /* 0x000000ef05107212 */ /* 0x000fe400078e9648 */
[----:B------:R-:W-:Y:S02]  /*1d430*/  SHF.R.U32.HI R5, RZ, 0x8, R0 ;  /* 0x00000008ff057819 */ /* 0x000fe40000011600 */
[----:B------:R-:W-:Y:S01]  /*1d440*/  PRMT R0, R15, 0x5410, R2 ;  /* 0x000054100f007816 */ /* 0x000fe20000000002 */
[----:B--2---:R-:W-:Y:S01]  /*1d450*/  HMMA.16816.F32 R68, R8, R30, R80 ;  /* 0x0000001e0844723c */ /* 0x004fe20000001850 */
[--C-:B------:R-:W-:Y:S02]  /*1d460*/  SHF.R.U32.HI R2, RZ, 0x10, R12.reuse ;  /* 0x00000010ff027819 */ /* 0x100fe4000001160c */
[----:B------:R-:W-:Y:S02]  /*1d470*/  PRMT R5, R13, 0x5410, R5 ;  /* 0x000054100d057816 */ /* 0x000fe40000000005 */
[----:B------:R-:W-:-:S02]  /*1d480*/  SHF.R.U32.HI R13, RZ, 0x18, R12 ;  /* 0x00000018ff0d7819 */ /* 0x000fc4000001160c */
[----:B------:R-:W-:Y:S01]  /*1d490*/  IMAD.WIDE.U32 R80, R21, -0x2daee0ad, RZ ;  /* 0xd2511f5315507825 */ /* 0x000fe200078e00ff */
[----:B------:R-:W-:Y:S01]  /*1d4a0*/  LOP3.LUT R12, R2, 0xff, RZ, 0xc0, !PT ;  /* 0x000000ff020c7812 */ /* 0x000fe200078ec0ff */
[--C-:B------:R-:W-:Y:S02]  /*1d4b0*/  HSET2.LE.AND R2, R3, R192.reuse, PT ;  /* 0x000000c003027233 */ /* 0x100fe40003803000 */
[--C-:B------:R-:W-:Y:S01]  /*1d4c0*/  HSET2.LE.AND R3, R5, R192.reuse, PT ;  /* 0x000000c005037233 */ /* 0x100fe20003803000 */
[----:B------:R-:W-:Y:S01]  /*1d4d0*/  LOP3.LUT R5, R81, R236, R4, 0x96, !PT ;  /* 0x000000ec51057212 */ /* 0x000fe200078e9604 */
[--C-:B------:R-:W-:Y:S01]  /*1d4e0*/  HSET2.LE.AND R0, R0, R192.reuse, PT ;  /* 0x000000c000007233 */ /* 0x100fe20003803000 */
[----:B------:R-:W-:Y:S02]  /*1d4f0*/  PRMT R4, R12, 0x5410, R13 ;  /* 0x000054100c047816 */ /* 0x000fe4000000000d */
[----:B------:R-:W-:Y:S02]  /*1d500*/  LOP3.LUT R15, R209, R2, RZ, 0xc0, !PT ;  /* 0x00000002d10f7212 */ /* 0x000fe400078ec0ff */
[----:B------:R-:W-:Y:S01]  /*1d510*/  LOP3.LUT R12, R208, R3, RZ, 0xc0, !PT ;  /* 0x00000003d00c7212 */ /* 0x000fe200078ec0ff */
[----:B------:R-:W-:Y:S01]  /*1d520*/  IMAD.WIDE.U32 R2, R5, -0x326172a9, RZ ;  /* 0xcd9e8d5705027825 */ /* 0x000fe200078e00ff */
[----:B------:R-:W-:Y:S01]  /*1d530*/  LOP3.LUT R14, R210, R0, RZ, 0xc0, !PT ;  /* 0x00000000d20e7212 */ /* 0x000fe200078ec0ff */
[----:B------:R-:W-:Y:S01]  /*1d540*/  HSET2.LE.AND R0, R4, R192, PT ;  /* 0x000000c004007233 */ /* 0x000fe20003803000 */
[----:B------:R-:W-:Y:S01]  /*1d550*/  HMMA.16816.F32 R40, R8, R28, R56 ;  /* 0x0000001c0828723c */ /* 0x000fe20000001838 */
[----:B------:R-:W-:Y:S01]  /*1d560*/  IMAD.WIDE.U32 R4, R16, -0x326172a9, RZ ;  /* 0xcd9e8d5710047825 */ /* 0x000fe200078e00ff */
[----:B------:R-:W-:Y:S01]  /*1d570*/  LOP3.LUT R37, R37, R239, R22, 0x96, !PT ;  /* 0x000000ef25257212 */ /* 0x000fe200078e9616 */
[----:B------:R1:W5:Y:S01]  /*1d580*/  LDL.LU R210, [R1+0x324] ;  /* 0x0003240001d27983 */ /* 0x0003620000300800 */
[----:B------:R-:W-:-:S04]  /*1d590*/  LOP3.LUT R13, R207, R0, RZ, 0xc0, !PT ;  /* 0x00000000cf0d7212 */ /* 0x000fc800078ec0ff */
[----:B---3--:R-:W-:Y:S01]  /*1d5a0*/  HMMA.16816.F32 R76, R8, R24, R76 ;  /* 0x00000018084c723c */ /* 0x008fe2000000184c */
[----:B------:R-:W-:-:S07]  /*1d5b0*/  LOP3.LUT R0, R3, R242, R4, 0x96, !PT ;  /* 0x000000f203007212 */ /* 0x000fce00078e9604 */
[----:B------:R-:W-:Y:S01]  /*1d5c0*/  HMMA.16816.F32 R60, R8, R26, R60 ;  /* 0x0000001a083c723c */ /* 0x000fe2000000183c */
[----:B------:R-:W-:Y:S01]  /*1d5d0*/  SHF.R.U32.HI R4, RZ, 0x10, R2 ;  /* 0x00000010ff047819 */ /* 0x000fe20000011602 */
[----:B------:R-:W-:Y:S01]  /*1d5e0*/  IMAD.WIDE.U32 R82, R23, -0x2daee0ad, RZ ;  /* 0xd2511f5317527825 */ /* 0x000fe200078e00ff */
[----:B------:R-:W-:Y:S01]  /*1d5f0*/  LOP3.LUT R18, R5, R238, R38, 0x96, !PT ;  /* 0x000000ee05127212 */ /* 0x000fe200078e9626 */
[----:B------:R1:W5:Y:S03]  /*1d600*/  LDL.LU R209, [R1+0x320] ;  /* 0x0003200001d17983 */ /* 0x0003660000300800 */
[C---:B------:R-:W-:Y:S01]  /*1d610*/  LOP3.LUT R8, R2.reuse, 0xffff, RZ, 0xc0, !PT ;  /* 0x0000ffff02087812 */ /* 0x040fe200078ec0ff */
[----:B------:R-:W-:Y:S01]  /*1d620*/  HMMA.16816.F32 R72, R12, R28, R52 ;  /* 0x0000001c0c48723c */ /* 0x000fe20000001834 */
[----:B------:R-:W-:Y:S01]  /*1d630*/  LOP3.LUT R10, R2, 0xff, RZ, 0xc0, !PT ;  /* 0x000000ff020a7812 */ /* 0x000fe200078ec0ff */
[----:B------:R1:W5:Y:S01]  /*1d640*/  LDL.LU R208, [R1+0x31c] ;  /* 0x00031c0001d07983 */ /* 0x0003620000300800 */
[----:B------:R-:W-:-:S02]  /*1d650*/  SHF.R.U32.HI R3, RZ, 0x8, R8 ;  /* 0x00000008ff037819 */ /* 0x000fc40000011608 */
[----:B------:R-:W-:Y:S01]  /*1d660*/  SHF.R.U32.HI R8, RZ, 0x18, R2 ;  /* 0x00000018ff087819 */ /* 0x000fe20000011602 */
[----:B------:R1:W5:Y:S01]  /*1d670*/  LDL.LU R207, [R1+0x318] ;  /* 0x0003180001cf7983 */ /* 0x0003620000300800 */
[----:B------:R-:W-:Y:S02]  /*1d680*/  LOP3.LUT R2, R0, 0xffff, RZ, 0xc0, !PT ;  /* 0x0000ffff00027812 */ /* 0x000fe400078ec0ff */
[----:B------:R-:W-:Y:S01]  /*1d690*/  LOP3.LUT R9, R4, 0xff, RZ, 0xc0, !PT ;  /* 0x000000ff04097812 */ /* 0x000fe200078ec0ff */
[----:B------:R-:W-:Y:S01]  /*1d6a0*/  HMMA.16816.F32 R64, R12, R30, R48 ;  /* 0x0000001e0c40723c */ /* 0x000fe20000001830 */
[----:B------:R-:W-:Y:S01]  /*1d6b0*/  LOP3.LUT R4, R0, 0xff, RZ, 0xc0, !PT ;  /* 0x000000ff00047812 */ /* 0x000fe200078ec0ff */
[----:B------:R-:W2:Y:S01]  /*1d6c0*/  LDSM.16.MT88.4 R28, [R206+0x5000] ;  /* 0x00500000ce1c783b */ /* 0x000ea20000004200 */
[----:B------:R-:W-:Y:S02]  /*1d6d0*/  SHF.R.U32.HI R2, RZ, 0x8, R2 ;  /* 0x00000008ff027819 */ /* 0x000fe40000011602 */
[----:B------:R-:W-:Y:S01]  /*1d6e0*/  PRMT R10, R10, 0x5410, R3 ;  /* 0x000054100a0a7816 */ /* 0x000fe20000000003 */
[----:B------:R-:W3:Y:S01]  /*1d6f0*/  LDSM.16.MT88.4 R20, [R205+0x5000] ;  /* 0x00500000cd14783b */ /* 0x000ee20000004200 */
[----:B------:R-:W-:-:S02]  /*1d700*/  SHF.R.U32.HI R3, RZ, 0x10, R0 ;  /* 0x00000010ff037819 */ /* 0x000fc40000011600 */
[----:B------:R-:W-:Y:S02]  /*1d710*/  PRMT R2, R4, 0x5410, R2 ;  /* 0x0000541004027816 */ /* 0x000fe40000000002 */
[----:B------:R-:W-:Y:S02]  /*1d720*/  PRMT R9, R9, 0x5410, R8 ;  /* 0x0000541009097816 */ /* 0x000fe40000000008 */
[----:B------:R-:W-:Y:S02]  /*1d730*/  SHF.R.U32.HI R8, RZ, 0x18, R0 ;  /* 0x00000018ff087819 */ /* 0x000fe40000011600 */
[----:B------:R-:W-:Y:S01]  /*1d740*/  LOP3.LUT R4, R3, 0xff, RZ, 0xc0, !PT ;  /* 0x000000ff03047812 */ /* 0x000fe200078ec0ff */
[--C-:B------:R-:W-:Y:S01]  /*1d750*/  HSET2.LE.AND R0, R2, R192.reuse, PT ;  /* 0x000000c002007233 */ /* 0x100fe20003803000 */
[----:B------:R-:W-:Y:S01]  /*1d760*/  LOP3.LUT R16, R83, R236, R36, 0x96, !PT ;  /* 0x000000ec53107212 */ /* 0x000fe200078e9624 */
        /* <DEDUP_REMOVED lines=10> */
[----:B------:R-:W-:Y:S02]  /*1d810*/  LOP3.LUT R0, R3, R242, R16, 0x96, !PT ;  /* 0x000000f203007212 */ /* 0x000fe400078e9610 */
[----:B------:R-:W-:Y:S02]  /*1d820*/  LOP3.LUT R4, R2, 0xffff, RZ, 0xc0, !PT ;  /* 0x0000ffff02047812 */ /* 0x000fe400078ec0ff */
[----:B------:R-:W-:Y:S02]  /*1d830*/  SHF.R.U32.HI R5, RZ, 0x10, R2 ;  /* 0x00000010ff057819 */ /* 0x000fe40000011602 */
[----:B------:R-:W-:Y:S01]  /*1d840*/  LOP3.LUT R3, R0, 0xffff, RZ, 0xc0, !PT ;  /* 0x0000ffff00037812 */ /* 0x000fe200078ec0ff */
[C---:B------:R-:W-:Y:S08]  /*1d850*/  HMMA.16816.F32 R156, R12.reuse, R24, R44 ;  /* 0x000000180c9c723c */ /* 0x040ff0000000182c */
[----:B------:R-:W-:Y:S01]  /*1d860*/  HMMA.16816.F32 R56, R12, R26, R32 ;  /* 0x0000001a0c38723c */ /* 0x000fe20000001820 */
[----:B------:R-:W-:Y:S01]  /*1d870*/  LOP3.LUT R91, R101, R233, R124, 0x96, !PT ;  /* 0x000000e9655b7212 */ /* 0x000fe200078e967c */
[----:B------:R-:W4:Y:S01]  /*1d880*/  LDSM.16.MT88.4 R24, [R205+0x5400] ;  /* 0x00540000cd18783b */ /* 0x000f220000004200 */
[----:B------:R-:W-:-:S02]  /*1d890*/  LOP3.LUT R17, R17, R238, R98, 0x96, !PT ;  /* 0x000000ee11117212 */ /* 0x000fc400078e9662 */
[----:B------:R-:W-:Y:S01]  /*1d8a0*/  LOP3.LUT R93, R133, R233, R124, 0x96, !PT ;  /* 0x000000e9855d7212 */ /* 0x000fe200078e967c */
[----:B------:R-:W1:Y:S01]  /*1d8b0*/  LDSM.16.MT88.4 R32, [R206+0x5400] ;  /* 0x00540000ce20783b */ /* 0x000e620000004200 */
[----:B------:R-:W-:Y:S02]  /*1d8c0*/  SHF.R.U32.HI R12, RZ, 0x8, R4 ;  /* 0x00000008ff0c7819 */ /* 0x000fe40000011604 */
[----:B------:R-:W-:Y:S02]  /*1d8d0*/  LOP3.LUT R13, R5, 0xff, RZ, 0xc0, !PT ;  /* 0x000000ff050d7812 */ /* 0x000fe400078ec0ff */
[----:B------:R-:W-:Y:S02]  /*1d8e0*/  LOP3.LUT R5, R0, 0xff, RZ, 0xc0, !PT ;  /* 0x000000ff00057812 */ /* 0x000fe400078ec0ff */
[----:B------:R-:W-:Y:S02]  /*1d8f0*/  SHF.R.U32.HI R4, RZ, 0x8, R3 ;  /* 0x00000008ff047819 */ /* 0x000fe40000011603 */
[----:B------:R-:W-:-:S02]  /*1d900*/  LOP3.LUT R15, R2, 0xff, RZ, 0xc0, !PT ;  /* 0x000000ff020f7812 */ /* 0x000fc400078ec0ff */
[----:B------:R-:W-:Y:S02]  /*1d910*/  SHF.R.U32.HI R3, RZ, 0x10, R0 ;  /* 0x00000010ff037819 */ /* 0x000fe40000011600 */
[----:B------:R-:W-:Y:S02]  /*1d920*/  PRMT R5, R5, 0x5410, R4 ;  /* 0x0000541005057816 */ /* 0x000fe40000000004 */
[----:B------:R-:W-:Y:S02]  /*1d930*/  SHF.R.U32.HI R14, RZ, 0x18, R2 ;  /* 0x00000018ff0e7819 */ /* 0x000fe40000011602 */
[----:B------:R-:W-:Y:S02]  /*1d940*/  PRMT R2, R15, 0x5410, R12 ;  /* 0x000054100f027816 */ /* 0x000fe4000000000c */
[----:B------:R-:W-:Y:S01]  /*1d950*/  LOP3.LUT R4, R3, 0xff, RZ, 0xc0, !PT ;  /* 0x000000ff03047812 */ /* 0x000fe200078ec0ff */
[----:B------:R-:W-:Y:S01]  /*1d960*/  HSET2.LE.AND R3, R5, R192, PT ;  /* 0x000000c005037233 */ /* 0x000fe20003803000 */
[----:B------:R-:W-:-:S04]  /*1d970*/  SHF.R.U32.HI R12, RZ, 0x18, R0 ;  /* 0x00000018ff0c7819 */ /* 0x000fc80000011600 */
[----:B------:R-:W-:Y:S02]  /*1d980*/  PRMT R4, R4, 0x5410, R12 ;  /* 0x0000541004047816 */ /* 0x000fe4000000000c */
[----:B------:R-:W-:Y:S02]  /*1d990*/  LOP3.LUT R12, R204, R3, RZ, 0xc0, !PT ;  /* 0x00000003cc0c7212 */ /* 0x000fe400078ec0ff */
[----:B------:R1:W5:Y:S01]  /*1d9a0*/  LDL.LU R204, [R1+0x314] ;  /* 0x0003140001cc7983 */ /* 0x0003620000300800 */
[----:B------:R-:W-:Y:S01]  /*1d9b0*/  PRMT R13, R13, 0x5410, R14 ;  /* 0x000054100d0d7816 */ /* 0x000fe2000000000e */
[----:B------:R-:W-:-:S04]  /*1d9c0*/  HSET2.LE.AND R0, R2, R192, PT ;  /* 0x000000c002007233 */ /* 0x000fc80003803000 */
[----:B------:R-:W-:Y:S01]  /*1d9d0*/  HSET2.LE.AND R2, R13, R192, PT ;  /* 0x000000c00d027233 */ /* 0x000fe20003803000 */
[----:B--2---:R-:W-:Y:S04]  /*1d9e0*/  HMMA.16816.F32 R44, R8, R28, R76 ;  /* 0x0000001c082c723c */ /* 0x004fe8000000184c */
[----:B------:R-:W-:Y:S01]  /*1d9f0*/  LOP3.LUT R15, R195, R2, RZ, 0xc0, !PT ;  /* 0x00000002c30f7212 */ /* 0x000fe200078ec0ff */
[----:B------:R-:W-:-:S04]  /*1da00*/  IMAD.WIDE.U32 R2, R123, -0x2daee0ad, RZ ;  /* 0xd2511f537b027825 */ /* 0x000fc800078e00ff */
[----:B------:R-:W-:Y:S01]  /*1da10*/  IMAD.WIDE.U32 R76, R91, -0x2daee0ad, RZ ;  /* 0xd2511f535b4c7825 */ /* 0x000fe200078e00ff */
[----:B------:R-:W-:Y:S01]  /*1da20*/  LOP3.LUT R14, R198, R0, RZ, 0xc0, !PT ;  /* 0x00000000c60e7212 */ /* 0x000fe200078ec0ff */
[----:B------:R-:W-:Y:S01]  /*1da30*/  HSET2.LE.AND R0, R4, R192, PT ;  /* 0x000000c004007233 */ /* 0x000fe20003803000 */
[----:B------:R-:W-:Y:S02]  /*1da40*/  LOP3.LUT R38, R3, R234, R250, 0x96, !PT ;  /* 0x000000ea03267212 */ /* 0x000fe400078e96fa */
[----:B------:R-:W-:Y:S01]  /*1da50*/  LOP3.LUT R39, R77, R241, R2, 0x96, !PT ;  /* 0x000000f14d277212 */ /* 0x000fe200078e9602 */
[----:B------:R-:W-:Y:S01]  /*1da60*/  IMAD.WIDE.U32 R2, R18, -0x2daee0ad, RZ ;  /* 0xd2511f5312027825 */ /* 0x000fe200078e00ff */
[----:B------:R-:W-:Y:S01]  /*1da70*/  LOP3.LUT R13, R199, R0, RZ, 0xc0, !PT ;  /* 0x00000000c70d7212 */ /* 0x000fe200078ec0ff */
[----:B---3--:R-:W-:Y:S03]  /*1da80*/  HMMA.16816.F32 R48, R8, R20, R40 ;  /* 0x000000140830723c */ /* 0x008fe60000001828 */
[----:B------:R-:W-:-:S02]  /*1da90*/  LOP3.LUT R0, R3, R237, R80, 0x96, !PT ;  /* 0x000000ed03007212 */ /* 0x000fc400078e9650 */
[C---:B------:R-:W-:Y:S02]  /*1daa0*/  LOP3.LUT R3, R2.reuse, 0xffff, RZ, 0xc0, !PT ;  /* 0x0000ffff02037812 */ /* 0x040fe400078ec0ff */
[----:B------:R-:W-:Y:S01]  /*1dab0*/  LOP3.LUT R16, R2, 0xff, RZ, 0xc0, !PT ;  /* 0x000000ff02107812 */ /* 0x000fe200078ec0ff */
[----:B------:R-:W-:Y:S01]  /*1dac0*/  HMMA.16816.F32 R52, R8, R22, R68 ;  /* 0x000000160834723c */ /* 0x000fe20000001844 */
[----:B------:R-:W-:-:S07]  /*1dad0*/  SHF.R.U32.HI R4, RZ, 0x10, R2 ;  /* 0x00000010ff047819 */ /* 0x000fce0000011602 */
[----:B------:R-:W-:Y:S07]  /*1dae0*/  HMMA.16816.F32 R40, R8, R30, R60 ;  /* 0x0000001e0828723c */ /* 0x000fee000000183c */
[----:B------:R-:W-:Y:S02]  /*1daf0*/  SHF.R.U32.HI R11, RZ, 0x18, R2 ;  /* 0x00000018ff0b7819 */ /* 0x000fe40000011602 */
[----:B------:R-:W-:Y:S02]  /*1db00*/  LOP3.LUT R2, R0, 0xffff, RZ, 0xc0, !PT ;  /* 0x0000ffff00027812 */ /* 0x000fe400078ec0ff */
[----:B------:R-:W-:-:S02]  /*1db10*/  LOP3.LUT R9, R4, 0xff, RZ, 0xc0, !PT ;  /* 0x000000ff04097812 */ /* 0x000fc400078ec0ff */
[----:B------:R-:W-:Y:S02]  /*1db20*/  LOP3.LUT R8, R0, 0xff, RZ, 0xc0, !PT ;  /* 0x000000ff00087812 */ /* 0x000fe400078ec0ff */
[----:B------:R-:W-:Y:S02]  /*1db30*/  SHF.R.U32.HI R4, RZ, 0x8, R2 ;  /* 0x00000008ff047819 */ /* 0x000fe40000011602 */
[----:B------:R-:W-:Y:S02]  /*1db40*/  SHF.R.U32.HI R10, RZ, 0x8, R3 ;  /* 0x00000008ff0a7819 */ /* 0x000fe40000011603 */
[--C-:B------:R-:W-:Y:S02]  /*1db50*/  SHF.R.U32.HI R3, RZ, 0x10, R0.reuse ;  /* 0x00000010ff037819 */ /* 0x100fe40000011600 */
[----:B------:R-:W-:Y:S02]  /*1db60*/  SHF.R.U32.HI R5, RZ, 0x18, R0 ;  /* 0x00000018ff057819 */ /* 0x000fe40000011600 */
[----:B------:R-:W-:-:S02]  /*1db70*/  PRMT R0, R8, 0x5410, R4 ;  /* 0x0000541008007816 */ /* 0x000fc40000000004 */
[----:B------:R-:W-:Y:S02]  /*1db80*/  LOP3.LUT R2, R3, 0xff, RZ, 0xc0, !PT ;  /* 0x000000ff03027812 */ /* 0x000fe400078ec0ff */
[----:B------:R-:W-:Y:S01]  /*1db90*/  PRMT R3, R16, 0x5410, R10 ;  /* 0x0000541010037816 */ /* 0x000fe2000000000a */
[--C-:B------:R-:W-:Y:S01]  /*1dba0*/  HSET2.LE.AND R0, R0, R192.reuse, PT ;  /* 0x000000c000007233 */ /* 0x100fe20003803000 */
[----:B------:R-:W-:Y:S02]  /*1dbb0*/  PRMT R9, R9, 0x5410, R11 ;  /* 0x0000541009097816 */ /* 0x000fe4000000000b */
[----:B------:R-:W-:Y:S01]  /*1dbc0*/  PRMT R2, R2, 0x5410, R5 ;  /* 0x0000541002027816 */ /* 0x000fe20000000005 */
[--C-:B------:R-:W-:Y:S01]  /*1dbd0*/  HSET2.LE.AND R5, R3, R192.reuse, PT ;  /* 0x000000c003057233 */ /* 0x100fe20003803000 */
[----:B------:R-:W-:Y:S01]  /*1dbe0*/  LOP3.LUT R8, R183, R0, RZ, 0xc0, !PT ;  /* 0x00000000b7087212 */ /* 0x000fe200078ec0ff */
[--C-:B------:R-:W-:Y:S02]  /*1dbf0*/  HSET2.LE.AND R0, R9, R192.reuse, PT ;  /* 0x000000c009007233 */ /* 0x100fe40003803000 */
[----:B------:R-:W-:Y:S01]  /*1dc00*/  HSET2.LE.AND R4, R2, R192, PT ;  /* 0x000000c002047233 */ /* 0x000fe20003803000 */
[----:B------:R-:W-:-:S02]  /*1dc10*/  IMAD.WIDE.U32 R2, R17, -0x2daee0ad, RZ ;  /* 0xd2511f5311027825 */ /* 0x000fc400078e00ff */
[----:B------:R-:W-:Y:S01]  /*1dc20*/  LOP3.LUT R11, R181, R0, RZ, 0xc0, !PT ;  /* 0x00000000b50b7212 */ /* 0x000fe200078ec0ff */
[C---:B------:R-:W-:Y:S02]  /*1dc30*/  HMMA.16816.F32 R60, R12.reuse, R20, R72 ;  /* 0x000000140c3c723c */ /* 0x040fe40000001848 */
[----:B------:R-:W-:Y:S02]  /*1dc40*/  LOP3.LUT R0, R3, R237, R82, 0x96, !PT ;  /* 0x000000ed03007212 */ /* 0x000fe400078e9652 */
[----:B------:R-:W-:Y:S02]  /*1dc50*/  LOP3.LUT R3, R2, 0xffff, RZ, 0xc0, !PT ;  /* 0x0000ffff02037812 */ /* 0x000fe400078ec0ff */
[----:B------:R-:W-:Y:S02]  /*1dc60*/  LOP3.LUT R9, R182, R4, RZ, 0xc0, !PT ;  /* 0x00000004b6097212 */ /* 0x000fe400078ec0ff */
[C---:B------:R-:W-:Y:S01]  /*1dc70*/  HMMA.16816.F32 R64, R12.reuse, R22, R64 ;  /* 0x000000160c40723c */ /* 0x040fe20000001840 */
[----:B------:R-:W-:Y:S01]  /*1dc80*/  LOP3.LUT R16, R2, 0xff, RZ, 0xc0, !PT ;  /* 0x000000ff02107812 */ /* 0x000fe200078ec0ff */
[----:B------:R-:W-:Y:S01]  /*1dc90*/  IMAD.WIDE.U32 R68, R93, -0x2daee0ad, RZ ;  /* 0xd2511f535d447825 */ /* 0x000fe200078e00ff */
[----:B------:R-:W-:Y:S01]  /*1dca0*/  SHF.R.U32.HI R4, RZ, 0x10, R2 ;  /* 0x00000010ff047819 */ /* 0x000fe20000011602 */
[----:B------:R-:W2:Y:S04]  /*1dcb0*/  LDSM.16.MT88.4 R20, [R205+0x5800] ;  /* 0x00580000cd14783b */ /* 0x000ea80000004200 */
[----:B------:R-:W-:Y:S01]  /*1dcc0*/  HMMA.16816.F32 R156, R12, R28, R156 ;  /* 0x0000001c0c9c723c */ /* 0x000fe2000000189c */
[----:B------:R-:W-:-:S07]  /*1dcd0*/  LOP3.LUT R10, R180, R5, RZ, 0xc0, !PT ;  /* 0x00000005b40a7212 */ /* 0x000fce00078ec0ff */
[----:B------:R-:W-:Y:S01]  /*1dce0*/  HMMA.16816.F32 R56, R12, R30, R56 ;  /* 0x0000001e0c38723c */ /* 0x000fe20000001838 */
[----:B------:R-:W-:-:S06]  /*1dcf0*/  LOP3.LUT R89, R97, R234, R246, 0x96, !PT ;  /* 0x000000ea61597212 */ /* 0x000fcc00078e96f6 */
[----:B------:R-:W-:Y:S02]  /*1dd00*/  SHF.R.U32.HI R15, RZ, 0x18, R2 ;  /* 0x00000018ff0f7819 */ /* 0x000fe40000011602 */
[----:B------:R-:W-:Y:S02]  /*1dd10*/  LOP3.LUT R2, R0, 0xffff, RZ, 0xc0, !PT ;  /* 0x0000ffff00027812 */ /* 0x000fe400078ec0ff */
[----:B------:R-:W-:Y:S02]  /*1dd20*/  SHF.R.U32.HI R14, RZ, 0x8, R3 ;  /* 0x00000008ff0e7819 */ /* 0x000fe40000011603 */
[----:B------:R-:W-:Y:S02]  /*1dd30*/  SHF.R.U32.HI R3, RZ, 0x10, R0 ;  /* 0x00000010ff037819 */ /* 0x000fe40000011600 */
[----:B------:R-:W-:Y:S02]  /*1dd40*/  LOP3.LUT R13, R4, 0xff, RZ, 0xc0, !PT ;  /* 0x000000ff040d7812 */ /* 0x000fe400078ec0ff */
[----:B------:R-:W-:-:S02]  /*1dd50*/  LOP3.LUT R5, R0, 0xff, RZ, 0xc0, !PT ;  /* 0x000000ff00057812 */ /* 0x000fc400078ec0ff */
[----:B------:R-:W-:Y:S02]  /*1dd60*/  SHF.R.U32.HI R4, RZ, 0x8, R2 ;  /* 0x00000008ff047819 */ /* 0x000fe40000011602 */
[----:B------:R-:W-:Y:S02]  /*1dd70*/  LOP3.LUT R19, R69, R241, R96, 0x96, !PT ;  /* 0x000000f145137212 */ /* 0x000fe400078e9660 */
[----:B------:R-:W-:Y:S02]  /*1dd80*/  LOP3.LUT R2, R3, 0xff, RZ, 0xc0, !PT ;  /* 0x000000ff03027812 */ /* 0x000fe400078ec0ff */
[----:B------:R-:W-:Y:S02]  /*1dd90*/  SHF.R.U32.HI R12, RZ, 0x18, R0 ;  /* 0x00000018ff0c7819 */ /* 0x000fe40000011600 */
[----:B------:R-:W-:Y:S01]  /*1dda0*/  PRMT R3, R13, 0x5410, R15 ;  /* 0x000054100d037816 */ /* 0x000fe2000000000f */
[----:B------:R-:W-:Y:S01]  /*1ddb0*/  IMAD.WIDE.U32 R36, R89, -0x326172a9, RZ ;  /* 0xcd9e8d5759247825 */ /* 0x000fe200078e00ff */
[----:B------:R-:W-:-:S02]  /*1ddc0*/  PRMT R5, R5, 0x5410, R4 ;  /* 0x0000541005057816 */ /* 0x000fc40000000004 */
[----:B------:R-:W-:Y:S01]  /*1ddd0*/  PRMT R4, R2, 0x5410, R12 ;  /* 0x0000541002047816 */ /* 0x000fe2000000000c */
[----:B------:R-:W-:Y:S01]  /*1dde0*/  IMAD.WIDE.U32 R30, R19, -0x326172a9, RZ ;  /* 0xcd9e8d57131e7825 */ /* 0x000fe200078e00ff */
[--C-:B------:R-:W-:Y:S01]  /*1ddf0*/  HSET2.LE.AND R2, R3, R192.reuse, PT ;  /* 0x000000c003027233 */ /* 0x100fe20003803000 */
[----:B------:R-:W-:Y:S01]  /*1de00*/  LOP3.LUT R18, R37, R231, R132, 0x96, !PT ;  /* 0x000000e725127212 */ /* 0x000fe200078e9684 */
[--C-:B------:R-:W-:Y:S01]  /*1de10*/  HSET2.LE.AND R3, R5, R192.reuse, PT ;  /* 0x000000c005037233 */ /* 0x100fe20003803000 */
[----:B------:R-:W-:Y:S02]  /*1de20*/  PRMT R0, R16, 0x5410, R14 ;  /* 0x0000541010007816 */ /* 0x000fe4000000000e */
[----:B------:R-:W-:Y:S01]  /*1de30*/  LOP3.LUT R16, R31, R240, R36, 0x96, !PT ;  /* 0x000000f01f107212 */ /* 0x000fe200078e9624 */
[--C-:B------:R-:W-:Y:S01]  /*1de40*/  HSET2.LE.AND R4, R4, R192.reuse, PT ;  /* 0x000000c004047233 */ /* 0x100fe20003803000 */
[----:B------:R-:W-:Y:S02]  /*1de50*/  LOP3.LUT R15, R187, R2, RZ, 0xc0, !PT ;  /* 0x00000002bb0f7212 */ /* 0x000fe400078ec0ff */
[----:B------:R-:W-:Y:S01]  /*1de60*/  LOP3.LUT R12, R220, R3, RZ, 0xc0, !PT ;  /* 0x00000003dc0c7212 */ /* 0x000fe200078ec0ff */
[----:B------:R-:W-:Y:S01]  /*1de70*/  IMAD.WIDE.U32 R2, R18, -0x2daee0ad, RZ ;  /* 0xd2511f5312027825 */ /* 0x000fe200078e00ff */
[----:B------:R-:W-:-:S03]  /*1de80*/  HSET2.LE.AND R0, R0, R192, PT ;  /* 0x000000c000007233 */ /* 0x000fc60003803000 */
[----:B------:R-:W-:Y:S01]  /*1de90*/  IMAD.WIDE.U32 R28, R16, -0x2daee0ad, RZ ;  /* 0xd2511f53101c7825 */ /* 0x000fe200078e00ff */
[----:B------:R-:W-:Y:S02]  /*1dea0*/  LOP3.LUT R13, R219, R4, RZ, 0xc0, !PT ;  /* 0x00000004db0d7212 */ /* 0x000fe400078ec0ff */
[----:B------:R-:W-:Y:S01]  /*1deb0*/  LOP3.LUT R3, R3, R239, R68, 0x96, !PT ;  /* 0x000000ef03037212 */ /* 0x000fe200078e9644 */
[----:B------:R-:W-:Y:S01]  /*1dec0*/  IMAD.WIDE.U32 R4, R38, -0x326172a9, RZ ;  /* 0xcd9e8d5726047825 */ /* 0x000fe200078e00ff */
[----:B------:R-:W-:-:S03]  /*1ded0*/  LOP3.LUT R2, R29, R236, R2, 0x96, !PT ;  /* 0x000000ec1d027212 */ /* 0x000fc600078e9602 */
[----:B------:R-:W-:Y:S01]  /*1dee0*/  IMAD.WIDE.U32 R70, R39, -0x326172a9, RZ ;  /* 0xcd9e8d5727467825 */ /* 0x000fe200078e00ff */
[----:B------:R-:W-:Y:S02]  /*1def0*/  LOP3.LUT R14, R251, R0, RZ, 0xc0, !PT ;  /* 0x00000000fb0e7212 */ /* 0x000fe400078ec0ff */
[----:B------:R-:W-:Y:S01]  /*1df00*/  LOP3.LUT R5, R5, R231, R100, 0x96, !PT ;  /* 0x000000e705057212 */ /* 0x000fe200078e9664 */
[----:B------:R-:W-:Y:S01]  /*1df10*/  IMAD.WIDE.U32 R16, R3, -0x326172a9, RZ ;  /* 0xcd9e8d5703107825 */ /* 0x000fe200078e00ff */
[----:B------:R-:W-:-:S03]  /*1df20*/  LOP3.LUT R0, R71, R240, R4, 0x96, !PT ;  /* 0x000000f047007212 */ /* 0x000fc600078e9604 */
[----:B------:R-:W-:Y:S01]  /*1df30*/  IMAD.WIDE.U32 R2, R2, -0x326172a9, RZ ;  /* 0xcd9e8d5702027825 */ /* 0x000fe200078e00ff */
[----:B----4-:R-:W-:Y:S03]  /*1df40*/  HMMA.16816.F32 R36, R12, R24, R60 ;  /* 0x000000180c24723c */ /* 0x010fe6000000183c */
[----:B------:R-:W-:-:S04]  /*1df50*/  IMAD.WIDE.U32 R4, R5, -0x2daee0ad, RZ ;  /* 0xd2511f5305047825 */ /* 0x000fc800078e00ff */
[----:B------:R-:W-:Y:S01]  /*1df60*/  IMAD.WIDE.U32 R60, R0, -0x2daee0ad, RZ ;  /* 0xd2511f53003c7825 */ /* 0x000fe200078e00ff */
[----:B------:R-:W-:Y:S01]  /*1df70*/  LOP3.LUT R0, R3, R242, R16, 0x96, !PT ;  /* 0x000000f203007212 */ /* 0x000fe200078e9610 */
[----:B-1----:R-:W-:Y:S01]  /*1df80*/  HMMA.16816.F32 R140, R8, R32, R44 ;  /* 0x00000020088c723c */ /* 0x002fe2000000182c */
[----:B------:R-:W-:Y:S02]  /*1df90*/  LOP3.LUT R18, R5, R239, R76, 0x96, !PT ;  /* 0x000000ef05127212 */ /* 0x000fe400078e964c */
[----:B------:R-:W-:-:S05]  /*1dfa0*/  SHF.R.U32.HI R5, RZ, 0x10, R0 ;  /* 0x00000010ff057819 */ /* 0x000fca0000011600 */
[----:B------:R-:W-:Y:S01]  /*1dfb0*/  HMMA.16816.F32 R48, R8, R24, R48 ;  /* 0x000000180830723c */ /* 0x000fe20000001830 */
[----:B------:R-:W-:-:S07]  /*1dfc0*/  LOP3.LUT R16, R61, R236, R4, 0x96, !PT ;  /* 0x000000ec3d107212 */ /* 0x000fce00078e9604 */
[----:B------:R-:W-:Y:S01]  /*1dfd0*/  HMMA.16816.F32 R52, R8, R26, R52 ;  /* 0x0000001a0834723c */ /* 0x000fe20000001834 */
[----:B------:R-:W-:-:S07]  /*1dfe0*/  SHF.R.U32.HI R4, RZ, 0x18, R0 ;  /* 0x00000018ff047819 */ /* 0x000fce0000011600 */
[----:B------:R-:W-:Y:S07]  /*1dff0*/  HMMA.16816.F32 R44, R8, R34, R40 ;  /* 0x00000022082c723c */ /* 0x000fee0000001828 */
[----:B------:R-:W-:Y:S02]  /*1e000*/  LOP3.LUT R10, R2, 0xffff, RZ, 0xc0, !PT ;  /* 0x0000ffff020a7812 */ /* 0x000fe400078ec0ff */
[----:B------:R-:W-:-:S04]  /*1e010*/  LOP3.LUT R3, R0, 0xffff, RZ, 0xc0, !PT ;  /* 0x0000ffff00037812 */ /* 0x000fc800078ec0ff */
        /* <DEDUP_REMOVED lines=11> */
[--C-:B------:R-:W-:Y:S01]  /*1e0d0*/  HSET2.LE.AND R0, R0, R192.reuse, PT ;  /* 0x000000c000007233 */ /* 0x100fe20003803000 */
[C---:B------:R-:W-:Y:S01]  /*1e0e0*/  HMMA.16816.F32 R40, R12.reuse, R26, R64 ;  /* 0x0000001a0c28723c */ /* 0x040fe20000001840 */
[--C-:B------:R-:W-:Y:S01]  /*1e0f0*/  HSET2.LE.AND R2, R2, R192.reuse, PT ;  /* 0x000000c002027233 */ /* 0x100fe20003803000 */
[----:B------:R-:W-:Y:S01]  /*1e100*/  PRMT R4, R4, 0x5410, R11 ;  /* 0x0000541004047816 */ /* 0x000fe2000000000b */
[--C-:B------:R-:W-:Y:S01]  /*1e110*/  HSET2.LE.AND R3, R3, R192.reuse, PT ;  /* 0x000000c003037233 */ /* 0x100fe20003803000 */
[----:B------:R-:W1:Y:S01]  /*1e120*/  LDSM.16.MT88.4 R24, [R206+0x5800] ;  /* 0x00580000ce18783b */ /* 0x000e620000004200 */
[----:B------:R-:W-:Y:S01]  /*1e130*/  LOP3.LUT R8, R149, R0, RZ, 0xc0, !PT ;  /* 0x0000000095087212 */ /* 0x000fe200078ec0ff */
[----:B------:R-:W-:Y:S01]  /*1e140*/  IMAD.WIDE.U32 R18, R18, -0x326172a9, RZ ;  /* 0xcd9e8d5712127825 */ /* 0x000fe200078e00ff */
[----:B------:R-:W-:Y:S01]  /*1e150*/  LOP3.LUT R9, R148, R2, RZ, 0xc0, !PT ;  /* 0x0000000294097212 */ /* 0x000fe200078ec0ff */
[----:B------:R-:W-:Y:S01]  /*1e160*/  HSET2.LE.AND R0, R4, R192, PT ;  /* 0x000000c004007233 */ /* 0x000fe20003803000 */
[----:B------:R-:W-:Y:S01]  /*1e170*/  LOP3.LUT R10, R136, R3, RZ, 0xc0, !PT ;  /* 0x00000003880a7212 */ /* 0x000fe200078ec0ff */
[----:B------:R-:W-:Y:S01]  /*1e180*/  IMAD.WIDE.U32 R2, R16, -0x326172a9, RZ ;  /* 0xcd9e8d5710027825 */ /* 0x000fe200078e00ff */
[----:B------:R-:W-:Y:S02]  /*1e190*/  HMMA.16816.F32 R156, R12, R32, R156 ;  /* 0x000000200c9c723c */ /* 0x000fe4000000189c */
[----:B------:R-:W-:-:S02]  /*1e1a0*/  LOP3.LUT R11, R137, R0, RZ, 0xc0, !PT ;  /* 0x00000000890b7212 */ /* 0x000fc400078ec0ff */
[----:B------:R-:W-:-:S04]  /*1e1b0*/  LOP3.LUT R0, R3, R242, R18, 0x96, !PT ;  /* 0x000000f203007212 */ /* 0x000fc800078e9612 */
[----:B------:R-:W-:Y:S01]  /*1e1c0*/  HMMA.16816.F32 R32, R12, R34, R56 ;  /* 0x000000220c20723c */ /* 0x000fe20000001838 */
[--C-:B------:R-:W-:Y:S02]  /*1e1d0*/  SHF.R.U32.HI R4, RZ, 0x10, R0.reuse ;  /* 0x00000010ff047819 */ /* 0x100fe40000011600 */
[----:B------:R-:W-:-:S04]  /*1e1e0*/  SHF.R.U32.HI R5, RZ, 0x18, R0 ;  /* 0x00000018ff057819 */ /* 0x000fc80000011600 */
[----:B------:R-:W-:Y:S02]  /*1e1f0*/  LOP3.LUT R13, R2, 0xffff, RZ, 0xc0, !PT ;  /* 0x0000ffff020d7812 */ /* 0x000fe400078ec0ff */
[C---:B------:R-:W-:Y:S02]  /*1e200*/  LOP3.LUT R3, R0.reuse, 0xffff, RZ, 0xc0, !PT ;  /* 0x0000ffff00037812 */ /* 0x040fe400078ec0ff */
[----:B------:R-:W-:Y:S02]  /*1e210*/  LOP3.LUT R12, R0, 0xff, RZ, 0xc0, !PT ;  /* 0x000000ff000c7812 */ /* 0x000fe400078ec0ff */
[----:B------:R-:W-:Y:S02]  /*1e220*/  SHF.R.U32.HI R0, RZ, 0x8, R3 ;  /* 0x00000008ff007819 */ /* 0x000fe40000011603 */
[----:B------:R-:W-:Y:S02]  /*1e230*/  LOP3.LUT R15, R2, 0xff, RZ, 0xc0, !PT ;  /* 0x000000ff020f7812 */ /* 0x000fe400078ec0ff */
[----:B------:R-:W-:-:S02]  /*1e240*/  SHF.R.U32.HI R13, RZ, 0x8, R13 ;  /* 0x00000008ff0d7819 */ /* 0x000fc4000001160d */
[----:B------:R-:W-:Y:S02]  /*1e250*/  LOP3.LUT R3, R4, 0xff, RZ, 0xc0, !PT ;  /* 0x000000ff04037812 */ /* 0x000fe400078ec0ff */
[----:B------:R-:W-:Y:S02]  /*1e260*/  LOP3.LUT R16, R17, R238, R30, 0x96, !PT ;  /* 0x000000ee11107212 */ /* 0x000fe400078e961e */
[--C-:B------:R-:W-:Y:S02]  /*1e270*/  SHF.R.U32.HI R14, RZ, 0x10, R2.reuse ;  /* 0x00000010ff0e7819 */ /* 0x100fe40000011602 */
[----:B------:R-:W-:Y:S02]  /*1e280*/  SHF.R.U32.HI R17, RZ, 0x18, R2 ;  /* 0x00000018ff117819 */ /* 0x000fe40000011602 */
[----:B------:R-:W-:Y:S02]  /*1e290*/  PRMT R4, R15, 0x5410, R13 ;  /* 0x000054100f047816 */ /* 0x000fe4000000000d */
[----:B------:R-:W-:-:S02]  /*1e2a0*/  PRMT R2, R3, 0x5410, R5 ;  /* 0x0000541003027816 */ /* 0x000fc40000000005 */
[----:B------:R-:W-:Y:S01]  /*1e2b0*/  LOP3.LUT R5, R14, 0xff, RZ, 0xc0, !PT ;  /* 0x000000ff0e057812 */ /* 0x000fe200078ec0ff */
[--C-:B------:R-:W-:Y:S01]  /*1e2c0*/  HSET2.LE.AND R3, R4, R192.reuse, PT ;  /* 0x000000c004037233 */ /* 0x100fe20003803000 */
[----:B------:R-:W-:Y:S01]  /*1e2d0*/  PRMT R0, R12, 0x5410, R0 ;  /* 0x000054100c007816 */ /* 0x000fe20000000000 */
[--C-:B------:R-:W-:Y:S01]  /*1e2e0*/  HSET2.LE.AND R2, R2, R192.reuse, PT ;  /* 0x000000c002027233 */ /* 0x100fe20003803000 */
[----:B------:R-:W-:Y:S02]  /*1e2f0*/  PRMT R4, R5, 0x5410, R17 ;  /* 0x0000541005047816 */ /* 0x000fe40000000011 */
[----:B------:R-:W-:Y:S01]  /*1e300*/  LOP3.LUT R14, R189, R3, RZ, 0xc0, !PT ;  /* 0x00000003bd0e7212 */ /* 0x000fe200078ec0ff */
[--C-:B------:R-:W-:Y:S01]  /*1e310*/  HSET2.LE.AND R0, R0, R192.reuse, PT ;  /* 0x000000c000007233 */ /* 0x100fe20003803000 */
[----:B------:R-:W-:Y:S01]  /*1e320*/  LOP3.LUT R13, R203, R2, RZ, 0xc0, !PT ;  /* 0x00000002cb0d7212 */ /* 0x000fe200078ec0ff */
[----:B------:R-:W-:Y:S01]  /*1e330*/  IMAD.WIDE.U32 R2, R16, -0x2daee0ad, RZ ;  /* 0xd2511f5310027825 */ /* 0x000fe200078e00ff */
[----:B------:R-:W-:-:S02]  /*1e340*/  HSET2.LE.AND R4, R4, R192, PT ;  /* 0x000000c004047233 */ /* 0x000fc40003803000 */
[----:B------:R-:W-:Y:S02]  /*1e350*/  LOP3.LUT R12, R218, R0, RZ, 0xc0, !PT ;  /* 0x00000000da0c7212 */ /* 0x000fe400078ec0ff */
[----:B------:R-:W-:Y:S01]  /*1e360*/  LOP3.LUT R0, R3, R237, R28, 0x96, !PT ;  /* 0x000000ed03007212 */ /* 0x000fe200078e961c */
[C---:B--2---:R-:W-:Y:S01]  /*1e370*/  HMMA.16816.F32 R152, R8.reuse, R20, R48 ;  /* 0x000000140898723c */ /* 0x044fe20000001830 */
[----:B------:R-:W-:Y:S02]  /*1e380*/  LOP3.LUT R15, R188, R4, RZ, 0xc0, !PT ;  /* 0x00000004bc0f7212 */ /* 0x000fe400078ec0ff */
[C---:B------:R-:W-:Y:S02]  /*1e390*/  LOP3.LUT R5, R2.reuse, 0xffff, RZ, 0xc0, !PT ;  /* 0x0000ffff02057812 */ /* 0x040fe400078ec0ff */
[----:B------:R-:W-:Y:S02]  /*1e3a0*/  LOP3.LUT R16, R2, 0xff, RZ, 0xc0, !PT ;  /* 0x000000ff02107812 */ /* 0x000fe400078ec0ff */
[----:B------:R-:W-:Y:S01]  /*1e3b0*/  SHF.R.U32.HI R4, RZ, 0x10, R2 ;  /* 0x00000010ff047819 */ /* 0x000fe20000011602 */
[----:B------:R-:W-:Y:S01]  /*1e3c0*/  HMMA.16816.F32 R148, R8, R22, R52 ;  /* 0x000000160894723c */ /* 0x000fe20000001834 */
[----:B------:R-:W-:-:S07]  /*1e3d0*/  SHF.R.U32.HI R3, RZ, 0x10, R0 ;  /* 0x00000010ff037819 */ /* 0x000fce0000011600 */
[C---:B-1----:R-:W-:Y:S08]  /*1e3e0*/  HMMA.16816.F32 R140, R8.reuse, R24, R140 ;  /* 0x00000018088c723c */ /* 0x042ff0000000188c */
[----:B------:R-:W-:Y:S07]  /*1e3f0*/  HMMA.16816.F32 R44, R8, R26, R44 ;  /* 0x0000001a082c723c */ /* 0x000fee000000182c */
[----:B------:R-:W-:-:S02]  /*1e400*/  SHF.R.U32.HI R11, RZ, 0x18, R2 ;  /* 0x00000018ff0b7819 */ /* 0x000fc40000011602 */
[C---:B------:R-:W-:Y:S02]  /*1e410*/  LOP3.LUT R2, R0.reuse, 0xffff, RZ, 0xc0, !PT ;  /* 0x0000ffff00027812 */ /* 0x040fe400078ec0ff */
[----:B------:R-:W-:Y:S02]  /*1e420*/  LOP3.LUT R9, R0, 0xff, RZ, 0xc0, !PT ;  /* 0x000000ff00097812 */ /* 0x000fe400078ec0ff */
[----:B------:R-:W-:Y:S02]  /*1e430*/  SHF.R.U32.HI R8, RZ, 0x18, R0 ;  /* 0x00000018ff087819 */ /* 0x000fe40000011600 */
[----:B------:R-:W-:Y:S02]  /*1e440*/  LOP3.LUT R0, R4, 0xff, RZ, 0xc0, !PT ;  /* 0x000000ff04007812 */ /* 0x000fe400078ec0ff */
[----:B------:R-:W-:Y:S02]  /*1e450*/  SHF.R.U32.HI R4, RZ, 0x8, R2 ;  /* 0x00000008ff047819 */ /* 0x000fe40000011602 */
[----:B------:R-:W-:-:S02]  /*1e460*/  LOP3.LUT R2, R3, 0xff, RZ, 0xc0, !PT ;  /* 0x000000ff03027812 */ /* 0x000fc400078ec0ff */
[----:B------:R-:W-:Y:S02]  /*1e470*/  PRMT R4, R9, 0x5410, R4 ;  /* 0x0000541009047816 */ /* 0x000fe40000000004 */
[----:B------:R-:W-:Y:S02]  /*1e480*/  PRMT R0, R0, 0x5410, R11 ;  /* 0x0000541000007816 */ /* 0x000fe4000000000b */
[----:B------:R-:W-:Y:S02]  /*1e490*/  PRMT R3, R2, 0x5410, R8 ;  /* 0x0000541002037816 */ /* 0x000fe40000000008 */
[----:B------:R-:W-:Y:S01]  /*1e4a0*/  SHF.R.U32.HI R5, RZ, 0x8, R5 ;  /* 0x00000008ff057819 */ /* 0x000fe20000011605 */
[--C-:B------:R-:W-:Y:S01]  /*1e4b0*/  HSET2.LE.AND R2, R4, R192.reuse, PT ;  /* 0x000000c004027233 */ /* 0x100fe20003803000 */
[----:B------:R-:W-:Y:S01]  /*1e4c0*/  IMAD.MOV.U32 R4, RZ, RZ, R164 ;  /* 0x000000ffff047224 */ /* 0x000fe200078e00a4 */
[--C-:B------:R-:W-:Y:S01]  /*1e4d0*/  HSET2.LE.AND R0, R0, R192.reuse, PT ;  /* 0x000000c000007233 */ /* 0x100fe20003803000 */
[----:B------:R-:W-:Y:S01]  /*1e4e0*/  PRMT R5, R16, 0x5410, R5 ;  /* 0x0000541010057816 */ /* 0x000fe20000000005 */
[----:B------:R-:W-:Y:S01]  /*1e4f0*/  HSET2.LE.AND R3, R3, R192, PT ;  /* 0x000000c003037233 */ /* 0x000fe20003803000 */
[----:B------:R-:W-:-:S02]  /*1e500*/  LOP3.LUT R10, R19, R238, R70, 0x96, !PT ;  /* 0x000000ee130a7212 */ /* 0x000fc400078e9646 */
[----:B------:R-:W-:Y:S01]  /*1e510*/  LOP3.LUT R139, R4, R0, RZ, 0xc0, !PT ;  /* 0x00000000048b7212 */ /* 0x000fe200078ec0ff */
[----:B------:R-:W-:Y:S01]  /*1e520*/  HSET2.LE.AND R0, R5, R192, PT ;  /* 0x000000c005007233 */ /* 0x000fe20003803000 */
[----:B------:R-:W-:Y:S01]  /*1e530*/  LOP3.LUT R136, R184, R2, RZ, 0xc0, !PT ;  /* 0x00000002b8887212 */ /* 0x000fe200078ec0ff */
[----:B------:R-:W-:Y:S01]  /*1e540*/  HMMA.16816.F32 R36, R12, R20, R36 ;  /* 0x000000140c24723c */ /* 0x000fe20000001824 */
[----:B------:R-:W-:Y:S01]  /*1e550*/  LOP3.LUT R137, R168, R3, RZ, 0xc0, !PT ;  /* 0x00000003a8897212 */ /* 0x000fe200078ec0ff */
[----:B------:R-:W-:Y:S01]  /*1e560*/  IMAD.WIDE.U32 R2, R10, -0x2daee0ad, RZ ;  /* 0xd2511f530a027825 */ /* 0x000fe200078e00ff */
[----:B------:R-:W-:-:S05]  /*1e570*/  LOP3.LUT R138, R185, R0, RZ, 0xc0, !PT ;  /* 0x00000000b98a7212 */ /* 0x000fca00078ec0ff */
[----:B------:R-:W-:Y:S01]  /*1e580*/  HMMA.16816.F32 R40, R12, R22, R40 ;  /* 0x000000160c28723c */ /* 0x000fe20000001828 */
[----:B------:R-:W1:Y:S01]  /*1e590*/  LDSM.16.MT88.4 R20, [R206+0x5c00] ;  /* 0x005c0000ce14783b */ /* 0x000e620000004200 */
[----:B------:R-:W-:Y:S02]  /*1e5a0*/  LOP3.LUT R0, R3, R237, R60, 0x96, !PT ;  /* 0x000000ed03007212 */ /* 0x000fe400078e963c */
[----:B------:R-:W-:Y:S02]  /*1e5b0*/  LOP3.LUT R5, R2, 0xffff, RZ, 0xc0, !PT ;  /* 0x0000ffff02057812 */ /* 0x000fe400078ec0ff */
[C---:B------:R-:W-:Y:S02]  /*1e5c0*/  LOP3.LUT R3, R0.reuse, 0xffff, RZ, 0xc0, !PT ;  /* 0x0000ffff00037812 */ /* 0x040fe400078ec0ff */
[----:B------:R-:W-:Y:S02]  /*1e5d0*/  SHF.R.U32.HI R4, RZ, 0x10, R0 ;  /* 0x00000010ff047819 */ /* 0x000fe40000011600 */
[----:B------:R-:W-:-:S02]  /*1e5e0*/  LOP3.LUT R9, R0, 0xff, RZ, 0xc0, !PT ;  /* 0x000000ff00097812 */ /* 0x000fc400078ec0ff */
[----:B------:R-:W-:Y:S02]  /*1e5f0*/  SHF.R.U32.HI R8, RZ, 0x18, R0 ;  /* 0x00000018ff087819 */ /* 0x000fe40000011600 */
[----:B------:R-:W-:Y:S02]  /*1e600*/  SHF.R.U32.HI R0, RZ, 0x8, R3 ;  /* 0x00000008ff007819 */ /* 0x000fe40000011603 */
[----:B------:R-:W-:Y:S02]  /*1e610*/  LOP3.LUT R3, R4, 0xff, RZ, 0xc0, !PT ;  /* 0x000000ff04037812 */ /* 0x000fe400078ec0ff */
[----:B------:R-:W-:Y:S01]  /*1e620*/  SHF.R.U32.HI R4, RZ, 0x10, R2 ;  /* 0x00000010ff047819 */ /* 0x000fe20000011602 */
[----:B------:R-:W-:Y:S01]  /*1e630*/  HMMA.16816.F32 R156, R12, R24, R156 ;  /* 0x000000180c9c723c */ /* 0x000fe2000000189c */
[----:B------:R-:W-:Y:S02]  /*1e640*/  LOP3.LUT R10, R2, 0xff, RZ, 0xc0, !PT ;  /* 0x000000ff020a7812 */ /* 0x000fe400078ec0ff */
[----:B------:R-:W-:-:S02]  /*1e650*/  SHF.R.U32.HI R5, RZ, 0x8, R5 ;  /* 0x00000008ff057819 */ /* 0x000fc40000011605 */
[----:B------:R-:W-:Y:S02]  /*1e660*/  SHF.R.U32.HI R11, RZ, 0x18, R2 ;  /* 0x00000018ff0b7819 */ /* 0x000fe40000011602 */
[----:B------:R-:W-:Y:S01]  /*1e670*/  LOP3.LUT R4, R4, 0xff, RZ, 0xc0, !PT ;  /* 0x000000ff04047812 */ /* 0x000fe200078ec0ff */
[----:B------:R-:W-:Y:S01]  /*1e680*/  HMMA.16816.F32 R12, R12, R26, R32 ;  /* 0x0000001a0c0c723c */ /* 0x000fe20000001820 */
[----:B------:R-:W-:Y:S02]  /*1e690*/  PRMT R5, R10, 0x5410, R5 ;  /* 0x000054100a057816 */ /* 0x000fe40000000005 */
[----:B------:R-:W-:Y:S02]  /*1e6a0*/  PRMT R0, R9, 0x5410, R0 ;  /* 0x0000541009007816 */ /* 0x000fe40000000000 */
[----:B------:R-:W-:Y:S02]  /*1e6b0*/  PRMT R2, R3, 0x5410, R8 ;  /* 0x0000541003027816 */ /* 0x000fe40000000008 */
[----:B------:R-:W-:Y:S01]  /*1e6c0*/  PRMT R4, R4, 0x5410, R11 ;  /* 0x0000541004047816 */ /* 0x000fe2000000000b */
[----:B------:R-:W-:-:S02]  /*1e6d0*/  HSET2.LE.AND R0, R0, R192, PT ;  /* 0x000000c000007233 */ /* 0x000fc40003803000 */
[--C-:B------:R-:W-:Y:S02]  /*1e6e0*/  HSET2.LE.AND R2, R2, R192.reuse, PT ;  /* 0x000000c002027233 */ /* 0x100fe40003803000 */
[--C-:B------:R-:W-:Y:S02]  /*1e6f0*/  HSET2.LE.AND R3, R5, R192.reuse, PT ;  /* 0x000000c005037233 */ /* 0x100fe40003803000 */
[----:B------:R-:W-:Y:S01]  /*1e700*/  HSET2.LE.AND R4, R4, R192, PT ;  /* 0x000000c004047233 */ /* 0x000fe20003803000 */
[----:B------:R-:W-:Y:S02]  /*1e710*/  LOP3.LUT R144, R197, R0, RZ, 0xc0, !PT ;  /* 0x00000000c5907212 */ /* 0x000fe400078ec0ff */
[----:B------:R-:W-:Y:S02]  /*1e720*/  LOP3.LUT R145, R196, R2, RZ, 0xc0, !PT ;  /* 0x00000002c4917212 */ /* 0x000fe400078ec0ff */
[----:B------:R-:W-:Y:S02]  /*1e730*/  LOP3.LUT R146, R186, R3, RZ, 0xc0, !PT ;  /* 0x00000003ba927212 */ /* 0x000fe400078ec0ff */
[----:B------:R-:W-:Y:S01]  /*1e740*/  LOP3.LUT R147, R190, R4, RZ, 0xc0, !PT ;  /* 0x00000004be937212 */ /* 0x000fe200078ec0ff */
[C---:B------:R-:W-:Y:S08]  /*1e750*/  HMMA.16816.F32 R152, R136.reuse, R160, R152 ;  /* 0x000000a08898723c */ /* 0x040ff00000001898 */
[----:B------:R-:W-:Y:S08]  /*1e760*/  HMMA.16816.F32 R148, R136, R162, R148 ;  /* 0x000000a28894723c */ /* 0x000ff00000001894 */
[----:B------:R-:W-:Y:S08]  /*1e770*/  HMMA.16816.F32 R164, R144, R160, R36 ;  /* 0x000000a090a4723c */ /* 0x000ff00000001824 */
[----:B-1----:R-:W-:Y:S08]  /*1e780*/  HMMA.16816.F32 R140, R136, R20, R140 ;  /* 0x00000014888c723c */ /* 0x002ff0000000188c */
[C---:B------:R-:W-:Y:S08]  /*1e790*/  HMMA.16816.F32 R160, R144.reuse, R162, R40 ;  /* 0x000000a290a0723c */ /* 0x040ff00000001828 */
[----:B------:R-:W-:Y:S08]  /*1e7a0*/  HMMA.16816.F32 R156, R144, R20, R156 ;  /* 0x00000014909c723c */ /* 0x000ff0000000189c */
[-C--:B------:R-:W-:Y:S08]  /*1e7b0*/  HMMA.16816.F32 R136, R136, R22.reuse, R44 ;  /* 0x000000168888723c */ /* 0x080ff0000000182c */
[----:B------:R-:W-:Y:S01]  /*1e7c0*/  HMMA.16816.F32 R144, R144, R22, R12 ;  /* 0x000000169090723c */ /* 0x000fe2000000180c */
[----:B------:R-:W-:Y:S01]  /*1e7d0*/  IADD3 R245, P0, R6, -0x200, RZ ;  /* 0xfffffe0006f57810 */ /* 0x000fe20007f1e0ff */
[----:B------:R-:W-:-:S02]  /*1e7e0*/  IMAD.MOV.U32 R37, RZ, RZ, R193 ;  /* 0x000000ffff257224 */ /* 0x000fc400078e00c1 */
[----:B------:R-:W-:Y:S01]  /*1e7f0*/  IMAD.MOV.U32 R38, RZ, RZ, R191 ;  /* 0x000000ffff267224 */ /* 0x000fe200078e00bf */
[----:B------:R-:W-:Y:S01]  /*1e800*/  IADD3.X R243, R7, -0x1, RZ, P0, !PT ;  /* 0xffffffff07f37810 */ /* 0x000fe200007fe4ff */
[----:B------:R-:W-:Y:S02]  /*1e810*/  IMAD.MOV.U32 R39, RZ, RZ, R202 ;  /* 0x000000ffff277224 */ /* 0x000fe400078e00ca */
[----:B------:R-:W-:Y:S02]  /*1e820*/  IMAD.MOV.U32 R36, RZ, RZ, R200 ;  /* 0x000000ffff247224 */ /* 0x000fe400078e00c8 */
.L_x_898:
[----:B---3--:R-:W2:Y:S02]  /*1e830*/  LDL R0, [R1+0x2c4] ;  /* 0x0002c40001007983 */ /* 0x008ea40000100800 */
[----:B--2---:R-:W-:-:S13]  /*1e840*/  ISETP.GT.AND P0, PT, R230, R0, PT ;  /* 0x00000000e600720c */ /* 0x004fda0003f04270 */
[----:B------:R-:W-:Y:S05]  /*1e850*/  @!P0 BRA `(.L_x_903) ;  /* 0x0000eec000008947 */ /* 0x000fea0003800000 */
[----:B------:R-:W2:Y:S04]  /*1e860*/  LDL.LU R8, [R1+0x280] ;  /* 0x0002800001087983 */ /* 0x000ea80000300800 */
[----:B------:R-:W3:Y:S04]  /*1e870*/  LDL.LU R6, [R1+0x284] ;  /* 0x0002840001067983 */ /* 0x000ee80000300800 */
[----:B------:R-:W4:Y:S04]  /*1e880*/  LDL.LU R7, [R1+0x19c] ;  /* 0x00019c0001077983 */ /* 0x000f280000300800 */
[----:B------:R-:W4:Y:S01]  /*1e890*/  LDL.64 R12, [R1+0x80] ;  /* 0x00008000010c7983 */ /* 0x000f220000100a00 */
[----:B------:R-:W-:Y:S01]  /*1e8a0*/  IMAD.MOV.U32 R132, RZ, RZ, R37 ;  /* 0x000000ffff847224 */ /* 0x000fe200078e0025 */
[----:B-----5:R-:W-:Y:S01]  /*1e8b0*/  MOV R2, R39 ;  /* 0x0000002700027202 */ /* 0x020fe20000000f00 */
[----:B------:R-:W-:-:S02]  /*1e8c0*/  IMAD.MOV.U32 R3, RZ, RZ, R38 ;  /* 0x000000ffff037224 */ /* 0x000fc400078e0026 */
[----:B------:R-:W-:Y:S01]  /*1e8d0*/  IMAD.MOV.U32 R133, RZ, RZ, R36 ;  /* 0x000000ffff857224 */ /* 0x000fe200078e0024 */
[----:B--2---:R-:W-:Y:S02]  /*1e8e0*/  SHF.R.S32.HI R4, RZ, 0x1f, R8 ;  /* 0x0000001fff047819 */ /* 0x004fe40000011408 */
[----:B---3--:R-:W-:Y:S02]  /*1e8f0*/  SHF.R.S32.HI R0, RZ, 0x1f, R6 ;  /* 0x0000001fff007819 */ /* 0x008fe40000011406 */
[----:B------:R-:W-:Y:S01]  /*1e900*/  SHF.L.U64.HI R9, R8, 0x1, R4 ;  /* 0x0000000108097819 */ /* 0x000fe20000010204 */
[----:B----4-:R-:W-:Y:S01]  /*1e910*/  IMAD R5, R7, 0x38, R8 ;  /* 0x0000003807057824 */ /* 0x010fe200078e0208 */
[----:B------:R-:W-:Y:S01]  /*1e920*/  SHF.L.U64.HI R4, R6, 0x1, R0 ;  /* 0x0000000106047819 */ /* 0x000fe20000010200 */
[----:B------:R-:W-:Y:S01]  /*1e930*/  IMAD.SHL.U32 R8, R8, 0x2, RZ ;  /* 0x0000000208087824 */ /* 0x000fe200078e00ff */
[----:B------:R-:W-:Y:S01]  /*1e940*/  SHF.L.U32 R0, R6, 0x1, RZ ;  /* 0x0000000106007819 */ /* 0x000fe200000006ff */
[----:B------:R-:W-:Y:S01]  /*1e950*/  STL [R1+0x2b4], R9 ;  /* 0x0002b40901007387 */ /* 0x000fe20000100800 */
[----:B------:R-:W-:-:S02]  /*1e960*/  IMAD R6, R13, 0x60, RZ ;  /* 0x000000600d067824 */ /* 0x000fc400078e02ff */
[----:B------:R-:W-:Y:S01]  /*1e970*/  IMAD.WIDE.U32 R10, R12, 0x60, RZ ;  /* 0x000000600c0a7825 */ /* 0x000fe200078e00ff */
[----:B------:R1:W-:Y:S04]  /*1e980*/  STL [R1+0x2b8], R8 ;  /* 0x0002b80801007387 */ /* 0x0003e80000100800 */
[----:B------:R2:W-:Y:S04]  /*1e990*/  STL [R1+0x2ac], R4 ;  /* 0x0002ac0401007387 */ /* 0x0005e80000100800 */
[----:B------:R3:W-:Y:S01]  /*1e9a0*/  STL [R1+0x2b0], R0 ;  /* 0x0002b00001007387 */ /* 0x0007e20000100800 */
[----:B-1----:R-:W-:Y:S01]  /*1e9b0*/  IMAD.WIDE.U32 R8, R7, 0x70, RZ ;  /* 0x0000007007087825 */ /* 0x002fe200078e00ff */
[----:B--2---:R-:W-:-:S04]  /*1e9c0*/  SHF.R.S32.HI R4, RZ, 0x1f, R7 ;  /* 0x0000001fff047819 */ /* 0x004fc80000011407 */
[----:B------:R-:W-:Y:S01]  /*1e9d0*/  STL.64 [R1+0x298], R8 ;  /* 0x0002980801007387 */ /* 0x000fe20000100a00 */
[C---:B------:R-:W-:Y:S01]  /*1e9e0*/  SHF.L.U64.HI R7, R12.reuse, 0x6, R13 ;  /* 0x000000060c077819 */ /* 0x040fe2000001020d */
[----:B------:R-:W-:Y:S01]  /*1e9f0*/  IMAD.SHL.U32 R12, R12, 0x40, RZ ;  /* 0x000000400c0c7824 */ /* 0x000fe200078e00ff */
[----:B---3--:R-:W-:Y:S01]  /*1ea00*/  IADD3 R0, R5, 0x1, RZ ;  /* 0x0000000105007810 */ /* 0x008fe20007ffe0ff */
[----:B------:R-:W-:Y:S02]  /*1ea10*/  IMAD R4, R4, 0x70, RZ ;  /* 0x0000007004047824 */ /* 0x000fe400078e02ff */
[----:B------:R1:W-:Y:S01]  /*1ea20*/  STL [R1+0x310], R7 ;  /* 0x0003100701007387 */ /* 0x0003e20000100800 */
[----:B------:R-:W-:-:S03]  /*1ea30*/  SHF.R.S32.HI R5, RZ, 0x1f, R0 ;  /* 0x0000001fff057819 */ /* 0x000fc60000011400 */
[----:B------:R2:W-:Y:S04]  /*1ea40*/  STL.64 [R1+0x308], R10 ;  /* 0x0003080a01007387 */ /* 0x0005e80000100a00 */
[----:B------:R2:W-:Y:S01]  /*1ea50*/  STL [R1+0x304], R12 ;  /* 0x0003040c01007387 */ /* 0x0005e20000100800 */
[----:B-1----:R-:W-:Y:S02]  /*1ea60*/  IADD3 R7, R6, R11, RZ ;  /* 0x0000000b06077210 */ /* 0x002fe40007ffe0ff */
[C---:B------:R-:W-:Y:S01]  /*1ea70*/  SHF.L.U64.HI R6, R0.reuse, 0x1, R5 ;  /* 0x0000000100067819 */ /* 0x040fe20000010205 */
[----:B------:R-:W-:Y:S01]  /*1ea80*/  IMAD.SHL.U32 R5, R0, 0x2, RZ ;  /* 0x0000000200057824 */ /* 0x000fe200078e00ff */
[----:B------:R-:W-:Y:S01]  /*1ea90*/  IADD3 R0, R9, R4, RZ ;  /* 0x0000000409007210 */ /* 0x000fe20007ffe0ff */
[----:B------:R2:W-:Y:S04]  /*1eaa0*/  STL [R1+0x2a8], R7 ;  /* 0x0002a80701007387 */ /* 0x0005e80000100800 */
[----:B------:R2:W-:Y:S04]  /*1eab0*/  STL [R1+0x2a4], R6 ;  /* 0x0002a40601007387 */ /* 0x0005e80000100800 */
[----:B------:R2:W-:Y:S04]  /*1eac0*/  STL [R1+0x294], R0 ;  /* 0x0002940001007387 */ /* 0x0005e80000100800 */
[----:B------:R2:W-:Y:S02]  /*1ead0*/  STL [R1+0x2a0], R5 ;  /* 0x0002a00501007387 */ /* 0x0005e40000100800 */
.L_x_906:
[----:B------:R-:W3:Y:S01]  /*1eae0*/  LDL.64 R8, [R1+0x2d0] ;  /* 0x0002d00001087983 */ /* 0x000ee20000100a00 */
[----:B------:R-:W-:Y:S04]  /*1eaf0*/  DEPBAR.LE SB0, 0x0 ;  /* 0x000080000000791a */ /* 0x000fe80000000000 */
[----:B------:R-:W-:Y:S01]  /*1eb00*/  WARPSYNC 0xffffffff ;  /* 0xffffffff00007948 */ /* 0x000fe20003800000 */
[----:B--2---:R-:W3:Y:S01]  /*1eb10*/  LDL.64 R4, [R1+0x2e0] ;  /* 0x0002e00001047983 */ /* 0x004ee20000100a00 */
[----:B------:R-:W-:Y:S01]  /*1eb20*/  IADD3 R246, R230, -0x1, RZ ;  /* 0xffffffffe6f67810 */ /* 0x000fe20007ffe0ff */
[C---:B-----5:R-:W-:Y:S01]  /*1eb30*/  IMAD.SHL.U32 R7, R248.reuse, 0x80, RZ ;  /* 0x00000080f8077824 */ /* 0x060fe200078e00ff */
[C-C-:B------:R-:W-:Y:S01]  /*1eb40*/  SHF.L.U64.HI R0, R248.reuse, 0x7, R249.reuse ;  /* 0x00000007f8007819 */ /* 0x140fe200000102f9 */
[----:B------:R-:W-:Y:S01]  /*1eb50*/  IMAD.WIDE.U32 R14, R248, 0x60, RZ ;  /* 0x00000060f80e7825 */ /* 0x000fe200078e00ff */
[----:B------:R-:W-:Y:S01]  /*1eb60*/  ISETP.GE.AND P0, PT, R235, R244, PT ;  /* 0x000000f4eb00720c */ /* 0x000fe20003f06270 */
[----:B------:R-:W2:Y:S01]  /*1eb70*/  LDL.64 R18, [R1+0x58] ;  /* 0x0000580001127983 */ /* 0x000ea20000100a00 */
[----:B------:R-:W-:Y:S01]  /*1eb80*/  SHF.R.S32.HI R6, RZ, 0x1f, R246 ;  /* 0x0000001fff067819 */ /* 0x000fe200000114f6 */
[----:B------:R-:W-:Y:S01]  /*1eb90*/  IMAD R0, R0, R246, RZ ;  /* 0x000000f600007224 */ /* 0x000fe200078e02ff */
[----:B------:R-:W-:Y:S01]  /*1eba0*/  SHF.L.U64.HI R16, R248, 0x6, R249 ;  /* 0x00000006f8107819 */ /* 0x000fe200000102f9 */
[----:B------:R-:W-:Y:S01]  /*1ebb0*/  IMAD R11, R249, 0x60, RZ ;  /* 0x00000060f90b7824 */ /* 0x000fe200078e02ff */
[----:B------:R-:W-:Y:S01]  /*1ebc0*/  BSSY B0, `(.L_x_904) ;  /* 0x00000c0000007945 */ /* 0x000fe20003800000 */
[----:B------:R-:W-:Y:S01]  /*1ebd0*/  BAR.SYNC.DEFER_BLOCKING 0x0 ;  /* 0x0000000000007b1d */ /* 0x000fe20000010000 */
[-C--:B------:R-:W-:Y:S02]  /*1ebe0*/  IMAD R0, R6, R7.reuse, R0 ;  /* 0x0000000706007224 */ /* 0x080fe400078e0200 */
[----:B------:R-:W-:Y:S03]  /*1ebf0*/  IMAD.IADD R11, R11, 0x1, R15 ;  /* 0x000000010b0b7824 */ /* 0x000fe600078e020f */
[----:B------:R-:W-:Y:S06]  /*1ec00*/  @P0 STS [R229+0x4000], RZ ;  /* 0x004000ffe5000388 */ /* 0x000fec0000000800 */
[----:B------:R-:W-:Y:S06]  /*1ec10*/  @P0 STS [R229+0x4004], RZ ;  /* 0x004004ffe5000388 */ /* 0x000fec0000000800 */
[----:B------:R-:W-:Y:S01]  /*1ec20*/  @P0 STS.64 [R229+0x4008], RZ ;  /* 0x004008ffe5000388 */ /* 0x000fe20000000a00 */
[----:B---3--:R-:W-:Y:S02]  /*1ec30*/  IMAD.MOV.U32 R5, RZ, RZ, R9 ;  /* 0x000000ffff057224 */ /* 0x008fe400078e0009 */
[----:B------:R-:W-:Y:S02]  /*1ec40*/  IMAD.SHL.U32 R9, R248, 0x40, RZ ;  /* 0x00000040f8097824 */ /* 0x000fe400078e00ff */
[----:B------:R-:W-:Y:S04]  /*1ec50*/  IMAD.WIDE.U32 R4, R246, R7, R4 ;  /* 0x00000007f6047225 */ /* 0x000fe800078e0004 */
[----:B------:R-:W-:Y:S01]  /*1ec60*/  IMAD.IADD R0, R5, 0x1, R0 ;  /* 0x0000000105007824 */ /* 0x000fe200078e0200 */
[----:B--2---:R-:W-:Y:S02]  /*1ec70*/  @!P0 LEA R12, P6, R4, R18, 0x1 ;  /* 0x00000012040c8211 */ /* 0x004fe400078c08ff */
[-C--:B------:R-:W-:Y:S02]  /*1ec80*/  @!P0 LEA R7, P1, R248, R4.reuse, 0x5 ;  /* 0x00000004f8078211 */ /* 0x080fe400078228ff */
[-C--:B------:R-:W-:Y:S02]  /*1ec90*/  @!P0 LEA.HI.X R13, R4, R19.reuse, R0, 0x1, P6 ;  /* 0x00000013040d8211 */ /* 0x080fe400030f0c00 */
[----:B------:R-:W-:Y:S02]  /*1eca0*/  @!P0 IADD3 R14, P2, R14, R4, RZ ;  /* 0x000000040e0e8210 */ /* 0x000fe40007f5e0ff */
[----:B------:R-:W-:Y:S01]  /*1ecb0*/  @!P0 LEA R10, P5, R7, R18, 0x1 ;  /* 0x00000012070a8211 */ /* 0x000fe200078a08ff */
[----:B------:R-:W-:Y:S01]  /*1ecc0*/  @!PT LDS RZ, [RZ] ;  /* 0x00000000fffff984 */ /* 0x000fe20000000800 */
[----:B------:R-:W-:Y:S01]  /*1ecd0*/  @!PT LDS RZ, [RZ] ;  /* 0x00000000fffff984 */ /* 0x000fe20000000800 */
[----:B------:R-:W-:Y:S01]  /*1ece0*/  @!PT LDS RZ, [RZ] ;  /* 0x00000000fffff984 */ /* 0x000fe20000000800 */
[----:B------:R1:W-:Y:S01]  /*1ecf0*/  @!P0 LDGSTS.E.BYPASS.LTC128B.128 [R229+0x4000], [R12.64] ;  /* 0x040000000ce58fae */ /* 0x0003e2000b901d44 */
[----:B------:R-:W-:Y:S01]  /*1ed00*/  @!P0 LEA.HI.X R15, R248, R0, R249, 0x5, P1 ;  /* 0x00000000f80f8211 */ /* 0x000fe200008f2cf9 */
[C---:B------:R-:W-:Y:S01]  /*1ed10*/  @!P0 IMAD.X R5, R0.reuse, 0x1, R11, P2 ;  /* 0x0000000100058824 */ /* 0x040fe200010e060b */
[----:B------:R-:W-:Y:S02]  /*1ed20*/  @!P0 IADD3 R9, P4, R9, R4, RZ ;  /* 0x0000000409098210 */ /* 0x000fe40007f9e0ff */
[-C--:B------:R-:W-:Y:S01]  /*1ed30*/  @!P0 LEA.HI.X R11, R7, R19.reuse, R15, 0x1, P5 ;  /* 0x00000013070b8211 */ /* 0x080fe200028f0c0f */
[----:B------:R-:W-:Y:S01]  /*1ed40*/  @P0 STS.128 [R229+0x4800], RZ ;  /* 0x004800ffe5000388 */ /* 0x000fe20000000c00 */
[CC--:B------:R-:W-:Y:S01]  /*1ed50*/  @!P0 LEA R8, P3, R9.reuse, R18.reuse, 0x1 ;  /* 0x0000001209088211 */ /* 0x0c0fe200078608ff */
[----:B------:R-:W-:Y:S01]  /*1ed60*/  @!P0 IMAD.X R16, R0, 0x1, R16, P4 ;  /* 0x0000000100108824 */ /* 0x000fe200020e0610 */
[C---:B------:R-:W-:Y:S03]  /*1ed70*/  @!P0 LEA R6, P1, R14.reuse, R18, 0x1 ;  /* 0x000000120e068211 */ /* 0x040fe600078208ff */
[----:B------:R-:W-:Y:S01]  /*1ed80*/  @!PT LDS RZ, [RZ] ;  /* 0x00000000fffff984 */ /* 0x000fe20000000800 */
[----:B------:R-:W-:Y:S01]  /*1ed90*/  @!PT LDS RZ, [RZ] ;  /* 0x00000000fffff984 */ /* 0x000fe20000000800 */
[----:B------:R-:W-:Y:S01]  /*1eda0*/  @!PT LDS RZ, [RZ] ;  /* 0x00000000fffff984 */ /* 0x000fe20000000800 */
[----:B------:R2:W-:Y:S01]  /*1edb0*/  @!P0 LDGSTS.E.BYPASS.LTC128B.128 [R229+0x4800], [R10.64] ;  /* 0x048000000ae58fae */ /* 0x0005e2000b901d44 */
[-C--:B------:R-:W-:Y:S02]  /*1edc0*/  @!P0 LEA.HI.X R9, R9, R19.reuse, R16, 0x1, P3 ;  /* 0x0000001309098211 */ /* 0x080fe400018f0c10 */
[----:B------:R-:W-:Y:S03]  /*1edd0*/  @!P0 LEA.HI.X R7, R14, R19, R5, 0x1, P1 ;  /* 0x000000130e078211 */ /* 0x000fe600008f0c05 */
        /* <DEDUP_REMOVED lines=95> */
[-C--:B------:R-:W-:Y:S01]  /*1f3d0*/  HMMA.16816.F32 R124, R180, R178.reuse, R124 ;  /* 0x000000b2b47c723c */ /* 0x080fe2000000187c */
[----:B------:R-:W2:Y:S07]  /*1f3e0*/  LDL R183, [R1+0x2c4] ;  /* 0x0002c40001b77983 */ /* 0x000eae0000100800 */
[----:B------:R-:W-:Y:S07]  /*1f3f0*/  HMMA.16816.F32 R128, R172, R178, R128 ;  /* 0x000000b2ac80723c */ /* 0x000fee0000001880 */
[----:B------:R-:W-:Y:S02]  /*1f400*/  IMAD.MOV.U32 R174, RZ, RZ, R245 ;  /* 0x000000ffffae7224 */ /* 0x000fe400078e00f5 */
[----:B------:R-:W-:Y:S01]  /*1f410*/  IMAD.MOV.U32 R175, RZ, RZ, R243 ;  /* 0x000000ffffaf7224 */ /* 0x000fe200078e00f3 */
[----:B--2---:R-:W-:Y:S11]  /*1f420*/  ISETP.GT.AND P1, PT, R246, R183, PT ;  /* 0x000000b7f600720c */ /* 0x004ff60003f24270 */
[----:B------:R-:W-:Y:S02]  /*1f430*/  @!UPT UIADD3 URZ, URZ, URZ, URZ ;  /* 0x0000003f3f3ff290 */ /* 0x000fe4000fffe03f */
[----:B------:R-:W-:-:S05]  /*1f440*/  @!P1 BRA `(.L_x_905) ;  /* 0x0000037000009947 */ /* 0x000fca0003800000 */
[----:B------:R-:W2:Y:S01]  /*1f450*/  LDL.64 R188, [R1+0x80] ;  /* 0x0000800001bc7983 */ /* 0x000ea20000100a00 */
[----:B------:R-:W-:Y:S03]  /*1f460*/  IADD3 R0, R230, -0x2, RZ ;  /* 0xfffffffee6007810 */ /* 0x000fe60007ffe0ff */
[----:B------:R-:W3:Y:S01]  /*1f470*/  LDL.64 R192, [R1+0x2c8] ;  /* 0x0002c80001c07983 */ /* 0x000ee20000100a00 */
[----:B------:R-:W-:Y:S03]  /*1f480*/  SHF.R.S32.HI R171, RZ, 0x1f, R0 ;  /* 0x0000001fffab7819 */ /* 0x000fe60000011400 */
[----:B------:R-:W4:Y:S04]  /*1f490*/  LDL.64 R190, [R1+0x2e8] ;  /* 0x0002e80001be7983 */ /* 0x000f280000100a00 */
[----:B------:R-:W5:Y:S04]  /*1f4a0*/  LDL.64 R250, [R1+0x38] ;  /* 0x0000380001fa7983 */ /* 0x000f680000100a00 */
[----:B------:R-:W5:Y:S04]  /*1f4b0*/  LDL R187, [R1+0x304] ;  /* 0x0003040001bb7983 */ /* 0x000f680000100800 */
[----:B------:R-:W5:Y:S04]  /*1f4c0*/  LDL R252, [R1+0x310] ;  /* 0x0003100001fc7983 */ /* 0x000f680000100800 */
[----:B------:R-:W5:Y:S04]  /*1f4d0*/  LDL.64 R184, [R1+0x308] ;  /* 0x0003080001b87983 */ /* 0x000f680000100a00 */
[----:B------:R-:W5:Y:S04]  /*1f4e0*/  LDL R247, [R1+0x2a8] ;  /* 0x0002a80001f77983 */ /* 0x000f680000100800 */
[----:B------:R1:W-:Y:S04]  /*1f4f0*/  @P0 STS [R229+0x2000], RZ ;  /* 0x002000ffe5000388 */ /* 0x0003e80000000800 */
[----:B------:R1:W-:Y:S04]  /*1f500*/  @P0 STS [R229+0x2004], RZ ;  /* 0x002004ffe5000388 */ /* 0x0003e80000000800 */
[----:B------:R1:W-:Y:S01]  /*1f510*/  @P0 STS.64 [R229+0x2008], RZ ;  /* 0x002008ffe5000388 */ /* 0x0003e20000000a00 */
[C---:B--2---:R-:W-:Y:S01]  /*1f520*/  SHF.L.U64.HI R170, R188.reuse, 0x7, R189 ;  /* 0x00000007bcaa7819 */ /* 0x044fe200000102bd */
[----:B------:R-:W-:Y:S02]  /*1f530*/  IMAD.SHL.U32 R172, R188, 0x80, RZ ;  /* 0x00000080bcac7824 */ /* 0x000fe400078e00ff */
[----:B---3--:R-:W-:Y:S02]  /*1f540*/  IMAD.MOV.U32 R169, RZ, RZ, R193 ;  /* 0x000000ffffa97224 */ /* 0x008fe400078e00c1 */
[----:B------:R-:W-:Y:S02]  /*1f550*/  IMAD R170, R170, R0, RZ ;  /* 0x00000000aaaa7224 */ /* 0x000fe400078e02ff */
[----:B----4-:R-:W-:Y:S04]  /*1f560*/  IMAD.MOV.U32 R168, RZ, RZ, R190 ;  /* 0x000000ffffa87224 */ /* 0x010fe800078e00be */
[-C--:B------:R-:W-:Y:S04]  /*1f570*/  IMAD.WIDE.U32 R168, R0, R172.reuse, R168 ;  /* 0x000000ac00a87225 */ /* 0x080fe800078e00a8 */
[----:B------:R-:W-:Y:S01]  /*1f580*/  IMAD R0, R171, R172, R170 ;  /* 0x000000acab007224 */ /* 0x000fe200078e02aa */
[----:B-----5:R-:W-:Y:S03]  /*1f590*/  @!P0 LEA R170, P1, R168, R250, 0x1 ;  /* 0x000000faa8aa8211 */ /* 0x020fe600078208ff */
[----:B------:R-:W-:Y:S01]  /*1f5a0*/  IMAD.IADD R0, R169, 0x1, R0 ;  /* 0x00000001a9007824 */ /* 0x000fe200078e0200 */
[----:B------:R-:W-:Y:S04]  /*1f5b0*/  @!P0 LEA R169, P2, R188, R168, 0x5 ;  /* 0x000000a8bca98211 */ /* 0x000fe800078428ff */
[-C--:B------:R-:W-:Y:S05]  /*1f5c0*/  @!P0 LEA.HI.X R171, R168, R251.reuse, R0, 0x1, P1 ;  /* 0x000000fba8ab8211 */ /* 0x080fea00008f0c00 */
[----:B------:R-:W-:Y:S01]  /*1f5d0*/  @!PT LDS RZ, [RZ] ;  /* 0x00000000fffff984 */ /* 0x000fe20000000800 */
[----:B------:R-:W-:Y:S01]  /*1f5e0*/  @!PT LDS RZ, [RZ] ;  /* 0x00000000fffff984 */ /* 0x000fe20000000800 */
[----:B------:R-:W-:Y:S01]  /*1f5f0*/  @!PT LDS RZ, [RZ] ;  /* 0x00000000fffff984 */ /* 0x000fe20000000800 */
[----:B------:R2:W-:Y:S04]  /*1f600*/  @!P0 LDGSTS.E.BYPASS.LTC128B.128 [R229+0x2000], [R170.64] ;  /* 0x02000000aae58fae */ /* 0x0005e8000b901d44 */
[----:B------:R1:W-:Y:S01]  /*1f610*/  @P0 STS.128 [R229+0x2800], RZ ;  /* 0x002800ffe5000388 */ /* 0x0003e20000000c00 */
[C---:B--2---:R-:W-:Y:S02]  /*1f620*/  @!P0 LEA R170, P1, R169.reuse, R250, 0x1 ;  /* 0x000000faa9aa8211 */ /* 0x044fe400078208ff */
[----:B------:R-:W-:Y:S04]  /*1f630*/  @!P0 LEA.HI.X R171, R188, R0, R189, 0x5, P2 ;  /* 0x00000000bcab8211 */ /* 0x000fe800010f2cbd */
[-C--:B------:R-:W-:Y:S02]  /*1f640*/  @!P0 LEA.HI.X R171, R169, R251.reuse, R171, 0x1, P1 ;  /* 0x000000fba9ab8211 */ /* 0x080fe400008f0cab */
[----:B------:R-:W-:Y:S03]  /*1f650*/  @!P0 IADD3 R169, P2, R187, R168, RZ ;  /* 0x000000a8bba98210 */ /* 0x000fe60007f5e0ff */
[----:B------:R-:W-:Y:S01]  /*1f660*/  @!PT LDS RZ, [RZ] ;  /* 0x00000000fffff984 */ /* 0x000fe20000000800 */
[----:B------:R-:W-:Y:S01]  /*1f670*/  @!PT LDS RZ, [RZ] ;  /* 0x00000000fffff984 */ /* 0x000fe20000000800 */
[----:B------:R-:W-:Y:S01]  /*1f680*/  @!PT LDS RZ, [RZ] ;  /* 0x00000000fffff984 */ /* 0x000fe20000000800 */
[----:B------:R2:W-:Y:S04]  /*1f690*/  @!P0 LDGSTS.E.BYPASS.LTC128B.128 [R229+0x2800], [R170.64] ;  /* 0x02800000aae58fae */ /* 0x0005e8000b901d44 */
[----:B------:R1:W-:Y:S01]  /*1f6a0*/  @P0 STS.128 [R229+0x3000], RZ ;  /* 0x003000ffe5000388 */ /* 0x0003e20000000c00 */
[----:B--2---:R-:W-:Y:S01]  /*1f6b0*/  @!P0 IMAD.X R171, R0, 0x1, R252, P2 ;  /* 0x0000000100ab8824 */ /* 0x004fe200010e06fc */
[C---:B------:R-:W-:Y:S04]  /*1f6c0*/  @!P0 LEA R170, P1, R169.reuse, R250, 0x1 ;  /* 0x000000faa9aa8211 */ /* 0x040fe800078208ff */
[-C--:B------:R-:W-:Y:S02]  /*1f6d0*/  @!P0 LEA.HI.X R171, R169, R251.reuse, R171, 0x1, P1 ;  /* 0x000000fba9ab8211 */ /* 0x080fe400008f0cab */
[----:B------:R-:W-:Y:S03]  /*1f6e0*/  @!P0 IADD3 R169, P2, R184, R168, RZ ;  /* 0x000000a8b8a98210 */ /* 0x000fe60007f5e0ff */
[----:B------:R-:W-:Y:S01]  /*1f6f0*/  @!PT LDS RZ, [RZ] ;  /* 0x00000000fffff984 */ /* 0x000fe20000000800 */
[----:B------:R-:W-:Y:S01]  /*1f700*/  @!PT LDS RZ, [RZ] ;  /* 0x00000000fffff984 */ /* 0x000fe20000000800 */
[----:B------:R-:W-:Y:S01]  /*1f710*/  @!PT LDS RZ, [RZ] ;  /* 0x00000000fffff984 */ /* 0x000fe20000000800 */
[----:B------:R1:W-:Y:S01]  /*1f720*/  @!P0 LDGSTS.E.BYPASS.LTC128B.128 [R229+0x3000], [R170.64] ;  /* 0x03000000aae58fae */ /* 0x0003e2000b901d44 */
[C---:B------:R-:W-:Y:S01]  /*1f730*/  @!P0 LEA R168, P1, R169.reuse, R250, 0x1 ;  /* 0x000000faa9a88211 */ /* 0x040fe200078208ff */
[----:B------:R-:W-:Y:S02]  /*1f740*/  @!P0 IMAD.X R0, R0, 0x1, R247, P2 ;  /* 0x0000000100008824 */ /* 0x000fe400010e06f7 */
[----:B------:R1:W-:Y:S03]  /*1f750*/  @P0 STS.128 [R229+0x3800], RZ ;  /* 0x003800ffe5000388 */ /* 0x0003e60000000c00 */
[----:B------:R-:W-:Y:S05]  /*1f760*/  @!P0 LEA.HI.X R169, R169, R251, R0, 0x1, P1 ;  /* 0x000000fba9a98211 */ /* 0x000fea00008f0c00 */
[----:B------:R-:W-:Y:S01]  /*1f770*/  @!PT LDS RZ, [RZ] ;  /* 0x00000000fffff984 */ /* 0x000fe20000000800 */
[----:B------:R-:W-:Y:S01]  /*1f780*/  @!PT LDS RZ, [RZ] ;  /* 0x00000000fffff984 */ /* 0x000fe20000000800 */
[----:B------:R-:W-:Y:S01]  /*1f790*/  @!PT LDS RZ, [RZ] ;  /* 0x00000000fffff984 */ /* 0x000fe20000000800 */
[----:B------:R1:W-:Y:S04]  /*1f7a0*/  @!P0 LDGSTS.E.BYPASS.LTC128B.128 [R229+0x3800], [R168.64] ;  /* 0x03800000a8e58fae */ /* 0x0003e8000b901d44 */
[----:B------:R-:W0:Y:S02]  /*1f7b0*/  LDGDEPBAR ;  /* 0x00000000000079af */ /* 0x000e240000000000 */
.L_x_905:
[----:B------:R-:W-:Y:S05]  /*1f7c0*/  BSYNC B0 ;  /* 0x0000000000007941 */ /* 0x000fea0003800000 */
.L_x_904:
[----:B------:R-:W-:Y:S01]  /*1f7d0*/  LOP3.LUT R220, R220, 0xffbfffff, RZ, 0xc0, !PT ;  /* 0xffbfffffdcdc7812 */ /* 0x000fe200078ec0ff */
[----:B------:R-:W2:Y:S01]  /*1f7e0*/  S2R R0, SR_TID.X ;  /* 0x0000000000007919 */ /* 0x000ea20000002100 */
[----:B------:R-:W-:Y:S02]  /*1f7f0*/  LOP3.LUT R219, R219, 0x7fffffff, RZ, 0xc0, !PT ;  /* 0x7fffffffdbdb7812 */ /* 0x000fe400078ec0ff */
[----:B------:R-:W-:Y:S05]  /*1f800*/  LOP3.LUT R218, R218, 0xfffffffe, RZ, 0xc0, !PT ;  /* 0xfffffffedada7812 */ /* 0x000fea00078ec0ff */
[----:B------:R-:W-:Y:S04]  /*1f810*/  STL [R1+0x35c], R205 ;  /* 0x00035ccd01007387 */ /* 0x000fe80000100800 */
        /* <DEDUP_REMOVED lines=8> */
[----:B------:R-:W-:Y:S04]  /*1f8a0*/  STL [R1+0x344], R229 ;  /* 0x000344e501007387 */ /* 0x000fe80000100800 */
[C---:B-1----:R-:W-:Y:S01]  /*1f8b0*/  IADD3 R168, R0.reuse, 0x1, RZ ;  /* 0x0000000100a87810 */ /* 0x042fe20007ffe0ff */
[----:B------:R-:W-:Y:S01]  /*1f8c0*/  STL [R1+0x340], R216 ;  /* 0x000340d801007387 */ /* 0x000fe20000100800 */
[----:B------:R-:W-:Y:S02]  /*1f8d0*/  ISETP.GE.AND P1, PT, R0, R224, PT ;  /* 0x000000e00000720c */ /* 0x000fe40003f26270 */
[C---:B------:R-:W-:Y:S01]  /*1f8e0*/  ISETP.GE.AND P4, PT, R168.reuse, R222, PT ;  /* 0x000000dea800720c */ /* 0x040fe20003f86270 */
[----:B------:R-:W-:Y:S01]  /*1f8f0*/  STL.64 [R1+0x338], R214 ;  /* 0x000338d601007387 */ /* 0x000fe20000100a00 */
[C---:B------:R-:W-:Y:S02]  /*1f900*/  ISETP.GE.AND P3, PT, R168.reuse, R224, PT ;  /* 0x000000e0a800720c */ /* 0x040fe40003f66270 */
[C---:B------:R-:W-:Y:S02]  /*1f910*/  ISETP.GE.OR P5, PT, R168.reuse, R226, !P4 ;  /* 0x000000e2a800720c */ /* 0x040fe400067a6670 */
[C---:B------:R-:W-:Y:S01]  /*1f920*/  ISETP.GE.AND P2, PT, R168.reuse, R223, PT ;  /* 0x000000dfa800720c */ /* 0x040fe20003f46270 */
[----:B------:R-:W-:Y:S01]  /*1f930*/  STL [R1+0x334], R207 ;  /* 0x000334cf01007387 */ /* 0x000fe20000100800 */
[----:B------:R-:W-:Y:S02]  /*1f940*/  ISETP.GE.AND P0, PT, R168, R221, PT ;  /* 0x000000dda800720c */ /* 0x000fe40003f06270 */
[----:B------:R-:W-:Y:S01]  /*1f950*/  ISETP.GE.AND P4, PT, R0, R223, PT ;  /* 0x000000df0000720c */ /* 0x000fe20003f86270 */
[----:B------:R-:W-:Y:S01]  /*1f960*/  STL [R1+0x330], R204 ;  /* 0x000330cc01007387 */ /* 0x000fe20000100800 */
[CC--:B------:R-:W-:Y:S02]  /*1f970*/  ISETP.GE.OR P3, PT, R168.reuse, R228.reuse, !P3 ;  /* 0x000000e4a800720c */ /* 0x0c0fe40005f66670 */
[C---:B------:R-:W-:Y:S01]  /*1f980*/  ISETP.GE.OR P2, PT, R168.reuse, R227, !P2 ;  /* 0x000000e3a800720c */ /* 0x040fe20005746670 */
[----:B------:R-:W-:Y:S01]  /*1f990*/  STL.64 [R1+0x328], R212 ;  /* 0x000328d401007387 */ /* 0x000fe20000100a00 */
[----:B------:R-:W-:Y:S02]  /*1f9a0*/  ISETP.GE.OR P0, PT, R168, R225, !P0 ;  /* 0x000000e1a800720c */ /* 0x000fe40004706670 */
[C---:B------:R-:W-:Y:S02]  /*1f9b0*/  IADD3 R168, R0.reuse, 0x8, RZ ;  /* 0x0000000800a87810 */ /* 0x040fe40007ffe0ff */
[C---:B------:R-:W-:Y:S01]  /*1f9c0*/  ISETP.GE.OR P4, PT, R0.reuse, R227, !P4 ;  /* 0x000000e30000720c */ /* 0x040fe20006786670 */
[----:B------:R-:W-:Y:S01]  /*1f9d0*/  STL.64 [R1+0x320], R210 ;  /* 0x000320d201007387 */ /* 0x000fe20000100a00 */
[----:B------:R-:W-:Y:S02]  /*1f9e0*/  ISETP.GE.OR P1, PT, R0, R228, !P1 ;  /* 0x000000e40000720c */ /* 0x000fe40004f26670 */
[----:B------:R-:W-:Y:S02]  /*1f9f0*/  FSEL R176, R6, -INF , !P4 ;  /* 0xff80000006b07808 */ /* 0x000fe40006000000 */
[----:B------:R-:W-:Y:S01]  /*1fa00*/  ISETP.GE.AND P4, PT, R168, R222, PT ;  /* 0x000000dea800720c */ /* 0x000fe20003f86270 */
[----:B------:R1:W-:Y:S01]  /*1fa10*/  STL.64 [R1+0x318], R208 ;  /* 0x000318d001007387 */ /* 0x0003e20000100a00 */
[----:B------:R-:W-:Y:S02]  /*1fa20*/  @P5 LOP3.LUT R220, R220, 0x400000, RZ, 0xfc, !PT ;  /* 0x00400000dcdc5812 */ /* 0x000fe400078efcff */
[----:B------:R-:W-:Y:S02]  /*1fa30*/  FSEL R169, R4, -INF , !P1 ;  /* 0xff80000004a97808 */ /* 0x000fe40004800000 */
[----:B------:R-:W-:Y:S01]  /*1fa40*/  ISETP.GE.OR P4, PT, R168, R226, !P4 ;  /* 0x000000e2a800720c */ /* 0x000fe20006786670 */
[----:B------:R-:W-:Y:S01]  /*1fa50*/  STL [R1+0x360], R224 ;  /* 0x000360e001007387 */ /* 0x000fe20000100800 */
[----:B------:R-:W-:Y:S02]  /*1fa60*/  IADD3 R4, R0, 0x9, RZ ;  /* 0x0000000900047810 */ /* 0x000fe40007ffe0ff */
[----:B------:R-:W-:Y:S01]  /*1fa70*/  LOP3.LUT R220, R220, 0xfffffdff, RZ, 0xc0, !PT ;  /* 0xfffffdffdcdc7812 */ /* 0x000fe200078ec0ff */
[----:B------:R-:W-:Y:S01]  /*1fa80*/  STL [R1+0x364], R228 ;  /* 0x000364e401007387 */ /* 0x000fe20000100800 */
[----:B------:R-:W-:Y:S02]  /*1fa90*/  FSEL R6, R5, -INF , !P3 ;  /* 0xff80000005067808 */ /* 0x000fe40005800000 */
[----:B------:R-:W-:Y:S01]  /*1faa0*/  ISETP.GE.AND P3, PT, R168, R221, PT ;  /* 0x000000dda800720c */ /* 0x000fe20003f66270 */
[----:B------:R-:W-:Y:S01]  /*1fab0*/  STL [R1+0x368], R223 ;  /* 0x000368df01007387 */ /* 0x000fe20000100800 */
[----:B------:R-:W-:Y:S02]  /*1fac0*/  FSEL R181, R7, -INF , !P2 ;  /* 0xff80000007b57808 */ /* 0x000fe40005000000 */
[----:B------:R-:W-:Y:S01]  /*1fad0*/  ISETP.GE.AND P2, PT, R4, R224, PT ;  /* 0x000000e00400720c */ /* 0x000fe20003f46270 */
[----:B------:R-:W-:Y:S01]  /*1fae0*/  STL [R1+0x36c], R227 ;  /* 0x00036ce301007387 */ /* 0x000fe20000100800 */
[----:B------:R-:W-:Y:S02]  /*1faf0*/  @P0 LOP3.LUT R220, R220, 0x200, RZ, 0xfc, !PT ;  /* 0x00000200dcdc0812 */ /* 0x000fe400078efcff */
[----:B------:R-:W-:Y:S01]  /*1fb00*/  ISETP.GE.OR P3, PT, R168, R225, !P3 ;  /* 0x000000e1a800720c */ /* 0x000fe20005f66670 */
[----:B------:R-:W2:Y:S01]  /*1fb10*/  S2R R182, SR_CTAID.X ;  /* 0x0000000000b67919 */ /* 0x000ea20000002500 */
[----:B------:R-:W-:Y:S02]  /*1fb20*/  ISETP.GE.OR P2, PT, R4, R228, !P2 ;  /* 0x000000e40400720c */ /* 0x000fe40005746670 */
[C---:B------:R-:W-:Y:S02]  /*1fb30*/  ISETP.GE.AND P0, PT, R168.reuse, R224, PT ;  /* 0x000000e0a800720c */ /* 0x040fe40003f06270 */
[----:B------:R-:W-:Y:S01]  /*1fb40*/  ISETP.GE.AND P1, PT, R168, R223, PT ;  /* 0x000000dfa800720c */ /* 0x000fe20003f26270 */
[----:B-1----:R-:W-:Y:S01]  /*1fb50*/  IMAD.MOV.U32 R209, RZ, RZ, R183 ;  /* 0x000000ffffd17224 */ /* 0x002fe200078e00b7 */
[----:B------:R-:W-:Y:S01]  /*1fb60*/  LOP3.LUT R220, R220, 0xffdfffff, RZ, 0xc0, !PT ;  /* 0xffdfffffdcdc7812 */ /* 0x000fe200078ec0ff */
[----:B------:R-:W1:Y:S01]  /*1fb70*/  S2R R203, SR_TID.X ;  /* 0x0000000000cb7919 */ /* 0x000e620000002100 */
[----:B------:R-:W-:Y:S02]  /*1fb80*/  FSEL R17, R17, -INF , !P2 ;  /* 0xff80000011117808 */ /* 0x000fe40005000000 */
[----:B------:R-:W-:Y:S02]  /*1fb90*/  ISETP.GE.AND P2, PT, R4, R222, PT ;  /* 0x000000de0400720c */ /* 0x000fe40003f46270 */
[C---:B------:R-:W-:Y:S02]  /*1fba0*/  ISETP.GE.OR P0, PT, R168.reuse, R228, !P0 ;  /* 0x000000e4a800720c */ /* 0x040fe40004706670 */
[----:B------:R-:W-:Y:S02]  /*1fbb0*/  ISETP.GE.OR P1, PT, R168, R227, !P1 ;  /* 0x000000e3a800720c */ /* 0x000fe40004f26670 */
[----:B------:R-:W-:Y:S02]  /*1fbc0*/  @P4 LOP3.LUT R220, R220, 0x200000, RZ, 0xfc, !PT ;  /* 0x00200000dcdc4812 */ /* 0x000fe400078efcff */
[----:B------:R-:W-:Y:S02]  /*1fbd0*/  ISETP.GE.OR P2, PT, R4, R226, !P2 ;  /* 0x000000e20400720c */ /* 0x000fe40005746670 */
[----:B------:R-:W-:Y:S02]  /*1fbe0*/  LOP3.LUT R220, R220, 0xfffffeff, RZ, 0xc0, !PT ;  /* 0xfffffeffdcdc7812 */ /* 0x000fe400078ec0ff */
[----:B------:R-:W-:Y:S02]  /*1fbf0*/  FSEL R16, R16, -INF , !P0 ;  /* 0xff80000010107808 */ /* 0x000fe40004000000 */
[----:B------:R-:W-:Y:S02]  /*1fc00*/  ISETP.GE.AND P0, PT, R4, R223, PT ;  /* 0x000000df0400720c */ /* 0x000fe40003f06270 */
[----:B------:R-:W-:Y:S02]  /*1fc10*/  FSEL R180, R18, -INF , !P1 ;  /* 0xff80000012b47808 */ /* 0x000fe40004800000 */
[----:B------:R-:W-:Y:S02]  /*1fc20*/  ISETP.GE.AND P1, PT, R4, R221, PT ;  /* 0x000000dd0400720c */ /* 0x000fe40003f26270 */
[----:B------:R-:W-:Y:S02]  /*1fc30*/  @P3 LOP3.LUT R220, R220, 0x100, RZ, 0xfc, !PT ;  /* 0x00000100dcdc3812 */ /* 0x000fe400078efcff */
[C---:B------:R-:W-:Y:S02]  /*1fc40*/  ISETP.GE.OR P0, PT, R4.reuse, R227, !P0 ;  /* 0x000000e30400720c */ /* 0x040fe40004706670 */
[----:B------:R-:W-:Y:S02]  /*1fc50*/  ISETP.GE.OR P1, PT, R4, R225, !P1 ;  /* 0x000000e10400720c */ /* 0x000fe40004f26670 */
[----:B------:R-:W-:Y:S02]  /*1fc60*/  IADD3 R4, R0, 0x10, RZ ;  /* 0x0000001000047810 */ /* 0x000fe40007ffe0ff */
[----:B------:R-:W-:Y:S02]  /*1fc70*/  LOP3.LUT R220, R220, 0xffefffff, RZ, 0xc0, !PT ;  /* 0xffefffffdcdc7812 */ /* 0x000fe400078ec0ff */
[----:B------:R-:W-:Y:S02]  /*1fc80*/  FSEL R179, R19, -INF , !P0 ;  /* 0xff80000013b37808 */ /* 0x000fe40004000000 */
[----:B------:R-:W-:Y:S02]  /*1fc90*/  ISETP.GE.AND P0, PT, R4, R224, PT ;  /* 0x000000e00400720c */ /* 0x000fe40003f06270 */
[----:B------:R-:W-:Y:S02]  /*1fca0*/  @P2 LOP3.LUT R220, R220, 0x100000, RZ, 0xfc, !PT ;  /* 0x00100000dcdc2812 */ /* 0x000fe400078efcff */
[----:B------:R-:W-:Y:S02]  /*1fcb0*/  ISETP.GE.OR P0, PT, R4, R228, !P0 ;  /* 0x000000e40400720c */ /* 0x000fe40004706670 */
[----:B------:R-:W-:Y:S02]  /*1fcc0*/  LOP3.LUT R220, R220, 0xffffff7f, RZ, 0xc0, !PT ;  /* 0xffffff7fdcdc7812 */ /* 0x000fe400078ec0ff */
[----:B------:R-:W-:Y:S02]  /*1fcd0*/  FSEL R20, R20, -INF , !P0 ;  /* 0xff80000014147808 */ /* 0x000fe40004000000 */
[----:B------:R-:W-:Y:S02]  /*1fce0*/  ISETP.GE.AND P0, PT, R4, R222, PT ;  /* 0x000000de0400720c */ /* 0x000fe40003f06270 */
[----:B------:R-:W-:Y:S02]  /*1fcf0*/  @P1 LOP3.LUT R220, R220, 0x80, RZ, 0xfc, !PT ;  /* 0x00000080dcdc1812 */ /* 0x000fe400078efcff */
[C---:B------:R-:W-:Y:S02]  /*1fd00*/  ISETP.GE.AND P1, PT, R4.reuse, R223, PT ;  /* 0x000000df0400720c */ /* 0x040fe40003f26270 */
[C---:B------:R-:W-:Y:S02]  /*1fd10*/  ISETP.GE.OR P3, PT, R4.reuse, R226, !P0 ;  /* 0x000000e20400720c */ /* 0x040fe40004766670 */
[C---:B------:R-:W-:Y:S02]  /*1fd20*/  ISETP.GE.AND P0, PT, R4.reuse, R221, PT ;  /* 0x000000dd0400720c */ /* 0x040fe40003f06270 */
[C---:B------:R-:W-:Y:S02]  /*1fd30*/  ISETP.GE.OR P1, PT, R4.reuse, R227, !P1 ;  /* 0x000000e30400720c */ /* 0x040fe40004f26670 */
[----:B------:R-:W-:Y:S02]  /*1fd40*/  ISETP.GE.OR P2, PT, R4, R225, !P0 ;  /* 0x000000e10400720c */ /* 0x000fe40004746670 */
[----:B------:R-:W-:Y:S02]  /*1fd50*/  IADD3 R4, R0, 0x11, RZ ;  /* 0x0000001100047810 */ /* 0x000fe40007ffe0ff */
[----:B------:R-:W-:Y:S02]  /*1fd60*/  LOP3.LUT R220, R220, 0xfff7ffff, RZ, 0xc0, !PT ;  /* 0xfff7ffffdcdc7812 */ /* 0x000fe400078ec0ff */
[----:B------:R-:W-:Y:S02]  /*1fd70*/  ISETP.GE.AND P0, PT, R4, R224, PT ;  /* 0x000000e00400720c */ /* 0x000fe40003f06270 */
[----:B------:R-:W-:Y:S02]  /*1fd80*/  @P3 LOP3.LUT R220, R220, 0x80000, RZ, 0xfc, !PT ;  /* 0x00080000dcdc3812 */ /* 0x000fe400078efcff */
[----:B------:R-:W-:Y:S02]  /*1fd90*/  ISETP.GE.OR P0, PT, R4, R228, !P0 ;  /* 0x000000e40400720c */ /* 0x000fe40004706670 */
[----:B------:R-:W-:Y:S02]  /*1fda0*/  LOP3.LUT R220, R220, 0xffffffbf, RZ, 0xc0, !PT ;  /* 0xffffffbfdcdc7812 */ /* 0x000fe400078ec0ff */
[----:B------:R-:W-:Y:S02]  /*1fdb0*/  FSEL R21, R21, -INF , !P0 ;  /* 0xff80000015157808 */ /* 0x000fe40004000000 */
[----:B------:R-:W-:Y:S02]  /*1fdc0*/  ISETP.GE.AND P0, PT, R4, R223, PT ;  /* 0x000000df0400720c */ /* 0x000fe40003f06270 */
[----:B------:R-:W-:Y:S02]  /*1fdd0*/  @P2 LOP3.LUT R220, R220, 0x40, RZ, 0xfc, !PT ;  /* 0x00000040dcdc2812 */ /* 0x000fe400078efcff */
[----:B------:R-:W-:Y:S02]  /*1fde0*/  ISETP.GE.OR P0, PT, R4, R227, !P0 ;  /* 0x000000e30400720c */ /* 0x000fe40004706670 */
[----:B------:R-:W-:Y:S02]  /*1fdf0*/  FSEL R178, R22, -INF , !P1 ;  /* 0xff80000016b27808 */ /* 0x000fe40004800000 */
[----:B------:R-:W-:Y:S02]  /*1fe00*/  FSEL R177, R23, -INF , !P0 ;  /* 0xff80000017b17808 */ /* 0x000fe40004000000 */
[----:B------:R-:W-:Y:S02]  /*1fe10*/  ISETP.GE.AND P0, PT, R4, R222, PT ;  /* 0x000000de0400720c */ /* 0x000fe40003f06270 */
[----:B------:R-:W-:Y:S02]  /*1fe20*/  LOP3.LUT R220, R220, 0xfffbffff, RZ, 0xc0, !PT ;  /* 0xfffbffffdcdc7812 */ /* 0x000fe400078ec0ff */
[C---:B------:R-:W-:Y:S02]  /*1fe30*/  ISETP.GE.OR P2, PT, R4.reuse, R226, !P0 ;  /* 0x000000e20400720c */ /* 0x040fe40004746670 */
[C---:B------:R-:W-:Y:S04]  /*1fe40*/  ISETP.GE.AND P0, PT, R4.reuse, R221, PT ;  /* 0x000000dd0400720c */ /* 0x040fe80003f06270 */
[----:B------:R-:W-:Y:S02]  /*1fe50*/  ISETP.GE.OR P1, PT, R4, R225, !P0 ;  /* 0x000000e10400720c */ /* 0x000fe40004726670 */
[----:B------:R-:W-:Y:S04]  /*1fe60*/  IADD3 R4, R0, 0x18, RZ ;  /* 0x0000001800047810 */ /* 0x000fe80007ffe0ff */
        /* <DEDUP_REMOVED lines=57> */
[C---:B------:R-:W-:Y:S02]  /*20200*/  ISETP.GE.AND P0, PT, R4.reuse, R221, PT ;  /* 0x000000dd0400720c */ /* 0x040fe40003f06270 */
[----:B------:R-:W-:Y:S02]  /*20210*/  FMNMX.FTZ R38, R169, R3, !PT ;  /* 0x00000003a9267209 */ /* 0x000fe40007810000 */
[----:B------:R-:W-:Y:S02]  /*20220*/  ISETP.GE.OR P1, PT, R4, R225, !P0 ;  /* 0x000000e10400720c */ /* 0x000fe40004726670 */
[----:B------:R-:W-:Y:S02]  /*20230*/  IADD3 R4, R0, 0x28, RZ ;  /* 0x0000002800047810 */ /* 0x000fe40007ffe0ff */
[----:B------:R-:W-:Y:S02]  /*20240*/  FMNMX.FTZ R38, R6, R38, !PT ;  /* 0x0000002606267209 */ /* 0x000fe40007810000 */
        /* <DEDUP_REMOVED lines=27> */
[----:B------:R-:W-:Y:S02]  /*20400*/  ISETP.GE.AND P0, PT, R4, R221, PT ;  /* 0x000000dd0400720c */ /* 0x000fe40003f06270 */
        /* <DEDUP_REMOVED lines=9> */
[C---:B------:R-:W-:Y:S02]  /*204a0*/  ISETP.GE.AND P0, PT, R4.reuse, R222, PT ;  /* 0x000000de0400720c */ /* 0x040fe40003f06270 */
        /* <DEDUP_REMOVED lines=9> */
[----:B------:R-:W-:Y:S02]  /*20540*/  FSEL R22, R54, -INF , !P1 ;  /* 0xff80000036167808 */ /* 0x000fe40004800000 */
[----:B------:R-:W-:Y:S02]  /*20550*/  ISETP.GE.OR P0, PT, R4, R228, !P0 ;  /* 0x000000e40400720c */ /* 0x000fe40004706670 */
[----:B------:R-:W-:Y:S02]  /*20560*/  @P3 LOP3.LUT R220, R220, 0x800, RZ, 0xfc, !PT ;  /* 0x00000800dcdc3812 */ /* 0x000fe400078efcff */
[----:B------:R-:W-:Y:S02]  /*20570*/  FSEL R53, R53, -INF , !P0 ;  /* 0xff80000035357808 */ /* 0x000fe40004000000 */
[C---:B------:R-:W-:Y:S02]  /*20580*/  ISETP.GE.AND P0, PT, R4.reuse, R223, PT ;  /* 0x000000df0400720c */ /* 0x040fe40003f06270 */
[----:B------:R-:W-:Y:S02]  /*20590*/  @P2 LOP3.LUT R219, R219, 0x40000000, RZ, 0xfc, !PT ;  /* 0x40000000dbdb2812 */ /* 0x000fe400078efcff */
[C---:B------:R-:W-:Y:S02]  /*205a0*/  ISETP.GE.OR P0, PT, R4.reuse, R227, !P0 ;  /* 0x000000e30400720c */ /* 0x040fe40004706670 */
[----:B------:R-:W-:Y:S02]  /*205b0*/  LOP3.LUT R219, R219, 0xfffff7ff, RZ, 0xc0, !PT ;  /* 0xfffff7ffdbdb7812 */ /* 0x000fe400078ec0ff */
        /* <DEDUP_REMOVED lines=9> */
[C---:B------:R-:W-:Y:S02]  /*20650*/  ISETP.GE.AND P0, PT, R4.reuse, R224, PT ;  /* 0x000000e00400720c */ /* 0x040fe40003f06270 */
        /* <DEDUP_REMOVED lines=13> */
[C---:B------:R-:W-:Y:S02]  /*20730*/  ISETP.GE.AND P0, PT, R4.reuse, R224, PT ;  /* 0x000000e00400720c */ /* 0x040fe40003f06270 */
[----:B------:R-:W-:Y:S02]  /*20740*/  @P3 LOP3.LUT R219, R219, 0x400, RZ, 0xfc, !PT ;  /* 0x00000400dbdb3812 */ /* 0x000fe400078efcff */
[C---:B------:R-:W-:Y:S02]  /*20750*/  ISETP.GE.OR P0, PT, R4.reuse, R228, !P0 ;  /* 0x000000e40400720c */ /* 0x040fe40004706670 */
[----:B------:R-:W-:Y:S02]  /*20760*/  LOP3.LUT R219, R219, 0xefffffff, RZ, 0xc0, !PT ;  /* 0xefffffffdbdb7812 */ /* 0x000fe400078ec0ff */
[----:B------:R-:W-:Y:S02]  /*20770*/  FSEL R65, R65, -INF , !P0 ;  /* 0xff80000041417808 */ /* 0x000fe40004000000 */
[C---:B------:R-:W-:Y:S02]  /*20780*/  ISETP.GE.AND P0, PT, R4.reuse, R223, PT ;  /* 0x000000df0400720c */ /* 0x040fe40003f06270 */
[----:B------:R-:W-:Y:S02]  /*20790*/  @P2 LOP3.LUT R219, R219, 0x10000000, RZ, 0xfc, !PT ;  /* 0x10000000dbdb2812 */ /* 0x000fe400078efcff */
[----:B------:R-:W-:Y:S02]  /*207a0*/  ISETP.GE.OR P0, PT, R4, R227, !P0 ;  /* 0x000000e30400720c */ /* 0x000fe40004706670 */
[----:B------:R-:W-:Y:S02]  /*207b0*/  FSEL R66, R66, -INF , !P1 ;  /* 0xff80000042427808 */ /* 0x000fe40004800000 */
[----:B------:R-:W-:Y:S02]  /*207c0*/  FSEL R67, R67, -INF , !P0 ;  /* 0xff80000043437808 */ /* 0x000fe40004000000 */
[C---:B------:R-:W-:Y:S02]  /*207d0*/  ISETP.GE.AND P0, PT, R4.reuse, R222, PT ;  /* 0x000000de0400720c */ /* 0x040fe40003f06270 */
        /* <DEDUP_REMOVED lines=152> */
[C---:B------:R-:W-:Y:S02]  /*21160*/  ISETP.GE.AND P6, PT, R4.reuse, R222, PT ;  /* 0x000000de0400720c */ /* 0x040fe40003fc6270 */
[----:B------:R-:W-:Y:S02]  /*21170*/  FSEL R101, R101, -INF , !P0 ;  /* 0xff80000065657808 */ /* 0x000fe40004000000 */
[----:B------:R-:W-:Y:S02]  /*21180*/  ISETP.GE.AND P0, PT, R4, R223, PT ;  /* 0x000000df0400720c */ /* 0x000fe40003f06270 */
[----:B------:R-:W-:Y:S02]  /*21190*/  FSEL R102, R102, -INF , !P1 ;  /* 0xff80000066667808 */ /* 0x000fe40004800000 */
[C---:B------:R-:W-:Y:S02]  /*211a0*/  ISETP.GE.OR P0, PT, R4.reuse, R227, !P0 ;  /* 0x000000e30400720c */ /* 0x040fe40004706670 */
[----:B------:R-:W-:Y:S02]  /*211b0*/  LOP3.LUT R219, R219, 0xfffbffff, RZ, 0xc0, !PT ;  /* 0xfffbffffdbdb7812 */ /* 0x000fe400078ec0ff */
[----:B------:R-:W-:Y:S02]  /*211c0*/  FSEL R103, R103, -INF , !P0 ;  /* 0xff80000067677808 */ /* 0x000fe40004000000 */
[C---:B------:R-:W-:Y:S02]  /*211d0*/  ISETP.GE.AND P0, PT, R4.reuse, R221, PT ;  /* 0x000000dd0400720c */ /* 0x040fe40003f06270 */
[C---:B------:R-:W-:Y:S02]  /*211e0*/  ISETP.GE.OR P6, PT, R4.reuse, R226, !P6 ;  /* 0x000000e20400720c */ /* 0x040fe400077c6670 */
[----:B------:R-:W-:Y:S02]  /*211f0*/  ISETP.GE.OR P1, PT, R4, R225, !P0 ;  /* 0x000000e10400720c */ /* 0x000fe40004726670 */
[----:B------:R-:W-:Y:S02]  /*21200*/  IADD3 R4, R0, 0x68, RZ ;  /* 0x0000006800047810 */ /* 0x000fe40007ffe0ff */
[----:B------:R-:W-:Y:S02]  /*21210*/  @P2 LOP3.LUT R219, R219, 0x40000, RZ, 0xfc, !PT ;  /* 0x00040000dbdb2812 */ /* 0x000fe400078efcff */
[C---:B------:R-:W-:Y:S02]  /*21220*/  ISETP.GE.AND P0, PT, R4.reuse, R224, PT ;  /* 0x000000e00400720c */ /* 0x040fe40003f06270 */
[----:B------:R-:W-:Y:S02]  /*21230*/  LOP3.LUT R219, R219, 0xfffdffff, RZ, 0xc0, !PT ;  /* 0xfffdffffdbdb7812 */ /* 0x000fe400078ec0ff */
[C---:B------:R-:W-:Y:S02]  /*21240*/  ISETP.GE.OR P0, PT, R4.reuse, R228, !P0 ;  /* 0x000000e40400720c */ /* 0x040fe40004706670 */
[----:B------:R-:W-:Y:S02]  /*21250*/  ISETP.GE.AND P5, PT, R4, R222, PT ;  /* 0x000000de0400720c */ /* 0x000fe40003fa6270 */
[----:B------:R-:W-:Y:S02]  /*21260*/  @P1 LOP3.LUT R219, R219, 0x20000, RZ, 0xfc, !PT ;  /* 0x00020000dbdb1812 */ /* 0x000fe400078efcff */
[----:B------:R-:W-:Y:S02]  /*21270*/  FSEL R112, R112, -INF , !P0 ;  /* 0xff80000070707808 */ /* 0x000fe40004000000 */
[C---:B------:R-:W-:Y:S02]  /*21280*/  ISETP.GE.AND P1, PT, R4.reuse, R223, PT ;  /* 0x000000df0400720c */ /* 0x040fe40003f26270 */
[C---:B------:R-:W-:Y:S02]  /*21290*/  ISETP.GE.AND P0, PT, R4.reuse, R221, PT ;  /* 0x000000dd0400720c */ /* 0x040fe40003f06270 */
[C---:B------:R-:W-:Y:S02]  /*212a0*/  ISETP.GE.OR P1, PT, R4.reuse, R227, !P1 ;  /* 0x000000e30400720c */ /* 0x040fe40004f26670 */
[C---:B------:R-:W-:Y:S02]  /*212b0*/  ISETP.GE.OR P5, PT, R4.reuse, R226, !P5 ;  /* 0x000000e20400720c */ /* 0x040fe40006fa6670 */
[----:B------:R-:W-:Y:S02]  /*212c0*/  ISETP.GE.OR P2, PT, R4, R225, !P0 ;  /* 0x000000e10400720c */ /* 0x000fe40004746670 */
[----:B------:R-:W-:Y:S02]  /*212d0*/  IADD3 R4, R0, 0x69, RZ ;  /* 0x0000006900047810 */ /* 0x000fe40007ffe0ff */
[----:B------:R-:W-:Y:S02]  /*212e0*/  FSEL R114, R114, -INF , !P1 ;  /* 0xff80000072727808 */ /* 0x000fe40004800000 */
[C---:B------:R-:W-:Y:S02]  /*212f0*/  ISETP.GE.AND P0, PT, R4.reuse, R224, PT ;  /* 0x000000e00400720c */ /* 0x040fe40003f06270 */
[C---:B------:R-:W-:Y:S02]  /*21300*/  ISETP.GE.AND P4, PT, R4.reuse, R222, PT ;  /* 0x000000de0400720c */ /* 0x040fe40003f86270 */
[C---:B------:R-:W-:Y:S02]  /*21310*/  ISETP.GE.OR P0, PT, R4.reuse, R228, !P0 ;  /* 0x000000e40400720c */ /* 0x040fe40004706670 */
[C---:B------:R-:W-:Y:S02]  /*21320*/  ISETP.GE.OR P4, PT, R4.reuse, R226, !P4 ;  /* 0x000000e20400720c */ /* 0x040fe40006786670 */
        /* <DEDUP_REMOVED lines=9> */
[----:B------:R-:W-:Y:S02]  /*213c0*/  IADD3 R4, R0, 0x70, RZ ;  /* 0x0000007000047810 */ /* 0x000fe40007ffe0ff */
[----:B------:R-:W-:Y:S02]  /*213d0*/  LOP3.LUT R219, R219, 0xfffeffff, RZ, 0xc0, !PT ;  /* 0xfffeffffdbdb7812 */ /* 0x000fe400078ec0ff */
[C---:B------:R-:W-:Y:S02]  /*213e0*/  ISETP.GE.AND P3, PT, R4.reuse, R222, PT ;  /* 0x000000de0400720c */ /* 0x040fe40003f66270 */
[C---:B------:R-:W-:Y:S02]  /*213f0*/  ISETP.GE.AND P0, PT, R4.reuse, R224, PT ;  /* 0x000000e00400720c */ /* 0x040fe40003f06270 */
[C---:B------:R-:W-:Y:S02]  /*21400*/  ISETP.GE.OR P3, PT, R4.reuse, R226, !P3 ;  /* 0x000000e20400720c */ /* 0x040fe40005f66670 */
[----:B------:R-:W-:Y:S02]  /*21410*/  ISETP.GE.OR P0, PT, R4, R228, !P0 ;  /* 0x000000e40400720c */ /* 0x000fe40004706670 */
[----:B------:R-:W-:Y:S02]  /*21420*/  LOP3.LUT R220, R220, 0x7fffffff, RZ, 0xc0, !PT ;  /* 0x7fffffffdcdc7812 */ /* 0x000fe400078ec0ff */
[----:B------:R-:W-:Y:S02]  /*21430*/  FSEL R116, R116, -INF , !P0 ;  /* 0xff80000074747808 */ /* 0x000fe40004000000 */
[----:B------:R-:W-:Y:S02]  /*21440*/  ISETP.GE.AND P0, PT, R4, R221, PT ;  /* 0x000000dd0400720c */ /* 0x000fe40003f06270 */
[----:B------:R-:W-:Y:S02]  /*21450*/  @P2 LOP3.LUT R219, R219, 0x10000, RZ, 0xfc, !PT ;  /* 0x00010000dbdb2812 */ /* 0x000fe400078efcff */
[----:B------:R-:W-:Y:S02]  /*21460*/  @P4 LOP3.LUT R220, R220, 0x80000000, RZ, 0xfc, !PT ;  /* 0x80000000dcdc4812 */ /* 0x000fe400078efcff */
[----:B------:R-:W-:Y:S02]  /*21470*/  ISETP.GE.OR P0, PT, R4, R225, !P0 ;  /* 0x000000e10400720c */ /* 0x000fe40004706670 */
[----:B------:R-:W-:Y:S02]  /*21480*/  LOP3.LUT R219, R219, 0xffff7fff, RZ, 0xc0, !PT ;  /* 0xffff7fffdbdb7812 */ /* 0x000fe400078ec0ff */
[----:B------:R-:W-:Y:S02]  /*21490*/  @P3 LOP3.LUT R218, R218, 0x1, RZ, 0xfc, !PT ;  /* 0x00000001dada3812 */ /* 0x000fe400078efcff */
[----:B------:R-:W-:Y:S02]  /*214a0*/  LOP3.LUT P3, RZ, R220, 0x20, RZ, 0xc0, !PT ;  /* 0x00000020dcff7812 */ /* 0x000fe4000786c0ff */
[----:B------:R-:W-:Y:S02]  /*214b0*/  @P1 LOP3.LUT R219, R219, 0x8000, RZ, 0xfc, !PT ;  /* 0x00008000dbdb1812 */ /* 0x000fe400078efcff */
[C---:B------:R-:W-:Y:S02]  /*214c0*/  ISETP.GE.AND P1, PT, R4.reuse, R223, PT ;  /* 0x000000df0400720c */ /* 0x040fe40003f26270 */
[----:B------:R-:W-:Y:S02]  /*214d0*/  LOP3.LUT R219, R219, 0xffffbfff, RZ, 0xc0, !PT ;  /* 0xffffbfffdbdb7812 */ /* 0x000fe400078ec0ff */
[----:B------:R-:W-:Y:S02]  /*214e0*/  ISETP.GE.OR P1, PT, R4, R227, !P1 ;  /* 0x000000e30400720c */ /* 0x000fe40004f26670 */
[----:B------:R-:W-:Y:S02]  /*214f0*/  IADD3 R4, R0, 0x71, RZ ;  /* 0x0000007100047810 */ /* 0x000fe40007ffe0ff */
[----:B------:R-:W-:Y:S02]  /*21500*/  LOP3.LUT R218, R218, 0xefffffff, RZ, 0xc0, !PT ;  /* 0xefffffffdada7812 */ /* 0x000fe400078ec0ff */
[----:B------:R-:W-:Y:S02]  /*21510*/  @P0 LOP3.LUT R219, R219, 0x4000, RZ, 0xfc, !PT ;  /* 0x00004000dbdb0812 */ /* 0x000fe400078efcff */
[----:B------:R-:W-:Y:S02]  /*21520*/  ISETP.GE.AND P0, PT, R4, R224, PT ;  /* 0x000000e00400720c */ /* 0x000fe40003f06270 */
[----:B------:R-:W-:Y:S02]  /*21530*/  @P3 LOP3.LUT R218, R218, 0x10000000, RZ, 0xfc, !PT ;  /* 0x10000000dada3812 */ /* 0x000fe400078efcff */
[----:B------:R-:W-:Y:S02]  /*21540*/  LOP3.LUT P3, RZ, R220, 0x400000, RZ, 0xc0, !PT ;  /* 0x00400000dcff7812 */ /* 0x000fe4000786c0ff */
[----:B------:R-:W-:Y:S02]  /*21550*/  ISETP.GE.OR P0, PT, R4, R228, !P0 ;  /* 0x000000e40400720c */ /* 0x000fe40004706670 */
[----:B------:R-:W-:Y:S02]  /*21560*/  LOP3.LUT R218, R218, 0xdfffffff, RZ, 0xc0, !PT ;  /* 0xdfffffffdada7812 */ /* 0x000fe400078ec0ff */
[----:B------:R-:W-:Y:S02]  /*21570*/  FSEL R117, R117, -INF , !P0 ;  /* 0xff80000075757808 */ /* 0x000fe40004000000 */
[C---:B------:R-:W-:Y:S02]  /*21580*/  ISETP.GE.AND P0, PT, R4.reuse, R223, PT ;  /* 0x000000df0400720c */ /* 0x040fe40003f06270 */
[C---:B------:R-:W-:Y:S02]  /*21590*/  ISETP.GE.AND P2, PT, R4.reuse, R222, PT ;  /* 0x000000de0400720c */ /* 0x040fe40003f46270 */
[----:B------:R-:W-:Y:S02]  /*215a0*/  ISETP.GE.OR P0, PT, R4, R227, !P0 ;  /* 0x000000e30400720c */ /* 0x000fe40004706670 */
[----:B------:R-:W-:Y:S02]  /*215b0*/  @P3 LOP3.LUT R218, R218, 0x20000000, RZ, 0xfc, !PT ;  /* 0x20000000dada3812 */ /* 0x000fe400078efcff */
[----:B------:R-:W-:Y:S02]  /*215c0*/  LOP3.LUT P3, RZ, R220, 0x200, RZ, 0xc0, !PT ;  /* 0x00000200dcff7812 */ /* 0x000fe4000786c0ff */
[----:B------:R-:W-:Y:S02]  /*215d0*/  FSEL R119, R119, -INF , !P0 ;  /* 0xff80000077777808 */ /* 0x000fe40004000000 */
[C---:B------:R-:W-:Y:S02]  /*215e0*/  ISETP.GE.AND P0, PT, R4.reuse, R221, PT ;  /* 0x000000dd0400720c */ /* 0x040fe40003f06270 */
[C---:B------:R-:W-:Y:S02]  /*215f0*/  ISETP.GE.OR P2, PT, R4.reuse, R226, !P2 ;  /* 0x000000e20400720c */ /* 0x040fe40005746670 */
[----:B------:R-:W-:Y:S02]  /*21600*/  ISETP.GE.OR P4, PT, R4, R225, !P0 ;  /* 0x000000e10400720c */ /* 0x000fe40004786670 */
[----:B------:R-:W-:Y:S02]  /*21610*/  IADD3 R4, R0, 0x78, RZ ;  /* 0x0000007800047810 */ /* 0x000fe40007ffe0ff */
[----:B------:R-:W-:Y:S02]  /*21620*/  LOP3.LUT P6, RZ, R220, 0x80000, RZ, 0xc0, !PT ;  /* 0x00080000dcff7812 */ /* 0x000fe400078cc0ff */
        /* <DEDUP_REMOVED lines=8> */
[C---:B------:R-:W-:Y:S02]  /*216b0*/  ISETP.GE.OR P6, PT, R0.reuse, R225, !P0 ;  /* 0x000000e10000720c */ /* 0x040fe400047c6670 */
[----:B------:R-:W-:Y:S02]  /*216c0*/  ISETP.GE.AND P0, PT, R0, R222, PT ;  /* 0x000000de0000720c */ /* 0x000fe40003f06270 */
[----:B------:R-:W-:Y:S02]  /*216d0*/  LOP3.LUT R218, R218, 0xfffffffd, RZ, 0xc0, !PT ;  /* 0xfffffffddada7812 */ /* 0x000fe400078ec0ff */
[----:B------:R-:W-:Y:S02]  /*216e0*/  ISETP.GE.OR P3, PT, R0, R226, !P0 ;  /* 0x000000e20000720c */ /* 0x000fe40004766670 */
[----:B------:R-:W-:Y:S02]  /*216f0*/  ISETP.GE.AND P0, PT, R4, R223, PT ;  /* 0x000000df0400720c */ /* 0x000fe40003f06270 */
[----:B------:R-:W-:Y:S02]  /*21700*/  @P2 LOP3.LUT R218, R218, 0x2, RZ, 0xfc, !PT ;  /* 0x00000002dada2812 */ /* 0x000fe400078efcff */
[----:B------:R-:W-:Y:S02]  /*21710*/  ISETP.GE.OR P0, PT, R4, R227, !P0 ;  /* 0x000000e30400720c */ /* 0x000fe40004706670 */
[----:B------:R-:W-:Y:S02]  /*21720*/  FSEL R118, R118, -INF , !P1 ;  /* 0xff80000076767808 */ /* 0x000fe40004800000 */
[----:B------:R-:W-:Y:S02]  /*21730*/  LOP3.LUT R218, R218, 0xfffffffb, RZ, 0xc0, !PT ;  /* 0xfffffffbdada7812 */ /* 0x000fe400078ec0ff */
[----:B------:R-:W-:Y:S02]  /*21740*/  ISETP.GE.AND P1, PT, R4, R222, PT ;  /* 0x000000de0400720c */ /* 0x000fe40003f26270 */
[----:B------:R-:W-:Y:S02]  /*21750*/  LOP3.LUT P2, RZ, R220, 0x40, RZ, 0xc0, !PT ;  /* 0x00000040dcff7812 */ /* 0x000fe4000784c0ff */
[----:B------:R-:W-:Y:S02]  /*21760*/  @P4 LOP3.LUT R218, R218, 0x4, RZ, 0xfc, !PT ;  /* 0x00000004dada4812 */ /* 0x000fe400078efcff */
[----:B------:R-:W-:Y:S02]  /*21770*/  LOP3.LUT P4, RZ, R220, 0x100000, RZ, 0xc0, !PT ;  /* 0x00100000dcff7812 */ /* 0x000fe4000788c0ff */
[----:B------:R-:W-:Y:S02]  /*21780*/  ISETP.GE.OR P1, PT, R4, R226, !P1 ;  /* 0x000000e20400720c */ /* 0x000fe40004f26670 */
[----:B------:R-:W-:Y:S02]  /*21790*/  LOP3.LUT R220, R220, 0xfeffffff, RZ, 0xc0, !PT ;  /* 0xfeffffffdcdc7812 */ /* 0x000fe400078ec0ff */
[----:B------:R-:W-:Y:S02]  /*217a0*/  LOP3.LUT R218, R218, 0xfffffff7, RZ, 0xc0, !PT ;  /* 0xfffffff7dada7812 */ /* 0x000fe400078ec0ff */
[----:B------:R-:W-:Y:S02]  /*217b0*/  @P0 LOP3.LUT R220, R220, 0x1000000, RZ, 0xfc, !PT ;  /* 0x01000000dcdc0812 */ /* 0x000fe400078efcff */
[----:B------:R-:W-:Y:S02]  /*217c0*/  ISETP.GE.AND P0, PT, R4, R221, PT ;  /* 0x000000dd0400720c */ /* 0x000fe40003f06270 */
[----:B------:R-:W-:Y:S02]  /*217d0*/  FSEL R10, R10, -INF , !P6 ;  /* 0xff8000000a0a7808 */ /* 0x000fe40007000000 */
[----:B------:R-:W-:Y:S02]  /*217e0*/  ISETP.GE.OR P5, PT, R4, R225, !P0 ;  /* 0x000000e10400720c */ /* 0x000fe400047a6670 */
[----:B------:R-:W-:Y:S02]  /*217f0*/  @P1 LOP3.LUT R218, R218, 0x8, RZ, 0xfc, !PT ;  /* 0x00000008dada1812 */ /* 0x000fe400078efcff */
[----:B------:R-:W-:Y:S02]  /*21800*/  FSEL R8, R8, -INF , !P3 ;  /* 0xff80000008087808 */ /* 0x000fe40005800000 */
[----:B------:R-:W-:Y:S02]  /*21810*/  LOP3.LUT R218, R218, 0xffffffef, RZ, 0xc0, !PT ;  /* 0xffffffefdada7812 */ /* 0x000fe400078ec0ff */
[----:B------:R-:W-:Y:S02]  /*21820*/  IADD3 R0, R0, 0x79, RZ ;  /* 0x0000007900007810 */ /* 0x000fe40007ffe0ff */
[----:B------:R-:W-:Y:S02]  /*21830*/  FMNMX.FTZ R39, R10, R2, !PT ;  /* 0x000000020a277209 */ /* 0x000fe40007810000 */
[----:B------:R-:W-:Y:S02]  /*21840*/  ISETP.GE.AND P0, PT, R0, R224, PT ;  /* 0x000000e00000720c */ /* 0x000fe40003f06270 */
[----:B------:R-:W-:Y:S02]  /*21850*/  @P5 LOP3.LUT R218, R218, 0x10, RZ, 0xfc, !PT ;  /* 0x00000010dada5812 */ /* 0x000fe400078efcff */
[----:B------:R-:W-:Y:S02]  /*21860*/  LOP3.LUT P5, RZ, R220, 0x80, RZ, 0xc0, !PT ;  /* 0x00000080dcff7812 */ /* 0x000fe400078ac0ff */
[C---:B------:R-:W-:Y:S02]  /*21870*/  LOP3.LUT P6, RZ, R218.reuse, 0x80000000, RZ, 0xc0, !PT ;  /* 0x80000000daff7812 */ /* 0x040fe400078cc0ff */
[----:B------:R-:W-:Y:S02]  /*21880*/  LOP3.LUT P3, RZ, R218, 0x40000000, RZ, 0xc0, !PT ;  /* 0x40000000daff7812 */ /* 0x000fe4000786c0ff */
[----:B------:R-:W-:Y:S02]  /*21890*/  FSEL R168, R24, -INF , !P6 ;  /* 0xff80000018a87808 */ /* 0x000fe40007000000 */
[----:B------:R-:W-:Y:S02]  /*218a0*/  LOP3.LUT P6, RZ, R220, 0x10000, RZ, 0xc0, !PT ;  /* 0x00010000dcff7812 */ /* 0x000fe400078cc0ff */
[----:B------:R-:W-:Y:S02]  /*218b0*/  FSEL R11, R11, -INF , !P3 ;  /* 0xff8000000b0b7808 */ /* 0x000fe40005800000 */
[C---:B------:R-:W-:Y:S02]  /*218c0*/  LOP3.LUT P3, RZ, R218.reuse, 0x20000000, RZ, 0xc0, !PT ;  /* 0x20000000daff7812 */ /* 0x040fe4000786c0ff */
[----:B------:R-:W-:Y:S02]  /*218d0*/  FSEL R15, R15, -INF , !P5 ;  /* 0xff8000000f0f7808 */ /* 0x000fe40006800000 */
[----:B------:R-:W-:Y:S02]  /*218e0*/  FSEL R19, R9, -INF , !P3 ;  /* 0xff80000009137808 */ /* 0x000fe40005800000 */
[C---:B------:R-:W-:Y:S02]  /*218f0*/  LOP3.LUT P3, RZ, R218.reuse, 0x10000000, RZ, 0xc0, !PT ;  /* 0x10000000daff7812 */ /* 0x040fe4000786c0ff */
[----:B------:R-:W-:Y:S02]  /*21900*/  LOP3.LUT R218, R218, 0xfeffffff, RZ, 0xc0, !PT ;  /* 0xfeffffffdada7812 */ /* 0x000fe400078ec0ff */
[----:B------:R-:W-:Y:S02]  /*21910*/  LOP3.LUT P5, RZ, R219, 0x80000, RZ, 0xc0, !PT ;  /* 0x00080000dbff7812 */ /* 0x000fe400078ac0ff */
[----:B------:R-:W-:Y:S02]  /*21920*/  @P6 LOP3.LUT R218, R218, 0x1000000, RZ, 0xfc, !PT ;  /* 0x01000000dada6812 */ /* 0x000fe400078efcff */
[----:B------:R-:W-:Y:S02]  /*21930*/  LOP3.LUT P6, RZ, R220, 0x20000, RZ, 0xc0, !PT ;  /* 0x00020000dcff7812 */ /* 0x000fe400078cc0ff */
[----:B------:R-:W-:Y:S02]  /*21940*/  LOP3.LUT R218, R218, 0xfdffffff, RZ, 0xc0, !PT ;  /* 0xfdffffffdada7812 */ /* 0x000fe400078ec0ff */
[----:B------:R-:W-:Y:S02]  /*21950*/  ISETP.GE.OR P0, PT, R0, R228, !P0 ;  /* 0x000000e40000720c */ /* 0x000fe40004706670 */
[----:B------:R-:W-:Y:S02]  /*21960*/  FMNMX.FTZ R39, R11, R39, !PT ;  /* 0x000000270b277209 */ /* 0x000fe40007810000 */
[----:B------:R-:W-:Y:S02]  /*21970*/  FSEL R129, R129, -INF , !P0 ;  /* 0xff80000081817808 */ /* 0x000fe40004000000 */
[----:B------:R-:W-:Y:S02]  /*21980*/  LOP3.LUT P0, RZ, R220, 0x1000000, RZ, 0xc0, !PT ;  /* 0x01000000dcff7812 */ /* 0x000fe4000780c0ff */
[----:B------:R-:W-:Y:S02]  /*21990*/  FSEL R26, R26, -INF , !P2 ;  /* 0xff8000001a1a7808 */ /* 0x000fe40005000000 */
[----:B------:R-:W-:Y:S02]  /*219a0*/  @P6 LOP3.LUT R218, R218, 0x2000000, RZ, 0xfc, !PT ;  /* 0x02000000dada6812 */ /* 0x000fe400078efcff */
[----:B------:R-:W-:Y:S02]  /*219b0*/  LOP3.LUT P6, RZ, R220, 0x8, RZ, 0xc0, !PT ;  /* 0x00000008dcff7812 */ /* 0x000fe400078cc0ff */
[----:B------:R-:W-:Y:S02]  /*219c0*/  LOP3.LUT R218, R218, 0xfbffffff, RZ, 0xc0, !PT ;  /* 0xfbffffffdada7812 */ /* 0x000fe400078ec0ff */
[----:B------:R-:W-:Y:S02]  /*219d0*/  FSEL R130, R130, -INF , !P0 ;  /* 0xff80000082827808 */ /* 0x000fe40004000000 */
[C---:B------:R-:W-:Y:S02]  /*219e0*/  ISETP.GE.AND P0, PT, R0.reuse, R223, PT ;  /* 0x000000df0000720c */ /* 0x040fe40003f06270 */
[----:B------:R-:W-:Y:S02]  /*219f0*/  FSEL R27, R27, -INF , !P3 ;  /* 0xff8000001b1b7808 */ /* 0x000fe40005800000 */
[----:B------:R-:W-:Y:S02]  /*21a00*/  ISETP.GE.OR P0, PT, R0, R227, !P0 ;  /* 0x000000e30000720c */ /* 0x000fe40004706670 */
[----:B------:R-:W-:Y:S02]  /*21a10*/  LOP3.LUT P1, RZ, R220, 0x200000, RZ, 0xc0, !PT ;  /* 0x00200000dcff7812 */ /* 0x000fe4000782c0ff */
[----:B------:R-:W-:Y:S02]  /*21a20*/  @P6 LOP3.LUT R218, R218, 0x4000000, RZ, 0xfc, !PT ;  /* 0x04000000dada6812 */ /* 0x000fe400078efcff */
[----:B------:R-:W-:Y:S02]  /*21a30*/  LOP3.LUT P6, RZ, R220, 0x10, RZ, 0xc0, !PT ;  /* 0x00000010dcff7812 */ /* 0x000fe400078cc0ff */
[----:B------:R-:W-:Y:S02]  /*21a40*/  LOP3.LUT R218, R218, 0xf7ffffff, RZ, 0xc0, !PT ;  /* 0xf7ffffffdada7812 */ /* 0x000fe400078ec0ff */
[----:B------:R-:W-:Y:S02]  /*21a50*/  FSEL R131, R131, -INF , !P0 ;  /* 0xff80000083837808 */ /* 0x000fe40004000000 */
[----:B------:R-:W-:Y:S02]  /*21a60*/  LOP3.LUT P0, RZ, R220, 0x100, RZ, 0xc0, !PT ;  /* 0x00000100dcff7812 */ /* 0x000fe4000780c0ff */
[----:B------:R-:W-:Y:S02]  /*21a70*/  FSEL R12, R12, -INF , !P1 ;  /* 0xff8000000c0c7808 */ /* 0x000fe40004800000 */
[----:B------:R-:W-:Y:S02]  /*21a80*/  FSEL R14, R14, -INF , !P0 ;  /* 0xff8000000e0e7808 */ /* 0x000fe40004000000 */
[C---:B------:R-:W-:Y:S02]  /*21a90*/  LOP3.LUT P1, RZ, R219.reuse, 0x40000, RZ, 0xc0, !PT ;  /* 0x00040000dbff7812 */ /* 0x040fe4000782c0ff */
[----:B------:R-:W-:Y:S02]  /*21aa0*/  @P6 LOP3.LUT R218, R218, 0x8000000, RZ, 0xfc, !PT ;  /* 0x08000000dada6812 */ /* 0x000fe400078efcff */
[----:B------:R-:W-:Y:S02]  /*21ab0*/  FMNMX.FTZ R39, R14, R39, !PT ;  /* 0x000000270e277209 */ /* 0x000fe40007810000 */
[----:B------:R-:W-:Y:S02]  /*21ac0*/  LOP3.LUT R218, R218, 0xffffffdf, RZ, 0xc0, !PT ;  /* 0xffffffdfdada7812 */ /* 0x000fe400078ec0ff */
[----:B------:R-:W-:Y:S02]  /*21ad0*/  LOP3.LUT P6, RZ, R220, 0x40000, RZ, 0xc0, !PT ;  /* 0x00040000dcff7812 */ /* 0x000fe400078cc0ff */
[----:B------:R-:W-:Y:S02]  /*21ae0*/  @P5 LOP3.LUT R218, R218, 0x20, RZ, 0xfc, !PT ;  /* 0x00000020dada5812 */ /* 0x000fe400078efcff */
[----:B------:R-:W-:Y:S02]  /*21af0*/  LOP3.LUT P5, RZ, R219, 0x100000, RZ, 0xc0, !PT ;  /* 0x00100000dbff7812 */ /* 0x000fe400078ac0ff */
[----:B------:R-:W-:Y:S02]  /*21b00*/  LOP3.LUT R218, R218, 0xffffffbf, RZ, 0xc0, !PT ;  /* 0xffffffbfdada7812 */ /* 0x000fe400078ec0ff */
[----:B------:R-:W-:Y:S02]  /*21b10*/  FMNMX.FTZ R39, R15, R39, !PT ;  /* 0x000000270f277209 */ /* 0x000fe40007810000 */
[----:B------:R-:W-:Y:S02]  /*21b20*/  FSEL R170, R25, -INF , !P6 ;  /* 0xff80000019aa7808 */ /* 0x000fe40007000000 */
[----:B------:R-:W-:Y:S02]  /*21b30*/  FMNMX.FTZ R39, R26, R39, !PT ;  /* 0x000000271a277209 */ /* 0x000fe40007810000 */
[----:B------:R-:W-:Y:S02]  /*21b40*/  FSEL R34, R13, -INF , !P4 ;  /* 0xff8000000d227808 */ /* 0x000fe40006000000 */
[----:B------:R-:W-:Y:S02]  /*21b50*/  FMNMX.FTZ R39, R27, R39, !PT ;  /* 0x000000271b277209 */ /* 0x000fe40007810000 */
[----:B------:R-:W-:Y:S02]  /*21b60*/  @P5 LOP3.LUT R218, R218, 0x40, RZ, 0xfc, !PT ;  /* 0x00000040dada5812 */ /* 0x000fe400078efcff */
[C---:B------:R-:W-:Y:S02]  /*21b70*/  LOP3.LUT P5, RZ, R219.reuse, 0x200000, RZ, 0xc0, !PT ;  /* 0x00200000dbff7812 */ /* 0x040fe400078ac0ff */
[----:B------:R-:W-:Y:S02]  /*21b80*/  LOP3.LUT R218, R218, 0xffffff7f, RZ, 0xc0, !PT ;  /* 0xffffff7fdada7812 */ /* 0x000fe400078ec0ff */
[C---:B------:R-:W-:Y:S02]  /*21b90*/  LOP3.LUT P4, RZ, R219.reuse, 0x20000, RZ, 0xc0, !PT ;  /* 0x00020000dbff7812 */ /* 0x040fe4000788c0ff */
[----:B------:R-:W-:Y:S02]  /*21ba0*/  FSEL R106, R106, -INF , !P1 ;  /* 0xff8000006a6a7808 */ /* 0x000fe40004800000 */
[----:B------:R-:W-:Y:S02]  /*21bb0*/  LOP3.LUT P2, RZ, R219, 0x10000, RZ, 0xc0, !PT ;  /* 0x00010000dbff7812 */ /* 0x000fe4000784c0ff */
[----:B------:R-:W-:Y:S02]  /*21bc0*/  FSEL R107, R107, -INF , !P4 ;  /* 0xff8000006b6b7808 */ /* 0x000fe40006000000 */
[C---:B------:R-:W-:Y:S02]  /*21bd0*/  LOP3.LUT P3, RZ, R219.reuse, 0x8000, RZ, 0xc0, !PT ;  /* 0x00008000dbff7812 */ /* 0x040fe4000786c0ff */
[----:B------:R-:W-:Y:S02]  /*21be0*/  @P5 LOP3.LUT R218, R218, 0x80, RZ, 0xfc, !PT ;  /* 0x00000080dada5812 */ /* 0x000fe400078efcff */
[C---:B------:R-:W-:Y:S02]  /*21bf0*/  LOP3.LUT P5, RZ, R219.reuse, 0x400000, RZ, 0xc0, !PT ;  /* 0x00400000dbff7812 */ /* 0x040fe400078ac0ff */
[----:B------:R-:W-:Y:S02]  /*21c00*/  LOP3.LUT R218, R218, 0xfffffeff, RZ, 0xc0, !PT ;  /* 0xfffffeffdada7812 */ /* 0x000fe400078ec0ff */
[----:B------:R-:W-:Y:S02]  /*21c10*/  FSEL R110, R110, -INF , !P2 ;  /* 0xff8000006e6e7808 */ /* 0x000fe40005000000 */
[----:B------:R-:W-:Y:S02]  /*21c20*/  LOP3.LUT P0, RZ, R219, 0x4000, RZ, 0xc0, !PT ;  /* 0x00004000dbff7812 */ /* 0x000fe4000780c0ff */
[----:B------:R-:W-:Y:S02]  /*21c30*/  FSEL R111, R111, -INF , !P3 ;  /* 0xff8000006f6f7808 */ /* 0x000fe40005800000 */
[----:B------:R-:W-:Y:S02]  /*21c40*/  FSEL R122, R122, -INF , !P0 ;  /* 0xff8000007a7a7808 */ /* 0x000fe40004000000 */
[----:B------:R-:W-:Y:S02]  /*21c50*/  ISETP.GE.AND P0, PT, R0, R221, PT ;  /* 0x000000dd0000720c */ /* 0x000fe40003f06270 */
[----:B------:R-:W-:Y:S02]  /*21c60*/  @P5 LOP3.LUT R218, R218, 0x100, RZ, 0xfc, !PT ;  /* 0x00000100dada5812 */ /* 0x000fe400078efcff */
[----:B------:R-:W-:Y:S02]  /*21c70*/  LOP3.LUT P5, RZ, R219, 0x800000, RZ, 0xc0, !PT ;  /* 0x00800000dbff7812 */ /* 0x000fe400078ac0ff */
[----:B------:R-:W-:Y:S02]  /*21c80*/  LOP3.LUT R218, R218, 0xfffffdff, RZ, 0xc0, !PT ;  /* 0xfffffdffdada7812 */ /* 0x000fe400078ec0ff */
[----:B------:R-:W-:Y:S02]  /*21c90*/  ISETP.GE.OR P0, PT, R0, R225, !P0 ;  /* 0x000000e10000720c */ /* 0x000fe40004706670 */
[----:B------:R-:W-:Y:S02]  /*21ca0*/  FMNMX.FTZ R38, R68, R38, !PT ;  /* 0x0000002644267209 */ /* 0x000fe40007810000 */
[----:B------:R-:W-:Y:S02]  /*21cb0*/  FSEL R127, R127, -INF , !P0 ;  /* 0xff8000007f7f7808 */ /* 0x000fe40004000000 */
[----:B------:R-:W-:Y:S02]  /*21cc0*/  ISETP.GE.AND P0, PT, R0, R222, PT ;  /* 0x000000de0000720c */ /* 0x000fe40003f06270 */
[----:B------:R-:W-:Y:S02]  /*21cd0*/  FMNMX.FTZ R38, R69, R38, !PT ;  /* 0x0000002645267209 */ /* 0x000fe40007810000 */
[----:B------:R-:W-:Y:S02]  /*21ce0*/  @P5 LOP3.LUT R218, R218, 0x200, RZ, 0xfc, !PT ;  /* 0x00000200dada5812 */ /* 0x000fe400078efcff */
[----:B------:R-:W-:Y:S02]  /*21cf0*/  LOP3.LUT P5, RZ, R219, 0x1000000, RZ, 0xc0, !PT ;  /* 0x01000000dbff7812 */ /* 0x000fe400078ac0ff */
[----:B------:R-:W-:Y:S02]  /*21d00*/  LOP3.LUT R218, R218, 0xfffffbff, RZ, 0xc0, !PT ;  /* 0xfffffbffdada7812 */ /* 0x000fe400078ec0ff */
[----:B------:R-:W-:Y:S02]  /*21d10*/  ISETP.GE.OR P0, PT, R0, R226, !P0 ;  /* 0x000000e20000720c */ /* 0x000fe40004706670 */
[----:B------:R-:W-:Y:S04]  /*21d20*/  FMNMX.FTZ R38, R80, R38, !PT ;  /* 0x0000002650267209 */ /* 0x000fe80007810000 */
[----:B------:R-:W-:Y:S03]  /*21d30*/  FMNMX.FTZ R38, R81, R38, !PT ;  /* 0x0000002651267209 */ /* 0x000fe60007810000 */
[----:B------:R-:W-:Y:S02]  /*21d40*/  @P5 LOP3.LUT R218, R218, 0x400, RZ, 0xfc, !PT ;  /* 0x00000400dada5812 */ /* 0x000fe400078efcff */
[----:B------:R-:W-:Y:S02]  /*21d50*/  LOP3.LUT P5, RZ, R219, 0x2000000, RZ, 0xc0, !PT ;  /* 0x02000000dbff7812 */ /* 0x000fe400078ac0ff */
[----:B------:R-:W-:Y:S02]  /*21d60*/  LOP3.LUT R218, R218, 0xfffff7ff, RZ, 0xc0, !PT ;  /* 0xfffff7ffdada7812 */ /* 0x000fe400078ec0ff */
[----:B------:R-:W-:Y:S04]  /*21d70*/  FMNMX.FTZ R38, R84, R38, !PT ;  /* 0x0000002654267209 */ /* 0x000fe80007810000 */
[----:B------:R-:W-:Y:S04]  /*21d80*/  FMNMX.FTZ R38, R85, R38, !PT ;  /* 0x0000002655267209 */ /* 0x000fe80007810000 */
[----:B------:R-:W-:Y:S02]  /*21d90*/  FMNMX.FTZ R38, R96, R38, !PT ;  /* 0x0000002660267209 */ /* 0x000fe40007810000 */
        /* <DEDUP_REMOVED lines=19> */
[C---:B------:R-:W-:Y:S02]  /*21ed0*/  LOP3.LUT P5, RZ, R219.reuse, 0x20000000, RZ, 0xc0, !PT ;  /* 0x20000000dbff7812 */ /* 0x040fe400078ac0ff */
[----:B------:R-:W-:Y:S11]  /*21ee0*/  LOP3.LUT R218, R218, 0xffff7fff, RZ, 0xc0, !PT ;  /* 0xffff7fffdada7812 */ /* 0x000ff600078ec0ff */
[----:B------:R-:W-:Y:S02]  /*21ef0*/  @P5 LOP3.LUT R218, R218, 0x8000, RZ, 0xfc, !PT ;  /* 0x00008000dada5812 */ /* 0x000fe400078efcff */
[C---:B------:R-:W-:Y:S02]  /*21f00*/  LOP3.LUT P5, RZ, R219.reuse, 0x40000000, RZ, 0xc0, !PT ;  /* 0x40000000dbff7812 */ /* 0x040fe400078ac0ff */
[----:B------:R-:W-:Y:S11]  /*21f10*/  LOP3.LUT R218, R218, 0xfffeffff, RZ, 0xc0, !PT ;  /* 0xfffeffffdada7812 */ /* 0x000ff600078ec0ff */
[----:B------:R-:W-:Y:S02]  /*21f20*/  @P5 LOP3.LUT R218, R218, 0x10000, RZ, 0xfc, !PT ;  /* 0x00010000dada5812 */ /* 0x000fe400078efcff */
[----:B------:R-:W-:Y:S02]  /*21f30*/  LOP3.LUT P5, RZ, R220, 0x1000, RZ, 0xc0, !PT ;  /* 0x00001000dcff7812 */ /* 0x000fe400078ac0ff */
        /* <DEDUP_REMOVED lines=21> */
[----:B------:R-:W-:Y:S01]  /*22090*/  LOP3.LUT P6, RZ, R218, 0x8000000, RZ, 0xc0, !PT ;  /* 0x08000000daff7812 */ /* 0x000fe200078cc0ff */
[----:B------:R-:W-:Y:S01]  /*220a0*/  STL [R1+0x370], R218 ;  /* 0x000370da01007387 */ /* 0x000fe20000100800 */
[----:B------:R-:W-:Y:S02]  /*220b0*/  FSEL R42, R42, -INF , !P5 ;  /* 0xff8000002a2a7808 */ /* 0x000fe40006800000 */
[----:B------:R-:W-:Y:S01]  /*220c0*/  LOP3.LUT P5, RZ, R218, 0x800000, RZ, 0xc0, !PT ;  /* 0x00800000daff7812 */ /* 0x000fe200078ac0ff */
[----:B------:R-:W-:Y:S01]  /*220d0*/  STL [R1+0x374], R221 ;  /* 0x000374dd01007387 */ /* 0x000fe20000100800 */
[----:B------:R-:W-:Y:S02]  /*220e0*/  FSEL R30, R30, -INF , !P6 ;  /* 0xff8000001e1e7808 */ /* 0x000fe40007000000 */
[----:B------:R-:W-:Y:S01]  /*220f0*/  FSEL R43, R43, -INF , !P5 ;  /* 0xff8000002b2b7808 */ /* 0x000fe20006800000 */
[----:B------:R-:W-:Y:S01]  /*22100*/  STL [R1+0x378], R225 ;  /* 0x000378e101007387 */ /* 0x000fe20000100800 */
[C---:B------:R-:W-:Y:S02]  /*22110*/  LOP3.LUT P5, RZ, R218.reuse, 0x400000, RZ, 0xc0, !PT ;  /* 0x00400000daff7812 */ /* 0x040fe400078ac0ff */
[----:B------:R-:W-:Y:S01]  /*22120*/  LOP3.LUT P6, RZ, R218, 0x4000000, RZ, 0xc0, !PT ;  /* 0x04000000daff7812 */ /* 0x000fe200078cc0ff */
[----:B------:R-:W-:Y:S01]  /*22130*/  STL [R1+0x37c], R222 ;  /* 0x00037cde01007387 */ /* 0x000fe20000100800 */
[----:B------:R-:W-:Y:S02]  /*22140*/  FSEL R195, R40, -INF , !P5 ;  /* 0xff80000028c37808 */ /* 0x000fe40006800000 */
[C---:B------:R-:W-:Y:S01]  /*22150*/  LOP3.LUT P5, RZ, R218.reuse, 0x200000, RZ, 0xc0, !PT ;  /* 0x00200000daff7812 */ /* 0x040fe200078ac0ff */
[----:B------:R-:W-:Y:S01]  /*22160*/  STL [R1+0x380], R226 ;  /* 0x000380e201007387 */ /* 0x000fe20000100800 */
[----:B------:R-:W-:Y:S02]  /*22170*/  FSEL R31, R31, -INF , !P6 ;  /* 0xff8000001f1f7808 */ /* 0x000fe40007000000 */
[----:B------:R-:W-:Y:S01]  /*22180*/  FSEL R194, R41, -INF , !P5 ;  /* 0xff80000029c27808 */ /* 0x000fe20006800000 */
[----:B------:R-:W-:Y:S01]  /*22190*/  STL [R1+0x388], R134 ;  /* 0x0003888601007387 */ /* 0x000fe20000100800 */
[----:B------:R-:W-:Y:S02]  /*221a0*/  LOP3.LUT P5, RZ, R218, 0x100000, RZ, 0xc0, !PT ;  /* 0x00100000daff7812 */ /* 0x000fe400078ac0ff */
[----:B------:R-:W-:Y:S01]  /*221b0*/  FMNMX.FTZ R39, R30, R39, !PT ;  /* 0x000000271e277209 */ /* 0x000fe20007810000 */
[----:B------:R-:W-:Y:S01]  /*221c0*/  STL [R1+0x384], R135 ;  /* 0x0003848701007387 */ /* 0x000fe20000100800 */
[----:B------:R-:W-:Y:S02]  /*221d0*/  FSEL R46, R46, -INF , !P5 ;  /* 0xff8000002e2e7808 */ /* 0x000fe40006800000 */
[C---:B------:R-:W-:Y:S02]  /*221e0*/  LOP3.LUT P5, RZ, R218.reuse, 0x80000, RZ, 0xc0, !PT ;  /* 0x00080000daff7812 */ /* 0x040fe400078ac0ff */
[----:B------:R-:W-:Y:S02]  /*221f0*/  FMNMX.FTZ R39, R31, R39, !PT ;  /* 0x000000271f277209 */ /* 0x000fe40007810000 */
[----:B------:R-:W-:Y:S02]  /*22200*/  FSEL R47, R47, -INF , !P5 ;  /* 0xff8000002f2f7808 */ /* 0x000fe40006800000 */
[----:B------:R-:W-:Y:S02]  /*22210*/  LOP3.LUT P5, RZ, R218, 0x40000, RZ, 0xc0, !PT ;  /* 0x00040000daff7812 */ /* 0x000fe400078ac0ff */
[----:B------:R-:W-:Y:S02]  /*22220*/  FMNMX.FTZ R39, R42, R39, !PT ;  /* 0x000000272a277209 */ /* 0x000fe40007810000 */
        /* <DEDUP_REMOVED lines=37> */
[----:B------:R-:W-:Y:S02]  /*22480*/  LOP3.LUT P5, RZ, R218, 0x20, RZ, 0xc0, !PT ;  /* 0x00000020daff7812 */ /* 0x000fe400078ac0ff */
[----:B------:R-:W-:Y:S02]  /*22490*/  FMNMX.FTZ R39, R91, R39, !PT ;  /* 0x000000275b277209 */ /* 0x000fe40007810000 */
[----:B------:R-:W-:Y:S02]  /*224a0*/  FSEL R95, R95, -INF , !P5 ;  /* 0xff8000005f5f7808 */ /* 0x000fe40006800000 */
[----:B------:R-:W-:Y:S02]  /*224b0*/  FMNMX.FTZ R39, R94, R39, !PT ;  /* 0x000000275e277209 */ /* 0x000fe40007810000 */
[C---:B------:R-:W-:Y:S02]  /*224c0*/  LOP3.LUT P4, RZ, R218.reuse, 0x4, RZ, 0xc0, !PT ;  /* 0x00000004daff7812 */ /* 0x040fe4000788c0ff */
[----:B------:R-:W-:Y:S02]  /*224d0*/  FMNMX.FTZ R39, R95, R39, !PT ;  /* 0x000000275f277209 */ /* 0x000fe40007810000 */
[----:B------:R-:W-:Y:S02]  /*224e0*/  LOP3.LUT P5, RZ, R218, 0x10, RZ, 0xc0, !PT ;  /* 0x00000010daff7812 */ /* 0x000fe400078ac0ff */
[----:B------:R-:W-:Y:S02]  /*224f0*/  FMNMX.FTZ R39, R106, R39, !PT ;  /* 0x000000276a277209 */ /* 0x000fe40007810000 */
[----:B------:R-:W-:Y:S02]  /*22500*/  FSEL R123, R123, -INF , !P4 ;  /* 0xff8000007b7b7808 */ /* 0x000fe40006000000 */
[----:B------:R-:W-:Y:S02]  /*22510*/  FMNMX.FTZ R39, R107, R39, !PT ;  /* 0x000000276b277209 */ /* 0x000fe40007810000 */
[----:B------:R-:W-:Y:S02]  /*22520*/  FSEL R126, R126, -INF , !P5 ;  /* 0xff8000007e7e7808 */ /* 0x000fe40006800000 */
[----:B------:R-:W-:Y:S02]  /*22530*/  FMNMX.FTZ R39, R110, R39, !PT ;  /* 0x000000276e277209 */ /* 0x000fe40007810000 */
[----:B------:R-:W-:Y:S02]  /*22540*/  LOP3.LUT P4, RZ, R219, 0x400, RZ, 0xc0, !PT ;  /* 0x00000400dbff7812 */ /* 0x000fe4000788c0ff */
[----:B------:R-:W-:Y:S02]  /*22550*/  FMNMX.FTZ R39, R111, R39, !PT ;  /* 0x000000276f277209 */ /* 0x000fe40007810000 */
[C---:B------:R-:W-:Y:S02]  /*22560*/  LOP3.LUT P5, RZ, R219.reuse, 0x200, RZ, 0xc0, !PT ;  /* 0x00000200dbff7812 */ /* 0x040fe400078ac0ff */
[----:B------:R-:W-:Y:S02]  /*22570*/  FMNMX.FTZ R39, R122, R39, !PT ;  /* 0x000000277a277209 */ /* 0x000fe40007810000 */
[----:B------:R-:W-:Y:S02]  /*22580*/  LOP3.LUT R219, R219, 0xffffefff, RZ, 0xc0, !PT ;  /* 0xffffefffdbdb7812 */ /* 0x000fe400078ec0ff */
[----:B------:R-:W-:Y:S02]  /*22590*/  FMNMX.FTZ R39, R123, R39, !PT ;  /* 0x000000277b277209 */ /* 0x000fe40007810000 */
[----:B------:R-:W-:Y:S02]  /*225a0*/  @P0 LOP3.LUT R219, R219, 0x1000, RZ, 0xfc, !PT ;  /* 0x00001000dbdb0812 */ /* 0x000fe400078efcff */
[----:B------:R-:W-:Y:S02]  /*225b0*/  FMNMX.FTZ R39, R126, R39, !PT ;  /* 0x000000277e277209 */ /* 0x000fe40007810000 */
[----:B------:R-:W-:Y:S02]  /*225c0*/  LOP3.LUT P6, RZ, R218, 0x2000000, RZ, 0xc0, !PT ;  /* 0x02000000daff7812 */ /* 0x000fe400078cc0ff */
[----:B------:R-:W-:Y:S02]  /*225d0*/  FMNMX.FTZ R39, R127, R39, !PT ;  /* 0x000000277f277209 */ /* 0x000fe40007810000 */
[----:B------:R-:W-:Y:S02]  /*225e0*/  FSEL R184, R28, -INF , !P6 ;  /* 0xff8000001cb87808 */ /* 0x000fe40007000000 */
[----:B------:R-:W-:Y:S01]  /*225f0*/  LOP3.LUT P6, RZ, R218, 0x1000000, RZ, 0xc0, !PT ;  /* 0x01000000daff7812 */ /* 0x000fe200078cc0ff */
[----:B------:R-:W3:Y:S01]  /*22600*/  SHFL.BFLY PT, R0, R39, 0x2, 0x1f ;  /* 0x0c401f0027007f89 */ /* 0x000ee200000e0000 */
[----:B------:R-:W-:Y:S02]  /*22610*/  FSEL R188, R60, -INF , !P4 ;  /* 0xff8000003cbc7808 */ /* 0x000fe40006000000 */
[----:B------:R-:W-:Y:S02]  /*22620*/  FSEL R185, R29, -INF , !P6 ;  /* 0xff8000001db97808 */ /* 0x000fe40007000000 */
[----:B------:R-:W-:Y:S02]  /*22630*/  LOP3.LUT P6, RZ, R220, 0x800, RZ, 0xc0, !PT ;  /* 0x00000800dcff7812 */ /* 0x000fe400078cc0ff */
[----:B------:R-:W-:Y:S02]  /*22640*/  FSEL R187, R61, -INF , !P5 ;  /* 0xff8000003dbb7808 */ /* 0x000fe40006800000 */
[----:B------:R-:W-:Y:S02]  /*22650*/  FSEL R190, R56, -INF , !P6 ;  /* 0xff80000038be7808 */ /* 0x000fe40007000000 */
[C---:B------:R-:W-:Y:S02]  /*22660*/  LOP3.LUT P6, RZ, R219.reuse, 0x100, RZ, 0xc0, !PT ;  /* 0x00000100dbff7812 */ /* 0x040fe400078cc0ff */
[----:B------:R-:W-:Y:S02]  /*22670*/  LOP3.LUT P1, RZ, R218, 0x8, RZ, 0xc0, !PT ;  /* 0x00000008daff7812 */ /* 0x000fe4000782c0ff */
[----:B------:R-:W-:Y:S02]  /*22680*/  FSEL R186, R72, -INF , !P6 ;  /* 0xff80000048ba7808 */ /* 0x000fe40007000000 */
[C---:B------:R-:W-:Y:S02]  /*22690*/  LOP3.LUT P2, RZ, R218.reuse, 0x2, RZ, 0xc0, !PT ;  /* 0x00000002daff7812 */ /* 0x040fe4000784c0ff */
[----:B------:R-:W-:Y:S02]  /*226a0*/  LOP3.LUT P3, RZ, R218, 0x1, RZ, 0xc0, !PT ;  /* 0x00000001daff7812 */ /* 0x000fe4000786c0ff */
[C---:B------:R-:W-:Y:S02]  /*226b0*/  LOP3.LUT P4, RZ, R219.reuse, 0x40, RZ, 0xc0, !PT ;  /* 0x00000040dbff7812 */ /* 0x040fe4000788c0ff */
[----:B------:R-:W-:Y:S02]  /*226c0*/  LOP3.LUT P5, RZ, R219, 0x20, RZ, 0xc0, !PT ;  /* 0x00000020dbff7812 */ /* 0x000fe400078ac0ff */
[----:B---3--:R-:W-:Y:S02]  /*226d0*/  FMNMX.FTZ R39, R39, R0, !PT ;  /* 0x0000000027277209 */ /* 0x008fe40007810000 */
[----:B------:R-:W-:Y:S02]  /*226e0*/  LOP3.LUT P6, RZ, R219, 0x10, RZ, 0xc0, !PT ;  /* 0x00000010dbff7812 */ /* 0x000fe400078cc0ff */
[----:B------:R-:W-:Y:S01]  /*226f0*/  FSEL R77, R77, -INF , !P5 ;  /* 0xff8000004d4d7808 */ /* 0x000fe20006800000 */
[----:B------:R-:W3:Y:S01]  /*22700*/  SHFL.BFLY PT, R0, R39, 0x1, 0x1f ;  /* 0x0c201f0027007f89 */ /* 0x000ee200000e0000 */
[----:B------:R-:W-:Y:S02]  /*22710*/  FSEL R88, R88, -INF , !P6 ;  /* 0xff80000058587808 */ /* 0x000fe40007000000 */
[C---:B------:R-:W-:Y:S02]  /*22720*/  LOP3.LUT P5, RZ, R219.reuse, 0x4, RZ, 0xc0, !PT ;  /* 0x00000004dbff7812 */ /* 0x040fe400078ac0ff */
[----:B------:R-:W-:Y:S02]  /*22730*/  LOP3.LUT P6, RZ, R219, 0x2, RZ, 0xc0, !PT ;  /* 0x00000002dbff7812 */ /* 0x000fe400078cc0ff */
[----:B------:R-:W-:Y:S02]  /*22740*/  FSEL R92, R92, -INF , !P5 ;  /* 0xff8000005c5c7808 */ /* 0x000fe40006800000 */
[----:B------:R-:W-:Y:S02]  /*22750*/  LOP3.LUT P5, RZ, R220, 0x40000000, RZ, 0xc0, !PT ;  /* 0x40000000dcff7812 */ /* 0x000fe400078ac0ff */
[----:B------:R-:W-:Y:S02]  /*22760*/  FSEL R120, R120, -INF , !P3 ;  /* 0xff80000078787808 */ /* 0x000fe40005800000 */
[----:B------:R-:W-:Y:S02]  /*22770*/  FSEL R108, R108, -INF , !P5 ;  /* 0xff8000006c6c7808 */ /* 0x000fe40006800000 */
[----:B------:R-:W-:Y:S02]  /*22780*/  FSEL R121, R121, -INF , !P2 ;  /* 0xff80000079797808 */ /* 0x000fe40005000000 */
[----:B------:R-:W-:Y:S02]  /*22790*/  FSEL R124, R124, -INF , !P1 ;  /* 0xff8000007c7c7808 */ /* 0x000fe40004800000 */
[----:B---3--:R-:W-:Y:S04]  /*227a0*/  FMNMX.FTZ R39, R39, R0, !PT ;  /* 0x0000000027277209 */ /* 0x008fe80007810000 */
[C---:B------:R-:W-:Y:S01]  /*227b0*/  FSETP.NEU.FTZ.AND P0, PT, R39.reuse, -INF , PT ;  /* 0xff8000002700780b */ /* 0x040fe20003f1d000 */
[----:B------:R3:W-:Y:S03]  /*227c0*/  STL [R1+0x38c], R39 ;  /* 0x00038c2701007387 */ /* 0x0007e60000100800 */
[----:B------:R-:W-:Y:S05]  /*227d0*/  FSEL R0, R39, RZ, P0 ;  /* 0x000000ff27007208 */ /* 0x000fea0000000000 */
[----:B------:R-:W-:Y:S02]  /*227e0*/  FADD.FTZ R4, -R0, R2 ;  /* 0x0000000200047221 */ /* 0x000fe40000010100 */
[----:B------:R-:W4:Y:S02]  /*227f0*/  LD.E R0, [R134.64+0xdc] ;  /* 0x0000dc0486007980 */ /* 0x000f24000c101900 */
[----:B----4-:R-:W-:Y:S05]  /*22800*/  FMUL.FTZ R2, R0, R39 ;  /* 0x0000002700027220 */ /* 0x010fea0000410000 */
[----:B------:R-:W-:Y:S02]  /*22810*/  FSEL R2, R2, RZ, P0 ;  /* 0x000000ff02027208 */ /* 0x000fe40000000000 */
[----:B------:R-:W-:Y:S03]  /*22820*/  LOP3.LUT P0, RZ, R219, 0x800, RZ, 0xc0, !PT ;  /* 0x00000800dbff7812 */ /* 0x000fe6000780c0ff */
[-CC-:B------:R-:W-:Y:S01]  /*22830*/  FFMA.FTZ R5, R95, R0.reuse, -R2.reuse ;  /* 0x000000005f057223 */ /* 0x180fe20000010802 */
[----:B------:R-:W-:Y:S01]  /*22840*/  FSEL R189, R57, -INF , !P0 ;  /* 0xff80000039bd7808 */ /* 0x000fe20004000000 */
[-CC-:B------:R-:W-:Y:S02]  /*22850*/  FFMA.FTZ R9, R106, R0.reuse, -R2.reuse ;  /* 0x000000006a097223 */ /* 0x180fe40000010802 */
[-CC-:B------:R-:W-:Y:S01]  /*22860*/  FFMA.FTZ R7, R107, R0.reuse, -R2.reuse ;  /* 0x000000006b077223 */ /* 0x180fe20000010802 */
[----:B------:R4:W-:Y:S01]  /*22870*/  STL [R1+0x4], R5 ;  /* 0x0000040501007387 */ /* 0x0009e20000100800 */
[-CC-:B------:R-:W-:Y:S02]  /*22880*/  FFMA.FTZ R24, R10, R0.reuse, -R2.reuse ;  /* 0x000000000a187223 */ /* 0x180fe40000010802 */
[-CC-:B------:R-:W-:Y:S01]  /*22890*/  FFMA.FTZ R196, R74, R0.reuse, -R2.reuse ;  /* 0x000000004ac47223 */ /* 0x180fe20000010802 */
[----:B------:R1:W-:Y:S01]  /*228a0*/  STL [R1+0xc], R9 ;  /* 0x00000c0901007387 */ /* 0x0003e20000100800 */
[-CC-:B---3--:R-:W-:Y:S02]  /*228b0*/  FFMA.FTZ R39, R111, R0.reuse, -R2.reuse ;  /* 0x000000006f277223 */ /* 0x188fe40000010802 */
[-CC-:B------:R-:W-:Y:S01]  /*228c0*/  FFMA.FTZ R134, R122, R0.reuse, -R2.reuse ;  /* 0x000000007a867223 */ /* 0x180fe20000010802 */
[----:B------:R-:W-:Y:S01]  /*228d0*/  MUFU.EX2 R24, R24 ;  /* 0x0000001800187308 */ /* 0x000fe20000000800 */
[-CC-:B------:R-:W-:Y:S02]  /*228e0*/  FFMA.FTZ R135, R123, R0.reuse, -R2.reuse ;  /* 0x000000007b877223 */ /* 0x180fe40000010802 */
[-CC-:B------:R-:W-:Y:S02]  /*228f0*/  FFMA.FTZ R226, R126, R0.reuse, -R2.reuse ;  /* 0x000000007ee27223 */ /* 0x180fe40000010802 */
[-CC-:B------:R-:W-:Y:S02]  /*22900*/  FFMA.FTZ R222, R127, R0.reuse, -R2.reuse ;  /* 0x000000007fde7223 */ /* 0x180fe40000010802 */
[-CC-:B------:R-:W-:Y:S02]  /*22910*/  FFMA.FTZ R60, R31, R0.reuse, -R2.reuse ;  /* 0x000000001f3c7223 */ /* 0x180fe40000010802 */
[-CC-:B------:R-:W-:Y:S02]  /*22920*/  FFMA.FTZ R62, R62, R0.reuse, -R2.reuse ;  /* 0x000000003e3e7223 */ /* 0x180fe40000010802 */
[-CC-:B------:R-:W-:Y:S01]  /*22930*/  FFMA.FTZ R199, R79, R0.reuse, -R2.reuse ;  /* 0x000000004fc77223 */ /* 0x180fe20000010802 */
[----:B------:R-:W-:Y:S01]  /*22940*/  FSEL R79, R76, -INF , !P4 ;  /* 0xff8000004c4f7808 */ /* 0x000fe20006000000 */
[-CC-:B------:R-:W-:Y:S01]  /*22950*/  FFMA.FTZ R44, R27, R0.reuse, -R2.reuse ;  /* 0x000000001b2c7223 */ /* 0x180fe20000010802 */
[----:B------:R-:W-:Y:S01]  /*22960*/  LOP3.LUT P4, RZ, R219, 0x8, RZ, 0xc0, !PT ;  /* 0x00000008dbff7812 */ /* 0x000fe2000788c0ff */
[-CC-:B------:R-:W-:Y:S01]  /*22970*/  FFMA.FTZ R42, R42, R0.reuse, -R2.reuse ;  /* 0x000000002a2a7223 */ /* 0x180fe20000010802 */
[----:B------:R-:W-:Y:S01]  /*22980*/  MUFU.EX2 R60, R60 ;  /* 0x0000003c003c7308 */ /* 0x000fe20000000800 */
[-CC-:B----4-:R-:W-:Y:S01]  /*22990*/  FFMA.FTZ R5, R110, R0.reuse, -R2.reuse ;  /* 0x000000006e057223 */ /* 0x190fe20000010802 */
[----:B------:R-:W-:Y:S01]  /*229a0*/  FSEL R89, R89, -INF , !P4 ;  /* 0xff80000059597808 */ /* 0x000fe20006000000 */
[-CC-:B------:R-:W-:Y:S01]  /*229b0*/  FFMA.FTZ R45, R47, R0.reuse, -R2.reuse ;  /* 0x000000002f2d7223 */ /* 0x180fe20000010802 */
[----:B------:R-:W-:Y:S01]  /*229c0*/  FSEL R47, R93, -INF , !P6 ;  /* 0xff8000005d2f7808 */ /* 0x000fe20007000000 */
[----:B-1----:R-:W3:Y:S01]  /*229d0*/  LDL.LU R9, [R1+0x28c] ;  /* 0x00028c0001097983 */ /* 0x002ee20000300800 */
[----:B------:R-:W-:Y:S01]  /*229e0*/  LOP3.LUT P6, RZ, R220, 0x20000000, RZ, 0xc0, !PT ;  /* 0x20000000dcff7812 */ /* 0x000fe200078cc0ff */
[-CC-:B------:R-:W-:Y:S01]  /*229f0*/  FFMA.FTZ R58, R58, R0.reuse, -R2.reuse ;  /* 0x000000003a3a7223 */ /* 0x180fe20000010802 */
[C---:B------:R-:W-:Y:S01]  /*22a00*/  LOP3.LUT P4, RZ, R220.reuse, 0x80000000, RZ, 0xc0, !PT ;  /* 0x80000000dcff7812 */ /* 0x040fe2000788c0ff */
[----:B------:R-:W-:Y:S01]  /*22a10*/  STL [R1+0x8], R7 ;  /* 0x0000080701007387 */ /* 0x000fe20000100800 */
[----:B------:R-:W-:Y:S01]  /*22a20*/  FSEL R105, R105, -INF , !P6 ;  /* 0xff80000069697808 */ /* 0x000fe20007000000 */
[-CC-:B------:R-:W-:Y:S01]  /*22a30*/  FFMA.FTZ R72, R59, R0.reuse, -R2.reuse ;  /* 0x000000003b487223 */ /* 0x180fe20000010802 */
[----:B------:R-:W-:Y:S01]  /*22a40*/  FSEL R109, R109, -INF , !P4 ;  /* 0xff8000006d6d7808 */ /* 0x000fe20006000000 */
[-CC-:B------:R-:W-:Y:S01]  /*22a50*/  FFMA.FTZ R191, R63, R0.reuse, -R2.reuse ;  /* 0x000000003fbf7223 */ /* 0x180fe20000010802 */
[----:B------:R-:W-:Y:S01]  /*22a60*/  LOP3.LUT R220, R220, 0xf7ffffff, RZ, 0xc0, !PT ;  /* 0xf7ffffffdcdc7812 */ /* 0x000fe200078ec0ff */
[-CC-:B------:R-:W-:Y:S01]  /*22a70*/  FFMA.FTZ R200, R78, R0.reuse, -R2.reuse ;  /* 0x000000004ec87223 */ /* 0x180fe20000010802 */
[----:B------:R-:W-:Y:S01]  /*22a80*/  STL [R1+0x18], R5 ;  /* 0x0000180501007387 */ /* 0x000fe20000100800 */
[-CC-:B------:R-:W-:Y:S02]  /*22a90*/  FFMA.FTZ R78, R94, R0.reuse, -R2.reuse ;  /* 0x000000005e4e7223 */ /* 0x180fe40000010802 */
[-CC-:B------:R-:W-:Y:S01]  /*22aa0*/  FFMA.FTZ R202, R90, R0.reuse, -R2.reuse ;  /* 0x000000005aca7223 */ /* 0x180fe20000010802 */
[----:B------:R-:W4:Y:S01]  /*22ab0*/  LDL.LU R10, [R1+0x6c] ;  /* 0x00006c00010a7983 */ /* 0x000f220000300800 */
[-CC-:B------:R-:W-:Y:S02]  /*22ac0*/  FFMA.FTZ R201, R91, R0.reuse, -R2.reuse ;  /* 0x000000005bc97223 */ /* 0x180fe40000010802 */
[-CC-:B------:R-:W-:Y:S02]  /*22ad0*/  FFMA.FTZ R57, R11, R0.reuse, -R2.reuse ;  /* 0x000000000b397223 */ /* 0x180fe40000010802 */
[-CC-:B------:R-:W-:Y:S02]  /*22ae0*/  FFMA.FTZ R25, R14, R0.reuse, -R2.reuse ;  /* 0x000000000e197223 */ /* 0x180fe40000010802 */
[-CC-:B------:R-:W-:Y:S02]  /*22af0*/  FFMA.FTZ R28, R15, R0.reuse, -R2.reuse ;  /* 0x000000000f1c7223 */ /* 0x180fe40000010802 */
[-CC-:B------:R-:W-:Y:S01]  /*22b00*/  FFMA.FTZ R29, R26, R0.reuse, -R2.reuse ;  /* 0x000000001a1d7223 */ /* 0x180fe20000010802 */
[----:B------:R-:W-:Y:S01]  /*22b10*/  MUFU.EX2 R57, R57 ;  /* 0x0000003900397308 */ /* 0x000fe20000000800 */
[-CC-:B------:R-:W-:Y:S02]  /*22b20*/  FFMA.FTZ R30, R30, R0.reuse, -R2.reuse ;  /* 0x000000001e1e7223 */ /* 0x180fe40000010802 */
[-CC-:B------:R-:W-:Y:S02]  /*22b30*/  FFMA.FTZ R61, R43, R0.reuse, -R2.reuse ;  /* 0x000000002b3d7223 */ /* 0x180fe40000010802 */
[-CC-:B------:R-:W-:Y:S02]  /*22b40*/  FFMA.FTZ R43, R46, R0.reuse, -R2.reuse ;  /* 0x000000002e2b7223 */ /* 0x180fe40000010802 */
[----:B------:R-:W-:Y:S02]  /*22b50*/  FFMA.FTZ R74, R75, R0, -R2 ;  /* 0x000000004b4a7223 */ /* 0x000fe40000010802 */
[----:B------:R-:W1:Y:S01]  /*22b60*/  SHFL.BFLY PT, R2, R38, 0x2, 0x1f ;  /* 0x0c401f0026027f89 */ /* 0x000e6200000e0000 */
[----:B------:R-:W-:Y:S01]  /*22b70*/  IMAD.MOV.U32 R90, RZ, RZ, R209 ;  /* 0x000000ffff5a7224 */ /* 0x000fe200078e00d1 */
[----:B------:R-:W-:Y:S03]  /*22b80*/  MUFU.EX2 R26, R25 ;  /* 0x00000019001a7308 */ /* 0x000fe60000000800 */
[----:B------:R-:W-:Y:S07]  /*22b90*/  IMAD.MOV.U32 R106, RZ, RZ, R90 ;  /* 0x000000ffff6a7224 */ /* 0x000fee00078e005a */
[----:B------:R-:W2:Y:S10]  /*22ba0*/  MUFU.EX2 R25, R28 ;  /* 0x0000001c00197308 */ /* 0x000eb40000000800 */
[----:B------:R-:W-:Y:S01]  /*22bb0*/  MUFU.EX2 R29, R29 ;  /* 0x0000001d001d7308 */ /* 0x000fe20000000800 */
[----:B-1----:R-:W-:Y:S05]  /*22bc0*/  FMNMX.FTZ R38, R38, R2, !PT ;  /* 0x0000000226267209 */ /* 0x002fea0007810000 */
[----:B------:R-:W1:Y:S04]  /*22bd0*/  SHFL.BFLY PT, R2, R38, 0x1, 0x1f ;  /* 0x0c201f0026027f89 */ /* 0x000e6800000e0000 */
[----:B------:R-:W-:Y:S10]  /*22be0*/  MUFU.EX2 R30, R30 ;  /* 0x0000001e001e7308 */ /* 0x000ff40000000800 */
[----:B------:R-:W-:Y:S01]  /*22bf0*/  MUFU.EX2 R61, R61 ;  /* 0x0000003d003d7308 */ /* 0x000fe20000000800 */
[----:B-1----:R-:W-:Y:S04]  /*22c00*/  FMNMX.FTZ R38, R38, R2, !PT ;  /* 0x0000000226267209 */ /* 0x002fe80007810000 */
[C---:B------:R-:W-:Y:S04]  /*22c10*/  FSETP.NEU.FTZ.AND P0, PT, R38.reuse, -INF , PT ;  /* 0xff8000002600780b */ /* 0x040fe80003f1d000 */
[----:B------:R-:W-:Y:S05]  /*22c20*/  FSEL R2, R38, RZ, P0 ;  /* 0x000000ff26027208 */ /* 0x000fea0000000000 */
[----:B------:R-:W-:Y:S02]  /*22c30*/  FADD.FTZ R2, -R2, R3 ;  /* 0x0000000302027221 */ /* 0x000fe40000010100 */
[C---:B------:R-:W-:Y:S02]  /*22c40*/  FMUL.FTZ R3, R0.reuse, R38 ;  /* 0x0000002600037220 */ /* 0x040fe40000410000 */
[----:B------:R-:W-:Y:S03]  /*22c50*/  FMUL.FTZ R2, R0, R2 ;  /* 0x0000000200027220 */ /* 0x000fe60000410000 */
[----:B------:R-:W-:Y:S02]  /*22c60*/  FSEL R3, R3, RZ, P0 ;  /* 0x000000ff03037208 */ /* 0x000fe40000000000 */
[----:B------:R-:W-:Y:S03]  /*22c70*/  LOP3.LUT P0, RZ, R219, 0x80, RZ, 0xc0, !PT ;  /* 0x00000080dbff7812 */ /* 0x000fe6000780c0ff */
[--C-:B------:R-:W-:Y:S01]  /*22c80*/  FFMA.FTZ R56, R37, R0, -R3.reuse ;  /* 0x0000000025387223 */ /* 0x100fe20000010803 */
[----:B------:R-:W-:Y:S01]  /*22c90*/  FMNMX.FTZ R37, R176, R132, !PT ;  /* 0x00000084b0257209 */ /* 0x000fe20007810000 */
[-CC-:B------:R-:W-:Y:S01]  /*22ca0*/  FFMA.FTZ R49, R49, R0.reuse, -R3.reuse ;  /* 0x0000000031317223 */ /* 0x180fe20000010803 */
[----:B------:R-:W-:Y:S01]  /*22cb0*/  FSEL R94, R73, -INF , !P0 ;  /* 0xff800000495e7808 */ /* 0x000fe20004000000 */
[-CC-:B------:R-:W-:Y:S01]  /*22cc0*/  FFMA.FTZ R41, R52, R0.reuse, -R3.reuse ;  /* 0x0000000034297223 */ /* 0x180fe20000010803 */
[----:B------:R-:W-:Y:S01]  /*22cd0*/  FMNMX.FTZ R37, R181, R37, !PT ;  /* 0x00000025b5257209 */ /* 0x000fe20007810000 */
[-CC-:B------:R-:W-:Y:S01]  /*22ce0*/  FFMA.FTZ R68, R68, R0.reuse, -R3.reuse ;  /* 0x0000000044447223 */ /* 0x180fe20000010803 */
[----:B------:R-:W-:Y:S01]  /*22cf0*/  MUFU.EX2 R56, R56 ;  /* 0x0000003800387308 */ /* 0x000fe20000000800 */
[-CC-:B------:R-:W-:Y:S01]  /*22d00*/  FFMA.FTZ R69, R69, R0.reuse, -R3.reuse ;  /* 0x0000000045457223 */ /* 0x180fe20000010803 */
[----:B------:R-:W-:Y:S01]  /*22d10*/  FMNMX.FTZ R37, R180, R37, !PT ;  /* 0x00000025b4257209 */ /* 0x000fe20007810000 */
[-CC-:B------:R-:W-:Y:S02]  /*22d20*/  FFMA.FTZ R81, R81, R0.reuse, -R3.reuse ;  /* 0x0000000051517223 */ /* 0x180fe40000010803 */
        /* <DEDUP_REMOVED lines=15> */
[----:B------:R-:W-:Y:S01]  /*22e20*/  MUFU.EX2 R6, R2 ;  /* 0x0000000200067308 */ /* 0x000fe20000000800 */
[----:B------:R-:W-:Y:S01]  /*22e30*/  FMNMX.FTZ R37, R171, R37, !PT ;  /* 0x00000025ab257209 */ /* 0x000fe20007810000 */
[-CC-:B------:R-:W-:Y:S02]  /*22e40*/  FFMA.FTZ R16, R16, R0.reuse, -R3.reuse ;  /* 0x0000000010107223 */ /* 0x180fe40000010803 */
[-CC-:B------:R-:W-:Y:S01]  /*22e50*/  FFMA.FTZ R59, R17, R0.reuse, -R3.reuse ;  /* 0x00000000113b7223 */ /* 0x180fe20000010803 */
[----:B------:R-:W-:Y:S01]  /*22e60*/  FMNMX.FTZ R37, R35, R37, !PT ;  /* 0x0000002523257209 */ /* 0x000fe20007810000 */
[-CC-:B------:R-:W-:Y:S02]  /*22e70*/  FFMA.FTZ R50, R33, R0.reuse, -R3.reuse ;  /* 0x0000000021327223 */ /* 0x180fe40000010803 */
[-CC-:B------:R-:W-:Y:S01]  /*22e80*/  FFMA.FTZ R75, R53, R0.reuse, -R3.reuse ;  /* 0x00000000354b7223 */ /* 0x180fe20000010803 */
[----:B------:R-:W-:Y:S01]  /*22e90*/  FMNMX.FTZ R37, R23, R37, !PT ;  /* 0x0000002517257209 */ /* 0x000fe20007810000 */
[--C-:B------:R-:W-:Y:S01]  /*22ea0*/  FFMA.FTZ R53, R80, R0, -R3.reuse ;  /* 0x0000000050357223 */ /* 0x100fe20000010803 */
[----:B--2---:R-:W-:Y:S01]  /*22eb0*/  F2FP.PACK_AB R80, R25, R26 ;  /* 0x0000001a1950723e */ /* 0x004fe200000000ff */
        /* <DEDUP_REMOVED lines=8> */
[----:B------:R1:W-:Y:S01]  /*22f40*/  MUFU.EX2 R33, R43 ;  /* 0x0000002b00217308 */ /* 0x0003e20000000800 */
[-CC-:B------:R-:W-:Y:S02]  /*22f50*/  FFMA.FTZ R251, R128, R0.reuse, -R3.reuse ;  /* 0x0000000080fb7223 */ /* 0x180fe40000010803 */
[----:B------:R-:W-:Y:S01]  /*22f60*/  FMNMX.FTZ R37, R66, R37, !PT ;  /* 0x0000002542257209 */ /* 0x000fe20007810000 */
[-CC-:B------:R-:W-:Y:S02]  /*22f70*/  FFMA.FTZ R250, R129, R0.reuse, -R3.reuse ;  /* 0x0000000081fa7223 */ /* 0x180fe40000010803 */
[----:B------:R-:W-:Y:S01]  /*22f80*/  IMAD.MOV.U32 R84, RZ, RZ, R106 ;  /* 0x000000ffff547224 */ /* 0x000fe200078e006a */
        /* <DEDUP_REMOVED lines=8> */
[----:B------:R-:W-:Y:S01]  /*23010*/  FFMA.FTZ R11, R36, R0, -R3 ;  /* 0x00000000240b7223 */ /* 0x000fe20000010803 */
[----:B------:R-:W-:Y:S01]  /*23020*/  FMNMX.FTZ R37, R82, R37, !PT ;  /* 0x0000002552257209 */ /* 0x000fe20007810000 */
[----:B------:R-:W3:Y:S03]  /*23030*/  MUFU.EX2 R3, R5 ;  /* 0x0000000500037308 */ /* 0x000ee60000000800 */
[----:B------:R-:W-:Y:S02]  /*23040*/  FMNMX.FTZ R37, R83, R37, !PT ;  /* 0x0000002553257209 */ /* 0x000fe40007810000 */
[----:B-1----:R-:W-:Y:S02]  /*23050*/  SHF.R.S32.HI R43, RZ, 0x1f, R203 ;  /* 0x0000001fff2b7819 */ /* 0x002fe400000114cb */
[----:B------:R-:W-:Y:S02]  /*23060*/  FMNMX.FTZ R37, R86, R37, !PT ;  /* 0x0000002556257209 */ /* 0x000fe40007810000 */
[----:B------:R-:W-:Y:S01]  /*23070*/  LEA.HI R43, R43, R203, RZ, 0x5 ;  /* 0x000000cb2b2b7211 */ /* 0x000fe200078f28ff */
[----:B------:R-:W-:Y:S01]  /*23080*/  IMAD.SHL.U32 R203, R246, 0x4, RZ ;  /* 0x00000004f6cb7824 */ /* 0x000fe200078e00ff */
[----:B------:R-:W-:Y:S01]  /*23090*/  FMNMX.FTZ R37, R87, R37, !PT ;  /* 0x0000002557257209 */ /* 0x000fe20007810000 */
[----:B------:R-:W-:Y:S01]  /*230a0*/  MUFU.EX2 R59, R59 ;  /* 0x0000003b003b7308 */ /* 0x000fe20000000800 */
[----:B------:R-:W-:Y:S02]  /*230b0*/  SHF.R.S32.HI R43, RZ, 0x5, R43 ;  /* 0x00000005ff2b7819 */ /* 0x000fe4000001142b */
[----:B------:R-:W-:Y:S03]  /*230c0*/  FMNMX.FTZ R37, R98, R37, !PT ;  /* 0x0000002562257209 */ /* 0x000fe60007810000 */
[----:B------:R-:W-:Y:S01]  /*230d0*/  IMAD R43, R182, 0x8, R43 ;  /* 0x00000008b62b7824 */ /* 0x000fe200078e022b */
[----:B------:R-:W-:Y:S03]  /*230e0*/  FMNMX.FTZ R37, R99, R37, !PT ;  /* 0x0000002563257209 */ /* 0x000fe60007810000 */
[----:B------:R-:W-:Y:S01]  /*230f0*/  IMAD.WIDE.U32 R210, R43, -0x326172a9, RZ ;  /* 0xcd9e8d572bd27825 */ /* 0x000fe200078e00ff */
[----:B------:R-:W-:Y:S01]  /*23100*/  FMNMX.FTZ R37, R102, R37, !PT ;  /* 0x0000002566257209 */ /* 0x000fe20007810000 */
[----:B------:R-:W-:Y:S03]  /*23110*/  MUFU.EX2 R15, R15 ;  /* 0x0000000f000f7308 */ /* 0x000fe60000000800 */
[----:B------:R-:W-:Y:S04]  /*23120*/  FMNMX.FTZ R37, R103, R37, !PT ;  /* 0x0000002567257209 */ /* 0x000fe80007810000 */
[----:B------:R-:W-:Y:S03]  /*23130*/  FMNMX.FTZ R37, R114, R37, !PT ;  /* 0x0000002572257209 */ /* 0x000fe60007810000 */
[----:B------:R-:W-:Y:S01]  /*23140*/  MUFU.EX2 R40, R40 ;  /* 0x0000002800287308 */ /* 0x000fe20000000800 */
[----:B------:R-:W-:Y:S04]  /*23150*/  FMNMX.FTZ R37, R115, R37, !PT ;  /* 0x0000002573257209 */ /* 0x000fe80007810000 */
[----:B------:R-:W-:Y:S04]  /*23160*/  FMNMX.FTZ R37, R118, R37, !PT ;  /* 0x0000002576257209 */ /* 0x000fe80007810000 */
[----:B------:R-:W-:Y:S01]  /*23170*/  FMNMX.FTZ R37, R119, R37, !PT ;  /* 0x0000002577257209 */ /* 0x000fe20007810000 */
[----:B------:R-:W-:Y:S03]  /*23180*/  MUFU.EX2 R18, R18 ;  /* 0x0000001200127308 */ /* 0x000fe60000000800 */
[----:B------:R-:W-:Y:S04]  /*23190*/  FMNMX.FTZ R37, R130, R37, !PT ;  /* 0x0000002582257209 */ /* 0x000fe80007810000 */
[----:B------:R-:W-:Y:S03]  /*231a0*/  FMNMX.FTZ R37, R131, R37, !PT ;  /* 0x0000002583257209 */ /* 0x000fe60007810000 */
[----:B------:R-:W-:Y:S10]  /*231b0*/  MUFU.EX2 R50, R50 ;  /* 0x0000003200327308 */ /* 0x000ff40000000800 */
[----:B------:R-:W-:Y:S10]  /*231c0*/  MUFU.EX2 R48, R44 ;  /* 0x0000002c00307308 */ /* 0x000ff40000000800 */
[----:B------:R-:W-:Y:S10]  /*231d0*/  MUFU.EX2 R11, R11 ;  /* 0x0000000b000b7308 */ /* 0x000ff40000000800 */
[----:B------:R-:W-:Y:S10]  /*231e0*/  MUFU.EX2 R32, R42 ;  /* 0x0000002a00207308 */ /* 0x000ff40000000800 */
[----:B------:R-:W-:Y:S01]  /*231f0*/  MUFU.EX2 R75, R75 ;  /* 0x0000004b004b7308 */ /* 0x000fe20000000800 */
[----:B---3--:R-:W-:Y:S04]  /*23200*/  FFMA.FTZ R2, R6, R9, R3 ;  /* 0x0000000906027223 */ /* 0x008fe80000010003 */
[C---:B------:R-:W-:Y:S01]  /*23210*/  FADD.FTZ R31, R7.reuse, R2 ;  /* 0x00000002071f7221 */ /* 0x040fe20000010000 */
[----:B------:R-:W-:Y:S01]  /*23220*/  F2FP.PACK_AB R7, R7, R3 ;  /* 0x000000030707723e */ /* 0x000fe200000000ff */
[----:B------:R-:W1:Y:S02]  /*23230*/  SHFL.BFLY PT, R2, R37, 0x2, 0x1f ;  /* 0x0c401f0025027f89 */ /* 0x000e6400000e0000 */
[----:B-1----:R-:W-:Y:S06]  /*23240*/  FMNMX.FTZ R37, R37, R2, !PT ;  /* 0x0000000225257209 */ /* 0x002fec0007810000 */
[----:B------:R-:W1:Y:S02]  /*23250*/  SHFL.BFLY PT, R2, R37, 0x1, 0x1f ;  /* 0x0c201f0025027f89 */ /* 0x000e6400000e0000 */
[----:B-1----:R-:W-:Y:S04]  /*23260*/  FMNMX.FTZ R37, R37, R2, !PT ;  /* 0x0000000225257209 */ /* 0x002fe80007810000 */
[C---:B------:R-:W-:Y:S01]  /*23270*/  FSETP.NEU.FTZ.AND P0, PT, R37.reuse, -INF , PT ;  /* 0xff8000002500780b */ /* 0x040fe20003f1d000 */
[----:B------:R-:W-:Y:S03]  /*23280*/  FMUL.FTZ R3, R0, R37 ;  /* 0x0000002500037220 */ /* 0x000fe60000410000 */
[----:B------:R-:W-:Y:S02]  /*23290*/  FSEL R2, R37, RZ, P0 ;  /* 0x000000ff25027208 */ /* 0x000fe40000000000 */
[----:B------:R-:W-:Y:S02]  /*232a0*/  FSEL R3, R3, RZ, P0 ;  /* 0x000000ff03037208 */ /* 0x000fe40000000000 */
[C---:B------:R-:W-:Y:S01]  /*232b0*/  LOP3.LUT P0, RZ, R219.reuse, 0x1, RZ, 0xc0, !PT ;  /* 0x00000001dbff7812 */ /* 0x040fe2000780c0ff */
[----:B------:R-:W-:Y:S02]  /*232c0*/  FADD.FTZ R2, -R2, R132 ;  /* 0x0000008402027221 */ /* 0x000fe40000010100 */
[--C-:B------:R-:W-:Y:S01]  /*232d0*/  FFMA.FTZ R5, R176, R0, -R3.reuse ;  /* 0x00000000b0057223 */ /* 0x100fe20000010803 */
[----:B------:R-:W-:Y:S01]  /*232e0*/  FSEL R104, R104, -INF , !P0 ;  /* 0xff80000068687808 */ /* 0x000fe20004000000 */
[----:B------:R-:W-:Y:S01]  /*232f0*/  FMUL.FTZ R2, R0, R2 ;  /* 0x0000000200027220 */ /* 0x000fe20000410000 */
[----:B------:R-:W-:Y:S01]  /*23300*/  LOP3.LUT P0, RZ, R219, 0x1000, RZ, 0xc0, !PT ;  /* 0x00001000dbff7812 */ /* 0x000fe2000780c0ff */
[-CC-:B------:R-:W-:Y:S02]  /*23310*/  FFMA.FTZ R101, R171, R0.reuse, -R3.reuse ;  /* 0x00000000ab657223 */ /* 0x180fe40000010803 */
[-CC-:B------:R-:W-:Y:S01]  /*23320*/  FFMA.FTZ R252, R66, R0.reuse, -R3.reuse ;  /* 0x0000000042fc7223 */ /* 0x180fe20000010803 */
[----:B------:R-:W-:Y:S01]  /*23330*/  FSEL R125, R125, -INF , !P0 ;  /* 0xff8000007d7d7808 */ /* 0x000fe20004000000 */
[-CC-:B------:R-:W-:Y:S02]  /*23340*/  FFMA.FTZ R225, R67, R0.reuse, -R3.reuse ;  /* 0x0000000043e17223 */ /* 0x180fe40000010803 */
[-CC-:B------:R-:W-:Y:S01]  /*23350*/  FFMA.FTZ R221, R70, R0.reuse, -R3.reuse ;  /* 0x0000000046dd7223 */ /* 0x180fe20000010803 */
[----:B------:R-:W2:Y:S01]  /*23360*/  LDL.LU R67, [R1+0x68] ;  /* 0x0000680001437983 */ /* 0x000ea20000300800 */
[-CC-:B------:R-:W-:Y:S01]  /*23370*/  FFMA.FTZ R218, R71, R0.reuse, -R3.reuse ;  /* 0x0000000047da7223 */ /* 0x180fe20000010803 */
[----:B------:R-:W-:Y:S01]  /*23380*/  MUFU.EX2 R70, R45 ;  /* 0x0000002d00467308 */ /* 0x000fe20000000800 */
[-CC-:B------:R-:W-:Y:S01]  /*23390*/  FFMA.FTZ R227, R82, R0.reuse, -R3.reuse ;  /* 0x0000000052e37223 */ /* 0x180fe20000010803 */
[----:B------:R-:W2:Y:S01]  /*233a0*/  LDL.LU R66, [R1+0x288] ;  /* 0x0002880001427983 */ /* 0x000ea20000300800 */
[-CC-:B------:R-:W-:Y:S02]  /*233b0*/  FFMA.FTZ R223, R83, R0.reuse, -R3.reuse ;  /* 0x0000000053df7223 */ /* 0x180fe40000010803 */
[-CC-:B------:R-:W-:Y:S01]  /*233c0*/  FFMA.FTZ R228, R86, R0.reuse, -R3.reuse ;  /* 0x0000000056e47223 */ /* 0x180fe20000010803 */
[----:B------:R-:W2:Y:S01]  /*233d0*/  LDL.64 R214, [R1+0x78] ;  /* 0x0000780001d67983 */ /* 0x000ea20000100a00 */
[-CC-:B------:R-:W-:Y:S02]  /*233e0*/  FFMA.FTZ R224, R87, R0.reuse, -R3.reuse ;  /* 0x0000000057e07223 */ /* 0x180fe40000010803 */
[-CC-:B------:R-:W-:Y:S02]  /*233f0*/  FFMA.FTZ R205, R98, R0.reuse, -R3.reuse ;  /* 0x0000000062cd7223 */ /* 0x180fe40000010803 */
[-CC-:B------:R-:W-:Y:S01]  /*23400*/  FFMA.FTZ R206, R99, R0.reuse, -R3.reuse ;  /* 0x0000000063ce7223 */ /* 0x180fe20000010803 */
[----:B------:R1:W2:Y:S01]  /*23410*/  LDL.S16 R71, [R1+0x1dc] ;  /* 0x0001dc0001477983 */ /* 0x0002a20000100600 */
[-CC-:B------:R-:W-:Y:S02]  /*23420*/  FFMA.FTZ R249, R102, R0.reuse, -R3.reuse ;  /* 0x0000000066f97223 */ /* 0x180fe40000010803 */
[-CC-:B------:R-:W-:Y:S01]  /*23430*/  FFMA.FTZ R248, R103, R0.reuse, -R3.reuse ;  /* 0x0000000067f87223 */ /* 0x180fe20000010803 */
[----:B------:R1:W2:Y:S01]  /*23440*/  LDL.S16 R43, [R1+0x1d8] ;  /* 0x0001d800012b7983 */ /* 0x0002a20000100600 */
[-CC-:B------:R-:W-:Y:S02]  /*23450*/  FFMA.FTZ R244, R114, R0.reuse, -R3.reuse ;  /* 0x0000000072f47223 */ /* 0x180fe40000010803 */
        /* <DEDUP_REMOVED lines=18> */
[----:B------:R-:W-:Y:S02]  /*23580*/  FFMA.FTZ R132, R55, R0, -R3 ;  /* 0x0000000037847223 */ /* 0x000fe40000010803 */
[----:B------:R-:W-:Y:S02]  /*23590*/  IMAD.MOV.U32 R82, RZ, RZ, R78 ;  /* 0x000000ffff527224 */ /* 0x000fe400078e004e */
[----:B------:R-:W-:Y:S01]  /*235a0*/  IMAD.MOV.U32 R102, RZ, RZ, R84 ;  /* 0x000000ffff667224 */ /* 0x000fe200078e0054 */
[----:B------:R-:W-:Y:S01]  /*235b0*/  MUFU.EX2 R3, R5 ;  /* 0x0000000500037308 */ /* 0x000fe20000000800 */
[----:B------:R-:W-:Y:S09]  /*235c0*/  IMAD.MOV.U32 R103, RZ, RZ, R82 ;  /* 0x000000ffff677224 */ /* 0x000ff200078e0052 */
[----:B------:R-:W4:Y:S10]  /*235d0*/  MUFU.EX2 R35, R2 ;  /* 0x0000000200237308 */ /* 0x000f340000000800 */
[----:B------:R1:W-:Y:S10]  /*235e0*/  MUFU.EX2 R5, R49 ;  /* 0x0000003100057308 */ /* 0x0003f40000000800 */
[----:B------:R-:W1:Y:S01]  /*235f0*/  MUFU.EX2 R14, R14 ;  /* 0x0000000e000e7308 */ /* 0x000e620000000800 */
[----:B----4-:R-:W-:Y:S04]  /*23600*/  FFMA.FTZ R2, R35, R10, R3 ;  /* 0x0000000a23027223 */ /* 0x010fe80000010003 */
[C---:B------:R-:W-:Y:S01]  /*23610*/  FADD.FTZ R21, R9.reuse, R2 ;  /* 0x0000000209157221 */ /* 0x040fe20000010000 */
[----:B------:R-:W-:Y:S04]  /*23620*/  FMNMX.FTZ R2, R8, R133, !PT ;  /* 0x0000008508027209 */ /* 0x000fe80007810000 */
[----:B------:R-:W4:Y:S01]  /*23630*/  MUFU.EX2 R63, R63 ;  /* 0x0000003f003f7308 */ /* 0x000f220000000800 */
[----:B------:R-:W-:Y:S02]  /*23640*/  F2FP.PACK_AB R9, R9, R3 ;  /* 0x000000030909723e */ /* 0x000fe400000000ff */
[----:B------:R-:W-:Y:S01]  /*23650*/  FMNMX.FTZ R2, R19, R2, !PT ;  /* 0x0000000213027209 */ /* 0x000fe20007810000 */
[----:B-1----:R-:W2:Y:S03]  /*23660*/  LDL R49, [R1+0x2bc] ;  /* 0x0002bc0001317983 */ /* 0x002ea60000100800 */
[----:B------:R-:W-:Y:S03]  /*23670*/  FMNMX.FTZ R2, R12, R2, !PT ;  /* 0x000000020c027209 */ /* 0x000fe60007810000 */
[----:B------:R-:W-:Y:S01]  /*23680*/  MUFU.EX2 R13, R13 ;  /* 0x0000000d000d7308 */ /* 0x000fe20000000800 */
[----:B------:R-:W-:Y:S01]  /*23690*/  FMNMX.FTZ R2, R34, R2, !PT ;  /* 0x0000000222027209 */ /* 0x000fe20007810000 */
[----:B------:R-:W-:Y:S03]  /*236a0*/  FADD.FTZ R21, R14, R21 ;  /* 0x000000150e157221 */ /* 0x000fe60000010000 */
[----:B------:R-:W-:Y:S04]  /*236b0*/  FMNMX.FTZ R2, R168, R2, !PT ;  /* 0x00000002a8027209 */ /* 0x000fe80007810000 */
[----:B------:R-:W-:Y:S01]  /*236c0*/  FMNMX.FTZ R2, R170, R2, !PT ;  /* 0x00000002aa027209 */ /* 0x000fe20007810000 */
[----:B------:R-:W-:Y:S03]  /*236d0*/  MUFU.EX2 R54, R54 ;  /* 0x0000003600367308 */ /* 0x000fe60000000800 */
[----:B------:R-:W-:Y:S01]  /*236e0*/  FMNMX.FTZ R2, R184, R2, !PT ;  /* 0x00000002b8027209 */ /* 0x000fe20007810000 */
[C---:B----4-:R-:W-:Y:S01]  /*236f0*/  FADD.FTZ R21, R63.reuse, R21 ;  /* 0x000000153f157221 */ /* 0x050fe20000010000 */
[----:B------:R-:W-:Y:S02]  /*23700*/  F2FP.PACK_AB R63, R63, R14 ;  /* 0x0000000e3f3f723e */ /* 0x000fe400000000ff */
[----:B------:R-:W-:Y:S03]  /*23710*/  FMNMX.FTZ R2, R185, R2, !PT ;  /* 0x00000002b9027209 */ /* 0x000fe60007810000 */
[----:B------:R-:W-:Y:S01]  /*23720*/  MUFU.EX2 R52, R52 ;  /* 0x0000003400347308 */ /* 0x000fe20000000800 */
[----:B------:R-:W-:Y:S04]  /*23730*/  FMNMX.FTZ R2, R195, R2, !PT ;  /* 0x00000002c3027209 */ /* 0x000fe80007810000 */
        /* <DEDUP_REMOVED lines=22> */
[----:B------:R-:W-:Y:S05]  /*238a0*/  FMNMX.FTZ R36, R125, R36, !PT ;  /* 0x000000247d247209 */ /* 0x000fea0007810000 */
[----:B------:R-:W1:Y:S02]  /*238b0*/  SHFL.BFLY PT, R2, R36, 0x2, 0x1f ;  /* 0x0c401f0024027f89 */ /* 0x000e6400000e0000 */
[----:B-1----:R-:W-:Y:S06]  /*238c0*/  FMNMX.FTZ R36, R36, R2, !PT ;  /* 0x0000000224247209 */ /* 0x002fec0007810000 */
[----:B------:R-:W1:Y:S02]  /*238d0*/  SHFL.BFLY PT, R2, R36, 0x1, 0x1f ;  /* 0x0c201f0024027f89 */ /* 0x000e6400000e0000 */
[----:B-1----:R-:W-:Y:S04]  /*238e0*/  FMNMX.FTZ R36, R36, R2, !PT ;  /* 0x0000000224247209 */ /* 0x002fe80007810000 */
[----:B------:R-:W-:Y:S01]  /*238f0*/  FSETP.NEU.FTZ.AND P0, PT, R36, -INF , PT ;  /* 0xff8000002400780b */ /* 0x000fe20003f1d000 */
[----:B------:R-:W-:Y:S03]  /*23900*/  FMUL.FTZ R10, R0, R36 ;  /* 0x00000024000a7220 */ /* 0x000fe60000410000 */
[----:B------:R-:W-:Y:S02]  /*23910*/  FSEL R2, R36, RZ, P0 ;  /* 0x000000ff24027208 */ /* 0x000fe40000000000 */
[----:B------:R-:W-:Y:S03]  /*23920*/  FSEL R10, R10, RZ, P0 ;  /* 0x000000ff0a0a7208 */ /* 0x000fe60000000000 */
[----:B------:R-:W-:Y:S02]  /*23930*/  FADD.FTZ R2, -R2, R133 ;  /* 0x0000008502027221 */ /* 0x000fe40000010100 */
[--C-:B------:R-:W-:Y:S02]  /*23940*/  FFMA.FTZ R3, R8, R0, -R10.reuse ;  /* 0x0000000008037223 */ /* 0x100fe4000001080a */
[----:B------:R-:W-:Y:S01]  /*23950*/  FMUL.FTZ R2, R0, R2 ;  /* 0x0000000200027220 */ /* 0x000fe20000410000 */
[----:B------:R-:W1:Y:S01]  /*23960*/  MUFU.EX2 R8, R20 ;  /* 0x0000001400087308 */ /* 0x000e620000000800 */
[-CC-:B------:R-:W-:Y:S02]  /*23970*/  FFMA.FTZ R131, R105, R0.reuse, -R10.reuse ;  /* 0x0000000069837223 */ /* 0x180fe4000001080a */
[-CC-:B------:R-:W-:Y:S02]  /*23980*/  FFMA.FTZ R117, R89, R0.reuse, -R10.reuse ;  /* 0x0000000059757223 */ /* 0x180fe4000001080a */
[-CC-:B------:R-:W-:Y:S02]  /*23990*/  FFMA.FTZ R112, R94, R0.reuse, -R10.reuse ;  /* 0x000000005e707223 */ /* 0x180fe4000001080a */
[-CC-:B------:R-:W-:Y:S02]  /*239a0*/  FFMA.FTZ R114, R79, R0.reuse, -R10.reuse ;  /* 0x000000004f727223 */ /* 0x180fe4000001080a */
[-CC-:B------:R-:W-:Y:S01]  /*239b0*/  FFMA.FTZ R122, R92, R0.reuse, -R10.reuse ;  /* 0x000000005c7a7223 */ /* 0x180fe2000001080a */
[----:B------:R4:W-:Y:S01]  /*239c0*/  MUFU.EX2 R23, R3 ;  /* 0x0000000300177308 */ /* 0x0009e20000000800 */
[-CC-:B------:R-:W-:Y:S02]  /*239d0*/  FFMA.FTZ R186, R186, R0.reuse, -R10.reuse ;  /* 0x00000000baba7223 */ /* 0x180fe4000001080a */
[-CC-:B------:R-:W-:Y:S02]  /*239e0*/  FFMA.FTZ R76, R192, R0.reuse, -R10.reuse ;  /* 0x00000000c04c7223 */ /* 0x180fe4000001080a */
[-CC-:B------:R-:W-:Y:S02]  /*239f0*/  FFMA.FTZ R78, R189, R0.reuse, -R10.reuse ;  /* 0x00000000bd4e7223 */ /* 0x180fe4000001080a */
[-CC-:B------:R-:W-:Y:S02]  /*23a00*/  FFMA.FTZ R97, R187, R0.reuse, -R10.reuse ;  /* 0x00000000bb617223 */ /* 0x180fe4000001080a */
[-CC-:B------:R-:W-:Y:S01]  /*23a10*/  FFMA.FTZ R126, R104, R0.reuse, -R10.reuse ;  /* 0x00000000687e7223 */ /* 0x180fe2000001080a */
[----:B------:R-:W-:Y:S01]  /*23a20*/  MUFU.EX2 R189, R235 ;  /* 0x000000eb00bd7308 */ /* 0x000fe20000000800 */
[-CC-:B------:R-:W-:Y:S02]  /*23a30*/  FFMA.FTZ R192, R125, R0.reuse, -R10.reuse ;  /* 0x000000007dc07223 */ /* 0x180fe4000001080a */
[--C-:B------:R-:W-:Y:S01]  /*23a40*/  FFMA.FTZ R115, R77, R0, -R10.reuse ;  /* 0x000000004d737223 */ /* 0x100fe2000001080a */
[----:B-1----:R-:W-:Y:S01]  /*23a50*/  F2FP.PACK_AB R118, R5, R8 ;  /* 0x000000080576723e */ /* 0x002fe200000000ff */
[-CC-:B------:R-:W-:Y:S02]  /*23a60*/  FFMA.FTZ R93, R190, R0.reuse, -R10.reuse ;  /* 0x00000000be5d7223 */ /* 0x180fe4000001080a */
[-CC-:B------:R-:W-:Y:S02]  /*23a70*/  FFMA.FTZ R190, R120, R0.reuse, -R10.reuse ;  /* 0x0000000078be7223 */ /* 0x180fe4000001080a */
[-CC-:B------:R-:W-:Y:S01]  /*23a80*/  FFMA.FTZ R106, R188, R0.reuse, -R10.reuse ;  /* 0x00000000bc6a7223 */ /* 0x180fe2000001080a */
[----:B------:R-:W-:Y:S01]  /*23a90*/  MUFU.EX2 R77, R199 ;  /* 0x000000c7004d7308 */ /* 0x000fe20000000800 */
[-CC-:B------:R-:W-:Y:S02]  /*23aa0*/  FFMA.FTZ R188, R109, R0.reuse, -R10.reuse ;  /* 0x000000006dbc7223 */ /* 0x180fe4000001080a */
[-CC-:B------:R-:W-:Y:S02]  /*23ab0*/  FFMA.FTZ R116, R88, R0.reuse, -R10.reuse ;  /* 0x0000000058747223 */ /* 0x180fe4000001080a */
[-CC-:B----4-:R-:W-:Y:S02]  /*23ac0*/  FFMA.FTZ R3, R19, R0.reuse, -R10.reuse ;  /* 0x0000000013037223 */ /* 0x190fe4000001080a */
[-CC-:B------:R-:W-:Y:S03]  /*23ad0*/  FFMA.FTZ R123, R47, R0.reuse, -R10.reuse ;  /* 0x000000002f7b7223 */ /* 0x180fe6000001080a */
[----:B------:R1:W-:Y:S10]  /*23ae0*/  MUFU.EX2 R22, R3 ;  /* 0x0000000300167308 */ /* 0x0003f40000000800 */
[----:B------:R-:W-:Y:S10]  /*23af0*/  MUFU.EX2 R93, R93 ;  /* 0x0000005d005d7308 */ /* 0x000ff40000000800 */
[----:B------:R-:W-:Y:S01]  /*23b00*/  MUFU.EX2 R78, R78 ;  /* 0x0000004e004e7308 */ /* 0x000fe20000000800 */
[-CC-:B-1----:R-:W-:Y:S09]  /*23b10*/  FFMA.FTZ R3, R12, R0.reuse, -R10.reuse ;  /* 0x000000000c037223 */ /* 0x182ff2000001080a */
[----:B------:R1:W-:Y:S10]  /*23b20*/  MUFU.EX2 R12, R41 ;  /* 0x00000029000c7308 */ /* 0x0003f40000000800 */
[----:B------:R4:W-:Y:S10]  /*23b30*/  MUFU.EX2 R27, R3 ;  /* 0x00000003001b7308 */ /* 0x0009f40000000800 */
[----:B------:R-:W-:Y:S01]  /*23b40*/  MUFU.EX2 R106, R106 ;  /* 0x0000006a006a7308 */ /* 0x000fe20000000800 */
[----:B-1----:R-:W3:Y:S09]  /*23b50*/  LDL R41, [R1+0x2d8] ;  /* 0x0002d80001297983 */ /* 0x002ef20000100800 */
[----:B------:R-:W-:Y:S01]  /*23b60*/  MUFU.EX2 R187, R216 ;  /* 0x000000d800bb7308 */ /* 0x000fe20000000800 */
[-CC-:B----4-:R-:W-:Y:S02]  /*23b70*/  FFMA.FTZ R3, R34, R0.reuse, -R10.reuse ;  /* 0x0000000022037223 */ /* 0x190fe4000001080a */
[----:B------:R-:W4:Y:S07]  /*23b80*/  LDL R34, [R1+0x2c0] ;  /* 0x0002c00001227983 */ /* 0x000f2e0000100800 */
[----:B------:R1:W-:Y:S10]  /*23b90*/  MUFU.EX2 R51, R3 ;  /* 0x0000000300337308 */ /* 0x0003f40000000800 */
[----:B------:R-:W-:Y:S10]  /*23ba0*/  MUFU.EX2 R192, R192 ;  /* 0x000000c000c07308 */ /* 0x000ff40000000800 */
[----:B------:R-:W-:Y:S01]  /*23bb0*/  MUFU.EX2 R188, R188 ;  /* 0x000000bc00bc7308 */ /* 0x000fe20000000800 */
[-CC-:B-1----:R-:W-:Y:S09]  /*23bc0*/  FFMA.FTZ R3, R168, R0.reuse, -R10.reuse ;  /* 0x00000000a8037223 */ /* 0x182ff2000001080a */
[----:B------:R1:W-:Y:S02]  /*23bd0*/  MUFU.EX2 R28, R3 ;  /* 0x00000003001c7308 */ /* 0x0003e40000000800 */
[----:B-1----:R-:W-:Y:S08]  /*23be0*/  FFMA.FTZ R3, R170, R0, -R10 ;  /* 0x00000000aa037223 */ /* 0x002ff0000001080a */
[----:B------:R-:W-:Y:S10]  /*23bf0*/  MUFU.EX2 R46, R3 ;  /* 0x00000003002e7308 */ /* 0x000ff40000000800 */
[----:B------:R1:W2:Y:S02]  /*23c00*/  MUFU.EX2 R3, R2 ;  /* 0x0000000200037308 */ /* 0x0002a40000000800 */
[----:B-1----:R-:W-:Y:S02]  /*23c10*/  FMUL.FTZ R2, R0, R4 ;  /* 0x0000000400027220 */ /* 0x002fe40000410000 */
[----:B--2---:R-:W-:Y:S02]  /*23c20*/  FFMA.FTZ R4, R3, R67, R23 ;  /* 0x0000004303047223 */ /* 0x004fe40000010017 */
[----:B------:R1:W2:Y:S02]  /*23c30*/  LDL.S16 R67, [R1+0x1bc] ;  /* 0x0001bc0001437983 */ /* 0x0002a40000100600 */
[C---:B------:R-:W-:Y:S01]  /*23c40*/  FADD.FTZ R20, R22.reuse, R4 ;  /* 0x0000000416147221 */ /* 0x040fe20000010000 */
[----:B------:R-:W-:Y:S01]  /*23c50*/  F2FP.PACK_AB R4, R22, R23 ;  /* 0x000000171604723e */ /* 0x000fe200000000ff */
[----:B------:R-:W-:Y:S01]  /*23c60*/  FADD.FTZ R22, R16, R31 ;  /* 0x0000001f10167221 */ /* 0x000fe20000010000 */
[----:B------:R-:W1:Y:S01]  /*23c70*/  MUFU.EX2 R2, R2 ;  /* 0x0000000200027308 */ /* 0x000e620000000800 */
[----:B------:R1:W2:Y:S01]  /*23c80*/  LDL.S16 R31, [R1+0x1b8] ;  /* 0x0001b800011f7983 */ /* 0x0002a20000100600 */
[C---:B------:R-:W-:Y:S01]  /*23c90*/  PRMT R44, R4.reuse, 0x7632, R44 ;  /* 0x00007632042c7816 */ /* 0x040fe2000000002c */
[C---:B------:R-:W-:Y:S01]  /*23ca0*/  FADD.FTZ R22, R59.reuse, R22 ;  /* 0x000000163b167221 */ /* 0x040fe20000010000 */
[----:B------:R-:W-:Y:S01]  /*23cb0*/  F2FP.PACK_AB R59, R59, R16 ;  /* 0x000000103b3b723e */ /* 0x000fe200000000ff */
[----:B------:R-:W-:Y:S01]  /*23cc0*/  FADD.FTZ R16, R27, R20 ;  /* 0x000000141b107221 */ /* 0x000fe20000010000 */
[----:B------:R-:W-:Y:S04]  /*23cd0*/  PRMT R90, R4, 0x5410, R44 ;  /* 0x00005410045a7816 */ /* 0x000fe8000000002c */
[----:B------:R-:W-:Y:S01]  /*23ce0*/  MUFU.EX2 R23, R72 ;  /* 0x0000004800177308 */ /* 0x000fe20000000800 */
[----:B-1----:R-:W-:Y:S02]  /*23cf0*/  FFMA.FTZ R19, R2, R66, R24 ;  /* 0x0000004202137223 */ /* 0x002fe40000010018 */
[----:B------:R1:W2:Y:S02]  /*23d00*/  LDL.S16 R66, [R1+0x1d4] ;  /* 0x0001d40001427983 */ /* 0x0002a40000100600 */
[C---:B------:R-:W-:Y:S01]  /*23d10*/  FADD.FTZ R19, R57.reuse, R19 ;  /* 0x0000001339137221 */ /* 0x040fe20000010000 */
[----:B------:R-:W-:Y:S04]  /*23d20*/  F2FP.PACK_AB R57, R57, R24 ;  /* 0x000000183939723e */ /* 0x000fe800000000ff */
[----:B------:R-:W1:Y:S01]  /*23d30*/  MUFU.EX2 R24, R58 ;  /* 0x0000003a00187308 */ /* 0x000e620000000800 */
[----:B------:R-:W-:Y:S01]  /*23d40*/  FADD.FTZ R14, R26, R19 ;  /* 0x000000131a0e7221 */ /* 0x000fe20000010000 */
[----:B------:R-:W-:Y:S01]  /*23d50*/  PRMT R55, R57, 0x7632, R55 ;  /* 0x0000763239377816 */ /* 0x000fe20000000037 */
[C---:B------:R-:W-:Y:S01]  /*23d60*/  FADD.FTZ R19, R51.reuse, R16 ;  /* 0x0000001033137221 */ /* 0x040fe20000010000 */
[----:B------:R-:W-:Y:S01]  /*23d70*/  F2FP.PACK_AB R51, R51, R27 ;  /* 0x0000001b3333723e */ /* 0x000fe200000000ff */
[----:B------:R-:W-:Y:S01]  /*23d80*/  FADD.FTZ R16, R15, R22 ;  /* 0x000000160f107221 */ /* 0x000fe20000010000 */
[----:B------:R-:W-:Y:S01]  /*23d90*/  PRMT R92, R57, 0x5410, R55 ;  /* 0x00005410395c7816 */ /* 0x000fe20000000037 */
[----:B------:R-:W-:Y:S01]  /*23da0*/  FADD.FTZ R14, R25, R14 ;  /* 0x0000000e190e7221 */ /* 0x000fe20000010000 */
[C---:B------:R-:W-:Y:S01]  /*23db0*/  PRMT R45, R51.reuse, 0x7632, R45 ;  /* 0x00007632332d7816 */ /* 0x040fe2000000002d */
[C---:B------:R-:W-:Y:S01]  /*23dc0*/  FADD.FTZ R20, R40.reuse, R16 ;  /* 0x0000001028147221 */ /* 0x040fe20000010000 */
[----:B------:R-:W-:Y:S01]  /*23dd0*/  F2FP.PACK_AB R40, R40, R15 ;  /* 0x0000000f2828723e */ /* 0x000fe200000000ff */
[----:B------:R-:W-:Y:S01]  /*23de0*/  FADD.FTZ R15, R28, R19 ;  /* 0x000000131c0f7221 */ /* 0x000fe20000010000 */
[----:B------:R-:W-:Y:S01]  /*23df0*/  PRMT R83, R51, 0x5410, R45 ;  /* 0x0000541033537816 */ /* 0x000fe2000000002d */
[----:B------:R-:W-:Y:S01]  /*23e00*/  FADD.FTZ R16, R13, R21 ;  /* 0x000000150d107221 */ /* 0x000fe20000010000 */
[----:B------:R1:W-:Y:S01]  /*23e10*/  MUFU.EX2 R22, R62 ;  /* 0x0000003e00167308 */ /* 0x0003e20000000800 */
[C---:B------:R-:W-:Y:S01]  /*23e20*/  FADD.FTZ R26, R46.reuse, R15 ;  /* 0x0000000f2e1a7221 */ /* 0x040fe20000010000 */
[----:B------:R-:W-:Y:S01]  /*23e30*/  F2FP.PACK_AB R46, R46, R28 ;  /* 0x0000001c2e2e723e */ /* 0x000fe200000000ff */
[----:B------:R-:W-:Y:S02]  /*23e40*/  FADD.FTZ R15, R18, R20 ;  /* 0x00000014120f7221 */ /* 0x000fe40000010000 */
[C---:B------:R-:W-:Y:S01]  /*23e50*/  FADD.FTZ R16, R54.reuse, R16 ;  /* 0x0000001036107221 */ /* 0x040fe20000010000 */
[----:B------:R-:W-:Y:S01]  /*23e60*/  F2FP.PACK_AB R54, R54, R13 ;  /* 0x0000000d3636723e */ /* 0x000fe200000000ff */
[----:B------:R-:W-:Y:S02]  /*23e70*/  FADD.FTZ R14, R29, R14 ;  /* 0x0000000e1d0e7221 */ /* 0x000fe40000010000 */
[C---:B------:R-:W-:Y:S01]  /*23e80*/  FADD.FTZ R15, R50.reuse, R15 ;  /* 0x0000000f320f7221 */ /* 0x040fe20000010000 */
[----:B------:R-:W-:Y:S01]  /*23e90*/  F2FP.PACK_AB R50, R50, R18 ;  /* 0x000000123232723e */ /* 0x000fe200000000ff */
[----:B------:R-:W-:Y:S01]  /*23ea0*/  FADD.FTZ R13, R17, R16 ;  /* 0x00000010110d7221 */ /* 0x000fe20000010000 */
[----:B-1----:R-:W-:Y:S01]  /*23eb0*/  F2FP.PACK_AB R119, R23, R24 ;  /* 0x000000181777723e */ /* 0x002fe200000000ff */
[C---:B------:R-:W-:Y:S01]  /*23ec0*/  FADD.FTZ R14, R48.reuse, R14 ;  /* 0x0000000e300e7221 */ /* 0x040fe20000010000 */
[----:B------:R-:W-:Y:S01]  /*23ed0*/  PRMT R58, R59, 0x7632, R58 ;  /* 0x000076323b3a7816 */ /* 0x000fe2000000003a */
[----:B------:R-:W-:Y:S01]  /*23ee0*/  FADD.FTZ R15, R11, R15 ;  /* 0x0000000f0b0f7221 */ /* 0x000fe20000010000 */
[----:B------:R-:W-:Y:S01]  /*23ef0*/  F2FP.PACK_AB R48, R48, R29 ;  /* 0x0000001d3030723e */ /* 0x000fe200000000ff */
[----:B------:R-:W-:Y:S01]  /*23f00*/  FADD.FTZ R98, R52, R13 ;  /* 0x0000000d34627221 */ /* 0x000fe20000010000 */
[----:B------:R-:W-:Y:S01]  /*23f10*/  LOP3.LUT R13, R215, R203, RZ, 0x3c, !PT ;  /* 0x000000cbd70d7212 */ /* 0x000fe200078e3cff */
[----:B------:R-:W-:Y:S01]  /*23f20*/  FADD.FTZ R14, R30, R14 ;  /* 0x0000000e1e0e7221 */ /* 0x000fe20000010000 */
[----:B------:R-:W-:Y:S01]  /*23f30*/  F2FP.PACK_AB R52, R52, R17 ;  /* 0x000000113434723e */ /* 0x000fe200000000ff */
[C---:B------:R-:W-:Y:S01]  /*23f40*/  FADD.FTZ R15, R56.reuse, R15 ;  /* 0x0000000f380f7221 */ /* 0x040fe20000010000 */
[----:B------:R-:W-:Y:S01]  /*23f50*/  F2FP.PACK_AB R56, R56, R11 ;  /* 0x0000000b3838723e */ /* 0x000fe200000000ff */
[----:B------:R-:W-:Y:S01]  /*23f60*/  MUFU.EX2 R21, R64 ;  /* 0x0000004000157308 */ /* 0x000fe20000000800 */
[----:B------:R-:W-:Y:S01]  /*23f70*/  PRMT R62, R63, 0x7632, R62 ;  /* 0x000076323f3e7816 */ /* 0x000fe2000000003e */
[C---:B------:R-:W-:Y:S01]  /*23f80*/  FADD.FTZ R14, R60.reuse, R14 ;  /* 0x0000000e3c0e7221 */ /* 0x040fe20000010000 */
[----:B------:R-:W-:Y:S02]  /*23f90*/  F2FP.PACK_AB R60, R60, R30 ;  /* 0x0000001e3c3c723e */ /* 0x000fe400000000ff */
[----:B------:R-:W-:Y:S01]  /*23fa0*/  PRMT R84, R59, 0x5410, R58 ;  /* 0x000054103b547816 */ /* 0x000fe2000000003a */
[----:B------:R-:W-:Y:S01]  /*23fb0*/  FADD.FTZ R11, R32, R14 ;  /* 0x0000000e200b7221 */ /* 0x000fe20000010000 */
[----:B------:R-:W-:Y:S03]  /*23fc0*/  PRMT R82, R63, 0x5410, R62 ;  /* 0x000054103f527816 */ /* 0x000fe6000000003e */
[----:B------:R-:W1:Y:S01]  /*23fd0*/  MUFU.EX2 R20, R65 ;  /* 0x0000004100147308 */ /* 0x000e620000000800 */
[C---:B------:R-:W-:Y:S01]  /*23fe0*/  FADD.FTZ R11, R61.reuse, R11 ;  /* 0x0000000b3d0b7221 */ /* 0x040fe20000010000 */
[----:B------:R-:W-:Y:S02]  /*23ff0*/  F2FP.PACK_AB R61, R61, R32 ;  /* 0x000000203d3d723e */ /* 0x000fe400000000ff */
[----:B-1----:R-:W-:Y:S01]  /*24000*/  F2FP.PACK_AB R128, R20, R21 ;  /* 0x000000151480723e */ /* 0x002fe200000000ff */
[----:B---3--:R-:W-:Y:S05]  /*24010*/  IMAD.WIDE.U32 R212, R41, -0x2daee0ad, RZ ;  /* 0xd2511f5329d47825 */ /* 0x008fea00078e00ff */
[----:B------:R-:W1:Y:S01]  /*24020*/  MUFU.EX2 R41, R191 ;  /* 0x000000bf00297308 */ /* 0x000e620000000800 */
[----:B------:R-:W-:Y:S01]  /*24030*/  LOP3.LUT R17, R13, R213, RZ, 0x3c, !PT ;  /* 0x000000d50d117212 */ /* 0x000fe200078e3cff */
[----:B------:R-:W-:Y:S04]  /*24040*/  FADD.FTZ R13, R8, R15 ;  /* 0x0000000f080d7221 */ /* 0x000fe80000010000 */
[----:B------:R-:W-:Y:S01]  /*24050*/  IMAD.WIDE.U32 R14, R17, -0x326172a9, RZ ;  /* 0xcd9e8d57110e7825 */ /* 0x000fe200078e00ff */
[----:B----4-:R-:W-:Y:S03]  /*24060*/  LOP3.LUT R16, R34, R211, RZ, 0x3c, !PT ;  /* 0x000000d322107212 */ /* 0x010fe600078e3cff */
[----:B------:R-:W-:Y:S02]  /*24070*/  FADD.FTZ R13, R5, R13 ;  /* 0x0000000d050d7221 */ /* 0x000fe40000010000 */
[----:B------:R-:W-:Y:S02]  /*24080*/  FADD.FTZ R5, R33, R11 ;  /* 0x0000000b21057221 */ /* 0x000fe40000010000 */
[----:B------:R-:W-:Y:S04]  /*24090*/  IMAD.WIDE.U32 R182, R16, -0x2daee0ad, RZ ;  /* 0xd2511f5310b67825 */ /* 0x000fe800078e00ff */
[----:B------:R-:W-:Y:S01]  /*240a0*/  FADD.FTZ R8, R12, R13 ;  /* 0x0000000d0c087221 */ /* 0x000fe20000010000 */
[----:B------:R-:W-:Y:S01]  /*240b0*/  LOP3.LUT R16, R183, R49, R212, 0x96, !PT ;  /* 0x00000031b7107212 */ /* 0x000fe200078e96d4 */
[----:B------:R-:W-:Y:S01]  /*240c0*/  FADD.FTZ R5, R70, R5 ;  /* 0x0000000546057221 */ /* 0x000fe20000010000 */
[----:B------:R-:W-:Y:S01]  /*240d0*/  LOP3.LUT R13, R15, R232, R210, 0x96, !PT ;  /* 0x000000e80f0d7212 */ /* 0x000fe200078e96d2 */
[C---:B------:R-:W-:Y:S01]  /*240e0*/  FADD.FTZ R11, R75.reuse, R8 ;  /* 0x000000084b0b7221 */ /* 0x040fe20000010000 */
[----:B------:R-:W-:Y:S01]  /*240f0*/  F2FP.PACK_AB R75, R75, R12 ;  /* 0x0000000c4b4b723e */ /* 0x000fe200000000ff */
[----:B------:R-:W-:Y:S01]  /*24100*/  IMAD.WIDE.U32 R178, R16, -0x326172a9, RZ ;  /* 0xcd9e8d5710b27825 */ /* 0x000fe200078e00ff */
[----:B------:R-:W-:Y:S03]  /*24110*/  F2FP.PACK_AB R70, R70, R33 ;  /* 0x000000214646723e */ /* 0x000fe600000000ff */
[----:B------:R-:W-:Y:S01]  /*24120*/  IMAD.WIDE.U32 R12, R13, -0x2daee0ad, RZ ;  /* 0xd2511f530d0c7825 */ /* 0x000fe200078e00ff */
[----:B------:R-:W-:Y:S03]  /*24130*/  LOP3.LUT R18, R179, R233, R14, 0x96, !PT ;  /* 0x000000e9b3127212 */ /* 0x000fe600078e960e */
[----:B------:R-:W-:Y:S01]  /*24140*/  FADD.FTZ R5, R24, R5 ;  /* 0x0000000518057221 */ /* 0x000fe20000010000 */
[----:B------:R-:W-:Y:S01]  /*24150*/  LOP3.LUT R16, R13, R234, R182, 0x96, !PT ;  /* 0x000000ea0d107212 */ /* 0x000fe200078e96b6 */
[----:B------:R-:W-:Y:S04]  /*24160*/  IMAD.WIDE.U32 R18, R18, -0x2daee0ad, RZ ;  /* 0xd2511f5312127825 */ /* 0x000fe800078e00ff */
[----:B------:R-:W-:Y:S01]  /*24170*/  IMAD.WIDE.U32 R16, R16, -0x326172a9, RZ ;  /* 0xcd9e8d5710107825 */ /* 0x000fe200078e00ff */
[----:B------:R-:W-:Y:S03]  /*24180*/  LOP3.LUT R19, R19, R241, R12, 0x96, !PT ;  /* 0x000000f113137212 */ /* 0x000fe600078e960c */
[----:B------:R-:W-:Y:S01]  /*24190*/  FADD.FTZ R8, R23, R5 ;  /* 0x0000000517087221 */ /* 0x000fe20000010000 */
[----:B------:R-:W-:Y:S01]  /*241a0*/  LOP3.LUT R12, R17, R231, R178, 0x96, !PT ;  /* 0x000000e7110c7212 */ /* 0x000fe200078e96b2 */
[----:B------:R-:W-:Y:S04]  /*241b0*/  FADD.FTZ R5, R21, R11 ;  /* 0x0000000b15057221 */ /* 0x000fe80000010000 */
[----:B------:R-:W-:Y:S04]  /*241c0*/  IMAD.WIDE.U32 R12, R12, -0x2daee0ad, RZ ;  /* 0xd2511f530c0c7825 */ /* 0x000fe800078e00ff */
[----:B------:R-:W-:Y:S01]  /*241d0*/  FADD.FTZ R25, R20, R5 ;  /* 0x0000000514197221 */ /* 0x000fe20000010000 */
[----:B------:R-:W-:Y:S01]  /*241e0*/  LOP3.LUT R17, R13, R239, R18, 0x96, !PT ;  /* 0x000000ef0d117212 */ /* 0x000fe200078e9612 */
[----:B------:R-:W-:Y:S04]  /*241f0*/  IMAD.WIDE.U32 R18, R19, -0x326172a9, RZ ;  /* 0xcd9e8d5713127825 */ /* 0x000fe800078e00ff */
[----:B------:R-:W-:Y:S01]  /*24200*/  FADD.FTZ R5, R22, R8 ;  /* 0x0000000816057221 */ /* 0x000fe20000010000 */
[----:B------:R-:W-:Y:S01]  /*24210*/  LOP3.LUT R20, R19, R240, R16, 0x96, !PT ;  /* 0x000000f013147212 */ /* 0x000fe200078e9610 */
[----:B------:R-:W-:Y:S04]  /*24220*/  IMAD.WIDE.U32 R16, R17, -0x326172a9, RZ ;  /* 0xcd9e8d5711107825 */ /* 0x000fe800078e00ff */
[----:B------:R-:W-:Y:S01]  /*24230*/  IMAD.WIDE.U32 R20, R20, -0x2daee0ad, RZ ;  /* 0xd2511f5314147825 */ /* 0x000fe200078e00ff */
[----:B------:R-:W-:Y:S03]  /*24240*/  LOP3.LUT R18, R17, R238, R18, 0x96, !PT ;  /* 0x000000ee11127212 */ /* 0x000fe600078e9612 */
[----:B-1----:R-:W-:Y:S01]  /*24250*/  FADD.FTZ R23, R41, R5 ;  /* 0x0000000529177221 */ /* 0x002fe20000010000 */
[----:B------:R-:W-:Y:S02]  /*24260*/  LOP3.LUT R12, R21, R236, R12, 0x96, !PT ;  /* 0x000000ec150c7212 */ /* 0x000fe400078e960c */
[----:B------:R-:W-:Y:S03]  /*24270*/  F2FP.PACK_AB R41, R41, R22 ;  /* 0x000000162929723e */ /* 0x000fe600000000ff */
[----:B------:R-:W-:Y:S05]  /*24280*/  IMAD.WIDE.U32 R12, R12, -0x326172a9, RZ ;  /* 0xcd9e8d570c0c7825 */ /* 0x000fea00078e00ff */
[----:B------:R-:W-:Y:S02]  /*24290*/  LOP3.LUT R8, R13, R242, R16, 0x96, !PT ;  /* 0x000000f20d087212 */ /* 0x000fe400078e9610 */
[----:B------:R-:W-:Y:S02]  /*242a0*/  LOP3.LUT R21, R12, 0xff, RZ, 0xc0, !PT ;  /* 0x000000ff0c157812 */ /* 0x000fe400078ec0ff */
[C---:B------:R-:W-:Y:S02]  /*242b0*/  LOP3.LUT R5, R8.reuse, 0xff, RZ, 0xc0, !PT ;  /* 0x000000ff08057812 */ /* 0x040fe400078ec0ff */
[--C-:B------:R-:W-:Y:S02]  /*242c0*/  SHF.R.U32.HI R11, RZ, 0x10, R8.reuse ;  /* 0x00000010ff0b7819 */ /* 0x100fe40000011608 */
[----:B------:R-:W-:Y:S02]  /*242d0*/  ISETP.GE.U32.AND P4, PT, R217, R5, PT ;  /* 0x00000005d900720c */ /* 0x000fe40003f86070 */
[----:B------:R-:W-:Y:S02]  /*242e0*/  LOP3.LUT R5, R8, 0xffff, RZ, 0xc0, !PT ;  /* 0x0000ffff08057812 */ /* 0x000fe400078ec0ff */
[----:B------:R-:W-:Y:S02]  /*242f0*/  LOP3.LUT R11, R11, 0xff, RZ, 0xc0, !PT ;  /* 0x000000ff0b0b7812 */ /* 0x000fe400078ec0ff */
[----:B------:R-:W-:Y:S02]  /*24300*/  SHF.R.U32.HI R5, RZ, 0x8, R5 ;  /* 0x00000008ff057819 */ /* 0x000fe40000011605 */
[----:B------:R-:W-:Y:S02]  /*24310*/  ISETP.GE.U32.AND P2, PT, R217, R11, PT ;  /* 0x0000000bd900720c */ /* 0x000fe40003f46070 */
[----:B------:R-:W-:Y:S02]  /*24320*/  LOP3.LUT R5, R5, 0xffff, RZ, 0xc0, !PT ;  /* 0x0000ffff05057812 */ /* 0x000fe400078ec0ff */
[----:B------:R-:W-:Y:S01]  /*24330*/  SHF.R.U32.HI R8, RZ, 0x18, R8 ;  /* 0x00000018ff087819 */ /* 0x000fe20000011608 */
[----:B------:R-:W-:Y:S01]  /*24340*/  @!P4 HADD2 R71, -R7.H0_H0, -RZ.H0_H0 ;  /* 0xa00000ff0747c230 */ /* 0x000fe20000000900 */
[----:B------:R-:W-:Y:S02]  /*24350*/  ISETP.GE.U32.AND P3, PT, R217, R5, PT ;  /* 0x00000005d900720c */ /* 0x000fe40003f66070 */
[----:B------:R-:W-:Y:S02]  /*24360*/  PRMT R5, R7, 0x7632, R5 ;  /* 0x0000763207057816 */ /* 0x000fe40000000005 */
[----:B------:R-:W-:Y:S01]  /*24370*/  ISETP.GE.U32.AND P1, PT, R217, R8, PT ;  /* 0x00000008d900720c */ /* 0x000fe20003f26070 */
[----:B------:R-:W-:Y:S01]  /*24380*/  @!P4 STL.S16 [R1+0x1dc], R71 ;  /* 0x0001dc470100c387 */ /* 0x000fe20000100600 */
[----:B------:R-:W-:Y:S01]  /*24390*/  PRMT R8, R9, 0x7632, R8 ;  /* 0x0000763209087816 */ /* 0x000fe20000000008 */
[----:B--2---:R-:W-:Y:S01]  /*243a0*/  @!P2 HADD2 R67, -R9.H0_H0, -RZ.H0_H0 ;  /* 0xa00000ff0943a230 */ /* 0x004fe20000000900 */
[----:B------:R-:W-:Y:S01]  /*243b0*/  LOP3.LUT R11, R12, 0xffff, RZ, 0xc0, !PT ;  /* 0x0000ffff0c0b7812 */ /* 0x000fe200078ec0ff */
[----:B------:R1:W2:Y:S01]  /*243c0*/  LDL.S16 R22, [R1+0x1f8] ;  /* 0x0001f80001167983 */ /* 0x0002a20000100600 */
[----:B------:R-:W-:Y:S02]  /*243d0*/  ISETP.GE.U32.AND P5, PT, R217, R21, PT ;  /* 0x00000015d900720c */ /* 0x000fe40003fa6070 */
[----:B------:R-:W-:Y:S01]  /*243e0*/  SHF.R.U32.HI R11, RZ, 0x8, R11 ;  /* 0x00000008ff0b7819 */ /* 0x000fe2000001160b */
[----:B------:R-:W-:Y:S01]  /*243f0*/  @!P3 HADD2 R43, -R5.H0_H0, -RZ.H0_H0 ;  /* 0xa00000ff052bb230 */ /* 0x000fe20000000900 */
[----:B------:R-:W-:Y:S02]  /*24400*/  PRMT R86, R7, 0x5410, R5 ;  /* 0x0000541007567816 */ /* 0x000fe40000000005 */
[----:B------:R-:W-:Y:S01]  /*24410*/  LOP3.LUT R19, R11, 0xffff, RZ, 0xc0, !PT ;  /* 0x0000ffff0b137812 */ /* 0x000fe200078ec0ff */
[----:B------:R-:W-:Y:S01]  /*24420*/  @!P1 HADD2 R31, -R8.H0_H0, -RZ.H0_H0 ;  /* 0xa00000ff081f9230 */ /* 0x000fe20000000900 */
[----:B------:R-:W-:Y:S01]  /*24430*/  PRMT R64, R43, 0x7610, R64 ;  /* 0x000076102b407816 */ /* 0x000fe20000000040 */
[----:B------:R3:W-:Y:S01]  /*24440*/  @!P3 STL.S16 [R1+0x1d8], R43 ;  /* 0x0001d82b0100b387 */ /* 0x0007e20000100600 */
[----:B------:R-:W-:Y:S02]  /*24450*/  ISETP.GE.U32.AND P0, PT, R217, R19, PT ;  /* 0x00000013d900720c */ /* 0x000fe40003f06070 */
[----:B------:R-:W-:Y:S01]  /*24460*/  PRMT R33, R31, 0x7610, R33 ;  /* 0x000076101f217816 */ /* 0x000fe20000000021 */
[----:B------:R1:W4:Y:S01]  /*24470*/  LDL.S16 R17, [R1+0x1f0] ;  /* 0x0001f00001117983 */ /* 0x0003220000100600 */
[----:B------:R-:W-:Y:S02]  /*24480*/  SHF.R.U32.HI R11, RZ, 0x10, R12 ;  /* 0x00000010ff0b7819 */ /* 0x000fe4000001160c */
[----:B------:R-:W-:Y:S02]  /*24490*/  @!P3 PRMT R5, R64, 0x5410, RZ ;  /* 0x000054104005b816 */ /* 0x000fe400000000ff */
[----:B------:R-:W-:Y:S02]  /*244a0*/  LOP3.LUT R24, R11, 0xff, RZ, 0xc0, !PT ;  /* 0x000000ff0b187812 */ /* 0x000fe400078ec0ff */
[----:B------:R-:W-:Y:S01]  /*244b0*/  PRMT R42, R67, 0x7610, R42 ;  /* 0x00007610432a7816 */ /* 0x000fe2000000002a */
[----:B------:R-:W-:Y:S01]  /*244c0*/  ST.E.U16 [R174.64+0x2], R5 ;  /* 0x00000205ae007985 */ /* 0x000fe2000c101504 */
[----:B------:R-:W-:Y:S02]  /*244d0*/  PRMT R87, R9, 0x5410, R8 ;  /* 0x0000541009577816 */ /* 0x000fe40000000008 */
[----:B------:R-:W-:Y:S02]  /*244e0*/  @!P2 PRMT R9, R42, 0x5410, RZ ;  /* 0x000054102a09a816 */ /* 0x000fe400000000ff */
[----:B------:R-:W-:Y:S02]  /*244f0*/  PRMT R65, R71, 0x7610, R65 ;  /* 0x0000761047417816 */ /* 0x000fe40000000041 */
[----:B------:R-:W-:Y:S01]  /*24500*/  @!P1 PRMT R8, R33, 0x5410, RZ ;  /* 0x0000541021089816 */ /* 0x000fe200000000ff */
[----:B------:R-:W-:Y:S01]  /*24510*/  @!P5 HADD2 R66, -R59.H0_H0, -RZ.H0_H0 ;  /* 0xa00000ff3b42d230 */ /* 0x000fe20000000900 */
[----:B------:R-:W-:Y:S04]  /*24520*/  @!P4 PRMT R7, R65, 0x5410, RZ ;  /* 0x000054104107c816 */ /* 0x000fe800000000ff */
[----:B------:R-:W-:Y:S01]  /*24530*/  PRMT R30, R66, 0x7610, R30 ;  /* 0x00007610421e7816 */ /* 0x000fe2000000001e */
[----:B---3--:R1:W3:Y:S04]  /*24540*/  LDL.S16 R43, [R1+0x1f4] ;  /* 0x0001f400012b7983 */ /* 0x0082e80000100600 */
[----:B------:R-:W-:Y:S04]  /*24550*/  @!P2 STL.S16 [R1+0x1bc], R67 ;  /* 0x0001bc430100a387 */ /* 0x000fe80000100600 */
[----:B------:R1:W-:Y:S04]  /*24560*/  @!P1 STL.S16 [R1+0x1b8], R31 ;  /* 0x0001b81f01009387 */ /* 0x0003e80000100600 */
[----:B------:R-:W4:Y:S04]  /*24570*/  LDL R16, [R1+0x2b4] ;  /* 0x0002b40001107983 */ /* 0x000f280000100800 */
[----:B------:R-:W-:Y:S04]  /*24580*/  ST.E.U16 [R174.64], R7 ;  /* 0x00000007ae007985 */ /* 0x000fe8000c101504 */
[----:B-1----:R-:W4:Y:S04]  /*24590*/  LDL R31, [R1+0x2b8] ;  /* 0x0002b800011f7983 */ /* 0x002f280000100800 */
[----:B------:R-:W-:Y:S01]  /*245a0*/  @!P5 STL.S16 [R1+0x1d4], R66 ;  /* 0x0001d4420100d387 */ /* 0x000fe20000100600 */
[C---:B------:R-:W-:Y:S01]  /*245b0*/  ISETP.GE.U32.AND P5, PT, R217.reuse, R24, PT ;  /* 0x00000018d900720c */ /* 0x040fe20003fa6070 */
[----:B--2---:R-:W-:Y:S05]  /*245c0*/  @!P0 HADD2 R22, -R58.H0_H0, -RZ.H0_H0 ;  /* 0xa00000ff3a168230 */ /* 0x004fea0000000900 */
[----:B------:R-:W-:Y:S01]  /*245d0*/  PRMT R27, R22, 0x7610, R27 ;  /* 0x00007610161b7816 */ /* 0x000fe2000000001b */
[----:B------:R1:W-:Y:S02]  /*245e0*/  @!P0 STL.S16 [R1+0x1f8], R22 ;  /* 0x0001f81601008387 */ /* 0x0003e40000100600 */
[----:B-1----:R-:W-:Y:S01]  /*245f0*/  SHF.R.U32.HI R22, RZ, 0x18, R12 ;  /* 0x00000018ff167819 */ /* 0x002fe2000001160c */
[----:B------:R-:W-:Y:S03]  /*24600*/  IMAD.WIDE.U32 R12, R18, -0x2daee0ad, RZ ;  /* 0xd2511f53120c7825 */ /* 0x000fe600078e00ff */
[----:B------:R-:W-:Y:S01]  /*24610*/  ISETP.GE.U32.AND P0, PT, R217, R22, PT ;  /* 0x00000016d900720c */ /* 0x000fe20003f06070 */
[----:B---3--:R-:W-:Y:S01]  /*24620*/  @!P5 HADD2 R43, -R63.H0_H0, -RZ.H0_H0 ;  /* 0xa00000ff3f2bd230 */ /* 0x008fe20000000900 */
[C---:B------:R-:W-:Y:S02]  /*24630*/  LOP3.LUT R85, R12.reuse, 0xff, RZ, 0xc0, !PT ;  /* 0x000000ff0c557812 */ /* 0x040fe400078ec0ff */
[----:B------:R-:W-:Y:S02]  /*24640*/  LOP3.LUT R18, R12, 0xffff, RZ, 0xc0, !PT ;  /* 0x0000ffff0c127812 */ /* 0x000fe400078ec0ff */
[----:B------:R-:W-:Y:S01]  /*24650*/  PRMT R29, R43, 0x7610, R29 ;  /* 0x000076102b1d7816 */ /* 0x000fe2000000001d */
[----:B------:R1:W-:Y:S01]  /*24660*/  @!P5 STL.S16 [R1+0x1f4], R43 ;  /* 0x0001f42b0100d387 */ /* 0x0003e20000100600 */
[----:B------:R-:W-:Y:S02]  /*24670*/  SHF.R.U32.HI R100, RZ, 0x18, R12 ;  /* 0x00000018ff647819 */ /* 0x000fe4000001160c */
[----:B------:R-:W-:Y:S02]  /*24680*/  LOP3.LUT R11, R13, R237, R20, 0x96, !PT ;  /* 0x000000ed0d0b7212 */ /* 0x000fe400078e9614 */
[----:B------:R-:W-:Y:S01]  /*24690*/  SHF.R.U32.HI R7, RZ, 0x8, R18 ;  /* 0x00000008ff077819 */ /* 0x000fe20000011612 */
[----:B----4-:R-:W-:Y:S01]  /*246a0*/  @!P0 HADD2 R17, -R62.H0_H0, -RZ.H0_H0 ;  /* 0xa00000ff3e118230 */ /* 0x010fe20000000900 */
[--C-:B------:R-:W-:Y:S01]  /*246b0*/  SHF.R.U32.HI R5, RZ, 0x10, R11.reuse ;  /* 0x00000010ff057819 */ /* 0x100fe2000001160b */
[----:B------:R-:W-:Y:S01]  /*246c0*/  MUFU.EX2 R20, R196 ;  /* 0x000000c400147308 */ /* 0x000fe20000000800 */
[----:B------:R-:W-:Y:S02]  /*246d0*/  LOP3.LUT R67, R11, 0xff, RZ, 0xc0, !PT ;  /* 0x000000ff0b437812 */ /* 0x000fe400078ec0ff */
[----:B------:R-:W-:Y:S01]  /*246e0*/  PRMT R28, R17, 0x7610, R28 ;  /* 0x00007610111c7816 */ /* 0x000fe2000000001c */
[----:B------:R2:W-:Y:S01]  /*246f0*/  @!P0 STL.S16 [R1+0x1f0], R17 ;  /* 0x0001f01101008387 */ /* 0x0005e20000100600 */
[----:B------:R-:W-:Y:S02]  /*24700*/  LOP3.LUT R64, R5, 0xff, RZ, 0xc0, !PT ;  /* 0x000000ff05407812 */ /* 0x000fe400078ec0ff */
[----:B------:R-:W-:Y:S01]  /*24710*/  SHF.R.U32.HI R72, RZ, 0x18, R11 ;  /* 0x00000018ff487819 */ /* 0x000fe2000001160b */
[----:B------:R3:W4:Y:S01]  /*24720*/  LDL.S16 R33, [R1+0x26c] ;  /* 0x00026c0001217983 */ /* 0x0007220000100600 */
[----:B------:R-:W-:Y:S02]  /*24730*/  LOP3.LUT R11, R11, 0xffff, RZ, 0xc0, !PT ;  /* 0x0000ffff0b0b7812 */ /* 0x000fe400078ec0ff */
[----:B------:R-:W-:Y:S01]  /*24740*/  LOP3.LUT R91, R7, 0xffff, RZ, 0xc0, !PT ;  /* 0x0000ffff075b7812 */ /* 0x000fe200078ec0ff */
[----:B------:R3:W3:Y:S01]  /*24750*/  LDL.S16 R18, [R1+0x270] ;  /* 0x0002700001127983 */ /* 0x0006e20000100600 */
[----:B------:R-:W-:Y:S01]  /*24760*/  SHF.R.U32.HI R11, RZ, 0x8, R11 ;  /* 0x00000008ff0b7819 */ /* 0x000fe2000001160b */
[----:B-1----:R-:W1:Y:S01]  /*24770*/  MUFU.EX2 R43, R68 ;  /* 0x00000044002b7308 */ /* 0x002e620000000800 */
[----:B------:R-:W-:Y:S02]  /*24780*/  IADD3 R168, P0, R174, R31, RZ ;  /* 0x0000001faea87210 */ /* 0x000fe40007f1e0ff */
[----:B------:R-:W3:Y:S03]  /*24790*/  LDL R31, [R1+0x290] ;  /* 0x00029000011f7983 */ /* 0x000ee60000100800 */
[----:B------:R-:W-:Y:S01]  /*247a0*/  IMAD.X R169, R175, 0x1, R16, P0 ;  /* 0x00000001afa97824 */ /* 0x000fe200000e0610 */
[----:B--2---:R-:W-:Y:S04]  /*247b0*/  SHF.R.U32.HI R17, RZ, 0x10, R12 ;  /* 0x00000010ff117819 */ /* 0x004fe8000001160c */
[----:B------:R2:W-:Y:S01]  /*247c0*/  ST.E.U16 [R168.64+0x2], R8 ;  /* 0x00000208a8007985 */ /* 0x0005e2000c101504 */
[----:B------:R-:W2:Y:S01]  /*247d0*/  MUFU.EX2 R12, R69 ;  /* 0x00000045000c7308 */ /* 0x000ea20000000800 */
[----:B------:R-:W-:Y:S02]  /*247e0*/  LOP3.LUT R99, R17, 0xff, RZ, 0xc0, !PT ;  /* 0x000000ff11637812 */ /* 0x000fe400078ec0ff */
[----:B------:R3:W-:Y:S01]  /*247f0*/  ST.E.U16 [R168.64], R9 ;  /* 0x00000009a8007985 */ /* 0x0007e2000c101504 */
[----:B-1----:R-:W-:Y:S01]  /*24800*/  FADD.FTZ R13, R43, R25 ;  /* 0x000000192b0d7221 */ /* 0x002fe20000010000 */
[C---:B--2---:R-:W-:Y:S03]  /*24810*/  F2FP.PACK_AB R43, R12.reuse, R43 ;  /* 0x0000002b0c2b723e */ /* 0x044fe600000000ff */
[----:B------:R-:W-:Y:S01]  /*24820*/  FADD.FTZ R16, R12, R13 ;  /* 0x0000000d0c107221 */ /* 0x000fe20000010000 */
[----:B------:R-:W2:Y:S01]  /*24830*/  LDL.64 R68, [R1+0x298] ;  /* 0x0002980001447983 */ /* 0x000ea20000100a00 */
[----:B------:R-:W1:Y:S01]  /*24840*/  MUFU.EX2 R13, R74 ;  /* 0x0000004a000d7308 */ /* 0x000e620000000800 */
[----:B------:R-:W-:Y:S01]  /*24850*/  FADD.FTZ R12, R20, R23 ;  /* 0x00000017140c7221 */ /* 0x000fe20000010000 */
[C---:B-1----:R-:W-:Y:S03]  /*24860*/  F2FP.PACK_AB R191, R13.reuse, R20 ;  /* 0x000000140dbf723e */ /* 0x042fe600000000ff */
[----:B------:R-:W-:Y:S05]  /*24870*/  FADD.FTZ R20, R13, R12 ;  /* 0x0000000c0d147221 */ /* 0x000fea0000010000 */
[----:B------:R1:W1:Y:S01]  /*24880*/  MUFU.EX2 R13, R53 ;  /* 0x00000035000d7308 */ /* 0x0002620000000800 */
[-CC-:B------:R-:W-:Y:S02]  /*24890*/  FFMA.FTZ R74, R193, R0.reuse, -R10.reuse ;  /* 0x00000000c14a7223 */ /* 0x180fe4000001080a */
[-C--:B------:R-:W-:Y:S07]  /*248a0*/  FFMA.FTZ R193, R124, R0.reuse, -R10 ;  /* 0x000000007cc17223 */ /* 0x080fee000001080a */
[----:B------:R-:W1:Y:S10]  /*248b0*/  MUFU.EX2 R12, R81 ;  /* 0x00000051000c7308 */ /* 0x000e740000000800 */
[----:B------:R-:W-:Y:S01]  /*248c0*/  MUFU.EX2 R74, R74 ;  /* 0x0000004a004a7308 */ /* 0x000fe20000000800 */
[----:B-1----:R-:W-:Y:S01]  /*248d0*/  LOP3.LUT R53, R11, 0xffff, RZ, 0xc0, !PT ;  /* 0x0000ffff0b357812 */ /* 0x002fe200078ec0ff */
[----:B------:R-:W-:Y:S01]  /*248e0*/  FADD.FTZ R16, R13, R16 ;  /* 0x000000100d107221 */ /* 0x000fe20000010000 */
[----:B------:R1:W4:Y:S01]  /*248f0*/  LDL.S16 R11, [R1+0x278] ;  /* 0x00027800010b7983 */ /* 0x0003220000100600 */
[C---:B------:R-:W-:Y:S02]  /*24900*/  F2FP.PACK_AB R183, R12.reuse, R13 ;  /* 0x0000000d0cb7723e */ /* 0x040fe400000000ff */
[----:B------:R-:W-:Y:S02]  /*24910*/  FADD.FTZ R66, R12, R16 ;  /* 0x000000100c427221 */ /* 0x000fe40000010000 */
[-CC-:B------:R-:W-:Y:S02]  /*24920*/  FFMA.FTZ R12, R184, R0.reuse, -R10.reuse ;  /* 0x00000000b80c7223 */ /* 0x180fe4000001080a */
[-CC-:B------:R-:W-:Y:S02]  /*24930*/  FFMA.FTZ R184, R108, R0.reuse, -R10.reuse ;  /* 0x000000006cb87223 */ /* 0x180fe4000001080a */
[----:B------:R1:W1:Y:S02]  /*24940*/  MUFU.EX2 R42, R12 ;  /* 0x0000000c002a7308 */ /* 0x0002640000000800 */
[-CC-:B-1----:R-:W-:Y:S02]  /*24950*/  FFMA.FTZ R12, R185, R0.reuse, -R10.reuse ;  /* 0x00000000b90c7223 */ /* 0x182fe4000001080a */
[----:B------:R-:W-:Y:S06]  /*24960*/  FFMA.FTZ R185, R121, R0, -R10 ;  /* 0x0000000079b97223 */ /* 0x000fec000001080a */
[----:B------:R1:W1:Y:S10]  /*24970*/  MUFU.EX2 R13, R12 ;  /* 0x0000000c000d7308 */ /* 0x0002740000000800 */
[----:B------:R-:W-:Y:S01]  /*24980*/  MUFU.EX2 R185, R185 ;  /* 0x000000b900b97308 */ /* 0x000fe20000000800 */
[----:B-1----:R-:W-:Y:S01]  /*24990*/  FADD.FTZ R12, R42, R26 ;  /* 0x0000001a2a0c7221 */ /* 0x002fe20000010000 */
[C---:B------:R-:W-:Y:S03]  /*249a0*/  F2FP.PACK_AB R42, R13.reuse, R42 ;  /* 0x0000002a0d2a723e */ /* 0x040fe600000000ff */
[----:B------:R-:W-:Y:S02]  /*249b0*/  FADD.FTZ R73, R13, R12 ;  /* 0x0000000c0d497221 */ /* 0x000fe40000010000 */
[----:B---3--:R-:W-:Y:S02]  /*249c0*/  IMAD.WIDE.U32 R208, R31, -0x326172a9, RZ ;  /* 0xcd9e8d571fd07825 */ /* 0x008fe400078e00ff */
[----:B------:R1:W3:Y:S03]  /*249d0*/  LDL.S16 R31, [R1+0x274] ;  /* 0x00027400011f7983 */ /* 0x0002e60000100600 */
[----:B------:R-:W-:Y:S02]  /*249e0*/  LOP3.LUT R5, R34, R209, RZ, 0x3c, !PT ;  /* 0x000000d122057212 */ /* 0x000fe400078e3cff */
[----:B------:R-:W-:Y:S01]  /*249f0*/  LOP3.LUT R8, R15, R232, R208, 0x96, !PT ;  /* 0x000000e80f087212 */ /* 0x000fe200078e96d0 */
[----:B------:R-:W3:Y:S02]  /*24a00*/  LDL R34, [R1+0x294] ;  /* 0x0002940001227983 */ /* 0x000ee40000100800 */
[----:B------:R-:W-:Y:S04]  /*24a10*/  IMAD.WIDE.U32 R180, R5, -0x2daee0ad, RZ ;  /* 0xd2511f5305b47825 */ /* 0x000fe800078e00ff */
[----:B------:R-:W-:Y:S01]  /*24a20*/  IMAD.WIDE.U32 R8, R8, -0x2daee0ad, RZ ;  /* 0xd2511f5308087825 */ /* 0x000fe200078e00ff */
[----:B------:R-:W-:Y:S04]  /*24a30*/  LOP3.LUT R5, R181, R49, R212, 0x96, !PT ;  /* 0x00000031b5057212 */ /* 0x000fe800078e96d4 */
[----:B------:R-:W-:Y:S01]  /*24a40*/  LOP3.LUT R12, R9, R234, R180, 0x96, !PT ;  /* 0x000000ea090c7212 */ /* 0x000fe200078e96b4 */
[----:B------:R-:W-:Y:S04]  /*24a50*/  IMAD.WIDE.U32 R176, R5, -0x326172a9, RZ ;  /* 0xcd9e8d5705b07825 */ /* 0x000fe800078e00ff */
[----:B------:R-:W-:Y:S01]  /*24a60*/  IMAD.WIDE.U32 R12, R12, -0x326172a9, RZ ;  /* 0xcd9e8d570c0c7825 */ /* 0x000fe200078e00ff */
[----:B------:R-:W-:Y:S05]  /*24a70*/  LOP3.LUT R14, R177, R233, R14, 0x96, !PT ;  /* 0x000000e9b10e7212 */ /* 0x000fea00078e960e */
[----:B------:R-:W-:Y:S05]  /*24a80*/  IMAD.WIDE.U32 R14, R14, -0x2daee0ad, RZ ;  /* 0xd2511f530e0e7825 */ /* 0x000fea00078e00ff */
[----:B------:R-:W-:Y:S02]  /*24a90*/  LOP3.LUT R15, R15, R241, R8, 0x96, !PT ;  /* 0x000000f10f0f7212 */ /* 0x000fe400078e9608 */
[----:B------:R-:W-:Y:S05]  /*24aa0*/  LOP3.LUT R8, R13, R231, R176, 0x96, !PT ;  /* 0x000000e70d087212 */ /* 0x000fea00078e96b0 */
[----:B------:R-:W-:Y:S05]  /*24ab0*/  IMAD.WIDE.U32 R8, R8, -0x2daee0ad, RZ ;  /* 0xd2511f5308087825 */ /* 0x000fea00078e00ff */
[----:B------:R-:W-:Y:S01]  /*24ac0*/  LOP3.LUT R13, R9, R239, R14, 0x96, !PT ;  /* 0x000000ef090d7212 */ /* 0x000fe200078e960e */
[----:B------:R-:W-:Y:S05]  /*24ad0*/  IMAD.WIDE.U32 R14, R15, -0x326172a9, RZ ;  /* 0xcd9e8d570f0e7825 */ /* 0x000fea00078e00ff */
[----:B------:R-:W-:Y:S01]  /*24ae0*/  LOP3.LUT R16, R15, R240, R12, 0x96, !PT ;  /* 0x000000f00f107212 */ /* 0x000fe200078e960c */
[----:B------:R-:W-:Y:S04]  /*24af0*/  IMAD.WIDE.U32 R12, R13, -0x326172a9, RZ ;  /* 0xcd9e8d570d0c7825 */ /* 0x000fe800078e00ff */
[----:B------:R-:W-:Y:S01]  /*24b00*/  IMAD.WIDE.U32 R16, R16, -0x2daee0ad, RZ ;  /* 0xd2511f5310107825 */ /* 0x000fe200078e00ff */
[----:B------:R-:W-:Y:S04]  /*24b10*/  LOP3.LUT R14, R13, R238, R14, 0x96, !PT ;  /* 0x000000ee0d0e7212 */ /* 0x000fe800078e960e */
[----:B------:R-:W-:Y:S02]  /*24b20*/  LOP3.LUT R8, R17, R236, R8, 0x96, !PT ;  /* 0x000000ec11087212 */ /* 0x000fe400078e9608 */
[----:B------:R1:W4:Y:S03]  /*24b30*/  LDL.S16 R17, [R1+0x27c] ;  /* 0x00027c0001117983 */ /* 0x0003260000100600 */
[----:B------:R-:W-:Y:S05]  /*24b40*/  IMAD.WIDE.U32 R8, R8, -0x326172a9, RZ ;  /* 0xcd9e8d5708087825 */ /* 0x000fea00078e00ff */
[----:B------:R-:W-:Y:S02]  /*24b50*/  LOP3.LUT R5, R9, R242, R12, 0x96, !PT ;  /* 0x000000f209057212 */ /* 0x000fe400078e960c */
[----:B--2---:R-:W-:Y:S02]  /*24b60*/  IADD3 R12, P0, R68, R168, RZ ;  /* 0x000000a8440c7210 */ /* 0x004fe40007f1e0ff */
[----:B------:R-:W-:Y:S02]  /*24b70*/  LOP3.LUT R7, R5, 0xff, RZ, 0xc0, !PT ;  /* 0x000000ff05077812 */ /* 0x000fe400078ec0ff */
[----:B------:R-:W-:Y:S01]  /*24b80*/  SHF.R.U32.HI R49, RZ, 0x18, R8 ;  /* 0x00000018ff317819 */ /* 0x000fe20000011608 */
[----:B---3--:R-:W-:Y:S01]  /*24b90*/  IMAD.X R13, R34, 0x1, R169, P0 ;  /* 0x00000001220d7824 */ /* 0x008fe200000e06a9 */
[----:B------:R-:W-:Y:S11]  /*24ba0*/  ISETP.GE.U32.AND P0, PT, R217, R7, PT ;  /* 0x00000007d900720c */ /* 0x000ff60003f06070 */
[----:B------:R-:W-:Y:S02]  /*24bb0*/  @!UPT UIADD3 URZ, URZ, URZ, URZ ;  /* 0x0000003f3f3ff290 */ /* 0x000fe4000fffe03f */
[----:B----4-:R-:W-:Y:S05]  /*24bc0*/  @!P0 HADD2 R11, -R4.H0_H0, -RZ.H0_H0 ;  /* 0xa00000ff040b8230 */ /* 0x010fea0000000900 */
[----:B------:R-:W-:Y:S01]  /*24bd0*/  PRMT R7, R11, 0x7610, R7 ;  /* 0x000076100b077816 */ /* 0x000fe20000000007 */
[----:B------:R-:W-:Y:S03]  /*24be0*/  @!P0 STL.S16 [R1+0x278], R11 ;  /* 0x0002780b01008387 */ /* 0x000fe60000100600 */
[----:B------:R-:W-:Y:S02]  /*24bf0*/  @!P0 PRMT R4, R7, 0x5410, RZ ;  /* 0x0000541007048816 */ /* 0x000fe400000000ff */
[----:B------:R1:W2:Y:S04]  /*24c00*/  LDL.S16 R7, [R1+0x280] ;  /* 0x0002800001077983 */ /* 0x0002a80000100600 */
[----:B------:R3:W-:Y:S02]  /*24c10*/  ST.E.U16 [R12.64], R4 ;  /* 0x000000040c007985 */ /* 0x0007e4000c101504 */
[----:B---3--:R-:W-:Y:S02]  /*24c20*/  LOP3.LUT R4, R5, 0xffff, RZ, 0xc0, !PT ;  /* 0x0000ffff05047812 */ /* 0x008fe400078ec0ff */
[--C-:B------:R-:W-:Y:S02]  /*24c30*/  SHF.R.U32.HI R13, RZ, 0x10, R5.reuse ;  /* 0x00000010ff0d7819 */ /* 0x100fe40000011605 */
[----:B------:R-:W-:Y:S02]  /*24c40*/  SHF.R.U32.HI R4, RZ, 0x8, R4 ;  /* 0x00000008ff047819 */ /* 0x000fe40000011604 */
[----:B------:R-:W-:Y:S02]  /*24c50*/  LOP3.LUT R13, R13, 0xff, RZ, 0xc0, !PT ;  /* 0x000000ff0d0d7812 */ /* 0x000fe400078ec0ff */
[----:B------:R-:W-:Y:S02]  /*24c60*/  LOP3.LUT R11, R4, 0xffff, RZ, 0xc0, !PT ;  /* 0x0000ffff040b7812 */ /* 0x000fe400078ec0ff */
[----:B------:R-:W-:Y:S02]  /*24c70*/  SHF.R.U32.HI R12, RZ, 0x18, R5 ;  /* 0x00000018ff0c7819 */ /* 0x000fe40000011605 */
[C---:B------:R-:W-:Y:S02]  /*24c80*/  ISETP.GE.U32.AND P1, PT, R217.reuse, R11, PT ;  /* 0x0000000bd900720c */ /* 0x040fe40003f26070 */
[----:B------:R-:W-:Y:S02]  /*24c90*/  ISETP.GE.U32.AND P0, PT, R217, R12, PT ;  /* 0x0000000cd900720c */ /* 0x000fe40003f06070 */
[----:B------:R-:W-:Y:S01]  /*24ca0*/  LOP3.LUT R4, R8, 0xffff, RZ, 0xc0, !PT ;  /* 0x0000ffff08047812 */ /* 0x000fe200078ec0ff */
[----:B------:R-:W-:Y:S03]  /*24cb0*/  FMUL.FTZ R9, R3, R153 ;  /* 0x0000009903097220 */ /* 0x000fe60000410000 */
[----:B------:R-:W-:Y:S05]  /*24cc0*/  SHF.R.U32.HI R4, RZ, 0x8, R4 ;  /* 0x00000008ff047819 */ /* 0x000fea0000011604 */
[----:B------:R-:W-:Y:S02]  /*24cd0*/  @!P1 HADD2 R33, -R44.H0_H0, -RZ.H0_H0 ;  /* 0xa00000ff2c219230 */ /* 0x000fe40000000900 */
[----:B------:R-:W-:Y:S03]  /*24ce0*/  @!P0 HADD2 R18, -R55.H0_H0, -RZ.H0_H0 ;  /* 0xa00000ff37128230 */ /* 0x000fe60000000900 */
[----:B------:R-:W-:Y:S01]  /*24cf0*/  PRMT R26, R33, 0x7610, R26 ;  /* 0x00007610211a7816 */ /* 0x000fe2000000001a */
[----:B------:R-:W-:Y:S01]  /*24d00*/  @!P1 STL.S16 [R1+0x26c], R33 ;  /* 0x00026c2101009387 */ /* 0x000fe20000100600 */
[----:B------:R-:W-:Y:S02]  /*24d10*/  ISETP.GE.U32.AND P1, PT, R217, R13, PT ;  /* 0x0000000dd900720c */ /* 0x000fe40003f26070 */
[----:B------:R-:W-:Y:S11]  /*24d20*/  PRMT R15, R18, 0x7610, R15 ;  /* 0x00007610120f7816 */ /* 0x000ff6000000000f */
[----:B------:R-:W-:Y:S05]  /*24d30*/  @!P1 HADD2 R31, -R57.H0_H0, -RZ.H0_H0 ;  /* 0xa00000ff391f9230 */ /* 0x000fea0000000900 */
[----:B------:R-:W-:Y:S01]  /*24d40*/  PRMT R25, R31, 0x7610, R25 ;  /* 0x000076101f197816 */ /* 0x000fe20000000019 */
[----:B------:R-:W-:Y:S04]  /*24d50*/  @!P1 STL.S16 [R1+0x274], R31 ;  /* 0x0002741f01009387 */ /* 0x000fe80000100600 */
[----:B------:R3:W-:Y:S02]  /*24d60*/  @!P0 STL.S16 [R1+0x270], R18 ;  /* 0x0002701201008387 */ /* 0x0007e40000100600 */
[----:B---3--:R-:W-:Y:S04]  /*24d70*/  LOP3.LUT R18, R8, 0xff, RZ, 0xc0, !PT ;  /* 0x000000ff08127812 */ /* 0x008fe800078ec0ff */
[----:B------:R-:W-:Y:S11]  /*24d80*/  ISETP.GE.U32.AND P0, PT, R217, R18, PT ;  /* 0x00000012d900720c */ /* 0x000ff60003f06070 */
[----:B------:R-:W-:Y:S02]  /*24d90*/  @!UPT UIADD3 URZ, URZ, URZ, URZ ;  /* 0x0000003f3f3ff290 */ /* 0x000fe4000fffe03f */
[----:B------:R-:W-:Y:S05]  /*24da0*/  @!P0 HADD2 R17, -R51.H0_H0, -RZ.H0_H0 ;  /* 0xa00000ff33118230 */ /* 0x000fea0000000900 */
[----:B------:R-:W-:Y:S01]  /*24db0*/  PRMT R32, R17, 0x7610, R32 ;  /* 0x0000761011207816 */ /* 0x000fe20000000020 */
[----:B------:R3:W-:Y:S02]  /*24dc0*/  @!P0 STL.S16 [R1+0x27c], R17 ;  /* 0x00027c1101008387 */ /* 0x0007e40000100600 */
[----:B---3--:R-:W-:Y:S02]  /*24dd0*/  LOP3.LUT R17, R4, 0xffff, RZ, 0xc0, !PT ;  /* 0x0000ffff04117812 */ /* 0x008fe400078ec0ff */
[----:B------:R-:W-:Y:S02]  /*24de0*/  SHF.R.U32.HI R4, RZ, 0x10, R8 ;  /* 0x00000010ff047819 */ /* 0x000fe40000011608 */
[----:B------:R-:W-:Y:S02]  /*24df0*/  ISETP.GE.U32.AND P0, PT, R217, R17, PT ;  /* 0x00000011d900720c */ /* 0x000fe40003f06070 */
[----:B------:R-:W-:Y:S01]  /*24e00*/  LOP3.LUT R34, R4, 0xff, RZ, 0xc0, !PT ;  /* 0x000000ff04227812 */ /* 0x000fe200078ec0ff */
[----:B------:R-:W-:Y:S04]  /*24e10*/  IMAD.WIDE.U32 R4, R14, -0x2daee0ad, RZ ;  /* 0xd2511f530e047825 */ /* 0x000fe800078e00ff */
[----:B------:R-:W-:Y:S01]  /*24e20*/  FMUL.FTZ R14, R2, R150 ;  /* 0x00000096020e7220 */ /* 0x000fe20000410000 */
[----:B------:R-:W-:Y:S05]  /*24e30*/  LOP3.LUT R68, R4, 0xffff, RZ, 0xc0, !PT ;  /* 0x0000ffff04447812 */ /* 0x000fea00078ec0ff */
[----:B--2---:R-:W-:Y:S05]  /*24e40*/  @!P0 HADD2 R7, -R45.H0_H0, -RZ.H0_H0 ;  /* 0xa00000ff2d078230 */ /* 0x004fea0000000900 */
[----:B------:R-:W-:Y:S01]  /*24e50*/  PRMT R23, R7, 0x7610, R23 ;  /* 0x0000761007177816 */ /* 0x000fe20000000017 */
[----:B------:R2:W-:Y:S04]  /*24e60*/  @!P0 STL.S16 [R1+0x280], R7 ;  /* 0x0002800701008387 */ /* 0x0005e80000100600 */
[----:B------:R-:W3:Y:S04]  /*24e70*/  LDL R71, [R1+0x2a0] ;  /* 0x0002a00001477983 */ /* 0x000ee80000100800 */
[----:B------:R-:W4:Y:S04]  /*24e80*/  LDL R69, [R1+0x2a4] ;  /* 0x0002a40001457983 */ /* 0x000f280000100800 */
[----:B------:R-:W4:Y:S04]  /*24e90*/  LDL R33, [R1+0x2b0] ;  /* 0x0002b00001217983 */ /* 0x000f280000100800 */
[----:B------:R-:W4:Y:S04]  /*24ea0*/  LDL R31, [R1+0x2ac] ;  /* 0x0002ac00011f7983 */ /* 0x000f280000100800 */
[----:B------:R1:W4:Y:S04]  /*24eb0*/  LDL.S16 R81, [R1+0x268] ;  /* 0x0002680001517983 */ /* 0x0003280000100600 */
[----:B------:R1:W4:Y:S01]  /*24ec0*/  LDL.S16 R105, [R1+0x25c] ;  /* 0x00025c0001697983 */ /* 0x0003220000100600 */
[----:B--2---:R-:W-:Y:S01]  /*24ed0*/  LOP3.LUT R7, R5, R237, R16, 0x96, !PT ;  /* 0x000000ed05077212 */ /* 0x004fe200078e9610 */
[----:B------:R-:W-:Y:S01]  /*24ee0*/  FMUL.FTZ R16, R6, R160 ;  /* 0x000000a006107220 */ /* 0x000fe20000410000 */
[----:B------:R-:W-:Y:S01]  /*24ef0*/  MUFU.EX2 R5, R202 ;  /* 0x000000ca00057308 */ /* 0x000fe20000000800 */
[----:B------:R1:W2:Y:S01]  /*24f00*/  LDL.S16 R89, [R1+0x260] ;  /* 0x0002600001597983 */ /* 0x0002a20000100600 */
[C---:B------:R-:W-:Y:S02]  /*24f10*/  LOP3.LUT R8, R7.reuse, 0xffff, RZ, 0xc0, !PT ;  /* 0x0000ffff07087812 */ /* 0x040fe400078ec0ff */
[----:B------:R-:W-:Y:S01]  /*24f20*/  LOP3.LUT R65, R7, 0xff, RZ, 0xc0, !PT ;  /* 0x000000ff07417812 */ /* 0x000fe200078ec0ff */
[----:B------:R-:W2:Y:S01]  /*24f30*/  LDL.LU R196, [R1+0x4] ;  /* 0x0000040001c47983 */ /* 0x000ea20000300800 */
[----:B------:R-:W-:Y:S03]  /*24f40*/  SHF.R.U32.HI R8, RZ, 0x8, R8 ;  /* 0x00000008ff087819 */ /* 0x000fe60000011608 */
[----:B------:R1:W2:Y:S01]  /*24f50*/  LDL.S16 R94, [R1+0x24c] ;  /* 0x00024c00015e7983 */ /* 0x0002a20000100600 */
[----:B------:R-:W-:Y:S03]  /*24f60*/  LOP3.LUT R8, R8, 0xffff, RZ, 0xc0, !PT ;  /* 0x0000ffff08087812 */ /* 0x000fe600078ec0ff */
[----:B------:R1:W2:Y:S01]  /*24f70*/  LDL.S16 R79, [R1+0x248] ;  /* 0x00024800014f7983 */ /* 0x0002a20000100600 */
[C---:B------:R-:W-:Y:S02]  /*24f80*/  ISETP.GE.U32.AND P6, PT, R217.reuse, R8, PT ;  /* 0x00000008d900720c */ /* 0x040fe40003fc6070 */
[--C-:B------:R-:W-:Y:S02]  /*24f90*/  SHF.R.U32.HI R8, RZ, 0x10, R7.reuse ;  /* 0x00000010ff087819 */ /* 0x100fe40000011607 */
[----:B------:R-:W-:Y:S02]  /*24fa0*/  SHF.R.U32.HI R7, RZ, 0x18, R7 ;  /* 0x00000018ff077819 */ /* 0x000fe40000011607 */
[----:B------:R-:W-:Y:S02]  /*24fb0*/  LOP3.LUT R8, R8, 0xff, RZ, 0xc0, !PT ;  /* 0x000000ff08087812 */ /* 0x000fe400078ec0ff */
[C---:B------:R-:W-:Y:S02]  /*24fc0*/  ISETP.GE.U32.AND P4, PT, R217.reuse, R7, PT ;  /* 0x00000007d900720c */ /* 0x040fe40003f86070 */
[----:B------:R-:W-:Y:S01]  /*24fd0*/  ISETP.GE.U32.AND P5, PT, R217, R8, PT ;  /* 0x00000008d900720c */ /* 0x000fe20003fa6070 */
[----:B------:R-:W-:Y:S01]  /*24fe0*/  FMUL.FTZ R8, R3, R152 ;  /* 0x0000009803087220 */ /* 0x000fe20000410000 */
[----:B------:R-:W-:Y:S02]  /*24ff0*/  LOP3.LUT R7, R4, 0xff, RZ, 0xc0, !PT ;  /* 0x000000ff04077812 */ /* 0x000fe400078ec0ff */
[----:B------:R-:W-:Y:S02]  /*25000*/  @P6 LOP3.LUT R220, R220, 0x8000000, RZ, 0xfc, !PT ;  /* 0x08000000dcdc6812 */ /* 0x000fe400078efcff */
[C---:B------:R-:W-:Y:S01]  /*25010*/  ISETP.GE.U32.AND P6, PT, R217.reuse, R11, PT ;  /* 0x0000000bd900720c */ /* 0x040fe20003fc6070 */
[----:B------:R-:W-:Y:S01]  /*25020*/  FMUL.FTZ R11, R2, R155 ;  /* 0x0000009b020b7220 */ /* 0x000fe20000410000 */
[----:B------:R-:W-:Y:S02]  /*25030*/  LOP3.LUT R220, R220, 0xefffffff, RZ, 0xc0, !PT ;  /* 0xefffffffdcdc7812 */ /* 0x000fe400078ec0ff */
[C---:B------:R-:W-:Y:S02]  /*25040*/  ISETP.GE.U32.AND P3, PT, R217.reuse, R7, PT ;  /* 0x00000007d900720c */ /* 0x040fe40003f66070 */
[--C-:B------:R-:W-:Y:S02]  /*25050*/  SHF.R.U32.HI R7, RZ, 0x10, R4.reuse ;  /* 0x00000010ff077819 */ /* 0x100fe40000011604 */
[----:B------:R-:W-:Y:S02]  /*25060*/  @P5 LOP3.LUT R220, R220, 0x10000000, RZ, 0xfc, !PT ;  /* 0x10000000dcdc5812 */ /* 0x000fe400078efcff */
[----:B------:R-:W-:Y:S01]  /*25070*/  ISETP.GE.U32.AND P5, PT, R217, R13, PT ;  /* 0x0000000dd900720c */ /* 0x000fe20003fa6070 */
[----:B------:R-:W-:Y:S01]  /*25080*/  FMUL.FTZ R13, R3, R149 ;  /* 0x00000095030d7220 */ /* 0x000fe20000410000 */
[----:B------:R-:W-:Y:S02]  /*25090*/  SHF.R.U32.HI R4, RZ, 0x18, R4 ;  /* 0x00000018ff047819 */ /* 0x000fe40000011604 */
[----:B------:R-:W-:Y:S01]  /*250a0*/  @!P6 PRMT R44, R26, 0x5410, RZ ;  /* 0x000054101a2ce816 */ /* 0x000fe200000000ff */
[----:B------:R-:W-:Y:S01]  /*250b0*/  FMUL.FTZ R26, R2, R142 ;  /* 0x0000008e021a7220 */ /* 0x000fe20000410000 */
[----:B------:R-:W-:Y:S01]  /*250c0*/  ISETP.GE.U32.AND P6, PT, R217, R12, PT ;  /* 0x0000000cd900720c */ /* 0x000fe20003fc6070 */
[----:B------:R-:W-:Y:S01]  /*250d0*/  FMUL.FTZ R12, R3, R148 ;  /* 0x00000094030c7220 */ /* 0x000fe20000410000 */
[----:B------:R-:W-:Y:S02]  /*250e0*/  ISETP.GE.U32.AND P1, PT, R217, R4, PT ;  /* 0x00000004d900720c */ /* 0x000fe40003f26070 */
[----:B------:R-:W-:Y:S01]  /*250f0*/  LOP3.LUT R7, R7, 0xff, RZ, 0xc0, !PT ;  /* 0x000000ff07077812 */ /* 0x000fe200078ec0ff */
[----:B------:R-:W1:Y:S02]  /*25100*/  MUFU.EX2 R4, R200 ;  /* 0x000000c800047308 */ /* 0x000e640000000800 */
[----:B------:R-:W-:Y:S01]  /*25110*/  @!P5 PRMT R57, R25, 0x5410, RZ ;  /* 0x000054101939d816 */ /* 0x000fe200000000ff */
[----:B------:R-:W-:Y:S01]  /*25120*/  FMUL.FTZ R25, R3, R141 ;  /* 0x0000008d03197220 */ /* 0x000fe20000410000 */
[C---:B------:R-:W-:Y:S01]  /*25130*/  ISETP.GE.U32.AND P5, PT, R217.reuse, R21, PT ;  /* 0x00000015d900720c */ /* 0x040fe20003fa6070 */
[----:B------:R-:W-:Y:S01]  /*25140*/  FMUL.FTZ R21, R6, R157 ;  /* 0x0000009d06157220 */ /* 0x000fe20000410000 */
[----:B------:R-:W-:Y:S01]  /*25150*/  ISETP.GE.U32.AND P2, PT, R217, R7, PT ;  /* 0x00000007d900720c */ /* 0x000fe20003f46070 */
[----:B------:R-:W-:Y:S01]  /*25160*/  FMUL.FTZ R7, R35, R167 ;  /* 0x000000a723077220 */ /* 0x000fe20000410000 */
[----:B------:R-:W-:Y:S01]  /*25170*/  @!P6 PRMT R55, R15, 0x5410, RZ ;  /* 0x000054100f37e816 */ /* 0x000fe200000000ff */
[----:B------:R-:W-:Y:S01]  /*25180*/  FMUL.FTZ R15, R2, R151 ;  /* 0x00000097020f7220 */ /* 0x000fe20000410000 */
[----:B------:R-:W-:Y:S01]  /*25190*/  ISETP.GE.U32.AND P6, PT, R217, R19, PT ;  /* 0x00000013d900720c */ /* 0x000fe20003fc6070 */
[----:B------:R-:W-:Y:S06]  /*251a0*/  FMUL.FTZ R19, R35, R163 ;  /* 0x000000a323137220 */ /* 0x000fec0000410000 */
[----:B------:R-:W-:Y:S01]  /*251b0*/  @!P5 PRMT R59, R30, 0x5410, RZ ;  /* 0x000054101e3bd816 */ /* 0x000fe200000000ff */
[C---:B------:R-:W-:Y:S01]  /*251c0*/  FMUL.FTZ R30, R2.reuse, R138 ;  /* 0x0000008a021e7220 */ /* 0x040fe20000410000 */
[----:B------:R-:W-:Y:S01]  /*251d0*/  ISETP.GE.U32.AND P5, PT, R217, R24, PT ;  /* 0x00000018d900720c */ /* 0x000fe20003fa6070 */
[----:B------:R-:W-:Y:S03]  /*251e0*/  FMUL.FTZ R24, R3, R140 ;  /* 0x0000008c03187220 */ /* 0x000fe60000410000 */
[----:B------:R-:W-:Y:S01]  /*251f0*/  @!P6 PRMT R58, R27, 0x5410, RZ ;  /* 0x000054101b3ae816 */ /* 0x000fe200000000ff */
[----:B------:R-:W-:Y:S01]  /*25200*/  FMUL.FTZ R27, R2, R143 ;  /* 0x0000008f021b7220 */ /* 0x000fe20000410000 */
[----:B------:R-:W-:Y:S01]  /*25210*/  ISETP.GE.U32.AND P6, PT, R217, R22, PT ;  /* 0x00000016d900720c */ /* 0x000fe20003fc6070 */
[----:B------:R-:W-:Y:S06]  /*25220*/  FMUL.FTZ R22, R35, R158 ;  /* 0x0000009e23167220 */ /* 0x000fec0000410000 */
[----:B------:R-:W-:Y:S01]  /*25230*/  @!P5 PRMT R63, R29, 0x5410, RZ ;  /* 0x000054101d3fd816 */ /* 0x000fe200000000ff */
[----:B------:R-:W-:Y:S01]  /*25240*/  FMUL.FTZ R29, R3, R137 ;  /* 0x00000089031d7220 */ /* 0x000fe20000410000 */
[----:B------:R-:W-:Y:S01]  /*25250*/  ISETP.GE.U32.AND P5, PT, R217, R18, PT ;  /* 0x00000012d900720c */ /* 0x000fe20003fa6070 */
[----:B------:R-:W-:Y:S03]  /*25260*/  FMUL.FTZ R18, R35, R162 ;  /* 0x000000a223127220 */ /* 0x000fe60000410000 */
[----:B------:R-:W-:Y:S01]  /*25270*/  @!P6 PRMT R62, R28, 0x5410, RZ ;  /* 0x000054101c3ee816 */ /* 0x000fe200000000ff */
[----:B------:R-:W-:Y:S01]  /*25280*/  FMUL.FTZ R28, R3, R136 ;  /* 0x00000088031c7220 */ /* 0x000fe20000410000 */
[C---:B------:R-:W-:Y:S01]  /*25290*/  ISETP.GE.U32.AND P6, PT, R217.reuse, R17, PT ;  /* 0x00000011d900720c */ /* 0x040fe20003fc6070 */
[----:B------:R-:W-:Y:S06]  /*252a0*/  FMUL.FTZ R17, R6, R161 ;  /* 0x000000a106117220 */ /* 0x000fec0000410000 */
[----:B------:R-:W-:Y:S01]  /*252b0*/  @!P5 PRMT R51, R32, 0x5410, RZ ;  /* 0x000054102033d816 */ /* 0x000fe200000000ff */
[----:B------:R-:W-:Y:S01]  /*252c0*/  FMUL.FTZ R32, R6, R144 ;  /* 0x0000009006207220 */ /* 0x000fe20000410000 */
[----:B------:R-:W-:Y:S01]  /*252d0*/  ISETP.GE.U32.AND P5, PT, R217, R34, PT ;  /* 0x00000022d900720c */ /* 0x000fe20003fa6070 */
[----:B------:R-:W-:Y:S03]  /*252e0*/  FMUL.FTZ R34, R35, R146 ;  /* 0x0000009223227220 */ /* 0x000fe60000410000 */
[----:B------:R-:W-:Y:S01]  /*252f0*/  @!P6 PRMT R45, R23, 0x5410, RZ ;  /* 0x00005410172de816 */ /* 0x000fe200000000ff */
[----:B------:R-:W-:Y:S01]  /*25300*/  FMUL.FTZ R23, R35, R159 ;  /* 0x0000009f23177220 */ /* 0x000fe20000410000 */
[----:B------:R-:W-:Y:S02]  /*25310*/  ISETP.GE.U32.AND P6, PT, R217, R49, PT ;  /* 0x00000031d900720c */ /* 0x000fe40003fc6070 */
[----:B---3--:R-:W-:Y:S01]  /*25320*/  IADD3 R172, P0, R174, R71, RZ ;  /* 0x00000047aeac7210 */ /* 0x008fe20007f1e0ff */
[-CC-:B------:R-:W-:Y:S02]  /*25330*/  FFMA.FTZ R71, R194, R0.reuse, -R10.reuse ;  /* 0x00000000c2477223 */ /* 0x180fe4000001080a */
[----:B------:R-:W-:Y:S02]  /*25340*/  IMAD.MOV.U32 R194, RZ, RZ, R103 ;  /* 0x000000ffffc27224 */ /* 0x000fe400078e0067 */
[----:B----4-:R-:W-:Y:S02]  /*25350*/  IMAD.X R173, R175, 0x1, R69, P0 ;  /* 0x00000001afad7824 */ /* 0x010fe400000e0645 */
[----:B------:R-:W-:Y:S01]  /*25360*/  FFMA.FTZ R69, R195, R0, -R10 ;  /* 0x00000000c3457223 */ /* 0x000fe2000001080a */
[----:B------:R-:W-:Y:S01]  /*25370*/  IADD3 R170, P0, R174, R33, RZ ;  /* 0x00000021aeaa7210 */ /* 0x000fe20007f1e0ff */
[----:B------:R-:W3:Y:S01]  /*25380*/  LDL.LU R195, [R1+0xc] ;  /* 0x00000c0001c37983 */ /* 0x000ee20000300800 */
[----:B-1----:R-:W-:Y:S01]  /*25390*/  FADD.FTZ R0, R4, R20 ;  /* 0x0000001404007221 */ /* 0x002fe20000010000 */
[----:B------:R-:W-:Y:S01]  /*253a0*/  MUFU.EX2 R49, R194 ;  /* 0x000000c200317308 */ /* 0x000fe20000000800 */
[C---:B------:R-:W-:Y:S01]  /*253b0*/  FMUL.FTZ R10, R2.reuse, R154 ;  /* 0x0000009a020a7220 */ /* 0x040fe20000410000 */
[----:B------:R-:W4:Y:S01]  /*253c0*/  LDL.LU R103, [R1+0x8] ;  /* 0x0000080001677983 */ /* 0x000f220000300800 */
[C---:B------:R-:W-:Y:S01]  /*253d0*/  FADD.FTZ R0, R77.reuse, R0 ;  /* 0x000000004d007221 */ /* 0x040fe20000010000 */
[----:B------:R-:W-:Y:S01]  /*253e0*/  F2FP.PACK_AB R77, R77, R4 ;  /* 0x000000044d4d723e */ /* 0x000fe200000000ff */
[----:B------:R-:W-:Y:S01]  /*253f0*/  IMAD.X R171, R175, 0x1, R31, P0 ;  /* 0x00000001afab7824 */ /* 0x000fe200000e061f */
[----:B------:R-:W-:Y:S01]  /*25400*/  ISETP.GE.U32.AND P0, PT, R217, R67, PT ;  /* 0x00000043d900720c */ /* 0x000fe20003f06070 */
[----:B------:R1:W-:Y:S01]  /*25410*/  ST.E.U16 [R172.64], R44 ;  /* 0x0000002cac007985 */ /* 0x0003e2000c101504 */
[----:B------:R-:W-:Y:S02]  /*25420*/  FADD.FTZ R0, R5, R0 ;  /* 0x0000000005007221 */ /* 0x000fe40000010000 */
[----:B------:R-:W1:Y:S01]  /*25430*/  MUFU.EX2 R4, R201 ;  /* 0x000000c900047308 */ /* 0x000e620000000800 */
[----:B------:R-:W-:Y:S01]  /*25440*/  FMUL.FTZ R31, R2, R139 ;  /* 0x0000008b021f7220 */ /* 0x000fe20000410000 */
[----:B------:R-:W-:Y:S01]  /*25450*/  PRMT R2, R80, 0x7610, R2 ;  /* 0x0000761050027816 */ /* 0x000fe20000000002 */
[C---:B------:R-:W-:Y:S01]  /*25460*/  FMUL.FTZ R20, R6.reuse, R156 ;  /* 0x0000009c06147220 */ /* 0x040fe20000410000 */
[----:B------:R1:W-:Y:S01]  /*25470*/  ST.E.U16 [R170.64], R57 ;  /* 0x00000039aa007985 */ /* 0x0003e2000c101504 */
[----:B------:R-:W-:Y:S02]  /*25480*/  FMUL.FTZ R33, R6, R145 ;  /* 0x0000009106217220 */ /* 0x000fe40000410000 */
[----:B------:R-:W-:Y:S01]  /*25490*/  @!P5 HADD2 R81, -R2.H0_H0, -RZ.H0_H0 ;  /* 0xa00000ff0251d230 */ /* 0x000fe20000000900 */
[----:B------:R-:W-:Y:S01]  /*254a0*/  ST.E.U16 [R170.64+0x2], R55 ;  /* 0x00000237aa007985 */ /* 0x000fe2000c101504 */
[----:B--2---:R-:W-:Y:S01]  /*254b0*/  @!P0 HADD2 R89, -R40.H0_H0, -RZ.H0_H0 ;  /* 0xa00000ff28598230 */ /* 0x004fe20000000900 */
[----:B------:R-:W-:Y:S02]  /*254c0*/  MUFU.EX2 R71, R71 ;  /* 0x0000004700477308 */ /* 0x000fe40000000800 */
[----:B------:R-:W-:Y:S01]  /*254d0*/  PRMT R124, R81, 0x7610, R124 ;  /* 0x00007610517c7816 */ /* 0x000fe2000000007c */
[----:B------:R2:W-:Y:S01]  /*254e0*/  @!P5 STL.S16 [R1+0x268], R81 ;  /* 0x000268510100d387 */ /* 0x0005e20000100600 */
[----:B------:R-:W-:Y:S03]  /*254f0*/  PRMT R109, R89, 0x7610, R109 ;  /* 0x00007610596d7816 */ /* 0x000fe6000000006d */
[----:B------:R-:W-:Y:S04]  /*25500*/  ST.E.U16 [R174.64+0x12], R58 ;  /* 0x0000123aae007985 */ /* 0x000fe8000c101504 */
[----:B------:R-:W-:Y:S01]  /*25510*/  ST.E.U16 [R174.64+0x10], R59 ;  /* 0x0000103bae007985 */ /* 0x000fe2000c101504 */
[C---:B-1----:R-:W-:Y:S01]  /*25520*/  F2FP.PACK_AB R181, R4.reuse, R5 ;  /* 0x0000000504b5723e */ /* 0x042fe200000000ff */
[--C-:B------:R-:W-:Y:S01]  /*25530*/  FADD.FTZ R47, R4, R0.reuse ;  /* 0x00000000042f7221 */ /* 0x100fe20000010000 */
[----:B------:R-:W-:Y:S01]  /*25540*/  PRMT R0, R80, 0x7632, R0 ;  /* 0x0000763250007816 */ /* 0x000fe20000000000 */
[----:B------:R-:W1:Y:S01]  /*25550*/  MUFU.EX2 R44, R196 ;  /* 0x000000c4002c7308 */ /* 0x000e620000000800 */
[----:B------:R-:W-:Y:S01]  /*25560*/  ST.E.U16 [R168.64+0x10], R63 ;  /* 0x0000103fa8007985 */ /* 0x000fe2000c101504 */
[C---:B------:R-:W-:Y:S01]  /*25570*/  FMUL.FTZ R4, R6.reuse, R164 ;  /* 0x000000a406047220 */ /* 0x040fe20000410000 */
[----:B------:R-:W-:Y:S01]  /*25580*/  IADD3 R57, R203, 0x1, RZ ;  /* 0x00000001cb397810 */ /* 0x000fe20007ffe0ff */
[----:B------:R-:W-:Y:S01]  /*25590*/  @!P6 HADD2 R105, -R0.H0_H0, -RZ.H0_H0 ;  /* 0xa00000ff0069e230 */ /* 0x000fe20000000900 */
[----:B------:R-:W-:Y:S01]  /*255a0*/  ST.E.U16 [R168.64+0x12], R62 ;  /* 0x0000123ea8007985 */ /* 0x000fe2000c101504 */
[----:B------:R-:W-:Y:S01]  /*255b0*/  FMUL.FTZ R5, R6, R165 ;  /* 0x000000a506057220 */ /* 0x000fe20000410000 */
[----:B------:R-:W-:Y:S01]  /*255c0*/  LOP3.LUT R152, R215, R57, RZ, 0x3c, !PT ;  /* 0x00000039d7987212 */ /* 0x000fe200078e3cff */
[----:B------:R-:W-:Y:S01]  /*255d0*/  FMUL.FTZ R6, R35, R166 ;  /* 0x000000a623067220 */ /* 0x000fe20000410000 */
[----:B------:R-:W-:Y:S01]  /*255e0*/  PRMT R3, R105, 0x7610, R3 ;  /* 0x0000761069037816 */ /* 0x000fe20000000003 */
[----:B------:R1:W-:Y:S01]  /*255f0*/  @!P6 STL.S16 [R1+0x25c], R105 ;  /* 0x00025c690100e387 */ /* 0x0003e20000100600 */
[----:B--2---:R-:W-:Y:S01]  /*25600*/  PRMT R81, R2, 0x5410, R0 ;  /* 0x0000541002517816 */ /* 0x004fe20000000000 */
[----:B------:R-:W2:Y:S01]  /*25610*/  MUFU.EX2 R80, R110 ;  /* 0x0000006e00507308 */ /* 0x000ea20000000800 */
[----:B------:R-:W-:Y:S01]  /*25620*/  @!P6 PRMT R0, R3, 0x5410, RZ ;  /* 0x000054100300e816 */ /* 0x000fe200000000ff */
[----:B------:R-:W-:Y:S01]  /*25630*/  @!P0 STL.S16 [R1+0x260], R89 ;  /* 0x0002605901008387 */ /* 0x000fe20000100600 */
[----:B------:R-:W-:Y:S01]  /*25640*/  @!P5 PRMT R2, R124, 0x5410, RZ ;  /* 0x000054107c02d816 */ /* 0x000fe200000000ff */
[----:B------:R-:W-:Y:S01]  /*25650*/  FADD.FTZ R3, R49, R47 ;  /* 0x0000002f31037221 */ /* 0x000fe20000010000 */
[C---:B------:R-:W-:Y:S01]  /*25660*/  ISETP.GE.U32.AND P6, PT, R217.reuse, R53, PT ;  /* 0x00000035d900720c */ /* 0x040fe20003fc6070 */
[----:B------:R3:W4:Y:S01]  /*25670*/  LDL.S16 R67, [R1+0x230] ;  /* 0x0002300001437983 */ /* 0x0007220000100600 */
[----:B------:R-:W-:Y:S01]  /*25680*/  ISETP.GE.U32.AND P5, PT, R217, R64, PT ;  /* 0x00000040d900720c */ /* 0x000fe20003fa6070 */
[----:B------:R-:W-:Y:S02]  /*25690*/  FMUL.FTZ R35, R35, R147 ;  /* 0x0000009323237220 */ /* 0x000fe40000410000 */
[----:B------:R2:W-:Y:S01]  /*256a0*/  ST.E.U16 [R172.64+0xe], R51 ;  /* 0x00000e33ac007985 */ /* 0x0005e2000c101504 */
[C---:B-1----:R-:W-:Y:S01]  /*256b0*/  F2FP.PACK_AB R136, R44.reuse, R49 ;  /* 0x000000312c88723e */ /* 0x042fe200000000ff */
[----:B------:R-:W-:Y:S02]  /*256c0*/  FADD.FTZ R47, R44, R3 ;  /* 0x000000032c2f7221 */ /* 0x000fe40000010000 */
[----:B------:R-:W1:Y:S01]  /*256d0*/  MUFU.EX2 R3, R95 ;  /* 0x0000005f00037308 */ /* 0x000e620000000800 */
[----:B------:R-:W-:Y:S04]  /*256e0*/  ST.E.U16 [R172.64+0x10], R45 ;  /* 0x0000102dac007985 */ /* 0x000fe8000c101504 */
[----:B------:R-:W-:Y:S01]  /*256f0*/  ST.E.U16 [R170.64+0x10], R2 ;  /* 0x00001002aa007985 */ /* 0x000fe2000c101504 */
[----:B------:R-:W-:Y:S03]  /*25700*/  @!P5 HADD2 R79, -R54.H0_H0, -RZ.H0_H0 ;  /* 0xa00000ff364fd230 */ /* 0x000fe60000000900 */
[----:B------:R3:W4:Y:S01]  /*25710*/  LDL.S16 R105, [R1+0x238] ;  /* 0x0002380001697983 */ /* 0x0007220000100600 */
[----:B--2---:R-:W-:Y:S03]  /*25720*/  FADD.FTZ R44, R80, R66 ;  /* 0x00000042502c7221 */ /* 0x004fe60000010000 */
[----:B------:R-:W2:Y:S04]  /*25730*/  LDL.LU R196, [R1+0x18] ;  /* 0x0000180001c47983 */ /* 0x000ea80000300800 */
[----:B------:R-:W-:Y:S01]  /*25740*/  ST.E.U16 [R170.64+0x12], R0 ;  /* 0x00001200aa007985 */ /* 0x000fe2000c101504 */
[----:B------:R-:W-:Y:S01]  /*25750*/  MUFU.EX2 R51, R127 ;  /* 0x0000007f00337308 */ /* 0x000fe20000000800 */
[C---:B-1----:R-:W-:Y:S01]  /*25760*/  F2FP.PACK_AB R80, R3.reuse, R80 ;  /* 0x000000500350723e */ /* 0x042fe200000000ff */
[--C-:B------:R-:W-:Y:S01]  /*25770*/  FADD.FTZ R49, R3, R44.reuse ;  /* 0x0000002c03317221 */ /* 0x100fe20000010000 */
[C---:B------:R-:W-:Y:S02]  /*25780*/  PRMT R3, R40.reuse, 0x7632, R3 ;  /* 0x0000763228037816 */ /* 0x040fe40000000003 */
[----:B------:R-:W-:Y:S02]  /*25790*/  PRMT R95, R79, 0x7610, R95 ;  /* 0x000076104f5f7816 */ /* 0x000fe4000000005f */
[----:B------:R-:W-:Y:S01]  /*257a0*/  PRMT R89, R40, 0x5410, R3 ;  /* 0x0000541028597816 */ /* 0x000fe20000000003 */
[----:B------:R-:W-:Y:S01]  /*257b0*/  @!P6 HADD2 R94, -R3.H0_H0, -RZ.H0_H0 ;  /* 0xa00000ff035ee230 */ /* 0x000fe20000000900 */
[----:B------:R-:W-:Y:S02]  /*257c0*/  @!P0 PRMT R40, R109, 0x5410, RZ ;  /* 0x000054106d288816 */ /* 0x000fe400000000ff */
[C---:B------:R-:W-:Y:S02]  /*257d0*/  ISETP.GE.U32.AND P0, PT, R217.reuse, R65, PT ;  /* 0x00000041d900720c */ /* 0x040fe40003f06070 */
[----:B------:R-:W-:Y:S01]  /*257e0*/  PRMT R44, R94, 0x7610, R44 ;  /* 0x000076105e2c7816 */ /* 0x000fe2000000002c */
[----:B------:R-:W-:Y:S01]  /*257f0*/  @!P6 STL.S16 [R1+0x24c], R94 ;  /* 0x00024c5e0100e387 */ /* 0x000fe20000100600 */
[----:B------:R-:W-:Y:S02]  /*25800*/  MUFU.EX2 R65, R39 ;  /* 0x0000002700417308 */ /* 0x000fe40000000800 */
[----:B------:R-:W-:Y:S01]  /*25810*/  @!P6 PRMT R3, R44, 0x5410, RZ ;  /* 0x000054102c03e816 */ /* 0x000fe200000000ff */
[----:B------:R1:W-:Y:S01]  /*25820*/  @!P5 STL.S16 [R1+0x248], R79 ;  /* 0x0002484f0100d387 */ /* 0x0003e20000100600 */
[----:B------:R-:W-:Y:S03]  /*25830*/  ISETP.GE.U32.AND P6, PT, R217, R72, PT ;  /* 0x00000048d900720c */ /* 0x000fe60003fc6070 */
[----:B------:R2:W2:Y:S04]  /*25840*/  LDL.S16 R66, [R1+0x240] ;  /* 0x0002400001427983 */ /* 0x0004a80000100600 */
[----:B------:R1:W-:Y:S04]  /*25850*/  ST.E.U16 [R174.64+0x20], R40 ;  /* 0x00002028ae007985 */ /* 0x0003e8000c101504 */
[----:B------:R-:W-:Y:S01]  /*25860*/  ST.E.U16 [R174.64+0x22], R3 ;  /* 0x00002203ae007985 */ /* 0x000fe2000c101504 */
[----:B-1----:R-:W-:Y:S01]  /*25870*/  MUFU.EX2 R79, R111 ;  /* 0x0000006f004f7308 */ /* 0x002fe20000000800 */
[----:B------:R-:W-:Y:S09]  /*25880*/  PRMT R40, R56, 0x7632, R40 ;  /* 0x0000763238287816 */ /* 0x000ff20000000028 */
[----:B---3--:R-:W1:Y:S10]  /*25890*/  MUFU.EX2 R53, R195 ;  /* 0x000000c300357308 */ /* 0x008e740000000800 */
[----:B----4-:R-:W3:Y:S01]  /*258a0*/  MUFU.EX2 R64, R103 ;  /* 0x0000006700407308 */ /* 0x010ee20000000800 */
[----:B-1----:R-:W-:Y:S02]  /*258b0*/  FADD.FTZ R44, R53, R47 ;  /* 0x0000002f352c7221 */ /* 0x002fe40000010000 */
[----:B------:R-:W-:Y:S01]  /*258c0*/  FADD.FTZ R47, R79, R49 ;  /* 0x000000314f2f7221 */ /* 0x000fe20000010000 */
[----:B---3--:R-:W-:Y:S01]  /*258d0*/  F2FP.PACK_AB R157, R64, R53 ;  /* 0x00000035409d723e */ /* 0x008fe200000000ff */
[----:B------:R1:W3:Y:S01]  /*258e0*/  LDL.S16 R103, [R1+0x244] ;  /* 0x0002440001677983 */ /* 0x0002e20000100600 */
[----:B------:R-:W-:Y:S01]  /*258f0*/  PRMT R53, R54, 0x7632, R53 ;  /* 0x0000763236357816 */ /* 0x000fe20000000035 */
[----:B------:R-:W-:Y:S03]  /*25900*/  FADD.FTZ R64, R64, R44 ;  /* 0x0000002c40407221 */ /* 0x000fe60000010000 */
[----:B------:R-:W4:Y:S01]  /*25910*/  MUFU.EX2 R44, R96 ;  /* 0x00000060002c7308 */ /* 0x000f220000000800 */
[----:B------:R-:W-:Y:S02]  /*25920*/  PRMT R94, R54, 0x5410, R53 ;  /* 0x00005410365e7816 */ /* 0x000fe40000000035 */
[----:B------:R-:W-:Y:S02]  /*25930*/  @!P5 PRMT R54, R95, 0x5410, RZ ;  /* 0x000054105f36d816 */ /* 0x000fe400000000ff */
[----:B------:R-:W-:Y:S03]  /*25940*/  LOP3.LUT P5, RZ, R220, 0x10000000, RZ, 0xc0, !PT ;  /* 0x10000000dcff7812 */ /* 0x000fe600078ac0ff */
[----:B------:R-:W-:Y:S01]  /*25950*/  ST.E.U16 [R168.64+0x20], R54 ;  /* 0x00002036a8007985 */ /* 0x000fe2000c101504 */
[----:B------:R-:W-:Y:S01]  /*25960*/  @!P0 HADD2 R67, -R46.H0_H0, -RZ.H0_H0 ;  /* 0xa00000ff2e438230 */ /* 0x000fe20000000900 */
[C---:B----4-:R-:W-:Y:S01]  /*25970*/  F2FP.PACK_AB R79, R44.reuse, R79 ;  /* 0x0000004f2c4f723e */ /* 0x050fe200000000ff */
[----:B------:R-:W-:Y:S03]  /*25980*/  FADD.FTZ R49, R44, R47 ;  /* 0x0000002f2c317221 */ /* 0x000fe60000010000 */
[----:B------:R-:W-:Y:S01]  /*25990*/  PRMT R72, R67, 0x7610, R72 ;  /* 0x0000761043487816 */ /* 0x000fe20000000048 */
[----:B------:R-:W-:Y:S01]  /*259a0*/  @!P6 HADD2 R105, -R53.H0_H0, -RZ.H0_H0 ;  /* 0xa00000ff3569e230 */ /* 0x000fe20000000900 */
[----:B--2---:R-:W2:Y:S04]  /*259b0*/  MUFU.EX2 R47, R196 ;  /* 0x000000c4002f7308 */ /* 0x004ea80000000800 */
[----:B------:R-:W-:Y:S01]  /*259c0*/  PRMT R44, R105, 0x7610, R44 ;  /* 0x00007610692c7816 */ /* 0x000fe2000000002c */
[----:B------:R-:W-:Y:S03]  /*259d0*/  @!P6 STL.S16 [R1+0x238], R105 ;  /* 0x000238690100e387 */ /* 0x000fe60000100600 */
[----:B------:R-:W-:Y:S01]  /*259e0*/  @!P6 PRMT R53, R44, 0x5410, RZ ;  /* 0x000054102c35e816 */ /* 0x000fe200000000ff */
[----:B------:R4:W-:Y:S01]  /*259f0*/  @!P0 STL.S16 [R1+0x230], R67 ;  /* 0x0002304301008387 */ /* 0x0009e20000100600 */
[C---:B------:R-:W-:Y:S02]  /*25a00*/  LOP3.LUT P6, RZ, R220.reuse, 0x8000000, RZ, 0xc0, !PT ;  /* 0x08000000dcff7812 */ /* 0x040fe400078cc0ff */
[----:B------:R-:W-:Y:S01]  /*25a10*/  LOP3.LUT R220, R220, 0xfbffffff, RZ, 0xc0, !PT ;  /* 0xfbffffffdcdc7812 */ /* 0x000fe200078ec0ff */
[----:B------:R-:W3:Y:S04]  /*25a20*/  LDL.LU R39, [R1+0x38c] ;  /* 0x00038c0001277983 */ /* 0x000ee80000300800 */
[----:B------:R1:W-:Y:S01]  /*25a30*/  ST.E.U16 [R168.64+0x22], R53 ;  /* 0x00002235a8007985 */ /* 0x0003e2000c101504 */
[----:B--2---:R-:W-:Y:S01]  /*25a40*/  F2FP.PACK_AB R158, R65, R47 ;  /* 0x0000002f419e723e */ /* 0x004fe200000000ff */
[----:B------:R-:W-:Y:S02]  /*25a50*/  FADD.FTZ R44, R47, R64 ;  /* 0x000000402f2c7221 */ /* 0x000fe40000010000 */
[----:B------:R-:W2:Y:S01]  /*25a60*/  MUFU.EX2 R47, R198 ;  /* 0x000000c6002f7308 */ /* 0x000ea20000000800 */
[----:B------:R-:W-:Y:S01]  /*25a70*/  IMAD.MOV.U32 R196, RZ, RZ, R102 ;  /* 0x000000ffffc47224 */ /* 0x000fe200078e0066 */
[----:B------:R-:W-:Y:S01]  /*25a80*/  LOP3.LUT R102, R152, R213, RZ, 0x3c, !PT ;  /* 0x000000d598667212 */ /* 0x000fe200078e3cff */
[----:B------:R-:W-:Y:S01]  /*25a90*/  FADD.FTZ R65, R65, R44 ;  /* 0x0000002c41417221 */ /* 0x000fe20000010000 */
[----:B----4-:R4:W4:Y:S01]  /*25aa0*/  LDL.S16 R67, [R1+0x258] ;  /* 0x0002580001437983 */ /* 0x0109220000100600 */
[----:B------:R-:W-:Y:S05]  /*25ab0*/  @!P5 HADD2 R66, -R48.H0_H0, -RZ.H0_H0 ;  /* 0xa00000ff3042d230 */ /* 0x000fea0000000900 */
[----:B------:R-:W-:Y:S01]  /*25ac0*/  PRMT R88, R66, 0x7610, R88 ;  /* 0x0000761042587816 */ /* 0x000fe20000000058 */
[----:B------:R-:W2:Y:S01]  /*25ad0*/  MUFU.EX2 R44, R197 ;  /* 0x000000c5002c7308 */ /* 0x000ea20000000800 */
[----:B-1----:R-:W-:Y:S01]  /*25ae0*/  PRMT R53, R118, 0x7610, R53 ;  /* 0x0000761076357816 */ /* 0x002fe20000000035 */
[----:B--2---:R-:W-:Y:S01]  /*25af0*/  FADD.FTZ R49, R47, R49 ;  /* 0x000000312f317221 */ /* 0x004fe20000010000 */
[C---:B------:R-:W-:Y:S03]  /*25b00*/  F2FP.PACK_AB R133, R44.reuse, R47 ;  /* 0x0000002f2c85723e */ /* 0x040fe600000000ff */
[----:B------:R-:W-:Y:S01]  /*25b10*/  FADD.FTZ R64, R44, R49 ;  /* 0x000000312c407221 */ /* 0x000fe20000010000 */
[C---:B------:R-:W-:Y:S03]  /*25b20*/  PRMT R44, R46.reuse, 0x7632, R44 ;  /* 0x000076322e2c7816 */ /* 0x040fe6000000002c */
[----:B------:R-:W1:Y:S01]  /*25b30*/  MUFU.EX2 R49, R134 ;  /* 0x0000008600317308 */ /* 0x000e620000000800 */
[----:B------:R-:W-:Y:S02]  /*25b40*/  PRMT R95, R46, 0x5410, R44 ;  /* 0x000054102e5f7816 */ /* 0x000fe4000000002c */
[----:B------:R-:W-:Y:S05]  /*25b50*/  @!P0 PRMT R46, R72, 0x5410, RZ ;  /* 0x00005410482e8816 */ /* 0x000fea00000000ff */
[----:B------:R-:W-:Y:S01]  /*25b60*/  ST.E.U16 [R172.64+0x1e], R46 ;  /* 0x00001e2eac007985 */ /* 0x000fe2000c101504 */
[----:B---3--:R-:W-:Y:S05]  /*25b70*/  @!P6 HADD2 R103, -R44.H0_H0, -RZ.H0_H0 ;  /* 0xa00000ff2c67e230 */ /* 0x008fea0000000900 */
[----:B------:R-:W-:Y:S01]  /*25b80*/  PRMT R47, R103, 0x7610, R47 ;  /* 0x00007610672f7816 */ /* 0x000fe2000000002f */
[----:B------:R2:W-:Y:S03]  /*25b90*/  @!P6 STL.S16 [R1+0x244], R103 ;  /* 0x000244670100e387 */ /* 0x0005e60000100600 */
[----:B------:R-:W-:Y:S01]  /*25ba0*/  @!P6 PRMT R44, R47, 0x5410, RZ ;  /* 0x000054102f2ce816 */ /* 0x000fe200000000ff */
[----:B------:R3:W-:Y:S01]  /*25bb0*/  @!P5 STL.S16 [R1+0x240], R66 ;  /* 0x000240420100d387 */ /* 0x0007e20000100600 */
[----:B------:R-:W-:Y:S01]  /*25bc0*/  ISETP.GE.U32.AND P6, PT, R217, R85, PT ;  /* 0x00000055d900720c */ /* 0x000fe20003fc6070 */
[----:B-1----:R-:W-:Y:S02]  /*25bd0*/  FADD.FTZ R47, R49, R65 ;  /* 0x00000041312f7221 */ /* 0x002fe40000010000 */
[----:B------:R1:W5:Y:S04]  /*25be0*/  LDL.LU R134, [R1+0x388] ;  /* 0x0003880001867983 */ /* 0x0003680000300800 */
[----:B------:R-:W-:Y:S01]  /*25bf0*/  ST.E.U16 [R172.64+0x20], R44 ;  /* 0x0000202cac007985 */ /* 0x000fe2000c101504 */
[----:B--2---:R-:W-:Y:S01]  /*25c00*/  IMAD.WIDE.U32 R102, R102, -0x326172a9, RZ ;  /* 0xcd9e8d5766667825 */ /* 0x004fe200078e00ff */
[----:B---3--:R-:W2:Y:S02]  /*25c10*/  MUFU.EX2 R66, R135 ;  /* 0x0000008700427308 */ /* 0x008ea40000000800 */
[C---:B--2---:R-:W-:Y:S01]  /*25c20*/  F2FP.PACK_AB R159, R66.reuse, R49 ;  /* 0x00000031429f723e */ /* 0x044fe200000000ff */
[----:B------:R1:W5:Y:S07]  /*25c30*/  LDL.LU R135, [R1+0x384] ;  /* 0x0003840001877983 */ /* 0x00036e0000300800 */
[----:B------:R-:W2:Y:S01]  /*25c40*/  MUFU.EX2 R49, R243 ;  /* 0x000000f300317308 */ /* 0x000ea20000000800 */
[----:B------:R-:W-:Y:S01]  /*25c50*/  FADD.FTZ R66, R66, R47 ;  /* 0x0000002f42427221 */ /* 0x000fe20000010000 */
[----:B------:R1:W3:Y:S08]  /*25c60*/  LDL.S16 R72, [R1+0x22c] ;  /* 0x00022c0001487983 */ /* 0x0002f00000100600 */
[----:B------:R-:W1:Y:S01]  /*25c70*/  MUFU.EX2 R47, R230 ;  /* 0x000000e6002f7308 */ /* 0x000e620000000800 */
[----:B--2---:R-:W-:Y:S01]  /*25c80*/  FADD.FTZ R64, R49, R64 ;  /* 0x0000004031407221 */ /* 0x004fe20000010000 */
[C---:B-1----:R-:W-:Y:S03]  /*25c90*/  F2FP.PACK_AB R154, R47.reuse, R49 ;  /* 0x000000312f9a723e */ /* 0x042fe600000000ff */
[----:B------:R-:W-:Y:S01]  /*25ca0*/  FADD.FTZ R65, R47, R64 ;  /* 0x000000402f417221 */ /* 0x000fe20000010000 */
[C---:B------:R-:W-:Y:S01]  /*25cb0*/  PRMT R47, R48.reuse, 0x7632, R47 ;  /* 0x00007632302f7816 */ /* 0x040fe2000000002f */
[----:B------:R-:W-:Y:S03]  /*25cc0*/  IMAD.MOV.U32 R230, RZ, RZ, R246 ;  /* 0x000000ffffe67224 */ /* 0x000fe600078e00f6 */
[----:B------:R-:W-:Y:S01]  /*25cd0*/  PRMT R96, R48, 0x5410, R47 ;  /* 0x0000541030607816 */ /* 0x000fe2000000002f */
[----:B----4-:R-:W-:Y:S01]  /*25ce0*/  @!P4 HADD2 R67, -R47.H0_H0, -RZ.H0_H0 ;  /* 0xa00000ff2f43c230 */ /* 0x010fe20000000900 */
[----:B------:R-:W-:Y:S02]  /*25cf0*/  @!P5 PRMT R48, R88, 0x5410, RZ ;  /* 0x000054105830d816 */ /* 0x000fe400000000ff */
[----:B------:R-:W-:Y:S02]  /*25d00*/  ISETP.GE.U32.AND P5, PT, R217, R100, PT ;  /* 0x00000064d900720c */ /* 0x000fe40003fa6070 */
[----:B------:R-:W-:Y:S01]  /*25d10*/  PRMT R49, R67, 0x7610, R49 ;  /* 0x0000761043317816 */ /* 0x000fe20000000031 */
[----:B------:R1:W-:Y:S03]  /*25d20*/  @!P4 STL.S16 [R1+0x258], R67 ;  /* 0x000258430100c387 */ /* 0x0003e60000100600 */
[----:B------:R-:W-:Y:S01]  /*25d30*/  @!P4 PRMT R47, R49, 0x5410, RZ ;  /* 0x00005410312fc816 */ /* 0x000fe200000000ff */
[----:B------:R-:W-:Y:S01]  /*25d40*/  ST.E.U16 [R170.64+0x20], R48 ;  /* 0x00002030aa007985 */ /* 0x000fe2000c101504 */
[----:B------:R-:W-:Y:S01]  /*25d50*/  ISETP.GE.U32.AND P4, PT, R217, R91, PT ;  /* 0x0000005bd900720c */ /* 0x000fe20003f86070 */
[----:B------:R-:W-:Y:S02]  /*25d60*/  MUFU.EX2 R49, R222 ;  /* 0x000000de00317308 */ /* 0x000fe40000000800 */
[----:B------:R-:W-:Y:S08]  /*25d70*/  ST.E.U16 [R170.64+0x22], R47 ;  /* 0x0000222faa007985 */ /* 0x000ff0000c101504 */
[----:B-1----:R-:W1:Y:S02]  /*25d80*/  MUFU.EX2 R67, R226 ;  /* 0x000000e200437308 */ /* 0x002e640000000800 */
[----:B-1----:R-:W-:Y:S01]  /*25d90*/  F2FP.PACK_AB R160, R49, R67 ;  /* 0x0000004331a0723e */ /* 0x002fe200000000ff */
[----:B------:R-:W-:Y:S01]  /*25da0*/  FADD.FTZ R64, R67, R66 ;  /* 0x0000004243407221 */ /* 0x000fe20000010000 */
[----:B------:R1:W5:Y:S06]  /*25db0*/  LDL.LU R226, [R1+0x380] ;  /* 0x0003800001e27983 */ /* 0x00036c0000300800 */
[----:B------:R-:W2:Y:S01]  /*25dc0*/  MUFU.EX2 R67, R69 ;  /* 0x0000004500437308 */ /* 0x000ea20000000800 */
[----:B------:R-:W-:Y:S01]  /*25dd0*/  FADD.FTZ R66, R49, R64 ;  /* 0x0000004031427221 */ /* 0x000fe20000010000 */
[----:B------:R1:W5:Y:S04]  /*25de0*/  LDL.LU R222, [R1+0x37c] ;  /* 0x00037c0001de7983 */ /* 0x0003680000300800 */
[----:B------:R4:W-:Y:S04]  /*25df0*/  STL [R1+0x288], R66 ;  /* 0x0002884201007387 */ /* 0x0009e80000100800 */
[----:B------:R-:W1:Y:S10]  /*25e00*/  MUFU.EX2 R64, R247 ;  /* 0x000000f700407308 */ /* 0x000e740000000800 */
[----:B------:R-:W4:Y:S01]  /*25e10*/  MUFU.EX2 R49, R245 ;  /* 0x000000f500317308 */ /* 0x000f220000000800 */
[----:B--2---:R-:W-:Y:S01]  /*25e20*/  F2FP.PACK_AB R58, R71, R67 ;  /* 0x00000043473a723e */ /* 0x004fe200000000ff */
[----:B------:R-:W-:Y:S04]  /*25e30*/  FADD.FTZ R55, R67, R73 ;  /* 0x0000004943377221 */ /* 0x000fe80000010000 */
[----:B------:R-:W-:Y:S04]  /*25e40*/  FADD.FTZ R71, R71, R55 ;  /* 0x0000003747477221 */ /* 0x000fe80000010000 */
[----:B------:R-:W-:Y:S01]  /*25e50*/  MUFU.EX2 R55, R113 ;  /* 0x0000007100377308 */ /* 0x000fe20000000800 */
[----:B-1----:R-:W-:Y:S01]  /*25e60*/  FADD.FTZ R65, R64, R65 ;  /* 0x0000004140417221 */ /* 0x002fe20000010000 */
[C---:B----4-:R-:W-:Y:S03]  /*25e70*/  F2FP.PACK_AB R155, R49.reuse, R64 ;  /* 0x00000040319b723e */ /* 0x050fe600000000ff */
[----:B------:R-:W-:Y:S01]  /*25e80*/  FADD.FTZ R66, R49, R65 ;  /* 0x0000004131427221 */ /* 0x000fe20000010000 */
[----:B------:R-:W-:Y:S04]  /*25e90*/  SHF.R.U32.HI R49, RZ, 0x8, R68 ;  /* 0x00000008ff317819 */ /* 0x000fe80000011644 */
[----:B------:R-:W1:Y:S01]  /*25ea0*/  MUFU.EX2 R65, R251 ;  /* 0x000000fb00417308 */ /* 0x000e620000000800 */
[----:B------:R-:W-:Y:S04]  /*25eb0*/  LOP3.LUT R49, R49, 0xffff, RZ, 0xc0, !PT ;  /* 0x0000ffff31317812 */ /* 0x000fe800078ec0ff */
[----:B------:R-:W-:Y:S02]  /*25ec0*/  ISETP.GE.U32.AND P0, PT, R217, R49, PT ;  /* 0x00000031d900720c */ /* 0x000fe40003f06070 */
[C---:B------:R-:W-:Y:S04]  /*25ed0*/  PRMT R49, R50.reuse, 0x7632, R49 ;  /* 0x0000763232317816 */ /* 0x040fe80000000031 */
[----:B------:R-:W-:Y:S01]  /*25ee0*/  PRMT R88, R50, 0x5410, R49 ;  /* 0x0000541032587816 */ /* 0x000fe20000000031 */
[----:B-1----:R-:W-:Y:S01]  /*25ef0*/  FADD.FTZ R66, R65, R66 ;  /* 0x0000004241427221 */ /* 0x002fe20000010000 */
[----:B---3--:R-:W-:Y:S05]  /*25f00*/  @!P6 HADD2 R72, -R50.H0_H0, -RZ.H0_H0 ;  /* 0xa00000ff3248e230 */ /* 0x008fea0000000900 */
[----:B------:R-:W-:Y:S01]  /*25f10*/  PRMT R64, R72, 0x7610, R64 ;  /* 0x0000761048407816 */ /* 0x000fe20000000040 */
[----:B------:R-:W-:Y:S03]  /*25f20*/  @!P6 STL.S16 [R1+0x22c], R72 ;  /* 0x00022c480100e387 */ /* 0x000fe60000100600 */
[----:B------:R-:W-:Y:S01]  /*25f30*/  @!P6 PRMT R50, R64, 0x5410, RZ ;  /* 0x000054104032e816 */ /* 0x000fe200000000ff */
[----:B------:R1:W2:Y:S01]  /*25f40*/  LDL.S16 R111, [R1+0x228] ;  /* 0x00022800016f7983 */ /* 0x0002a20000100600 */
[----:B------:R-:W-:Y:S01]  /*25f50*/  ISETP.GE.U32.AND P6, PT, R217, R99, PT ;  /* 0x00000063d900720c */ /* 0x000fe20003fc6070 */
[----:B------:R-:W3:Y:S02]  /*25f60*/  MUFU.EX2 R64, R250 ;  /* 0x000000fa00407308 */ /* 0x000ee40000000800 */
[----:B------:R-:W-:Y:S01]  /*25f70*/  ST.E.U16 [R174.64+0x30], R50 ;  /* 0x00003032ae007985 */ /* 0x000fe2000c101504 */
[C---:B---3--:R-:W-:Y:S01]  /*25f80*/  F2FP.PACK_AB R156, R64.reuse, R65 ;  /* 0x00000041409c723e */ /* 0x048fe200000000ff */
[----:B------:R-:W-:Y:S01]  /*25f90*/  FADD.FTZ R64, R64, R66 ;  /* 0x0000004240407221 */ /* 0x000fe20000010000 */
[----:B------:R-:W-:Y:S05]  /*25fa0*/  LOP3.LUT R66, R103, R232, R210, 0x96, !PT ;  /* 0x000000e867427212 */ /* 0x000fea00078e96d2 */
[----:B------:R-:W3:Y:S01]  /*25fb0*/  MUFU.EX2 R65, R101 ;  /* 0x0000006500417308 */ /* 0x000ee20000000800 */
[----:B------:R4:W-:Y:S01]  /*25fc0*/  STL [R1+0x28c], R64 ;  /* 0x00028c4001007387 */ /* 0x0009e20000100800 */
[----:B------:R-:W-:Y:S03]  /*25fd0*/  IMAD.WIDE.U32 R66, R66, -0x2daee0ad, RZ ;  /* 0xd2511f5342427825 */ /* 0x000fe600078e00ff */
[----:B------:R1:W2:Y:S02]  /*25fe0*/  LDL.S16 R110, [R1+0x214] ;  /* 0x00021400016e7983 */ /* 0x0002a40000100600 */
[----:B------:R-:W-:Y:S02]  /*25ff0*/  LOP3.LUT R68, R67, R234, R182, 0x96, !PT ;  /* 0x000000ea43447212 */ /* 0x000fe400078e96b6 */
[----:B------:R1:W2:Y:S03]  /*26000*/  LDL.S16 R85, [R1+0x210] ;  /* 0x0002100001557983 */ /* 0x0002a60000100600 */
[----:B------:R-:W-:Y:S01]  /*26010*/  IMAD.WIDE.U32 R68, R68, -0x326172a9, RZ ;  /* 0xcd9e8d5744447825 */ /* 0x000fe200078e00ff */
[----:B------:R1:W2:Y:S04]  /*26020*/  LDL.S16 R109, [R1+0x204] ;  /* 0x00020400016d7983 */ /* 0x0002a80000100600 */
[----:B------:R-:W-:Y:S01]  /*26030*/  LOP3.LUT R62, R69, R231, R178, 0x96, !PT ;  /* 0x000000e7453e7212 */ /* 0x000fe200078e96b2 */
[----:B------:R1:W2:Y:S01]  /*26040*/  LDL.S16 R105, [R1+0x200] ;  /* 0x0002000001697983 */ /* 0x0002a20000100600 */
[----:B------:R-:W-:Y:S01]  /*26050*/  MUFU.EX2 R69, R76 ;  /* 0x0000004c00457308 */ /* 0x000fe20000000800 */
[----:B---3--:R-:W-:Y:S02]  /*26060*/  FADD.FTZ R57, R65, R98 ;  /* 0x0000006241397221 */ /* 0x008fe40000010000 */
[----:B------:R-:W-:Y:S07]  /*26070*/  IMAD.WIDE.U32 R62, R62, -0x2daee0ad, RZ ;  /* 0xd2511f533e3e7825 */ /* 0x000fee00078e00ff */
[----:B----4-:R-:W3:Y:S02]  /*26080*/  MUFU.EX2 R64, R107 ;  /* 0x0000006b00407308 */ /* 0x010ee40000000800 */
[C---:B---3--:R-:W-:Y:S01]  /*26090*/  F2FP.PACK_AB R98, R64.reuse, R65 ;  /* 0x000000414062723e */ /* 0x048fe200000000ff */
[----:B------:R-:W-:Y:S01]  /*260a0*/  FADD.FTZ R57, R64, R57 ;  /* 0x0000003940397221 */ /* 0x000fe20000010000 */
[----:B------:R-:W-:Y:S03]  /*260b0*/  LOP3.LUT R64, R179, R233, R102, 0x96, !PT ;  /* 0x000000e9b3407212 */ /* 0x000fe600078e9666 */
[----:B------:R-:W-:Y:S02]  /*260c0*/  FADD.FTZ R59, R55, R57 ;  /* 0x00000039373b7221 */ /* 0x000fe40000010000 */
[----:B------:R-:W-:Y:S01]  /*260d0*/  IMAD.WIDE.U32 R64, R64, -0x2daee0ad, RZ ;  /* 0xd2511f5340407825 */ /* 0x000fe200078e00ff */
[----:B------:R-:W-:Y:S04]  /*260e0*/  MUFU.EX2 R57, R132 ;  /* 0x0000008400397308 */ /* 0x000fe80000000800 */
[----:B------:R-:W-:Y:S02]  /*260f0*/  LOP3.LUT R66, R65, R241, R66, 0x96, !PT ;  /* 0x000000f141427212 */ /* 0x000fe400078e9642 */
[----:B------:R-:W-:Y:S03]  /*26100*/  LOP3.LUT R64, R63, R239, R64, 0x96, !PT ;  /* 0x000000ef3f407212 */ /* 0x000fe600078e9640 */
[----:B------:R-:W-:Y:S04]  /*26110*/  IMAD.WIDE.U32 R66, R66, -0x326172a9, RZ ;  /* 0xcd9e8d5742427825 */ /* 0x000fe800078e00ff */
[----:B------:R-:W-:Y:S01]  /*26120*/  IMAD.WIDE.U32 R64, R64, -0x326172a9, RZ ;  /* 0xcd9e8d5740407825 */ /* 0x000fe200078e00ff */
[----:B------:R-:W-:Y:S02]  /*26130*/  LOP3.LUT R72, R67, R240, R68, 0x96, !PT ;  /* 0x000000f043487212 */ /* 0x000fe400078e9644 */
[----:B------:R-:W-:Y:S02]  /*26140*/  F2FP.PACK_AB R67, R69, R74 ;  /* 0x0000004a4543723e */ /* 0x000fe400000000ff */
[----:B------:R-:W-:Y:S01]  /*26150*/  LOP3.LUT R68, R65, R238, R66, 0x96, !PT ;  /* 0x000000ee41447212 */ /* 0x000fe200078e9642 */
[----:B------:R-:W-:Y:S01]  /*26160*/  IMAD.WIDE.U32 R72, R72, -0x2daee0ad, RZ ;  /* 0xd2511f5348487825 */ /* 0x000fe200078e00ff */
[----:B------:R-:W-:Y:S04]  /*26170*/  F2FP.PACK_AB R65, R51, R55 ;  /* 0x000000373341723e */ /* 0x000fe800000000ff */
[----:B------:R-:W-:Y:S02]  /*26180*/  LOP3.LUT R62, R73, R236, R62, 0x96, !PT ;  /* 0x000000ec493e7212 */ /* 0x000fe400078e963e */
[----:B------:R-:W3:Y:S03]  /*26190*/  MUFU.EX2 R73, R129 ;  /* 0x0000008100497308 */ /* 0x000ee60000000800 */
[----:B------:R-:W-:Y:S05]  /*261a0*/  IMAD.WIDE.U32 R62, R62, -0x326172a9, RZ ;  /* 0xcd9e8d573e3e7825 */ /* 0x000fea00078e00ff */
[----:B------:R-:W-:Y:S01]  /*261b0*/  LOP3.LUT R45, R63, R242, R64, 0x96, !PT ;  /* 0x000000f23f2d7212 */ /* 0x000fe200078e9640 */
[----:B------:R-:W-:Y:S01]  /*261c0*/  FADD.FTZ R64, R51, R59 ;  /* 0x0000003b33407221 */ /* 0x000fe20000010000 */
[----:B------:R-:W-:Y:S01]  /*261d0*/  PRMT R51, R52, 0x7632, R51 ;  /* 0x0000763234337816 */ /* 0x000fe20000000033 */
[----:B------:R-:W-:Y:S01]  /*261e0*/  FADD.FTZ R59, R74, R71 ;  /* 0x000000474a3b7221 */ /* 0x000fe20000010000 */
[----:B------:R-:W-:Y:S01]  /*261f0*/  LOP3.LUT R55, R45, 0xff, RZ, 0xc0, !PT ;  /* 0x000000ff2d377812 */ /* 0x000fe200078ec0ff */
[----:B------:R-:W4:Y:S01]  /*26200*/  MUFU.EX2 R71, R252 ;  /* 0x000000fc00477308 */ /* 0x000f220000000800 */
[----:B------:R-:W-:Y:S02]  /*26210*/  SHF.R.U32.HI R2, RZ, 0x18, R45 ;  /* 0x00000018ff027819 */ /* 0x000fe4000001162d */
[----:B------:R-:W-:Y:S01]  /*26220*/  LOP3.LUT R0, R62, 0xff, RZ, 0xc0, !PT ;  /* 0x000000ff3e007812 */ /* 0x000fe200078ec0ff */
[----:B--2---:R-:W-:Y:S05]  /*26230*/  @!P4 HADD2 R111, -R49.H0_H0, -RZ.H0_H0 ;  /* 0xa00000ff316fc230 */ /* 0x004fea0000000900 */
[----:B------:R-:W-:Y:S01]  /*26240*/  PRMT R66, R111, 0x7610, R66 ;  /* 0x000076106f427816 */ /* 0x000fe20000000042 */
[----:B------:R-:W-:Y:S03]  /*26250*/  @!P4 STL.S16 [R1+0x228], R111 ;  /* 0x0002286f0100c387 */ /* 0x000fe60000100600 */
[----:B------:R-:W-:Y:S01]  /*26260*/  @!P4 PRMT R49, R66, 0x5410, RZ ;  /* 0x000054104231c816 */ /* 0x000fe200000000ff */
[----:B------:R1:W2:Y:S01]  /*26270*/  LDL.S16 R101, [R1+0x1fc] ;  /* 0x0001fc0001657983 */ /* 0x0002a20000100600 */
[----:B------:R-:W-:Y:S01]  /*26280*/  ISETP.GE.U32.AND P4, PT, R217, R55, PT ;  /* 0x00000037d900720c */ /* 0x000fe20003f86070 */
[----:B------:R-:W-:Y:S01]  /*26290*/  FADD.FTZ R66, R69, R59 ;  /* 0x0000003b45427221 */ /* 0x000fe20000010000 */
[----:B------:R-:W-:Y:S01]  /*262a0*/  LOP3.LUT R55, R45, 0xffff, RZ, 0xc0, !PT ;  /* 0x0000ffff2d377812 */ /* 0x000fe200078ec0ff */
[----:B------:R-:W-:Y:S01]  /*262b0*/  ST.E.U16 [R174.64+0x32], R49 ;  /* 0x00003231ae007985 */ /* 0x000fe2000c101504 */
[----:B------:R-:W-:Y:S02]  /*262c0*/  SHF.R.U32.HI R45, RZ, 0x10, R45 ;  /* 0x00000010ff2d7819 */ /* 0x000fe4000001162d */
[----:B------:R-:W-:Y:S02]  /*262d0*/  SHF.R.U32.HI R55, RZ, 0x8, R55 ;  /* 0x00000008ff377819 */ /* 0x000fe40000011637 */
[----:B------:R-:W-:Y:S02]  /*262e0*/  LOP3.LUT R74, R45, 0xff, RZ, 0xc0, !PT ;  /* 0x000000ff2d4a7812 */ /* 0x000fe400078ec0ff */
[----:B------:R-:W-:Y:S02]  /*262f0*/  LOP3.LUT R55, R55, 0xffff, RZ, 0xc0, !PT ;  /* 0x0000ffff37377812 */ /* 0x000fe400078ec0ff */
[----:B------:R-:W-:Y:S01]  /*26300*/  PRMT R59, R60, 0x7632, R59 ;  /* 0x000076323c3b7816 */ /* 0x000fe2000000003b */
[----:B------:R-:W-:Y:S02]  /*26310*/  @!P6 HADD2 R110, -R52.H0_H0, -RZ.H0_H0 ;  /* 0xa00000ff346ee230 */ /* 0x000fe40000000900 */
[----:B------:R-:W-:Y:S03]  /*26320*/  @!P5 HADD2 R85, -R51.H0_H0, -RZ.H0_H0 ;  /* 0xa00000ff3355d230 */ /* 0x000fe60000000900 */
[----:B------:R-:W-:Y:S01]  /*26330*/  PRMT R91, R110, 0x7610, R91 ;  /* 0x000076106e5b7816 */ /* 0x000fe2000000005b */
[----:B------:R-:W-:Y:S01]  /*26340*/  @!P6 STL.S16 [R1+0x214], R110 ;  /* 0x0002146e0100e387 */ /* 0x000fe20000100600 */
[----:B------:R-:W-:Y:S01]  /*26350*/  @!P3 HADD2 R109, -R42.H0_H0, -RZ.H0_H0 ;  /* 0xa00000ff2a6db230 */ /* 0x000fe20000000900 */
[----:B------:R-:W-:Y:S02]  /*26360*/  PRMT R76, R85, 0x7610, R76 ;  /* 0x00007610554c7816 */ /* 0x000fe4000000004c */
[----:B------:R1:W-:Y:S02]  /*26370*/  @!P5 STL.S16 [R1+0x210], R85 ;  /* 0x000210550100d387 */ /* 0x0003e40000100600 */
[----:B------:R-:W-:Y:S02]  /*26380*/  PRMT R104, R109, 0x7610, R104 ;  /* 0x000076106d687816 */ /* 0x000fe40000000068 */
[----:B------:R2:W2:Y:S04]  /*26390*/  LDL.S16 R69, [R1+0x21c] ;  /* 0x00021c0001457983 */ /* 0x0004a80000100600 */
[----:B------:R-:W-:Y:S01]  /*263a0*/  @!P3 STL.S16 [R1+0x204], R109 ;  /* 0x0002046d0100b387 */ /* 0x000fe20000100600 */
[----:B-1----:R-:W-:Y:S02]  /*263b0*/  PRMT R85, R52, 0x5410, R51 ;  /* 0x0000541034557816 */ /* 0x002fe40000000033 */
[----:B------:R-:W-:Y:S02]  /*263c0*/  @!P5 PRMT R51, R76, 0x5410, RZ ;  /* 0x000054104c33d816 */ /* 0x000fe400000000ff */
[----:B------:R-:W-:Y:S01]  /*263d0*/  ISETP.GE.U32.AND P5, PT, R217, R2, PT ;  /* 0x00000002d900720c */ /* 0x000fe20003fa6070 */
[----:B---3--:R-:W-:Y:S01]  /*263e0*/  FADD.FTZ R2, R73, R64 ;  /* 0x0000004049027221 */ /* 0x008fe20000010000 */
[----:B------:R-:W-:Y:S01]  /*263f0*/  @!P6 PRMT R52, R91, 0x5410, RZ ;  /* 0x000054105b34e816 */ /* 0x000fe200000000ff */
[----:B------:R-:W1:Y:S01]  /*26400*/  MUFU.EX2 R64, R225 ;  /* 0x000000e100407308 */ /* 0x000e620000000800 */
[----:B------:R-:W-:Y:S01]  /*26410*/  ISETP.GE.U32.AND P6, PT, R217, R55, PT ;  /* 0x00000037d900720c */ /* 0x000fe20003fc6070 */
[----:B------:R3:W-:Y:S01]  /*26420*/  ST.E.U16 [R168.64+0x32], R51 ;  /* 0x00003233a8007985 */ /* 0x0007e2000c101504 */
[C---:B------:R-:W-:Y:S01]  /*26430*/  PRMT R55, R42.reuse, 0x7632, R55 ;  /* 0x000076322a377816 */ /* 0x040fe20000000037 */
[----:B------:R-:W-:Y:S01]  /*26440*/  FADD.FTZ R76, R57, R2 ;  /* 0x00000002394c7221 */ /* 0x000fe20000010000 */
[----:B------:R-:W-:Y:S01]  /*26450*/  SHF.R.U32.HI R2, RZ, 0x10, R62 ;  /* 0x00000010ff027819 */ /* 0x000fe2000001163e */
[----:B------:R3:W-:Y:S01]  /*26460*/  ST.E.U16 [R168.64+0x30], R52 ;  /* 0x00003034a8007985 */ /* 0x0007e2000c101504 */
[----:B------:R-:W-:Y:S01]  /*26470*/  PRMT R91, R42, 0x5410, R55 ;  /* 0x000054102a5b7816 */ /* 0x000fe20000000037 */
[----:B------:R-:W-:Y:S01]  /*26480*/  @!P0 HADD2 R105, -R55.H0_H0, -RZ.H0_H0 ;  /* 0xa00000ff37698230 */ /* 0x000fe20000000900 */
[----:B------:R-:W-:Y:S01]  /*26490*/  @!P3 PRMT R42, R104, 0x5410, RZ ;  /* 0x00005410682ab816 */ /* 0x000fe200000000ff */
[----:B----4-:R-:W-:Y:S01]  /*264a0*/  FADD.FTZ R3, R71, R76 ;  /* 0x0000004c47037221 */ /* 0x010fe20000010000 */
[----:B------:R-:W-:Y:S01]  /*264b0*/  ISETP.GE.U32.AND P3, PT, R217, R0, PT ;  /* 0x00000000d900720c */ /* 0x000fe20003f66070 */
[----:B------:R-:W-:Y:S01]  /*264c0*/  FADD.FTZ R0, R93, R66 ;  /* 0x000000425d007221 */ /* 0x000fe20000010000 */
[----:B------:R-:W-:Y:S01]  /*264d0*/  PRMT R99, R105, 0x7610, R99 ;  /* 0x0000761069637816 */ /* 0x000fe20000000063 */
[----:B------:R4:W-:Y:S01]  /*264e0*/  @!P0 STL.S16 [R1+0x200], R105 ;  /* 0x0002006901008387 */ /* 0x0009e20000100600 */
[----:B------:R-:W-:Y:S02]  /*264f0*/  F2FP.PACK_AB R73, R57, R73 ;  /* 0x000000493949723e */ /* 0x000fe400000000ff */
[----:B------:R-:W-:Y:S01]  /*26500*/  @!P0 PRMT R55, R99, 0x5410, RZ ;  /* 0x0000541063378816 */ /* 0x000fe200000000ff */
[----:B------:R-:W-:Y:S04]  /*26510*/  ST.E.U16 [R172.64+0x2e], R42 ;  /* 0x00002e2aac007985 */ /* 0x000fe8000c101504 */
[----:B------:R-:W-:Y:S01]  /*26520*/  ST.E.U16 [R172.64+0x30], R55 ;  /* 0x00003037ac007985 */ /* 0x000fe2000c101504 */
[C---:B-1----:R-:W-:Y:S01]  /*26530*/  F2FP.PACK_AB R113, R64.reuse, R71 ;  /* 0x000000474071723e */ /* 0x042fe200000000ff */
[----:B------:R-:W-:Y:S01]  /*26540*/  FADD.FTZ R64, R64, R3 ;  /* 0x0000000340407221 */ /* 0x000fe20000010000 */
[----:B------:R-:W-:Y:S01]  /*26550*/  PRMT R71, R70, 0x7632, R71 ;  /* 0x0000763246477816 */ /* 0x000fe20000000047 */
[----:B------:R1:W5:Y:S01]  /*26560*/  LDL.LU R225, [R1+0x378] ;  /* 0x0003780001e17983 */ /* 0x0003620000300800 */
[----:B---3--:R-:W-:Y:S03]  /*26570*/  MUFU.EX2 R51, R223 ;  /* 0x000000df00337308 */ /* 0x008fe60000000800 */
[----:B------:R1:W4:Y:S01]  /*26580*/  LDL.S16 R45, [R1+0x20c] ;  /* 0x00020c00012d7983 */ /* 0x0003220000100600 */
[----:B------:R-:W-:Y:S03]  /*26590*/  PRMT R52, R128, 0x7610, R52 ;  /* 0x0000761080347816 */ /* 0x000fe60000000034 */
[----:B------:R1:W4:Y:S03]  /*265a0*/  LDL.S16 R99, [R1+0x224] ;  /* 0x0002240001637983 */ /* 0x0003260000100600 */
[----:B----4-:R4:W1:Y:S01]  /*265b0*/  MUFU.EX2 R105, R97 ;  /* 0x0000006100697308 */ /* 0x0108620000000800 */
[----:B--2---:R-:W-:Y:S05]  /*265c0*/  @!P2 HADD2 R101, -R60.H0_H0, -RZ.H0_H0 ;  /* 0xa00000ff3c65a230 */ /* 0x004fea0000000900 */
[----:B------:R-:W-:Y:S01]  /*265d0*/  PRMT R100, R101, 0x7610, R100 ;  /* 0x0000761065647816 */ /* 0x000fe20000000064 */
[----:B------:R2:W-:Y:S04]  /*265e0*/  @!P2 STL.S16 [R1+0x1fc], R101 ;  /* 0x0001fc650100a387 */ /* 0x0005e80000100600 */
[----:B------:R1:W3:Y:S01]  /*265f0*/  LDL.S16 R104, [R1+0x1ec] ;  /* 0x0001ec0001687983 */ /* 0x0002e20000100600 */
[----:B--2---:R-:W-:Y:S02]  /*26600*/  SHF.R.U32.HI R101, RZ, 0x18, R62 ;  /* 0x00000018ff657819 */ /* 0x004fe4000001163e */
[----:B------:R-:W-:Y:S02]  /*26610*/  LOP3.LUT R62, R62, 0xffff, RZ, 0xc0, !PT ;  /* 0x0000ffff3e3e7812 */ /* 0x000fe400078ec0ff */
[C---:B------:R-:W-:Y:S01]  /*26620*/  F2FP.PACK_AB R63, R78.reuse, R93 ;  /* 0x0000005d4e3f723e */ /* 0x040fe200000000ff */
[----:B------:R-:W-:Y:S01]  /*26630*/  FADD.FTZ R78, R78, R0 ;  /* 0x000000004e4e7221 */ /* 0x000fe20000010000 */
[----:B------:R-:W-:Y:S02]  /*26640*/  PRMT R93, R60, 0x5410, R59 ;  /* 0x000054103c5d7816 */ /* 0x000fe4000000003b */
[----:B------:R-:W-:Y:S01]  /*26650*/  @!P2 PRMT R60, R100, 0x5410, RZ ;  /* 0x00005410643ca816 */ /* 0x000fe200000000ff */
[----:B------:R-:W-:Y:S01]  /*26660*/  @!P1 HADD2 R69, -R59.H0_H0, -RZ.H0_H0 ;  /* 0xa00000ff3b459230 */ /* 0x000fe20000000900 */
[----:B------:R-:W-:Y:S01]  /*26670*/  LOP3.LUT R0, R2, 0xff, RZ, 0xc0, !PT ;  /* 0x000000ff02007812 */ /* 0x000fe200078ec0ff */
[----:B------:R2:W2:Y:S01]  /*26680*/  LDL.S16 R100, [R1+0x1e8] ;  /* 0x0001e80001647983 */ /* 0x0004a20000100600 */
[----:B------:R-:W-:Y:S02]  /*26690*/  ISETP.GE.U32.AND P2, PT, R217, R74, PT ;  /* 0x0000004ad900720c */ /* 0x000fe40003f46070 */
[----:B------:R-:W-:Y:S01]  /*266a0*/  PRMT R108, R69, 0x7610, R108 ;  /* 0x00007610456c7816 */ /* 0x000fe2000000006c */
[----:B------:R1:W-:Y:S01]  /*266b0*/  @!P1 STL.S16 [R1+0x21c], R69 ;  /* 0x00021c4501009387 */ /* 0x0003e20000100600 */
[----:B------:R-:W-:Y:S02]  /*266c0*/  PRMT R2, R98, 0x7610, R2 ;  /* 0x0000761062027816 */ /* 0x000fe40000000002 */
[----:B------:R-:W-:Y:S01]  /*266d0*/  @!P1 PRMT R59, R108, 0x5410, RZ ;  /* 0x000054106c3b9816 */ /* 0x000fe200000000ff */
[----:B------:R-:W-:Y:S01]  /*266e0*/  ST.E.U16 [R170.64+0x30], R60 ;  /* 0x0000303caa007985 */ /* 0x000fe2000c101504 */
[----:B------:R-:W-:Y:S02]  /*266f0*/  ISETP.GE.U32.AND P1, PT, R217, R0, PT ;  /* 0x00000000d900720c */ /* 0x000fe40003f26070 */
[----:B------:R-:W-:Y:S01]  /*26700*/  SHF.R.U32.HI R0, RZ, 0x8, R62 ;  /* 0x00000008ff007819 */ /* 0x000fe2000001163e */
[----:B------:R-:W-:Y:S01]  /*26710*/  ST.E.U16 [R170.64+0x32], R59 ;  /* 0x0000323baa007985 */ /* 0x000fe2000c101504 */
[----:B------:R-:W-:Y:S02]  /*26720*/  PRMT R74, R75, 0x7632, R74 ;  /* 0x000076324b4a7816 */ /* 0x000fe4000000004a */
[----:B------:R-:W-:Y:S01]  /*26730*/  LOP3.LUT R0, R0, 0xffff, RZ, 0xc0, !PT ;  /* 0x0000ffff00007812 */ /* 0x000fe200078ec0ff */
[----:B-1----:R-:W-:Y:S05]  /*26740*/  IMAD.WIDE.U32 R68, R68, -0x2daee0ad, RZ ;  /* 0xd2511f5344447825 */ /* 0x002fea00078e00ff */
[----:B------:R-:W-:Y:S02]  /*26750*/  LOP3.LUT R66, R69, R237, R72, 0x96, !PT ;  /* 0x000000ed45427212 */ /* 0x000fe400078e9648 */
[C---:B------:R-:W-:Y:S02]  /*26760*/  LOP3.LUT R62, R68.reuse, 0xff, RZ, 0xc0, !PT ;  /* 0x000000ff443e7812 */ /* 0x040fe400078ec0ff */
[----:B------:R-:W-:Y:S02]  /*26770*/  LOP3.LUT R72, R68, 0xffff, RZ, 0xc0, !PT ;  /* 0x0000ffff44487812 */ /* 0x000fe400078ec0ff */
[--C-:B----4-:R-:W-:Y:S02]  /*26780*/  SHF.R.U32.HI R97, RZ, 0x10, R68.reuse ;  /* 0x00000010ff617819 */ /* 0x110fe40000011644 */
[----:B------:R-:W-:Y:S02]  /*26790*/  SHF.R.U32.HI R108, RZ, 0x18, R68 ;  /* 0x00000018ff6c7819 */ /* 0x000fe40000011644 */
[----:B------:R-:W-:Y:S02]  /*267a0*/  ISETP.GE.U32.AND P0, PT, R217, R62, PT ;  /* 0x0000003ed900720c */ /* 0x000fe40003f06070 */
[----:B------:R-:W-:Y:S02]  /*267b0*/  LOP3.LUT R62, R66, 0xff, RZ, 0xc0, !PT ;  /* 0x000000ff423e7812 */ /* 0x000fe400078ec0ff */
[----:B------:R-:W-:Y:S02]  /*267c0*/  SHF.R.U32.HI R3, RZ, 0x18, R66 ;  /* 0x00000018ff037819 */ /* 0x000fe40000011642 */
[----:B------:R-:W-:Y:S02]  /*267d0*/  LOP3.LUT R44, R97, 0xff, RZ, 0xc0, !PT ;  /* 0x000000ff612c7812 */ /* 0x000fe400078ec0ff */
[--C-:B------:R-:W-:Y:S02]  /*267e0*/  SHF.R.U32.HI R46, RZ, 0x8, R72.reuse ;  /* 0x00000008ff2e7819 */ /* 0x100fe40000011648 */
[----:B------:R-:W-:Y:S02]  /*267f0*/  PRMT R72, R73, 0x7632, R72 ;  /* 0x0000763249487816 */ /* 0x000fe40000000048 */
[----:B------:R-:W-:Y:S01]  /*26800*/  LOP3.LUT R46, R46, 0xffff, RZ, 0xc0, !PT ;  /* 0x0000ffff2e2e7812 */ /* 0x000fe200078ec0ff */
[----:B------:R-:W-:Y:S01]  /*26810*/  @!P4 HADD2 R45, -R56.H0_H0, -RZ.H0_H0 ;  /* 0xa00000ff382dc230 */ /* 0x000fe20000000900 */
[----:B------:R-:W-:Y:S01]  /*26820*/  @P0 LOP3.LUT R220, R220, 0x4000000, RZ, 0xfc, !PT ;  /* 0x04000000dcdc0812 */ /* 0x000fe200078efcff */
[----:B------:R-:W-:Y:S03]  /*26830*/  @!P6 HADD2 R99, -R40.H0_H0, -RZ.H0_H0 ;  /* 0xa00000ff2863e230 */ /* 0x000fe60000000900 */
[----:B------:R-:W-:Y:S01]  /*26840*/  PRMT R57, R45, 0x7610, R57 ;  /* 0x000076102d397816 */ /* 0x000fe20000000039 */
[----:B------:R1:W-:Y:S01]  /*26850*/  @!P4 STL.S16 [R1+0x20c], R45 ;  /* 0x00020c2d0100c387 */ /* 0x0003e20000100600 */
[----:B------:R-:W-:Y:S01]  /*26860*/  PRMT R107, R99, 0x7610, R107 ;  /* 0x00007610636b7816 */ /* 0x000fe2000000006b */
[----:B-1----:R1:W4:Y:S02]  /*26870*/  MUFU.EX2 R45, R221 ;  /* 0x000000dd002d7308 */ /* 0x0023240000000800 */
[----:B-1----:R1:W5:Y:S04]  /*26880*/  LDL.LU R221, [R1+0x374] ;  /* 0x0003740001dd7983 */ /* 0x0023680000300800 */
[----:B------:R1:W-:Y:S02]  /*26890*/  @!P6 STL.S16 [R1+0x224], R99 ;  /* 0x000224630100e387 */ /* 0x0003e40000100600 */
[----:B-1----:R-:W-:Y:S02]  /*268a0*/  PRMT R99, R56, 0x5410, R40 ;  /* 0x0000541038637816 */ /* 0x002fe40000000028 */
[----:B------:R-:W-:Y:S02]  /*268b0*/  @!P4 PRMT R56, R57, 0x5410, RZ ;  /* 0x000054103938c816 */ /* 0x000fe400000000ff */
[----:B------:R-:W-:Y:S01]  /*268c0*/  ISETP.GE.U32.AND P4, PT, R217, R0, PT ;  /* 0x00000000d900720c */ /* 0x000fe20003f86070 */
[----:B------:R-:W1:Y:S01]  /*268d0*/  MUFU.EX2 R57, R218 ;  /* 0x000000da00397308 */ /* 0x000e620000000800 */
[----:B------:R-:W-:Y:S01]  /*268e0*/  PRMT R0, R98, 0x7632, R0 ;  /* 0x0000763262007816 */ /* 0x000fe20000000000 */
[----:B------:R-:W-:Y:S01]  /*268f0*/  ST.E.U16 [R174.64+0x40], R56 ;  /* 0x00004038ae007985 */ /* 0x000fe2000c101504 */
[----:B------:R-:W-:Y:S02]  /*26900*/  @!P6 PRMT R40, R107, 0x5410, RZ ;  /* 0x000054106b28e816 */ /* 0x000fe400000000ff */
[----:B------:R-:W-:Y:S01]  /*26910*/  ISETP.GE.U32.AND P6, PT, R217, R62, PT ;  /* 0x0000003ed900720c */ /* 0x000fe20003fc6070 */
[----:B------:R-:W-:Y:S02]  /*26920*/  FADD.FTZ R62, R106, R78 ;  /* 0x0000004e6a3e7221 */ /* 0x000fe40000010000 */
[----:B------:R-:W-:Y:S02]  /*26930*/  ST.E.U16 [R174.64+0x42], R40 ;  /* 0x00004228ae007985 */ /* 0x000fe4000c101504 */
[----:B------:R-:W-:Y:S02]  /*26940*/  FADD.FTZ R76, R105, R62 ;  /* 0x0000003e694c7221 */ /* 0x000fe40000010000 */
[----:B----4-:R-:W-:Y:S01]  /*26950*/  FADD.FTZ R62, R45, R64 ;  /* 0x000000402d3e7221 */ /* 0x010fe20000010000 */
[C---:B-1----:R-:W-:Y:S01]  /*26960*/  F2FP.PACK_AB R45, R57.reuse, R45 ;  /* 0x0000002d392d723e */ /* 0x042fe200000000ff */
[----:B------:R1:W5:Y:S02]  /*26970*/  LDL.LU R218, [R1+0x370] ;  /* 0x0003700001da7983 */ /* 0x0003640000300800 */
[----:B------:R-:W-:Y:S01]  /*26980*/  FADD.FTZ R109, R57, R62 ;  /* 0x0000003e396d7221 */ /* 0x000fe20000010000 */
[----:B------:R-:W-:Y:S02]  /*26990*/  SHF.R.U32.HI R57, RZ, 0x10, R66 ;  /* 0x00000010ff397819 */ /* 0x000fe40000011642 */
[----:B------:R-:W-:Y:S02]  /*269a0*/  LOP3.LUT R66, R66, 0xffff, RZ, 0xc0, !PT ;  /* 0x0000ffff42427812 */ /* 0x000fe400078ec0ff */
[----:B------:R-:W-:Y:S02]  /*269b0*/  LOP3.LUT R78, R57, 0xff, RZ, 0xc0, !PT ;  /* 0x000000ff394e7812 */ /* 0x000fe400078ec0ff */
[----:B------:R-:W-:Y:S04]  /*269c0*/  SHF.R.U32.HI R66, RZ, 0x8, R66 ;  /* 0x00000008ff427819 */ /* 0x000fe80000011642 */
[----:B------:R-:W-:Y:S01]  /*269d0*/  LOP3.LUT R66, R66, 0xffff, RZ, 0xc0, !PT ;  /* 0x0000ffff42427812 */ /* 0x000fe200078ec0ff */
[----:B---3--:R-:W-:Y:S05]  /*269e0*/  @!P2 HADD2 R104, -R2.H0_H0, -RZ.H0_H0 ;  /* 0xa00000ff0268a230 */ /* 0x008fea0000000900 */
[----:B------:R-:W-:Y:S01]  /*269f0*/  PRMT R68, R104, 0x7610, R68 ;  /* 0x0000761068447816 */ /* 0x000fe20000000044 */
[----:B------:R3:W-:Y:S02]  /*26a00*/  @!P2 STL.S16 [R1+0x1ec], R104 ;  /* 0x0001ec680100a387 */ /* 0x0007e40000100600 */
[----:B---3--:R-:W-:Y:S01]  /*26a10*/  LOP3.LUT R104, R177, R233, R102, 0x96, !PT ;  /* 0x000000e9b1687212 */ /* 0x008fe200078e9666 */
[----:B--2---:R-:W-:Y:S05]  /*26a20*/  @!P5 HADD2 R100, -R0.H0_H0, -RZ.H0_H0 ;  /* 0xa00000ff0064d230 */ /* 0x004fea0000000900 */
[----:B------:R-:W-:Y:S01]  /*26a30*/  PRMT R69, R100, 0x7610, R69 ;  /* 0x0000761064457816 */ /* 0x000fe20000000045 */
[----:B------:R2:W-:Y:S04]  /*26a40*/  @!P5 STL.S16 [R1+0x1e8], R100 ;  /* 0x0001e8640100d387 */ /* 0x0005e80000100600 */
[----:B------:R1:W3:Y:S04]  /*26a50*/  LDL.S16 R98, [R1+0x254] ;  /* 0x0002540001627983 */ /* 0x0002e80000100600 */
[----:B------:R1:W4:Y:S04]  /*26a60*/  LDL.S16 R124, [R1+0x264] ;  /* 0x00026400017c7983 */ /* 0x0003280000100600 */
[----:B------:R1:W4:Y:S04]  /*26a70*/  LDL.S16 R148, [R1+0x23c] ;  /* 0x00023c0001947983 */ /* 0x0003280000100600 */
[----:B------:R1:W4:Y:S01]  /*26a80*/  LDL.S16 R146, [R1+0x250] ;  /* 0x0002500001927983 */ /* 0x0003220000100600 */
[----:B--2---:R-:W-:Y:S02]  /*26a90*/  PRMT R100, R2, 0x5410, R0 ;  /* 0x0000541002647816 */ /* 0x004fe40000000000 */
[----:B------:R-:W-:Y:S02]  /*26aa0*/  @!P2 PRMT R2, R68, 0x5410, RZ ;  /* 0x000054104402a816 */ /* 0x000fe400000000ff */
[----:B------:R-:W-:Y:S02]  /*26ab0*/  LOP3.LUT R68, R103, R232, R208, 0x96, !PT ;  /* 0x000000e867447212 */ /* 0x000fe400078e96d0 */
[----:B------:R-:W-:Y:S01]  /*26ac0*/  @!P5 PRMT R0, R69, 0x5410, RZ ;  /* 0x000054104500d816 */ /* 0x000fe200000000ff */
[----:B------:R-:W-:Y:S01]  /*26ad0*/  ST.E.U16 [R168.64+0x40], R2 ;  /* 0x00004002a8007985 */ /* 0x000fe2000c101504 */
[----:B------:R-:W-:Y:S01]  /*26ae0*/  ISETP.GE.U32.AND P5, PT, R217, R3, PT ;  /* 0x00000003d900720c */ /* 0x000fe20003fa6070 */
[----:B------:R-:W-:Y:S01]  /*26af0*/  IMAD.WIDE.U32 R68, R68, -0x2daee0ad, RZ ;  /* 0xd2511f5344447825 */ /* 0x000fe200078e00ff */
[----:B------:R-:W-:Y:S01]  /*26b00*/  F2FP.PACK_AB R3, R105, R106 ;  /* 0x0000006a6903723e */ /* 0x000fe200000000ff */
[----:B------:R-:W-:Y:S02]  /*26b10*/  ST.E.U16 [R168.64+0x42], R0 ;  /* 0x00004200a8007985 */ /* 0x000fe4000c101504 */
[----:B------:R-:W-:Y:S01]  /*26b20*/  IMAD.WIDE.U32 R104, R104, -0x2daee0ad, RZ ;  /* 0xd2511f5368687825 */ /* 0x000fe200078e00ff */
[----:B------:R-:W-:Y:S04]  /*26b30*/  LOP3.LUT R102, R69, R234, R180, 0x96, !PT ;  /* 0x000000ea45667212 */ /* 0x000fe800078e96b4 */
[----:B------:R-:W-:Y:S01]  /*26b40*/  LOP3.LUT R105, R105, R241, R68, 0x96, !PT ;  /* 0x000000f169697212 */ /* 0x000fe200078e9644 */
[----:B------:R-:W-:Y:S05]  /*26b50*/  IMAD.WIDE.U32 R102, R102, -0x326172a9, RZ ;  /* 0xcd9e8d5766667825 */ /* 0x000fea00078e00ff */
[----:B------:R-:W-:Y:S05]  /*26b60*/  LOP3.LUT R68, R103, R231, R176, 0x96, !PT ;  /* 0x000000e767447212 */ /* 0x000fea00078e96b0 */
[----:B------:R-:W-:Y:S05]  /*26b70*/  IMAD.WIDE.U32 R68, R68, -0x2daee0ad, RZ ;  /* 0xd2511f5344447825 */ /* 0x000fea00078e00ff */
[----:B------:R-:W-:Y:S01]  /*26b80*/  LOP3.LUT R69, R69, R239, R104, 0x96, !PT ;  /* 0x000000ef45457212 */ /* 0x000fe200078e9668 */
[----:B------:R-:W-:Y:S05]  /*26b90*/  IMAD.WIDE.U32 R104, R105, -0x326172a9, RZ ;  /* 0xcd9e8d5769687825 */ /* 0x000fea00078e00ff */
[----:B------:R-:W-:Y:S05]  /*26ba0*/  LOP3.LUT R110, R105, R240, R102, 0x96, !PT ;  /* 0x000000f0696e7212 */ /* 0x000fea00078e9666 */
[----:B------:R-:W-:Y:S05]  /*26bb0*/  IMAD.WIDE.U32 R110, R110, -0x2daee0ad, RZ ;  /* 0xd2511f536e6e7825 */ /* 0x000fea00078e00ff */
[----:B------:R-:W-:Y:S01]  /*26bc0*/  LOP3.LUT R106, R111, R236, R68, 0x96, !PT ;  /* 0x000000ec6f6a7212 */ /* 0x000fe200078e9644 */
[----:B------:R-:W-:Y:S04]  /*26bd0*/  IMAD.WIDE.U32 R68, R69, -0x326172a9, RZ ;  /* 0xcd9e8d5745447825 */ /* 0x000fe800078e00ff */
[----:B------:R-:W-:Y:S01]  /*26be0*/  IMAD.WIDE.U32 R106, R106, -0x326172a9, RZ ;  /* 0xcd9e8d576a6a7825 */ /* 0x000fe200078e00ff */
[----:B------:R-:W-:Y:S02]  /*26bf0*/  LOP3.LUT R105, R69, R238, R104, 0x96, !PT ;  /* 0x000000ee45697212 */ /* 0x000fe400078e9668 */
[----:B------:R-:W-:Y:S02]  /*26c00*/  PRMT R69, R67, 0x7632, R69 ;  /* 0x0000763243457816 */ /* 0x000fe40000000045 */
[--C-:B------:R-:W-:Y:S02]  /*26c10*/  LOP3.LUT R62, R107, R242, R68.reuse, 0x96, !PT ;  /* 0x000000f26b3e7212 */ /* 0x100fe400078e9644 */
[----:B------:R-:W-:Y:S02]  /*26c20*/  PRMT R68, R65, 0x7632, R68 ;  /* 0x0000763241447816 */ /* 0x000fe40000000044 */
[----:B------:R-:W-:Y:S02]  /*26c30*/  LOP3.LUT R57, R62, 0xff, RZ, 0xc0, !PT ;  /* 0x000000ff3e397812 */ /* 0x000fe400078ec0ff */
[----:B------:R-:W-:Y:S02]  /*26c40*/  SHF.R.U32.HI R54, RZ, 0x10, R62 ;  /* 0x00000010ff367819 */ /* 0x000fe4000001163e */
[C---:B------:R-:W-:Y:S02]  /*26c50*/  ISETP.GE.U32.AND P2, PT, R217.reuse, R57, PT ;  /* 0x00000039d900720c */ /* 0x040fe40003f46070 */
[----:B------:R-:W-:Y:S02]  /*26c60*/  PRMT R57, R58, 0x7632, R57 ;  /* 0x000076323a397816 */ /* 0x000fe40000000039 */
[----:B------:R-:W-:Y:S02]  /*26c70*/  LOP3.LUT R54, R54, 0xff, RZ, 0xc0, !PT ;  /* 0x000000ff36367812 */ /* 0x000fe400078ec0ff */
[----:B------:R-:W-:Y:S02]  /*26c80*/  PRMT R103, R58, 0x5410, R57 ;  /* 0x000054103a677816 */ /* 0x000fe40000000039 */
[----:B------:R-:W-:Y:S02]  /*26c90*/  ISETP.GE.U32.AND P0, PT, R217, R54, PT ;  /* 0x00000036d900720c */ /* 0x000fe40003f06070 */
[----:B------:R-:W-:Y:S02]  /*26ca0*/  PRMT R54, R61, 0x7632, R54 ;  /* 0x000076323d367816 */ /* 0x000fe40000000036 */
[----:B------:R-:W-:Y:S01]  /*26cb0*/  PRMT R97, R65, 0x5410, R68 ;  /* 0x0000541041617816 */ /* 0x000fe20000000044 */
[----:B---3--:R-:W-:Y:S05]  /*26cc0*/  @!P2 HADD2 R98, -R58.H0_H0, -RZ.H0_H0 ;  /* 0xa00000ff3a62a230 */ /* 0x008fea0000000900 */
[----:B------:R-:W-:Y:S01]  /*26cd0*/  PRMT R64, R98, 0x7610, R64 ;  /* 0x0000761062407816 */ /* 0x000fe20000000040 */
[----:B------:R2:W-:Y:S02]  /*26ce0*/  @!P2 STL.S16 [R1+0x254], R98 ;  /* 0x000254620100a387 */ /* 0x0005e40000100600 */
[----:B----4-:R-:W-:Y:S01]  /*26cf0*/  @!P0 HADD2 R148, -R61.H0_H0, -RZ.H0_H0 ;  /* 0xa00000ff3d948230 */ /* 0x010fe20000000900 */
[----:B------:R-:W-:Y:S01]  /*26d00*/  @!P2 PRMT R58, R64, 0x5410, RZ ;  /* 0x00005410403aa816 */ /* 0x000fe200000000ff */
[----:B------:R1:W3:Y:S01]  /*26d10*/  LDL.S16 R144, [R1+0x234] ;  /* 0x0002340001907983 */ /* 0x0002e20000100600 */
[----:B------:R-:W-:Y:S02]  /*26d20*/  LOP3.LUT R64, R62, 0xffff, RZ, 0xc0, !PT ;  /* 0x0000ffff3e407812 */ /* 0x000fe400078ec0ff */
[----:B------:R-:W-:Y:S01]  /*26d30*/  SHF.R.U32.HI R62, RZ, 0x18, R62 ;  /* 0x00000018ff3e7819 */ /* 0x000fe2000001163e */
[----:B------:R-:W-:Y:S01]  /*26d40*/  ST.E.U16 [R172.64+0x3e], R58 ;  /* 0x00003e3aac007985 */ /* 0x000fe2000c101504 */
[----:B------:R-:W-:Y:S02]  /*26d50*/  SHF.R.U32.HI R64, RZ, 0x8, R64 ;  /* 0x00000008ff407819 */ /* 0x000fe40000011640 */
[----:B------:R-:W-:Y:S02]  /*26d60*/  PRMT R147, R148, 0x7610, R147 ;  /* 0x0000761094937816 */ /* 0x000fe40000000093 */
[----:B------:R-:W-:Y:S04]  /*26d70*/  LOP3.LUT R64, R64, 0xffff, RZ, 0xc0, !PT ;  /* 0x0000ffff40407812 */ /* 0x000fe800078ec0ff */
[C---:B------:R-:W-:Y:S02]  /*26d80*/  ISETP.GE.U32.AND P2, PT, R217.reuse, R64, PT ;  /* 0x00000040d900720c */ /* 0x040fe40003f46070 */
[----:B------:R-:W-:Y:S01]  /*26d90*/  PRMT R64, R118, 0x7632, R64 ;  /* 0x0000763276407816 */ /* 0x000fe20000000040 */
[----:B--2---:R1:W2:Y:S10]  /*26da0*/  LDL.S16 R98, [R1+0x220] ;  /* 0x0002200001627983 */ /* 0x0042b40000100600 */
[----:B------:R-:W-:Y:S05]  /*26db0*/  @!P2 HADD2 R124, -R57.H0_H0, -RZ.H0_H0 ;  /* 0xa00000ff397ca230 */ /* 0x000fea0000000900 */
[----:B------:R-:W-:Y:S01]  /*26dc0*/  PRMT R104, R124, 0x7610, R104 ;  /* 0x000076107c687816 */ /* 0x000fe20000000068 */
[----:B------:R4:W-:Y:S03]  /*26dd0*/  @!P2 STL.S16 [R1+0x264], R124 ;  /* 0x0002647c0100a387 */ /* 0x0009e60000100600 */
[----:B------:R-:W-:Y:S01]  /*26de0*/  @!P2 PRMT R57, R104, 0x5410, RZ ;  /* 0x000054106839a816 */ /* 0x000fe200000000ff */
[----:B------:R1:W2:Y:S01]  /*26df0*/  LDL.S16 R140, [R1+0x218] ;  /* 0x00021800018c7983 */ /* 0x0002a20000100600 */
[----:B------:R-:W-:Y:S02]  /*26e00*/  ISETP.GE.U32.AND P2, PT, R217, R62, PT ;  /* 0x0000003ed900720c */ /* 0x000fe40003f46070 */
[----:B------:R-:W-:Y:S01]  /*26e10*/  PRMT R104, R61, 0x5410, R54 ;  /* 0x000054103d687816 */ /* 0x000fe20000000036 */
[----:B------:R-:W-:Y:S01]  /*26e20*/  ST.E.U16 [R172.64+0x40], R57 ;  /* 0x00004039ac007985 */ /* 0x000fe2000c101504 */
[----:B------:R-:W-:Y:S05]  /*26e30*/  @!P0 PRMT R61, R147, 0x5410, RZ ;  /* 0x00005410933d8816 */ /* 0x000fea00000000ff */
[----:B------:R-:W-:Y:S04]  /*26e40*/  ST.E.U16 [R170.64+0x40], R61 ;  /* 0x0000403daa007985 */ /* 0x000fe8000c101504 */
[----:B------:R-:W-:Y:S05]  /*26e50*/  @!P2 HADD2 R146, -R54.H0_H0, -RZ.H0_H0 ;  /* 0xa00000ff3692a230 */ /* 0x000fea0000000900 */
[----:B------:R-:W-:Y:S01]  /*26e60*/  PRMT R145, R146, 0x7610, R145 ;  /* 0x0000761092917816 */ /* 0x000fe20000000091 */
[----:B----4-:R1:W4:Y:S03]  /*26e70*/  LDL.S16 R124, [R1+0x208] ;  /* 0x00020800017c7983 */ /* 0x0103260000100600 */
[----:B------:R-:W-:Y:S01]  /*26e80*/  @!P2 PRMT R54, R145, 0x5410, RZ ;  /* 0x000054109136a816 */ /* 0x000fe200000000ff */
[----:B------:R-:W-:Y:S01]  /*26e90*/  @!P0 STL.S16 [R1+0x23c], R148 ;  /* 0x00023c9401008387 */ /* 0x000fe20000100600 */
[----:B------:R-:W-:Y:S02]  /*26ea0*/  ISETP.GE.U32.AND P0, PT, R217, R101, PT ;  /* 0x00000065d900720c */ /* 0x000fe40003f06070 */
[----:B------:R-:W-:Y:S01]  /*26eb0*/  PRMT R101, R67, 0x5410, R69 ;  /* 0x0000541043657816 */ /* 0x000fe20000000045 */
[----:B------:R-:W-:Y:S01]  /*26ec0*/  @!P2 STL.S16 [R1+0x250], R146 ;  /* 0x000250920100a387 */ /* 0x000fe20000100600 */
[----:B------:R-:W-:Y:S03]  /*26ed0*/  ISETP.GE.U32.AND P2, PT, R217, R46, PT ;  /* 0x0000002ed900720c */ /* 0x000fe60003f46070 */
[----:B------:R-:W-:Y:S01]  /*26ee0*/  ST.E.U16 [R170.64+0x42], R54 ;  /* 0x00004236aa007985 */ /* 0x000fe2000c101504 */
[----:B---3--:R-:W-:Y:S05]  /*26ef0*/  @!P4 HADD2 R144, -R64.H0_H0, -RZ.H0_H0 ;  /* 0xa00000ff4090c230 */ /* 0x008fea0000000900 */
[----:B------:R-:W-:Y:S01]  /*26f00*/  PRMT R102, R144, 0x7610, R102 ;  /* 0x0000761090667816 */ /* 0x000fe20000000066 */
[----:B--2---:R-:W-:Y:S05]  /*26f10*/  @!P3 HADD2 R98, -R53.H0_H0, -RZ.H0_H0 ;  /* 0xa00000ff3562b230 */ /* 0x004fea0000000900 */
[----:B------:R-:W-:Y:S01]  /*26f20*/  PRMT R121, R98, 0x7610, R121 ;  /* 0x0000761062797816 */ /* 0x000fe20000000079 */
[----:B------:R2:W-:Y:S04]  /*26f30*/  @!P3 STL.S16 [R1+0x220], R98 ;  /* 0x000220620100b387 */ /* 0x0005e80000100600 */
[----:B------:R1:W3:Y:S01]  /*26f40*/  LDL.S16 R118, [R1+0x1d0] ;  /* 0x0001d00001767983 */ /* 0x0002e20000100600 */
[----:B------:R-:W-:Y:S05]  /*26f50*/  @!P1 HADD2 R140, -R65.H0_H0, -RZ.H0_H0 ;  /* 0xa00000ff418c9230 */ /* 0x000fea0000000900 */
[----:B------:R-:W-:Y:S04]  /*26f60*/  PRMT R125, R140, 0x7610, R125 ;  /* 0x000076108c7d7816 */ /* 0x000fe8000000007d */
[----:B------:R-:W-:Y:S02]  /*26f70*/  @!P1 PRMT R65, R125, 0x5410, RZ ;  /* 0x000054107d419816 */ /* 0x000fe400000000ff */
[----:B--2---:R-:W-:Y:S02]  /*26f80*/  PRMT R98, R53, 0x5410, R64 ;  /* 0x0000541035627816 */ /* 0x004fe40000000040 */
[----:B------:R-:W-:Y:S02]  /*26f90*/  @!P3 PRMT R53, R121, 0x5410, RZ ;  /* 0x000054107935b816 */ /* 0x000fe400000000ff */
[----:B------:R-:W-:Y:S01]  /*26fa0*/  @!P4 PRMT R64, R102, 0x5410, RZ ;  /* 0x000054106640c816 */ /* 0x000fe200000000ff */
[----:B------:R1:W2:Y:S01]  /*26fb0*/  LDL.S16 R121, [R1+0x1cc] ;  /* 0x0001cc0001797983 */ /* 0x0002a20000100600 */
[C---:B------:R-:W-:Y:S01]  /*26fc0*/  ISETP.GE.U32.AND P3, PT, R217.reuse, R66, PT ;  /* 0x00000042d900720c */ /* 0x040fe20003f66070 */
[----:B----4-:R-:W-:Y:S02]  /*26fd0*/  @!P0 HADD2 R124, -R68.H0_H0, -RZ.H0_H0 ;  /* 0xa00000ff447c8230 */ /* 0x010fe40000000900 */
[----:B------:R-:W-:Y:S01]  /*26fe0*/  @!P4 STL.S16 [R1+0x234], R144 ;  /* 0x000234900100c387 */ /* 0x000fe20000100600 */
[C---:B------:R-:W-:Y:S02]  /*26ff0*/  ISETP.GE.U32.AND P4, PT, R217.reuse, R44, PT ;  /* 0x0000002cd900720c */ /* 0x040fe40003f86070 */
[----:B------:R-:W-:Y:S01]  /*27000*/  PRMT R62, R124, 0x7610, R62 ;  /* 0x000076107c3e7816 */ /* 0x000fe2000000003e */
[----:B------:R1:W4:Y:S01]  /*27010*/  LDL.S16 R102, [R1+0x1e4] ;  /* 0x0001e40001667983 */ /* 0x0003220000100600 */
[----:B------:R-:W-:Y:S02]  /*27020*/  LOP3.LUT R44, R106, 0xff, RZ, 0xc0, !PT ;  /* 0x000000ff6a2c7812 */ /* 0x000fe400078ec0ff */
[----:B------:R-:W-:Y:S01]  /*27030*/  @!P0 PRMT R68, R62, 0x5410, RZ ;  /* 0x000054103e448816 */ /* 0x000fe200000000ff */
[----:B------:R-:W-:Y:S01]  /*27040*/  @!P1 STL.S16 [R1+0x218], R140 ;  /* 0x0002188c01009387 */ /* 0x000fe20000100600 */
[----:B------:R-:W-:Y:S03]  /*27050*/  ISETP.GE.U32.AND P1, PT, R217, R44, PT ;  /* 0x0000002cd900720c */ /* 0x000fe60003f26070 */
[----:B------:R-:W-:Y:S04]  /*27060*/  @!P0 STL.S16 [R1+0x208], R124 ;  /* 0x0002087c01008387 */ /* 0x000fe80000100600 */
[----:B------:R1:W4:Y:S04]  /*27070*/  LDL.S16 R62, [R1+0x1b0] ;  /* 0x0001b000013e7983 */ /* 0x0003280000100600 */
[----:B------:R1:W4:Y:S04]  /*27080*/  LDL.S16 R47, [R1+0x1c8] ;  /* 0x0001c800012f7983 */ /* 0x0003280000100600 */
[----:B------:R1:W-:Y:S04]  /*27090*/  ST.E.U16 [R174.64+0x50], R53 ;  /* 0x00005035ae007985 */ /* 0x0003e8000c101504 */
[----:B------:R-:W-:Y:S04]  /*270a0*/  ST.E.U16 [R174.64+0x52], R64 ;  /* 0x00005240ae007985 */ /* 0x000fe8000c101504 */
[----:B------:R-:W-:Y:S04]  /*270b0*/  ST.E.U16 [R168.64+0x50], R65 ;  /* 0x00005041a8007985 */ /* 0x000fe8000c101504 */
[----:B------:R-:W-:Y:S01]  /*270c0*/  ST.E.U16 [R168.64+0x52], R68 ;  /* 0x00005244a8007985 */ /* 0x000fe2000c101504 */
[----:B-1----:R-:W-:Y:S01]  /*270d0*/  MUFU.EX2 R53, R131 ;  /* 0x0000008300357308 */ /* 0x002fe20000000800 */
[----:B---3--:R-:W-:Y:S05]  /*270e0*/  @!P6 HADD2 R118, -R75.H0_H0, -RZ.H0_H0 ;  /* 0xa00000ff4b76e230 */ /* 0x008fea0000000900 */
[----:B------:R-:W-:Y:S01]  /*270f0*/  PRMT R46, R118, 0x7610, R46 ;  /* 0x00007610762e7816 */ /* 0x000fe2000000002e */
[----:B--2---:R-:W-:Y:S05]  /*27100*/  @!P1 HADD2 R121, -R67.H0_H0, -RZ.H0_H0 ;  /* 0xa00000ff43799230 */ /* 0x004fea0000000900 */
[----:B------:R-:W-:Y:S01]  /*27110*/  PRMT R44, R121, 0x7610, R44 ;  /* 0x00007610792c7816 */ /* 0x000fe2000000002c */
[----:B------:R-:W-:Y:S03]  /*27120*/  @!P1 STL.S16 [R1+0x1cc], R121 ;  /* 0x0001cc7901009387 */ /* 0x000fe60000100600 */
[----:B------:R-:W-:Y:S01]  /*27130*/  @!P1 PRMT R67, R44, 0x5410, RZ ;  /* 0x000054102c439816 */ /* 0x000fe200000000ff */
[----:B------:R1:W-:Y:S01]  /*27140*/  @!P6 STL.S16 [R1+0x1d0], R118 ;  /* 0x0001d0760100e387 */ /* 0x0003e20000100600 */
[----:B------:R-:W-:Y:S03]  /*27150*/  LOP3.LUT R44, R106, 0xffff, RZ, 0xc0, !PT ;  /* 0x0000ffff6a2c7812 */ /* 0x000fe600078ec0ff */
[----:B------:R-:W-:Y:S01]  /*27160*/  ST.E.U16 [R172.64+0x4e], R67 ;  /* 0x00004e43ac007985 */ /* 0x000fe2000c101504 */
[----:B------:R-:W-:Y:S04]  /*27170*/  SHF.R.U32.HI R44, RZ, 0x8, R44 ;  /* 0x00000008ff2c7819 */ /* 0x000fe8000001162c */
[----:B------:R-:W-:Y:S04]  /*27180*/  LOP3.LUT R44, R44, 0xffff, RZ, 0xc0, !PT ;  /* 0x0000ffff2c2c7812 */ /* 0x000fe800078ec0ff */
[C---:B------:R-:W-:Y:S01]  /*27190*/  ISETP.GE.U32.AND P1, PT, R217.reuse, R44, PT ;  /* 0x0000002cd900720c */ /* 0x040fe20003f26070 */
[----:B-1----:R1:W2:Y:S11]  /*271a0*/  LDL.S16 R118, [R1+0x1a8] ;  /* 0x0001a80001767983 */ /* 0x0022b60000100600 */
[----:B------:R-:W-:Y:S01]  /*271b0*/  @!UPT UIADD3 URZ, URZ, URZ, URZ ;  /* 0x0000003f3f3ff290 */ /* 0x000fe2000fffe03f */
[----:B----4-:R-:W-:Y:S05]  /*271c0*/  @!P1 HADD2 R102, -R69.H0_H0, -RZ.H0_H0 ;  /* 0xa00000ff45669230 */ /* 0x010fea0000000900 */
[----:B------:R-:W-:Y:S01]  /*271d0*/  PRMT R44, R102, 0x7610, R44 ;  /* 0x00007610662c7816 */ /* 0x000fe2000000002c */
[----:B------:R3:W-:Y:S03]  /*271e0*/  @!P1 STL.S16 [R1+0x1e4], R102 ;  /* 0x0001e46601009387 */ /* 0x0007e60000100600 */
[----:B------:R-:W-:Y:S01]  /*271f0*/  @!P1 PRMT R69, R44, 0x5410, RZ ;  /* 0x000054102c459816 */ /* 0x000fe200000000ff */
[----:B------:R1:W4:Y:S01]  /*27200*/  LDL.S16 R66, [R1+0x1b4] ;  /* 0x0001b40001427983 */ /* 0x0003220000100600 */
[--C-:B------:R-:W-:Y:S02]  /*27210*/  SHF.R.U32.HI R44, RZ, 0x10, R106.reuse ;  /* 0x00000010ff2c7819 */ /* 0x100fe4000001166a */
[----:B------:R-:W-:Y:S01]  /*27220*/  SHF.R.U32.HI R106, RZ, 0x18, R106 ;  /* 0x00000018ff6a7819 */ /* 0x000fe2000001166a */
[----:B------:R-:W-:Y:S01]  /*27230*/  ST.E.U16 [R172.64+0x50], R69 ;  /* 0x00005045ac007985 */ /* 0x000fe2000c101504 */
[----:B------:R-:W-:Y:S02]  /*27240*/  LOP3.LUT R44, R44, 0xff, RZ, 0xc0, !PT ;  /* 0x000000ff2c2c7812 */ /* 0x000fe400078ec0ff */
[C---:B------:R-:W-:Y:S02]  /*27250*/  ISETP.GE.U32.AND P1, PT, R217.reuse, R106, PT ;  /* 0x0000006ad900720c */ /* 0x040fe40003f26070 */
[----:B------:R-:W-:Y:S11]  /*27260*/  ISETP.GE.U32.AND P0, PT, R217, R44, PT ;  /* 0x0000002cd900720c */ /* 0x000ff60003f06070 */
[----:B------:R-:W-:Y:S01]  /*27270*/  @!P1 HADD2 R47, -R71.H0_H0, -RZ.H0_H0 ;  /* 0xa00000ff472f9230 */ /* 0x000fe20000000900 */
[----:B---3--:R-:W-:Y:S01]  /*27280*/  PRMT R102, R70, 0x5410, R71 ;  /* 0x0000541046667816 */ /* 0x008fe20000000047 */
[----:B------:R-:W-:Y:S03]  /*27290*/  @!P0 HADD2 R62, -R70.H0_H0, -RZ.H0_H0 ;  /* 0xa00000ff463e8230 */ /* 0x000fe60000000900 */
[----:B------:R-:W-:Y:S02]  /*272a0*/  PRMT R44, R47, 0x7610, R44 ;  /* 0x000076102f2c7816 */ /* 0x000fe4000000002c */
[----:B------:R-:W-:Y:S01]  /*272b0*/  PRMT R48, R62, 0x7610, R48 ;  /* 0x000076103e307816 */ /* 0x000fe20000000030 */
[----:B------:R3:W-:Y:S01]  /*272c0*/  @!P0 STL.S16 [R1+0x1b0], R62 ;  /* 0x0001b03e01008387 */ /* 0x0007e20000100600 */
[----:B------:R-:W-:Y:S02]  /*272d0*/  @!P1 PRMT R71, R44, 0x5410, RZ ;  /* 0x000054102c479816 */ /* 0x000fe400000000ff */
[----:B------:R-:W-:Y:S01]  /*272e0*/  @!P0 PRMT R70, R48, 0x5410, RZ ;  /* 0x0000541030468816 */ /* 0x000fe200000000ff */
[----:B------:R1:W-:Y:S01]  /*272f0*/  @!P1 STL.S16 [R1+0x1c8], R47 ;  /* 0x0001c82f01009387 */ /* 0x0003e20000100600 */
[----:B------:R-:W-:Y:S01]  /*27300*/  ISETP.GE.U32.AND P1, PT, R217, R108, PT ;  /* 0x0000006cd900720c */ /* 0x000fe20003f26070 */
[----:B------:R-:W1:Y:S01]  /*27310*/  MUFU.EX2 R48, R186 ;  /* 0x000000ba00307308 */ /* 0x000e620000000800 */
[----:B------:R-:W-:Y:S01]  /*27320*/  PRMT R108, R75, 0x5410, R74 ;  /* 0x000054104b6c7816 */ /* 0x000fe2000000004a */
[----:B------:R2:W4:Y:S01]  /*27330*/  LDL.S16 R124, [R1+0x1a4] ;  /* 0x0001a400017c7983 */ /* 0x0005220000100600 */
[----:B------:R-:W-:Y:S02]  /*27340*/  @!P6 PRMT R75, R46, 0x5410, RZ ;  /* 0x000054102e4be816 */ /* 0x000fe400000000ff */
[----:B------:R-:W-:Y:S01]  /*27350*/  ISETP.GE.U32.AND P6, PT, R217, R78, PT ;  /* 0x0000004ed900720c */ /* 0x000fe20003fc6070 */
[----:B------:R2:W4:Y:S01]  /*27360*/  LDL.S16 R106, [R1+0x198] ;  /* 0x00019800016a7983 */ /* 0x0005220000100600 */
[C---:B------:R-:W-:Y:S02]  /*27370*/  LOP3.LUT P0, RZ, R220.reuse, 0x4000000, RZ, 0xc0, !PT ;  /* 0x04000000dcff7812 */ /* 0x040fe4000780c0ff */
[----:B------:R-:W-:Y:S01]  /*27380*/  LOP3.LUT R220, R220, 0xfdffffff, RZ, 0xc0, !PT ;  /* 0xfdffffffdcdc7812 */ /* 0x000fe200078ec0ff */
[----:B------:R2:W4:Y:S04]  /*27390*/  LDL.S16 R121, [R1+0x184] ;  /* 0x0001840001797983 */ /* 0x0005280000100600 */
[----:B------:R-:W-:Y:S04]  /*273a0*/  ST.E.U16 [R170.64+0x50], R70 ;  /* 0x00005046aa007985 */ /* 0x000fe8000c101504 */
[----:B------:R-:W-:Y:S01]  /*273b0*/  ST.E.U16 [R170.64+0x52], R71 ;  /* 0x00005247aa007985 */ /* 0x000fe2000c101504 */
[----:B---3--:R3:W3:Y:S03]  /*273c0*/  MUFU.EX2 R62, R112 ;  /* 0x00000070003e7308 */ /* 0x0086e60000000800 */
[----:B------:R3:W-:Y:S01]  /*273d0*/  ST.E.U16 [R174.64+0x60], R75 ;  /* 0x0000604bae007985 */ /* 0x0007e2000c101504 */
[----:B-1----:R-:W-:Y:S04]  /*273e0*/  IMAD.WIDE.U32 R46, R105, -0x2daee0ad, RZ ;  /* 0xd2511f53692e7825 */ /* 0x002fe800078e00ff */
[----:B------:R-:W-:Y:S01]  /*273f0*/  FADD.FTZ R50, R48, R76 ;  /* 0x0000004c30327221 */ /* 0x000fe20000010000 */
[----:B------:R-:W-:Y:S02]  /*27400*/  LOP3.LUT R44, R47, R237, R110, 0x96, !PT ;  /* 0x000000ed2f2c7212 */ /* 0x000fe400078e966e */
[----:B------:R-:W-:Y:S02]  /*27410*/  LOP3.LUT R42, R46, 0xff, RZ, 0xc0, !PT ;  /* 0x000000ff2e2a7812 */ /* 0x000fe400078ec0ff */
[----:B------:R-:W-:Y:S02]  /*27420*/  LOP3.LUT R49, R44, 0xff, RZ, 0xc0, !PT ;  /* 0x000000ff2c317812 */ /* 0x000fe400078ec0ff */
[----:B------:R-:W-:Y:S02]  /*27430*/  SHF.R.U32.HI R55, RZ, 0x10, R46 ;  /* 0x00000010ff377819 */ /* 0x000fe4000001162e */
[----:B---3--:R-:W-:Y:S01]  /*27440*/  PRMT R112, R73, 0x5410, R72 ;  /* 0x0000541049707816 */ /* 0x008fe20000000048 */
[----:B------:R-:W-:Y:S01]  /*27450*/  FADD.FTZ R76, R62, R50 ;  /* 0x000000323e4c7221 */ /* 0x000fe20000010000 */
[----:B------:R-:W-:Y:S02]  /*27460*/  LOP3.LUT R50, R44, 0xffff, RZ, 0xc0, !PT ;  /* 0x0000ffff2c327812 */ /* 0x000fe400078ec0ff */
[----:B------:R-:W-:Y:S02]  /*27470*/  F2FP.PACK_AB R48, R62, R48 ;  /* 0x000000303e30723e */ /* 0x000fe400000000ff */
[----:B------:R-:W-:Y:S02]  /*27480*/  SHF.R.U32.HI R50, RZ, 0x8, R50 ;  /* 0x00000008ff327819 */ /* 0x000fe40000011632 */
[----:B------:R-:W-:Y:S02]  /*27490*/  PRMT R62, R63, 0x7632, R62 ;  /* 0x000076323f3e7816 */ /* 0x000fe4000000003e */
[----:B------:R-:W-:Y:S02]  /*274a0*/  LOP3.LUT R50, R50, 0xffff, RZ, 0xc0, !PT ;  /* 0x0000ffff32327812 */ /* 0x000fe400078ec0ff */
[----:B------:R-:W-:Y:S01]  /*274b0*/  PRMT R75, R80, 0x7632, R75 ;  /* 0x00007632504b7816 */ /* 0x000fe2000000004b */
[----:B--2---:R-:W-:Y:S05]  /*274c0*/  @!P3 HADD2 R118, -R74.H0_H0, -RZ.H0_H0 ;  /* 0xa00000ff4a76b230 */ /* 0x004fea0000000900 */
[----:B------:R-:W-:Y:S01]  /*274d0*/  PRMT R110, R118, 0x7610, R110 ;  /* 0x00007610766e7816 */ /* 0x000fe2000000006e */
[----:B------:R-:W-:Y:S03]  /*274e0*/  @!P3 STL.S16 [R1+0x1a8], R118 ;  /* 0x0001a8760100b387 */ /* 0x000fe60000100600 */
[----:B------:R-:W-:Y:S02]  /*274f0*/  @!P3 PRMT R74, R110, 0x5410, RZ ;  /* 0x000054106e4ab816 */ /* 0x000fe400000000ff */
[-C--:B------:R-:W-:Y:S01]  /*27500*/  ISETP.GE.U32.AND P3, PT, R217, R49.reuse, PT ;  /* 0x00000031d900720c */ /* 0x080fe20003f66070 */
[----:B----4-:R-:W-:Y:S02]  /*27510*/  @!P6 HADD2 R66, -R73.H0_H0, -RZ.H0_H0 ;  /* 0xa00000ff4942e230 */ /* 0x010fe40000000900 */
[----:B------:R1:W-:Y:S03]  /*27520*/  ST.E.U16 [R174.64+0x62], R74 ;  /* 0x0000624aae007985 */ /* 0x0003e6000c101504 */
[----:B------:R-:W-:Y:S01]  /*27530*/  PRMT R111, R66, 0x7610, R111 ;  /* 0x00007610426f7816 */ /* 0x000fe2000000006f */
[----:B------:R2:W-:Y:S03]  /*27540*/  @!P6 STL.S16 [R1+0x1b4], R66 ;  /* 0x0001b4420100e387 */ /* 0x0005e60000100600 */
[----:B------:R-:W-:Y:S02]  /*27550*/  @!P6 PRMT R73, R111, 0x5410, RZ ;  /* 0x000054106f49e816 */ /* 0x000fe400000000ff */
[----:B------:R-:W-:Y:S02]  /*27560*/  ISETP.GE.U32.AND P6, PT, R217, R50, PT ;  /* 0x00000032d900720c */ /* 0x000fe40003fc6070 */
[----:B------:R-:W-:Y:S01]  /*27570*/  SHF.R.U32.HI R50, RZ, 0x10, R44 ;  /* 0x00000010ff327819 */ /* 0x000fe2000001162c */
[----:B------:R-:W-:Y:S01]  /*27580*/  ST.E.U16 [R168.64+0x60], R73 ;  /* 0x00006049a8007985 */ /* 0x000fe2000c101504 */
[----:B------:R-:W-:Y:S02]  /*27590*/  PRMT R111, R63, 0x5410, R62 ;  /* 0x000054103f6f7816 */ /* 0x000fe4000000003e */
[----:B------:R-:W-:Y:S02]  /*275a0*/  LOP3.LUT R50, R50, 0xff, RZ, 0xc0, !PT ;  /* 0x000000ff32327812 */ /* 0x000fe400078ec0ff */
[----:B------:R-:W-:Y:S02]  /*275b0*/  SHF.R.U32.HI R44, RZ, 0x18, R44 ;  /* 0x00000018ff2c7819 */ /* 0x000fe4000001162c */
[----:B-1----:R-:W-:Y:S01]  /*275c0*/  PRMT R74, R181, 0x7632, R74 ;  /* 0x00007632b54a7816 */ /* 0x002fe2000000004a */
[----:B--2---:R-:W1:Y:S01]  /*275d0*/  MUFU.EX2 R66, R227 ;  /* 0x000000e300427308 */ /* 0x004e620000000800 */
[----:B------:R-:W-:Y:S02]  /*275e0*/  @!P5 HADD2 R124, -R72.H0_H0, -RZ.H0_H0 ;  /* 0xa00000ff487cd230 */ /* 0x000fe40000000900 */
[----:B------:R-:W-:Y:S03]  /*275f0*/  @!P3 HADD2 R106, -R63.H0_H0, -RZ.H0_H0 ;  /* 0xa00000ff3f6ab230 */ /* 0x000fe60000000900 */
[----:B------:R-:W-:Y:S01]  /*27600*/  PRMT R105, R124, 0x7610, R105 ;  /* 0x000076107c697816 */ /* 0x000fe20000000069 */
[----:B------:R-:W-:Y:S03]  /*27610*/  @!P6 HADD2 R121, -R62.H0_H0, -RZ.H0_H0 ;  /* 0xa00000ff3e79e230 */ /* 0x000fe60000000900 */
[----:B------:R-:W-:Y:S02]  /*27620*/  @!P5 PRMT R72, R105, 0x5410, RZ ;  /* 0x000054106948d816 */ /* 0x000fe400000000ff */
[----:B------:R-:W-:Y:S02]  /*27630*/  PRMT R78, R106, 0x7610, R78 ;  /* 0x000076106a4e7816 */ /* 0x000fe4000000004e */
[----:B------:R-:W-:Y:S01]  /*27640*/  PRMT R120, R121, 0x7610, R120 ;  /* 0x0000761079787816 */ /* 0x000fe20000000078 */
[----:B------:R2:W-:Y:S03]  /*27650*/  ST.E.U16 [R168.64+0x62], R72 ;  /* 0x00006248a8007985 */ /* 0x0005e6000c101504 */
[----:B------:R-:W-:Y:S02]  /*27660*/  @!P6 PRMT R62, R120, 0x5410, RZ ;  /* 0x00005410783ee816 */ /* 0x000fe400000000ff */
[----:B-1----:R-:W-:Y:S01]  /*27670*/  F2FP.PACK_AB R127, R51, R66 ;  /* 0x00000042337f723e */ /* 0x002fe200000000ff */
[----:B------:R1:W5:Y:S04]  /*27680*/  LDL.LU R227, [R1+0x36c] ;  /* 0x00036c0001e37983 */ /* 0x0003680000300800 */
[----:B------:R1:W3:Y:S04]  /*27690*/  LDL.S16 R110, [R1+0x170] ;  /* 0x00017000016e7983 */ /* 0x0002e80000100600 */
[----:B------:R1:W5:Y:S04]  /*276a0*/  LDL.LU R223, [R1+0x368] ;  /* 0x0003680001df7983 */ /* 0x0003680000300800 */
[----:B------:R1:W4:Y:S04]  /*276b0*/  LDL.S16 R118, [R1+0x15c] ;  /* 0x00015c0001767983 */ /* 0x0003280000100600 */
[----:B------:R-:W-:Y:S01]  /*276c0*/  @!P5 STL.S16 [R1+0x1a4], R124 ;  /* 0x0001a47c0100d387 */ /* 0x000fe20000100600 */
[----:B------:R-:W-:Y:S02]  /*276d0*/  ISETP.GE.U32.AND P5, PT, R217, R49, PT ;  /* 0x00000031d900720c */ /* 0x000fe40003fa6070 */
[----:B------:R-:W-:Y:S01]  /*276e0*/  PRMT R49, R119, 0x7632, R49 ;  /* 0x0000763277317816 */ /* 0x000fe20000000031 */
[----:B------:R1:W-:Y:S01]  /*276f0*/  @!P3 STL.S16 [R1+0x198], R106 ;  /* 0x0001986a0100b387 */ /* 0x0003e20000100600 */
[----:B------:R-:W-:Y:S02]  /*27700*/  ISETP.GE.U32.AND P3, PT, R217, R50, PT ;  /* 0x00000032d900720c */ /* 0x000fe40003f66070 */
[----:B------:R-:W-:Y:S01]  /*27710*/  PRMT R50, R119, 0x7610, R50 ;  /* 0x0000761077327816 */ /* 0x000fe20000000032 */
[----:B------:R-:W-:Y:S01]  /*27720*/  @!P6 STL.S16 [R1+0x184], R121 ;  /* 0x000184790100e387 */ /* 0x000fe20000100600 */
[C---:B------:R-:W-:Y:S02]  /*27730*/  ISETP.GE.U32.AND P6, PT, R217.reuse, R42, PT ;  /* 0x0000002ad900720c */ /* 0x040fe40003fc6070 */
[----:B------:R-:W-:Y:S01]  /*27740*/  LOP3.LUT R42, R46, 0xffff, RZ, 0xc0, !PT ;  /* 0x0000ffff2e2a7812 */ /* 0x000fe200078ec0ff */
[----:B------:R1:W4:Y:S01]  /*27750*/  LDL.S16 R105, [R1+0x164] ;  /* 0x0001640001697983 */ /* 0x0003220000100600 */
[----:B------:R-:W-:Y:S01]  /*27760*/  SHF.R.U32.HI R47, RZ, 0x18, R46 ;  /* 0x00000018ff2f7819 */ /* 0x000fe2000001162e */
[----:B------:R-:W-:Y:S01]  /*27770*/  FADD.FTZ R46, R66, R109 ;  /* 0x0000006d422e7221 */ /* 0x000fe20000010000 */
[----:B------:R-:W-:Y:S01]  /*27780*/  @!P5 PRMT R63, R78, 0x5410, RZ ;  /* 0x000054104e3fd816 */ /* 0x000fe200000000ff */
[----:B------:R-:W-:Y:S01]  /*27790*/  ST.E.U16 [R172.64+0x60], R62 ;  /* 0x0000603eac007985 */ /* 0x000fe2000c101504 */
[----:B------:R-:W-:Y:S01]  /*277a0*/  ISETP.GE.U32.AND P5, PT, R217, R44, PT ;  /* 0x0000002cd900720c */ /* 0x000fe20003fa6070 */
[----:B------:R-:W-:Y:S01]  /*277b0*/  MUFU.EX2 R78, R115 ;  /* 0x00000073004e7308 */ /* 0x000fe20000000800 */
[----:B------:R-:W-:Y:S01]  /*277c0*/  SHF.R.U32.HI R42, RZ, 0x8, R42 ;  /* 0x00000008ff2a7819 */ /* 0x000fe2000001162a */
[----:B------:R-:W-:Y:S01]  /*277d0*/  ST.E.U16 [R172.64+0x5e], R63 ;  /* 0x00005e3fac007985 */ /* 0x000fe2000c101504 */
[----:B--2---:R-:W-:Y:S01]  /*277e0*/  PRMT R72, R181, 0x7610, R72 ;  /* 0x00007610b5487816 */ /* 0x004fe20000000048 */
[----:B------:R-:W-:Y:S01]  /*277f0*/  FADD.FTZ R66, R51, R46 ;  /* 0x0000002e33427221 */ /* 0x000fe20000010000 */
[----:B------:R-:W-:Y:S02]  /*27800*/  LOP3.LUT R42, R42, 0xffff, RZ, 0xc0, !PT ;  /* 0x0000ffff2a2a7812 */ /* 0x000fe400078ec0ff */
[----:B------:R-:W-:Y:S02]  /*27810*/  IADD3 R46, R203, 0x2, RZ ;  /* 0x00000002cb2e7810 */ /* 0x000fe40007ffe0ff */
[----:B------:R-:W-:Y:S01]  /*27820*/  PRMT R51, R128, 0x7632, R51 ;  /* 0x0000763280337816 */ /* 0x000fe20000000033 */
[----:B------:R-:W-:Y:S01]  /*27830*/  MUFU.EX2 R44, R228 ;  /* 0x000000e4002c7308 */ /* 0x000fe20000000800 */
[----:B------:R-:W-:Y:S09]  /*27840*/  LOP3.LUT R153, R215, R46, RZ, 0x3c, !PT ;  /* 0x0000002ed7997212 */ /* 0x000ff200078e3cff */
[----:B-1----:R-:W1:Y:S10]  /*27850*/  MUFU.EX2 R106, R114 ;  /* 0x00000072006a7308 */ /* 0x002e740000000800 */
[----:B------:R-:W-:Y:S01]  /*27860*/  MUFU.EX2 R181, R193 ;  /* 0x000000c100b57308 */ /* 0x000fe20000000800 */
[----:B-1----:R-:W-:Y:S01]  /*27870*/  F2FP.PACK_AB R128, R78, R106 ;  /* 0x0000006a4e80723e */ /* 0x002fe200000000ff */
[----:B------:R-:W-:Y:S01]  /*27880*/  FADD.FTZ R46, R106, R76 ;  /* 0x0000004c6a2e7221 */ /* 0x000fe20000010000 */
[----:B------:R-:W-:Y:S03]  /*27890*/  PRMT R106, R52, 0x5410, R51 ;  /* 0x00005410346a7816 */ /* 0x000fe60000000033 */
[----:B------:R-:W-:Y:S04]  /*278a0*/  FADD.FTZ R76, R78, R46 ;  /* 0x0000002e4e4c7221 */ /* 0x000fe80000010000 */
[----:B------:R-:W-:Y:S01]  /*278b0*/  MUFU.EX2 R78, R117 ;  /* 0x00000075004e7308 */ /* 0x000fe20000000800 */
[----:B---3--:R-:W-:Y:S05]  /*278c0*/  @!P3 HADD2 R110, -R50.H0_H0, -RZ.H0_H0 ;  /* 0xa00000ff326eb230 */ /* 0x008fea0000000900 */
[----:B------:R-:W-:Y:S01]  /*278d0*/  PRMT R115, R110, 0x7610, R115 ;  /* 0x000076106e737816 */ /* 0x000fe20000000073 */
[----:B------:R1:W-:Y:S01]  /*278e0*/  @!P3 STL.S16 [R1+0x170], R110 ;  /* 0x0001706e0100b387 */ /* 0x0003e20000100600 */
[----:B----4-:R-:W-:Y:S03]  /*278f0*/  @!P5 HADD2 R118, -R49.H0_H0, -RZ.H0_H0 ;  /* 0xa00000ff3176d230 */ /* 0x010fe60000000900 */
[----:B------:R2:W5:Y:S02]  /*27900*/  LDL.LU R228, [R1+0x364] ;  /* 0x0003640001e47983 */ /* 0x0005640000300800 */
[----:B------:R-:W-:Y:S02]  /*27910*/  PRMT R114, R118, 0x7610, R114 ;  /* 0x0000761076727816 */ /* 0x000fe40000000072 */
[----:B------:R3:W-:Y:S01]  /*27920*/  @!P5 STL.S16 [R1+0x15c], R118 ;  /* 0x00015c760100d387 */ /* 0x0007e20000100600 */
[----:B------:R-:W-:Y:S05]  /*27930*/  @!P0 HADD2 R105, -R52.H0_H0, -RZ.H0_H0 ;  /* 0xa00000ff34698230 */ /* 0x000fea0000000900 */
[----:B------:R-:W-:Y:S02]  /*27940*/  PRMT R107, R105, 0x7610, R107 ;  /* 0x00007610696b7816 */ /* 0x000fe4000000006b */
[----:B-1----:R-:W-:Y:S02]  /*27950*/  PRMT R110, R50, 0x5410, R49 ;  /* 0x00005410326e7816 */ /* 0x002fe40000000031 */
[----:B------:R-:W-:Y:S02]  /*27960*/  @!P3 PRMT R50, R115, 0x5410, RZ ;  /* 0x000054107332b816 */ /* 0x000fe400000000ff */
[----:B------:R-:W-:Y:S02]  /*27970*/  ISETP.GE.U32.AND P3, PT, R217, R42, PT ;  /* 0x0000002ad900720c */ /* 0x000fe40003f66070 */
[----:B------:R-:W-:Y:S01]  /*27980*/  @!P5 PRMT R49, R114, 0x5410, RZ ;  /* 0x000054107231d816 */ /* 0x000fe200000000ff */
[----:B------:R-:W1:Y:S01]  /*27990*/  MUFU.EX2 R42, R224 ;  /* 0x000000e0002a7308 */ /* 0x000e620000000800 */
[----:B---3--:R-:W-:Y:S01]  /*279a0*/  LOP3.LUT R118, R153, R213, RZ, 0x3c, !PT ;  /* 0x000000d599767212 */ /* 0x008fe200078e3cff */
[----:B------:R-:W-:Y:S01]  /*279b0*/  ST.E.U16 [R170.64+0x60], R50 ;  /* 0x00006032aa007985 */ /* 0x000fe2000c101504 */
[----:B------:R-:W-:Y:S02]  /*279c0*/  ISETP.GE.U32.AND P5, PT, R217, R47, PT ;  /* 0x0000002fd900720c */ /* 0x000fe40003fa6070 */
[----:B------:R-:W-:Y:S01]  /*279d0*/  LOP3.LUT R47, R55, 0xff, RZ, 0xc0, !PT ;  /* 0x000000ff372f7812 */ /* 0x000fe200078ec0ff */
[----:B------:R-:W-:Y:S01]  /*279e0*/  IMAD.WIDE.U32 R118, R118, -0x326172a9, RZ ;  /* 0xcd9e8d5776767825 */ /* 0x000fe200078e00ff */
[----:B------:R-:W-:Y:S01]  /*279f0*/  @!P0 PRMT R52, R107, 0x5410, RZ ;  /* 0x000054106b348816 */ /* 0x000fe200000000ff */
[----:B------:R-:W-:Y:S02]  /*27a00*/  ST.E.U16 [R170.64+0x62], R49 ;  /* 0x00006231aa007985 */ /* 0x000fe4000c101504 */
[----:B------:R-:W-:Y:S01]  /*27a10*/  FADD.FTZ R55, R44, R66 ;  /* 0x000000422c377221 */ /* 0x000fe20000010000 */
[----:B------:R-:W-:Y:S01]  /*27a20*/  LOP3.LUT R46, R119, R232, R210, 0x96, !PT ;  /* 0x000000e8772e7212 */ /* 0x000fe200078e96d2 */
[----:B------:R-:W-:Y:S01]  /*27a30*/  ST.E.U16 [R174.64+0x70], R52 ;  /* 0x00007034ae007985 */ /* 0x000fe2000c101504 */
[----:B------:R-:W-:Y:S01]  /*27a40*/  LOP3.LUT R114, R179, R233, R118, 0x96, !PT ;  /* 0x000000e9b3727212 */ /* 0x000fe200078e9676 */
[----:B------:R-:W-:Y:S04]  /*27a50*/  MUFU.EX2 R66, R122 ;  /* 0x0000007a00427308 */ /* 0x000fe80000000800 */
[----:B------:R-:W-:Y:S01]  /*27a60*/  IMAD.WIDE.U32 R114, R114, -0x2daee0ad, RZ ;  /* 0xd2511f5372727825 */ /* 0x000fe200078e00ff */
[C---:B-1----:R-:W-:Y:S01]  /*27a70*/  F2FP.PACK_AB R130, R42.reuse, R44 ;  /* 0x0000002c2a82723e */ /* 0x042fe200000000ff */
[----:B------:R2:W5:Y:S02]  /*27a80*/  LDL.LU R224, [R1+0x360] ;  /* 0x0003600001e07983 */ /* 0x0005640000300800 */
[----:B------:R-:W-:Y:S01]  /*27a90*/  FADD.FTZ R59, R42, R55 ;  /* 0x000000372a3b7221 */ /* 0x000fe20000010000 */
[----:B------:R-:W-:Y:S01]  /*27aa0*/  PRMT R71, R130, 0x7610, R71 ;  /* 0x0000761082477816 */ /* 0x000fe20000000047 */
[----:B------:R1:W-:Y:S01]  /*27ab0*/  @!P0 STL.S16 [R1+0x164], R105 ;  /* 0x0001646901008387 */ /* 0x0003e20000100600 */
[----:B------:R-:W-:Y:S01]  /*27ac0*/  ISETP.GE.U32.AND P0, PT, R217, R47, PT ;  /* 0x0000002fd900720c */ /* 0x000fe20003f06070 */
[----:B------:R-:W-:Y:S01]  /*27ad0*/  IMAD.WIDE.U32 R46, R46, -0x2daee0ad, RZ ;  /* 0xd2511f532e2e7825 */ /* 0x000fe200078e00ff */
[----:B------:R-:W-:Y:S01]  /*27ae0*/  PRMT R73, R130, 0x7632, R73 ;  /* 0x0000763282497816 */ /* 0x000fe20000000049 */
[----:B------:R2:W3:Y:S01]  /*27af0*/  LDL.S16 R124, [R1+0x1a0] ;  /* 0x0001a000017c7983 */ /* 0x0004e20000100600 */
[----:B------:R4:W-:Y:S02]  /*27b00*/  MUFU.EX2 R42, R205 ;  /* 0x000000cd002a7308 */ /* 0x0009e40000000800 */
[----:B------:R-:W-:Y:S01]  /*27b10*/  LOP3.LUT R115, R115, R241, R46, 0x96, !PT ;  /* 0x000000f173737212 */ /* 0x000fe200078e962e */
[----:B------:R2:W2:Y:S04]  /*27b20*/  LDL.S16 R121, [R1+0x19c] ;  /* 0x00019c0001797983 */ /* 0x0004a80000100600 */
[----:B------:R2:W2:Y:S03]  /*27b30*/  LDL.S16 R120, [R1+0x190] ;  /* 0x0001900001787983 */ /* 0x0004a60000100600 */
[----:B-1----:R1:W1:Y:S01]  /*27b40*/  MUFU.EX2 R105, R116 ;  /* 0x0000007400697308 */ /* 0x0022620000000800 */
[----:B----4-:R-:W3:Y:S01]  /*27b50*/  LDL.LU R205, [R1+0x35c] ;  /* 0x00035c0001cd7983 */ /* 0x010ee20000300800 */
[----:B-1----:R-:W-:Y:S01]  /*27b60*/  LOP3.LUT R116, R47, R234, R182, 0x96, !PT ;  /* 0x000000ea2f747212 */ /* 0x002fe200078e96b6 */
[----:B------:R-:W-:Y:S01]  /*27b70*/  FADD.FTZ R40, R105, R76 ;  /* 0x0000004c69287221 */ /* 0x000fe20000010000 */
[----:B------:R-:W-:Y:S03]  /*27b80*/  F2FP.PACK_AB R129, R78, R105 ;  /* 0x000000694e81723e */ /* 0x000fe600000000ff */
[----:B------:R-:W-:Y:S01]  /*27b90*/  IMAD.WIDE.U32 R116, R116, -0x326172a9, RZ ;  /* 0xcd9e8d5774747825 */ /* 0x000fe200078e00ff */
[----:B------:R-:W-:Y:S03]  /*27ba0*/  PRMT R70, R129, 0x7610, R70 ;  /* 0x0000761081467816 */ /* 0x000fe60000000046 */
[----:B------:R-:W-:Y:S01]  /*27bb0*/  FADD.FTZ R55, R78, R40 ;  /* 0x000000284e377221 */ /* 0x000fe20000010000 */
[----:B------:R-:W-:Y:S01]  /*27bc0*/  LOP3.LUT R46, R117, R231, R178, 0x96, !PT ;  /* 0x000000e7752e7212 */ /* 0x000fe200078e96b2 */
[----:B------:R-:W1:Y:S04]  /*27bd0*/  MUFU.EX2 R40, R206 ;  /* 0x000000ce00287308 */ /* 0x000e680000000800 */
[----:B------:R-:W-:Y:S05]  /*27be0*/  IMAD.WIDE.U32 R46, R46, -0x2daee0ad, RZ ;  /* 0xd2511f532e2e7825 */ /* 0x000fea00078e00ff */
[----:B------:R-:W-:Y:S01]  /*27bf0*/  LOP3.LUT R47, R47, R239, R114, 0x96, !PT ;  /* 0x000000ef2f2f7212 */ /* 0x000fe200078e9672 */
[----:B------:R-:W-:Y:S05]  /*27c00*/  IMAD.WIDE.U32 R114, R115, -0x326172a9, RZ ;  /* 0xcd9e8d5773727825 */ /* 0x000fea00078e00ff */
[----:B------:R-:W-:Y:S05]  /*27c10*/  LOP3.LUT R116, R115, R240, R116, 0x96, !PT ;  /* 0x000000f073747212 */ /* 0x000fea00078e9674 */
[----:B------:R-:W-:Y:S01]  /*27c20*/  IMAD.WIDE.U32 R116, R116, -0x2daee0ad, RZ ;  /* 0xd2511f5374747825 */ /* 0x000fe200078e00ff */
[----:B-1----:R-:W-:Y:S01]  /*27c30*/  F2FP.PACK_AB R132, R40, R42 ;  /* 0x0000002a2884723e */ /* 0x002fe200000000ff */
[----:B------:R-:W3:Y:S03]  /*27c40*/  LDL.LU R206, [R1+0x358] ;  /* 0x0003580001ce7983 */ /* 0x000ee60000300800 */
[----:B------:R-:W-:Y:S01]  /*27c50*/  LOP3.LUT R115, R117, R236, R46, 0x96, !PT ;  /* 0x000000ec75737212 */ /* 0x000fe200078e962e */
[----:B------:R-:W-:Y:S01]  /*27c60*/  IMAD.WIDE.U32 R46, R47, -0x326172a9, RZ ;  /* 0xcd9e8d572f2e7825 */ /* 0x000fe200078e00ff */
[----:B------:R1:W3:Y:S04]  /*27c70*/  LDL.S16 R107, [R1+0x16c] ;  /* 0x00016c00016b7983 */ /* 0x0002e80000100600 */
[----:B------:R-:W-:Y:S01]  /*27c80*/  LOP3.LUT R56, R47, R238, R114, 0x96, !PT ;  /* 0x000000ee2f387212 */ /* 0x000fe200078e9672 */
[----:B------:R1:W3:Y:S01]  /*27c90*/  LDL.S16 R76, [R1+0x168] ;  /* 0x00016800014c7983 */ /* 0x0002e20000100600 */
[----:B------:R-:W-:Y:S01]  /*27ca0*/  PRMT R47, R113, 0x7610, R47 ;  /* 0x00007610712f7816 */ /* 0x000fe2000000002f */
[----:B------:R-:W-:Y:S05]  /*27cb0*/  IMAD.WIDE.U32 R114, R115, -0x326172a9, RZ ;  /* 0xcd9e8d5773727825 */ /* 0x000fea00078e00ff */
[--C-:B------:R-:W-:Y:S02]  /*27cc0*/  LOP3.LUT R2, R115, R242, R46.reuse, 0x96, !PT ;  /* 0x000000f273027212 */ /* 0x100fe400078e962e */
[----:B------:R-:W-:Y:S02]  /*27cd0*/  PRMT R46, R113, 0x7632, R46 ;  /* 0x00007632712e7816 */ /* 0x000fe4000000002e */
[C---:B------:R-:W-:Y:S02]  /*27ce0*/  LOP3.LUT R0, R2.reuse, 0xffff, RZ, 0xc0, !PT ;  /* 0x0000ffff02007812 */ /* 0x040fe400078ec0ff */
[----:B------:R-:W-:Y:S02]  /*27cf0*/  LOP3.LUT R44, R2, 0xff, RZ, 0xc0, !PT ;  /* 0x000000ff022c7812 */ /* 0x000fe400078ec0ff */
[----:B------:R-:W-:Y:S02]  /*27d00*/  SHF.R.U32.HI R0, RZ, 0x8, R0 ;  /* 0x00000008ff007819 */ /* 0x000fe40000011600 */
[----:B------:R-:W-:Y:S02]  /*27d10*/  PRMT R105, R47, 0x5410, R46 ;  /* 0x000054102f697816 */ /* 0x000fe4000000002e */
[----:B------:R-:W-:Y:S01]  /*27d20*/  LOP3.LUT R0, R0, 0xffff, RZ, 0xc0, !PT ;  /* 0x0000ffff00007812 */ /* 0x000fe200078ec0ff */
[----:B---3--:R-:W-:Y:S02]  /*27d30*/  @!P2 HADD2 R124, -R51.H0_H0, -RZ.H0_H0 ;  /* 0xa00000ff337ca230 */ /* 0x008fe40000000900 */
[----:B--2---:R-:W-:Y:S03]  /*27d40*/  @!P4 HADD2 R121, -R47.H0_H0, -RZ.H0_H0 ;  /* 0xa00000ff2f79c230 */ /* 0x004fe60000000900 */
[----:B------:R-:W-:Y:S01]  /*27d50*/  PRMT R78, R124, 0x7610, R78 ;  /* 0x000076107c4e7816 */ /* 0x000fe2000000004e */
[----:B------:R-:W-:Y:S01]  /*27d60*/  @!P2 STL.S16 [R1+0x1a0], R124 ;  /* 0x0001a07c0100a387 */ /* 0x000fe20000100600 */
[----:B------:R-:W-:Y:S02]  /*27d70*/  @!P1 HADD2 R120, -R46.H0_H0, -RZ.H0_H0 ;  /* 0xa00000ff2e789230 */ /* 0x000fe40000000900 */
[----:B------:R-:W-:Y:S01]  /*27d80*/  @!P2 PRMT R51, R78, 0x5410, RZ ;  /* 0x000054104e33a816 */ /* 0x000fe200000000ff */
[----:B------:R2:W-:Y:S01]  /*27d90*/  @!P4 STL.S16 [R1+0x19c], R121 ;  /* 0x00019c790100c387 */ /* 0x0005e20000100600 */
[----:B------:R-:W-:Y:S01]  /*27da0*/  ISETP.GE.U32.AND P2, PT, R217, R44, PT ;  /* 0x0000002cd900720c */ /* 0x000fe20003f46070 */
[----:B------:R-:W3:Y:S01]  /*27db0*/  MUFU.EX2 R78, R123 ;  /* 0x0000007b004e7308 */ /* 0x000ee20000000800 */
[----:B------:R-:W-:Y:S01]  /*27dc0*/  PRMT R44, R121, 0x7610, R44 ;  /* 0x00007610792c7816 */ /* 0x000fe2000000002c */
[----:B------:R1:W4:Y:S01]  /*27dd0*/  LDL.S16 R58, [R1+0x180] ;  /* 0x00018000013a7983 */ /* 0x0003220000100600 */
[----:B------:R-:W-:Y:S02]  /*27de0*/  PRMT R60, R120, 0x7610, R60 ;  /* 0x00007610783c7816 */ /* 0x000fe4000000003c */
[----:B------:R-:W-:Y:S01]  /*27df0*/  @!P4 PRMT R47, R44, 0x5410, RZ ;  /* 0x000054102c2fc816 */ /* 0x000fe200000000ff */
[----:B------:R-:W-:Y:S01]  /*27e00*/  @!P1 STL.S16 [R1+0x190], R120 ;  /* 0x0001907801009387 */ /* 0x000fe20000100600 */
[----:B------:R-:W-:Y:S02]  /*27e10*/  ISETP.GE.U32.AND P4, PT, R217, R0, PT ;  /* 0x00000000d900720c */ /* 0x000fe40003f86070 */
[----:B------:R-:W-:Y:S01]  /*27e20*/  PRMT R0, R3, 0x7632, R0 ;  /* 0x0000763203007816 */ /* 0x000fe20000000000 */
[----:B------:R1:W4:Y:S01]  /*27e30*/  LDL.S16 R122, [R1+0x17c] ;  /* 0x00017c00017a7983 */ /* 0x0003220000100600 */
[----:B------:R-:W-:Y:S02]  /*27e40*/  @!P1 PRMT R46, R60, 0x5410, RZ ;  /* 0x000054103c2e9816 */ /* 0x000fe400000000ff */
[--C-:B------:R-:W-:Y:S01]  /*27e50*/  SHF.R.U32.HI R44, RZ, 0x18, R2.reuse ;  /* 0x00000018ff2c7819 */ /* 0x100fe20000011602 */
[----:B------:R1:W4:Y:S01]  /*27e60*/  LDL.S16 R60, [R1+0x194] ;  /* 0x00019400013c7983 */ /* 0x0003220000100600 */
[----:B------:R-:W-:Y:S02]  /*27e70*/  SHF.R.U32.HI R2, RZ, 0x10, R2 ;  /* 0x00000010ff027819 */ /* 0x000fe40000011602 */
[----:B------:R-:W-:Y:S01]  /*27e80*/  ISETP.GE.U32.AND P1, PT, R217, R44, PT ;  /* 0x0000002cd900720c */ /* 0x000fe20003f26070 */
[----:B------:R-:W-:Y:S01]  /*27e90*/  FADD.FTZ R44, R42, R59 ;  /* 0x0000003b2a2c7221 */ /* 0x000fe20000010000 */
[----:B------:R-:W-:Y:S01]  /*27ea0*/  LOP3.LUT R2, R2, 0xff, RZ, 0xc0, !PT ;  /* 0x000000ff02027812 */ /* 0x000fe200078ec0ff */
[----:B------:R-:W-:Y:S01]  /*27eb0*/  FADD.FTZ R42, R66, R55 ;  /* 0x00000037422a7221 */ /* 0x000fe20000010000 */
[----:B------:R-:W-:Y:S01]  /*27ec0*/  SHF.R.U32.HI R55, RZ, 0x10, R114 ;  /* 0x00000010ff377819 */ /* 0x000fe20000011672 */
[----:B------:R-:W-:Y:S01]  /*27ed0*/  ST.E.U16 [R174.64+0x72], R51 ;  /* 0x00007233ae007985 */ /* 0x000fe2000c101504 */
[----:B--2---:R-:W-:Y:S02]  /*27ee0*/  LOP3.LUT R121, R114, 0xff, RZ, 0xc0, !PT ;  /* 0x000000ff72797812 */ /* 0x004fe400078ec0ff */
[C---:B---3--:R-:W-:Y:S01]  /*27ef0*/  F2FP.PACK_AB R66, R78.reuse, R66 ;  /* 0x000000424e42723e */ /* 0x048fe200000000ff */
[--C-:B------:R-:W-:Y:S01]  /*27f00*/  FADD.FTZ R78, R78, R42.reuse ;  /* 0x0000002a4e4e7221 */ /* 0x100fe20000010000 */
[C---:B------:R-:W-:Y:S01]  /*27f10*/  PRMT R42, R43.reuse, 0x7632, R42 ;  /* 0x000076322b2a7816 */ /* 0x040fe2000000002a */
[----:B------:R-:W-:Y:S03]  /*27f20*/  ST.E.U16 [R168.64+0x72], R46 ;  /* 0x0000722ea8007985 */ /* 0x000fe6000c101504 */
[----:B------:R-:W-:Y:S01]  /*27f30*/  PRMT R117, R43, 0x5410, R42 ;  /* 0x000054102b757816 */ /* 0x000fe2000000002a */
[----:B------:R-:W-:Y:S01]  /*27f40*/  ST.E.U16 [R168.64+0x70], R47 ;  /* 0x0000702fa8007985 */ /* 0x000fe2000c101504 */
[----:B------:R-:W-:Y:S02]  /*27f50*/  @!P6 HADD2 R107, -R3.H0_H0, -RZ.H0_H0 ;  /* 0xa00000ff036be230 */ /* 0x000fe40000000900 */
[----:B------:R-:W-:Y:S03]  /*27f60*/  @!P3 HADD2 R76, -R0.H0_H0, -RZ.H0_H0 ;  /* 0xa00000ff004cb230 */ /* 0x000fe60000000900 */
[----:B------:R-:W-:Y:S01]  /*27f70*/  PRMT R109, R107, 0x7610, R109 ;  /* 0x000076106b6d7816 */ /* 0x000fe2000000006d */
[----:B------:R2:W-:Y:S01]  /*27f80*/  @!P6 STL.S16 [R1+0x16c], R107 ;  /* 0x00016c6b0100e387 */ /* 0x0005e20000100600 */
[----:B------:R-:W-:Y:S03]  /*27f90*/  PRMT R59, R76, 0x7610, R59 ;  /* 0x000076104c3b7816 */ /* 0x000fe6000000003b */
[----:B------:R3:W-:Y:S04]  /*27fa0*/  @!P3 STL.S16 [R1+0x168], R76 ;  /* 0x0001684c0100b387 */ /* 0x0007e80000100600 */
[----:B------:R1:W4:Y:S01]  /*27fb0*/  LDL.S16 R113, [R1+0x160] ;  /* 0x0001600001717983 */ /* 0x0003220000100600 */
[----:B--2---:R-:W-:Y:S02]  /*27fc0*/  PRMT R107, R3, 0x5410, R0 ;  /* 0x00005410036b7816 */ /* 0x004fe40000000000 */
[----:B------:R-:W-:Y:S02]  /*27fd0*/  @!P3 PRMT R0, R59, 0x5410, RZ ;  /* 0x000054103b00b816 */ /* 0x000fe400000000ff */
[----:B------:R-:W-:Y:S01]  /*27fe0*/  ISETP.GE.U32.AND P3, PT, R217, R2, PT ;  /* 0x00000002d900720c */ /* 0x000fe20003f66070 */
[----:B---3--:R-:W-:Y:S01]  /*27ff0*/  FADD.FTZ R76, R40, R44 ;  /* 0x0000002c284c7221 */ /* 0x008fe20000010000 */
[----:B------:R-:W-:Y:S01]  /*28000*/  PRMT R40, R41, 0x7632, R40 ;  /* 0x0000763229287816 */ /* 0x000fe20000000028 */
[----:B------:R-:W-:Y:S01]  /*28010*/  ST.E.U16 [R172.64+0x70], R0 ;  /* 0x00007000ac007985 */ /* 0x000fe2000c101504 */
[----:B------:R-:W-:Y:S02]  /*28020*/  SHF.R.U32.HI R2, RZ, 0x18, R114 ;  /* 0x00000018ff027819 */ /* 0x000fe40000011672 */
[----:B------:R-:W-:Y:S02]  /*28030*/  @!P6 PRMT R3, R109, 0x5410, RZ ;  /* 0x000054106d03e816 */ /* 0x000fe400000000ff */
[----:B------:R-:W-:Y:S02]  /*28040*/  PRMT R109, R41, 0x5410, R40 ;  /* 0x00005410296d7816 */ /* 0x000fe40000000028 */
[----:B------:R-:W-:Y:S01]  /*28050*/  LOP3.LUT R44, R114, 0xffff, RZ, 0xc0, !PT ;  /* 0x0000ffff722c7812 */ /* 0x000fe200078ec0ff */
[----:B------:R-:W-:Y:S01]  /*28060*/  ST.E.U16 [R172.64+0x6e], R3 ;  /* 0x00006e03ac007985 */ /* 0x000fe2000c101504 */
[----:B------:R-:W-:Y:S01]  /*28070*/  LOP3.LUT R115, R55, 0xff, RZ, 0xc0, !PT ;  /* 0x000000ff37737812 */ /* 0x000fe200078ec0ff */
[----:B------:R2:W-:Y:S01]  /*28080*/  MUFU.EX2 R114, R126 ;  /* 0x0000007e00727308 */ /* 0x0005e20000000800 */
[----:B------:R-:W-:Y:S04]  /*28090*/  SHF.R.U32.HI R44, RZ, 0x8, R44 ;  /* 0x00000008ff2c7819 */ /* 0x000fe8000001162c */
[----:B------:R-:W-:Y:S01]  /*280a0*/  LOP3.LUT R44, R44, 0xffff, RZ, 0xc0, !PT ;  /* 0x0000ffff2c2c7812 */ /* 0x000fe200078ec0ff */
[----:B----4-:R-:W-:Y:S05]  /*280b0*/  @!P0 HADD2 R58, -R41.H0_H0, -RZ.H0_H0 ;  /* 0xa00000ff293a8230 */ /* 0x010fea0000000900 */
[----:B------:R-:W-:Y:S01]  /*280c0*/  PRMT R57, R58, 0x7610, R57 ;  /* 0x000076103a397816 */ /* 0x000fe20000000039 */
[----:B------:R3:W-:Y:S01]  /*280d0*/  @!P0 STL.S16 [R1+0x180], R58 ;  /* 0x0001803a01008387 */ /* 0x0007e20000100600 */
[----:B------:R-:W-:Y:S02]  /*280e0*/  @!P2 HADD2 R122, -R43.H0_H0, -RZ.H0_H0 ;  /* 0xa00000ff2b7aa230 */ /* 0x000fe40000000900 */
[----:B------:R-:W-:Y:S01]  /*280f0*/  @!P0 PRMT R41, R57, 0x5410, RZ ;  /* 0x0000541039298816 */ /* 0x000fe200000000ff */
[----:B------:R-:W-:Y:S01]  /*28100*/  IMAD.WIDE.U32 R56, R56, -0x2daee0ad, RZ ;  /* 0xd2511f5338387825 */ /* 0x000fe200078e00ff */
[----:B------:R-:W-:Y:S01]  /*28110*/  ISETP.GE.U32.AND P0, PT, R217, R2, PT ;  /* 0x00000002d900720c */ /* 0x000fe20003f06070 */
[----:B------:R-:W-:Y:S01]  /*28120*/  @!P5 HADD2 R60, -R40.H0_H0, -RZ.H0_H0 ;  /* 0xa00000ff283cd230 */ /* 0x000fe20000000900 */
[----:B------:R-:W-:Y:S01]  /*28130*/  PRMT R54, R122, 0x7610, R54 ;  /* 0x000076107a367816 */ /* 0x000fe20000000036 */
[----:B------:R-:W-:Y:S01]  /*28140*/  MUFU.EX2 R2, R248 ;  /* 0x000000f800027308 */ /* 0x000fe20000000800 */
[----:B--2---:R-:W-:Y:S01]  /*28150*/  SHF.R.U32.HI R126, RZ, 0x18, R56 ;  /* 0x00000018ff7e7819 */ /* 0x004fe20000011638 */
[----:B------:R2:W-:Y:S01]  /*28160*/  ST.E.U16 [R170.64+0x70], R41 ;  /* 0x00007029aa007985 */ /* 0x0005e2000c101504 */
[----:B------:R-:W-:Y:S02]  /*28170*/  @!P2 PRMT R43, R54, 0x5410, RZ ;  /* 0x00005410362ba816 */ /* 0x000fe400000000ff */
[----:B------:R-:W-:Y:S02]  /*28180*/  PRMT R61, R60, 0x7610, R61 ;  /* 0x000076103c3d7816 */ /* 0x000fe4000000003d */
[C---:B------:R-:W-:Y:S02]  /*28190*/  LOP3.LUT R54, R56.reuse, 0xff, RZ, 0xc0, !PT ;  /* 0x000000ff38367812 */ /* 0x040fe400078ec0ff */
[----:B------:R-:W-:Y:S02]  /*281a0*/  @!P5 PRMT R40, R61, 0x5410, RZ ;  /* 0x000054103d28d816 */ /* 0x000fe400000000ff */
[----:B------:R-:W-:Y:S03]  /*281b0*/  LOP3.LUT R61, R56, 0xffff, RZ, 0xc0, !PT ;  /* 0x0000ffff383d7812 */ /* 0x000fe600078ec0ff */
[----:B------:R-:W-:Y:S01]  /*281c0*/  ST.E.U16 [R170.64+0x72], R40 ;  /* 0x00007228aa007985 */ /* 0x000fe2000c101504 */
[----:B---3--:R-:W3:Y:S03]  /*281d0*/  MUFU.EX2 R58, R249 ;  /* 0x000000f9003a7308 */ /* 0x008ee60000000800 */
[----:B------:R4:W-:Y:S01]  /*281e0*/  ST.E.U16 [R174.64+0x80], R43 ;  /* 0x0000802bae007985 */ /* 0x0009e2000c101504 */
[----:B--2---:R-:W-:Y:S02]  /*281f0*/  PRMT R41, R136, 0x7632, R41 ;  /* 0x0000763288297816 */ /* 0x004fe40000000029 */
[----:B---3--:R-:W-:Y:S01]  /*28200*/  F2FP.PACK_AB R131, R2, R58 ;  /* 0x0000003a0283723e */ /* 0x008fe200000000ff */
[----:B------:R1:W5:Y:S01]  /*28210*/  LDL.LU R249, [R1+0x354] ;  /* 0x0003540001f97983 */ /* 0x0003620000300800 */
[----:B----4-:R-:W-:Y:S03]  /*28220*/  PRMT R43, R133, 0x7632, R43 ;  /* 0x00007632852b7816 */ /* 0x010fe6000000002b */
[----:B------:R1:W2:Y:S04]  /*28230*/  LDL.S16 R120, [R1+0x18c] ;  /* 0x00018c0001787983 */ /* 0x0002a80000100600 */
[----:B------:R1:W3:Y:S04]  /*28240*/  LDL.S16 R59, [R1+0x178] ;  /* 0x00017800013b7983 */ /* 0x0002e80000100600 */
[----:B------:R4:W-:Y:S01]  /*28250*/  @!P5 STL.S16 [R1+0x194], R60 ;  /* 0x0001943c0100d387 */ /* 0x0009e20000100600 */
[C---:B------:R-:W-:Y:S03]  /*28260*/  ISETP.GE.U32.AND P5, PT, R217.reuse, R54, PT ;  /* 0x00000036d900720c */ /* 0x040fe60003fa6070 */
[----:B------:R1:W5:Y:S04]  /*28270*/  LDL.LU R248, [R1+0x350] ;  /* 0x0003500001f87983 */ /* 0x0003680000300800 */
[----:B------:R-:W-:Y:S01]  /*28280*/  @!P2 STL.S16 [R1+0x17c], R122 ;  /* 0x00017c7a0100a387 */ /* 0x000fe20000100600 */
[----:B------:R-:W-:Y:S02]  /*28290*/  ISETP.GE.U32.AND P2, PT, R217, R44, PT ;  /* 0x0000002cd900720c */ /* 0x000fe40003f46070 */
[----:B------:R-:W-:Y:S03]  /*282a0*/  PRMT R44, R45, 0x7632, R44 ;  /* 0x000076322d2c7816 */ /* 0x000fe6000000002c */
[----:B------:R-:W-:Y:S01]  /*282b0*/  @P5 LOP3.LUT R220, R220, 0x2000000, RZ, 0xfc, !PT ;  /* 0x02000000dcdc5812 */ /* 0x000fe200078efcff */
[----:B------:R-:W-:Y:S05]  /*282c0*/  @!P4 HADD2 R113, -R42.H0_H0, -RZ.H0_H0 ;  /* 0xa00000ff2a71c230 */ /* 0x000fea0000000900 */
[----:B------:R1:W-:Y:S01]  /*282d0*/  @!P4 STL.S16 [R1+0x160], R113 ;  /* 0x000160710100c387 */ /* 0x0003e20000100600 */
[----:B----4-:R-:W-:Y:S01]  /*282e0*/  LOP3.LUT R60, R57, R237, R116, 0x96, !PT ;  /* 0x000000ed393c7212 */ /* 0x010fe200078e9674 */
[----:B------:R-:W-:Y:S01]  /*282f0*/  FADD.FTZ R57, R114, R78 ;  /* 0x0000004e72397221 */ /* 0x000fe20000010000 */
[----:B------:R-:W-:Y:S02]  /*28300*/  PRMT R116, R113, 0x7610, R116 ;  /* 0x0000761071747816 */ /* 0x000fe40000000074 */
[----:B------:R-:W-:Y:S01]  /*28310*/  LOP3.LUT R54, R60, 0xff, RZ, 0xc0, !PT ;  /* 0x000000ff3c367812 */ /* 0x000fe200078ec0ff */
[----:B------:R-:W-:Y:S01]  /*28320*/  FADD.FTZ R150, R53, R57 ;  /* 0x0000003935967221 */ /* 0x000fe20000010000 */
[----:B------:R-:W-:Y:S02]  /*28330*/  @!P4 PRMT R42, R116, 0x5410, RZ ;  /* 0x00005410742ac816 */ /* 0x000fe400000000ff */
[----:B------:R-:W-:Y:S02]  /*28340*/  ISETP.GE.U32.AND P6, PT, R217, R54, PT ;  /* 0x00000036d900720c */ /* 0x000fe40003fc6070 */
[----:B------:R-:W-:Y:S01]  /*28350*/  LOP3.LUT R54, R119, R232, R208, 0x96, !PT ;  /* 0x000000e877367212 */ /* 0x000fe200078e96d0 */
[----:B------:R4:W-:Y:S01]  /*28360*/  ST.E.U16 [R174.64+0x82], R42 ;  /* 0x0000822aae007985 */ /* 0x0009e2000c101504 */
[----:B------:R-:W-:Y:S02]  /*28370*/  PRMT R116, R45, 0x5410, R44 ;  /* 0x000054102d747816 */ /* 0x000fe4000000002c */
[----:B-1----:R-:W-:Y:S02]  /*28380*/  SHF.R.U32.HI R113, RZ, 0x10, R56 ;  /* 0x00000010ff717819 */ /* 0x002fe40000011638 */
[----:B----4-:R-:W-:Y:S01]  /*28390*/  PRMT R42, R136, 0x7610, R42 ;  /* 0x00007610882a7816 */ /* 0x010fe2000000002a */
[----:B--2---:R-:W-:Y:S02]  /*283a0*/  @!P3 HADD2 R120, -R45.H0_H0, -RZ.H0_H0 ;  /* 0xa00000ff2d78b230 */ /* 0x004fe40000000900 */
[----:B---3--:R-:W-:Y:S03]  /*283b0*/  @!P1 HADD2 R59, -R44.H0_H0, -RZ.H0_H0 ;  /* 0xa00000ff2c3b9230 */ /* 0x008fe60000000900 */
[----:B------:R-:W-:Y:S01]  /*283c0*/  PRMT R55, R120, 0x7610, R55 ;  /* 0x0000761078377816 */ /* 0x000fe20000000037 */
[----:B------:R1:W-:Y:S01]  /*283d0*/  @!P3 STL.S16 [R1+0x18c], R120 ;  /* 0x00018c780100b387 */ /* 0x0003e20000100600 */
[----:B------:R-:W-:Y:S03]  /*283e0*/  PRMT R56, R59, 0x7610, R56 ;  /* 0x000076103b387816 */ /* 0x000fe60000000038 */
[----:B------:R2:W-:Y:S01]  /*283f0*/  @!P1 STL.S16 [R1+0x178], R59 ;  /* 0x0001783b01009387 */ /* 0x0005e20000100600 */
[----:B------:R-:W-:Y:S02]  /*28400*/  @!P3 PRMT R45, R55, 0x5410, RZ ;  /* 0x00005410372db816 */ /* 0x000fe400000000ff */
[----:B------:R-:W-:Y:S01]  /*28410*/  SHF.R.U32.HI R55, RZ, 0x18, R60 ;  /* 0x00000018ff377819 */ /* 0x000fe2000001163c */
[----:B------:R2:W4:Y:S01]  /*28420*/  LDL.S16 R119, [R1+0x1c4] ;  /* 0x0001c40001777983 */ /* 0x0005220000100600 */
[----:B------:R-:W-:Y:S01]  /*28430*/  @!P1 PRMT R44, R56, 0x5410, RZ ;  /* 0x00005410382c9816 */ /* 0x000fe200000000ff */
[--C-:B------:R-:W-:Y:S01]  /*28440*/  FADD.FTZ R56, R58, R76.reuse ;  /* 0x0000004c3a387221 */ /* 0x100fe20000010000 */
[----:B------:R-:W-:Y:S01]  /*28450*/  ISETP.GE.U32.AND P1, PT, R217, R55, PT ;  /* 0x00000037d900720c */ /* 0x000fe20003f26070 */
[----:B------:R2:W2:Y:S01]  /*28460*/  LDL.S16 R144, [R1+0x1c0] ;  /* 0x0001c00001907983 */ /* 0x0004a20000100600 */
[----:B------:R-:W-:Y:S01]  /*28470*/  PRMT R76, R77, 0x7632, R76 ;  /* 0x000076324d4c7816 */ /* 0x000fe2000000004c */
[----:B------:R-:W-:Y:S01]  /*28480*/  FADD.FTZ R149, R2, R56 ;  /* 0x0000003802957221 */ /* 0x000fe20000010000 */
[----:B------:R-:W-:Y:S01]  /*28490*/  F2FP.PACK_AB R2, R53, R114 ;  /* 0x000000723502723e */ /* 0x000fe200000000ff */
[----:B------:R2:W-:Y:S01]  /*284a0*/  ST.E.U16 [R168.64+0x82], R44 ;  /* 0x0000822ca8007985 */ /* 0x0005e2000c101504 */
[----:B------:R-:W-:Y:S01]  /*284b0*/  SHF.R.U32.HI R53, RZ, 0x10, R60 ;  /* 0x00000010ff357819 */ /* 0x000fe2000001163c */
[----:B------:R-:W-:Y:S01]  /*284c0*/  IMAD.WIDE.U32 R54, R54, -0x2daee0ad, RZ ;  /* 0xd2511f5336367825 */ /* 0x000fe200078e00ff */
[----:B------:R-:W-:Y:S01]  /*284d0*/  LOP3.LUT R60, R60, 0xffff, RZ, 0xc0, !PT ;  /* 0x0000ffff3c3c7812 */ /* 0x000fe200078ec0ff */
[----:B------:R2:W-:Y:S01]  /*284e0*/  ST.E.U16 [R168.64+0x80], R45 ;  /* 0x0000802da8007985 */ /* 0x0005e2000c101504 */
[----:B------:R-:W-:Y:S02]  /*284f0*/  LOP3.LUT R53, R53, 0xff, RZ, 0xc0, !PT ;  /* 0x000000ff35357812 */ /* 0x000fe400078ec0ff */
[----:B------:R-:W-:Y:S02]  /*28500*/  LOP3.LUT R56, R55, R234, R180, 0x96, !PT ;  /* 0x000000ea37387212 */ /* 0x000fe400078e96b4 */
[----:B------:R-:W-:Y:S01]  /*28510*/  ISETP.GE.U32.AND P4, PT, R217, R53, PT ;  /* 0x00000035d900720c */ /* 0x000fe20003f86070 */
[----:B-1----:R1:W2:Y:S01]  /*28520*/  LDL.S16 R120, [R1+0x1ac] ;  /* 0x0001ac0001787983 */ /* 0x0022a20000100600 */
[----:B------:R-:W-:Y:S01]  /*28530*/  SHF.R.U32.HI R60, RZ, 0x8, R60 ;  /* 0x00000008ff3c7819 */ /* 0x000fe2000001163c */
[----:B------:R-:W-:Y:S01]  /*28540*/  IMAD.WIDE.U32 R56, R56, -0x326172a9, RZ ;  /* 0xcd9e8d5738387825 */ /* 0x000fe200078e00ff */
[----:B--2---:R-:W-:Y:S02]  /*28550*/  LOP3.LUT R59, R177, R233, R118, 0x96, !PT ;  /* 0x000000e9b13b7212 */ /* 0x004fe400078e9676 */
[----:B------:R1:W2:Y:S03]  /*28560*/  LDL.S16 R118, [R1+0x1e0] ;  /* 0x0001e00001767983 */ /* 0x0002a60000100600 */
[----:B------:R-:W-:Y:S05]  /*28570*/  IMAD.WIDE.U32 R58, R59, -0x2daee0ad, RZ ;  /* 0xd2511f533b3a7825 */ /* 0x000fea00078e00ff */
[----:B------:R-:W-:Y:S02]  /*28580*/  LOP3.LUT R59, R59, R241, R54, 0x96, !PT ;  /* 0x000000f13b3b7212 */ /* 0x000fe400078e9636 */
[----:B------:R-:W-:Y:S02]  /*28590*/  LOP3.LUT R54, R57, R231, R176, 0x96, !PT ;  /* 0x000000e739367212 */ /* 0x000fe400078e96b0 */
[----:B------:R-:W-:Y:S02]  /*285a0*/  PRMT R57, R183, 0x7610, R57 ;  /* 0x00007610b7397816 */ /* 0x000fe40000000039 */
[----:B------:R-:W-:Y:S01]  /*285b0*/  PRMT R44, R133, 0x7610, R44 ;  /* 0x00007610852c7816 */ /* 0x000fe2000000002c */
[----:B------:R-:W-:Y:S01]  /*285c0*/  IMAD.WIDE.U32 R54, R54, -0x2daee0ad, RZ ;  /* 0xd2511f5336367825 */ /* 0x000fe200078e00ff */
[----:B------:R-:W-:Y:S04]  /*285d0*/  PRMT R45, R131, 0x7632, R45 ;  /* 0x00007632832d7816 */ /* 0x000fe8000000002d */
[----:B------:R-:W-:Y:S01]  /*285e0*/  LOP3.LUT R55, R55, R239, R58, 0x96, !PT ;  /* 0x000000ef37377212 */ /* 0x000fe200078e963a */
[----:B------:R-:W-:Y:S05]  /*285f0*/  IMAD.WIDE.U32 R58, R59, -0x326172a9, RZ ;  /* 0xcd9e8d573b3a7825 */ /* 0x000fea00078e00ff */
[----:B------:R-:W-:Y:S02]  /*28600*/  LOP3.LUT R124, R59, R240, R56, 0x96, !PT ;  /* 0x000000f03b7c7212 */ /* 0x000fe400078e9638 */
[----:B------:R-:W-:Y:S03]  /*28610*/  PRMT R59, R127, 0x7610, R59 ;  /* 0x000076107f3b7816 */ /* 0x000fe6000000003b */
[----:B------:R-:W-:Y:S05]  /*28620*/  IMAD.WIDE.U32 R124, R124, -0x2daee0ad, RZ ;  /* 0xd2511f537c7c7825 */ /* 0x000fea00078e00ff */
[----:B------:R-:W-:Y:S01]  /*28630*/  LOP3.LUT R122, R125, R236, R54, 0x96, !PT ;  /* 0x000000ec7d7a7212 */ /* 0x000fe200078e9636 */
[----:B------:R-:W-:Y:S01]  /*28640*/  IMAD.WIDE.U32 R54, R55, -0x326172a9, RZ ;  /* 0xcd9e8d5737367825 */ /* 0x000fe200078e00ff */
[----:B------:R-:W-:Y:S03]  /*28650*/  PRMT R125, R71, 0x5410, R73 ;  /* 0x00005410477d7816 */ /* 0x000fe60000000049 */
[----:B------:R-:W-:Y:S01]  /*28660*/  IMAD.WIDE.U32 R122, R122, -0x326172a9, RZ ;  /* 0xcd9e8d577a7a7825 */ /* 0x000fe200078e00ff */
[--C-:B------:R-:W-:Y:S02]  /*28670*/  LOP3.LUT R78, R55, R238, R58.reuse, 0x96, !PT ;  /* 0x000000ee374e7212 */ /* 0x100fe400078e963a */
[----:B------:R-:W-:Y:S02]  /*28680*/  PRMT R58, R127, 0x7632, R58 ;  /* 0x000076327f3a7816 */ /* 0x000fe4000000003a */
[----:B------:R-:W-:Y:S04]  /*28690*/  LOP3.LUT R54, R123, R242, R54, 0x96, !PT ;  /* 0x000000f27b367212 */ /* 0x000fe800078e9636 */
[----:B------:R-:W-:Y:S04]  /*286a0*/  LOP3.LUT R53, R54, 0xff, RZ, 0xc0, !PT ;  /* 0x000000ff36357812 */ /* 0x000fe800078ec0ff */
[----:B------:R-:W-:Y:S02]  /*286b0*/  ISETP.GE.U32.AND P3, PT, R217, R53, PT ;  /* 0x00000035d900720c */ /* 0x000fe40003f66070 */
[C---:B------:R-:W-:Y:S11]  /*286c0*/  PRMT R53, R48.reuse, 0x7632, R53 ;  /* 0x0000763230357816 */ /* 0x040ff60000000035 */
[----:B----4-:R-:W-:Y:S05]  /*286d0*/  @!P3 HADD2 R119, -R48.H0_H0, -RZ.H0_H0 ;  /* 0xa00000ff3077b230 */ /* 0x010fea0000000900 */
[----:B------:R-:W-:Y:S01]  /*286e0*/  PRMT R55, R119, 0x7610, R55 ;  /* 0x0000761077377816 */ /* 0x000fe20000000037 */
[----:B------:R4:W-:Y:S04]  /*286f0*/  @!P3 STL.S16 [R1+0x1c4], R119 ;  /* 0x0001c4770100b387 */ /* 0x0009e80000100600 */
[----:B------:R1:W3:Y:S01]  /*28700*/  LDL.S16 R114, [R1+0x174] ;  /* 0x0001740001727983 */ /* 0x0002e20000100600 */
[----:B----4-:R-:W-:Y:S02]  /*28710*/  PRMT R119, R48, 0x5410, R53 ;  /* 0x0000541030777816 */ /* 0x010fe40000000035 */
[----:B------:R-:W-:Y:S02]  /*28720*/  @!P3 PRMT R48, R55, 0x5410, RZ ;  /* 0x000054103730b816 */ /* 0x000fe400000000ff */
[----:B------:R-:W-:Y:S03]  /*28730*/  LOP3.LUT R55, R54, 0xffff, RZ, 0xc0, !PT ;  /* 0x0000ffff36377812 */ /* 0x000fe600078ec0ff */
[----:B------:R-:W-:Y:S01]  /*28740*/  ST.E.U16 [R172.64+0x7e], R48 ;  /* 0x00007e30ac007985 */ /* 0x000fe2000c101504 */
[----:B------:R-:W-:Y:S04]  /*28750*/  SHF.R.U32.HI R55, RZ, 0x8, R55 ;  /* 0x00000008ff377819 */ /* 0x000fe80000011637 */
[----:B------:R-:W-:Y:S04]  /*28760*/  LOP3.LUT R55, R55, 0xffff, RZ, 0xc0, !PT ;  /* 0x0000ffff37377812 */ /* 0x000fe800078ec0ff */
[----:B------:R-:W-:Y:S11]  /*28770*/  ISETP.GE.U32.AND P3, PT, R217, R55, PT ;  /* 0x00000037d900720c */ /* 0x000ff60003f66070 */
[----:B------:R-:W-:Y:S02]  /*28780*/  @!UPT UIADD3 URZ, URZ, URZ, URZ ;  /* 0x0000003f3f3ff290 */ /* 0x000fe4000fffe03f */
[----:B--2---:R-:W-:Y:S05]  /*28790*/  @!P3 HADD2 R118, -R53.H0_H0, -RZ.H0_H0 ;  /* 0xa00000ff3576b230 */ /* 0x004fea0000000900 */
        /* <DEDUP_REMOVED lines=9> */
[----:B------:R-:W-:Y:S02]  /*28830*/  ISETP.GE.U32.AND P5, PT, R217, R55, PT ;  /* 0x00000037d900720c */ /* 0x000fe40003fa6070 */
[C---:B------:R-:W-:Y:S02]  /*28840*/  PRMT R55, R191.reuse, 0x7610, R55 ;  /* 0x00007610bf377816 */ /* 0x040fe40000000037 */
[----:B------:R-:W-:Y:S07]  /*28850*/  PRMT R54, R191, 0x7632, R54 ;  /* 0x00007632bf367816 */ /* 0x000fee0000000036 */
[----:B------:R-:W-:Y:S01]  /*28860*/  @!P3 HADD2 R144, -R54.H0_H0, -RZ.H0_H0 ;  /* 0xa00000ff3690b230 */ /* 0x000fe20000000900 */
[----:B--2---:R1:W2:Y:S01]  /*28870*/  LDL.S16 R118, [R1+0x154] ;  /* 0x0001540001767983 */ /* 0x0042a20000100600 */
[----:B------:R-:W-:Y:S03]  /*28880*/  @!P5 HADD2 R120, -R55.H0_H0, -RZ.H0_H0 ;  /* 0xa00000ff3778d230 */ /* 0x000fe60000000900 */
[----:B------:R-:W-:Y:S02]  /*28890*/  PRMT R56, R144, 0x7610, R56 ;  /* 0x0000761090387816 */ /* 0x000fe40000000038 */
[----:B------:R-:W-:Y:S01]  /*288a0*/  PRMT R139, R120, 0x7610, R139 ;  /* 0x00007610788b7816 */ /* 0x000fe2000000008b */
[----:B------:R1:W-:Y:S02]  /*288b0*/  @!P5 STL.S16 [R1+0x1ac], R120 ;  /* 0x0001ac780100d387 */ /* 0x0003e40000100600 */
[----:B-1----:R-:W-:Y:S02]  /*288c0*/  PRMT R120, R55, 0x5410, R54 ;  /* 0x0000541037787816 */ /* 0x002fe40000000036 */
[----:B------:R-:W-:Y:S02]  /*288d0*/  @!P5 PRMT R55, R139, 0x5410, RZ ;  /* 0x000054108b37d816 */ /* 0x000fe400000000ff */
[C---:B------:R-:W-:Y:S01]  /*288e0*/  ISETP.GE.U32.AND P5, PT, R217.reuse, R121, PT ;  /* 0x00000079d900720c */ /* 0x040fe20003fa6070 */
[----:B------:R1:W2:Y:S01]  /*288f0*/  LDL.S16 R139, [R1+0x150] ;  /* 0x00015000018b7983 */ /* 0x0002a20000100600 */
[----:B------:R-:W-:Y:S02]  /*28900*/  @!P3 PRMT R54, R56, 0x5410, RZ ;  /* 0x000054103836b816 */ /* 0x000fe400000000ff */
[----:B------:R-:W-:Y:S01]  /*28910*/  SHF.R.U32.HI R56, RZ, 0x8, R61 ;  /* 0x00000008ff387819 */ /* 0x000fe2000001163d */
[----:B------:R1:W-:Y:S03]  /*28920*/  @!P3 STL.S16 [R1+0x1c0], R144 ;  /* 0x0001c0900100b387 */ /* 0x0003e60000100600 */
[----:B------:R-:W-:Y:S01]  /*28930*/  LOP3.LUT R56, R56, 0xffff, RZ, 0xc0, !PT ;  /* 0x0000ffff38387812 */ /* 0x000fe200078ec0ff */
[----:B------:R-:W-:Y:S03]  /*28940*/  ST.E.U16 [R170.64+0x82], R54 ;  /* 0x00008236aa007985 */ /* 0x000fe6000c101504 */
[----:B------:R-:W-:Y:S01]  /*28950*/  ISETP.GE.U32.AND P3, PT, R217, R56, PT ;  /* 0x00000038d900720c */ /* 0x000fe20003f66070 */
[----:B------:R1:W-:Y:S01]  /*28960*/  ST.E.U16 [R170.64+0x80], R55 ;  /* 0x00008037aa007985 */ /* 0x0003e2000c101504 */
[----:B------:R-:W-:Y:S02]  /*28970*/  PRMT R56, R183, 0x7632, R56 ;  /* 0x00007632b7387816 */ /* 0x000fe40000000038 */
[----:B------:R-:W-:Y:S01]  /*28980*/  MUFU.EX2 R183, R204 ;  /* 0x000000cc00b77308 */ /* 0x000fe20000000800 */
[----:B-1----:R1:W2:Y:S01]  /*28990*/  LDL.S16 R144, [R1+0x13c] ;  /* 0x00013c0001907983 */ /* 0x0022a20000100600 */
[----:B------:R-:W-:Y:S01]  /*289a0*/  PRMT R55, R158, 0x7632, R55 ;  /* 0x000076329e377816 */ /* 0x000fe20000000037 */
[----:B---3--:R-:W-:Y:S05]  /*289b0*/  @!P5 HADD2 R114, -R57.H0_H0, -RZ.H0_H0 ;  /* 0xa00000ff3972d230 */ /* 0x008fea0000000900 */
[----:B------:R-:W-:Y:S01]  /*289c0*/  PRMT R143, R114, 0x7610, R143 ;  /* 0x00007610728f7816 */ /* 0x000fe2000000008f */
[----:B------:R3:W-:Y:S02]  /*289d0*/  @!P5 STL.S16 [R1+0x174], R114 ;  /* 0x000174720100d387 */ /* 0x0007e40000100600 */
[----:B---3--:R-:W-:Y:S02]  /*289e0*/  PRMT R114, R57, 0x5410, R56 ;  /* 0x0000541039727816 */ /* 0x008fe40000000038 */
[----:B------:R-:W-:Y:S02]  /*289f0*/  @!P5 PRMT R57, R143, 0x5410, RZ ;  /* 0x000054108f39d816 */ /* 0x000fe400000000ff */
[----:B------:R-:W-:Y:S01]  /*28a00*/  ISETP.GE.U32.AND P5, PT, R217, R115, PT ;  /* 0x00000073d900720c */ /* 0x000fe20003fa6070 */
[----:B------:R1:W3:Y:S04]  /*28a10*/  LDL.S16 R143, [R1+0x140] ;  /* 0x00014000018f7983 */ /* 0x0002e80000100600 */
[----:B------:R-:W-:Y:S01]  /*28a20*/  ST.E.U16 [R174.64+0x90], R57 ;  /* 0x00009039ae007985 */ /* 0x000fe2000c101504 */
[----:B----4-:R-:W-:Y:S05]  /*28a30*/  @!P2 HADD2 R140, -R56.H0_H0, -RZ.H0_H0 ;  /* 0xa00000ff388ca230 */ /* 0x010fea0000000900 */
[----:B------:R-:W-:Y:S01]  /*28a40*/  PRMT R61, R140, 0x7610, R61 ;  /* 0x000076108c3d7816 */ /* 0x000fe2000000003d */
[----:B------:R4:W-:Y:S03]  /*28a50*/  @!P2 STL.S16 [R1+0x188], R140 ;  /* 0x0001888c0100a387 */ /* 0x0009e60000100600 */
[----:B------:R-:W-:Y:S02]  /*28a60*/  @!P2 PRMT R56, R61, 0x5410, RZ ;  /* 0x000054103d38a816 */ /* 0x000fe400000000ff */
[----:B------:R-:W-:Y:S02]  /*28a70*/  LOP3.LUT R61, R113, 0xff, RZ, 0xc0, !PT ;  /* 0x000000ff713d7812 */ /* 0x000fe400078ec0ff */
[----:B------:R-:W-:Y:S01]  /*28a80*/  PRMT R113, R59, 0x5410, R58 ;  /* 0x000054103b717816 */ /* 0x000fe2000000003a */
[----:B------:R1:W-:Y:S01]  /*28a90*/  ST.E.U16 [R174.64+0x92], R56 ;  /* 0x00009238ae007985 */ /* 0x0003e2000c101504 */
[----:B------:R-:W-:Y:S02]  /*28aa0*/  ISETP.GE.U32.AND P2, PT, R217, R61, PT ;  /* 0x0000003dd900720c */ /* 0x000fe40003f46070 */
[----:B------:R-:W-:Y:S01]  /*28ab0*/  LOP3.LUT R61, R122, 0xff, RZ, 0xc0, !PT ;  /* 0x000000ff7a3d7812 */ /* 0x000fe200078ec0ff */
[----:B--2---:R-:W-:Y:S05]  /*28ac0*/  @!P5 HADD2 R118, -R59.H0_H0, -RZ.H0_H0 ;  /* 0xa00000ff3b76d230 */ /* 0x004fea0000000900 */
[----:B------:R-:W-:Y:S04]  /*28ad0*/  PRMT R69, R118, 0x7610, R69 ;  /* 0x0000761076457816 */ /* 0x000fe80000000045 */
[----:B------:R-:W-:Y:S01]  /*28ae0*/  @!P5 PRMT R59, R69, 0x5410, RZ ;  /* 0x00005410453bd816 */ /* 0x000fe200000000ff */
[----:B----4-:R3:W4:Y:S04]  /*28af0*/  LDL.S16 R140, [R1+0x14c] ;  /* 0x00014c00018c7983 */ /* 0x0107280000100600 */
[----:B------:R1:W-:Y:S04]  /*28b00*/  @!P5 STL.S16 [R1+0x154], R118 ;  /* 0x000154760100d387 */ /* 0x0003e80000100600 */
[----:B------:R1:W-:Y:S02]  /*28b10*/  ST.E.U16 [R168.64+0x90], R59 ;  /* 0x0000903ba8007985 */ /* 0x0003e4000c101504 */
[----:B-1----:R-:W-:Y:S01]  /*28b20*/  PRMT R56, R158, 0x7610, R56 ;  /* 0x000076109e387816 */ /* 0x002fe20000000038 */
[----:B------:R-:W-:Y:S01]  /*28b30*/  @!P0 HADD2 R139, -R58.H0_H0, -RZ.H0_H0 ;  /* 0xa00000ff3a8b8230 */ /* 0x000fe20000000900 */
[----:B------:R3:W3:Y:S04]  /*28b40*/  LDL.S16 R118, [R1+0x130] ;  /* 0x0001300001767983 */ /* 0x0006e80000100600 */
[----:B------:R-:W-:Y:S01]  /*28b50*/  PRMT R65, R139, 0x7610, R65 ;  /* 0x000076108b417816 */ /* 0x000fe20000000041 */
[----:B------:R1:W-:Y:S01]  /*28b60*/  @!P0 STL.S16 [R1+0x150], R139 ;  /* 0x0001508b01008387 */ /* 0x0003e20000100600 */
[----:B------:R-:W-:Y:S02]  /*28b70*/  PRMT R59, R155, 0x7632, R59 ;  /* 0x000076329b3b7816 */ /* 0x000fe4000000003b */
[----:B------:R-:W-:Y:S02]  /*28b80*/  @!P0 PRMT R58, R65, 0x5410, RZ ;  /* 0x00005410413a8816 */ /* 0x000fe400000000ff */
[----:B------:R-:W-:Y:S02]  /*28b90*/  ISETP.GE.U32.AND P0, PT, R217, R61, PT ;  /* 0x0000003dd900720c */ /* 0x000fe40003f06070 */
[----:B------:R-:W-:Y:S01]  /*28ba0*/  PRMT R61, R128, 0x7610, R61 ;  /* 0x00007610803d7816 */ /* 0x000fe2000000003d */
[----:B------:R1:W-:Y:S01]  /*28bb0*/  ST.E.U16 [R168.64+0x92], R58 ;  /* 0x0000923aa8007985 */ /* 0x0003e2000c101504 */
[----:B------:R-:W-:Y:S02]  /*28bc0*/  LOP3.LUT R65, R60, 0xffff, RZ, 0xc0, !PT ;  /* 0x0000ffff3c417812 */ /* 0x000fe400078ec0ff */
[----:B------:R-:W-:Y:S04]  /*28bd0*/  PRMT R60, R128, 0x7632, R60 ;  /* 0x00007632803c7816 */ /* 0x000fe8000000003c */
[----:B------:R-:W-:Y:S03]  /*28be0*/  PRMT R115, R61, 0x5410, R60 ;  /* 0x000054103d737816 */ /* 0x000fe6000000003c */
[----:B------:R-:W-:Y:S01]  /*28bf0*/  @!P0 HADD2 R144, -R61.H0_H0, -RZ.H0_H0 ;  /* 0xa00000ff3d908230 */ /* 0x000fe20000000900 */
[----:B-1----:R1:W3:Y:S04]  /*28c00*/  LDL.S16 R139, [R1+0x138] ;  /* 0x00013800018b7983 */ /* 0x0022e80000100600 */
[----:B------:R-:W-:Y:S01]  /*28c10*/  PRMT R64, R144, 0x7610, R64 ;  /* 0x0000761090407816 */ /* 0x000fe20000000040 */
[----:B------:R-:W-:Y:S03]  /*28c20*/  @!P0 STL.S16 [R1+0x13c], R144 ;  /* 0x00013c9001008387 */ /* 0x000fe60000100600 */
[----:B------:R-:W-:Y:S02]  /*28c30*/  @!P0 PRMT R61, R64, 0x5410, RZ ;  /* 0x00005410403d8816 */ /* 0x000fe400000000ff */
[----:B------:R-:W-:Y:S02]  /*28c40*/  LOP3.LUT R64, R122, 0xffff, RZ, 0xc0, !PT ;  /* 0x0000ffff7a407812 */ /* 0x000fe400078ec0ff */
[----:B------:R-:W-:Y:S01]  /*28c50*/  PRMT R58, R156, 0x7610, R58 ;  /* 0x000076109c3a7816 */ /* 0x000fe2000000003a */
[----:B------:R-:W-:Y:S01]  /*28c60*/  ST.E.U16 [R172.64+0x8e], R61 ;  /* 0x00008e3dac007985 */ /* 0x000fe2000c101504 */
[----:B------:R-:W-:Y:S04]  /*28c70*/  SHF.R.U32.HI R64, RZ, 0x8, R64 ;  /* 0x00000008ff407819 */ /* 0x000fe80000011640 */
[----:B------:R-:W-:Y:S04]  /*28c80*/  LOP3.LUT R64, R64, 0xffff, RZ, 0xc0, !PT ;  /* 0x0000ffff40407812 */ /* 0x000fe800078ec0ff */
[----:B------:R-:W-:Y:S01]  /*28c90*/  ISETP.GE.U32.AND P0, PT, R217, R64, PT ;  /* 0x00000040d900720c */ /* 0x000fe20003f06070 */
[----:B---3--:R-:W-:Y:S05]  /*28ca0*/  @!P6 HADD2 R143, -R80.H0_H0, -RZ.H0_H0 ;  /* 0xa00000ff508fe230 */ /* 0x008fea0000000900 */
[----:B------:R-:W-:Y:S01]  /*28cb0*/  PRMT R67, R143, 0x7610, R67 ;  /* 0x000076108f437816 */ /* 0x000fe20000000043 */
[----:B------:R3:W-:Y:S04]  /*28cc0*/  @!P6 STL.S16 [R1+0x140], R143 ;  /* 0x0001408f0100e387 */ /* 0x0007e80000100600 */
[----:B------:R1:W2:Y:S02]  /*28cd0*/  LDL.S16 R69, [R1+0x120] ;  /* 0x0001200001457983 */ /* 0x0002a40000100600 */
[----:B----4-:R-:W-:Y:S05]  /*28ce0*/  @!P0 HADD2 R140, -R60.H0_H0, -RZ.H0_H0 ;  /* 0xa00000ff3c8c8230 */ /* 0x010fea0000000900 */
[----:B------:R-:W-:Y:S01]  /*28cf0*/  PRMT R64, R140, 0x7610, R64 ;  /* 0x000076108c407816 */ /* 0x000fe20000000040 */
[----:B------:R-:W-:Y:S03]  /*28d00*/  @!P0 STL.S16 [R1+0x14c], R140 ;  /* 0x00014c8c01008387 */ /* 0x000fe60000100600 */
[----:B------:R-:W-:Y:S01]  /*28d10*/  @!P0 PRMT R60, R64, 0x5410, RZ ;  /* 0x00005410403c8816 */ /* 0x000fe200000000ff */
[----:B---3--:R1:W3:Y:S01]  /*28d20*/  LDL.S16 R143, [R1+0x12c] ;  /* 0x00012c00018f7983 */ /* 0x0082e20000100600 */
[--C-:B------:R-:W-:Y:S02]  /*28d30*/  SHF.R.U32.HI R64, RZ, 0x10, R122.reuse ;  /* 0x00000010ff407819 */ /* 0x100fe4000001167a */
[----:B------:R-:W-:Y:S01]  /*28d40*/  SHF.R.U32.HI R122, RZ, 0x18, R122 ;  /* 0x00000018ff7a7819 */ /* 0x000fe2000001167a */
[----:B------:R4:W-:Y:S01]  /*28d50*/  ST.E.U16 [R172.64+0x90], R60 ;  /* 0x0000903cac007985 */ /* 0x0009e2000c101504 */
[----:B------:R-:W-:Y:S02]  /*28d60*/  LOP3.LUT R64, R64, 0xff, RZ, 0xc0, !PT ;  /* 0x000000ff40407812 */ /* 0x000fe400078ec0ff */
[C---:B------:R-:W-:Y:S02]  /*28d70*/  ISETP.GE.U32.AND P0, PT, R217.reuse, R122, PT ;  /* 0x0000007ad900720c */ /* 0x040fe40003f06070 */
[----:B------:R-:W-:Y:S11]  /*28d80*/  ISETP.GE.U32.AND P5, PT, R217, R64, PT ;  /* 0x00000040d900720c */ /* 0x000ff60003fa6070 */
[----:B------:R-:W-:Y:S02]  /*28d90*/  @!UPT UIADD3 URZ, URZ, URZ, URZ ;  /* 0x0000003f3f3ff290 */ /* 0x000fe4000fffe03f */
[----:B------:R-:W-:Y:S05]  /*28da0*/  @!P5 HADD2 R118, -R77.H0_H0, -RZ.H0_H0 ;  /* 0xa00000ff4d76d230 */ /* 0x000fea0000000900 */
[----:B------:R-:W-:Y:S01]  /*28db0*/  PRMT R128, R118, 0x7610, R128 ;  /* 0x0000761076807816 */ /* 0x000fe20000000080 */
[----:B------:R1:W-:Y:S01]  /*28dc0*/  @!P5 STL.S16 [R1+0x130], R118 ;  /* 0x000130760100d387 */ /* 0x0003e20000100600 */
[----:B----4-:R-:W-:Y:S03]  /*28dd0*/  PRMT R60, R155, 0x7610, R60 ;  /* 0x000076109b3c7816 */ /* 0x010fe6000000003c */
[----:B------:R4:W4:Y:S01]  /*28de0*/  LDL.S16 R140, [R1+0x11c] ;  /* 0x00011c00018c7983 */ /* 0x0009220000100600 */
[----:B------:R-:W-:Y:S05]  /*28df0*/  @!P0 HADD2 R139, -R76.H0_H0, -RZ.H0_H0 ;  /* 0xa00000ff4c8b8230 */ /* 0x000fea0000000900 */
[----:B------:R-:W-:Y:S01]  /*28e00*/  PRMT R64, R139, 0x7610, R64 ;  /* 0x000076108b407816 */ /* 0x000fe20000000040 */
[----:B------:R1:W-:Y:S02]  /*28e10*/  @!P0 STL.S16 [R1+0x138], R139 ;  /* 0x0001388b01008387 */ /* 0x0003e40000100600 */
[----:B-1----:R-:W-:Y:S02]  /*28e20*/  PRMT R118, R77, 0x5410, R76 ;  /* 0x000054104d767816 */ /* 0x002fe4000000004c */
[----:B------:R-:W-:Y:S02]  /*28e30*/  @!P5 PRMT R77, R128, 0x5410, RZ ;  /* 0x00005410804dd816 */ /* 0x000fe400000000ff */
[----:B------:R-:W-:Y:S01]  /*28e40*/  @!P0 PRMT R76, R64, 0x5410, RZ ;  /* 0x00005410404c8816 */ /* 0x000fe200000000ff */
[----:B------:R1:W4:Y:S01]  /*28e50*/  LDL.S16 R128, [R1+0x108] ;  /* 0x0001080001807983 */ /* 0x0003220000100600 */
[----:B------:R-:W-:Y:S02]  /*28e60*/  ISETP.GE.U32.AND P0, PT, R217, R126, PT ;  /* 0x0000007ed900720c */ /* 0x000fe40003f06070 */
[----:B------:R-:W-:Y:S01]  /*28e70*/  PRMT R126, R80, 0x5410, R75 ;  /* 0x00005410507e7816 */ /* 0x000fe2000000004b */
[----:B------:R-:W-:Y:S01]  /*28e80*/  ST.E.U16 [R170.64+0x90], R77 ;  /* 0x0000904daa007985 */ /* 0x000fe2000c101504 */
[----:B------:R-:W-:Y:S02]  /*28e90*/  @!P6 PRMT R80, R67, 0x5410, RZ ;  /* 0x000054104350e816 */ /* 0x000fe400000000ff */
[----:B------:R-:W-:Y:S01]  /*28ea0*/  ISETP.GE.U32.AND P6, PT, R217, R65, PT ;  /* 0x00000041d900720c */ /* 0x000fe20003fc6070 */
[----:B------:R-:W-:Y:S01]  /*28eb0*/  IMAD.WIDE.U32 R64, R78, -0x2daee0ad, RZ ;  /* 0xd2511f534e407825 */ /* 0x000fe200078e00ff */
[----:B------:R-:W-:Y:S01]  /*28ec0*/  LOP3.LUT P5, RZ, R220, 0x2000000, RZ, 0xc0, !PT ;  /* 0x02000000dcff7812 */ /* 0x000fe200078ac0ff */
[----:B------:R1:W-:Y:S01]  /*28ed0*/  ST.E.U16 [R170.64+0x92], R76 ;  /* 0x0000924caa007985 */ /* 0x0003e2000c101504 */
[----:B------:R-:W-:Y:S02]  /*28ee0*/  PRMT R78, R79, 0x7632, R78 ;  /* 0x000076324f4e7816 */ /* 0x000fe4000000004e */
[----:B------:R-:W-:Y:S01]  /*28ef0*/  LOP3.LUT R67, R65, R237, R124, 0x96, !PT ;  /* 0x000000ed41437212 */ /* 0x000fe200078e967c */
[----:B------:R-:W-:Y:S01]  /*28f00*/  ST.E.U16 [R174.64+0xa0], R80 ;  /* 0x0000a050ae007985 */ /* 0x000fe2000c101504 */
[----:B------:R-:W-:Y:S02]  /*28f10*/  LOP3.LUT R62, R64, 0xff, RZ, 0xc0, !PT ;  /* 0x000000ff403e7812 */ /* 0x000fe400078ec0ff */
[----:B------:R-:W-:Y:S01]  /*28f20*/  SHF.R.U32.HI R49, RZ, 0x18, R64 ;  /* 0x00000018ff317819 */ /* 0x000fe20000011640 */
[----:B------:R2:W4:Y:S01]  /*28f30*/  LDL.S16 R139, [R1+0x10c] ;  /* 0x00010c00018b7983 */ /* 0x0005220000100600 */
[----:B-1----:R-:W-:Y:S01]  /*28f40*/  PRMT R76, R60, 0x5410, R59 ;  /* 0x000054103c4c7816 */ /* 0x002fe2000000003b */
[----:B--2---:R-:W-:Y:S05]  /*28f50*/  @!P6 HADD2 R69, -R75.H0_H0, -RZ.H0_H0 ;  /* 0xa00000ff4b45e230 */ /* 0x004fea0000000900 */
[----:B------:R-:W-:Y:S01]  /*28f60*/  PRMT R68, R69, 0x7610, R68 ;  /* 0x0000761045447816 */ /* 0x000fe20000000044 */
[----:B------:R1:W-:Y:S03]  /*28f70*/  @!P6 STL.S16 [R1+0x120], R69 ;  /* 0x000120450100e387 */ /* 0x0003e60000100600 */
[----:B------:R-:W-:Y:S01]  /*28f80*/  @!P6 PRMT R75, R68, 0x5410, RZ ;  /* 0x00005410444be816 */ /* 0x000fe200000000ff */
[----:B------:R2:W2:Y:S01]  /*28f90*/  LDL.S16 R124, [R1+0x104] ;  /* 0x00010400017c7983 */ /* 0x0004a20000100600 */
[----:B------:R-:W-:Y:S03]  /*28fa0*/  LOP3.LUT R68, R67, 0xffff, RZ, 0xc0, !PT ;  /* 0x0000ffff43447812 */ /* 0x000fe600078ec0ff */
[----:B------:R-:W-:Y:S01]  /*28fb0*/  ST.E.U16 [R174.64+0xa2], R75 ;  /* 0x0000a24bae007985 */ /* 0x000fe2000c101504 */
[----:B------:R-:W-:Y:S04]  /*28fc0*/  SHF.R.U32.HI R68, RZ, 0x8, R68 ;  /* 0x00000008ff447819 */ /* 0x000fe80000011644 */
[----:B------:R-:W-:Y:S04]  /*28fd0*/  LOP3.LUT R68, R68, 0xffff, RZ, 0xc0, !PT ;  /* 0x0000ffff44447812 */ /* 0x000fe800078ec0ff */
[----:B------:R-:W-:Y:S02]  /*28fe0*/  ISETP.GE.U32.AND P6, PT, R217, R68, PT ;  /* 0x00000044d900720c */ /* 0x000fe40003fc6070 */
[--C-:B------:R-:W-:Y:S04]  /*28ff0*/  SHF.R.U32.HI R68, RZ, 0x10, R67.reuse ;  /* 0x00000010ff447819 */ /* 0x100fe80000011643 */
[----:B------:R-:W-:Y:S02]  /*29000*/  LOP3.LUT R68, R68, 0xff, RZ, 0xc0, !PT ;  /* 0x000000ff44447812 */ /* 0x000fe400078ec0ff */
[----:B-1----:R-:W-:Y:S02]  /*29010*/  LOP3.LUT R69, R67, 0xff, RZ, 0xc0, !PT ;  /* 0x000000ff43457812 */ /* 0x002fe400078ec0ff */
[----:B------:R-:W-:Y:S01]  /*29020*/  SHF.R.U32.HI R67, RZ, 0x18, R67 ;  /* 0x00000018ff437819 */ /* 0x000fe20000011643 */
[----:B---3--:R-:W-:Y:S05]  /*29030*/  @!P4 HADD2 R143, -R71.H0_H0, -RZ.H0_H0 ;  /* 0xa00000ff478fc230 */ /* 0x008fea0000000900 */
[----:B------:R-:W-:Y:S01]  /*29040*/  PRMT R122, R143, 0x7610, R122 ;  /* 0x000076108f7a7816 */ /* 0x000fe2000000007a */
[----:B------:R-:W-:Y:S03]  /*29050*/  @!P4 STL.S16 [R1+0x12c], R143 ;  /* 0x00012c8f0100c387 */ /* 0x000fe60000100600 */
[----:B------:R-:W-:Y:S02]  /*29060*/  @!P4 PRMT R71, R122, 0x5410, RZ ;  /* 0x000054107a47c816 */ /* 0x000fe400000000ff */
[----:B------:R-:W-:Y:S01]  /*29070*/  ISETP.GE.U32.AND P4, PT, R217, R69, PT ;  /* 0x00000045d900720c */ /* 0x000fe20003f86070 */
[----:B------:R1:W3:Y:S01]  /*29080*/  LDL.S16 R122, [R1+0xe8] ;  /* 0x0000e800017a7983 */ /* 0x0002e20000100600 */
[----:B------:R-:W-:Y:S03]  /*29090*/  PRMT R69, R129, 0x7632, R69 ;  /* 0x0000763281457816 */ /* 0x000fe60000000045 */
[----:B------:R-:W-:Y:S01]  /*290a0*/  ST.E.U16 [R168.64+0xa0], R71 ;  /* 0x0000a047a8007985 */ /* 0x000fe2000c101504 */
[----:B----4-:R-:W-:Y:S05]  /*290b0*/  @!P1 HADD2 R140, -R73.H0_H0, -RZ.H0_H0 ;  /* 0xa00000ff498c9230 */ /* 0x010fea0000000900 */
[----:B------:R-:W-:Y:S01]  /*290c0*/  PRMT R121, R140, 0x7610, R121 ;  /* 0x000076108c797816 */ /* 0x000fe20000000079 */
[----:B------:R-:W-:Y:S03]  /*290d0*/  @!P1 STL.S16 [R1+0x11c], R140 ;  /* 0x00011c8c01009387 */ /* 0x000fe60000100600 */
[----:B------:R-:W-:Y:S02]  /*290e0*/  @!P1 PRMT R73, R121, 0x5410, RZ ;  /* 0x0000541079499816 */ /* 0x000fe400000000ff */
[----:B------:R-:W-:Y:S01]  /*290f0*/  ISETP.GE.U32.AND P1, PT, R217, R68, PT ;  /* 0x00000044d900720c */ /* 0x000fe20003f26070 */
[----:B------:R1:W4:Y:S01]  /*29100*/  LDL.S16 R121, [R1+0xf8] ;  /* 0x0000f80001797983 */ /* 0x0003220000100600 */
[----:B------:R-:W-:Y:S03]  /*29110*/  PRMT R68, R132, 0x7610, R68 ;  /* 0x0000761084447816 */ /* 0x000fe60000000044 */
[----:B------:R-:W-:Y:S01]  /*29120*/  ST.E.U16 [R168.64+0xa2], R73 ;  /* 0x0000a249a8007985 */ /* 0x000fe2000c101504 */
[----:B------:R-:W-:Y:S05]  /*29130*/  @!P6 HADD2 R128, -R69.H0_H0, -RZ.H0_H0 ;  /* 0xa00000ff4580e230 */ /* 0x000fea0000000900 */
[----:B------:R-:W-:Y:S01]  /*29140*/  PRMT R127, R128, 0x7610, R127 ;  /* 0x00007610807f7816 */ /* 0x000fe2000000007f */
[----:B------:R-:W-:Y:S05]  /*29150*/  @!P4 HADD2 R139, -R70.H0_H0, -RZ.H0_H0 ;  /* 0xa00000ff468bc230 */ /* 0x000fea0000000900 */
[----:B------:R-:W-:Y:S01]  /*29160*/  PRMT R138, R139, 0x7610, R138 ;  /* 0x000076108b8a7816 */ /* 0x000fe2000000008a */
[----:B------:R-:W-:Y:S04]  /*29170*/  @!P4 STL.S16 [R1+0x10c], R139 ;  /* 0x00010c8b0100c387 */ /* 0x000fe80000100600 */
[----:B------:R1:W-:Y:S02]  /*29180*/  @!P6 STL.S16 [R1+0x108], R128 ;  /* 0x000108800100e387 */ /* 0x0003e40000100600 */
[----:B-1----:R-:W-:Y:S02]  /*29190*/  PRMT R128, R70, 0x5410, R69 ;  /* 0x0000541046807816 */ /* 0x002fe40000000045 */
[----:B------:R-:W-:Y:S02]  /*291a0*/  @!P4 PRMT R70, R138, 0x5410, RZ ;  /* 0x000054108a46c816 */ /* 0x000fe400000000ff */
[----:B------:R-:W-:Y:S02]  /*291b0*/  ISETP.GE.U32.AND P4, PT, R217, R67, PT ;  /* 0x00000043d900720c */ /* 0x000fe40003f86070 */
[----:B------:R-:W-:Y:S01]  /*291c0*/  @!P6 PRMT R69, R127, 0x5410, RZ ;  /* 0x000054107f45e816 */ /* 0x000fe200000000ff */
[----:B------:R-:W-:Y:S01]  /*291d0*/  ST.E.U16 [R172.64+0x9e], R70 ;  /* 0x00009e46ac007985 */ /* 0x000fe2000c101504 */
[----:B------:R-:W-:Y:S02]  /*291e0*/  ISETP.GE.U32.AND P6, PT, R217, R62, PT ;  /* 0x0000003ed900720c */ /* 0x000fe40003fc6070 */
[----:B------:R-:W-:Y:S01]  /*291f0*/  LOP3.LUT R62, R64, 0xffff, RZ, 0xc0, !PT ;  /* 0x0000ffff403e7812 */ /* 0x000fe200078ec0ff */
[----:B------:R-:W-:Y:S01]  /*29200*/  ST.E.U16 [R172.64+0xa0], R69 ;  /* 0x0000a045ac007985 */ /* 0x000fe2000c101504 */
[----:B------:R-:W-:Y:S02]  /*29210*/  PRMT R127, R72, 0x5410, R74 ;  /* 0x00005410487f7816 */ /* 0x000fe4000000004a */
[----:B------:R-:W-:Y:S02]  /*29220*/  SHF.R.U32.HI R62, RZ, 0x8, R62 ;  /* 0x00000008ff3e7819 */ /* 0x000fe4000001163e */
[----:B------:R-:W-:Y:S02]  /*29230*/  SHF.R.U32.HI R64, RZ, 0x10, R64 ;  /* 0x00000010ff407819 */ /* 0x000fe40000011640 */
[----:B------:R-:W-:Y:S02]  /*29240*/  LOP3.LUT R50, R62, 0xffff, RZ, 0xc0, !PT ;  /* 0x0000ffff3e327812 */ /* 0x000fe400078ec0ff */
[----:B------:R-:W-:Y:S02]  /*29250*/  IADD3 R62, R203, 0x3, RZ ;  /* 0x00000003cb3e7810 */ /* 0x000fe40007ffe0ff */
[----:B------:R-:W-:Y:S02]  /*29260*/  PRMT R67, R132, 0x7632, R67 ;  /* 0x0000763284437816 */ /* 0x000fe40000000043 */
[----:B------:R-:W-:Y:S04]  /*29270*/  LOP3.LUT R151, R215, R62, RZ, 0x3c, !PT ;  /* 0x0000003ed7977212 */ /* 0x000fe800078e3cff */
[----:B------:R-:W-:Y:S01]  /*29280*/  LOP3.LUT R62, R151, R213, RZ, 0x3c, !PT ;  /* 0x000000d5973e7212 */ /* 0x000fe200078e3cff */
[----:B--2---:R-:W-:Y:S05]  /*29290*/  @!P1 HADD2 R124, -R72.H0_H0, -RZ.H0_H0 ;  /* 0xa00000ff487c9230 */ /* 0x004fea0000000900 */
[----:B------:R-:W-:Y:S01]  /*292a0*/  PRMT R123, R124, 0x7610, R123 ;  /* 0x000076107c7b7816 */ /* 0x000fe2000000007b */
[----:B------:R-:W-:Y:S03]  /*292b0*/  @!P1 STL.S16 [R1+0x104], R124 ;  /* 0x0001047c01009387 */ /* 0x000fe60000100600 */
[----:B------:R-:W-:Y:S02]  /*292c0*/  @!P1 PRMT R72, R123, 0x5410, RZ ;  /* 0x000054107b489816 */ /* 0x000fe400000000ff */
[----:B------:R-:W-:Y:S03]  /*292d0*/  ISETP.GE.U32.AND P1, PT, R217, R50, PT ;  /* 0x00000032d900720c */ /* 0x000fe60003f26070 */
[----:B------:R-:W-:Y:S01]  /*292e0*/  ST.E.U16 [R170.64+0xa0], R72 ;  /* 0x0000a048aa007985 */ /* 0x000fe2000c101504 */
[----:B---3--:R-:W-:Y:S05]  /*292f0*/  @!P4 HADD2 R122, -R74.H0_H0, -RZ.H0_H0 ;  /* 0xa00000ff4a7ac230 */ /* 0x008fea0000000900 */
[----:B------:R-:W-:Y:S01]  /*29300*/  PRMT R63, R122, 0x7610, R63 ;  /* 0x000076107a3f7816 */ /* 0x000fe2000000003f */
[----:B------:R1:W-:Y:S03]  /*29310*/  @!P4 STL.S16 [R1+0xe8], R122 ;  /* 0x0000e87a0100c387 */ /* 0x0003e60000100600 */
[----:B------:R-:W-:Y:S01]  /*29320*/  @!P4 PRMT R74, R63, 0x5410, RZ ;  /* 0x000054103f4ac816 */ /* 0x000fe200000000ff */
[----:B------:R-:W-:Y:S01]  /*29330*/  IMAD.WIDE.U32 R62, R62, -0x326172a9, RZ ;  /* 0xcd9e8d573e3e7825 */ /* 0x000fe200078e00ff */
[----:B------:R-:W-:Y:S02]  /*29340*/  ISETP.GE.U32.AND P4, PT, R217, R49, PT ;  /* 0x00000031d900720c */ /* 0x000fe40003f86070 */
[----:B------:R-:W-:Y:S01]  /*29350*/  LOP3.LUT R49, R64, 0xff, RZ, 0xc0, !PT ;  /* 0x000000ff40317812 */ /* 0x000fe200078ec0ff */
[----:B------:R-:W-:Y:S01]  /*29360*/  ST.E.U16 [R170.64+0xa2], R74 ;  /* 0x0000a24aaa007985 */ /* 0x000fe2000c101504 */
[----:B------:R-:W-:Y:S05]  /*29370*/  LOP3.LUT R64, R63, R232, R210, 0x96, !PT ;  /* 0x000000e83f407212 */ /* 0x000fea00078e96d2 */
[----:B------:R-:W-:Y:S05]  /*29380*/  IMAD.WIDE.U32 R64, R64, -0x2daee0ad, RZ ;  /* 0xd2511f5340407825 */ /* 0x000fea00078e00ff */
[----:B------:R-:W-:Y:S02]  /*29390*/  LOP3.LUT R65, R65, R234, R182, 0x96, !PT ;  /* 0x000000ea41417212 */ /* 0x000fe400078e96b6 */
[----:B-1----:R-:W-:Y:S01]  /*293a0*/  PRMT R122, R79, 0x5410, R78 ;  /* 0x000054104f7a7816 */ /* 0x002fe2000000004e */
[----:B----4-:R-:W-:Y:S05]  /*293b0*/  @!P5 HADD2 R121, -R79.H0_H0, -RZ.H0_H0 ;  /* 0xa00000ff4f79d230 */ /* 0x010fea0000000900 */
[----:B------:R-:W-:Y:S01]  /*293c0*/  PRMT R50, R121, 0x7610, R50 ;  /* 0x0000761079327816 */ /* 0x000fe20000000032 */
[----:B------:R1:W-:Y:S03]  /*293d0*/  @!P5 STL.S16 [R1+0xf8], R121 ;  /* 0x0000f8790100d387 */ /* 0x0003e60000100600 */
[----:B------:R-:W-:Y:S01]  /*293e0*/  @!P5 PRMT R79, R50, 0x5410, RZ ;  /* 0x00005410324fd816 */ /* 0x000fe200000000ff */
[----:B------:R2:W3:Y:S01]  /*293f0*/  LDL.S16 R138, [R1+0xf0] ;  /* 0x0000f000018a7983 */ /* 0x0004e20000100600 */
[--C-:B------:R-:W-:Y:S02]  /*29400*/  LOP3.LUT R50, R179, R233, R62.reuse, 0x96, !PT ;  /* 0x000000e9b3327212 */ /* 0x100fe400078e963e */
[----:B------:R-:W-:Y:S01]  /*29410*/  ISETP.GE.U32.AND P5, PT, R217, R49, PT ;  /* 0x00000031d900720c */ /* 0x000fe20003fa6070 */
[----:B------:R2:W4:Y:S01]  /*29420*/  LDL.S16 R123, [R1+0xe4] ;  /* 0x0000e400017b7983 */ /* 0x0005220000100600 */
[----:B------:R-:W-:Y:S01]  /*29430*/  LOP3.LUT R62, R177, R233, R62, 0x96, !PT ;  /* 0x000000e9b13e7212 */ /* 0x000fe200078e963e */
[----:B------:R-:W-:Y:S02]  /*29440*/  IMAD.WIDE.U32 R50, R50, -0x2daee0ad, RZ ;  /* 0xd2511f5332327825 */ /* 0x000fe400078e00ff */
[----:B------:R2:W2:Y:S03]  /*29450*/  LDL.S16 R143, [R1+0xd8] ;  /* 0x0000d800018f7983 */ /* 0x0004a60000100600 */
[----:B------:R-:W-:Y:S01]  /*29460*/  LOP3.LUT R51, R51, R241, R64, 0x96, !PT ;  /* 0x000000f133337212 */ /* 0x000fe200078e9640 */
[----:B------:R2:W2:Y:S01]  /*29470*/  LDL.S16 R124, [R1+0xd4] ;  /* 0x0000d400017c7983 */ /* 0x0004a20000100600 */
[----:B------:R-:W-:Y:S03]  /*29480*/  IMAD.WIDE.U32 R64, R65, -0x326172a9, RZ ;  /* 0xcd9e8d5741407825 */ /* 0x000fe600078e00ff */
[----:B------:R-:W-:Y:S02]  /*29490*/  ST.E.U16 [R174.64+0xb0], R79 ;  /* 0x0000b04fae007985 */ /* 0x000fe4000c101504 */
[----:B------:R-:W-:Y:S02]  /*294a0*/  LOP3.LUT R46, R65, R231, R178, 0x96, !PT ;  /* 0x000000e7412e7212 */ /* 0x000fe400078e96b2 */
[----:B-1----:R1:W2:Y:S03]  /*294b0*/  LDL.S16 R121, [R1+0xec] ;  /* 0x0000ec0001797983 */ /* 0x0022a60000100600 */
[----:B------:R-:W-:Y:S05]  /*294c0*/  IMAD.WIDE.U32 R46, R46, -0x2daee0ad, RZ ;  /* 0xd2511f532e2e7825 */ /* 0x000fea00078e00ff */
[----:B------:R-:W-:Y:S01]  /*294d0*/  LOP3.LUT R47, R47, R239, R50, 0x96, !PT ;  /* 0x000000ef2f2f7212 */ /* 0x000fe200078e9632 */
[----:B------:R-:W-:Y:S05]  /*294e0*/  IMAD.WIDE.U32 R50, R51, -0x326172a9, RZ ;  /* 0xcd9e8d5733327825 */ /* 0x000fea00078e00ff */
[----:B------:R-:W-:Y:S05]  /*294f0*/  LOP3.LUT R64, R51, R240, R64, 0x96, !PT ;  /* 0x000000f033407212 */ /* 0x000fea00078e9640 */
[----:B------:R-:W-:Y:S05]  /*29500*/  IMAD.WIDE.U32 R64, R64, -0x2daee0ad, RZ ;  /* 0xd2511f5340407825 */ /* 0x000fea00078e00ff */
[----:B------:R-:W-:Y:S01]  /*29510*/  LOP3.LUT R51, R65, R236, R46, 0x96, !PT ;  /* 0x000000ec41337212 */ /* 0x000fe200078e962e */
[----:B------:R-:W-:Y:S01]  /*29520*/  IMAD.WIDE.U32 R46, R47, -0x326172a9, RZ ;  /* 0xcd9e8d572f2e7825 */ /* 0x000fe200078e00ff */
[----:B------:R-:W-:Y:S04]  /*29530*/  PRMT R65, R66, 0x7632, R65 ;  /* 0x0000763242417816 */ /* 0x000fe80000000041 */
[----:B------:R-:W-:Y:S01]  /*29540*/  LOP3.LUT R49, R47, R238, R50, 0x96, !PT ;  /* 0x000000ee2f317212 */ /* 0x000fe200078e9632 */
[----:B------:R-:W-:Y:S05]  /*29550*/  IMAD.WIDE.U32 R50, R51, -0x326172a9, RZ ;  /* 0xcd9e8d5733327825 */ /* 0x000fea00078e00ff */
[--C-:B------:R-:W-:Y:S02]  /*29560*/  LOP3.LUT R0, R51, R242, R46.reuse, 0x96, !PT ;  /* 0x000000f233007212 */ /* 0x100fe400078e962e */
[----:B------:R-:W-:Y:S02]  /*29570*/  PRMT R46, R131, 0x7610, R46 ;  /* 0x00007610832e7816 */ /* 0x000fe4000000002e */
[----:B------:R-:W-:Y:S01]  /*29580*/  LOP3.LUT R3, R0, 0xff, RZ, 0xc0, !PT ;  /* 0x000000ff00037812 */ /* 0x000fe200078ec0ff */
[----:B---3--:R-:W-:Y:S02]  /*29590*/  @!P3 HADD2 R138, -R78.H0_H0, -RZ.H0_H0 ;  /* 0xa00000ff4e8ab230 */ /* 0x008fe40000000900 */
[----:B----4-:R-:W-:Y:S03]  /*295a0*/  @!P0 HADD2 R123, -R67.H0_H0, -RZ.H0_H0 ;  /* 0xa00000ff437b8230 */ /* 0x010fe60000000900 */
[----:B------:R-:W-:Y:S01]  /*295b0*/  PRMT R137, R138, 0x7610, R137 ;  /* 0x000076108a897816 */ /* 0x000fe20000000089 */
[----:B------:R3:W-:Y:S01]  /*295c0*/  @!P3 STL.S16 [R1+0xf0], R138 ;  /* 0x0000f08a0100b387 */ /* 0x0007e20000100600 */
[----:B--2---:R-:W-:Y:S02]  /*295d0*/  @!P6 HADD2 R143, -R66.H0_H0, -RZ.H0_H0 ;  /* 0xa00000ff428fe230 */ /* 0x004fe40000000900 */
[----:B------:R-:W-:Y:S02]  /*295e0*/  @!P3 PRMT R78, R137, 0x5410, RZ ;  /* 0x00005410894eb816 */ /* 0x000fe400000000ff */
[----:B------:R-:W-:Y:S01]  /*295f0*/  PRMT R47, R123, 0x7610, R47 ;  /* 0x000076107b2f7816 */ /* 0x000fe2000000002f */
[----:B------:R-:W-:Y:S01]  /*29600*/  @!P1 HADD2 R124, -R65.H0_H0, -RZ.H0_H0 ;  /* 0xa00000ff417c9230 */ /* 0x000fe20000000900 */
[----:B------:R-:W-:Y:S01]  /*29610*/  ISETP.GE.U32.AND P3, PT, R217, R3, PT ;  /* 0x00000003d900720c */ /* 0x000fe20003f66070 */
[----:B------:R-:W-:Y:S01]  /*29620*/  ST.E.U16 [R174.64+0xb2], R78 ;  /* 0x0000b24eae007985 */ /* 0x000fe2000c101504 */
[----:B------:R-:W-:Y:S02]  /*29630*/  LOP3.LUT R3, R0, 0xffff, RZ, 0xc0, !PT ;  /* 0x0000ffff00037812 */ /* 0x000fe400078ec0ff */
[----:B------:R-:W-:Y:S02]  /*29640*/  PRMT R141, R124, 0x7610, R141 ;  /* 0x000076107c8d7816 */ /* 0x000fe4000000008d */
[----:B------:R-:W-:Y:S02]  /*29650*/  SHF.R.U32.HI R3, RZ, 0x8, R3 ;  /* 0x00000008ff037819 */ /* 0x000fe40000011603 */
[----:B------:R-:W-:Y:S01]  /*29660*/  PRMT R142, R143, 0x7610, R142 ;  /* 0x000076108f8e7816 */ /* 0x000fe2000000008e */
[----:B------:R-:W-:Y:S01]  /*29670*/  @!P2 HADD2 R121, -R68.H0_H0, -RZ.H0_H0 ;  /* 0xa00000ff4479a230 */ /* 0x000fe20000000900 */
[----:B------:R-:W-:Y:S04]  /*29680*/  LOP3.LUT R3, R3, 0xffff, RZ, 0xc0, !PT ;  /* 0x0000ffff03037812 */ /* 0x000fe800078ec0ff */
[----:B------:R-:W-:Y:S01]  /*29690*/  PRMT R129, R121, 0x7610, R129 ;  /* 0x0000761079817816 */ /* 0x000fe20000000081 */
[----:B------:R2:W-:Y:S04]  /*296a0*/  @!P2 STL.S16 [R1+0xec], R121 ;  /* 0x0000ec790100a387 */ /* 0x0005e80000100600 */
[----:B------:R1:W4:Y:S04]  /*296b0*/  LDL.S16 R140, [R1+0xbc] ;  /* 0x0000bc00018c7983 */ /* 0x0003280000100600 */
[----:B------:R1:W4:Y:S04]  /*296c0*/  LDL.S16 R139, [R1+0xb8] ;  /* 0x0000b800018b7983 */ /* 0x0003280000100600 */
[----:B---3--:R1:W3:Y:S04]  /*296d0*/  LDL.S16 R138, [R1+0xd0] ;  /* 0x0000d000018a7983 */ /* 0x0082e80000100600 */
[----:B------:R1:W3:Y:S04]  /*296e0*/  LDL.S16 R137, [R1+0xcc] ;  /* 0x0000cc0001897983 */ /* 0x0002e80000100600 */
[----:B------:R1:W-:Y:S01]  /*296f0*/  @!P0 STL.S16 [R1+0xe4], R123 ;  /* 0x0000e47b01008387 */ /* 0x0003e20000100600 */
[----:B--2---:R-:W-:Y:S02]  /*29700*/  PRMT R121, R68, 0x5410, R67 ;  /* 0x0000541044797816 */ /* 0x004fe40000000043 */
[----:B------:R-:W-:Y:S02]  /*29710*/  @!P2 PRMT R68, R129, 0x5410, RZ ;  /* 0x000054108144a816 */ /* 0x000fe400000000ff */
[----:B------:R-:W-:Y:S01]  /*29720*/  ISETP.GE.U32.AND P2, PT, R217, R3, PT ;  /* 0x00000003d900720c */ /* 0x000fe20003f46070 */
[----:B------:R2:W2:Y:S01]  /*29730*/  LDL.S16 R129, [R1+0xc8] ;  /* 0x0000c80001817983 */ /* 0x0004a20000100600 */
[--C-:B------:R-:W-:Y:S02]  /*29740*/  SHF.R.U32.HI R3, RZ, 0x18, R0.reuse ;  /* 0x00000018ff037819 */ /* 0x100fe40000011600 */
[----:B------:R-:W-:Y:S01]  /*29750*/  SHF.R.U32.HI R0, RZ, 0x10, R0 ;  /* 0x00000010ff007819 */ /* 0x000fe20000011600 */
[----:B------:R-:W-:Y:S01]  /*29760*/  ST.E.U16 [R168.64+0xb0], R68 ;  /* 0x0000b044a8007985 */ /* 0x000fe2000c101504 */
[----:B------:R-:W-:Y:S02]  /*29770*/  @!P0 PRMT R67, R47, 0x5410, RZ ;  /* 0x000054102f438816 */ /* 0x000fe400000000ff */
[----:B------:R-:W-:Y:S02]  /*29780*/  LOP3.LUT R0, R0, 0xff, RZ, 0xc0, !PT ;  /* 0x000000ff00007812 */ /* 0x000fe400078ec0ff */
[----:B------:R-:W-:Y:S01]  /*29790*/  ISETP.GE.U32.AND P0, PT, R217, R3, PT ;  /* 0x00000003d900720c */ /* 0x000fe20003f06070 */
[----:B------:R-:W-:Y:S01]  /*297a0*/  ST.E.U16 [R168.64+0xb2], R67 ;  /* 0x0000b243a8007985 */ /* 0x000fe2000c101504 */
[----:B------:R-:W-:Y:S03]  /*297b0*/  LOP3.LUT R47, R50, 0xff, RZ, 0xc0, !PT ;  /* 0x000000ff322f7812 */ /* 0x000fe600078ec0ff */
[----:B-1----:R1:W2:Y:S04]  /*297c0*/  LDL.S16 R123, [R1+0xc4] ;  /* 0x0000c400017b7983 */ /* 0x0022a80000100600 */
[----:B------:R-:W-:Y:S04]  /*297d0*/  @!P6 STL.S16 [R1+0xd8], R143 ;  /* 0x0000d88f0100e387 */ /* 0x000fe80000100600 */
[----:B------:R1:W-:Y:S02]  /*297e0*/  @!P1 STL.S16 [R1+0xd4], R124 ;  /* 0x0000d47c01009387 */ /* 0x0003e40000100600 */
[----:B-1----:R-:W-:Y:S02]  /*297f0*/  PRMT R124, R66, 0x5410, R65 ;  /* 0x00005410427c7816 */ /* 0x002fe40000000041 */
[----:B------:R-:W-:Y:S02]  /*29800*/  @!P1 PRMT R65, R141, 0x5410, RZ ;  /* 0x000054108d419816 */ /* 0x000fe400000000ff */
[----:B------:R-:W-:Y:S02]  /*29810*/  ISETP.GE.U32.AND P1, PT, R217, R0, PT ;  /* 0x00000000d900720c */ /* 0x000fe40003f26070 */
[----:B------:R-:W-:Y:S01]  /*29820*/  LOP3.LUT R0, R50, 0xffff, RZ, 0xc0, !PT ;  /* 0x0000ffff32007812 */ /* 0x000fe200078ec0ff */
[----:B------:R-:W-:Y:S01]  /*29830*/  ST.E.U16 [R172.64+0xb0], R65 ;  /* 0x0000b041ac007985 */ /* 0x000fe2000c101504 */
[----:B------:R-:W-:Y:S02]  /*29840*/  @!P6 PRMT R66, R142, 0x5410, RZ ;  /* 0x000054108e42e816 */ /* 0x000fe400000000ff */
[----:B------:R-:W-:Y:S03]  /*29850*/  SHF.R.U32.HI R0, RZ, 0x8, R0 ;  /* 0x00000008ff007819 */ /* 0x000fe60000011600 */
[----:B------:R-:W-:Y:S01]  /*29860*/  ST.E.U16 [R172.64+0xae], R66 ;  /* 0x0000ae42ac007985 */ /* 0x000fe2000c101504 */
[----:B----4-:R-:W-:Y:S02]  /*29870*/  @!P5 HADD2 R140, -R42.H0_H0, -RZ.H0_H0 ;  /* 0xa00000ff2a8cd230 */ /* 0x010fe40000000900 */
[----:B------:R-:W-:Y:S03]  /*29880*/  @!P4 HADD2 R139, -R41.H0_H0, -RZ.H0_H0 ;  /* 0xa00000ff298bc230 */ /* 0x000fe60000000900 */
[----:B------:R-:W-:Y:S01]  /*29890*/  PRMT R132, R140, 0x7610, R132 ;  /* 0x000076108c847816 */ /* 0x000fe20000000084 */
[----:B------:R1:W-:Y:S01]  /*298a0*/  @!P5 STL.S16 [R1+0xbc], R140 ;  /* 0x0000bc8c0100d387 */ /* 0x0003e20000100600 */
[----:B---3--:R-:W-:Y:S01]  /*298b0*/  @!P3 HADD2 R138, -R44.H0_H0, -RZ.H0_H0 ;  /* 0xa00000ff2c8ab230 */ /* 0x008fe20000000900 */
[----:B------:R-:W-:Y:S02]  /*298c0*/  PRMT R131, R139, 0x7610, R131 ;  /* 0x000076108b837816 */ /* 0x000fe40000000083 */
[----:B------:R-:W-:Y:S01]  /*298d0*/  @!P4 STL.S16 [R1+0xb8], R139 ;  /* 0x0000b88b0100c387 */ /* 0x000fe20000100600 */
[----:B------:R-:W-:Y:S01]  /*298e0*/  @!P2 HADD2 R137, -R43.H0_H0, -RZ.H0_H0 ;  /* 0xa00000ff2b89a230 */ /* 0x000fe20000000900 */
[----:B------:R-:W-:Y:S02]  /*298f0*/  PRMT R48, R138, 0x7610, R48 ;  /* 0x000076108a307816 */ /* 0x000fe40000000030 */
[----:B------:R3:W-:Y:S02]  /*29900*/  @!P3 STL.S16 [R1+0xd0], R138 ;  /* 0x0000d08a0100b387 */ /* 0x0007e40000100600 */
[----:B------:R-:W-:Y:S02]  /*29910*/  PRMT R3, R137, 0x7610, R3 ;  /* 0x0000761089037816 */ /* 0x000fe40000000003 */
[----:B------:R-:W-:Y:S01]  /*29920*/  @!P2 STL.S16 [R1+0xcc], R137 ;  /* 0x0000cc890100a387 */ /* 0x000fe20000100600 */
[----:B--2---:R-:W-:Y:S05]  /*29930*/  @!P1 HADD2 R129, -R46.H0_H0, -RZ.H0_H0 ;  /* 0xa00000ff2e819230 */ /* 0x004fea0000000900 */
[----:B------:R-:W-:Y:S01]  /*29940*/  PRMT R130, R129, 0x7610, R130 ;  /* 0x0000761081827816 */ /* 0x000fe20000000082 */
[----:B------:R2:W-:Y:S01]  /*29950*/  @!P1 STL.S16 [R1+0xc8], R129 ;  /* 0x0000c88101009387 */ /* 0x0005e20000100600 */
[----:B-1----:R-:W-:Y:S01]  /*29960*/  SHF.R.U32.HI R140, RZ, 0x18, R50 ;  /* 0x00000018ff8c7819 */ /* 0x002fe20000011632 */
[----:B------:R-:W-:Y:S05]  /*29970*/  @!P0 HADD2 R123, -R45.H0_H0, -RZ.H0_H0 ;  /* 0xa00000ff2d7b8230 */ /* 0x000fea0000000900 */
[----:B------:R-:W-:Y:S01]  /*29980*/  PRMT R52, R123, 0x7610, R52 ;  /* 0x000076107b347816 */ /* 0x000fe20000000034 */
[----:B------:R1:W-:Y:S04]  /*29990*/  @!P0 STL.S16 [R1+0xc4], R123 ;  /* 0x0000c47b01008387 */ /* 0x0003e80000100600 */
[----:B---3--:R3:W4:Y:S04]  /*299a0*/  LDL.S16 R138, [R1+0x148] ;  /* 0x00014800018a7983 */ /* 0x0087280000100600 */
[----:B------:R3:W3:Y:S01]  /*299b0*/  LDL.S16 R167, [R1+0x158] ;  /* 0x0001580001a77983 */ /* 0x0006e20000100600 */
[----:B--2---:R-:W-:Y:S02]  /*299c0*/  LOP3.LUT R129, R0, 0xffff, RZ, 0xc0, !PT ;  /* 0x0000ffff00817812 */ /* 0x004fe400078ec0ff */
[----:B------:R-:W-:Y:S01]  /*299d0*/  SHF.R.U32.HI R0, RZ, 0x10, R50 ;  /* 0x00000010ff007819 */ /* 0x000fe20000011632 */
[----:B------:R3:W3:Y:S03]  /*299e0*/  LDL.S16 R186, [R1+0x134] ;  /* 0x0001340001ba7983 */ /* 0x0006e60000100600 */
[----:B------:R-:W-:Y:S01]  /*299f0*/  LOP3.LUT R133, R0, 0xff, RZ, 0xc0, !PT ;  /* 0x000000ff00857812 */ /* 0x000fe200078ec0ff */
[----:B------:R3:W3:Y:S01]  /*29a00*/  LDL.S16 R164, [R1+0x144] ;  /* 0x0001440001a47983 */ /* 0x0006e20000100600 */
[----:B-1----:R-:W-:Y:S02]  /*29a10*/  PRMT R123, R42, 0x5410, R41 ;  /* 0x000054102a7b7816 */ /* 0x002fe40000000029 */
[----:B------:R-:W-:Y:S02]  /*29a20*/  @!P4 PRMT R41, R131, 0x5410, RZ ;  /* 0x000054108329c816 */ /* 0x000fe400000000ff */
[----:B------:R-:W-:Y:S02]  /*29a30*/  PRMT R131, R44, 0x5410, R43 ;  /* 0x000054102c837816 */ /* 0x000fe4000000002b */
[----:B------:R-:W-:Y:S01]  /*29a40*/  @!P3 PRMT R44, R48, 0x5410, RZ ;  /* 0x00005410302cb816 */ /* 0x000fe200000000ff */
[----:B------:R-:W-:Y:S01]  /*29a50*/  IMAD.WIDE.U32 R48, R49, -0x2daee0ad, RZ ;  /* 0xd2511f5331307825 */ /* 0x000fe200078e00ff */
[----:B------:R-:W-:Y:S01]  /*29a60*/  @!P2 PRMT R43, R3, 0x5410, RZ ;  /* 0x00005410032ba816 */ /* 0x000fe200000000ff */
[----:B------:R-:W-:Y:S01]  /*29a70*/  ST.E.U16 [R170.64+0xb2], R41 ;  /* 0x0000b229aa007985 */ /* 0x000fe2000c101504 */
[----:B------:R-:W-:Y:S02]  /*29a80*/  @!P5 PRMT R42, R132, 0x5410, RZ ;  /* 0x00005410842ad816 */ /* 0x000fe400000000ff */
[----:B------:R-:W-:Y:S02]  /*29a90*/  LOP3.LUT R0, R49, R237, R64, 0x96, !PT ;  /* 0x000000ed31007212 */ /* 0x000fe400078e9640 */
[----:B------:R-:W-:Y:S01]  /*29aa0*/  LOP3.LUT R145, R48, 0xff, RZ, 0xc0, !PT ;  /* 0x000000ff30917812 */ /* 0x000fe200078ec0ff */
[----:B------:R-:W-:Y:S01]  /*29ab0*/  ST.E.U16 [R170.64+0xb0], R42 ;  /* 0x0000b02aaa007985 */ /* 0x000fe2000c101504 */
[C---:B------:R-:W-:Y:S02]  /*29ac0*/  LOP3.LUT R3, R0.reuse, 0xffff, RZ, 0xc0, !PT ;  /* 0x0000ffff00037812 */ /* 0x040fe400078ec0ff */
[----:B------:R-:W-:Y:S01]  /*29ad0*/  LOP3.LUT R142, R0, 0xff, RZ, 0xc0, !PT ;  /* 0x000000ff008e7812 */ /* 0x000fe200078ec0ff */
[----:B------:R-:W-:Y:S01]  /*29ae0*/  ST.E.U16 [R174.64+0xc0], R44 ;  /* 0x0000c02cae007985 */ /* 0x000fe2000c101504 */
[----:B------:R-:W-:Y:S02]  /*29af0*/  SHF.R.U32.HI R3, RZ, 0x8, R3 ;  /* 0x00000008ff037819 */ /* 0x000fe40000011603 */
[--C-:B------:R-:W-:Y:S01]  /*29b00*/  SHF.R.U32.HI R144, RZ, 0x18, R0.reuse ;  /* 0x00000018ff907819 */ /* 0x100fe20000011600 */
[----:B------:R-:W-:Y:S01]  /*29b10*/  ST.E.U16 [R174.64+0xc2], R43 ;  /* 0x0000c22bae007985 */ /* 0x000fe2000c101504 */
[----:B------:R-:W-:Y:S02]  /*29b20*/  LOP3.LUT R141, R3, 0xffff, RZ, 0xc0, !PT ;  /* 0x0000ffff038d7812 */ /* 0x000fe400078ec0ff */
[----:B------:R-:W-:Y:S02]  /*29b30*/  SHF.R.U32.HI R3, RZ, 0x10, R0 ;  /* 0x00000010ff037819 */ /* 0x000fe40000011600 */
[----:B------:R-:W-:Y:S02]  /*29b40*/  LOP3.LUT R0, R48, 0xffff, RZ, 0xc0, !PT ;  /* 0x0000ffff30007812 */ /* 0x000fe400078ec0ff */
[----:B------:R-:W-:Y:S02]  /*29b50*/  LOP3.LUT R143, R3, 0xff, RZ, 0xc0, !PT ;  /* 0x000000ff038f7812 */ /* 0x000fe400078ec0ff */
[--C-:B------:R-:W-:Y:S02]  /*29b60*/  SHF.R.U32.HI R3, RZ, 0x10, R48.reuse ;  /* 0x00000010ff037819 */ /* 0x100fe40000011630 */
[----:B------:R-:W-:Y:S02]  /*29b70*/  SHF.R.U32.HI R148, RZ, 0x18, R48 ;  /* 0x00000018ff947819 */ /* 0x000fe40000011630 */
[----:B------:R-:W-:Y:S01]  /*29b80*/  LOP3.LUT R48, R63, R232, R208, 0x96, !PT ;  /* 0x000000e83f307212 */ /* 0x000fe200078e96d0 */
[----:B------:R-:W-:Y:S01]  /*29b90*/  IMAD.WIDE.U32 R62, R62, -0x2daee0ad, RZ ;  /* 0xd2511f533e3e7825 */ /* 0x000fe200078e00ff */
[----:B------:R-:W-:Y:S02]  /*29ba0*/  SHF.R.U32.HI R0, RZ, 0x8, R0 ;  /* 0x00000008ff007819 */ /* 0x000fe40000011600 */
[----:B------:R-:W-:Y:S01]  /*29bb0*/  PRMT R132, R46, 0x5410, R45 ;  /* 0x000054102e847816 */ /* 0x000fe2000000002d */
[----:B------:R-:W-:Y:S01]  /*29bc0*/  IMAD.WIDE.U32 R48, R48, -0x2daee0ad, RZ ;  /* 0xd2511f5330307825 */ /* 0x000fe200078e00ff */
[----:B------:R-:W-:Y:S02]  /*29bd0*/  LOP3.LUT R147, R0, 0xffff, RZ, 0xc0, !PT ;  /* 0x0000ffff00937812 */ /* 0x000fe400078ec0ff */
[----:B------:R-:W-:Y:S02]  /*29be0*/  @!P1 PRMT R46, R130, 0x5410, RZ ;  /* 0x00005410822e9816 */ /* 0x000fe400000000ff */
[----:B------:R-:W-:Y:S01]  /*29bf0*/  LOP3.LUT R50, R49, R234, R180, 0x96, !PT ;  /* 0x000000ea31327212 */ /* 0x000fe200078e96b4 */
[----:B------:R1:W3:Y:S01]  /*29c00*/  LDL.S16 R130, [R1+0x128] ;  /* 0x0001280001827983 */ /* 0x0002e20000100600 */
[----:B------:R-:W-:Y:S02]  /*29c10*/  LOP3.LUT R63, R63, R241, R48, 0x96, !PT ;  /* 0x000000f13f3f7212 */ /* 0x000fe400078e9630 */
[----:B------:R-:W-:Y:S01]  /*29c20*/  LOP3.LUT R146, R3, 0xff, RZ, 0xc0, !PT ;  /* 0x000000ff03927812 */ /* 0x000fe200078ec0ff */
[----:B------:R-:W-:Y:S01]  /*29c30*/  IMAD.WIDE.U32 R50, R50, -0x326172a9, RZ ;  /* 0xcd9e8d5732327825 */ /* 0x000fe200078e00ff */
[----:B------:R-:W-:Y:S01]  /*29c40*/  @!P0 PRMT R45, R52, 0x5410, RZ ;  /* 0x00005410342d8816 */ /* 0x000fe200000000ff */
[----:B------:R-:W-:Y:S03]  /*29c50*/  ST.E.U16 [R168.64+0xc0], R46 ;  /* 0x0000c02ea8007985 */ /* 0x000fe6000c101504 */
[----:B------:R-:W-:Y:S01]  /*29c60*/  LOP3.LUT R48, R51, R231, R176, 0x96, !PT ;  /* 0x000000e733307212 */ /* 0x000fe200078e96b0 */
[----:B------:R-:W-:Y:S04]  /*29c70*/  ST.E.U16 [R168.64+0xc2], R45 ;  /* 0x0000c22da8007985 */ /* 0x000fe8000c101504 */
[----:B------:R-:W-:Y:S05]  /*29c80*/  IMAD.WIDE.U32 R48, R48, -0x2daee0ad, RZ ;  /* 0xd2511f5330307825 */ /* 0x000fea00078e00ff */
[----:B------:R-:W-:Y:S01]  /*29c90*/  LOP3.LUT R51, R49, R239, R62, 0x96, !PT ;  /* 0x000000ef31337212 */ /* 0x000fe200078e963e */
[----:B------:R-:W-:Y:S05]  /*29ca0*/  IMAD.WIDE.U32 R62, R63, -0x326172a9, RZ ;  /* 0xcd9e8d573f3e7825 */ /* 0x000fea00078e00ff */
[----:B------:R-:W-:Y:S01]  /*29cb0*/  LOP3.LUT R136, R63, R240, R50, 0x96, !PT ;  /* 0x000000f03f887212 */ /* 0x000fe200078e9632 */
[----:B------:R-:W-:Y:S04]  /*29cc0*/  IMAD.WIDE.U32 R50, R51, -0x326172a9, RZ ;  /* 0xcd9e8d5733327825 */ /* 0x000fe800078e00ff */
[----:B------:R-:W-:Y:S01]  /*29cd0*/  IMAD.WIDE.U32 R136, R136, -0x2daee0ad, RZ ;  /* 0xd2511f5388887825 */ /* 0x000fe200078e00ff */
[----:B------:R-:W-:Y:S04]  /*29ce0*/  LOP3.LUT R62, R51, R238, R62, 0x96, !PT ;  /* 0x000000ee333e7212 */ /* 0x000fe800078e963e */
[----:B------:R-:W-:Y:S05]  /*29cf0*/  LOP3.LUT R48, R137, R236, R48, 0x96, !PT ;  /* 0x000000ec89307212 */ /* 0x000fea00078e9630 */
[----:B------:R-:W-:Y:S05]  /*29d00*/  IMAD.WIDE.U32 R48, R48, -0x326172a9, RZ ;  /* 0xcd9e8d5730307825 */ /* 0x000fea00078e00ff */
[C---:B------:R-:W-:Y:S02]  /*29d10*/  LOP3.LUT R0, R48.reuse, 0xff, RZ, 0xc0, !PT ;  /* 0x000000ff30007812 */ /* 0x040fe400078ec0ff */
[----:B------:R-:W-:Y:S02]  /*29d20*/  LOP3.LUT R3, R49, R242, R50, 0x96, !PT ;  /* 0x000000f231037212 */ /* 0x000fe400078e9632 */
[C---:B------:R-:W-:Y:S02]  /*29d30*/  ISETP.GE.U32.AND P4, PT, R217.reuse, R0, PT ;  /* 0x00000000d900720c */ /* 0x040fe40003f86070 */
[----:B------:R-:W-:Y:S04]  /*29d40*/  LOP3.LUT R0, R48, 0xffff, RZ, 0xc0, !PT ;  /* 0x0000ffff30007812 */ /* 0x000fe800078ec0ff */
[----:B------:R-:W-:Y:S04]  /*29d50*/  SHF.R.U32.HI R0, RZ, 0x8, R0 ;  /* 0x00000008ff007819 */ /* 0x000fe80000011600 */
[----:B------:R-:W-:Y:S04]  /*29d60*/  LOP3.LUT R0, R0, 0xffff, RZ, 0xc0, !PT ;  /* 0x0000ffff00007812 */ /* 0x000fe800078ec0ff */
[C---:B------:R-:W-:Y:S02]  /*29d70*/  ISETP.GE.U32.AND P3, PT, R217.reuse, R0, PT ;  /* 0x00000000d900720c */ /* 0x040fe40003f66070 */
[--C-:B------:R-:W-:Y:S02]  /*29d80*/  SHF.R.U32.HI R0, RZ, 0x10, R48.reuse ;  /* 0x00000010ff007819 */ /* 0x100fe40000011630 */
[----:B------:R-:W-:Y:S02]  /*29d90*/  SHF.R.U32.HI R48, RZ, 0x18, R48 ;  /* 0x00000018ff307819 */ /* 0x000fe40000011630 */
[----:B------:R-:W-:Y:S02]  /*29da0*/  LOP3.LUT R0, R0, 0xff, RZ, 0xc0, !PT ;  /* 0x000000ff00007812 */ /* 0x000fe400078ec0ff */
[C---:B------:R-:W-:Y:S01]  /*29db0*/  ISETP.GE.U32.AND P1, PT, R217.reuse, R48, PT ;  /* 0x00000030d900720c */ /* 0x040fe20003f26070 */
[----:B------:R-:W-:Y:S01]  /*29dc0*/  IMAD.WIDE.U32 R48, R62, -0x2daee0ad, RZ ;  /* 0xd2511f533e307825 */ /* 0x000fe200078e00ff */
[----:B------:R-:W-:Y:S04]  /*29dd0*/  ISETP.GE.U32.AND P2, PT, R217, R0, PT ;  /* 0x00000000d900720c */ /* 0x000fe80003f46070 */
[----:B------:R-:W-:Y:S02]  /*29de0*/  LOP3.LUT R0, R48, 0xff, RZ, 0xc0, !PT ;  /* 0x000000ff30007812 */ /* 0x000fe400078ec0ff */
[----:B------:R-:W-:Y:S02]  /*29df0*/  LOP3.LUT R51, R49, R237, R136, 0x96, !PT ;  /* 0x000000ed31337212 */ /* 0x000fe400078e9688 */
[----:B------:R-:W-:Y:S02]  /*29e00*/  ISETP.GE.U32.AND P0, PT, R217, R0, PT ;  /* 0x00000000d900720c */ /* 0x000fe40003f06070 */
[----:B------:R-:W-:Y:S02]  /*29e10*/  LOP3.LUT R0, R3, 0xff, RZ, 0xc0, !PT ;  /* 0x000000ff03007812 */ /* 0x000fe400078ec0ff */
[----:B------:R-:W-:Y:S02]  /*29e20*/  SHF.R.U32.HI R50, RZ, 0x10, R48 ;  /* 0x00000010ff327819 */ /* 0x000fe40000011630 */
[----:B------:R-:W-:Y:S02]  /*29e30*/  ISETP.GE.U32.AND P5, PT, R217, R0, PT ;  /* 0x00000000d900720c */ /* 0x000fe40003fa6070 */
[----:B------:R-:W-:Y:S02]  /*29e40*/  PRMT R0, R2, 0x7632, R0 ;  /* 0x0000763202007816 */ /* 0x000fe40000000000 */
[----:B------:R-:W-:Y:S02]  /*29e50*/  LOP3.LUT R52, R48, 0xffff, RZ, 0xc0, !PT ;  /* 0x0000ffff30347812 */ /* 0x000fe400078ec0ff */
[--C-:B------:R-:W-:Y:S02]  /*29e60*/  SHF.R.U32.HI R139, RZ, 0x18, R48.reuse ;  /* 0x00000018ff8b7819 */ /* 0x100fe40000011630 */
[----:B------:R-:W-:Y:S02]  /*29e70*/  PRMT R48, R154, 0x7632, R48 ;  /* 0x000076329a307816 */ /* 0x000fe40000000030 */
[----:B------:R-:W-:Y:S04]  /*29e80*/  SHF.R.U32.HI R52, RZ, 0x8, R52 ;  /* 0x00000008ff347819 */ /* 0x000fe80000011634 */
[----:B------:R-:W-:Y:S01]  /*29e90*/  LOP3.LUT R52, R52, 0xffff, RZ, 0xc0, !PT ;  /* 0x0000ffff34347812 */ /* 0x000fe200078ec0ff */
[----:B----4-:R-:W-:Y:S05]  /*29ea0*/  @!P5 HADD2 R138, -R2.H0_H0, -RZ.H0_H0 ;  /* 0xa00000ff028ad230 */ /* 0x010fea0000000900 */
[----:B------:R-:W-:Y:S01]  /*29eb0*/  PRMT R40, R138, 0x7610, R40 ;  /* 0x000076108a287816 */ /* 0x000fe20000000028 */
[----:B------:R4:W-:Y:S04]  /*29ec0*/  @!P5 STL.S16 [R1+0x148], R138 ;  /* 0x0001488a0100d387 */ /* 0x0009e80000100600 */
[----:B------:R1:W2:Y:S01]  /*29ed0*/  LDL.S16 R136, [R1+0x124] ;  /* 0x0001240001887983 */ /* 0x0002a20000100600 */
        /* <DEDUP_REMOVED lines=8> */
[----:B---3--:R-:W-:Y:S05]  /*29f60*/  @!P5 HADD2 R167, -R0.H0_H0, -RZ.H0_H0 ;  /* 0xa00000ff00a7d230 */ /* 0x008fea0000000900 */
[----:B------:R-:W-:Y:S01]  /*29f70*/  PRMT R40, R167, 0x7610, R40 ;  /* 0x00007610a7287816 */ /* 0x000fe20000000028 */
[----:B------:R3:W-:Y:S03]  /*29f80*/  @!P5 STL.S16 [R1+0x158], R167 ;  /* 0x000158a70100d387 */ /* 0x0007e60000100600 */
[----:B------:R-:W-:Y:S02]  /*29f90*/  @!P5 PRMT R0, R40, 0x5410, RZ ;  /* 0x000054102800d816 */ /* 0x000fe400000000ff */
[--C-:B------:R-:W-:Y:S02]  /*29fa0*/  SHF.R.U32.HI R40, RZ, 0x10, R3.reuse ;  /* 0x00000010ff287819 */ /* 0x100fe40000011603 */
[----:B------:R-:W-:Y:S01]  /*29fb0*/  SHF.R.U32.HI R3, RZ, 0x18, R3 ;  /* 0x00000018ff037819 */ /* 0x000fe20000011603 */
[----:B------:R-:W-:Y:S01]  /*29fc0*/  ST.E.U16 [R172.64+0xc0], R0 ;  /* 0x0000c000ac007985 */ /* 0x000fe2000c101504 */
[----:B------:R-:W-:Y:S02]  /*29fd0*/  LOP3.LUT R40, R40, 0xff, RZ, 0xc0, !PT ;  /* 0x000000ff28287812 */ /* 0x000fe400078ec0ff */
[C---:B------:R-:W-:Y:S02]  /*29fe0*/  ISETP.GE.U32.AND P5, PT, R217.reuse, R3, PT ;  /* 0x00000003d900720c */ /* 0x040fe40003fa6070 */
[----:B------:R-:W-:Y:S02]  /*29ff0*/  ISETP.GE.U32.AND P6, PT, R217, R40, PT ;  /* 0x00000028d900720c */ /* 0x000fe40003fc6070 */
[C---:B------:R-:W-:Y:S02]  /*2a000*/  PRMT R40, R157.reuse, 0x7610, R40 ;  /* 0x000076109d287816 */ /* 0x040fe40000000028 */
[----:B------:R-:W-:Y:S04]  /*2a010*/  PRMT R3, R157, 0x7632, R3 ;  /* 0x000076329d037816 */ /* 0x000fe80000000003 */
[----:B------:R-:W-:Y:S03]  /*2a020*/  PRMT R137, R40, 0x5410, R3 ;  /* 0x0000541028897816 */ /* 0x000fe60000000003 */
[----:B------:R-:W-:Y:S01]  /*2a030*/  @!P5 HADD2 R164, -R3.H0_H0, -RZ.H0_H0 ;  /* 0xa00000ff03a4d230 */ /* 0x000fe20000000900 */
[----:B---3--:R1:W3:Y:S01]  /*2a040*/  LDL.S16 R167, [R1+0x118] ;  /* 0x0001180001a77983 */ /* 0x0082e20000100600 */
[----:B------:R-:W-:Y:S03]  /*2a050*/  @!P6 HADD2 R186, -R40.H0_H0, -RZ.H0_H0 ;  /* 0xa00000ff28bae230 */ /* 0x000fe60000000900 */
[----:B------:R-:W-:Y:S02]  /*2a060*/  PRMT R161, R164, 0x7610, R161 ;  /* 0x00007610a4a17816 */ /* 0x000fe400000000a1 */
[----:B------:R-:W-:Y:S01]  /*2a070*/  PRMT R166, R186, 0x7610, R166 ;  /* 0x00007610baa67816 */ /* 0x000fe200000000a6 */
[----:B------:R4:W-:Y:S01]  /*2a080*/  @!P6 STL.S16 [R1+0x134], R186 ;  /* 0x000134ba0100e387 */ /* 0x0009e20000100600 */
[----:B------:R-:W-:Y:S02]  /*2a090*/  @!P5 PRMT R3, R161, 0x5410, RZ ;  /* 0x00005410a103d816 */ /* 0x000fe400000000ff */
[----:B------:R-:W-:Y:S01]  /*2a0a0*/  @!P6 PRMT R40, R166, 0x5410, RZ ;  /* 0x00005410a628e816 */ /* 0x000fe200000000ff */
[----:B------:R-:W-:Y:S01]  /*2a0b0*/  @!P5 STL.S16 [R1+0x144], R164 ;  /* 0x000144a40100d387 */ /* 0x000fe20000100600 */
[C---:B------:R-:W-:Y:S02]  /*2a0c0*/  ISETP.GE.U32.AND P5, PT, R217.reuse, R47, PT ;  /* 0x0000002fd900720c */ /* 0x040fe40003fa6070 */
[----:B------:R-:W-:Y:S01]  /*2a0d0*/  PRMT R47, R154, 0x7610, R47 ;  /* 0x000076109a2f7816 */ /* 0x000fe2000000002f */
[----:B------:R1:W3:Y:S01]  /*2a0e0*/  LDL.S16 R161, [R1+0x114] ;  /* 0x0001140001a17983 */ /* 0x0002e20000100600 */
[----:B------:R-:W-:Y:S03]  /*2a0f0*/  ISETP.GE.U32.AND P6, PT, R217, R129, PT ;  /* 0x00000081d900720c */ /* 0x000fe60003fc6070 */
[----:B------:R1:W-:Y:S04]  /*2a100*/  ST.E.U16 [R170.64+0xc0], R40 ;  /* 0x0000c028aa007985 */ /* 0x0003e8000c101504 */
[----:B------:R1:W-:Y:S02]  /*2a110*/  ST.E.U16 [R170.64+0xc2], R3 ;  /* 0x0000c203aa007985 */ /* 0x0003e4000c101504 */
[----:B------:R-:W-:Y:S05]  /*2a120*/  @!P5 HADD2 R130, -R47.H0_H0, -RZ.H0_H0 ;  /* 0xa00000ff2f82d230 */ /* 0x000fea0000000900 */
[----:B------:R-:W-:Y:S01]  /*2a130*/  PRMT R162, R130, 0x7610, R162 ;  /* 0x0000761082a27816 */ /* 0x000fe200000000a2 */
[----:B------:R1:W-:Y:S01]  /*2a140*/  @!P5 STL.S16 [R1+0x128], R130 ;  /* 0x000128820100d387 */ /* 0x0003e20000100600 */
[----:B----4-:R-:W4:Y:S03]  /*2a150*/  MUFU.EX2 R186, R229 ;  /* 0x000000e500ba7308 */ /* 0x010f260000000800 */
[----:B------:R2:W3:Y:S01]  /*2a160*/  LDL.S16 R166, [R1+0x100] ;  /* 0x0001000001a67983 */ /* 0x0004e20000100600 */
[C---:B-1----:R-:W-:Y:S02]  /*2a170*/  PRMT R40, R160.reuse, 0x7610, R40 ;  /* 0x00007610a0287816 */ /* 0x042fe40000000028 */
[----:B------:R-:W-:Y:S02]  /*2a180*/  PRMT R3, R160, 0x7632, R3 ;  /* 0x00007632a0037816 */ /* 0x000fe40000000003 */
[----:B------:R-:W-:Y:S02]  /*2a190*/  PRMT R130, R47, 0x5410, R48 ;  /* 0x000054102f827816 */ /* 0x000fe40000000030 */
[----:B------:R-:W-:Y:S02]  /*2a1a0*/  @!P5 PRMT R47, R162, 0x5410, RZ ;  /* 0x00005410a22fd816 */ /* 0x000fe400000000ff */
[----:B------:R-:W-:Y:S02]  /*2a1b0*/  ISETP.GE.U32.AND P5, PT, R217, R133, PT ;  /* 0x00000085d900720c */ /* 0x000fe40003fa6070 */
[----:B----4-:R-:W-:Y:S01]  /*2a1c0*/  F2FP.PACK_AB R62, R187, R186 ;  /* 0x000000babb3e723e */ /* 0x010fe200000000ff */
[----:B------:R-:W-:Y:S03]  /*2a1d0*/  ST.E.U16 [R174.64+0xd0], R47 ;  /* 0x0000d02fae007985 */ /* 0x000fe6000c101504 */
[C---:B------:R-:W-:Y:S04]  /*2a1e0*/  PRMT R61, R62.reuse, 0x7632, R61 ;  /* 0x000076323e3d7816 */ /* 0x040fe8000000003d */
[----:B------:R-:W-:Y:S01]  /*2a1f0*/  PRMT R71, R62, 0x5410, R61 ;  /* 0x000054103e477816 */ /* 0x000fe2000000003d */
[----:B--2---:R-:W-:Y:S05]  /*2a200*/  @!P6 HADD2 R136, -R48.H0_H0, -RZ.H0_H0 ;  /* 0xa00000ff3088e230 */ /* 0x004fea0000000900 */
[----:B------:R-:W-:Y:S01]  /*2a210*/  PRMT R64, R136, 0x7610, R64 ;  /* 0x0000761088407816 */ /* 0x000fe20000000040 */
[----:B------:R1:W-:Y:S03]  /*2a220*/  @!P6 STL.S16 [R1+0x124], R136 ;  /* 0x000124880100e387 */ /* 0x0003e60000100600 */
[----:B------:R-:W-:Y:S01]  /*2a230*/  @!P6 PRMT R48, R64, 0x5410, RZ ;  /* 0x000054104030e816 */ /* 0x000fe200000000ff */
[----:B------:R2:W4:Y:S01]  /*2a240*/  LDL.S16 R164, [R1+0x110] ;  /* 0x0001100001a47983 */ /* 0x0005220000100600 */
[----:B------:R-:W-:Y:S01]  /*2a250*/  ISETP.GE.U32.AND P6, PT, R217, R140, PT ;  /* 0x0000008cd900720c */ /* 0x000fe20003fc6070 */
[----:B------:R1:W1:Y:S02]  /*2a260*/  MUFU.EX2 R64, R244 ;  /* 0x000000f400407308 */ /* 0x0002640000000800 */
[----:B------:R-:W-:Y:S04]  /*2a270*/  ST.E.U16 [R174.64+0xd2], R48 ;  /* 0x0000d230ae007985 */ /* 0x000fe8000c101504 */
[----:B-1----:R2:W5:Y:S01]  /*2a280*/  LDL.LU R244, [R1+0x34c] ;  /* 0x00034c0001f47983 */ /* 0x0025620000300800 */
[----:B------:R-:W-:Y:S01]  /*2a290*/  FADD.FTZ R194, R64, R149 ;  /* 0x0000009540c27221 */ /* 0x000fe20000010000 */
[----:B------:R-:W-:Y:S02]  /*2a2a0*/  F2FP.PACK_AB R64, R189, R64 ;  /* 0x00000040bd40723e */ /* 0x000fe400000000ff */
[----:B------:R2:W5:Y:S02]  /*2a2b0*/  LDL.LU R235, [R1+0x348] ;  /* 0x0003480001eb7983 */ /* 0x0005640000300800 */
[C---:B------:R-:W-:Y:S02]  /*2a2c0*/  PRMT R63, R64.reuse, 0x7632, R63 ;  /* 0x00007632403f7816 */ /* 0x040fe4000000003f */
[----:B------:R2:W2:Y:S02]  /*2a2d0*/  LDL.S16 R136, [R1+0xf4] ;  /* 0x0000f40001887983 */ /* 0x0004a40000100600 */
[----:B------:R-:W-:Y:S02]  /*2a2e0*/  PRMT R129, R64, 0x5410, R63 ;  /* 0x0000541040817816 */ /* 0x000fe4000000003f */
[----:B------:R1:W2:Y:S01]  /*2a2f0*/  LDL.S16 R162, [R1+0xfc] ;  /* 0x0000fc0001a27983 */ /* 0x0002a20000100600 */
[----:B---3--:R-:W-:Y:S05]  /*2a300*/  @!P5 HADD2 R167, -R64.H0_H0, -RZ.H0_H0 ;  /* 0xa00000ff40a7d230 */ /* 0x008fea0000000900 */
[----:B------:R-:W-:Y:S01]  /*2a310*/  PRMT R57, R167, 0x7610, R57 ;  /* 0x00007610a7397816 */ /* 0x000fe20000000039 */
[----:B------:R-:W-:Y:S03]  /*2a320*/  @!P5 STL.S16 [R1+0x118], R167 ;  /* 0x000118a70100d387 */ /* 0x000fe60000100600 */
[----:B------:R-:W-:Y:S02]  /*2a330*/  @!P5 PRMT R64, R57, 0x5410, RZ ;  /* 0x000054103940d816 */ /* 0x000fe400000000ff */
[----:B------:R-:W-:Y:S03]  /*2a340*/  ISETP.GE.U32.AND P5, PT, R217, R142, PT ;  /* 0x0000008ed900720c */ /* 0x000fe60003fa6070 */
[----:B------:R-:W-:Y:S01]  /*2a350*/  ST.E.U16 [R168.64+0xd0], R64 ;  /* 0x0000d040a8007985 */ /* 0x000fe2000c101504 */
[----:B------:R-:W-:Y:S05]  /*2a360*/  @!P6 HADD2 R161, -R63.H0_H0, -RZ.H0_H0 ;  /* 0xa00000ff3fa1e230 */ /* 0x000fea0000000900 */
[----:B------:R-:W-:Y:S01]  /*2a370*/  PRMT R54, R161, 0x7610, R54 ;  /* 0x00007610a1367816 */ /* 0x000fe20000000036 */
[----:B------:R3:W-:Y:S03]  /*2a380*/  @!P6 STL.S16 [R1+0x114], R161 ;  /* 0x000114a10100e387 */ /* 0x0007e60000100600 */
[----:B------:R-:W-:Y:S01]  /*2a390*/  @!P6 PRMT R63, R54, 0x5410, RZ ;  /* 0x00005410363fe816 */ /* 0x000fe200000000ff */
[----:B------:R1:W2:Y:S01]  /*2a3a0*/  LDL.S16 R57, [R1+0xdc] ;  /* 0x0000dc0001397983 */ /* 0x0002a20000100600 */
[----:B------:R-:W-:Y:S01]  /*2a3b0*/  ISETP.GE.U32.AND P6, PT, R217, R141, PT ;  /* 0x0000008dd900720c */ /* 0x000fe20003fc6070 */
[----:B------:R-:W1:Y:S02]  /*2a3c0*/  MUFU.EX2 R54, R184 ;  /* 0x000000b800367308 */ /* 0x000e640000000800 */
[----:B------:R-:W-:Y:S08]  /*2a3d0*/  ST.E.U16 [R168.64+0xd2], R63 ;  /* 0x0000d23fa8007985 */ /* 0x000ff0000c101504 */
[----:B------:R-:W2:Y:S01]  /*2a3e0*/  MUFU.EX2 R184, R190 ;  /* 0x000000be00b87308 */ /* 0x000ea20000000800 */
[----:B---3--:R3:W3:Y:S09]  /*2a3f0*/  LDL.S16 R161, [R1+0xe0] ;  /* 0x0000e00001a17983 */ /* 0x0086f20000100600 */
[----:B------:R2:W2:Y:S01]  /*2a400*/  MUFU.EX2 R190, R207 ;  /* 0x000000cf00be7308 */ /* 0x0004a20000000800 */
[----:B-1----:R-:W-:Y:S01]  /*2a410*/  FADD.FTZ R191, R54, R150 ;  /* 0x0000009636bf7221 */ /* 0x002fe20000010000 */
[----:B------:R-:W-:Y:S04]  /*2a420*/  F2FP.PACK_AB R54, R188, R54 ;  /* 0x00000036bc36723e */ /* 0x000fe800000000ff */
[C---:B------:R-:W-:Y:S01]  /*2a430*/  PRMT R53, R54.reuse, 0x7632, R53 ;  /* 0x0000763236357816 */ /* 0x040fe20000000035 */
[----:B------:R-:W-:Y:S03]  /*2a440*/  @!P4 HADD2 R166, -R54.H0_H0, -RZ.H0_H0 ;  /* 0xa00000ff36a6c230 */ /* 0x000fe60000000900 */
[----:B------:R-:W-:Y:S02]  /*2a450*/  PRMT R133, R54, 0x5410, R53 ;  /* 0x0000541036857816 */ /* 0x000fe40000000035 */
[----:B------:R-:W-:Y:S01]  /*2a460*/  PRMT R165, R166, 0x7610, R165 ;  /* 0x00007610a6a57816 */ /* 0x000fe200000000a5 */
[----:B------:R-:W-:Y:S03]  /*2a470*/  @!P4 STL.S16 [R1+0x100], R166 ;  /* 0x000100a60100c387 */ /* 0x000fe60000100600 */
[----:B------:R-:W-:Y:S05]  /*2a480*/  @!P4 PRMT R54, R165, 0x5410, RZ ;  /* 0x00005410a536c816 */ /* 0x000fea00000000ff */
[----:B------:R-:W-:Y:S01]  /*2a490*/  ST.E.U16 [R172.64+0xce], R54 ;  /* 0x0000ce36ac007985 */ /* 0x000fe2000c101504 */
[----:B----4-:R-:W-:Y:S05]  /*2a4a0*/  @!P3 HADD2 R164, -R53.H0_H0, -RZ.H0_H0 ;  /* 0xa00000ff35a4b230 */ /* 0x010fea0000000900 */
[----:B------:R-:W-:Y:S01]  /*2a4b0*/  PRMT R157, R164, 0x7610, R157 ;  /* 0x00007610a49d7816 */ /* 0x000fe2000000009d */
[----:B------:R-:W-:Y:S03]  /*2a4c0*/  @!P3 STL.S16 [R1+0x110], R164 ;  /* 0x000110a40100b387 */ /* 0x000fe60000100600 */
[----:B------:R-:W-:Y:S02]  /*2a4d0*/  @!P3 PRMT R53, R157, 0x5410, RZ ;  /* 0x000054109d35b816 */ /* 0x000fe400000000ff */
[----:B------:R1:W4:Y:S04]  /*2a4e0*/  LDL.S16 R157, [R1+0xc0] ;  /* 0x0000c000019d7983 */ /* 0x0003280000100600 */
[----:B------:R-:W-:Y:S01]  /*2a4f0*/  ST.E.U16 [R172.64+0xd0], R53 ;  /* 0x0000d035ac007985 */ /* 0x000fe2000c101504 */
[----:B--2---:R-:W-:Y:S02]  /*2a500*/  @!P2 HADD2 R136, -R56.H0_H0, -RZ.H0_H0 ;  /* 0xa00000ff3888a230 */ /* 0x004fe40000000900 */
[----:B------:R-:W-:Y:S03]  /*2a510*/  @!P1 HADD2 R162, -R55.H0_H0, -RZ.H0_H0 ;  /* 0xa00000ff37a29230 */ /* 0x000fe60000000900 */
[----:B------:R-:W-:Y:S01]  /*2a520*/  PRMT R163, R136, 0x7610, R163 ;  /* 0x0000761088a37816 */ /* 0x000fe200000000a3 */
[----:B------:R2:W-:Y:S01]  /*2a530*/  @!P2 STL.S16 [R1+0xf4], R136 ;  /* 0x0000f4880100a387 */ /* 0x0005e20000100600 */
[----:B------:R-:W-:Y:S03]  /*2a540*/  PRMT R154, R162, 0x7610, R154 ;  /* 0x00007610a29a7816 */ /* 0x000fe6000000009a */
[----:B------:R-:W-:Y:S01]  /*2a550*/  @!P1 STL.S16 [R1+0xfc], R162 ;  /* 0x0000fca201009387 */ /* 0x000fe20000100600 */
[----:B--2---:R-:W-:Y:S02]  /*2a560*/  PRMT R136, R56, 0x5410, R55 ;  /* 0x0000541038887816 */ /* 0x004fe40000000037 */
[----:B------:R-:W-:Y:S02]  /*2a570*/  @!P1 PRMT R55, R154, 0x5410, RZ ;  /* 0x000054109a379816 */ /* 0x000fe400000000ff */
[----:B------:R-:W-:Y:S01]  /*2a580*/  @!P2 PRMT R56, R163, 0x5410, RZ ;  /* 0x00005410a338a816 */ /* 0x000fe200000000ff */
[----:B------:R1:W2:Y:S01]  /*2a590*/  LDL.S16 R154, [R1+0xb4] ;  /* 0x0000b400019a7983 */ /* 0x0002a20000100600 */
[----:B------:R-:W-:Y:S02]  /*2a5a0*/  ISETP.GE.U32.AND P2, PT, R217, R52, PT ;  /* 0x00000034d900720c */ /* 0x000fe40003f46070 */
[----:B------:R-:W-:Y:S01]  /*2a5b0*/  LOP3.LUT R52, R51, 0xffff, RZ, 0xc0, !PT ;  /* 0x0000ffff33347812 */ /* 0x000fe200078ec0ff */
[----:B------:R1:W-:Y:S03]  /*2a5c0*/  ST.E.U16 [R170.64+0xd0], R56 ;  /* 0x0000d038aa007985 */ /* 0x0003e6000c101504 */
[----:B------:R-:W-:Y:S01]  /*2a5d0*/  SHF.R.U32.HI R52, RZ, 0x8, R52 ;  /* 0x00000008ff347819 */ /* 0x000fe20000011634 */
[----:B------:R-:W-:Y:S03]  /*2a5e0*/  ST.E.U16 [R170.64+0xd2], R55 ;  /* 0x0000d237aa007985 */ /* 0x000fe6000c101504 */
[----:B------:R-:W-:Y:S01]  /*2a5f0*/  LOP3.LUT R52, R52, 0xffff, RZ, 0xc0, !PT ;  /* 0x0000ffff34347812 */ /* 0x000fe200078ec0ff */
[----:B------:R-:W-:Y:S05]  /*2a600*/  @!P6 HADD2 R57, -R59.H0_H0, -RZ.H0_H0 ;  /* 0xa00000ff3b39e230 */ /* 0x000fea0000000900 */
[----:B------:R-:W-:Y:S02]  /*2a610*/  PRMT R49, R57, 0x7610, R49 ;  /* 0x0000761039317816 */ /* 0x000fe40000000031 */
[----:B-1----:R-:W-:Y:S02]  /*2a620*/  LOP3.LUT R56, R152, R213, RZ, 0x3c, !PT ;  /* 0x000000d598387212 */ /* 0x002fe400078e3cff */
[----:B------:R-:W-:Y:S02]  /*2a630*/  @!P6 PRMT R59, R49, 0x5410, RZ ;  /* 0x00005410313be816 */ /* 0x000fe400000000ff */
[----:B------:R-:W-:Y:S02]  /*2a640*/  LOP3.LUT R49, R50, 0xff, RZ, 0xc0, !PT ;  /* 0x000000ff32317812 */ /* 0x000fe400078ec0ff */
[----:B------:R-:W-:Y:S01]  /*2a650*/  F2FP.PACK_AB R50, R185, R184 ;  /* 0x000000b8b932723e */ /* 0x000fe200000000ff */
[----:B------:R-:W-:Y:S01]  /*2a660*/  ST.E.U16 [R174.64+0xe2], R59 ;  /* 0x0000e23bae007985 */ /* 0x000fe2000c101504 */
[----:B------:R-:W-:Y:S01]  /*2a670*/  ISETP.GE.U32.AND P1, PT, R217, R49, PT ;  /* 0x00000031d900720c */ /* 0x000fe20003f26070 */
[----:B---3--:R-:W-:Y:S05]  /*2a680*/  @!P5 HADD2 R161, -R60.H0_H0, -RZ.H0_H0 ;  /* 0xa00000ff3ca1d230 */ /* 0x008fea0000000900 */
[----:B------:R-:W-:Y:S01]  /*2a690*/  PRMT R77, R161, 0x7610, R77 ;  /* 0x00007610a14d7816 */ /* 0x000fe2000000004d */
[----:B------:R-:W-:Y:S03]  /*2a6a0*/  @!P5 STL.S16 [R1+0xe0], R161 ;  /* 0x0000e0a10100d387 */ /* 0x000fe60000100600 */
[----:B------:R-:W-:Y:S01]  /*2a6b0*/  @!P5 PRMT R60, R77, 0x5410, RZ ;  /* 0x000054104d3cd816 */ /* 0x000fe200000000ff */
[----:B------:R1:W-:Y:S01]  /*2a6c0*/  @!P6 STL.S16 [R1+0xdc], R57 ;  /* 0x0000dc390100e387 */ /* 0x0003e20000100600 */
[C---:B------:R-:W-:Y:S02]  /*2a6d0*/  ISETP.GE.U32.AND P5, PT, R217.reuse, R143, PT ;  /* 0x0000008fd900720c */ /* 0x040fe40003fa6070 */
[----:B------:R-:W-:Y:S01]  /*2a6e0*/  ISETP.GE.U32.AND P6, PT, R217, R144, PT ;  /* 0x00000090d900720c */ /* 0x000fe20003fc6070 */
[----:B------:R3:W3:Y:S04]  /*2a6f0*/  LDL.S16 R142, [R1+0xb0] ;  /* 0x0000b000018e7983 */ /* 0x0006e80000100600 */
[----:B------:R2:W5:Y:S04]  /*2a700*/  LDL.LU R229, [R1+0x344] ;  /* 0x0003440001e57983 */ /* 0x0005680000300800 */
[----:B------:R2:W5:Y:S04]  /*2a710*/  LDL.LU R216, [R1+0x340] ;  /* 0x0003400001d87983 */ /* 0x0005680000300800 */
[----:B------:R-:W-:Y:S04]  /*2a720*/  ST.E.U16 [R174.64+0xe0], R60 ;  /* 0x0000e03cae007985 */ /* 0x000fe8000c101504 */
[----:B-1----:R1:W3:Y:S01]  /*2a730*/  LDL.S16 R57, [R1+0xac] ;  /* 0x0000ac0001397983 */ /* 0x0022e20000100600 */
[----:B----4-:R-:W-:Y:S05]  /*2a740*/  @!P5 HADD2 R157, -R62.H0_H0, -RZ.H0_H0 ;  /* 0xa00000ff3e9dd230 */ /* 0x010fea0000000900 */
[----:B------:R-:W-:Y:S01]  /*2a750*/  PRMT R49, R157, 0x7610, R49 ;  /* 0x000076109d317816 */ /* 0x000fe20000000031 */
[----:B------:R-:W-:Y:S03]  /*2a760*/  @!P5 STL.S16 [R1+0xc0], R157 ;  /* 0x0000c09d0100d387 */ /* 0x000fe60000100600 */
[----:B------:R-:W-:Y:S01]  /*2a770*/  @!P5 PRMT R62, R49, 0x5410, RZ ;  /* 0x00005410313ed816 */ /* 0x000fe200000000ff */
[----:B------:R1:W4:Y:S01]  /*2a780*/  LDL.S16 R141, [R1+0xa8] ;  /* 0x0000a800018d7983 */ /* 0x0003220000100600 */
[----:B------:R-:W-:Y:S02]  /*2a790*/  LOP3.LUT R49, R51, 0xff, RZ, 0xc0, !PT ;  /* 0x000000ff33317812 */ /* 0x000fe400078ec0ff */
[C---:B------:R-:W-:Y:S01]  /*2a7a0*/  ISETP.GE.U32.AND P5, PT, R217.reuse, R146, PT ;  /* 0x00000092d900720c */ /* 0x040fe20003fa6070 */
[----:B------:R-:W-:Y:S01]  /*2a7b0*/  ST.E.U16 [R168.64+0xe0], R62 ;  /* 0x0000e03ea8007985 */ /* 0x000fe2000c101504 */
[----:B------:R-:W-:Y:S02]  /*2a7c0*/  ISETP.GE.U32.AND P3, PT, R217, R49, PT ;  /* 0x00000031d900720c */ /* 0x000fe40003f66070 */
[----:B------:R-:W-:Y:S01]  /*2a7d0*/  PRMT R49, R50, 0x7632, R49 ;  /* 0x0000763232317816 */ /* 0x000fe20000000031 */
[----:B--2---:R-:W-:Y:S05]  /*2a7e0*/  @!P6 HADD2 R154, -R61.H0_H0, -RZ.H0_H0 ;  /* 0xa00000ff3d9ae230 */ /* 0x004fea0000000900 */
[----:B------:R-:W-:Y:S01]  /*2a7f0*/  PRMT R73, R154, 0x7610, R73 ;  /* 0x000076109a497816 */ /* 0x000fe20000000049 */
[----:B------:R-:W-:Y:S03]  /*2a800*/  @!P6 STL.S16 [R1+0xb4], R154 ;  /* 0x0000b49a0100e387 */ /* 0x000fe60000100600 */
[----:B------:R-:W-:Y:S01]  /*2a810*/  @!P6 PRMT R61, R73, 0x5410, RZ ;  /* 0x00005410493de816 */ /* 0x000fe200000000ff */
[----:B------:R1:W2:Y:S01]  /*2a820*/  LDL.S16 R77, [R1+0xa4] ;  /* 0x0000a400014d7983 */ /* 0x0002a20000100600 */
[----:B------:R-:W-:Y:S02]  /*2a830*/  PRMT R73, R50, 0x5410, R49 ;  /* 0x0000541032497816 */ /* 0x000fe40000000031 */
[C---:B------:R-:W-:Y:S01]  /*2a840*/  ISETP.GE.U32.AND P6, PT, R217.reuse, R145, PT ;  /* 0x00000091d900720c */ /* 0x040fe20003fc6070 */
[----:B------:R1:W2:Y:S04]  /*2a850*/  LDL.S16 R75, [R1+0xa0] ;  /* 0x0000a000014b7983 */ /* 0x0002a80000100600 */
[----:B------:R-:W-:Y:S01]  /*2a860*/  ST.E.U16 [R168.64+0xe2], R61 ;  /* 0x0000e23da8007985 */ /* 0x000fe2000c101504 */
[----:B---3--:R-:W-:Y:S05]  /*2a870*/  @!P3 HADD2 R142, -R50.H0_H0, -RZ.H0_H0 ;  /* 0xa00000ff328eb230 */ /* 0x008fea0000000900 */
[----:B------:R-:W-:Y:S01]  /*2a880*/  PRMT R70, R142, 0x7610, R70 ;  /* 0x000076108e467816 */ /* 0x000fe20000000046 */
[----:B------:R-:W-:Y:S03]  /*2a890*/  @!P3 STL.S16 [R1+0xb0], R142 ;  /* 0x0000b08e0100b387 */ /* 0x000fe60000100600 */
[----:B------:R-:W-:Y:S02]  /*2a8a0*/  @!P3 PRMT R50, R70, 0x5410, RZ ;  /* 0x000054104632b816 */ /* 0x000fe400000000ff */
[----:B------:R-:W-:Y:S03]  /*2a8b0*/  ISETP.GE.U32.AND P3, PT, R217, R52, PT ;  /* 0x00000034d900720c */ /* 0x000fe60003f66070 */
[----:B------:R-:W-:Y:S10]  /*2a8c0*/  ST.E.U16 [R172.64+0xde], R50 ;  /* 0x0000de32ac007985 */ /* 0x000ff4000c101504 */
[----:B------:R-:W-:Y:S05]  /*2a8d0*/  @!P3 HADD2 R57, -R49.H0_H0, -RZ.H0_H0 ;  /* 0xa00000ff3139b230 */ /* 0x000fea0000000900 */
[----:B------:R-:W-:Y:S01]  /*2a8e0*/  PRMT R52, R57, 0x7610, R52 ;  /* 0x0000761039347816 */ /* 0x000fe20000000034 */
[----:B------:R3:W-:Y:S03]  /*2a8f0*/  @!P3 STL.S16 [R1+0xac], R57 ;  /* 0x0000ac390100b387 */ /* 0x0007e60000100600 */
[----:B------:R-:W-:Y:S02]  /*2a900*/  @!P3 PRMT R49, R52, 0x5410, RZ ;  /* 0x000054103431b816 */ /* 0x000fe400000000ff */
[--C-:B------:R-:W-:Y:S03]  /*2a910*/  SHF.R.U32.HI R52, RZ, 0x10, R51.reuse ;  /* 0x00000010ff347819 */ /* 0x100fe60000011633 */
[----:B------:R-:W-:Y:S01]  /*2a920*/  ST.E.U16 [R172.64+0xe0], R49 ;  /* 0x0000e031ac007985 */ /* 0x000fe2000c101504 */
[----:B------:R-:W-:Y:S04]  /*2a930*/  LOP3.LUT R52, R52, 0xff, RZ, 0xc0, !PT ;  /* 0x000000ff34347812 */ /* 0x000fe800078ec0ff */
[----:B------:R-:W-:Y:S02]  /*2a940*/  ISETP.GE.U32.AND P4, PT, R217, R52, PT ;  /* 0x00000034d900720c */ /* 0x000fe40003f86070 */
[C---:B------:R-:W-:Y:S02]  /*2a950*/  PRMT R52, R159.reuse, 0x7610, R52 ;  /* 0x000076109f347816 */ /* 0x040fe40000000034 */
[--C-:B---3--:R-:W-:Y:S02]  /*2a960*/  SHF.R.U32.HI R57, RZ, 0x18, R51.reuse ;  /* 0x00000018ff397819 */ /* 0x108fe40000011633 */
[----:B------:R-:W-:Y:S02]  /*2a970*/  PRMT R51, R159, 0x7632, R51 ;  /* 0x000076329f337816 */ /* 0x000fe40000000033 */
[----:B------:R-:W-:Y:S02]  /*2a980*/  ISETP.GE.U32.AND P3, PT, R217, R57, PT ;  /* 0x00000039d900720c */ /* 0x000fe40003f66070 */
[----:B------:R-:W-:Y:S02]  /*2a990*/  PRMT R57, R156, 0x7632, R57 ;  /* 0x000076329c397816 */ /* 0x000fe40000000039 */
[----:B------:R-:W-:Y:S01]  /*2a9a0*/  PRMT R70, R52, 0x5410, R51 ;  /* 0x0000541034467816 */ /* 0x000fe20000000033 */
[----:B----4-:R-:W-:Y:S05]  /*2a9b0*/  @!P4 HADD2 R141, -R52.H0_H0, -RZ.H0_H0 ;  /* 0xa00000ff348dc230 */ /* 0x010fea0000000900 */
[----:B------:R-:W-:Y:S01]  /*2a9c0*/  PRMT R140, R141, 0x7610, R140 ;  /* 0x000076108d8c7816 */ /* 0x000fe2000000008c */
[----:B------:R3:W-:Y:S03]  /*2a9d0*/  @!P4 STL.S16 [R1+0xa8], R141 ;  /* 0x0000a88d0100c387 */ /* 0x0007e60000100600 */
[----:B------:R-:W-:Y:S02]  /*2a9e0*/  @!P4 PRMT R52, R140, 0x5410, RZ ;  /* 0x000054108c34c816 */ /* 0x000fe400000000ff */
[----:B------:R-:W-:Y:S03]  /*2a9f0*/  ISETP.GE.U32.AND P4, PT, R217, R147, PT ;  /* 0x00000093d900720c */ /* 0x000fe60003f86070 */
[----:B------:R-:W-:Y:S01]  /*2aa00*/  ST.E.U16 [R170.64+0xe0], R52 ;  /* 0x0000e034aa007985 */ /* 0x000fe2000c101504 */
[----:B--2---:R-:W-:Y:S02]  /*2aa10*/  @!P3 HADD2 R77, -R51.H0_H0, -RZ.H0_H0 ;  /* 0xa00000ff334db230 */ /* 0x004fe40000000900 */
[----:B------:R-:W-:Y:S03]  /*2aa20*/  @!P6 HADD2 R75, -R58.H0_H0, -RZ.H0_H0 ;  /* 0xa00000ff3a4be230 */ /* 0x000fe60000000900 */
[----:B------:R-:W-:Y:S01]  /*2aa30*/  PRMT R69, R77, 0x7610, R69 ;  /* 0x000076104d457816 */ /* 0x000fe20000000045 */
[----:B------:R-:W-:Y:S01]  /*2aa40*/  @!P3 STL.S16 [R1+0xa4], R77 ;  /* 0x0000a44d0100b387 */ /* 0x000fe20000100600 */
[----:B------:R-:W-:Y:S03]  /*2aa50*/  PRMT R72, R75, 0x7610, R72 ;  /* 0x000076104b487816 */ /* 0x000fe60000000048 */
[----:B------:R2:W-:Y:S01]  /*2aa60*/  @!P6 STL.S16 [R1+0xa0], R75 ;  /* 0x0000a04b0100e387 */ /* 0x0005e20000100600 */
[----:B------:R-:W-:Y:S02]  /*2aa70*/  @!P3 PRMT R51, R69, 0x5410, RZ ;  /* 0x000054104533b816 */ /* 0x000fe400000000ff */
[----:B------:R-:W-:Y:S02]  /*2aa80*/  PRMT R69, R58, 0x5410, R57 ;  /* 0x000054103a457816 */ /* 0x000fe40000000039 */
[----:B------:R-:W-:Y:S01]  /*2aa90*/  @!P6 PRMT R58, R72, 0x5410, RZ ;  /* 0x00005410483ae816 */ /* 0x000fe200000000ff */
[----:B------:R-:W-:Y:S01]  /*2aaa0*/  IMAD.SHL.U32 R72, R246, 0x4, RZ ;  /* 0x00000004f6487824 */ /* 0x000fe200078e00ff */
[C---:B------:R-:W-:Y:S01]  /*2aab0*/  ISETP.GE.U32.AND P6, PT, R217.reuse, R148, PT ;  /* 0x00000094d900720c */ /* 0x040fe20003fc6070 */
[----:B------:R-:W-:Y:S01]  /*2aac0*/  ST.E.U16 [R170.64+0xe2], R51 ;  /* 0x0000e233aa007985 */ /* 0x000fe2000c101504 */
[----:B------:R-:W-:Y:S02]  /*2aad0*/  ISETP.GE.U32.AND P3, PT, R217, R139, PT ;  /* 0x0000008bd900720c */ /* 0x000fe40003f66070 */
[----:B------:R-:W-:Y:S01]  /*2aae0*/  LOP3.LUT R72, R213, R215, R72, 0x96, !PT ;  /* 0x000000d7d5487212 */ /* 0x000fe200078e9648 */
[----:B------:R-:W-:Y:S04]  /*2aaf0*/  ST.E.U16 [R174.64+0xf0], R58 ;  /* 0x0000f03aae007985 */ /* 0x000fe8000c101504 */
[----:B------:R1:W5:Y:S01]  /*2ab00*/  LDL.LU.64 R214, [R1+0x338] ;  /* 0x0003380001d67983 */ /* 0x0003620000300a00 */
[----:B---3--:R-:W-:Y:S05]  /*2ab10*/  IMAD.WIDE.U32 R140, R72, -0x326172a9, RZ ;  /* 0xcd9e8d57488c7825 */ /* 0x008fea00078e00ff */
[----:B------:R-:W-:Y:S01]  /*2ab20*/  LOP3.LUT R68, R141, R232, R210, 0x96, !PT ;  /* 0x000000e88d447212 */ /* 0x000fe200078e96d2 */
[----:B------:R1:W5:Y:S01]  /*2ab30*/  LDL.LU R207, [R1+0x334] ;  /* 0x0003340001cf7983 */ /* 0x0003620000300800 */
[-CC-:B------:R-:W-:Y:S02]  /*2ab40*/  LOP3.LUT R78, R179, R233.reuse, R140.reuse, 0x96, !PT ;  /* 0x000000e9b34e7212 */ /* 0x180fe400078e968c */
[----:B------:R-:W-:Y:S01]  /*2ab50*/  LOP3.LUT R46, R177, R233, R140, 0x96, !PT ;  /* 0x000000e9b12e7212 */ /* 0x000fe200078e968c */
[----:B------:R1:W5:Y:S01]  /*2ab60*/  LDL.LU R204, [R1+0x330] ;  /* 0x0003300001cc7983 */ /* 0x0003620000300800 */
[----:B------:R-:W-:Y:S03]  /*2ab70*/  IMAD.WIDE.U32 R66, R68, -0x2daee0ad, RZ ;  /* 0xd2511f5344427825 */ /* 0x000fe600078e00ff */
[----:B------:R1:W3:Y:S01]  /*2ab80*/  LDL.S16 R159, [R1+0x9c] ;  /* 0x00009c00019f7983 */ /* 0x0002e20000100600 */
[----:B------:R-:W-:Y:S01]  /*2ab90*/  IMAD.WIDE.U32 R46, R46, -0x2daee0ad, RZ ;  /* 0xd2511f532e2e7825 */ /* 0x000fe200078e00ff */
[----:B------:R-:W-:Y:S02]  /*2aba0*/  LOP3.LUT R74, R67, R234, R182, 0x96, !PT ;  /* 0x000000ea434a7212 */ /* 0x000fe400078e96b6 */
[----:B------:R1:W4:Y:S01]  /*2abb0*/  LDL.S16 R158, [R1+0x98] ;  /* 0x00009800019e7983 */ /* 0x0003220000100600 */
[----:B------:R-:W-:Y:S03]  /*2abc0*/  IMAD.WIDE.U32 R78, R78, -0x2daee0ad, RZ ;  /* 0xd2511f534e4e7825 */ /* 0x000fe600078e00ff */
[----:B------:R1:W4:Y:S01]  /*2abd0*/  LDL.S16 R157, [R1+0x94] ;  /* 0x00009400019d7983 */ /* 0x0003220000100600 */
[----:B--2---:R-:W-:Y:S01]  /*2abe0*/  IMAD.WIDE.U32 R74, R74, -0x326172a9, RZ ;  /* 0xcd9e8d574a4a7825 */ /* 0x004fe200078e00ff */
[----:B------:R-:W-:Y:S02]  /*2abf0*/  LOP3.LUT R142, R79, R241, R66, 0x96, !PT ;  /* 0x000000f14f8e7212 */ /* 0x000fe400078e9642 */
[----:B------:R1:W2:Y:S02]  /*2ac00*/  LDL.S16 R156, [R1+0x90] ;  /* 0x00009000019c7983 */ /* 0x0002a40000100600 */
[----:B------:R-:W-:Y:S01]  /*2ac10*/  LOP3.LUT R66, R75, R231, R178, 0x96, !PT ;  /* 0x000000e74b427212 */ /* 0x000fe200078e96b2 */
[----:B------:R-:W-:Y:S01]  /*2ac20*/  IMAD.WIDE.U32 R142, R142, -0x326172a9, RZ ;  /* 0xcd9e8d578e8e7825 */ /* 0x000fe200078e00ff */
[----:B------:R1:W2:Y:S03]  /*2ac30*/  LDL.S16 R155, [R1+0x8c] ;  /* 0x00008c00019b7983 */ /* 0x0002a60000100600 */
[----:B------:R-:W-:Y:S01]  /*2ac40*/  IMAD.WIDE.U32 R66, R66, -0x2daee0ad, RZ ;  /* 0xd2511f5342427825 */ /* 0x000fe200078e00ff */
[----:B------:R-:W-:Y:S01]  /*2ac50*/  LOP3.LUT R74, R143, R240, R74, 0x96, !PT ;  /* 0x000000f08f4a7212 */ /* 0x000fe200078e964a */
[----:B------:R1:W2:Y:S03]  /*2ac60*/  LDL.S16 R154, [R1+0x88] ;  /* 0x00008800019a7983 */ /* 0x0002a60000100600 */
[----:B------:R-:W-:Y:S01]  /*2ac70*/  LOP3.LUT R78, R67, R239, R78, 0x96, !PT ;  /* 0x000000ef434e7212 */ /* 0x000fe200078e964e */
[----:B------:R1:W2:Y:S01]  /*2ac80*/  LDL.S16 R44, [R1+0x70] ;  /* 0x00007000012c7983 */ /* 0x0002a20000100600 */
[----:B------:R-:W-:Y:S01]  /*2ac90*/  IMAD.WIDE.U32 R144, R74, -0x2daee0ad, RZ ;  /* 0xd2511f534a907825 */ /* 0x000fe200078e00ff */
[----:B------:R-:W-:Y:S03]  /*2aca0*/  LOP3.LUT R74, R141, R232, R208, 0x96, !PT ;  /* 0x000000e88d4a7212 */ /* 0x000fe600078e96d0 */
[----:B------:R-:W-:Y:S01]  /*2acb0*/  IMAD.WIDE.U32 R78, R78, -0x326172a9, RZ ;  /* 0xcd9e8d574e4e7825 */ /* 0x000fe200078e00ff */
[----:B------:R-:W-:Y:S03]  /*2acc0*/  LOP3.LUT R42, R145, R236, R66, 0x96, !PT ;  /* 0x000000ec912a7212 */ /* 0x000fe600078e9642 */
[----:B------:R-:W-:Y:S04]  /*2acd0*/  IMAD.WIDE.U32 R74, R74, -0x2daee0ad, RZ ;  /* 0xd2511f534a4a7825 */ /* 0x000fe800078e00ff */
[----:B------:R-:W-:Y:S01]  /*2ace0*/  IMAD.WIDE.U32 R42, R42, -0x326172a9, RZ ;  /* 0xcd9e8d572a2a7825 */ /* 0x000fe200078e00ff */
[----:B------:R-:W-:Y:S02]  /*2acf0*/  LOP3.LUT R66, R75, R234, R180, 0x96, !PT ;  /* 0x000000ea4b427212 */ /* 0x000fe400078e96b4 */
[----:B------:R-:W-:Y:S02]  /*2ad00*/  LOP3.LUT R74, R47, R241, R74, 0x96, !PT ;  /* 0x000000f12f4a7212 */ /* 0x000fe400078e964a */
[----:B------:R-:W-:Y:S01]  /*2ad10*/  LOP3.LUT R41, R42, 0xffff, RZ, 0xc0, !PT ;  /* 0x0000ffff2a297812 */ /* 0x000fe200078ec0ff */
[----:B------:R-:W-:Y:S01]  /*2ad20*/  IMAD.WIDE.U32 R66, R66, -0x326172a9, RZ ;  /* 0xcd9e8d5742427825 */ /* 0x000fe200078e00ff */
[----:B------:R-:W-:Y:S02]  /*2ad30*/  LOP3.LUT R2, R42, 0xff, RZ, 0xc0, !PT ;  /* 0x000000ff2a027812 */ /* 0x000fe400078ec0ff */
[--C-:B------:R-:W-:Y:S01]  /*2ad40*/  SHF.R.U32.HI R68, RZ, 0x10, R42.reuse ;  /* 0x00000010ff447819 */ /* 0x100fe2000001162a */
[----:B------:R-:W-:Y:S01]  /*2ad50*/  IMAD.WIDE.U32 R74, R74, -0x326172a9, RZ ;  /* 0xcd9e8d574a4a7825 */ /* 0x000fe200078e00ff */
[----:B------:R-:W-:Y:S02]  /*2ad60*/  SHF.R.U32.HI R41, RZ, 0x8, R41 ;  /* 0x00000008ff297819 */ /* 0x000fe40000011629 */
[----:B------:R-:W-:Y:S02]  /*2ad70*/  SHF.R.U32.HI R72, RZ, 0x18, R42 ;  /* 0x00000018ff487819 */ /* 0x000fe4000001162a */
[----:B------:R-:W-:Y:S02]  /*2ad80*/  F2FP.PACK_AB R42, R183, R190 ;  /* 0x000000beb72a723e */ /* 0x000fe400000000ff */
[--C-:B------:R-:W-:Y:S02]  /*2ad90*/  PRMT R77, R2, 0x5410, R41.reuse ;  /* 0x00005410024d7816 */ /* 0x100fe40000000029 */
[----:B------:R-:W-:Y:S02]  /*2ada0*/  PRMT R41, R42, 0x7632, R41 ;  /* 0x000076322a297816 */ /* 0x000fe40000000029 */
[----:B------:R-:W-:Y:S02]  /*2adb0*/  F2FP.PACK_AB R2, R192, R181 ;  /* 0x000000b5c002723e */ /* 0x000fe400000000ff */
[----:B------:R-:W-:Y:S02]  /*2adc0*/  PRMT R60, R42, 0x5410, R41 ;  /* 0x000054102a3c7816 */ /* 0x000fe40000000029 */
[C---:B------:R-:W-:Y:S02]  /*2add0*/  PRMT R0, R2.reuse, 0x7632, R0 ;  /* 0x0000763202007816 */ /* 0x040fe40000000000 */
[----:B------:R-:W-:Y:S02]  /*2ade0*/  LOP3.LUT R140, R75, R240, R66, 0x96, !PT ;  /* 0x000000f04b8c7212 */ /* 0x000fe400078e9642 */
[----:B------:R-:W-:Y:S02]  /*2adf0*/  PRMT R61, R2, 0x5410, R0 ;  /* 0x00005410023d7816 */ /* 0x000fe40000000000 */
[----:B------:R-:W-:Y:S01]  /*2ae00*/  LOP3.LUT R65, R43, R242, R78, 0x96, !PT ;  /* 0x000000f22b417212 */ /* 0x000fe200078e964e */
[----:B------:R-:W-:Y:S01]  /*2ae10*/  IMAD.WIDE.U32 R140, R140, -0x2daee0ad, RZ ;  /* 0xd2511f538c8c7825 */ /* 0x000fe200078e00ff */
[----:B---3--:R-:W-:Y:S02]  /*2ae20*/  @!P4 HADD2 R159, -R57.H0_H0, -RZ.H0_H0 ;  /* 0xa00000ff399fc230 */ /* 0x008fe40000000900 */
[----:B----4-:R-:W-:Y:S03]  /*2ae30*/  @!P5 HADD2 R158, -R42.H0_H0, -RZ.H0_H0 ;  /* 0xa00000ff2a9ed230 */ /* 0x010fe60000000900 */
[----:B------:R-:W-:Y:S01]  /*2ae40*/  PRMT R150, R159, 0x7610, R150 ;  /* 0x000076109f967816 */ /* 0x000fe20000000096 */
[----:B------:R-:W-:Y:S01]  /*2ae50*/  @!P4 STL.S16 [R1+0x9c], R159 ;  /* 0x00009c9f0100c387 */ /* 0x000fe20000100600 */
[----:B------:R-:W-:Y:S01]  /*2ae60*/  @!P6 HADD2 R157, -R41.H0_H0, -RZ.H0_H0 ;  /* 0xa00000ff299de230 */ /* 0x000fe20000000900 */
[----:B------:R-:W-:Y:S02]  /*2ae70*/  PRMT R149, R158, 0x7610, R149 ;  /* 0x000076109e957816 */ /* 0x000fe40000000095 */
[----:B------:R-:W-:Y:S01]  /*2ae80*/  @!P5 STL.S16 [R1+0x98], R158 ;  /* 0x0000989e0100d387 */ /* 0x000fe20000100600 */
[----:B------:R-:W-:Y:S01]  /*2ae90*/  @!P4 PRMT R57, R150, 0x5410, RZ ;  /* 0x000054109639c816 */ /* 0x000fe200000000ff */
[----:B--2---:R-:W-:Y:S01]  /*2aea0*/  @!P0 HADD2 R156, -R2.H0_H0, -RZ.H0_H0 ;  /* 0xa00000ff029c8230 */ /* 0x004fe20000000900 */
[----:B------:R-:W-:Y:S01]  /*2aeb0*/  PRMT R148, R157, 0x7610, R148 ;  /* 0x000076109d947816 */ /* 0x000fe20000000094 */
[----:B------:R-:W-:Y:S01]  /*2aec0*/  @!P6 STL.S16 [R1+0x94], R157 ;  /* 0x0000949d0100e387 */ /* 0x000fe20000100600 */
[----:B------:R-:W-:Y:S01]  /*2aed0*/  @!P5 PRMT R42, R149, 0x5410, RZ ;  /* 0x00005410952ad816 */ /* 0x000fe200000000ff */
[----:B------:R-:W-:Y:S01]  /*2aee0*/  @!P2 HADD2 R155, -R0.H0_H0, -RZ.H0_H0 ;  /* 0xa00000ff009ba230 */ /* 0x000fe20000000900 */
[----:B------:R-:W-:Y:S01]  /*2aef0*/  PRMT R147, R156, 0x7610, R147 ;  /* 0x000076109c937816 */ /* 0x000fe20000000093 */
[----:B------:R-:W-:Y:S01]  /*2af00*/  @!P0 STL.S16 [R1+0x90], R156 ;  /* 0x0000909c01008387 */ /* 0x000fe20000100600 */
[----:B------:R-:W-:Y:S02]  /*2af10*/  @!P6 PRMT R41, R148, 0x5410, RZ ;  /* 0x000054109429e816 */ /* 0x000fe400000000ff */
[----:B------:R-:W-:Y:S01]  /*2af20*/  @!P0 PRMT R2, R147, 0x5410, RZ ;  /* 0x0000541093028816 */ /* 0x000fe200000000ff */
[----:B------:R2:W-:Y:S01]  /*2af30*/  ST.E.U16 [R174.64+0xf2], R57 ;  /* 0x0000f239ae007985 */ /* 0x0005e2000c101504 */
[----:B------:R-:W-:Y:S01]  /*2af40*/  PRMT R146, R155, 0x7610, R146 ;  /* 0x000076109b927816 */ /* 0x000fe20000000092 */
[----:B------:R-:W-:Y:S01]  /*2af50*/  @!P1 HADD2 R154, -R40.H0_H0, -RZ.H0_H0 ;  /* 0xa00000ff289a9230 */ /* 0x000fe20000000900 */
[----:B------:R-:W-:Y:S01]  /*2af60*/  IADD3 R245, P0, R174, -0x100, RZ ;  /* 0xffffff00aef57810 */ /* 0x000fe20007f1e0ff */
[----:B------:R-:W-:Y:S01]  /*2af70*/  @!P2 STL.S16 [R1+0x8c], R155 ;  /* 0x00008c9b0100a387 */ /* 0x000fe20000100600 */
[----:B------:R-:W-:Y:S01]  /*2af80*/  @!P2 PRMT R0, R146, 0x5410, RZ ;  /* 0x000054109200a816 */ /* 0x000fe200000000ff */
[----:B------:R-:W-:Y:S01]  /*2af90*/  @!P3 HADD2 R44, -R3.H0_H0, -RZ.H0_H0 ;  /* 0xa00000ff032cb230 */ /* 0x000fe20000000900 */
[----:B------:R-:W-:Y:S01]  /*2afa0*/  PRMT R139, R154, 0x7610, R139 ;  /* 0x000076109a8b7816 */ /* 0x000fe2000000008b */
[----:B------:R3:W-:Y:S01]  /*2afb0*/  ST.E.U16 [R168.64+0xf0], R42 ;  /* 0x0000f02aa8007985 */ /* 0x0007e2000c101504 */
[----:B------:R-:W-:Y:S02]  /*2afc0*/  IADD3.X R243, R175, -0x1, RZ, P0, !PT ;  /* 0xffffffffaff37810 */ /* 0x000fe400007fe4ff */
[----:B------:R-:W-:Y:S01]  /*2afd0*/  PRMT R80, R44, 0x7610, R80 ;  /* 0x000076102c507816 */ /* 0x000fe20000000050 */
[----:B------:R4:W-:Y:S01]  /*2afe0*/  ST.E.U16 [R168.64+0xf2], R41 ;  /* 0x0000f229a8007985 */ /* 0x0009e2000c101504 */
[----:B------:R-:W-:Y:S03]  /*2aff0*/  ISETP.GT.AND P0, PT, R246, R196, PT ;  /* 0x000000c4f600720c */ /* 0x000fe60003f04270 */
[----:B------:R-:W-:Y:S04]  /*2b000*/  @!P1 STL.S16 [R1+0x88], R154 ;  /* 0x0000889a01009387 */ /* 0x000fe80000100600 */
[----:B------:R1:W-:Y:S04]  /*2b010*/  ST.E.U16 [R172.64+0xee], R2 ;  /* 0x0000ee02ac007985 */ /* 0x0003e8000c101504 */
[----:B------:R1:W-:Y:S01]  /*2b020*/  @!P3 STL.S16 [R1+0x70], R44 ;  /* 0x0000702c0100b387 */ /* 0x0003e20000100600 */
[----:B--2---:R-:W-:Y:S03]  /*2b030*/  IMAD.WIDE.U32 R56, R56, -0x326172a9, RZ ;  /* 0xcd9e8d5738387825 */ /* 0x004fe600078e00ff */
[----:B------:R2:W-:Y:S01]  /*2b040*/  ST.E.U16 [R172.64+0xf0], R0 ;  /* 0x0000f000ac007985 */ /* 0x0005e2000c101504 */
[----:B---3--:R-:W-:Y:S02]  /*2b050*/  LOP3.LUT R42, R65, 0xff, RZ, 0xc0, !PT ;  /* 0x000000ff412a7812 */ /* 0x008fe400078ec0ff */
[----:B----4-:R-:W-:Y:S04]  /*2b060*/  LOP3.LUT R41, R68, 0xff, RZ, 0xc0, !PT ;  /* 0x000000ff44297812 */ /* 0x010fe800078ec0ff */
[----:B------:R-:W-:Y:S02]  /*2b070*/  PRMT R49, R41, 0x5410, R72 ;  /* 0x0000541029317816 */ /* 0x000fe40000000048 */
[----:B-1----:R-:W-:Y:S02]  /*2b080*/  PRMT R2, R40, 0x5410, R3 ;  /* 0x0000541028027816 */ /* 0x002fe40000000003 */
[----:B------:R-:W-:Y:S02]  /*2b090*/  LOP3.LUT R44, R67, R231, R176, 0x96, !PT ;  /* 0x000000e7432c7212 */ /* 0x000fe400078e96b0 */
[----:B------:R-:W-:Y:S02]  /*2b0a0*/  @!P3 PRMT R3, R80, 0x5410, RZ ;  /* 0x000054105003b816 */ /* 0x000fe400000000ff */
[----:B------:R-:W-:Y:S01]  /*2b0b0*/  @!P1 PRMT R40, R139, 0x5410, RZ ;  /* 0x000054108b289816 */ /* 0x000fe200000000ff */
[----:B------:R-:W-:Y:S01]  /*2b0c0*/  IMAD.WIDE.U32 R44, R44, -0x2daee0ad, RZ ;  /* 0xd2511f532c2c7825 */ /* 0x000fe200078e00ff */
[----:B--2---:R-:W-:Y:S01]  /*2b0d0*/  LOP3.LUT R0, R65, 0xffff, RZ, 0xc0, !PT ;  /* 0x0000ffff41007812 */ /* 0x004fe200078ec0ff */
[----:B------:R1:W-:Y:S03]  /*2b0e0*/  ST.E.U16 [R170.64+0xf2], R3 ;  /* 0x0000f203aa007985 */ /* 0x0003e6000c101504 */
[----:B------:R-:W-:Y:S01]  /*2b0f0*/  LOP3.LUT R67, R45, R239, R46, 0x96, !PT ;  /* 0x000000ef2d437212 */ /* 0x000fe200078e962e */
[----:B------:R2:W-:Y:S01]  /*2b100*/  ST.E.U16 [R170.64+0xf0], R40 ;  /* 0x0000f028aa007985 */ /* 0x0005e2000c101504 */
[----:B------:R-:W-:Y:S02]  /*2b110*/  LOP3.LUT R44, R141, R236, R44, 0x96, !PT ;  /* 0x000000ec8d2c7212 */ /* 0x000fe400078e962c */
[----:B------:R-:W-:Y:S01]  /*2b120*/  SHF.R.U32.HI R0, RZ, 0x8, R0 ;  /* 0x00000008ff007819 */ /* 0x000fe20000011600 */
[----:B------:R-:W-:Y:S01]  /*2b130*/  LDSM.16.MT88.4 R160, [R205+0x5c00] ;  /* 0x005c0000cda0783b */ /* 0x000fe20000004200 */
[----:B------:R-:W-:Y:S01]  /*2b140*/  PRMT R141, R217, 0x7054, R217 ;  /* 0x00007054d98d7816 */ /* 0x000fe200000000d9 */
[----:B------:R-:W-:Y:S04]  /*2b150*/  IMAD.WIDE.U32 R44, R44, -0x326172a9, RZ ;  /* 0xcd9e8d572c2c7825 */ /* 0x000fe800078e00ff */
[----:B------:R-:W-:Y:S01]  /*2b160*/  IMAD.WIDE.U32 R66, R67, -0x326172a9, RZ ;  /* 0xcd9e8d5743427825 */ /* 0x000fe200078e00ff */
[C---:B------:R-:W-:Y:S02]  /*2b170*/  LOP3.LUT R48, R44.reuse, 0xffff, RZ, 0xc0, !PT ;  /* 0x0000ffff2c307812 */ /* 0x040fe400078ec0ff */
[----:B------:R-:W-:Y:S02]  /*2b180*/  SHF.R.U32.HI R53, RZ, 0x10, R44 ;  /* 0x00000010ff357819 */ /* 0x000fe4000001162c */
[----:B------:R-:W-:Y:S02]  /*2b190*/  LOP3.LUT R55, R44, 0xff, RZ, 0xc0, !PT ;  /* 0x000000ff2c377812 */ /* 0x000fe400078ec0ff */
[----:B------:R-:W-:Y:S02]  /*2b1a0*/  LOP3.LUT R43, R45, R242, R66, 0x96, !PT ;  /* 0x000000f22d2b7212 */ /* 0x000fe400078e9642 */
[----:B------:R-:W-:Y:S02]  /*2b1b0*/  SHF.R.U32.HI R54, RZ, 0x18, R44 ;  /* 0x00000018ff367819 */ /* 0x000fe4000001162c */
[----:B------:R-:W-:Y:S01]  /*2b1c0*/  SHF.R.U32.HI R41, RZ, 0x18, R43 ;  /* 0x00000018ff297819 */ /* 0x000fe2000001162b */
[----:B------:R-:W3:Y:S01]  /*2b1d0*/  LDSM.16.MT88.4 R44, [R205+0x4000] ;  /* 0x00400000cd2c783b */ /* 0x000ee20000004200 */
[----:B-1----:R-:W-:Y:S02]  /*2b1e0*/  LOP3.LUT R3, R53, 0xff, RZ, 0xc0, !PT ;  /* 0x000000ff35037812 */ /* 0x002fe400078ec0ff */
[----:B------:R-:W-:Y:S02]  /*2b1f0*/  LOP3.LUT R66, R67, R238, R74, 0x96, !PT ;  /* 0x000000ee43427212 */ /* 0x000fe400078e964a */
[----:B--2---:R-:W-:Y:S02]  /*2b200*/  SHF.R.U32.HI R40, RZ, 0x8, R48 ;  /* 0x00000008ff287819 */ /* 0x004fe40000011630 */
[----:B------:R-:W-:Y:S02]  /*2b210*/  PRMT R51, R3, 0x5410, R54 ;  /* 0x0000541003337816 */ /* 0x000fe40000000036 */
[--C-:B------:R-:W-:Y:S02]  /*2b220*/  SHF.R.U32.HI R3, RZ, 0x10, R65.reuse ;  /* 0x00000010ff037819 */ /* 0x100fe40000011641 */
[----:B------:R-:W-:Y:S01]  /*2b230*/  PRMT R50, R55, 0x5410, R40 ;  /* 0x0000541037327816 */ /* 0x000fe20000000028 */
[--C-:B------:R-:W-:Y:S01]  /*2b240*/  HSET2.LE.AND R51, R51, R141.reuse, PT ;  /* 0x0000008d33337233 */ /* 0x100fe20003803000 */
[----:B------:R-:W-:Y:S01]  /*2b250*/  SHF.R.U32.HI R65, RZ, 0x18, R65 ;  /* 0x00000018ff417819 */ /* 0x000fe20000011641 */
[----:B------:R-:W1:Y:S01]  /*2b260*/  LDSM.16.MT88.4 R52, [R206+0x4000] ;  /* 0x00400000ce34783b */ /* 0x000e620000004200 */
[----:B------:R-:W-:Y:S01]  /*2b270*/  LOP3.LUT R40, R3, 0xff, RZ, 0xc0, !PT ;  /* 0x000000ff03287812 */ /* 0x000fe200078ec0ff */
[--C-:B------:R-:W-:Y:S01]  /*2b280*/  HSET2.LE.AND R50, R50, R141.reuse, PT ;  /* 0x0000008d32327233 */ /* 0x100fe20003803000 */
[----:B------:R-:W-:Y:S02]  /*2b290*/  PRMT R48, R42, 0x5410, R0 ;  /* 0x000054102a307816 */ /* 0x000fe40000000000 */
[C---:B------:R-:W-:Y:S02]  /*2b2a0*/  LOP3.LUT R0, R43.reuse, 0xffff, RZ, 0xc0, !PT ;  /* 0x0000ffff2b007812 */ /* 0x040fe400078ec0ff */
[----:B------:R-:W-:Y:S02]  /*2b2b0*/  SHF.R.U32.HI R3, RZ, 0x10, R43 ;  /* 0x00000010ff037819 */ /* 0x000fe4000001162b */
[----:B------:R-:W-:Y:S01]  /*2b2c0*/  PRMT R65, R40, 0x5410, R65 ;  /* 0x0000541028417816 */ /* 0x000fe20000000041 */
[--C-:B------:R-:W-:Y:S01]  /*2b2d0*/  HSET2.LE.AND R40, R48, R141.reuse, PT ;  /* 0x0000008d30287233 */ /* 0x100fe20003803000 */
[----:B------:R-:W-:Y:S01]  /*2b2e0*/  LOP3.LUT R42, R43, 0xff, RZ, 0xc0, !PT ;  /* 0x000000ff2b2a7812 */ /* 0x000fe200078ec0ff */
[--C-:B------:R-:W-:Y:S01]  /*2b2f0*/  HSET2.LE.AND R43, R49, R141.reuse, PT ;  /* 0x0000008d312b7233 */ /* 0x100fe20003803000 */
[----:B------:R-:W-:Y:S02]  /*2b300*/  SHF.R.U32.HI R0, RZ, 0x8, R0 ;  /* 0x00000008ff007819 */ /* 0x000fe40000011600 */
[----:B------:R-:W-:Y:S02]  /*2b310*/  LOP3.LUT R3, R3, 0xff, RZ, 0xc0, !PT ;  /* 0x000000ff03037812 */ /* 0x000fe400078ec0ff */
[----:B------:R-:W-:Y:S01]  /*2b320*/  PRMT R0, R42, 0x5410, R0 ;  /* 0x000054102a007816 */ /* 0x000fe20000000000 */
[--C-:B------:R-:W-:Y:S01]  /*2b330*/  HSET2.LE.AND R42, R77, R141.reuse, PT ;  /* 0x0000008d4d2a7233 */ /* 0x100fe20003803000 */
        /* <DEDUP_REMOVED lines=11> */
[-C--:B---3--:R-:W-:Y:S05]  /*2b3f0*/  HMMA.16816.F32 R4, R40, R44.reuse, R4 ;  /* 0x0000002c2804723c */ /* 0x088fea0000001804 */
[----:B------:R-:W-:Y:S02]  /*2b400*/  LOP3.LUT R49, R92, R49, RZ, 0xc0, !PT ;  /* 0x000000315c317212 */ /* 0x000fe400078ec0ff */
[----:B------:R-:W-:Y:S02]  /*2b410*/  LOP3.LUT R0, R179, R233, R56, 0x96, !PT ;  /* 0x000000e9b3007212 */ /* 0x000fe400078e9638 */
[-C--:B------:R-:W-:Y:S03]  /*2b420*/  LOP3.LUT R3, R57, R232.reuse, R208, 0x96, !PT ;  /* 0x000000e839037212 */ /* 0x080fe600078e96d0 */
[----:B------:R-:W-:Y:S01]  /*2b430*/  LOP3.LUT R77, R151, R213, RZ, 0x3c, !PT ;  /* 0x000000d5974d7212 */ /* 0x000fe200078e3cff */
[C---:B------:R-:W-:Y:S04]  /*2b440*/  HMMA.16816.F32 R8, R48.reuse, R44, R8 ;  /* 0x0000002c3008723c */ /* 0x040fe80000001808 */
[----:B------:R-:W-:Y:S03]  /*2b450*/  IMAD.WIDE.U32 R80, R0, -0x2daee0ad, RZ ;  /* 0xd2511f5300507825 */ /* 0x000fe600078e00ff */
[----:B------:R-:W-:Y:S01]  /*2b460*/  LOP3.LUT R44, R57, R232, R210, 0x96, !PT ;  /* 0x000000e8392c7212 */ /* 0x000fe200078e96d2 */
[-C--:B------:R-:W-:Y:S04]  /*2b470*/  HMMA.16816.F32 R12, R48, R46.reuse, R12 ;  /* 0x0000002e300c723c */ /* 0x080fe8000000180c */
[----:B------:R-:W-:Y:S01]  /*2b480*/  LOP3.LUT R57, R177, R233, R56, 0x96, !PT ;  /* 0x000000e9b1397212 */ /* 0x000fe200078e9638 */
[----:B------:R-:W-:Y:S01]  /*2b490*/  IMAD.WIDE.U32 R44, R44, -0x2daee0ad, RZ ;  /* 0xd2511f532c2c7825 */ /* 0x000fe200078e00ff */
[----:B------:R-:W-:Y:S02]  /*2b4a0*/  LOP3.LUT R56, R79, R238, R142, 0x96, !PT ;  /* 0x000000ee4f387212 */ /* 0x000fe400078e968e */
[C---:B------:R-:W-:Y:S04]  /*2b4b0*/  HMMA.16816.F32 R16, R40.reuse, R46, R16 ;  /* 0x0000002e2810723c */ /* 0x040fe80000001810 */
[-C--:B------:R-:W-:Y:S01]  /*2b4c0*/  LOP3.LUT R75, R45, R234.reuse, R182, 0x96, !PT ;  /* 0x000000ea2d4b7212 */ /* 0x080fe200078e96b6 */
[----:B------:R-:W-:Y:S01]  /*2b4d0*/  IMAD.WIDE.U32 R64, R57, -0x2daee0ad, RZ ;  /* 0xd2511f5339407825 */ /* 0x000fe200078e00ff */
[----:B------:R-:W-:Y:S02]  /*2b4e0*/  LOP3.LUT R78, R81, R241, R44, 0x96, !PT ;  /* 0x000000f1514e7212 */ /* 0x000fe400078e962c */
[-C--:B-1----:R-:W-:Y:S04]  /*2b4f0*/  HMMA.16816.F32 R20, R40, R52.reuse, R20 ;  /* 0x000000342814723c */ /* 0x082fe80000001814 */
[----:B------:R-:W-:Y:S04]  /*2b500*/  IMAD.WIDE.U32 R56, R56, -0x2daee0ad, RZ ;  /* 0xd2511f5338387825 */ /* 0x000fe800078e00ff */
[C---:B------:R-:W-:Y:S04]  /*2b510*/  HMMA.16816.F32 R24, R48.reuse, R52, R24 ;  /* 0x000000343018723c */ /* 0x040fe80000001818 */
[C---:B------:R-:W-:Y:S01]  /*2b520*/  LOP3.LUT R46, R56.reuse, 0xffff, RZ, 0xc0, !PT ;  /* 0x0000ffff382e7812 */ /* 0x040fe200078ec0ff */
[----:B------:R-:W-:Y:S01]  /*2b530*/  IMAD.WIDE.U32 R44, R3, -0x2daee0ad, RZ ;  /* 0xd2511f53032c7825 */ /* 0x000fe200078e00ff */
[----:B------:R-:W-:Y:S02]  /*2b540*/  LOP3.LUT R3, R57, R237, R144, 0x96, !PT ;  /* 0x000000ed39037212 */ /* 0x000fe400078e9690 */
[----:B------:R-:W-:Y:S01]  /*2b550*/  LOP3.LUT R47, R56, 0xff, RZ, 0xc0, !PT ;  /* 0x000000ff382f7812 */ /* 0x000fe200078ec0ff */
[-C--:B------:R-:W-:Y:S03]  /*2b560*/  HMMA.16816.F32 R28, R48, R54.reuse, R28 ;  /* 0x00000036301c723c */ /* 0x080fe6000000181c */
[--C-:B------:R-:W-:Y:S01]  /*2b570*/  SHF.R.U32.HI R62, RZ, 0x10, R56.reuse ;  /* 0x00000010ff3e7819 */ /* 0x100fe20000011638 */
[----:B------:R-:W-:Y:S01]  /*2b580*/  IMAD.WIDE.U32 R78, R78, -0x326172a9, RZ ;  /* 0xcd9e8d574e4e7825 */ /* 0x000fe200078e00ff */
[----:B------:R-:W-:Y:S02]  /*2b590*/  SHF.R.U32.HI R67, RZ, 0x18, R56 ;  /* 0x00000018ff437819 */ /* 0x000fe40000011638 */
[----:B------:R-:W-:Y:S01]  /*2b5a0*/  LOP3.LUT R72, R45, R234, R180, 0x96, !PT ;  /* 0x000000ea2d487212 */ /* 0x000fe200078e96b4 */
[----:B------:R-:W1:Y:S01]  /*2b5b0*/  LDSM.16.MT88.4 R56, [R205+0x4400] ;  /* 0x00440000cd38783b */ /* 0x000e620000004200 */
[----:B------:R-:W-:Y:S01]  /*2b5c0*/  LOP3.LUT R82, R65, R241, R44, 0x96, !PT ;  /* 0x000000f141527212 */ /* 0x000fe200078e962c */
[----:B------:R-:W-:Y:S04]  /*2b5d0*/  HMMA.16816.F32 R32, R40, R54, R32 ;  /* 0x000000362820723c */ /* 0x000fe80000001820 */
[----:B------:R-:W-:Y:S01]  /*2b5e0*/  SHF.R.U32.HI R46, RZ, 0x8, R46 ;  /* 0x00000008ff2e7819 */ /* 0x000fe2000001162e */
[----:B------:R-:W-:Y:S01]  /*2b5f0*/  IMAD.WIDE.U32 R44, R66, -0x2daee0ad, RZ ;  /* 0xd2511f53422c7825 */ /* 0x000fe200078e00ff */
[----:B------:R-:W-:Y:S02]  /*2b600*/  LOP3.LUT R53, R3, 0xff, RZ, 0xc0, !PT ;  /* 0x000000ff03357812 */ /* 0x000fe400078ec0ff */
[----:B------:R-:W-:Y:S01]  /*2b610*/  PRMT R68, R47, 0x5410, R46 ;  /* 0x000054102f447816 */ /* 0x000fe2000000002e */
[----:B------:R-:W-:Y:S03]  /*2b620*/  IMAD.WIDE.U32 R54, R72, -0x326172a9, RZ ;  /* 0xcd9e8d5748367825 */ /* 0x000fe600078e00ff */
[----:B------:R-:W-:Y:S01]  /*2b630*/  LOP3.LUT R0, R45, R237, R140, 0x96, !PT ;  /* 0x000000ed2d007212 */ /* 0x000fe200078e968c */
[----:B------:R-:W-:Y:S01]  /*2b640*/  IMAD.WIDE.U32 R82, R82, -0x326172a9, RZ ;  /* 0xcd9e8d5752527825 */ /* 0x000fe200078e00ff */
[C---:B------:R-:W-:Y:S02]  /*2b650*/  LOP3.LUT R45, R44.reuse, 0xffff, RZ, 0xc0, !PT ;  /* 0x0000ffff2c2d7812 */ /* 0x040fe400078ec0ff */
[--C-:B------:R-:W-:Y:S02]  /*2b660*/  SHF.R.U32.HI R63, RZ, 0x10, R44.reuse ;  /* 0x00000010ff3f7819 */ /* 0x100fe4000001162c */
[----:B------:R-:W-:Y:S02]  /*2b670*/  LOP3.LUT R66, R44, 0xff, RZ, 0xc0, !PT ;  /* 0x000000ff2c427812 */ /* 0x000fe400078ec0ff */
[----:B------:R-:W-:Y:S02]  /*2b680*/  SHF.R.U32.HI R65, RZ, 0x18, R44 ;  /* 0x00000018ff417819 */ /* 0x000fe4000001162c */
[----:B------:R-:W-:Y:S02]  /*2b690*/  LOP3.LUT R44, R3, 0xffff, RZ, 0xc0, !PT ;  /* 0x0000ffff032c7812 */ /* 0x000fe400078ec0ff */
[----:B------:R-:W-:Y:S02]  /*2b6a0*/  SHF.R.U32.HI R46, RZ, 0x10, R3 ;  /* 0x00000010ff2e7819 */ /* 0x000fe40000011603 */
[----:B------:R-:W-:Y:S02]  /*2b6b0*/  SHF.R.U32.HI R44, RZ, 0x8, R44 ;  /* 0x00000008ff2c7819 */ /* 0x000fe4000001162c */
[----:B------:R-:W-:Y:S02]  /*2b6c0*/  LOP3.LUT R62, R62, 0xff, RZ, 0xc0, !PT ;  /* 0x000000ff3e3e7812 */ /* 0x000fe400078ec0ff */
[----:B------:R-:W-:Y:S02]  /*2b6d0*/  SHF.R.U32.HI R52, RZ, 0x8, R45 ;  /* 0x00000008ff347819 */ /* 0x000fe4000001162d */
[----:B------:R-:W-:Y:S02]  /*2b6e0*/  SHF.R.U32.HI R45, RZ, 0x18, R3 ;  /* 0x00000018ff2d7819 */ /* 0x000fe40000011603 */
[----:B------:R-:W-:Y:S01]  /*2b6f0*/  LOP3.LUT R3, R46, 0xff, RZ, 0xc0, !PT ;  /* 0x000000ff2e037812 */ /* 0x000fe200078ec0ff */
[--C-:B------:R-:W-:Y:S01]  /*2b700*/  HSET2.LE.AND R46, R68, R141.reuse, PT ;  /* 0x0000008d442e7233 */ /* 0x100fe20003803000 */
[----:B------:R-:W-:Y:S02]  /*2b710*/  PRMT R53, R53, 0x5410, R44 ;  /* 0x0000541035357816 */ /* 0x000fe4000000002c */
[----:B------:R-:W-:Y:S02]  /*2b720*/  SHF.R.U32.HI R44, RZ, 0x10, R0 ;  /* 0x00000010ff2c7819 */ /* 0x000fe40000011600 */
[----:B------:R-:W-:Y:S02]  /*2b730*/  PRMT R62, R62, 0x5410, R67 ;  /* 0x000054103e3e7816 */ /* 0x000fe40000000043 */
[----:B------:R-:W-:Y:S02]  /*2b740*/  PRMT R66, R66, 0x5410, R52 ;  /* 0x0000541042427816 */ /* 0x000fe40000000034 */
[----:B------:R-:W-:Y:S02]  /*2b750*/  PRMT R52, R3, 0x5410, R45 ;  /* 0x0000541003347816 */ /* 0x000fe4000000002d */
[C---:B------:R-:W-:Y:S01]  /*2b760*/  LOP3.LUT R3, R0.reuse, 0xffff, RZ, 0xc0, !PT ;  /* 0x0000ffff00037812 */ /* 0x040fe200078ec0ff */
[--C-:B------:R-:W-:Y:S01]  /*2b770*/  HSET2.LE.AND R42, R66, R141.reuse, PT ;  /* 0x0000008d422a7233 */ /* 0x100fe20003803000 */
[----:B------:R-:W-:Y:S02]  /*2b780*/  LOP3.LUT R47, R63, 0xff, RZ, 0xc0, !PT ;  /* 0x000000ff3f2f7812 */ /* 0x000fe400078ec0ff */
[----:B------:R-:W-:Y:S02]  /*2b790*/  LOP3.LUT R48, R0, 0xff, RZ, 0xc0, !PT ;  /* 0x000000ff00307812 */ /* 0x000fe400078ec0ff */
[----:B------:R-:W-:Y:S02]  /*2b7a0*/  SHF.R.U32.HI R45, RZ, 0x18, R0 ;  /* 0x00000018ff2d7819 */ /* 0x000fe40000011600 */
[----:B------:R-:W-:Y:S01]  /*2b7b0*/  LOP3.LUT R0, R44, 0xff, RZ, 0xc0, !PT ;  /* 0x000000ff2c007812 */ /* 0x000fe200078ec0ff */
[--C-:B------:R-:W-:Y:S01]  /*2b7c0*/  HSET2.LE.AND R44, R53, R141.reuse, PT ;  /* 0x0000008d352c7233 */ /* 0x100fe20003803000 */
[----:B------:R-:W-:Y:S02]  /*2b7d0*/  SHF.R.U32.HI R3, RZ, 0x8, R3 ;  /* 0x00000008ff037819 */ /* 0x000fe40000011603 */
[----:B------:R-:W-:Y:S01]  /*2b7e0*/  PRMT R65, R47, 0x5410, R65 ;  /* 0x000054102f417816 */ /* 0x000fe20000000041 */
[--C-:B------:R-:W-:Y:S01]  /*2b7f0*/  HSET2.LE.AND R47, R62, R141.reuse, PT ;  /* 0x0000008d3e2f7233 */ /* 0x100fe20003803000 */
[----:B------:R-:W-:Y:S01]  /*2b800*/  PRMT R0, R0, 0x5410, R45 ;  /* 0x0000541000007816 */ /* 0x000fe2000000002d */
[--C-:B------:R-:W-:Y:S01]  /*2b810*/  HSET2.LE.AND R45, R52, R141.reuse, PT ;  /* 0x0000008d342d7233 */ /* 0x100fe20003803000 */
[----:B------:R-:W-:Y:S01]  /*2b820*/  PRMT R3, R48, 0x5410, R3 ;  /* 0x0000541030037816 */ /* 0x000fe20000000003 */
[--C-:B------:R-:W-:Y:S01]  /*2b830*/  HSET2.LE.AND R43, R65, R141.reuse, PT ;  /* 0x0000008d412b7233 */ /* 0x100fe20003803000 */
[----:B------:R-:W-:Y:S01]  /*2b840*/  LOP3.LUT R46, R88, R46, RZ, 0xc0, !PT ;  /* 0x0000002e582e7212 */ /* 0x000fe200078ec0ff */
[----:B------:R-:W2:Y:S01]  /*2b850*/  LDSM.16.MT88.4 R48, [R206+0x4400] ;  /* 0x00440000ce30783b */ /* 0x000ea20000004200 */
[----:B------:R-:W-:Y:S01]  /*2b860*/  LOP3.LUT R47, R85, R47, RZ, 0xc0, !PT ;  /* 0x0000002f552f7212 */ /* 0x000fe200078ec0ff */
[--C-:B------:R-:W-:Y:S01]  /*2b870*/  HSET2.LE.AND R40, R3, R141.reuse, PT ;  /* 0x0000008d03287233 */ /* 0x100fe20003803000 */
[----:B------:R-:W-:Y:S01]  /*2b880*/  LOP3.LUT R44, R89, R44, RZ, 0xc0, !PT ;  /* 0x0000002c592c7212 */ /* 0x000fe200078ec0ff */
[--C-:B------:R-:W-:Y:S01]  /*2b890*/  HSET2.LE.AND R41, R0, R141.reuse, PT ;  /* 0x0000008d00297233 */ /* 0x100fe20003803000 */
[----:B------:R-:W-:Y:S01]  /*2b8a0*/  LOP3.LUT R45, R94, R45, RZ, 0xc0, !PT ;  /* 0x0000002d5e2d7212 */ /* 0x000fe200078ec0ff */
[----:B------:R-:W-:Y:S01]  /*2b8b0*/  IMAD.WIDE.U32 R52, R75, -0x326172a9, RZ ;  /* 0xcd9e8d574b347825 */ /* 0x000fe200078e00ff */
[----:B------:R-:W-:Y:S02]  /*2b8c0*/  LOP3.LUT R40, R95, R40, RZ, 0xc0, !PT ;  /* 0x000000285f287212 */ /* 0x000fe400078ec0ff */
[----:B------:R-:W-:Y:S02]  /*2b8d0*/  LOP3.LUT R41, R96, R41, RZ, 0xc0, !PT ;  /* 0x0000002960297212 */ /* 0x000fe400078ec0ff */
[----:B------:R-:W-:Y:S01]  /*2b8e0*/  LOP3.LUT R42, R91, R42, RZ, 0xc0, !PT ;  /* 0x0000002a5b2a7212 */ /* 0x000fe200078ec0ff */
[-C--:B-1----:R-:W-:Y:S05]  /*2b8f0*/  HMMA.16816.F32 R4, R44, R56.reuse, R4 ;  /* 0x000000382c04723c */ /* 0x082fea0000001804 */
[----:B------:R-:W-:Y:S02]  /*2b900*/  LOP3.LUT R43, R93, R43, RZ, 0xc0, !PT ;  /* 0x0000002b5d2b7212 */ /* 0x000fe400078ec0ff */
[-C--:B------:R-:W-:Y:S02]  /*2b910*/  LOP3.LUT R53, R53, R231.reuse, R178, 0x96, !PT ;  /* 0x000000e735357212 */ /* 0x080fe400078e96b2 */
[-C--:B------:R-:W-:Y:S03]  /*2b920*/  LOP3.LUT R0, R79, R240.reuse, R52, 0x96, !PT ;  /* 0x000000f04f007212 */ /* 0x080fe600078e9634 */
[----:B------:R-:W-:Y:S01]  /*2b930*/  LOP3.LUT R54, R83, R240, R54, 0x96, !PT ;  /* 0x000000f053367212 */ /* 0x000fe200078e9636 */
[C---:B------:R-:W-:Y:S04]  /*2b940*/  HMMA.16816.F32 R8, R40.reuse, R56, R8 ;  /* 0x000000382808723c */ /* 0x040fe80000001808 */
[----:B------:R-:W-:Y:S03]  /*2b950*/  IMAD.WIDE.U32 R52, R53, -0x2daee0ad, RZ ;  /* 0xd2511f5335347825 */ /* 0x000fe600078e00ff */
[----:B------:R-:W-:Y:S01]  /*2b960*/  LOP3.LUT R56, R55, R231, R176, 0x96, !PT ;  /* 0x000000e737387212 */ /* 0x000fe200078e96b0 */
[-C--:B------:R-:W-:Y:S04]  /*2b970*/  HMMA.16816.F32 R12, R40, R58.reuse, R12 ;  /* 0x0000003a280c723c */ /* 0x080fe8000000180c */
[----:B------:R-:W-:Y:S04]  /*2b980*/  IMAD.WIDE.U32 R74, R0, -0x2daee0ad, RZ ;  /* 0xd2511f53004a7825 */ /* 0x000fe800078e00ff */
[C---:B------:R-:W-:Y:S04]  /*2b990*/  HMMA.16816.F32 R16, R44.reuse, R58, R16 ;  /* 0x0000003a2c10723c */ /* 0x040fe80000001810 */
[----:B------:R-:W-:Y:S04]  /*2b9a0*/  IMAD.WIDE.U32 R56, R56, -0x2daee0ad, RZ ;  /* 0xd2511f5338387825 */ /* 0x000fe800078e00ff */
[-C--:B--2---:R-:W-:Y:S04]  /*2b9b0*/  HMMA.16816.F32 R20, R44, R48.reuse, R20 ;  /* 0x000000302c14723c */ /* 0x084fe80000001814 */
[-C--:B------:R-:W-:Y:S01]  /*2b9c0*/  LOP3.LUT R62, R57, R239.reuse, R64, 0x96, !PT ;  /* 0x000000ef393e7212 */ /* 0x080fe200078e9640 */
[----:B------:R-:W-:Y:S01]  /*2b9d0*/  IMAD.WIDE.U32 R84, R54, -0x2daee0ad, RZ ;  /* 0xd2511f5336547825 */ /* 0x000fe200078e00ff */
[-C--:B------:R-:W-:Y:S02]  /*2b9e0*/  LOP3.LUT R54, R75, R236.reuse, R52, 0x96, !PT ;  /* 0x000000ec4b367212 */ /* 0x080fe400078e9634 */
[----:B------:R-:W-:Y:S01]  /*2b9f0*/  LOP3.LUT R52, R53, R239, R80, 0x96, !PT ;  /* 0x000000ef35347212 */ /* 0x000fe200078e9650 */
[----:B------:R-:W-:Y:S01]  /*2ba00*/  IMAD.WIDE.U32 R62, R62, -0x326172a9, RZ ;  /* 0xcd9e8d573e3e7825 */ /* 0x000fe200078e00ff */
[C---:B------:R-:W-:Y:S04]  /*2ba10*/  HMMA.16816.F32 R24, R40.reuse, R48, R24 ;  /* 0x000000302818723c */ /* 0x040fe80000001818 */
[----:B------:R-:W-:Y:S01]  /*2ba20*/  LOP3.LUT R53, R85, R236, R56, 0x96, !PT ;  /* 0x000000ec55357212 */ /* 0x000fe200078e9638 */
[----:B------:R-:W-:Y:S03]  /*2ba30*/  IMAD.WIDE.U32 R54, R54, -0x326172a9, RZ ;  /* 0xcd9e8d5736367825 */ /* 0x000fe600078e00ff */
[-C--:B------:R-:W-:Y:S04]  /*2ba40*/  HMMA.16816.F32 R28, R40, R50.reuse, R28 ;  /* 0x00000032281c723c */ /* 0x080fe8000000181c */
[----:B------:R-:W-:Y:S01]  /*2ba50*/  LOP3.LUT R0, R54, 0xffff, RZ, 0xc0, !PT ;  /* 0x0000ffff36007812 */ /* 0x000fe200078ec0ff */
[----:B------:R-:W-:Y:S01]  /*2ba60*/  IMAD.WIDE.U32 R58, R52, -0x326172a9, RZ ;  /* 0xcd9e8d57343a7825 */ /* 0x000fe200078e00ff */
[--C-:B------:R-:W-:Y:S02]  /*2ba70*/  SHF.R.U32.HI R56, RZ, 0x10, R54.reuse ;  /* 0x00000010ff387819 */ /* 0x100fe40000011636 */
[----:B------:R-:W-:Y:S01]  /*2ba80*/  LOP3.LUT R65, R54, 0xff, RZ, 0xc0, !PT ;  /* 0x000000ff36417812 */ /* 0x000fe200078ec0ff */
[----:B------:R-:W-:Y:S01]  /*2ba90*/  IMAD.WIDE.U32 R52, R53, -0x326172a9, RZ ;  /* 0xcd9e8d5735347825 */ /* 0x000fe200078e00ff */
[----:B------:R-:W-:Y:S04]  /*2baa0*/  HMMA.16816.F32 R32, R44, R50, R32 ;  /* 0x000000322c20723c */ /* 0x000fe80000001820 */
[----:B------:R-:W-:Y:S02]  /*2bab0*/  SHF.R.U32.HI R64, RZ, 0x18, R54 ;  /* 0x00000018ff407819 */ /* 0x000fe40000011636 */
[-C--:B------:R-:W-:Y:S02]  /*2bac0*/  LOP3.LUT R3, R55, R242.reuse, R58, 0x96, !PT ;  /* 0x000000f237037212 */ /* 0x080fe400078e963a */
[----:B------:R-:W-:Y:S04]  /*2bad0*/  LOP3.LUT R55, R52, 0xffff, RZ, 0xc0, !PT ;  /* 0x0000ffff34377812 */ /* 0x000fe800078ec0ff */
[----:B------:R-:W-:Y:S02]  /*2bae0*/  SHF.R.U32.HI R57, RZ, 0x8, R0 ;  /* 0x00000008ff397819 */ /* 0x000fe40000011600 */
[----:B------:R-:W-:Y:S02]  /*2baf0*/  LOP3.LUT R54, R56, 0xff, RZ, 0xc0, !PT ;  /* 0x000000ff38367812 */ /* 0x000fe400078ec0ff */
[----:B------:R-:W-:Y:S02]  /*2bb00*/  LOP3.LUT R58, R52, 0xff, RZ, 0xc0, !PT ;  /* 0x000000ff343a7812 */ /* 0x000fe400078ec0ff */
[----:B------:R-:W-:Y:S02]  /*2bb10*/  SHF.R.U32.HI R66, RZ, 0x10, R52 ;  /* 0x00000010ff427819 */ /* 0x000fe40000011634 */
[----:B------:R-:W-:Y:S02]  /*2bb20*/  LOP3.LUT R0, R53, R242, R62, 0x96, !PT ;  /* 0x000000f235007212 */ /* 0x000fe400078e963e */
[----:B------:R-:W-:Y:S02]  /*2bb30*/  SHF.R.U32.HI R56, RZ, 0x8, R55 ;  /* 0x00000008ff387819 */ /* 0x000fe40000011637 */
[----:B------:R-:W-:Y:S02]  /*2bb40*/  SHF.R.U32.HI R67, RZ, 0x18, R52 ;  /* 0x00000018ff437819 */ /* 0x000fe40000011634 */
[----:B------:R-:W-:Y:S02]  /*2bb50*/  PRMT R68, R65, 0x5410, R57 ;  /* 0x0000541041447816 */ /* 0x000fe40000000039 */
[----:B------:R-:W-:Y:S02]  /*2bb60*/  PRMT R65, R54, 0x5410, R64 ;  /* 0x0000541036417816 */ /* 0x000fe40000000040 */
[C---:B------:R-:W-:Y:S01]  /*2bb70*/  LOP3.LUT R48, R3.reuse, 0xffff, RZ, 0xc0, !PT ;  /* 0x0000ffff03307812 */ /* 0x040fe200078ec0ff */
[----:B------:R-:W1:Y:S01]  /*2bb80*/  LDSM.16.MT88.4 R52, [R205+0x4800] ;  /* 0x00480000cd34783b */ /* 0x000e620000004200 */
[--C-:B------:R-:W-:Y:S01]  /*2bb90*/  SHF.R.U32.HI R49, RZ, 0x10, R3.reuse ;  /* 0x00000010ff317819 */ /* 0x100fe20000011603 */
[--C-:B------:R-:W-:Y:S01]  /*2bba0*/  HSET2.LE.AND R42, R68, R141.reuse, PT ;  /* 0x0000008d442a7233 */ /* 0x100fe20003803000 */
[----:B------:R-:W-:Y:S01]  /*2bbb0*/  PRMT R72, R58, 0x5410, R56 ;  /* 0x000054103a487816 */ /* 0x000fe20000000038 */
[--C-:B------:R-:W-:Y:S01]  /*2bbc0*/  HSET2.LE.AND R43, R65, R141.reuse, PT ;  /* 0x0000008d412b7233 */ /* 0x100fe20003803000 */
[----:B------:R-:W-:Y:S02]  /*2bbd0*/  LOP3.LUT R64, R3, 0xff, RZ, 0xc0, !PT ;  /* 0x000000ff03407812 */ /* 0x000fe400078ec0ff */
[----:B------:R-:W-:Y:S02]  /*2bbe0*/  SHF.R.U32.HI R58, RZ, 0x18, R3 ;  /* 0x00000018ff3a7819 */ /* 0x000fe40000011603 */
[C---:B------:R-:W-:Y:S02]  /*2bbf0*/  LOP3.LUT R56, R0.reuse, 0xffff, RZ, 0xc0, !PT ;  /* 0x0000ffff00387812 */ /* 0x040fe400078ec0ff */
[----:B------:R-:W-:Y:S02]  /*2bc00*/  SHF.R.U32.HI R57, RZ, 0x8, R48 ;  /* 0x00000008ff397819 */ /* 0x000fe40000011630 */
[----:B------:R-:W-:Y:S02]  /*2bc10*/  LOP3.LUT R49, R49, 0xff, RZ, 0xc0, !PT ;  /* 0x000000ff31317812 */ /* 0x000fe400078ec0ff */
[----:B------:R-:W-:Y:S02]  /*2bc20*/  LOP3.LUT R3, R0, 0xff, RZ, 0xc0, !PT ;  /* 0x000000ff00037812 */ /* 0x000fe400078ec0ff */
[----:B------:R-:W-:Y:S02]  /*2bc30*/  SHF.R.U32.HI R48, RZ, 0x8, R56 ;  /* 0x00000008ff307819 */ /* 0x000fe40000011638 */
[----:B------:R-:W-:Y:S02]  /*2bc40*/  PRMT R57, R64, 0x5410, R57 ;  /* 0x0000541040397816 */ /* 0x000fe40000000039 */
[----:B------:R-:W-:Y:S02]  /*2bc50*/  PRMT R58, R49, 0x5410, R58 ;  /* 0x00005410313a7816 */ /* 0x000fe4000000003a */
[----:B------:R-:W-:Y:S01]  /*2bc60*/  SHF.R.U32.HI R49, RZ, 0x10, R0 ;  /* 0x00000010ff317819 */ /* 0x000fe20000011600 */
[--C-:B------:R-:W-:Y:S01]  /*2bc70*/  HSET2.LE.AND R40, R57, R141.reuse, PT ;  /* 0x0000008d39287233 */ /* 0x100fe20003803000 */
[----:B------:R-:W-:Y:S01]  /*2bc80*/  LOP3.LUT R62, R66, 0xff, RZ, 0xc0, !PT ;  /* 0x000000ff423e7812 */ /* 0x000fe200078ec0ff */
[--C-:B------:R-:W-:Y:S01]  /*2bc90*/  HSET2.LE.AND R41, R58, R141.reuse, PT ;  /* 0x0000008d3a297233 */ /* 0x100fe20003803000 */
[----:B------:R-:W-:Y:S02]  /*2bca0*/  PRMT R48, R3, 0x5410, R48 ;  /* 0x0000541003307816 */ /* 0x000fe40000000030 */
[----:B------:R-:W-:Y:S02]  /*2bcb0*/  SHF.R.U32.HI R3, RZ, 0x18, R0 ;  /* 0x00000018ff037819 */ /* 0x000fe40000011600 */
[----:B------:R-:W-:Y:S01]  /*2bcc0*/  LOP3.LUT R0, R49, 0xff, RZ, 0xc0, !PT ;  /* 0x000000ff31007812 */ /* 0x000fe200078ec0ff */
[--C-:B------:R-:W-:Y:S01]  /*2bcd0*/  HSET2.LE.AND R44, R48, R141.reuse, PT ;  /* 0x0000008d302c7233 */ /* 0x100fe20003803000 */
        /* <DEDUP_REMOVED lines=13> */
[-C--:B-1----:R-:W-:Y:S05]  /*2bdb0*/  HMMA.16816.F32 R4, R40, R52.reuse, R4 ;  /* 0x000000342804723c */ /* 0x082fea0000001804 */
[----:B------:R-:W-:Y:S02]  /*2bdc0*/  LOP3.LUT R45, R104, R45, RZ, 0xc0, !PT ;  /* 0x0000002d682d7212 */ /* 0x000fe400078ec0ff */
[----:B------:R-:W-:Y:S02]  /*2bdd0*/  LOP3.LUT R56, R153, R213, RZ, 0x3c, !PT ;  /* 0x000000d599387212 */ /* 0x000fe400078e3cff */
[----:B------:R-:W-:Y:S01]  /*2bde0*/  LOP3.LUT R62, R63, R238, R82, 0x96, !PT ;  /* 0x000000ee3f3e7212 */ /* 0x000fe200078e9652 */
[----:B------:R1:W5:Y:S02]  /*2bdf0*/  LDL.LU.64 R212, [R1+0x328] ;  /* 0x0003280001d47983 */ /* 0x0003640000300a00 */
[C---:B------:R-:W-:Y:S04]  /*2be00*/  HMMA.16816.F32 R8, R44.reuse, R52, R8 ;  /* 0x000000342c08723c */ /* 0x040fe80000001808 */
[----:B------:R-:W-:Y:S04]  /*2be10*/  IMAD.WIDE.U32 R56, R56, -0x326172a9, RZ ;  /* 0xcd9e8d5738387825 */ /* 0x000fe800078e00ff */
[-C--:B------:R-:W-:Y:S04]  /*2be20*/  HMMA.16816.F32 R12, R44, R54.reuse, R12 ;  /* 0x000000362c0c723c */ /* 0x080fe8000000180c */
[-C--:B------:R-:W-:Y:S02]  /*2be30*/  LOP3.LUT R52, R57, R232.reuse, R210, 0x96, !PT ;  /* 0x000000e839347212 */ /* 0x080fe400078e96d2 */
[-C--:B------:R-:W-:Y:S02]  /*2be40*/  LOP3.LUT R0, R179, R233.reuse, R56, 0x96, !PT ;  /* 0x000000e9b3007212 */ /* 0x080fe400078e9638 */
[----:B------:R-:W-:Y:S01]  /*2be50*/  LOP3.LUT R3, R57, R232, R208, 0x96, !PT ;  /* 0x000000e839037212 */ /* 0x000fe200078e96d0 */
[C---:B------:R-:W-:Y:S04]  /*2be60*/  HMMA.16816.F32 R16, R40.reuse, R54, R16 ;  /* 0x000000362810723c */ /* 0x040fe80000001810 */
[----:B------:R-:W-:Y:S01]  /*2be70*/  LOP3.LUT R57, R177, R233, R56, 0x96, !PT ;  /* 0x000000e9b1397212 */ /* 0x000fe200078e9638 */
[----:B------:R-:W-:Y:S01]  /*2be80*/  IMAD.WIDE.U32 R52, R52, -0x2daee0ad, RZ ;  /* 0xd2511f5334347825 */ /* 0x000fe200078e00ff */
[----:B------:R-:W-:Y:S02]  /*2be90*/  LOP3.LUT R56, R59, R238, R78, 0x96, !PT ;  /* 0x000000ee3b387212 */ /* 0x000fe400078e964e */
[-C--:B--2---:R-:W-:Y:S04]  /*2bea0*/  HMMA.16816.F32 R20, R40, R48.reuse, R20 ;  /* 0x000000302814723c */ /* 0x084fe80000001814 */
[-C--:B------:R-:W-:Y:S01]  /*2beb0*/  LOP3.LUT R72, R53, R234.reuse, R182, 0x96, !PT ;  /* 0x000000ea35487212 */ /* 0x080fe200078e96b6 */
[----:B------:R-:W-:Y:S03]  /*2bec0*/  IMAD.WIDE.U32 R66, R57, -0x2daee0ad, RZ ;  /* 0xd2511f5339427825 */ /* 0x000fe600078e00ff */
[C---:B------:R-:W-:Y:S04]  /*2bed0*/  HMMA.16816.F32 R24, R44.reuse, R48, R24 ;  /* 0x000000302c18723c */ /* 0x040fe80000001818 */
[----:B------:R-:W-:Y:S04]  /*2bee0*/  IMAD.WIDE.U32 R56, R56, -0x2daee0ad, RZ ;  /* 0xd2511f5338387825 */ /* 0x000fe800078e00ff */
[-C--:B------:R-:W-:Y:S04]  /*2bef0*/  HMMA.16816.F32 R28, R44, R50.reuse, R28 ;  /* 0x000000322c1c723c */ /* 0x080fe8000000181c */
[----:B------:R-:W-:Y:S01]  /*2bf00*/  LOP3.LUT R54, R56, 0xffff, RZ, 0xc0, !PT ;  /* 0x0000ffff38367812 */ /* 0x000fe200078ec0ff */
[----:B------:R-:W-:Y:S01]  /*2bf10*/  IMAD.WIDE.U32 R80, R0, -0x2daee0ad, RZ ;  /* 0xd2511f5300507825 */ /* 0x000fe200078e00ff */
[----:B------:R-:W-:Y:S02]  /*2bf20*/  LOP3.LUT R55, R56, 0xff, RZ, 0xc0, !PT ;  /* 0x000000ff38377812 */ /* 0x000fe400078ec0ff */
[----:B------:R-:W-:Y:S01]  /*2bf30*/  SHF.R.U32.HI R54, RZ, 0x8, R54 ;  /* 0x00000008ff367819 */ /* 0x000fe20000011636 */
[----:B------:R-:W-:Y:S04]  /*2bf40*/  HMMA.16816.F32 R32, R40, R50, R32 ;  /* 0x000000322820723c */ /* 0x000fe80000001820 */
[----:B------:R-:W-:Y:S01]  /*2bf50*/  LOP3.LUT R78, R81, R241, R52, 0x96, !PT ;  /* 0x000000f1514e7212 */ /* 0x000fe200078e9634 */
[----:B------:R-:W-:Y:S01]  /*2bf60*/  IMAD.WIDE.U32 R52, R3, -0x2daee0ad, RZ ;  /* 0xd2511f5303347825 */ /* 0x000fe200078e00ff */
[----:B------:R-:W-:Y:S02]  /*2bf70*/  LOP3.LUT R3, R57, R237, R74, 0x96, !PT ;  /* 0x000000ed39037212 */ /* 0x000fe400078e964a */
[----:B------:R-:W-:Y:S01]  /*2bf80*/  SHF.R.U32.HI R65, RZ, 0x18, R56 ;  /* 0x00000018ff417819 */ /* 0x000fe20000011638 */
[----:B------:R-:W-:Y:S03]  /*2bf90*/  IMAD.WIDE.U32 R78, R78, -0x326172a9, RZ ;  /* 0xcd9e8d574e4e7825 */ /* 0x000fe600078e00ff */
[----:B------:R-:W-:Y:S02]  /*2bfa0*/  LOP3.LUT R68, R53, R234, R180, 0x96, !PT ;  /* 0x000000ea35447212 */ /* 0x000fe400078e96b4 */
[----:B------:R-:W-:Y:S01]  /*2bfb0*/  LOP3.LUT R86, R67, R241, R52, 0x96, !PT ;  /* 0x000000f143567212 */ /* 0x000fe200078e9634 */
[----:B------:R-:W-:Y:S01]  /*2bfc0*/  IMAD.WIDE.U32 R52, R62, -0x2daee0ad, RZ ;  /* 0xd2511f533e347825 */ /* 0x000fe200078e00ff */
[----:B------:R-:W-:Y:S02]  /*2bfd0*/  PRMT R67, R55, 0x5410, R54 ;  /* 0x0000541037437816 */ /* 0x000fe40000000036 */
[----:B------:R-:W-:Y:S01]  /*2bfe0*/  SHF.R.U32.HI R62, RZ, 0x10, R56 ;  /* 0x00000010ff3e7819 */ /* 0x000fe20000011638 */
[----:B------:R-:W-:Y:S01]  /*2bff0*/  IMAD.WIDE.U32 R86, R86, -0x326172a9, RZ ;  /* 0xcd9e8d5756567825 */ /* 0x000fe200078e00ff */
[----:B------:R-:W-:Y:S01]  /*2c000*/  LOP3.LUT R0, R53, R237, R84, 0x96, !PT ;  /* 0x000000ed35007212 */ /* 0x000fe200078e9654 */
[--C-:B------:R-:W-:Y:S01]  /*2c010*/  HSET2.LE.AND R46, R67, R141.reuse, PT ;  /* 0x0000008d432e7233 */ /* 0x100fe20003803000 */
[C---:B------:R-:W-:Y:S02]  /*2c020*/  LOP3.LUT R53, R52.reuse, 0xffff, RZ, 0xc0, !PT ;  /* 0x0000ffff34357812 */ /* 0x040fe400078ec0ff */
[--C-:B------:R-:W-:Y:S02]  /*2c030*/  SHF.R.U32.HI R57, RZ, 0x10, R52.reuse ;  /* 0x00000010ff397819 */ /* 0x100fe40000011634 */
[----:B------:R-:W-:Y:S02]  /*2c040*/  LOP3.LUT R64, R52, 0xff, RZ, 0xc0, !PT ;  /* 0x000000ff34407812 */ /* 0x000fe400078ec0ff */
[----:B------:R-:W-:Y:S02]  /*2c050*/  SHF.R.U32.HI R63, RZ, 0x18, R52 ;  /* 0x00000018ff3f7819 */ /* 0x000fe40000011634 */
[----:B------:R-:W-:Y:S02]  /*2c060*/  SHF.R.U32.HI R58, RZ, 0x8, R53 ;  /* 0x00000008ff3a7819 */ /* 0x000fe40000011635 */
[C---:B------:R-:W-:Y:S01]  /*2c070*/  LOP3.LUT R48, R3.reuse, 0xffff, RZ, 0xc0, !PT ;  /* 0x0000ffff03307812 */ /* 0x040fe200078ec0ff */
[----:B------:R-:W2:Y:S01]  /*2c080*/  LDSM.16.MT88.4 R52, [R205+0x4c00] ;  /* 0x004c0000cd34783b */ /* 0x000ea20000004200 */
[--C-:B------:R-:W-:Y:S02]  /*2c090*/  SHF.R.U32.HI R56, RZ, 0x10, R3.reuse ;  /* 0x00000010ff387819 */ /* 0x100fe40000011603 */
[----:B------:R-:W-:Y:S02]  /*2c0a0*/  LOP3.LUT R62, R62, 0xff, RZ, 0xc0, !PT ;  /* 0x000000ff3e3e7812 */ /* 0x000fe400078ec0ff */
[----:B------:R-:W-:Y:S02]  /*2c0b0*/  LOP3.LUT R59, R3, 0xff, RZ, 0xc0, !PT ;  /* 0x000000ff033b7812 */ /* 0x000fe400078ec0ff */
[----:B------:R-:W-:Y:S02]  /*2c0c0*/  SHF.R.U32.HI R49, RZ, 0x18, R3 ;  /* 0x00000018ff317819 */ /* 0x000fe40000011603 */
[----:B------:R-:W-:Y:S02]  /*2c0d0*/  SHF.R.U32.HI R48, RZ, 0x8, R48 ;  /* 0x00000008ff307819 */ /* 0x000fe40000011630 */
[----:B------:R-:W-:Y:S02]  /*2c0e0*/  LOP3.LUT R3, R56, 0xff, RZ, 0xc0, !PT ;  /* 0x000000ff38037812 */ /* 0x000fe400078ec0ff */
[----:B------:R-:W-:Y:S02]  /*2c0f0*/  SHF.R.U32.HI R44, RZ, 0x10, R0 ;  /* 0x00000010ff2c7819 */ /* 0x000fe40000011600 */
[----:B------:R-:W-:Y:S02]  /*2c100*/  PRMT R62, R62, 0x5410, R65 ;  /* 0x000054103e3e7816 */ /* 0x000fe40000000041 */
[----:B------:R-:W-:Y:S02]  /*2c110*/  PRMT R59, R59, 0x5410, R48 ;  /* 0x000054103b3b7816 */ /* 0x000fe40000000030 */
[----:B------:R-:W-:Y:S01]  /*2c120*/  PRMT R49, R3, 0x5410, R49 ;  /* 0x0000541003317816 */ /* 0x000fe20000000031 */
[--C-:B------:R-:W-:Y:S01]  /*2c130*/  HSET2.LE.AND R47, R62, R141.reuse, PT ;  /* 0x0000008d3e2f7233 */ /* 0x100fe20003803000 */
[C---:B------:R-:W-:Y:S02]  /*2c140*/  LOP3.LUT R3, R0.reuse, 0xffff, RZ, 0xc0, !PT ;  /* 0x0000ffff00037812 */ /* 0x040fe400078ec0ff */
[----:B------:R-:W-:Y:S02]  /*2c150*/  LOP3.LUT R48, R0, 0xff, RZ, 0xc0, !PT ;  /* 0x000000ff00307812 */ /* 0x000fe400078ec0ff */
[----:B------:R-:W-:Y:S02]  /*2c160*/  SHF.R.U32.HI R45, RZ, 0x18, R0 ;  /* 0x00000018ff2d7819 */ /* 0x000fe40000011600 */
[----:B------:R-:W-:Y:S01]  /*2c170*/  LOP3.LUT R0, R44, 0xff, RZ, 0xc0, !PT ;  /* 0x000000ff2c007812 */ /* 0x000fe200078ec0ff */
[--C-:B------:R-:W-:Y:S01]  /*2c180*/  HSET2.LE.AND R44, R59, R141.reuse, PT ;  /* 0x0000008d3b2c7233 */ /* 0x100fe20003803000 */
[----:B------:R-:W-:Y:S02]  /*2c190*/  LOP3.LUT R57, R57, 0xff, RZ, 0xc0, !PT ;  /* 0x000000ff39397812 */ /* 0x000fe400078ec0ff */
[----:B------:R-:W-:Y:S02]  /*2c1a0*/  SHF.R.U32.HI R3, RZ, 0x8, R3 ;  /* 0x00000008ff037819 */ /* 0x000fe40000011603 */
[----:B------:R-:W-:Y:S01]  /*2c1b0*/  PRMT R0, R0, 0x5410, R45 ;  /* 0x0000541000007816 */ /* 0x000fe2000000002d */
[--C-:B------:R-:W-:Y:S01]  /*2c1c0*/  HSET2.LE.AND R45, R49, R141.reuse, PT ;  /* 0x0000008d312d7233 */ /* 0x100fe20003803000 */
[----:B------:R-:W-:Y:S02]  /*2c1d0*/  PRMT R58, R64, 0x5410, R58 ;  /* 0x00005410403a7816 */ /* 0x000fe4000000003a */
[----:B------:R-:W-:Y:S01]  /*2c1e0*/  PRMT R57, R57, 0x5410, R63 ;  /* 0x0000541039397816 */ /* 0x000fe2000000003f */
[--C-:B------:R-:W-:Y:S01]  /*2c1f0*/  HSET2.LE.AND R41, R0, R141.reuse, PT ;  /* 0x0000008d00297233 */ /* 0x100fe20003803000 */
[----:B------:R-:W-:Y:S01]  /*2c200*/  PRMT R3, R48, 0x5410, R3 ;  /* 0x0000541030037816 */ /* 0x000fe20000000003 */
[--C-:B------:R-:W-:Y:S01]  /*2c210*/  HSET2.LE.AND R42, R58, R141.reuse, PT ;  /* 0x0000008d3a2a7233 */ /* 0x100fe20003803000 */
[----:B------:R-:W-:Y:S01]  /*2c220*/  LOP3.LUT R46, R106, R46, RZ, 0xc0, !PT ;  /* 0x0000002e6a2e7212 */ /* 0x000fe200078ec0ff */
[----:B------:R-:W3:Y:S01]  /*2c230*/  LDSM.16.MT88.4 R48, [R206+0x4c00] ;  /* 0x004c0000ce30783b */ /* 0x000ee20000004200 */
[----:B------:R-:W-:Y:S01]  /*2c240*/  LOP3.LUT R47, R105, R47, RZ, 0xc0, !PT ;  /* 0x0000002f692f7212 */ /* 0x000fe200078ec0ff */
[----:B------:R-:W-:Y:S01]  /*2c250*/  IMAD.WIDE.U32 R58, R68, -0x326172a9, RZ ;  /* 0xcd9e8d57443a7825 */ /* 0x000fe200078e00ff */
[----:B------:R-:W-:Y:S01]  /*2c260*/  LOP3.LUT R44, R108, R44, RZ, 0xc0, !PT ;  /* 0x0000002c6c2c7212 */ /* 0x000fe200078ec0ff */
[--C-:B------:R-:W-:Y:S01]  /*2c270*/  HSET2.LE.AND R40, R3, R141.reuse, PT ;  /* 0x0000008d03287233 */ /* 0x100fe20003803000 */
[----:B------:R-:W-:Y:S01]  /*2c280*/  LOP3.LUT R45, R112, R45, RZ, 0xc0, !PT ;  /* 0x0000002d702d7212 */ /* 0x000fe200078ec0ff */
[--C-:B------:R-:W-:Y:S01]  /*2c290*/  HSET2.LE.AND R43, R57, R141.reuse, PT ;  /* 0x0000008d392b7233 */ /* 0x100fe20003803000 */
[----:B------:R-:W-:Y:S01]  /*2c2a0*/  LOP3.LUT R41, R110, R41, RZ, 0xc0, !PT ;  /* 0x000000296e297212 */ /* 0x000fe200078ec0ff */
[----:B------:R-:W-:Y:S01]  /*2c2b0*/  IMAD.WIDE.U32 R56, R72, -0x326172a9, RZ ;  /* 0xcd9e8d5748387825 */ /* 0x000fe200078e00ff */
[----:B------:R-:W-:Y:S02]  /*2c2c0*/  LOP3.LUT R40, R111, R40, RZ, 0xc0, !PT ;  /* 0x000000286f287212 */ /* 0x000fe400078ec0ff */
[----:B------:R-:W-:Y:S01]  /*2c2d0*/  LOP3.LUT R42, R107, R42, RZ, 0xc0, !PT ;  /* 0x0000002a6b2a7212 */ /* 0x000fe200078ec0ff */
[-C--:B--2---:R-:W-:Y:S05]  /*2c2e0*/  HMMA.16816.F32 R4, R44, R52.reuse, R4 ;  /* 0x000000342c04723c */ /* 0x084fea0000001804 */
[----:B------:R-:W-:Y:S02]  /*2c2f0*/  LOP3.LUT R43, R109, R43, RZ, 0xc0, !PT ;  /* 0x0000002b6d2b7212 */ /* 0x000fe400078ec0ff */
[-C--:B------:R-:W-:Y:S02]  /*2c300*/  LOP3.LUT R3, R57, R231.reuse, R178, 0x96, !PT ;  /* 0x000000e739037212 */ /* 0x080fe400078e96b2 */
[-C--:B------:R-:W-:Y:S03]  /*2c310*/  LOP3.LUT R56, R79, R240.reuse, R56, 0x96, !PT ;  /* 0x000000f04f387212 */ /* 0x080fe600078e9638 */
[----:B------:R-:W-:Y:S01]  /*2c320*/  LOP3.LUT R59, R59, R231, R176, 0x96, !PT ;  /* 0x000000e73b3b7212 */ /* 0x000fe200078e96b0 */
[C---:B------:R-:W-:Y:S04]  /*2c330*/  HMMA.16816.F32 R8, R40.reuse, R52, R8 ;  /* 0x000000342808723c */ /* 0x040fe80000001808 */
[----:B------:R-:W-:Y:S01]  /*2c340*/  LOP3.LUT R0, R87, R240, R58, 0x96, !PT ;  /* 0x000000f057007212 */ /* 0x000fe200078e963a */
[----:B------:R-:W-:Y:S03]  /*2c350*/  IMAD.WIDE.U32 R58, R59, -0x2daee0ad, RZ ;  /* 0xd2511f533b3a7825 */ /* 0x000fe600078e00ff */
[-C--:B------:R-:W-:Y:S04]  /*2c360*/  HMMA.16816.F32 R12, R40, R54.reuse, R12 ;  /* 0x00000036280c723c */ /* 0x080fe8000000180c */
[-C--:B------:R-:W-:Y:S01]  /*2c370*/  LOP3.LUT R66, R59, R239.reuse, R66, 0x96, !PT ;  /* 0x000000ef3b427212 */ /* 0x080fe200078e9642 */
[----:B------:R-:W-:Y:S03]  /*2c380*/  IMAD.WIDE.U32 R52, R3, -0x2daee0ad, RZ ;  /* 0xd2511f5303347825 */ /* 0x000fe600078e00ff */
[C---:B------:R-:W-:Y:S04]  /*2c390*/  HMMA.16816.F32 R16, R44.reuse, R54, R16 ;  /* 0x000000362c10723c */ /* 0x040fe80000001810 */
[----:B------:R-:W-:Y:S01]  /*2c3a0*/  LOP3.LUT R64, R53, R239, R80, 0x96, !PT ;  /* 0x000000ef35407212 */ /* 0x000fe200078e9650 */
[----:B------:R-:W-:Y:S03]  /*2c3b0*/  IMAD.WIDE.U32 R66, R66, -0x326172a9, RZ ;  /* 0xcd9e8d5742427825 */ /* 0x000fe600078e00ff */
[-C--:B---3--:R-:W-:Y:S04]  /*2c3c0*/  HMMA.16816.F32 R20, R44, R48.reuse, R20 ;  /* 0x000000302c14723c */ /* 0x088fe80000001814 */
[----:B------:R-:W-:Y:S04]  /*2c3d0*/  IMAD.WIDE.U32 R64, R64, -0x326172a9, RZ ;  /* 0xcd9e8d5740407825 */ /* 0x000fe800078e00ff */
[----:B------:R-:W-:Y:S01]  /*2c3e0*/  IMAD.WIDE.U32 R82, R0, -0x2daee0ad, RZ ;  /* 0xd2511f5300527825 */ /* 0x000fe200078e00ff */
[C---:B------:R-:W-:Y:S04]  /*2c3f0*/  HMMA.16816.F32 R24, R40.reuse, R48, R24 ;  /* 0x000000302818723c */ /* 0x040fe80000001818 */
[----:B------:R-:W-:Y:S04]  /*2c400*/  IMAD.WIDE.U32 R74, R56, -0x2daee0ad, RZ ;  /* 0xd2511f53384a7825 */ /* 0x000fe800078e00ff */
[-C--:B------:R-:W-:Y:S04]  /*2c410*/  HMMA.16816.F32 R28, R40, R50.reuse, R28 ;  /* 0x00000032281c723c */ /* 0x080fe8000000181c */
[-C--:B------:R-:W-:Y:S02]  /*2c420*/  LOP3.LUT R56, R75, R236.reuse, R52, 0x96, !PT ;  /* 0x000000ec4b387212 */ /* 0x080fe400078e9634 */
[----:B------:R-:W-:Y:S02]  /*2c430*/  LOP3.LUT R52, R83, R236, R58, 0x96, !PT ;  /* 0x000000ec53347212 */ /* 0x000fe400078e963a */
[----:B------:R-:W-:Y:S01]  /*2c440*/  HMMA.16816.F32 R32, R44, R50, R32 ;  /* 0x000000322c20723c */ /* 0x000fe20000001820 */
[----:B------:R-:W-:Y:S03]  /*2c450*/  LDSM.16.MT88.4 R44, [R206+0x5000] ;  /* 0x00500000ce2c783b */ /* 0x000fe60000004200 */
[----:B------:R-:W-:Y:S03]  /*2c460*/  IMAD.WIDE.U32 R52, R52, -0x326172a9, RZ ;  /* 0xcd9e8d5734347825 */ /* 0x000fe600078e00ff */
[----:B------:R-:W-:Y:S01]  /*2c470*/  LOP3.LUT R50, R65, R238, R78, 0x96, !PT ;  /* 0x000000ee41327212 */ /* 0x000fe200078e964e */
[----:B------:R-:W-:Y:S01]  /*2c480*/  IMAD.WIDE.U32 R56, R56, -0x326172a9, RZ ;  /* 0xcd9e8d5738387825 */ /* 0x000fe200078e00ff */
[C---:B------:R-:W-:Y:S03]  /*2c490*/  LOP3.LUT R55, R52.reuse, 0xffff, RZ, 0xc0, !PT ;  /* 0x0000ffff34377812 */ /* 0x040fe600078ec0ff */
[----:B------:R-:W-:Y:S01]  /*2c4a0*/  LOP3.LUT R62, R52, 0xff, RZ, 0xc0, !PT ;  /* 0x000000ff343e7812 */ /* 0x000fe200078ec0ff */
[----:B------:R-:W-:Y:S01]  /*2c4b0*/  IMAD.WIDE.U32 R50, R50, -0x2daee0ad, RZ ;  /* 0xd2511f5332327825 */ /* 0x000fe200078e00ff */
[--C-:B------:R-:W-:Y:S02]  /*2c4c0*/  SHF.R.U32.HI R3, RZ, 0x10, R56.reuse ;  /* 0x00000010ff037819 */ /* 0x100fe40000011638 */
[C---:B------:R-:W-:Y:S02]  /*2c4d0*/  LOP3.LUT R0, R56.reuse, 0xffff, RZ, 0xc0, !PT ;  /* 0x0000ffff38007812 */ /* 0x040fe400078ec0ff */
[----:B------:R-:W-:Y:S02]  /*2c4e0*/  SHF.R.U32.HI R58, RZ, 0x18, R56 ;  /* 0x00000018ff3a7819 */ /* 0x000fe40000011638 */
[----:B------:R-:W-:Y:S02]  /*2c4f0*/  LOP3.LUT R54, R3, 0xff, RZ, 0xc0, !PT ;  /* 0x000000ff03367812 */ /* 0x000fe400078ec0ff */
[----:B------:R-:W-:Y:S02]  /*2c500*/  LOP3.LUT R59, R56, 0xff, RZ, 0xc0, !PT ;  /* 0x000000ff383b7812 */ /* 0x000fe400078ec0ff */
[-C--:B------:R-:W-:Y:S02]  /*2c510*/  LOP3.LUT R56, R57, R242.reuse, R64, 0x96, !PT ;  /* 0x000000f239387212 */ /* 0x080fe400078e9640 */
[----:B------:R-:W-:Y:S02]  /*2c520*/  SHF.R.U32.HI R63, RZ, 0x10, R52 ;  /* 0x00000010ff3f7819 */ /* 0x000fe40000011634 */
[----:B------:R-:W-:Y:S02]  /*2c530*/  SHF.R.U32.HI R57, RZ, 0x8, R0 ;  /* 0x00000008ff397819 */ /* 0x000fe40000011600 */
[----:B------:R-:W-:Y:S02]  /*2c540*/  LOP3.LUT R0, R53, R242, R66, 0x96, !PT ;  /* 0x000000f235007212 */ /* 0x000fe400078e9642 */
[----:B------:R-:W-:Y:S02]  /*2c550*/  SHF.R.U32.HI R3, RZ, 0x8, R55 ;  /* 0x00000008ff037819 */ /* 0x000fe40000011637 */
[----:B------:R-:W-:Y:S02]  /*2c560*/  SHF.R.U32.HI R66, RZ, 0x18, R52 ;  /* 0x00000018ff427819 */ /* 0x000fe40000011634 */
[----:B------:R-:W-:Y:S02]  /*2c570*/  PRMT R68, R54, 0x5410, R58 ;  /* 0x0000541036447816 */ /* 0x000fe4000000003a */
[----:B------:R-:W-:Y:S01]  /*2c580*/  LOP3.LUT R48, R56, 0xffff, RZ, 0xc0, !PT ;  /* 0x0000ffff38307812 */ /* 0x000fe200078ec0ff */
[----:B------:R-:W2:Y:S01]  /*2c590*/  LDSM.16.MT88.4 R52, [R205+0x5000] ;  /* 0x00500000cd34783b */ /* 0x000ea20000004200 */
[--C-:B------:R-:W-:Y:S01]  /*2c5a0*/  SHF.R.U32.HI R49, RZ, 0x10, R56.reuse ;  /* 0x00000010ff317819 */ /* 0x100fe20000011638 */
[--C-:B------:R-:W-:Y:S01]  /*2c5b0*/  HSET2.LE.AND R43, R68, R141.reuse, PT ;  /* 0x0000008d442b7233 */ /* 0x100fe20003803000 */
[----:B------:R-:W-:Y:S02]  /*2c5c0*/  PRMT R72, R62, 0x5410, R3 ;  /* 0x000054103e487816 */ /* 0x000fe40000000003 */
[----:B------:R-:W-:Y:S02]  /*2c5d0*/  LOP3.LUT R58, R63, 0xff, RZ, 0xc0, !PT ;  /* 0x000000ff3f3a7812 */ /* 0x000fe400078ec0ff */
[----:B------:R-:W-:Y:S02]  /*2c5e0*/  LOP3.LUT R63, R56, 0xff, RZ, 0xc0, !PT ;  /* 0x000000ff383f7812 */ /* 0x000fe400078ec0ff */
[----:B------:R-:W-:Y:S02]  /*2c5f0*/  SHF.R.U32.HI R62, RZ, 0x18, R56 ;  /* 0x00000018ff3e7819 */ /* 0x000fe40000011638 */
[----:B------:R-:W-:Y:S02]  /*2c600*/  SHF.R.U32.HI R56, RZ, 0x8, R48 ;  /* 0x00000008ff387819 */ /* 0x000fe40000011630 */
[----:B------:R-:W-:Y:S02]  /*2c610*/  LOP3.LUT R48, R49, 0xff, RZ, 0xc0, !PT ;  /* 0x000000ff31307812 */ /* 0x000fe400078ec0ff */
[----:B------:R-:W-:Y:S02]  /*2c620*/  PRMT R75, R59, 0x5410, R57 ;  /* 0x000054103b4b7816 */ /* 0x000fe40000000039 */
[----:B------:R-:W-:Y:S02]  /*2c630*/  PRMT R48, R48, 0x5410, R62 ;  /* 0x0000541030307816 */ /* 0x000fe4000000003e */
[C---:B------:R-:W-:Y:S01]  /*2c640*/  LOP3.LUT R3, R0.reuse, 0xffff, RZ, 0xc0, !PT ;  /* 0x0000ffff00037812 */ /* 0x040fe200078ec0ff */
[--C-:B------:R-:W-:Y:S01]  /*2c650*/  HSET2.LE.AND R42, R75, R141.reuse, PT ;  /* 0x0000008d4b2a7233 */ /* 0x100fe20003803000 */
[----:B------:R-:W-:Y:S01]  /*2c660*/  SHF.R.U32.HI R57, RZ, 0x10, R0 ;  /* 0x00000010ff397819 */ /* 0x000fe20000011600 */
[--C-:B------:R-:W-:Y:S01]  /*2c670*/  HSET2.LE.AND R41, R48, R141.reuse, PT ;  /* 0x0000008d30297233 */ /* 0x100fe20003803000 */
[----:B------:R-:W-:Y:S01]  /*2c680*/  PRMT R56, R63, 0x5410, R56 ;  /* 0x000054103f387816 */ /* 0x000fe20000000038 */
[----:B------:R-:W-:Y:S01]  /*2c690*/  IMAD.WIDE.U32 R48, R77, -0x326172a9, RZ ;  /* 0xcd9e8d574d307825 */ /* 0x000fe200078e00ff */
[----:B------:R-:W-:Y:S02]  /*2c6a0*/  LOP3.LUT R64, R0, 0xff, RZ, 0xc0, !PT ;  /* 0x000000ff00407812 */ /* 0x000fe400078ec0ff */
[----:B------:R-:W-:Y:S01]  /*2c6b0*/  SHF.R.U32.HI R59, RZ, 0x18, R0 ;  /* 0x00000018ff3b7819 */ /* 0x000fe20000011600 */
[--C-:B------:R-:W-:Y:S01]  /*2c6c0*/  HSET2.LE.AND R40, R56, R141.reuse, PT ;  /* 0x0000008d38287233 */ /* 0x100fe20003803000 */
[----:B------:R-:W-:Y:S02]  /*2c6d0*/  SHF.R.U32.HI R3, RZ, 0x8, R3 ;  /* 0x00000008ff037819 */ /* 0x000fe40000011603 */
[----:B------:R-:W-:Y:S02]  /*2c6e0*/  LOP3.LUT R0, R57, 0xff, RZ, 0xc0, !PT ;  /* 0x000000ff39007812 */ /* 0x000fe400078ec0ff */
[----:B------:R-:W-:Y:S01]  /*2c6f0*/  PRMT R66, R58, 0x5410, R66 ;  /* 0x000054103a427816 */ /* 0x000fe20000000042 */
[--C-:B------:R-:W-:Y:S01]  /*2c700*/  HSET2.LE.AND R58, R72, R141.reuse, PT ;  /* 0x0000008d483a7233 */ /* 0x100fe20003803000 */
[----:B------:R-:W-:Y:S02]  /*2c710*/  PRMT R3, R64, 0x5410, R3 ;  /* 0x0000541040037816 */ /* 0x000fe40000000003 */
[----:B------:R-:W-:Y:S01]  /*2c720*/  PRMT R0, R0, 0x5410, R59 ;  /* 0x0000541000007816 */ /* 0x000fe2000000003b */
[--C-:B------:R-:W-:Y:S01]  /*2c730*/  HSET2.LE.AND R59, R66, R141.reuse, PT ;  /* 0x0000008d423b7233 */ /* 0x100fe20003803000 */
[----:B------:R-:W-:Y:S01]  /*2c740*/  LOP3.LUT R62, R49, R232, R210, 0x96, !PT ;  /* 0x000000e8313e7212 */ /* 0x000fe200078e96d2 */
[--C-:B------:R-:W-:Y:S01]  /*2c750*/  HSET2.LE.AND R56, R3, R141.reuse, PT ;  /* 0x0000008d03387233 */ /* 0x100fe20003803000 */
[----:B------:R-:W-:Y:S01]  /*2c760*/  LOP3.LUT R42, R114, R42, RZ, 0xc0, !PT ;  /* 0x0000002a722a7212 */ /* 0x000fe200078ec0ff */
[----:B------:R1:W5:Y:S01]  /*2c770*/  LDL.LU.64 R210, [R1+0x320] ;  /* 0x0003200001d27983 */ /* 0x0003620000300a00 */
[----:B------:R-:W-:Y:S01]  /*2c780*/  LOP3.LUT R43, R113, R43, RZ, 0xc0, !PT ;  /* 0x0000002b712b7212 */ /* 0x000fe200078ec0ff */
[--C-:B------:R-:W-:Y:S01]  /*2c790*/  HSET2.LE.AND R57, R0, R141.reuse, PT ;  /* 0x0000008d00397233 */ /* 0x100fe20003803000 */
[----:B------:R-:W-:Y:S01]  /*2c7a0*/  LOP3.LUT R40, R117, R40, RZ, 0xc0, !PT ;  /* 0x0000002875287212 */ /* 0x000fe200078ec0ff */
[----:B------:R-:W-:Y:S01]  /*2c7b0*/  IMAD.WIDE.U32 R62, R62, -0x2daee0ad, RZ ;  /* 0xd2511f533e3e7825 */ /* 0x000fe200078e00ff */
[----:B------:R-:W-:Y:S02]  /*2c7c0*/  LOP3.LUT R41, R116, R41, RZ, 0xc0, !PT ;  /* 0x0000002974297212 */ /* 0x000fe400078ec0ff */
[----:B------:R-:W-:Y:S02]  /*2c7d0*/  LOP3.LUT R49, R49, R232, R208, 0x96, !PT ;  /* 0x000000e831317212 */ /* 0x000fe400078e96d0 */
[----:B------:R-:W-:Y:S01]  /*2c7e0*/  LOP3.LUT R58, R115, R58, RZ, 0xc0, !PT ;  /* 0x0000003a733a7212 */ /* 0x000fe200078ec0ff */
[----:B------:R1:W5:Y:S01]  /*2c7f0*/  LDL.LU.64 R208, [R1+0x318] ;  /* 0x0003180001d07983 */ /* 0x0003620000300a00 */
[----:B------:R-:W-:Y:S01]  /*2c800*/  LOP3.LUT R59, R118, R59, RZ, 0xc0, !PT ;  /* 0x0000003b763b7212 */ /* 0x000fe200078ec0ff */
[-C--:B--2---:R-:W-:Y:S05]  /*2c810*/  HMMA.16816.F32 R4, R40, R52.reuse, R4 ;  /* 0x000000342804723c */ /* 0x084fea0000001804 */
[----:B------:R-:W-:Y:S02]  /*2c820*/  LOP3.LUT R56, R119, R56, RZ, 0xc0, !PT ;  /* 0x0000003877387212 */ /* 0x000fe400078ec0ff */
[----:B------:R-:W-:Y:S02]  /*2c830*/  LOP3.LUT R57, R120, R57, RZ, 0xc0, !PT ;  /* 0x0000003978397212 */ /* 0x000fe400078ec0ff */
[-CC-:B------:R-:W-:Y:S03]  /*2c840*/  LOP3.LUT R3, R177, R233.reuse, R48.reuse, 0x96, !PT ;  /* 0x000000e9b1037212 */ /* 0x180fe600078e9630 */
[----:B------:R-:W-:Y:S01]  /*2c850*/  LOP3.LUT R0, R179, R233, R48, 0x96, !PT ;  /* 0x000000e9b3007212 */ /* 0x000fe200078e9630 */
[----:B------:R-:W-:Y:S01]  /*2c860*/  IMAD.WIDE.U32 R48, R49, -0x2daee0ad, RZ ;  /* 0xd2511f5331307825 */ /* 0x000fe200078e00ff */
[----:B------:R-:W-:Y:S01]  /*2c870*/  LOP3.LUT R66, R67, R238, R86, 0x96, !PT ;  /* 0x000000ee43427212 */ /* 0x000fe200078e9656 */
[C---:B------:R-:W-:Y:S04]  /*2c880*/  HMMA.16816.F32 R8, R56.reuse, R52, R8 ;  /* 0x000000343808723c */ /* 0x040fe80000001808 */
[-C--:B------:R-:W-:Y:S01]  /*2c890*/  LOP3.LUT R67, R49, R234.reuse, R180, 0x96, !PT ;  /* 0x000000ea31437212 */ /* 0x080fe200078e96b4 */
[----:B------:R-:W-:Y:S01]  /*2c8a0*/  IMAD.WIDE.U32 R80, R3, -0x2daee0ad, RZ ;  /* 0xd2511f5303507825 */ /* 0x000fe200078e00ff */
[----:B------:R-:W-:Y:S02]  /*2c8b0*/  LOP3.LUT R3, R51, R237, R74, 0x96, !PT ;  /* 0x000000ed33037212 */ /* 0x000fe400078e964a */
[----:B------:R-:W-:Y:S01]  /*2c8c0*/  LOP3.LUT R51, R50, 0xffff, RZ, 0xc0, !PT ;  /* 0x0000ffff32337812 */ /* 0x000fe200078ec0ff */
[-C--:B------:R-:W-:Y:S03]  /*2c8d0*/  HMMA.16816.F32 R12, R56, R54.reuse, R12 ;  /* 0x00000036380c723c */ /* 0x080fe6000000180c */
[--C-:B------:R-:W-:Y:S01]  /*2c8e0*/  SHF.R.U32.HI R52, RZ, 0x10, R50.reuse ;  /* 0x00000010ff347819 */ /* 0x100fe20000011632 */
[----:B------:R-:W-:Y:S01]  /*2c8f0*/  IMAD.WIDE.U32 R84, R0, -0x2daee0ad, RZ ;  /* 0xd2511f5300547825 */ /* 0x000fe200078e00ff */
[----:B------:R-:W-:Y:S02]  /*2c900*/  LOP3.LUT R53, R50, 0xff, RZ, 0xc0, !PT ;  /* 0x000000ff32357812 */ /* 0x000fe400078ec0ff */
[----:B------:R-:W-:Y:S01]  /*2c910*/  SHF.R.U32.HI R50, RZ, 0x18, R50 ;  /* 0x00000018ff327819 */ /* 0x000fe20000011632 */
[C---:B------:R-:W-:Y:S04]  /*2c920*/  HMMA.16816.F32 R16, R40.reuse, R54, R16 ;  /* 0x000000362810723c */ /* 0x040fe80000001810 */
[----:B------:R-:W-:Y:S02]  /*2c930*/  SHF.R.U32.HI R51, RZ, 0x8, R51 ;  /* 0x00000008ff337819 */ /* 0x000fe40000011633 */
[----:B------:R-:W-:Y:S02]  /*2c940*/  LOP3.LUT R52, R52, 0xff, RZ, 0xc0, !PT ;  /* 0x000000ff34347812 */ /* 0x000fe400078ec0ff */
[----:B------:R-:W-:Y:S01]  /*2c950*/  LOP3.LUT R83, R81, R241, R48, 0x96, !PT ;  /* 0x000000f151537212 */ /* 0x000fe200078e9630 */
[----:B------:R-:W-:Y:S01]  /*2c960*/  IMAD.WIDE.U32 R48, R66, -0x2daee0ad, RZ ;  /* 0xd2511f5342307825 */ /* 0x000fe200078e00ff */
[-C--:B------:R-:W-:Y:S03]  /*2c970*/  HMMA.16816.F32 R20, R40, R44.reuse, R20 ;  /* 0x0000002c2814723c */ /* 0x080fe60000001814 */
[----:B------:R-:W-:Y:S02]  /*2c980*/  PRMT R66, R53, 0x5410, R51 ;  /* 0x0000541035427816 */ /* 0x000fe40000000033 */
[----:B------:R-:W-:Y:S02]  /*2c990*/  PRMT R65, R52, 0x5410, R50 ;  /* 0x0000541034417816 */ /* 0x000fe40000000032 */
[----:B------:R-:W-:Y:S01]  /*2c9a0*/  LOP3.LUT R0, R49, R237, R82, 0x96, !PT ;  /* 0x000000ed31007212 */ /* 0x000fe200078e9652 */
[----:B------:R-:W2:Y:S01]  /*2c9b0*/  LDSM.16.MT88.4 R52, [R205+0x5400] ;  /* 0x00540000cd34783b */ /* 0x000ea20000004200 */
[C---:B------:R-:W-:Y:S01]  /*2c9c0*/  LOP3.LUT R49, R48.reuse, 0xffff, RZ, 0xc0, !PT ;  /* 0x0000ffff30317812 */ /* 0x040fe200078ec0ff */
[C---:B------:R-:W-:Y:S04]  /*2c9d0*/  HMMA.16816.F32 R24, R56.reuse, R44, R24 ;  /* 0x0000002c3818723c */ /* 0x040fe80000001818 */
[----:B------:R-:W-:Y:S01]  /*2c9e0*/  LOP3.LUT R68, R63, R234, R182, 0x96, !PT ;  /* 0x000000ea3f447212 */ /* 0x000fe200078e96b6 */
[----:B------:R-:W-:Y:S01]  /*2c9f0*/  IMAD.WIDE.U32 R82, R83, -0x326172a9, RZ ;  /* 0xcd9e8d5753527825 */ /* 0x000fe200078e00ff */
[----:B------:R-:W-:Y:S02]  /*2ca00*/  LOP3.LUT R75, R85, R241, R62, 0x96, !PT ;  /* 0x000000f1554b7212 */ /* 0x000fe400078e963e */
[----:B------:R-:W-:Y:S01]  /*2ca10*/  LOP3.LUT R63, R48, 0xff, RZ, 0xc0, !PT ;  /* 0x000000ff303f7812 */ /* 0x000fe200078ec0ff */
[-C--:B------:R-:W-:Y:S03]  /*2ca20*/  HMMA.16816.F32 R28, R56, R46.reuse, R28 ;  /* 0x0000002e381c723c */ /* 0x080fe6000000181c */
[--C-:B------:R-:W-:Y:S01]  /*2ca30*/  SHF.R.U32.HI R62, RZ, 0x10, R48.reuse ;  /* 0x00000010ff3e7819 */ /* 0x100fe20000011630 */
[----:B------:R-:W-:Y:S01]  /*2ca40*/  IMAD.WIDE.U32 R74, R75, -0x326172a9, RZ ;  /* 0xcd9e8d574b4a7825 */ /* 0x000fe200078e00ff */
[----:B------:R-:W-:Y:S02]  /*2ca50*/  SHF.R.U32.HI R49, RZ, 0x8, R49 ;  /* 0x00000008ff317819 */ /* 0x000fe40000011631 */
[----:B------:R-:W-:Y:S01]  /*2ca60*/  LOP3.LUT R44, R3, 0xffff, RZ, 0xc0, !PT ;  /* 0x0000ffff032c7812 */ /* 0x000fe200078ec0ff */
[----:B------:R-:W-:Y:S04]  /*2ca70*/  HMMA.16816.F32 R32, R40, R46, R32 ;  /* 0x0000002e2820723c */ /* 0x000fe80000001820 */
[----:B------:R-:W-:Y:S01]  /*2ca80*/  SHF.R.U32.HI R45, RZ, 0x10, R3 ;  /* 0x00000010ff2d7819 */ /* 0x000fe20000011603 */
[----:B------:R-:W-:Y:S01]  /*2ca90*/  IMAD.WIDE.U32 R56, R68, -0x326172a9, RZ ;  /* 0xcd9e8d5744387825 */ /* 0x000fe200078e00ff */
[----:B------:R-:W-:Y:S02]  /*2caa0*/  SHF.R.U32.HI R64, RZ, 0x18, R48 ;  /* 0x00000018ff407819 */ /* 0x000fe40000011630 */
[----:B------:R-:W-:Y:S01]  /*2cab0*/  PRMT R63, R63, 0x5410, R49 ;  /* 0x000054103f3f7816 */ /* 0x000fe20000000031 */
[----:B------:R-:W-:Y:S03]  /*2cac0*/  IMAD.WIDE.U32 R58, R67, -0x326172a9, RZ ;  /* 0xcd9e8d57433a7825 */ /* 0x000fe600078e00ff */
[----:B------:R-:W-:Y:S01]  /*2cad0*/  LOP3.LUT R51, R62, 0xff, RZ, 0xc0, !PT ;  /* 0x000000ff3e337812 */ /* 0x000fe200078ec0ff */
        /* <DEDUP_REMOVED lines=9> */
[----:B------:R-:W-:Y:S01]  /*2cb70*/  PRMT R49, R45, 0x5410, R50 ;  /* 0x000054102d317816 */ /* 0x000fe20000000032 */
[--C-:B------:R-:W-:Y:S01]  /*2cb80*/  HSET2.LE.AND R50, R66, R141.reuse, PT ;  /* 0x0000008d42327233 */ /* 0x100fe20003803000 */
[----:B------:R-:W-:Y:S01]  /*2cb90*/  SHF.R.U32.HI R45, RZ, 0x10, R0 ;  /* 0x00000010ff2d7819 */ /* 0x000fe20000011600 */
[--C-:B------:R-:W-:Y:S01]  /*2cba0*/  HSET2.LE.AND R48, R48, R141.reuse, PT ;  /* 0x0000008d30307233 */ /* 0x100fe20003803000 */
[----:B------:R-:W-:Y:S01]  /*2cbb0*/  PRMT R44, R3, 0x5410, R44 ;  /* 0x00005410032c7816 */ /* 0x000fe2000000002c */
[--C-:B------:R-:W-:Y:S01]  /*2cbc0*/  HSET2.LE.AND R49, R49, R141.reuse, PT ;  /* 0x0000008d31317233 */ /* 0x100fe20003803000 */
[----:B------:R-:W-:Y:S02]  /*2cbd0*/  SHF.R.U32.HI R3, RZ, 0x18, R0 ;  /* 0x00000018ff037819 */ /* 0x000fe40000011600 */
[----:B------:R-:W-:Y:S01]  /*2cbe0*/  LOP3.LUT R0, R45, 0xff, RZ, 0xc0, !PT ;  /* 0x000000ff2d007812 */ /* 0x000fe200078ec0ff */
[--C-:B------:R-:W-:Y:S01]  /*2cbf0*/  HSET2.LE.AND R40, R44, R141.reuse, PT ;  /* 0x0000008d2c287233 */ /* 0x100fe20003803000 */
[----:B------:R-:W-:Y:S01]  /*2cc00*/  PRMT R64, R51, 0x5410, R64 ;  /* 0x0000541033407816 */ /* 0x000fe20000000040 */
[--C-:B------:R-:W-:Y:S01]  /*2cc10*/  HSET2.LE.AND R51, R65, R141.reuse, PT ;  /* 0x0000008d41337233 */ /* 0x100fe20003803000 */
[----:B------:R-:W-:Y:S01]  /*2cc20*/  PRMT R0, R0, 0x5410, R3 ;  /* 0x0000541000007816 */ /* 0x000fe20000000003 */
[----:B------:R-:W3:Y:S01]  /*2cc30*/  LDSM.16.MT88.4 R44, [R206+0x5400] ;  /* 0x00540000ce2c783b */ /* 0x000ee20000004200 */
        /* <DEDUP_REMOVED lines=9> */
[-C--:B--2---:R-:W-:Y:S05]  /*2ccd0*/  HMMA.16816.F32 R4, R48, R52.reuse, R4 ;  /* 0x000000343004723c */ /* 0x084fea0000001804 */
[----:B------:R-:W-:Y:S02]  /*2cce0*/  LOP3.LUT R43, R123, R43, RZ, 0xc0, !PT ;  /* 0x0000002b7b2b7212 */ /* 0x000fe400078ec0ff */
[-C--:B------:R-:W-:Y:S02]  /*2ccf0*/  LOP3.LUT R57, R57, R231.reuse, R178, 0x96, !PT ;  /* 0x000000e739397212 */ /* 0x080fe400078e96b2 */
[-C--:B------:R-:W-:Y:S03]  /*2cd00*/  LOP3.LUT R0, R75, R240.reuse, R56, 0x96, !PT ;  /* 0x000000f04b007212 */ /* 0x080fe600078e9638 */
[C---:B------:R-:W-:Y:S04]  /*2cd10*/  HMMA.16816.F32 R8, R40.reuse, R52, R8 ;  /* 0x000000342808723c */ /* 0x040fe80000001808 */
[----:B------:R-:W-:Y:S01]  /*2cd20*/  LOP3.LUT R58, R83, R240, R58, 0x96, !PT ;  /* 0x000000f0533a7212 */ /* 0x000fe200078e963a */
[----:B------:R-:W-:Y:S02]  /*2cd30*/  IMAD.WIDE.U32 R66, R0, -0x2daee0ad, RZ ;  /* 0xd2511f5300427825 */ /* 0x000fe400078e00ff */
[----:B------:R-:W-:Y:S01]  /*2cd40*/  LOP3.LUT R52, R59, R231, R176, 0x96, !PT ;  /* 0x000000e73b347212 */ /* 0x000fe200078e96b0 */
[-C--:B------:R-:W-:Y:S04]  /*2cd50*/  HMMA.16816.F32 R12, R40, R54.reuse, R12 ;  /* 0x00000036280c723c */ /* 0x080fe8000000180c */
[----:B------:R-:W-:Y:S04]  /*2cd60*/  IMAD.WIDE.U32 R56, R57, -0x2daee0ad, RZ ;  /* 0xd2511f5339387825 */ /* 0x000fe800078e00ff */
[----:B------:R-:W-:Y:S01]  /*2cd70*/  IMAD.WIDE.U32 R52, R52, -0x2daee0ad, RZ ;  /* 0xd2511f5334347825 */ /* 0x000fe200078e00ff */
[-C--:B------:R-:W-:Y:S01]  /*2cd80*/  LOP3.LUT R56, R67, R236.reuse, R56, 0x96, !PT ;  /* 0x000000ec43387212 */ /* 0x080fe200078e9638 */
[C---:B------:R-:W-:Y:S04]  /*2cd90*/  HMMA.16816.F32 R16, R48.reuse, R54, R16 ;  /* 0x000000363010723c */ /* 0x040fe80000001810 */
[-C--:B------:R-:W-:Y:S01]  /*2cda0*/  LOP3.LUT R3, R57, R239.reuse, R84, 0x96, !PT ;  /* 0x000000ef39037212 */ /* 0x080fe200078e9654 */
[----:B------:R-:W-:Y:S01]  /*2cdb0*/  IMAD.WIDE.U32 R78, R58, -0x2daee0ad, RZ ;  /* 0xd2511f533a4e7825 */ /* 0x000fe200078e00ff */
[----:B------:R-:W-:Y:S02]  /*2cdc0*/  LOP3.LUT R0, R53, R239, R80, 0x96, !PT ;  /* 0x000000ef35007212 */ /* 0x000fe400078e9650 */
[-C--:B---3--:R-:W-:Y:S04]  /*2cdd0*/  HMMA.16816.F32 R20, R48, R44.reuse, R20 ;  /* 0x0000002c3014723c */ /* 0x088fe80000001814 */
[----:B------:R-:W-:Y:S01]  /*2cde0*/  LOP3.LUT R52, R79, R236, R52, 0x96, !PT ;  /* 0x000000ec4f347212 */ /* 0x000fe200078e9634 */
[----:B------:R-:W-:Y:S03]  /*2cdf0*/  IMAD.WIDE.U32 R56, R56, -0x326172a9, RZ ;  /* 0xcd9e8d5738387825 */ /* 0x000fe600078e00ff */
[C---:B------:R-:W-:Y:S04]  /*2ce00*/  HMMA.16816.F32 R24, R40.reuse, R44, R24 ;  /* 0x0000002c2818723c */ /* 0x040fe80000001818 */
[--C-:B------:R-:W-:Y:S01]  /*2ce10*/  SHF.R.U32.HI R54, RZ, 0x10, R56.reuse ;  /* 0x00000010ff367819 */ /* 0x100fe20000011638 */
[----:B------:R-:W-:Y:S01]  /*2ce20*/  IMAD.WIDE.U32 R52, R52, -0x326172a9, RZ ;  /* 0xcd9e8d5734347825 */ /* 0x000fe200078e00ff */
[C---:B------:R-:W-:Y:S02]  /*2ce30*/  LOP3.LUT R58, R56.reuse, 0xff, RZ, 0xc0, !PT ;  /* 0x000000ff383a7812 */ /* 0x040fe400078ec0ff */
[----:B------:R-:W-:Y:S01]  /*2ce40*/  SHF.R.U32.HI R55, RZ, 0x18, R56 ;  /* 0x00000018ff377819 */ /* 0x000fe20000011638 */
[----:B------:R-:W-:Y:S01]  /*2ce50*/  IMAD.WIDE.U32 R62, R3, -0x326172a9, RZ ;  /* 0xcd9e8d57033e7825 */ /* 0x000fe200078e00ff */
[-C--:B------:R-:W-:Y:S03]  /*2ce60*/  HMMA.16816.F32 R28, R40, R46.reuse, R28 ;  /* 0x0000002e281c723c */ /* 0x080fe6000000181c */
[----:B------:R-:W-:Y:S01]  /*2ce70*/  LOP3.LUT R3, R56, 0xffff, RZ, 0xc0, !PT ;  /* 0x0000ffff38037812 */ /* 0x000fe200078ec0ff */
[----:B------:R-:W-:Y:S01]  /*2ce80*/  IMAD.WIDE.U32 R64, R0, -0x326172a9, RZ ;  /* 0xcd9e8d5700407825 */ /* 0x000fe200078e00ff */
[-C--:B------:R-:W-:Y:S02]  /*2ce90*/  LOP3.LUT R56, R57, R242.reuse, R62, 0x96, !PT ;  /* 0x000000f239387212 */ /* 0x080fe400078e963e */
[----:B------:R-:W-:Y:S01]  /*2cea0*/  LOP3.LUT R57, R52, 0xffff, RZ, 0xc0, !PT ;  /* 0x0000ffff34397812 */ /* 0x000fe200078ec0ff */
[----:B------:R-:W-:Y:S04]  /*2ceb0*/  HMMA.16816.F32 R32, R48, R46, R32 ;  /* 0x0000002e3020723c */ /* 0x000fe80000001820 */
[----:B------:R-:W-:Y:S02]  /*2cec0*/  LOP3.LUT R0, R53, R242, R64, 0x96, !PT ;  /* 0x000000f235007212 */ /* 0x000fe400078e9640 */
[----:B------:R-:W-:Y:S02]  /*2ced0*/  SHF.R.U32.HI R53, RZ, 0x8, R3 ;  /* 0x00000008ff357819 */ /* 0x000fe40000011603 */
[----:B------:R-:W-:Y:S04]  /*2cee0*/  LOP3.LUT R3, R54, 0xff, RZ, 0xc0, !PT ;  /* 0x000000ff36037812 */ /* 0x000fe800078ec0ff */
[----:B------:R-:W-:Y:S02]  /*2cef0*/  LOP3.LUT R62, R52, 0xff, RZ, 0xc0, !PT ;  /* 0x000000ff343e7812 */ /* 0x000fe400078ec0ff */
[--C-:B------:R-:W-:Y:S02]  /*2cf00*/  SHF.R.U32.HI R68, RZ, 0x10, R52.reuse ;  /* 0x00000010ff447819 */ /* 0x100fe40000011634 */
[----:B------:R-:W-:Y:S02]  /*2cf10*/  SHF.R.U32.HI R72, RZ, 0x18, R52 ;  /* 0x00000018ff487819 */ /* 0x000fe40000011634 */
[----:B------:R-:W-:Y:S02]  /*2cf20*/  PRMT R67, R58, 0x5410, R53 ;  /* 0x000054103a437816 */ /* 0x000fe40000000035 */
[----:B------:R-:W-:Y:S02]  /*2cf30*/  PRMT R64, R3, 0x5410, R55 ;  /* 0x0000541003407816 */ /* 0x000fe40000000037 */
[--C-:B------:R-:W-:Y:S01]  /*2cf40*/  SHF.R.U32.HI R45, RZ, 0x10, R56.reuse ;  /* 0x00000010ff2d7819 */ /* 0x100fe20000011638 */
[----:B------:R-:W2:Y:S01]  /*2cf50*/  LDSM.16.MT88.4 R52, [R205+0x5800] ;  /* 0x00580000cd34783b */ /* 0x000ea20000004200 */
[----:B------:R-:W-:Y:S01]  /*2cf60*/  SHF.R.U32.HI R58, RZ, 0x8, R57 ;  /* 0x00000008ff3a7819 */ /* 0x000fe20000011639 */
[--C-:B------:R-:W-:Y:S01]  /*2cf70*/  HSET2.LE.AND R42, R67, R141.reuse, PT ;  /* 0x0000008d432a7233 */ /* 0x100fe20003803000 */
[----:B------:R-:W-:Y:S01]  /*2cf80*/  LOP3.LUT R3, R56, 0xffff, RZ, 0xc0, !PT ;  /* 0x0000ffff38037812 */ /* 0x000fe200078ec0ff */
[--C-:B------:R-:W-:Y:S01]  /*2cf90*/  HSET2.LE.AND R43, R64, R141.reuse, PT ;  /* 0x0000008d402b7233 */ /* 0x100fe20003803000 */
[----:B------:R-:W-:Y:S02]  /*2cfa0*/  SHF.R.U32.HI R57, RZ, 0x18, R56 ;  /* 0x00000018ff397819 */ /* 0x000fe40000011638 */
[----:B------:R-:W-:Y:S02]  /*2cfb0*/  LOP3.LUT R44, R0, 0xffff, RZ, 0xc0, !PT ;  /* 0x0000ffff002c7812 */ /* 0x000fe400078ec0ff */
[----:B------:R-:W-:Y:S02]  /*2cfc0*/  LOP3.LUT R45, R45, 0xff, RZ, 0xc0, !PT ;  /* 0x000000ff2d2d7812 */ /* 0x000fe400078ec0ff */
[----:B------:R-:W-:Y:S02]  /*2cfd0*/  LOP3.LUT R59, R56, 0xff, RZ, 0xc0, !PT ;  /* 0x000000ff383b7812 */ /* 0x000fe400078ec0ff */
[----:B------:R-:W-:Y:S02]  /*2cfe0*/  SHF.R.U32.HI R56, RZ, 0x8, R3 ;  /* 0x00000008ff387819 */ /* 0x000fe40000011603 */
[----:B------:R-:W-:Y:S02]  /*2cff0*/  PRMT R57, R45, 0x5410, R57 ;  /* 0x000054102d397816 */ /* 0x000fe40000000039 */
[----:B------:R-:W-:Y:S02]  /*2d000*/  SHF.R.U32.HI R45, RZ, 0x10, R0 ;  /* 0x00000010ff2d7819 */ /* 0x000fe40000011600 */
[----:B------:R-:W-:Y:S01]  /*2d010*/  LOP3.LUT R3, R0, 0xff, RZ, 0xc0, !PT ;  /* 0x000000ff00037812 */ /* 0x000fe200078ec0ff */
[--C-:B------:R-:W-:Y:S01]  /*2d020*/  HSET2.LE.AND R41, R57, R141.reuse, PT ;  /* 0x0000008d39297233 */ /* 0x100fe20003803000 */
        /* <DEDUP_REMOVED lines=8> */
[----:B------:R-:W-:Y:S01]  /*2d0b0*/  PRMT R3, R0, 0x5410, R3 ;  /* 0x0000541000037816 */ /* 0x000fe20000000003 */
[----:B------:R-:W3:Y:S01]  /*2d0c0*/  LDSM.16.MT88.4 R56, [R206+0x5800] ;  /* 0x00580000ce38783b */ /* 0x000ee20000004200 */
[----:B------:R-:W-:Y:S01]  /*2d0d0*/  LOP3.LUT R0, R68, 0xff, RZ, 0xc0, !PT ;  /* 0x000000ff44007812 */ /* 0x000fe200078ec0ff */
[--C-:B------:R-:W-:Y:S01]  /*2d0e0*/  HSET2.LE.AND R46, R62, R141.reuse, PT ;  /* 0x0000008d3e2e7233 */ /* 0x100fe20003803000 */
[----:B------:R-:W-:Y:S01]  /*2d0f0*/  LOP3.LUT R40, R131, R40, RZ, 0xc0, !PT ;  /* 0x0000002883287212 */ /* 0x000fe200078ec0ff */
[--C-:B------:R-:W-:Y:S01]  /*2d100*/  HSET2.LE.AND R45, R3, R141.reuse, PT ;  /* 0x0000008d032d7233 */ /* 0x100fe20003803000 */
[----:B------:R-:W-:Y:S02]  /*2d110*/  PRMT R47, R0, 0x5410, R72 ;  /* 0x00005410002f7816 */ /* 0x000fe40000000048 */
[----:B------:R-:W-:Y:S01]  /*2d120*/  LOP3.LUT R41, R132, R41, RZ, 0xc0, !PT ;  /* 0x0000002984297212 */ /* 0x000fe200078ec0ff */
[----:B------:R-:W-:Y:S01]  /*2d130*/  IMAD.MOV.U32 R132, RZ, RZ, R37 ;  /* 0x000000ffff847224 */ /* 0x000fe200078e0025 */
[----:B------:R-:W-:Y:S01]  /*2d140*/  LOP3.LUT R42, R130, R42, RZ, 0xc0, !PT ;  /* 0x0000002a822a7212 */ /* 0x000fe200078ec0ff */
[--C-:B------:R-:W-:Y:S01]  /*2d150*/  HSET2.LE.AND R47, R47, R141.reuse, PT ;  /* 0x0000008d2f2f7233 */ /* 0x100fe20003803000 */
[----:B------:R-:W-:Y:S02]  /*2d160*/  LOP3.LUT R43, R129, R43, RZ, 0xc0, !PT ;  /* 0x0000002b812b7212 */ /* 0x000fe400078ec0ff */
[-C--:B------:R-:W-:Y:S02]  /*2d170*/  LOP3.LUT R50, R63, R238.reuse, R74, 0x96, !PT ;  /* 0x000000ee3f327212 */ /* 0x080fe400078e964a */
[----:B------:R-:W-:Y:S02]  /*2d180*/  LOP3.LUT R48, R65, R238, R82, 0x96, !PT ;  /* 0x000000ee41307212 */ /* 0x000fe400078e9652 */
[----:B------:R-:W-:Y:S01]  /*2d190*/  LOP3.LUT R44, R138, R44, RZ, 0xc0, !PT ;  /* 0x0000002c8a2c7212 */ /* 0x000fe200078ec0ff */
[-C--:B--2---:R-:W-:Y:S05]  /*2d1a0*/  HMMA.16816.F32 R4, R40, R52.reuse, R4 ;  /* 0x000000342804723c */ /* 0x084fea0000001804 */
[----:B------:R-:W-:Y:S01]  /*2d1b0*/  LOP3.LUT R45, R137, R45, RZ, 0xc0, !PT ;  /* 0x0000002d892d7212 */ /* 0x000fe200078ec0ff */
[----:B------:R-:W-:Y:S01]  /*2d1c0*/  IMAD.WIDE.U32 R50, R50, -0x2daee0ad, RZ ;  /* 0xd2511f5332327825 */ /* 0x000fe200078e00ff */
[----:B------:R-:W-:Y:S02]  /*2d1d0*/  LOP3.LUT R46, R133, R46, RZ, 0xc0, !PT ;  /* 0x0000002e852e7212 */ /* 0x000fe400078ec0ff */
[----:B------:R-:W-:Y:S03]  /*2d1e0*/  LOP3.LUT R47, R136, R47, RZ, 0xc0, !PT ;  /* 0x0000002f882f7212 */ /* 0x000fe600078ec0ff */
[----:B------:R-:W-:Y:S01]  /*2d1f0*/  IMAD.WIDE.U32 R48, R48, -0x2daee0ad, RZ ;  /* 0xd2511f5330307825 */ /* 0x000fe200078e00ff */
[-C--:B------:R-:W-:Y:S02]  /*2d200*/  LOP3.LUT R3, R51, R237.reuse, R66, 0x96, !PT ;  /* 0x000000ed33037212 */ /* 0x080fe400078e9642 */
[----:B------:R-:W-:Y:S01]  /*2d210*/  LOP3.LUT R51, R50, 0xffff, RZ, 0xc0, !PT ;  /* 0x0000ffff32337812 */ /* 0x000fe200078ec0ff */
[C---:B------:R-:W-:Y:S04]  /*2d220*/  HMMA.16816.F32 R8, R44.reuse, R52, R8 ;  /* 0x000000342c08723c */ /* 0x040fe80000001808 */
[----:B------:R-:W-:Y:S01]  /*2d230*/  SHF.R.U32.HI R51, RZ, 0x8, R51 ;  /* 0x00000008ff337819 */ /* 0x000fe20000011633 */
[----:B------:R-:W-:Y:S01]  /*2d240*/  IMAD.MOV.U32 R133, RZ, RZ, R36 ;  /* 0x000000ffff857224 */ /* 0x000fe200078e0024 */
[----:B------:R-:W-:Y:S02]  /*2d250*/  LOP3.LUT R62, R48, 0xff, RZ, 0xc0, !PT ;  /* 0x000000ff303e7812 */ /* 0x000fe400078ec0ff */
[-C--:B------:R-:W-:Y:S04]  /*2d260*/  HMMA.16816.F32 R12, R44, R54.reuse, R12 ;  /* 0x000000362c0c723c */ /* 0x080fe8000000180c */
[--C-:B------:R-:W-:Y:S02]  /*2d270*/  SHF.R.U32.HI R52, RZ, 0x10, R50.reuse ;  /* 0x00000010ff347819 */ /* 0x100fe40000011632 */
[----:B------:R-:W-:Y:S02]  /*2d280*/  LOP3.LUT R53, R50, 0xff, RZ, 0xc0, !PT ;  /* 0x000000ff32357812 */ /* 0x000fe400078ec0ff */
[C---:B------:R-:W-:Y:S04]  /*2d290*/  HMMA.16816.F32 R16, R40.reuse, R54, R16 ;  /* 0x000000362810723c */ /* 0x040fe80000001810 */
[----:B------:R-:W-:Y:S02]  /*2d2a0*/  SHF.R.U32.HI R50, RZ, 0x18, R50 ;  /* 0x00000018ff327819 */ /* 0x000fe40000011632 */
[----:B------:R-:W-:Y:S02]  /*2d2b0*/  PRMT R146, R53, 0x5410, R51 ;  /* 0x0000541035927816 */ /* 0x000fe40000000033 */
[-C--:B---3--:R-:W-:Y:S04]  /*2d2c0*/  HMMA.16816.F32 R20, R40, R56.reuse, R20 ;  /* 0x000000382814723c */ /* 0x088fe80000001814 */
[----:B------:R-:W-:Y:S01]  /*2d2d0*/  LOP3.LUT R55, R48, 0xffff, RZ, 0xc0, !PT ;  /* 0x0000ffff30377812 */ /* 0x000fe200078ec0ff */
[--C-:B------:R-:W-:Y:S01]  /*2d2e0*/  HSET2.LE.AND R146, R146, R141.reuse, PT ;  /* 0x0000008d92927233 */ /* 0x100fe20003803000 */
[----:B------:R-:W-:Y:S02]  /*2d2f0*/  LOP3.LUT R0, R49, R237, R78, 0x96, !PT ;  /* 0x000000ed31007212 */ /* 0x000fe400078e964e */
[C---:B------:R-:W-:Y:S04]  /*2d300*/  HMMA.16816.F32 R24, R44.reuse, R56, R24 ;  /* 0x000000382c18723c */ /* 0x040fe80000001818 */
[----:B------:R-:W-:Y:S02]  /*2d310*/  LOP3.LUT R49, R52, 0xff, RZ, 0xc0, !PT ;  /* 0x000000ff34317812 */ /* 0x000fe400078ec0ff */
[----:B------:R-:W-:Y:S02]  /*2d320*/  SHF.R.U32.HI R139, RZ, 0x10, R48 ;  /* 0x00000010ff8b7819 */ /* 0x000fe40000011630 */
[-C--:B------:R-:W-:Y:S04]  /*2d330*/  HMMA.16816.F32 R28, R44, R58.reuse, R28 ;  /* 0x0000003a2c1c723c */ /* 0x080fe8000000181c */
[----:B------:R-:W-:Y:S02]  /*2d340*/  PRMT R147, R49, 0x5410, R50 ;  /* 0x0000541031937816 */ /* 0x000fe40000000032 */
[--C-:B------:R-:W-:Y:S02]  /*2d350*/  SHF.R.U32.HI R49, RZ, 0x10, R3.reuse ;  /* 0x00000010ff317819 */ /* 0x100fe40000011603 */
[----:B------:R-:W-:Y:S04]  /*2d360*/  HMMA.16816.F32 R32, R40, R58, R32 ;  /* 0x0000003a2820723c */ /* 0x000fe80000001820 */
[----:B------:R-:W-:Y:S01]  /*2d370*/  SHF.R.U32.HI R63, RZ, 0x18, R48 ;  /* 0x00000018ff3f7819 */ /* 0x000fe20000011630 */
[--C-:B------:R-:W-:Y:S01]  /*2d380*/  HSET2.LE.AND R147, R147, R141.reuse, PT ;  /* 0x0000008d93937233 */ /* 0x100fe20003803000 */
[----:B------:R-:W-:Y:S02]  /*2d390*/  LOP3.LUT R48, R3, 0xffff, RZ, 0xc0, !PT ;  /* 0x0000ffff03307812 */ /* 0x000fe400078ec0ff */
[----:B------:R-:W-:Y:S04]  /*2d3a0*/  LOP3.LUT R52, R49, 0xff, RZ, 0xc0, !PT ;  /* 0x000000ff31347812 */ /* 0x000fe800078ec0ff */
[----:B------:R-:W-:Y:S02]  /*2d3b0*/  SHF.R.U32.HI R53, RZ, 0x8, R48 ;  /* 0x00000008ff357819 */ /* 0x000fe40000011630 */
[----:B------:R-:W-:Y:S01]  /*2d3c0*/  LOP3.LUT R56, R3, 0xff, RZ, 0xc0, !PT ;  /* 0x000000ff03387812 */ /* 0x000fe200078ec0ff */
[----:B------:R-:W2:Y:S01]  /*2d3d0*/  LDSM.16.MT88.4 R48, [R206+0x5c00] ;  /* 0x005c0000ce30783b */ /* 0x000ea20000004200 */
[----:B------:R-:W-:Y:S02]  /*2d3e0*/  SHF.R.U32.HI R54, RZ, 0x18, R3 ;  /* 0x00000018ff367819 */ /* 0x000fe40000011603 */
[C---:B------:R-:W-:Y:S02]  /*2d3f0*/  LOP3.LUT R3, R0.reuse, 0xffff, RZ, 0xc0, !PT ;  /* 0x0000ffff00037812 */ /* 0x040fe400078ec0ff */
[----:B------:R-:W-:Y:S02]  /*2d400*/  LOP3.LUT R57, R0, 0xff, RZ, 0xc0, !PT ;  /* 0x000000ff00397812 */ /* 0x000fe400078ec0ff */
[----:B------:R-:W-:Y:S02]  /*2d410*/  SHF.R.U32.HI R3, RZ, 0x8, R3 ;  /* 0x00000008ff037819 */ /* 0x000fe40000011603 */
[----:B------:R-:W-:Y:S02]  /*2d420*/  PRMT R54, R52, 0x5410, R54 ;  /* 0x0000541034367816 */ /* 0x000fe40000000036 */
[--C-:B------:R-:W-:Y:S02]  /*2d430*/  SHF.R.U32.HI R52, RZ, 0x10, R0.reuse ;  /* 0x00000010ff347819 */ /* 0x100fe40000011600 */
[----:B------:R-:W-:Y:S01]  /*2d440*/  PRMT R53, R56, 0x5410, R53 ;  /* 0x0000541038357816 */ /* 0x000fe20000000035 */
[--C-:B------:R-:W-:Y:S01]  /*2d450*/  HSET2.LE.AND R145, R54, R141.reuse, PT ;  /* 0x0000008d36917233 */ /* 0x100fe20003803000 */
[----:B------:R-:W-:Y:S02]  /*2d460*/  PRMT R57, R57, 0x5410, R3 ;  /* 0x0000541039397816 */ /* 0x000fe40000000003 */
[----:B------:R-:W-:Y:S01]  /*2d470*/  SHF.R.U32.HI R3, RZ, 0x18, R0 ;  /* 0x00000018ff037819 */ /* 0x000fe20000011600 */
[--C-:B------:R-:W-:Y:S01]  /*2d480*/  HSET2.LE.AND R144, R53, R141.reuse, PT ;  /* 0x0000008d35907233 */ /* 0x100fe20003803000 */
[----:B------:R-:W-:Y:S01]  /*2d490*/  LOP3.LUT R0, R52, 0xff, RZ, 0xc0, !PT ;  /* 0x000000ff34007812 */ /* 0x000fe200078ec0ff */
[--C-:B------:R-:W-:Y:S01]  /*2d4a0*/  HSET2.LE.AND R136, R57, R141.reuse, PT ;  /* 0x0000008d39887233 */ /* 0x100fe20003803000 */
[----:B------:R-:W-:Y:S02]  /*2d4b0*/  LOP3.LUT R139, R139, 0xff, RZ, 0xc0, !PT ;  /* 0x000000ff8b8b7812 */ /* 0x000fe400078ec0ff */
[----:B------:R-:W-:Y:S02]  /*2d4c0*/  SHF.R.U32.HI R55, RZ, 0x8, R55 ;  /* 0x00000008ff377819 */ /* 0x000fe40000011637 */
[----:B------:R-:W-:Y:S01]  /*2d4d0*/  PRMT R0, R0, 0x5410, R3 ;  /* 0x0000541000007816 */ /* 0x000fe20000000003 */
[----:B------:R-:W-:Y:S01]  /*2d4e0*/  IMAD.MOV.U32 R3, RZ, RZ, R38 ;  /* 0x000000ffff037224 */ /* 0x000fe200078e0026 */
[----:B------:R-:W-:Y:S02]  /*2d4f0*/  PRMT R139, R139, 0x5410, R63 ;  /* 0x000054108b8b7816 */ /* 0x000fe4000000003f */
[----:B------:R-:W-:Y:S01]  /*2d500*/  PRMT R55, R62, 0x5410, R55 ;  /* 0x000054103e377816 */ /* 0x000fe20000000037 */
[--C-:B------:R-:W-:Y:S01]  /*2d510*/  HSET2.LE.AND R137, R0, R141.reuse, PT ;  /* 0x0000008d00897233 */ /* 0x100fe20003803000 */
[----:B------:R-:W-:Y:S01]  /*2d520*/  LOP3.LUT R144, R76, R144, RZ, 0xc0, !PT ;  /* 0x000000904c907212 */ /* 0x000fe200078ec0ff */
[--C-:B------:R-:W-:Y:S01]  /*2d530*/  HSET2.LE.AND R139, R139, R141.reuse, PT ;  /* 0x0000008d8b8b7233 */ /* 0x100fe20003803000 */
[----:B------:R-:W-:Y:S01]  /*2d540*/  LOP3.LUT R145, R71, R145, RZ, 0xc0, !PT ;  /* 0x0000009147917212 */ /* 0x000fe200078ec0ff */
[----:B------:R-:W-:Y:S01]  /*2d550*/  HSET2.LE.AND R138, R55, R141, PT ;  /* 0x0000008d378a7233 */ /* 0x000fe20003803000 */
[----:B------:R-:W-:Y:S01]  /*2d560*/  LOP3.LUT R146, R69, R146, RZ, 0xc0, !PT ;  /* 0x0000009245927212 */ /* 0x000fe200078ec0ff */
[----:B------:R-:W-:Y:S01]  /*2d570*/  FADD.FTZ R0, R188, R191 ;  /* 0x000000bfbc007221 */ /* 0x000fe20000010000 */
[----:B------:R-:W-:Y:S02]  /*2d580*/  LOP3.LUT R147, R60, R147, RZ, 0xc0, !PT ;  /* 0x000000933c937212 */ /* 0x000fe400078ec0ff */
[----:B------:R-:W-:Y:S01]  /*2d590*/  LOP3.LUT R139, R2, R139, RZ, 0xc0, !PT ;  /* 0x0000008b028b7212 */ /* 0x000fe200078ec0ff */
[----:B------:R-:W-:Y:S01]  /*2d5a0*/  FADD.FTZ R0, R184, R0 ;  /* 0x00000000b8007221 */ /* 0x000fe20000010000 */
[----:B------:R-:W-:Y:S01]  /*2d5b0*/  LOP3.LUT R136, R73, R136, RZ, 0xc0, !PT ;  /* 0x0000008849887212 */ /* 0x000fe200078ec0ff */
[----:B------:R-:W-:Y:S01]  /*2d5c0*/  FADD.FTZ R2, R189, R194 ;  /* 0x000000c2bd027221 */ /* 0x000fe20000010000 */
[----:B------:R-:W-:Y:S01]  /*2d5d0*/  LOP3.LUT R137, R70, R137, RZ, 0xc0, !PT ;  /* 0x0000008946897212 */ /* 0x000fe200078ec0ff */
[-C--:B------:R-:W-:Y:S05]  /*2d5e0*/  HMMA.16816.F32 R164, R144, R160.reuse, R4 ;  /* 0x000000a090a4723c */ /* 0x080fea0000001804 */
[----:B------:R-:W-:Y:S01]  /*2d5f0*/  LOP3.LUT R138, R61, R138, RZ, 0xc0, !PT ;  /* 0x0000008a3d8a7212 */ /* 0x000fe200078ec0ff */
[----:B------:R-:W-:Y:S02]  /*2d600*/  FADD.FTZ R0, R185, R0 ;  /* 0x00000000b9007221 */ /* 0x000fe40000010000 */
[----:B------:R-:W-:Y:S04]  /*2d610*/  FADD.FTZ R2, R186, R2 ;  /* 0x00000002ba027221 */ /* 0x000fe80000010000 */
[C---:B------:R-:W-:Y:S04]  /*2d620*/  HMMA.16816.F32 R152, R136.reuse, R160, R8 ;  /* 0x000000a08898723c */ /* 0x040fe80000001808 */
[----:B------:R-:W-:Y:S02]  /*2d630*/  FADD.FTZ R0, R181, R0 ;  /* 0x00000000b5007221 */ /* 0x000fe40000010000 */
[----:B------:R-:W-:Y:S02]  /*2d640*/  FADD.FTZ R2, R187, R2 ;  /* 0x00000002bb027221 */ /* 0x000fe40000010000 */
[-C--:B------:R-:W-:Y:S04]  /*2d650*/  HMMA.16816.F32 R148, R136, R162.reuse, R12 ;  /* 0x000000a28894723c */ /* 0x080fe8000000180c */
[----:B------:R-:W-:Y:S02]  /*2d660*/  FADD.FTZ R0, R192, R0 ;  /* 0x00000000c0007221 */ /* 0x000fe40000010000 */
[----:B------:R-:W-:Y:S02]  /*2d670*/  FADD.FTZ R2, R190, R2 ;  /* 0x00000002be027221 */ /* 0x000fe40000010000 */
[C---:B------:R-:W-:Y:S04]  /*2d680*/  HMMA.16816.F32 R160, R144.reuse, R162, R16 ;  /* 0x000000a290a0723c */ /* 0x040fe80000001810 */
[----:B------:R-:W-:Y:S04]  /*2d690*/  FADD.FTZ R2, R183, R2 ;  /* 0x00000002b7027221 */ /* 0x000fe80000010000 */
[-C--:B--2---:R-:W-:Y:S01]  /*2d6a0*/  HMMA.16816.F32 R156, R144, R48.reuse, R20 ;  /* 0x00000030909c723c */ /* 0x084fe20000001814 */
[----:B------:R2:W-:Y:S04]  /*2d6b0*/  STL [R1+0x6c], R2 ;  /* 0x00006c0201007387 */ /* 0x0005e80000100800 */
[----:B------:R1:W-:Y:S03]  /*2d6c0*/  STL [R1+0x68], R0 ;  /* 0x0000680001007387 */ /* 0x0003e60000100800 */
[C---:B------:R-:W-:Y:S08]  /*2d6d0*/  HMMA.16816.F32 R140, R136.reuse, R48, R24 ;  /* 0x00000030888c723c */ /* 0x040ff00000001818 */
[-C--:B------:R-:W-:Y:S08]  /*2d6e0*/  HMMA.16816.F32 R136, R136, R50.reuse, R28 ;  /* 0x000000328888723c */ /* 0x080ff0000000181c */
[----:B------:R-:W-:Y:S04]  /*2d6f0*/  HMMA.16816.F32 R144, R144, R50, R32 ;  /* 0x000000329090723c */ /* 0x000fe80000001820 */
[----:B--2---:R-:W-:Y:S04]  /*2d700*/  IMAD.MOV.U32 R2, RZ, RZ, R39 ;  /* 0x000000ffff027224 */ /* 0x004fe800078e0027 */
[----:B-1----:R-:W-:-:S05]  /*2d710*/  @P0 BRA `(.L_x_906) ;  /* 0xffff13c000000947 */ /* 0x002fca000383ffff */
.L_x_903:
[----:B-----5:R1:W5:Y:S04]  /*2d720*/  LD.E R26, [R134.64+0xd8] ;  /* 0x0000d804861a7980 */ /* 0x020368000c101900 */
[----:B------:R1:W5:Y:S01]  /*2d730*/  LD.E R4, [R134.64+0x17c] ;  /* 0x00017c0486047980 */ /* 0x000362000c101900 */
[----:B------:R-:W-:-:S02]  /*2d740*/  MOV R7, 0x1f ;  /* 0x0000001f00077802 */ /* 0x000fc40000000f00 */
[----:B------:R-:W-:Y:S01]  /*2d750*/  MOV R6, 0xffffffff ;  /* 0xffffffff00067802 */ /* 0x000fe20000000f00 */
[----:B------:R-:W-:Y:S05]  /*2d760*/  BRA.DIV ~URZ, `(.L_x_907) ;  /* 0x000015327f007947 */ /* 0x000fea000b800000 */
[----:B------:R-:W2:Y:S04]  /*2d770*/  LDL R2, [R1+0x28c] ;  /* 0x00028c0001027983 */ /* 0x000ea80000100800 */
[----:B--2---:R2:W3:Y:S02]  /*2d780*/  SHFL.BFLY PT, R0, R2, 0x2, 0x1f ;  /* 0x0c401f0002007f89 */ /* 0x0044e400000e0000 */
.L_x_922:
[----:B--2---:R-:W2:Y:S02]  /*2d790*/  LDL.LU R2, [R1+0x28c] ;  /* 0x00028c0001027983 */ /* 0x004ea40000300800 */
[----:B--23--:R-:W-:Y:S01]  /*2d7a0*/  FADD.FTZ R0, R0, R2 ;  /* 0x0000000200007221 */ /* 0x00cfe20000010000 */
[----:B------:R-:W-:Y:S05]  /*2d7b0*/  BRA.DIV ~URZ, `(.L_x_908) ;  /* 0x000015427f007947 */ /* 0x000fea000b800000 */
[----:B------:R-:W2:Y:S04]  /*2d7c0*/  LDL.LU R7, [R1+0x6c] ;  /* 0x00006c0001077983 */ /* 0x000ea80000300800 */
[----:B------:R-:W3:Y:S04]  /*2d7d0*/  LDL.LU R6, [R1+0x68] ;  /* 0x0000680001067983 */ /* 0x000ee80000300800 */
[----:B------:R-:W4:Y:S04]  /*2d7e0*/  LDL.LU R10, [R1+0x288] ;  /* 0x00028800010a7983 */ /* 0x000f280000300800 */
[----:B------:R-:W1:Y:S02]  /*2d7f0*/  SHFL.BFLY PT, R8, R0, 0x1, 0x1f ;  /* 0x0c201f0000087f89 */ /* 0x000e6400000e0000 */
[----:B-1----:R-:W-:-:S02]  /*2d800*/  FADD.FTZ R23, R0, R8 ;  /* 0x0000000800177221 */ /* 0x002fc40000010000 */
[----:B--2---:R-:W1:Y:S04]  /*2d810*/  SHFL.BFLY PT, R3, R7, 0x2, 0x1f ;  /* 0x0c401f0007037f89 */ /* 0x004e6800000e0000 */
[----:B---3--:R-:W2:Y:S04]  /*2d820*/  SHFL.BFLY PT, R2, R6, 0x2, 0x1f ;  /* 0x0c401f0006027f89 */ /* 0x008ea800000e0000 */
[----:B----4-:R-:W3:Y:S01]  /*2d830*/  SHFL.BFLY PT, R5, R10, 0x2, 0x1f ;  /* 0x0c401f000a057f89 */ /* 0x010ee200000e0000 */
[----:B-1----:R-:W-:Y:S02]  /*2d840*/  FADD.FTZ R3, R3, R7 ;  /* 0x0000000703037221 */ /* 0x002fe40000010000 */
[----:B--2---:R-:W-:-:S03]  /*2d850*/  FADD.FTZ R2, R2, R6 ;  /* 0x0000000602027221 */ /* 0x004fc60000010000 */
[----:B------:R-:W1:Y:S01]  /*2d860*/  SHFL.BFLY PT, R7, R3, 0x1, 0x1f ;  /* 0x0c201f0003077f89 */ /* 0x000e6200000e0000 */
[----:B---3--:R-:W-:-:S03]  /*2d870*/  FADD.FTZ R5, R5, R10 ;  /* 0x0000000a05057221 */ /* 0x008fc60000010000 */
[----:B------:R-:W2:Y:S04]  /*2d880*/  SHFL.BFLY PT, R6, R2, 0x1, 0x1f ;  /* 0x0c201f0002067f89 */ /* 0x000ea800000e0000 */
[----:B------:R3:W4:Y:S01]  /*2d890*/  SHFL.BFLY PT, R9, R5, 0x1, 0x1f ;  /* 0x0c201f0005097f89 */ /* 0x00072200000e0000 */
[----:B-1----:R-:W-:Y:S02]  /*2d8a0*/  FADD.FTZ R22, R3, R7 ;  /* 0x0000000703167221 */ /* 0x002fe40000010000 */
[----:B--2---:R-:W-:Y:S02]  /*2d8b0*/  FADD.FTZ R21, R2, R6 ;  /* 0x0000000602157221 */ /* 0x004fe40000010000 */
.L_x_923:
[----:B------:R-:W2:Y:S01]  /*2d8c0*/  LDL R28, [R1+0x2dc] ;  /* 0x0002dc00011c7983 */ /* 0x000ea20000100800 */
[----:B------:R-:W-:Y:S01]  /*2d8d0*/  FSETP.NE.FTZ.AND P4, PT, R22, RZ, PT ;  /* 0x000000ff1600720b */ /* 0x000fe20003f95000 */
[----:B------:R-:W-:Y:S01]  /*2d8e0*/  IMAD.MOV.U32 R3, RZ, RZ, 0x3f800000 ;  /* 0x3f800000ff037424 */ /* 0x000fe200078e00ff */
[----:B------:R-:W-:Y:S01]  /*2d8f0*/  FSETP.NE.FTZ.AND P5, PT, R23, RZ, PT ;  /* 0x000000ff1700720b */ /* 0x000fe20003fb5000 */
[----:B------:R-:W1:Y:S01]  /*2d900*/  S2R R46, SR_TID.X ;  /* 0x00000000002e7919 */ /* 0x000e620000002100 */
[----:B----4-:R-:W-:Y:S01]  /*2d910*/  FADD.FTZ R20, R9, R5 ;  /* 0x0000000509147221 */ /* 0x010fe20000010000 */
[----:B------:R-:W-:Y:S01]  /*2d920*/  FSETP.NE.FTZ.AND P3, PT, R21, RZ, PT ;  /* 0x000000ff1500720b */ /* 0x000fe20003f75000 */
[----:B---3--:R-:W-:Y:S01]  /*2d930*/  IMAD.MOV.U32 R5, RZ, RZ, 0x3f800000 ;  /* 0x3f800000ff057424 */ /* 0x008fe200078e00ff */
[----:B------:R-:W-:-:S02]  /*2d940*/  MOV R0, 0x3f800000 ;  /* 0x3f80000000007802 */ /* 0x000fc40000000f00 */
[----:B------:R-:W-:Y:S02]  /*2d950*/  FSETP.NE.FTZ.AND P2, PT, R20, RZ, PT ;  /* 0x000000ff1400720b */ /* 0x000fe40003f55000 */
[----:B------:R-:W-:Y:S02]  /*2d960*/  MOV R2, 0x3f800000 ;  /* 0x3f80000000027802 */ /* 0x000fe40000000f00 */
[----:B------:R-:W3:Y:S08]  /*2d970*/  @P4 MUFU.RCP R3, R22 ;  /* 0x0000001600034308 */ /* 0x000ef00000001000 */
[----:B------:R-:W4:Y:S01]  /*2d980*/  @P5 MUFU.RCP R0, R23 ;  /* 0x0000001700005308 */ /* 0x000f220000001000 */
[----:B-1----:R-:W-:-:S07]  /*2d990*/  SHF.R.S32.HI R44, RZ, 0x1f, R46 ;  /* 0x0000001fff2c7819 */ /* 0x002fce000001142e */
[----:B------:R-:W1:Y:S01]  /*2d9a0*/  @P3 MUFU.RCP R2, R21 ;  /* 0x0000001500023308 */ /* 0x000e620000001000 */
[----:B---3-5:R-:W-:Y:S01]  /*2d9b0*/  FMUL.FTZ R3, R4, R3 ;  /* 0x0000000304037220 */ /* 0x028fe20000410000 */
[CC--:B------:R-:W-:Y:S02]  /*2d9c0*/  LEA.HI R27, R44.reuse, R46.reuse, RZ, 0x2 ;  /* 0x0000002e2c1b7211 */ /* 0x0c0fe400078f10ff */
[----:B------:R-:W-:Y:S01]  /*2d9d0*/  LEA.HI R44, R44, R46, RZ, 0x5 ;  /* 0x0000002e2c2c7211 */ /* 0x000fe200078f28ff */
[C---:B------:R-:W-:Y:S01]  /*2d9e0*/  FMUL.FTZ R166, R3.reuse, R166 ;  /* 0x000000a603a67220 */ /* 0x040fe20000410000 */
[----:B------:R-:W-:Y:S01]  /*2d9f0*/  SHF.R.S32.HI R45, RZ, 0x2, R27 ;  /* 0x00000002ff2d7819 */ /* 0x000fe2000001141b */
[C---:B------:R-:W-:Y:S01]  /*2da00*/  FMUL.FTZ R18, R3.reuse, R167 ;  /* 0x000000a703127220 */ /* 0x040fe20000410000 */
[----:B------:R-:W3:Y:S01]  /*2da10*/  @P2 MUFU.RCP R5, R20 ;  /* 0x0000001400052308 */ /* 0x000ee20000001000 */
[C---:B------:R-:W-:Y:S02]  /*2da20*/  FMUL.FTZ R162, R3.reuse, R162 ;  /* 0x000000a203a27220 */ /* 0x040fe40000410000 */
[C---:B------:R-:W-:Y:S01]  /*2da30*/  FMUL.FTZ R13, R3.reuse, R163 ;  /* 0x000000a3030d7220 */ /* 0x040fe20000410000 */
[----:B------:R-:W-:Y:S01]  /*2da40*/  F2FP.PACK_AB R18, R18, R166 ;  /* 0x000000a61212723e */ /* 0x000fe200000000ff */
[----:B------:R-:W-:-:S02]  /*2da50*/  FMUL.FTZ R158, R3, R158 ;  /* 0x0000009e039e7220 */ /* 0x000fc40000410000 */
[----:B------:R-:W-:Y:S01]  /*2da60*/  FMUL.FTZ R14, R3, R159 ;  /* 0x0000009f030e7220 */ /* 0x000fe20000410000 */
[----:B------:R-:W-:Y:S01]  /*2da70*/  F2FP.PACK_AB R13, R13, R162 ;  /* 0x000000a20d0d723e */ /* 0x000fe200000000ff */
[C---:B------:R-:W-:Y:S02]  /*2da80*/  FMUL.FTZ R146, R3.reuse, R146 ;  /* 0x0000009203927220 */ /* 0x040fe40000410000 */
[----:B------:R-:W-:Y:S01]  /*2da90*/  FMUL.FTZ R10, R3, R147 ;  /* 0x00000093030a7220 */ /* 0x000fe20000410000 */
[----:B------:R-:W-:Y:S01]  /*2daa0*/  SHF.R.S32.HI R3, RZ, 0x1f, R45 ;  /* 0x0000001fff037819 */ /* 0x000fe2000001142d */
[----:B----4-:R-:W-:Y:S01]  /*2dab0*/  FMUL.FTZ R0, R4, R0 ;  /* 0x0000000004007220 */ /* 0x010fe20000410000 */
[----:B------:R-:W-:Y:S01]  /*2dac0*/  F2FP.PACK_AB R14, R14, R158 ;  /* 0x0000009e0e0e723e */ /* 0x000fe200000000ff */
[----:B-1----:R-:W-:Y:S01]  /*2dad0*/  FMUL.FTZ R2, R4, R2 ;  /* 0x0000000204027220 */ /* 0x002fe20000410000 */
[----:B------:R-:W-:Y:S01]  /*2dae0*/  LEA.HI R3, R3, R45, RZ, 0x3 ;  /* 0x0000002d03037211 */ /* 0x000fe200078f18ff */
[----:B------:R-:W-:Y:S01]  /*2daf0*/  FMUL.FTZ R164, R0, R164 ;  /* 0x000000a400a47220 */ /* 0x000fe20000410000 */
[----:B------:R-:W-:Y:S01]  /*2db00*/  F2FP.PACK_AB R10, R10, R146 ;  /* 0x000000920a0a723e */ /* 0x000fe200000000ff */
[C---:B------:R-:W-:Y:S01]  /*2db10*/  FMUL.FTZ R19, R0.reuse, R165 ;  /* 0x000000a500137220 */ /* 0x040fe20000410000 */
[----:B------:R-:W-:Y:S01]  /*2db20*/  LOP3.LUT R3, R3, 0xfffffff8, RZ, 0xc0, !PT ;  /* 0xfffffff803037812 */ /* 0x000fe200078ec0ff */
[----:B------:R-:W-:-:S02]  /*2db30*/  FMUL.FTZ R160, R0, R160 ;  /* 0x000000a000a07220 */ /* 0x000fc40000410000 */
[C---:B------:R-:W-:Y:S01]  /*2db40*/  FMUL.FTZ R17, R0.reuse, R161 ;  /* 0x000000a100117220 */ /* 0x040fe20000410000 */
[----:B------:R-:W-:Y:S01]  /*2db50*/  IADD3 R3, R45, -R3, RZ ;  /* 0x800000032d037210 */ /* 0x000fe20007ffe0ff */
[C---:B------:R-:W-:Y:S01]  /*2db60*/  FMUL.FTZ R156, R0.reuse, R156 ;  /* 0x0000009c009c7220 */ /* 0x040fe20000410000 */
[----:B------:R-:W-:Y:S01]  /*2db70*/  F2FP.PACK_AB R19, R19, R164 ;  /* 0x000000a41313723e */ /* 0x000fe200000000ff */
[C---:B------:R-:W-:Y:S01]  /*2db80*/  FMUL.FTZ R15, R0.reuse, R157 ;  /* 0x0000009d000f7220 */ /* 0x040fe20000410000 */
[----:B------:R-:W-:Y:S01]  /*2db90*/  F2FP.PACK_AB R17, R17, R160 ;  /* 0x000000a01111723e */ /* 0x000fe200000000ff */
[C---:B------:R-:W-:Y:S02]  /*2dba0*/  FMUL.FTZ R144, R0.reuse, R144 ;  /* 0x0000009000907220 */ /* 0x040fe40000410000 */
[----:B------:R-:W-:Y:S01]  /*2dbb0*/  FMUL.FTZ R11, R0, R145 ;  /* 0x00000091000b7220 */ /* 0x000fe20000410000 */
[----:B------:R-:W-:Y:S01]  /*2dbc0*/  F2FP.PACK_AB R15, R15, R156 ;  /* 0x0000009c0f0f723e */ /* 0x000fe200000000ff */
[----:B---3--:R-:W-:Y:S01]  /*2dbd0*/  FMUL.FTZ R0, R4, R5 ;  /* 0x0000000504007220 */ /* 0x008fe20000410000 */
[----:B------:R-:W-:Y:S01]  /*2dbe0*/  LOP3.LUT R4, R27, 0xfffffffc, RZ, 0xc0, !PT ;  /* 0xfffffffc1b047812 */ /* 0x000fe200078ec0ff */
[C---:B------:R-:W-:Y:S01]  /*2dbf0*/  FMUL.FTZ R152, R2.reuse, R152 ;  /* 0x0000009802987220 */ /* 0x040fe20000410000 */
[----:B------:R-:W-:Y:S01]  /*2dc00*/  SHF.R.S32.HI R5, RZ, 0x5, R44 ;  /* 0x00000005ff057819 */ /* 0x000fe2000001142c */
[C---:B------:R-:W-:Y:S01]  /*2dc10*/  FMUL.FTZ R153, R2.reuse, R153 ;  /* 0x0000009902997220 */ /* 0x040fe20000410000 */
[----:B------:R-:W-:Y:S01]  /*2dc20*/  F2FP.PACK_AB R11, R11, R144 ;  /* 0x000000900b0b723e */ /* 0x000fe200000000ff */
        /* <DEDUP_REMOVED lines=8> */
[----:B------:R-:W-:Y:S01]  /*2dcb0*/  LEA.HI R2, R3, R3, RZ, 0x1 ;  /* 0x0000000303027211 */ /* 0x000fe200078f08ff */
[----:B------:R-:W-:Y:S01]  /*2dcc0*/  FMUL.FTZ R154, R0, R154 ;  /* 0x0000009a009a7220 */ /* 0x000fe20000410000 */
[----:B------:R-:W-:Y:S01]  /*2dcd0*/  F2FP.PACK_AB R12, R12, R140 ;  /* 0x0000008c0c0c723e */ /* 0x000fe200000000ff */
[C---:B------:R-:W-:Y:S01]  /*2dce0*/  FMUL.FTZ R155, R0.reuse, R155 ;  /* 0x0000009b009b7220 */ /* 0x040fe20000410000 */
        /* <DEDUP_REMOVED lines=8> */
[----:B------:R-:W-:Y:S01]  /*2dd70*/  SHF.R.S32.HI R0, RZ, 0x1, R2 ;  /* 0x00000001ff007819 */ /* 0x000fe20000011402 */
[----:B------:R-:W-:Y:S01]  /*2dd80*/  IMAD.IADD R4, R46, 0x1, -R4 ;  /* 0x000000012e047824 */ /* 0x000fe200078e0a04 */
[----:B------:R-:W-:-:S02]  /*2dd90*/  LOP3.LUT R2, R2, 0x3fffffe, RZ, 0xc0, !PT ;  /* 0x03fffffe02027812 */ /* 0x000fc400078ec0ff */
[----:B------:R-:W-:Y:S01]  /*2dda0*/  SHF.L.U32 R6, R0, 0x6, RZ ;  /* 0x0000000600067819 */ /* 0x000fe200000006ff */
[----:B------:R-:W-:Y:S01]  /*2ddb0*/  IMAD R4, R5, 0x100, R4 ;  /* 0x0000010005047824 */ /* 0x000fe200078e0204 */
[----:B------:R-:W-:Y:S02]  /*2ddc0*/  IADD3 R2, R3, -R2, RZ ;  /* 0x8000000203027210 */ /* 0x000fe40007ffe0ff */
[----:B------:R-:W-:Y:S02]  /*2ddd0*/  LOP3.LUT R3, R6, 0xc0, RZ, 0xc0, !PT ;  /* 0x000000c006037812 */ /* 0x000fe400078ec0ff */
[----:B------:R-:W-:Y:S01]  /*2dde0*/  LOP3.LUT R5, R0, 0x1, RZ, 0xc0, !PT ;  /* 0x0000000100057812 */ /* 0x000fe200078ec0ff */
[----:B------:R-:W-:Y:S01]  /*2ddf0*/  IMAD R2, R2, 0x10, R4 ;  /* 0x0000001002027824 */ /* 0x000fe200078e0204 */
[----:B------:R-:W-:Y:S02]  /*2de00*/  LEA.HI R3, R3, R3, RZ, 0x1d ;  /* 0x0000000303037211 */ /* 0x000fe400078fe8ff */
[----:B------:R-:W-:-:S02]  /*2de10*/  LOP3.LUT P0, RZ, R0, 0x2, RZ, 0xc0, !PT ;  /* 0x0000000200ff7812 */ /* 0x000fc4000780c0ff */
[----:B------:R-:W-:Y:S01]  /*2de20*/  ISETP.NE.U32.AND P1, PT, R5, 0x1, PT ;  /* 0x000000010500780c */ /* 0x000fe20003f25070 */
[----:B------:R-:W-:Y:S01]  /*2de30*/  IMAD.U32 R2, R2, 0x2, R3 ;  /* 0x0000000202027824 */ /* 0x000fe200078e0003 */
[----:B------:R-:W-:Y:S02]  /*2de40*/  MOV R4, 0xfffffff0 ;  /* 0xfffffff000047802 */ /* 0x000fe40000000f00 */
[----:B------:R-:W-:Y:S02]  /*2de50*/  F2FP.PACK_AB R5, R155, R154 ;  /* 0x0000009a9b05723e */ /* 0x000fe400000000ff */
[----:B------:R-:W-:Y:S02]  /*2de60*/  SEL R4, R4, 0x10, !P1 ;  /* 0x0000001004047807 */ /* 0x000fe40004800000 */
[----:B------:R-:W-:Y:S02]  /*2de70*/  SHF.L.U32 R0, R2, 0x1, RZ ;  /* 0x0000000102007819 */ /* 0x000fe400000006ff */
[----:B------:R-:W-:-:S02]  /*2de80*/  F2FP.PACK_AB R7, R7, R142 ;  /* 0x0000008e0707723e */ /* 0x000fc400000000ff */
[C---:B------:R-:W-:Y:S01]  /*2de90*/  IADD3 R2, R0.reuse, 0x20, RZ ;  /* 0x0000002000027810 */ /* 0x040fe20007ffe0ff */
[C---:B------:R-:W-:Y:S01]  /*2dea0*/  IMAD.IADD R3, R0.reuse, 0x1, R4 ;  /* 0x0000000100037824 */ /* 0x040fe200078e0204 */
[----:B------:R-:W-:Y:S01]  /*2deb0*/  @P0 IADD3 R2, R0, -0x20, RZ ;  /* 0xffffffe000020810 */ /* 0x000fe20007ffe0ff */
[----:B------:R-:W-:Y:S01]  /*2dec0*/  STS [R0], R19 ;  /* 0x0000001300007388 */ /* 0x000fe20000000800 */
[----:B------:R-:W-:-:S03]  /*2ded0*/  F2FP.PACK_AB R6, R139, R138 ;  /* 0x0000008a8b06723e */ /* 0x000fc600000000ff */
[----:B------:R-:W-:Y:S04]  /*2dee0*/  STS [R0+0x200], R18 ;  /* 0x0002001200007388 */ /* 0x000fe80000000800 */
[----:B------:R-:W-:Y:S04]  /*2def0*/  STS [R3], R17 ;  /* 0x0000001103007388 */ /* 0x000fe80000000800 */
[----:B------:R-:W-:Y:S04]  /*2df00*/  STS [R3+0x200], R13 ;  /* 0x0002000d03007388 */ /* 0x000fe80000000800 */
[----:B------:R-:W-:Y:S04]  /*2df10*/  STS [R0+0x1000], R153 ;  /* 0x0010009900007388 */ /* 0x000fe80000000800 */
[----:B------:R1:W-:Y:S04]  /*2df20*/  STS [R0+0x1200], R5 ;  /* 0x0012000500007388 */ /* 0x0003e80000000800 */
[----:B------:R3:W-:Y:S04]  /*2df30*/  STS [R3+0x1000], R16 ;  /* 0x0010001003007388 */ /* 0x0007e80000000800 */
        /* <DEDUP_REMOVED lines=10> */
[----:B---3--:R3:W5:Y:S04]  /*2dfe0*/  LD.E.64 R16, [R134.64+0x70] ;  /* 0x0000700486107980 */ /* 0x008768000c101b00 */
[----:B------:R3:W5:Y:S04]  /*2dff0*/  LD.E.64 R18, [R134.64+0x90] ;  /* 0x0000900486127980 */ /* 0x000768000c101b00 */
[----:B-1----:R-:W4:Y:S01]  /*2e000*/  LD.E.U16 R0, [R134.64+0x1c8] ;  /* 0x0001c80486007980 */ /* 0x002f22000c101500 */
[----:B--2---:R-:W-:-:S13]  /*2e010*/  ISETP.NE.AND P0, PT, R28, -0x1, PT ;  /* 0xffffffff1c00780c */ /* 0x004fda0003f05270 */
[----:B------:R-:W2:Y:S04]  /*2e020*/  @P0 LD.E.64 R8, [R134.64+0x88] ;  /* 0x0000880486080980 */ /* 0x000ea8000c101b00 */
[----:B------:R-:W3:Y:S01]  /*2e030*/  @!P0 LD.E.64 R2, [R134.64+0x80] ;  /* 0x0000800486028980 */ /* 0x000ee2000c101b00 */
[----:B------:R-:W1:Y:S03]  /*2e040*/  @P5 MUFU.LG2 R11, R23 ;  /* 0x00000017000b5308 */ /* 0x000e660000000c00 */
[----:B------:R-:W2:Y:S01]  /*2e050*/  S2R R47, SR_CTAID.Y ;  /* 0x00000000002f7919 */ /* 0x000ea20000002600 */
[----:B------:R-:W-:-:S04]  /*2e060*/  IMAD.MOV.U32 R24, RZ, RZ, 0x7f800000 ;  /* 0x7f800000ff187424 */ /* 0x000fc800078e00ff */
[----:B------:R-:W2:Y:S01]  /*2e070*/  @P4 MUFU.LG2 R10, R22 ;  /* 0x00000016000a4308 */ /* 0x000ea20000000c00 */
[----:B-1----:R-:W-:-:S07]  /*2e080*/  @P5 FMUL.FTZ R11, R11, 0.69314718246459960938 ;  /* 0x3f3172180b0b5820 */ /* 0x002fce0000410000 */
[----:B------:R-:W1:Y:S01]  /*2e090*/  @P2 MUFU.LG2 R13, R20 ;  /* 0x00000014000d2308 */ /* 0x000e620000000c00 */
[----:B------:R-:W-:Y:S02]  /*2e0a0*/  @P5 FFMA.FTZ R24, R26, R38, R11 ;  /* 0x000000261a185223 */ /* 0x000fe4000001000b */
[-C--:B--2---:R-:W-:Y:S02]  /*2e0b0*/  @P0 IMAD R6, R9, R28.reuse, RZ ;  /* 0x0000001c09060224 */ /* 0x084fe400078e02ff */
[----:B------:R-:W-:Y:S02]  /*2e0c0*/  @P0 IMAD.WIDE.U32 R4, R8, R28, RZ ;  /* 0x0000001c08040225 */ /* 0x000fe400078e00ff */
[----:B------:R2:W5:Y:S01]  /*2e0d0*/  @!P0 LD.E.64 R8, [R134.64+0x88] ;  /* 0x0000880486088980 */ /* 0x000562000c101b00 */
[C---:B----4-:R-:W-:Y:S01]  /*2e0e0*/  PRMT R11, R0.reuse, 0x7770, RZ ;  /* 0x00007770000b7816 */ /* 0x050fe200000000ff */
[----:B------:R-:W4:Y:S01]  /*2e0f0*/  @P3 MUFU.LG2 R7, R21 ;  /* 0x0000001500073308 */ /* 0x000f220000000c00 */
[----:B------:R-:W-:-:S02]  /*2e100*/  PRMT R0, R0, 0x7771, RZ ;  /* 0x0000777100007816 */ /* 0x000fc400000000ff */
[----:B------:R-:W-:-:S04]  /*2e110*/  ISETP.NE.AND P1, PT, R11, RZ, PT ;  /* 0x000000ff0b00720c */ /* 0x000fc80003f25270 */
[----:B------:R-:W-:Y:S01]  /*2e120*/  ISETP.NE.OR P5, PT, R0, RZ, !P1 ;  /* 0x000000ff0000720c */ /* 0x000fe20004fa5670 */
[----:B------:R-:W-:Y:S01]  /*2e130*/  @P4 FMUL.FTZ R10, R10, 0.69314718246459960938 ;  /* 0x3f3172180a0a4820 */ /* 0x000fe20000410000 */
[----:B------:R-:W-:Y:S01]  /*2e140*/  @!P0 SHF.R.S32.HI R12, RZ, 0x1f, R47 ;  /* 0x0000001fff0c8819 */ /* 0x000fe2000001142f */
[----:B---3--:R-:W-:Y:S01]  /*2e150*/  @!P0 IMAD R3, R3, R47, RZ ;  /* 0x0000002f03038224 */ /* 0x008fe200078e02ff */
[----:B------:R-:W-:Y:S01]  /*2e160*/  MOV R25, 0x7f800000 ;  /* 0x7f80000000197802 */ /* 0x000fe20000000f00 */
[----:B------:R-:W-:Y:S01]  /*2e170*/  @P4 FFMA.FTZ R25, R26, R37, R10 ;  /* 0x000000251a194223 */ /* 0x000fe2000001000a */
[----:B------:R-:W-:Y:S01]  /*2e180*/  @P0 MOV R22, R4 ;  /* 0x0000000400160202 */ /* 0x000fe20000000f00 */
[C---:B------:R-:W-:Y:S02]  /*2e190*/  @!P0 IMAD R10, R2.reuse, R12, R3 ;  /* 0x0000000c020a8224 */ /* 0x040fe400078e0203 */
[----:B-1----:R-:W-:Y:S02]  /*2e1a0*/  @P2 FMUL.FTZ R4, R13, 0.69314718246459960938 ;  /* 0x3f3172180d042820 */ /* 0x002fe40000410000 */
[----:B------:R-:W-:Y:S01]  /*2e1b0*/  @!P0 IMAD.WIDE.U32 R2, R2, R47, RZ ;  /* 0x0000002f02028225 */ /* 0x000fe200078e00ff */
[----:B------:R-:W-:Y:S03]  /*2e1c0*/  BSSY B1, `(.L_x_909) ;  /* 0x0000017000017945 */ /* 0x000fe60003800000 */
[----:B----4-:R-:W-:Y:S01]  /*2e1d0*/  @P3 FMUL.FTZ R7, R7, 0.69314718246459960938 ;  /* 0x3f31721807073820 */ /* 0x010fe20000410000 */
[----:B------:R-:W-:Y:S01]  /*2e1e0*/  MOV R20, 0x7f800000 ;  /* 0x7f80000000147802 */ /* 0x000fe20000000f00 */
[----:B------:R-:W-:Y:S01]  /*2e1f0*/  IMAD.MOV.U32 R21, RZ, RZ, 0x7f800000 ;  /* 0x7f800000ff157424 */ /* 0x000fe200078e00ff */
[----:B------:R-:W-:Y:S01]  /*2e200*/  PLOP3.LUT P4, PT, PT, PT, PT, 0x8, 0x0 ;  /* 0x000000000000781c */ /* 0x000fe20003f8e170 */
[----:B------:R-:W-:Y:S01]  /*2e210*/  @P0 IMAD.IADD R23, R5, 0x1, R6 ;  /* 0x0000000105170824 */ /* 0x000fe200078e0206 */
[----:B------:R-:W-:Y:S01]  /*2e220*/  @!P0 IADD3 R23, R3, R10, RZ ;  /* 0x0000000a03178210 */ /* 0x000fe20007ffe0ff */
[C---:B------:R-:W-:Y:S01]  /*2e230*/  @P2 FFMA.FTZ R21, R26.reuse, R39, R4 ;  /* 0x000000271a152223 */ /* 0x040fe20000010004 */
[----:B------:R-:W-:Y:S01]  /*2e240*/  @!P0 MOV R22, R2 ;  /* 0x0000000200168202 */ /* 0x000fe20000000f00 */
[----:B------:R-:W-:Y:S01]  /*2e250*/  @P3 FFMA.FTZ R20, R26, R36, R7 ;  /* 0x000000241a143223 */ /* 0x000fe20000010007 */
[----:B------:R-:W-:Y:S01]  /*2e260*/  CS2R R4, SRZ ;  /* 0x0000000000047805 */ /* 0x000fe2000001ff00 */
[----:B------:R-:W-:Y:S05]  /*2e270*/  @P5 BRA `(.L_x_910) ;  /* 0x000000b000005947 */ /* 0x000fea0003800000 */
[----:B--2---:R-:W-:Y:S01]  /*2e280*/  ISETP.NE.AND P0, PT, R28, -0x1, PT ;  /* 0xffffffff1c00780c */ /* 0x004fe20003f05270 */
[----:B------:R-:W-:-:S12]  /*2e290*/  BSSY B0, `(.L_x_911) ;  /* 0x0000005000007945 */ /* 0x000fd80003800000 */
[----:B------:R-:W-:Y:S05]  /*2e2a0*/  @P0 BRA `(.L_x_912) ;  /* 0x0000003000000947 */ /* 0x000fea0003800000 */
[----:B------:R-:W2:Y:S02]  /*2e2b0*/  LD.E R0, [R134.64+0xb4] ;  /* 0x0000b40486007980 */ /* 0x000ea4000c101900 */
[----:B--2---:R-:W-:-:S05]  /*2e2c0*/  IMAD R28, R0, R47, RZ ;  /* 0x0000002f001c7224 */ /* 0x004fca00078e02ff */
[----:B------:R1:W-:Y:S02]  /*2e2d0*/  STL [R1+0x2dc], R28 ;  /* 0x0002dc1c01007387 */ /* 0x0003e40000100800 */
.L_x_912:
[----:B------:R-:W-:Y:S05]  /*2e2e0*/  BSYNC B0 ;  /* 0x0000000000007941 */ /* 0x000fea0003800000 */
.L_x_911:
[----:B------:R-:W-:Y:S01]  /*2e2f0*/  PLOP3.LUT P4, PT, PT, PT, PT, 0x80, 0x0 ;  /* 0x000000000000781c */ /* 0x000fe20003f8f070 */
[--C-:B------:R-:W-:Y:S01]  /*2e300*/  IMAD.MOV.U32 R4, RZ, RZ, R28.reuse ;  /* 0x000000ffff047224 */ /* 0x100fe200078e001c */
[----:B------:R-:W-:Y:S02]  /*2e310*/  SHF.R.S32.HI R5, RZ, 0x1f, R28 ;  /* 0x0000001fff057819 */ /* 0x000fe4000001141c */
[----:B------:R-:W-:-:S04]  /*2e320*/  PRMT R0, RZ, 0x7610, R0 ;  /* 0x00007610ff007816 */ /* 0x000fc80000000000 */
.L_x_910:
[----:B--2---:R-:W-:Y:S05]  /*2e330*/  BSYNC B1 ;  /* 0x0000000000017941 */ /* 0x004fea0003800000 */
.L_x_909:
[----:B------:R-:W-:Y:S01]  /*2e340*/  LOP3.LUT P0, RZ, R0, 0xff, RZ, 0xc0, !PT ;  /* 0x000000ff00ff7812 */ /* 0x000fe2000780c0ff */
[----:B------:R2:W5:-:S12]  /*2e350*/  LD.E.64 R2, [R134.64+0xa0] ;  /* 0x0000a00486027980 */ /* 0x000558000c101b00 */
[----:B------:R-:W3:Y:S01]  /*2e360*/  @P0 LD.E.64 R6, [R134.64+0xb0] ;  /* 0x0000b00486060980 */ /* 0x000ee2000c101b00 */
        /* <DEDUP_REMOVED lines=8> */
.L_x_913:
[----:B--2---:R-:W-:Y:S01]  /*2e3f0*/  WARPSYNC 0xffffffff ;  /* 0xffffffff00007948 */ /* 0x004fe20003800000 */
[----:B------:R-:W-:Y:S01]  /*2e400*/  BAR.SYNC.DEFER_BLOCKING 0x0 ;  /* 0x0000000000007b1d */ /* 0x000fe20000010000 */
[----:B------:R-:W-:Y:S01]  /*2e410*/  IMAD R7, R47, R10, RZ ;  /* 0x0000000a2f077224 */ /* 0x000fe200078e02ff */
[----:B------:R-:W-:-:S04]  /*2e420*/  LOP3.LUT R11, R44, 0xffffffe0, RZ, 0xc0, !PT ;  /* 0xffffffe02c0b7812 */ /* 0x000fc800078ec0ff */
[----:B------:R-:W2:Y:S01]  /*2e430*/  S2R R47, SR_CTAID.X ;  /* 0x00000000002f7919 */ /* 0x000ea20000002500 */
[----:B------:R-:W-:Y:S01]  /*2e440*/  IMAD.IADD R11, R46, 0x1, -R11 ;  /* 0x000000012e0b7824 */ /* 0x000fe200078e0a0b */
[----:B------:R-:W-:Y:S01]  /*2e450*/  SEL R7, R7, RZ, !P4 ;  /* 0x000000ff07077207 */ /* 0x000fe20006000000 */
[----:B------:R-:W-:Y:S01]  /*2e460*/  BSSY B0, `(.L_x_914) ;  /* 0x0000030000007945 */ /* 0x000fe20003800000 */
[----:B------:R-:W3:Y:S02]  /*2e470*/  S2R R26, SR_CTAID.Z ;  /* 0x00000000001a7919 */ /* 0x000ee40000002700 */
[----:B------:R-:W-:Y:S02]  /*2e480*/  LOP3.LUT P2, RZ, R11, 0x3, RZ, 0xc0, !PT ;  /* 0x000000030bff7812 */ /* 0x000fe4000784c0ff */
[----:B-1----:R1:W4:Y:S04]  /*2e490*/  LDS.128 R28, [R229] ;  /* 0x00000000e51c7984 */ /* 0x0023280000000c00 */
[----:B------:R1:W1:Y:S01]  /*2e4a0*/  LDS.128 R32, [R229+0x800] ;  /* 0x00080000e5207984 */ /* 0x0002620000000c00 */
[----:B--2---:R-:W-:-:S03]  /*2e4b0*/  IMAD R10, R47, R6, RZ ;  /* 0x000000062f0a7224 */ /* 0x004fc600078e02ff */
[----:B------:R2:W1:Y:S01]  /*2e4c0*/  LDS.128 R36, [R229+0x1000] ;  /* 0x00100000e5247984 */ /* 0x0004620000000c00 */
[----:B---3--:R-:W-:-:S03]  /*2e4d0*/  IMAD R7, R26, R0, R7 ;  /* 0x000000001a077224 */ /* 0x008fc600078e0207 */
[----:B------:R2:W3:Y:S01]  /*2e4e0*/  LDS.128 R40, [R229+0x1800] ;  /* 0x00180000e5287984 */ /* 0x0004e20000000c00 */
[----:B------:R-:W-:-:S05]  /*2e4f0*/  IMAD.SHL.U32 R0, R10, 0x80, RZ ;  /* 0x000000800a007824 */ /* 0x000fca00078e00ff */
[--C-:B------:R-:W-:Y:S02]  /*2e500*/  IADD3 R4, P1, P0, R0, R4, R7.reuse ;  /* 0x0000000400047210 */ /* 0x100fe4000783e007 */
[----:B------:R-:W-:Y:S02]  /*2e510*/  SHF.R.S32.HI R10, RZ, 0x1f, R0 ;  /* 0x0000001fff0a7819 */ /* 0x000fe40000011400 */
[----:B------:R-:W-:-:S04]  /*2e520*/  SHF.R.S32.HI R0, RZ, 0x1f, R7 ;  /* 0x0000001fff007819 */ /* 0x000fc80000011407 */
[----:B------:R-:W-:Y:S01]  /*2e530*/  IADD3.X R0, R10, R5, R0, P1, P0 ;  /* 0x000000050a007210 */ /* 0x000fe20000fe0400 */
[----:B------:R-:W-:Y:S05]  /*2e540*/  @P2 BRA `(.L_x_915) ;  /* 0x0000021000002947 */ /* 0x000fea0003800000 */
[----:B--2---:R-:W2:Y:S04]  /*2e550*/  LDL.LU R13, [R1+0x2fc] ;  /* 0x0002fc00010d7983 */ /* 0x004ea80000300800 */
[----:B------:R-:W2:Y:S02]  /*2e560*/  LDL.LU R12, [R1+0x300] ;  /* 0x00030000010c7983 */ /* 0x000ea40000300800 */
[C---:B--2---:R-:W-:Y:S02]  /*2e570*/  ISETP.GE.AND P6, PT, R12.reuse, R13, PT ;  /* 0x0000000d0c00720c */ /* 0x044fe40003fc6270 */
[C---:B------:R-:W-:Y:S02]  /*2e580*/  IADD3 R7, R12.reuse, 0x8, RZ ;  /* 0x000000080c077810 */ /* 0x040fe40007ffe0ff */
[----:B------:R-:W-:-:S02]  /*2e590*/  IADD3 R5, R12, 0x40, RZ ;  /* 0x000000400c057810 */ /* 0x000fc40007ffe0ff */
[C---:B------:R-:W-:Y:S02]  /*2e5a0*/  IADD3 R11, R12.reuse, 0x48, RZ ;  /* 0x000000480c0b7810 */ /* 0x040fe40007ffe0ff */
[-C--:B------:R-:W-:Y:S02]  /*2e5b0*/  ISETP.GE.AND P5, PT, R7, R13.reuse, PT ;  /* 0x0000000d0700720c */ /* 0x080fe40003fa6270 */
[-C--:B------:R-:W-:Y:S02]  /*2e5c0*/  ISETP.GE.AND P4, PT, R5, R13.reuse, PT ;  /* 0x0000000d0500720c */ /* 0x080fe40003f86270 */
[----:B------:R-:W-:Y:S01]  /*2e5d0*/  ISETP.GE.AND P3, PT, R11, R13, PT ;  /* 0x0000000d0b00720c */ /* 0x000fe20003f66270 */
[----:B------:R-:W-:-:S05]  /*2e5e0*/  @!P6 IMAD R10, R12, R6, RZ ;  /* 0x000000060c0ae224 */ /* 0x000fca00078e02ff */
[----:B------:R-:W-:-:S03]  /*2e5f0*/  @!P6 IADD3 R12, P0, R10, R4, RZ ;  /* 0x000000040a0ce210 */ /* 0x000fc60007f1e0ff */
[----:B------:R-:W-:Y:S01]  /*2e600*/  @!P5 IMAD R13, R7, R6, RZ ;  /* 0x00000006070dd224 */ /* 0x000fe200078e02ff */
[----:B------:R-:W-:Y:S01]  /*2e610*/  @!P6 LEA.HI.X.SX32 R14, R10, R0, 0x1, P0 ;  /* 0x000000000a0ee211 */ /* 0x000fe200000f0eff */
[----:B------:R-:W-:Y:S01]  /*2e620*/  @!P4 IMAD R15, R5, R6, RZ ;  /* 0x00000006050fc224 */ /* 0x000fe200078e02ff */
[C---:B-----5:R-:W-:Y:S01]  /*2e630*/  @!P6 LEA R10, P0, R12.reuse, R2, 0x2 ;  /* 0x000000020c0ae211 */ /* 0x060fe200078010ff */
[----:B------:R-:W-:Y:S01]  /*2e640*/  @!P3 IMAD R7, R11, R6, RZ ;  /* 0x000000060b07b224 */ /* 0x000fe200078e02ff */
[-C--:B------:R-:W-:Y:S02]  /*2e650*/  @!P5 IADD3 R5, P2, R13, R4.reuse, RZ ;  /* 0x000000040d05d210 */ /* 0x080fe40007f5e0ff */
[----:B------:R-:W-:Y:S02]  /*2e660*/  @!P6 LEA.HI.X R11, R12, R3, R14, 0x2, P0 ;  /* 0x000000030c0be211 */ /* 0x000fe400000f140e */
[-C--:B------:R-:W-:Y:S02]  /*2e670*/  @!P4 IADD3 R14, P1, R15, R4.reuse, RZ ;  /* 0x000000040f0ec210 */ /* 0x080fe40007f3e0ff */
[----:B------:R-:W-:Y:S01]  /*2e680*/  @!P3 IADD3 R12, P0, R7, R4, RZ ;  /* 0x00000004070cb210 */ /* 0x000fe20007f1e0ff */
[----:B------:R2:W-:Y:S01]  /*2e690*/  @!P6 ST.E [R10.64], R24 ;  /* 0x000000180a00e985 */ /* 0x0005e2000c101904 */
[----:B------:R-:W-:-:S02]  /*2e6a0*/  @!P5 LEA.HI.X.SX32 R4, R13, R0, 0x1, P2 ;  /* 0x000000000d04d211 */ /* 0x000fc400010f0eff */
[----:B------:R-:W-:Y:S02]  /*2e6b0*/  @!P5 LEA R6, P2, R5, R2, 0x2 ;  /* 0x000000020506d211 */ /* 0x000fe400078410ff */
[-C--:B------:R-:W-:Y:S02]  /*2e6c0*/  @!P4 LEA.HI.X.SX32 R15, R15, R0.reuse, 0x1, P1 ;  /* 0x000000000f0fc211 */ /* 0x080fe400008f0eff */
[----:B------:R-:W-:Y:S02]  /*2e6d0*/  @!P3 LEA.HI.X.SX32 R0, R7, R0, 0x1, P0 ;  /* 0x000000000700b211 */ /* 0x000fe400000f0eff */
[-C--:B------:R-:W-:Y:S02]  /*2e6e0*/  @!P5 LEA.HI.X R7, R5, R3.reuse, R4, 0x2, P2 ;  /* 0x000000030507d211 */ /* 0x080fe400010f1404 */
[-C--:B------:R-:W-:Y:S02]  /*2e6f0*/  @!P4 LEA R4, P1, R14, R2.reuse, 0x2 ;  /* 0x000000020e04c211 */ /* 0x080fe400078210ff */
[----:B------:R-:W-:Y:S01]  /*2e700*/  @!P3 LEA R2, P0, R12, R2, 0x2 ;  /* 0x000000020c02b211 */ /* 0x000fe200078010ff */
[----:B------:R2:W-:Y:S01]  /*2e710*/  @!P5 ST.E [R6.64], R25 ;  /* 0x000000190600d985 */ /* 0x0005e2000c101904 */
[----:B------:R-:W-:-:S02]  /*2e720*/  @!P4 LEA.HI.X R5, R14, R3, R15, 0x2, P1 ;  /* 0x000000030e05c211 */ /* 0x000fc400008f140f */
[----:B------:R-:W-:-:S03]  /*2e730*/  @!P3 LEA.HI.X R3, R12, R3, R0, 0x2, P0 ;  /* 0x000000030c03b211 */ /* 0x000fc600000f1400 */
[----:B------:R2:W-:Y:S04]  /*2e740*/  @!P4 ST.E [R4.64], R20 ;  /* 0x000000140400c985 */ /* 0x0005e8000c101904 */
[----:B------:R2:W-:Y:S02]  /*2e750*/  @!P3 ST.E [R2.64], R21 ;  /* 0x000000150200b985 */ /* 0x0005e4000c101904 */
.L_x_915:
[----:B------:R-:W-:Y:S05]  /*2e760*/  BSYNC B0 ;  /* 0x0000000000007941 */ /* 0x000fea0003800000 */
.L_x_914:
[----:B--2---:R-:W2:Y:S04]  /*2e770*/  LDL.LU R5, [R1+0x2f8] ;  /* 0x0002f80001057983 */ /* 0x004ea80000300800 */
[----:B----4-:R-:W4:Y:S04]  /*2e780*/  LD.E R4, [R134.64+0xc0] ;  /* 0x0000c00486047980 */ /* 0x010f28000c101900 */
[----:B------:R3:W5:Y:S04]  /*2e790*/  LDL.64 R14, [R1+0x2f0] ;  /* 0x0002f000010e7983 */ /* 0x0007680000100a00 */
[----:B-----5:R-:W1:Y:S02]  /*2e7a0*/  S2R R2, SR_TID.X ;  /* 0x0000000000027919 */ /* 0x020e640000002100 */
[----:B-1----:R-:W-:-:S04]  /*2e7b0*/  SHF.R.S32.HI R0, RZ, 0x1f, R2 ;  /* 0x0000001fff007819 */ /* 0x002fc80000011402 */
[----:B------:R-:W-:-:S04]  /*2e7c0*/  LEA.HI R0, R0, R2, RZ, 0x2 ;  /* 0x0000000200007211 */ /* 0x000fc800078f10ff */
[----:B------:R-:W-:-:S05]  /*2e7d0*/  LOP3.LUT R0, R0, 0xfffffffc, RZ, 0xc0, !PT ;  /* 0xfffffffc00007812 */ /* 0x000fca00078ec0ff */
[----:B------:R-:W-:-:S04]  /*2e7e0*/  IMAD.IADD R0, R2, 0x1, -R0 ;  /* 0x0000000102007824 */ /* 0x000fc800078e0a00 */
[----:B------:R-:W-:Y:S01]  /*2e7f0*/  IMAD.SHL.U32 R0, R0, 0x8, RZ ;  /* 0x0000000800007824 */ /* 0x000fe200078e00ff */
[----:B------:R-:W-:-:S04]  /*2e800*/  IADD3 R2, P0, R235, R22, RZ ;  /* 0x00000016eb027210 */ /* 0x000fc80007f1e0ff */
[----:B------:R-:W-:-:S05]  /*2e810*/  SHF.R.S32.HI R0, RZ, 0x1f, R0 ;  /* 0x0000001fff007819 */ /* 0x000fca0000011400 */
[----:B------:R-:W-:Y:S02]  /*2e820*/  IMAD.X R3, R0, 0x1, R23, P0 ;  /* 0x0000000100037824 */ /* 0x000fe400000e0617 */
[-C--:B------:R-:W-:Y:S01]  /*2e830*/  IMAD R0, R19, R26.reuse, RZ ;  /* 0x0000001a13007224 */ /* 0x080fe200078e02ff */
[----:B------:R-:W-:Y:S01]  /*2e840*/  BSSY B0, `(.L_x_916) ;  /* 0x0000011000007945 */ /* 0x000fe20003800000 */
[----:B------:R-:W-:-:S04]  /*2e850*/  IMAD.WIDE.U32 R6, R18, R26, R2 ;  /* 0x0000001a12067225 */ /* 0x000fc800078e0002 */
[----:B--2---:R-:W-:Y:S01]  /*2e860*/  IMAD R12, R47, -0x80, R5 ;  /* 0xffffff802f0c7824 */ /* 0x004fe200078e0205 */
[----:B----4-:R-:W-:-:S04]  /*2e870*/  ISETP.GE.AND P1, PT, R235, R4, PT ;  /* 0x00000004eb00720c */ /* 0x010fc80003f26270 */
[----:B------:R-:W-:Y:S02]  /*2e880*/  ISETP.GE.OR P0, PT, R45, R12, P1 ;  /* 0x0000000c2d00720c */ /* 0x000fe40000f06670 */
[----:B------:R-:W-:-:S05]  /*2e890*/  SHF.R.S32.HI R5, RZ, 0x1f, R26 ;  /* 0x0000001fff057819 */ /* 0x000fca000001141a */
[----:B------:R-:W-:-:S04]  /*2e8a0*/  IMAD R0, R18, R5, R0 ;  /* 0x0000000512007224 */ /* 0x000fc800078e0200 */
[----:B------:R-:W-:Y:S02]  /*2e8b0*/  IMAD.IADD R5, R7, 0x1, R0 ;  /* 0x0000000107057824 */ /* 0x000fe400078e0200 */
[----:B------:R-:W-:Y:S05]  /*2e8c0*/  @P0 BRA `(.L_x_917) ;  /* 0x0000008000000947 */ /* 0x000fea0003800000 */
[----:B---3--:R-:W-:Y:S01]  /*2e8d0*/  MOV R4, R6 ;  /* 0x0000000600047202 */ /* 0x008fe20000000f00 */
[----:B------:R-:W-:-:S04]  /*2e8e0*/  IMAD R0, R15, R8, RZ ;  /* 0x000000080f007224 */ /* 0x000fc800078e02ff */
[----:B------:R-:W-:-:S04]  /*2e8f0*/  IMAD.WIDE.U32 R2, R14, R8, R4 ;  /* 0x000000080e027225 */ /* 0x000fc800078e0004 */
[----:B------:R-:W-:Y:S01]  /*2e900*/  IMAD R0, R14, R9, R0 ;  /* 0x000000090e007224 */ /* 0x000fe200078e0200 */
[----:B------:R-:W-:-:S04]  /*2e910*/  LEA R10, P0, R2, R16, 0x1 ;  /* 0x00000010020a7211 */ /* 0x000fc800078008ff */
[----:B------:R-:W-:-:S04]  /*2e920*/  IADD3 R0, R3, R0, RZ ;  /* 0x0000000003007210 */ /* 0x000fc80007ffe0ff */
[----:B------:R-:W-:-:S05]  /*2e930*/  LEA.HI.X R11, R2, R17, R0, 0x1, P0 ;  /* 0x00000011020b7211 */ /* 0x000fca00000f0c00 */
[----:B------:R1:W-:Y:S02]  /*2e940*/  ST.E.128 [R10.64], R28 ;  /* 0x0000001c0a007985 */ /* 0x0003e4000c101d04 */
.L_x_917:
[----:B---3--:R-:W-:Y:S05]  /*2e950*/  BSYNC B0 ;  /* 0x0000000000007941 */ /* 0x008fea0003800000 */
.L_x_916:
[----:B------:R-:W-:Y:S01]  /*2e960*/  LEA.HI.SX32 R0, R27, 0x20, 0x1e ;  /* 0x000000201b007811 */ /* 0x000fe200078ff2ff */
[----:B------:R-:W-:Y:S03]  /*2e970*/  BSSY B0, `(.L_x_918) ;  /* 0x000000e000007945 */ /* 0x000fe60003800000 */
[----:B------:R-:W-:-:S13]  /*2e980*/  ISETP.GE.OR P0, PT, R0, R12, P1 ;  /* 0x0000000c0000720c */ /* 0x000fda0000f06670 */
[----:B------:R-:W-:Y:S05]  /*2e990*/  @P0 BRA `(.L_x_919) ;  /* 0x000000b000000947 */ /* 0x000fea0003800000 */
[----:B-1----:R-:W-:Y:S01]  /*2e9a0*/  IADD3 R10, P0, R14, 0x20, RZ ;  /* 0x000000200e0a7810 */ /* 0x002fe20007f1e0ff */
[----:B------:R-:W-:Y:S01]  /*2e9b0*/  IMAD.MOV.U32 R2, RZ, RZ, R6 ;  /* 0x000000ffff027224 */ /* 0x000fe200078e0006 */
[----:B------:R-:W-:-:S03]  /*2e9c0*/  MOV R3, R5 ;  /* 0x0000000500037202 */ /* 0x000fc60000000f00 */
[----:B------:R-:W-:Y:S02]  /*2e9d0*/  IMAD.X R0, RZ, RZ, R15, P0 ;  /* 0x000000ffff007224 */ /* 0x000fe400000e060f */
[----:B------:R-:W-:-:S04]  /*2e9e0*/  IMAD.WIDE.U32 R2, R8, R10, R2 ;  /* 0x0000000a08027225 */ /* 0x000fc800078e0002 */
[----:B------:R-:W-:-:S04]  /*2e9f0*/  IMAD R0, R0, R8, RZ ;  /* 0x0000000800007224 */ /* 0x000fc800078e02ff */
[----:B------:R-:W-:Y:S01]  /*2ea00*/  IMAD R0, R9, R10, R0 ;  /* 0x0000000a09007224 */ /* 0x000fe200078e0200 */
[----:B------:R-:W-:-:S04]  /*2ea10*/  LEA R10, P0, R2, R16, 0x1 ;  /* 0x00000010020a7211 */ /* 0x000fc800078008ff */
[----:B------:R-:W-:-:S04]  /*2ea20*/  IADD3 R0, R3, R0, RZ ;  /* 0x0000000003007210 */ /* 0x000fc80007ffe0ff */
[----:B------:R-:W-:-:S05]  /*2ea30*/  LEA.HI.X R11, R2, R17, R0, 0x1, P0 ;  /* 0x00000011020b7211 */ /* 0x000fca00000f0c00 */
[----:B------:R1:W-:Y:S02]  /*2ea40*/  ST.E.128 [R10.64], R32 ;  /* 0x000000200a007985 */ /* 0x0003e4000c101d04 */
.L_x_919:
[----:B------:R-:W-:Y:S05]  /*2ea50*/  BSYNC B0 ;  /* 0x0000000000007941 */ /* 0x000fea0003800000 */
.L_x_918:
        /* <DEDUP_REMOVED lines=15> */
.L_x_921:
[----:B------:R-:W-:Y:S05]  /*2eb50*/  BSYNC B0 ;  /* 0x0000000000007941 */ /* 0x000fea0003800000 */
.L_x_920:
[----:B------:R-:W-:Y:S01]  /*2eb60*/  LEA.HI.SX32 R0, R27, 0x60, 0x1e ;  /* 0x000000601b007811 */ /* 0x000fe200078ff2ff */
[----:B------:R-:W-:Y:S01]  /*2eb70*/  IMAD.MOV.U32 R3, RZ, RZ, 0x0 ;  /* 0x00000000ff037424 */ /* 0x000fe200078e00ff */
[----:B-1----:R-:W-:Y:S02]  /*2eb80*/  MOV R10, 0x70 ;  /* 0x00000070000a7802 */ /* 0x002fe40000000f00 */
[----:B------:R-:W-:-:S03]  /*2eb90*/  ISETP.GE.OR P1, PT, R0, R12, P1 ;  /* 0x0000000c0000720c */ /* 0x000fc60000f26670 */
[----:B------:R-:W-:-:S10]  /*2eba0*/  IMAD.MOV.U32 R2, RZ, RZ, R10 ;  /* 0x000000ffff027224 */ /* 0x000fd400078e000a */
[----:B------:R-:W-:Y:S05]  /*2ebb0*/  @P1 RET.REL.NODEC R2 `(_ZN5flash16flash_fwd_kernelI23Flash_fwd_kernel_traitsILi32ELi128ELi128ELi4ELb0ELb0EN7cutlass6half_tE19Flash_kernel_traitsILi32ELi128ELi128ELi4ES3_EELb1ELb0ELb1ELb0ELb0ELb0ELb0ELb1EEEvNS_16Flash_fwd_paramsE) ;  /* 0xfffd144002001950 */ /* 0x000fea0003c3ffff */
[----:B------:R-:W-:Y:S01]  /*2ebc0*/  IADD3 R7, P0, R14, 0x60, RZ ;  /* 0x000000600e077810 */ /* 0x000fe20007f1e0ff */
[----:B------:R-:W-:Y:S01]  /*2ebd0*/  IMAD.MOV.U32 R2, RZ, RZ, R6 ;  /* 0x000000ffff027224 */ /* 0x000fe200078e0006 */
[----:B------:R-:W-:-:S03]  /*2ebe0*/  MOV R3, R5 ;  /* 0x0000000500037202 */ /* 0x000fc60000000f00 */
[----:B------:R-:W-:Y:S02]  /*2ebf0*/  IMAD.X R0, RZ, RZ, R15, P0 ;  /* 0x000000ffff007224 */ /* 0x000fe400000e060f */
[----:B------:R-:W-:-:S04]  /*2ec00*/  IMAD.WIDE.U32 R4, R8, R7, R2 ;  /* 0x0000000708047225 */ /* 0x000fc800078e0002 */
[----:B------:R-:W-:Y:S01]  /*2ec10*/  IMAD R0, R0, R8, RZ ;  /* 0x0000000800007224 */ /* 0x000fe200078e02ff */
[----:B------:R-:W-:-:S03]  /*2ec20*/  LEA R2, P0, R4, R16, 0x1 ;  /* 0x0000001004027211 */ /* 0x000fc600078008ff */
[----:B------:R-:W-:-:S04]  /*2ec30*/  IMAD R0, R9, R7, R0 ;  /* 0x0000000709007224 */ /* 0x000fc800078e0200 */
[----:B------:R-:W-:-:S05]  /*2ec40*/  IMAD.IADD R0, R5, 0x1, R0 ;  /* 0x0000000105007824 */ /* 0x000fca00078e0200 */
[----:B------:R-:W-:-:S05]  /*2ec50*/  LEA.HI.X R3, R4, R17, R0, 0x1, P0 ;  /* 0x0000001104037211 */ /* 0x000fca00000f0c00 */
[----:B------:R1:W-:Y:S02]  /*2ec60*/  ST.E.128 [R2.64], R40 ;  /* 0x0000002802007985 */ /* 0x0003e4000c101d04 */
[----:B-1----:R-:W-:Y:S02]  /*2ec70*/  MOV R2, R10 ;  /* 0x0000000a00027202 */ /* 0x002fe40000000f00 */
[----:B------:R-:W-:-:S04]  /*2ec80*/  MOV R3, 0x0 ;  /* 0x0000000000037802 */ /* 0x000fc80000000f00 */
[----:B------:R-:W-:Y:S05]  /*2ec90*/  RET.REL.NODEC R2 `(_ZN5flash16flash_fwd_kernelI23Flash_fwd_kernel_traitsILi32ELi128ELi128ELi4ELb0ELb0EN7cutlass6half_tE19Flash_kernel_traitsILi32ELi128ELi128ELi4ES3_EELb1ELb0ELb1ELb0ELb0ELb0ELb0ELb1EEEvNS_16Flash_fwd_paramsE) ;  /* 0xfffd136002007950 */ /* 0x000fea0003c3ffff */
.L_x_907:
[----:B------:R2:W5:Y:S01]  /*2eca0*/  LDL R0, [R1+0x28c] ;  /* 0x00028c0001007983 */ /* 0x0005620000100800 */
[----:B------:R-:W-:Y:S02]  /*2ecb0*/  MOV R3, 0x2 ;  /* 0x0000000200037802 */ /* 0x000fe40000000f00 */
[----:B------:R-:W-:Y:S02]  /*2ecc0*/  MOV R2, 0x2ece0 ;  /* 0x0002ece000027802 */ /* 0x000fe40000000f00 */
[----:B-12--5:R-:W-:Y:S05]  /*2ecd0*/  CALL.REL.NOINC `($__internal_0_$__cuda_sm70_shflsync_bfly_p) ;  /* 0x0000026000007944 */ /* 0x026fea0003c00000 */
[----:B------:R-:W-:Y:S01]  /*2ece0*/  MOV R0, R9 ;  /* 0x0000000900007202 */ /* 0x000fe20000000f00 */
[----:B------:R-:W-:Y:S05]  /*2ecf0*/  BRA `(.L_x_922) ;  /* 0xffffea9000007947 */ /* 0x000fea000383ffff */
.L_x_908:
[----:B------:R-:W-:Y:S02]  /*2ed00*/  MOV R3, 0x1 ;  /* 0x0000000100037802 */ /* 0x000fe40000000f00 */
[----:B------:R-:W-:Y:S02]  /*2ed10*/  MOV R2, 0x2ed30 ;  /* 0x0002ed3000027802 */ /* 0x000fe40000000f00 */
[----:B-1---5:R-:W-:Y:S05]  /*2ed20*/  CALL.REL.NOINC `($__internal_0_$__cuda_sm70_shflsync_bfly_p) ;  /* 0x0000021000007944 */ /* 0x022fea0003c00000 */
[----:B------:R-:W-:Y:S02]  /*2ed30*/  FADD.FTZ R23, R0, R9 ;  /* 0x0000000900177221 */ /* 0x000fe40000010000 */
[----:B------:R1:W5:Y:S01]  /*2ed40*/  LDL R0, [R1+0x6c] ;  /* 0x00006c0001007983 */ /* 0x0003620000100800 */
[----:B------:R-:W-:Y:S02]  /*2ed50*/  MOV R3, 0x2 ;  /* 0x0000000200037802 */ /* 0x000fe40000000f00 */
[----:B------:R-:W-:-:S02]  /*2ed60*/  MOV R2, 0x2ed80 ;  /* 0x0002ed8000027802 */ /* 0x000fc40000000f00 */
[----:B-1---5:R-:W-:Y:S05]  /*2ed70*/  CALL.REL.NOINC `($__internal_0_$__cuda_sm70_shflsync_bfly_p) ;  /* 0x000001c000007944 */ /* 0x022fea0003c00000 */
[----:B------:R-:W2:Y:S01]  /*2ed80*/  LDL.LU R0, [R1+0x6c] ;  /* 0x00006c0001007983 */ /* 0x000ea20000300800 */
[----:B------:R-:W-:-:S02]  /*2ed90*/  MOV R3, 0x1 ;  /* 0x0000000100037802 */ /* 0x000fc40000000f00 */
[----:B------:R-:W-:Y:S01]  /*2eda0*/  MOV R2, 0x2edd0 ;  /* 0x0002edd000027802 */ /* 0x000fe20000000f00 */
[----:B--2---:R-:W-:Y:S02]  /*2edb0*/  FADD.FTZ R0, R0, R9 ;  /* 0x0000000900007221 */ /* 0x004fe40000010000 */
[----:B------:R-:W-:Y:S05]  /*2edc0*/  CALL.REL.NOINC `($__internal_0_$__cuda_sm70_shflsync_bfly_p) ;  /* 0x0000017000007944 */ /* 0x000fea0003c00000 */
[----:B------:R-:W-:Y:S02]  /*2edd0*/  FADD.FTZ R22, R0, R9 ;  /* 0x0000000900167221 */ /* 0x000fe40000010000 */
[----:B------:R1:W5:Y:S01]  /*2ede0*/  LDL R0, [R1+0x68] ;  /* 0x0000680001007983 */ /* 0x0003620000100800 */
[----:B------:R-:W-:Y:S02]  /*2edf0*/  MOV R3, 0x2 ;  /* 0x0000000200037802 */ /* 0x000fe40000000f00 */
[----:B------:R-:W-:Y:S02]  /*2ee00*/  MOV R2, 0x2ee20 ;  /* 0x0002ee2000027802 */ /* 0x000fe40000000f00 */
[----:B-1---5:R-:W-:Y:S05]  /*2ee10*/  CALL.REL.NOINC `($__internal_0_$__cuda_sm70_shflsync_bfly_p) ;  /* 0x0000012000007944 */ /* 0x022fea0003c00000 */
[----:B------:R-:W2:Y:S01]  /*2ee20*/  LDL.LU R0, [R1+0x68] ;  /* 0x0000680001007983 */ /* 0x000ea20000300800 */
[----:B------:R-:W-:Y:S02]  /*2ee30*/  MOV R3, 0x1 ;  /* 0x0000000100037802 */ /* 0x000fe40000000f00 */
[----:B------:R-:W-:Y:S01]  /*2ee40*/  MOV R2, 0x2ee80 ;  /* 0x0002ee8000027802 */ /* 0x000fe20000000f00 */
[----:B--2---:R-:W-:-:S05]  /*2ee50*/  FADD.FTZ R21, R0, R9 ;  /* 0x0000000900157221 */ /* 0x004fca0000010000 */
[----:B------:R-:W-:Y:S02]  /*2ee60*/  MOV R0, R21 ;  /* 0x0000001500007202 */ /* 0x000fe40000000f00 */
[----:B------:R-:W-:Y:S05]  /*2ee70*/  CALL.REL.NOINC `($__internal_0_$__cuda_sm70_shflsync_bfly_p) ;  /* 0x000000c000007944 */ /* 0x000fea0003c00000 */
[----:B------:R1:W5:Y:S01]  /*2ee80*/  LDL R0, [R1+0x288] ;  /* 0x0002880001007983 */ /* 0x0003620000100800 */
[----:B------:R-:W-:Y:S01]  /*2ee90*/  FADD.FTZ R21, R21, R9 ;  /* 0x0000000915157221 */ /* 0x000fe20000010000 */
        /* <DEDUP_REMOVED lines=9> */
[----:B------:R-:W-:Y:S05]  /*2ef30*/  BRA `(.L_x_923) ;  /* 0xffffe98000007947 */ /* 0x000fea000383ffff */
        .weak           $__internal_0_$__cuda_sm70_shflsync_bfly_p
        .type           $__internal_0_$__cuda_sm70_shflsync_bfly_p,@function
        .size           $__internal_0_$__cuda_sm70_shflsync_bfly_p,(.L_x_1121 - $__internal_0_$__cuda_sm70_shflsync_bfly_p)
$__internal_0_$__cuda_sm70_shflsync_bfly_p:
[----:B------:R-:W-:Y:S04]  /*2ef40*/  WARPSYNC R6 ;  /* 0x0000000600007348 */ /* 0x000fe80003800000 */
[----:B------:R1:W2:Y:S02]  /*2ef50*/  SHFL.BFLY PT, R9, R0, R3, R7 ;  /* 0x0c00000300097389 */ /* 0x0002a400000e0007 */
[----:B-1----:R-:W-:-:S04]  /*2ef60*/  MOV R3, 0x0 ;  /* 0x0000000000037802 */ /* 0x002fc80000000f00 */
[----:B--2---:R-:W-:Y:S05]  /*2ef70*/  RET.REL.NODEC R2 `(_ZN5flash16flash_fwd_kernelI23Flash_fwd_kernel_traitsILi32ELi128ELi128ELi4ELb0ELb0EN7cutlass6half_tE19Flash_kernel_traitsILi32ELi128ELi128ELi4ES3_EELb1ELb0ELb1ELb0ELb0ELb0ELb0ELb1EEEvNS_16Flash_fwd_paramsE) ;  /* 0xfffd108002007950 */ /* 0x004fea0003c3ffff */
.L_x_924:
        /* <DEDUP_REMOVED lines=16> */
.L_x_1121:


//--------------------- .text._ZN5flash16flash_fwd_kernelI23Flash_fwd_kernel_traitsILi32ELi128ELi128ELi4ELb0ELb0EN7cutlass6half_tE19Flash_kernel_traitsILi32ELi128ELi128ELi4ES3_EELb0ELb0ELb1ELb0ELb0ELb0ELb1ELb0EEEvNS_16Flash_fwd_paramsE --------------------------
	.section	.text._ZN5flash16flash_fwd_kernelI23Flash_fwd_kernel_traitsILi32ELi128ELi128ELi4ELb0ELb0EN7cutlass6half_tE19Flash_kernel_traitsILi32ELi128ELi128ELi4ES3_EELb0ELb0ELb1ELb0ELb0ELb0ELb1ELb0EEEvNS_16Flash_fwd_paramsE,"ax",@progbits
	.sectioninfo	@"SHI_REGISTERS=255"
	.align	128
        .global         _ZN5flash16flash_fwd_kernelI23Flash_fwd_kernel_traitsILi32ELi128ELi128ELi4ELb0ELb0EN7cutlass6half_tE19Flash_kernel_traitsILi32ELi128ELi128ELi4ES3_EELb0ELb0ELb1ELb0ELb0ELb0ELb1ELb0EEEvNS_16Flash_fwd_paramsE
        .type           _ZN5flash16flash_fwd_kernelI23Flash_fwd_kernel_traitsILi32ELi128ELi128ELi4ELb0ELb0EN7cutlass6half_tE19Flash_kernel_traitsILi32ELi128ELi128ELi4ES3_EELb0ELb0ELb1ELb0ELb0ELb0ELb1ELb0EEEvNS_16Flash_fwd_paramsE,@function
        .size           _ZN5flash16flash_fwd_kernelI23Flash_fwd_kernel_traitsILi32ELi128ELi128ELi4ELb0ELb0EN7cutlass6half_tE19Flash_kernel_traitsILi32ELi128ELi128ELi4ES3_EELb0ELb0ELb1ELb0ELb0ELb0ELb1ELb0EEEvNS_16Flash_fwd_paramsE,(.L_x_1146 - _ZN5flash16flash_fwd_kernelI23Flash_fwd_kernel_traitsILi32ELi128ELi128ELi4ELb0ELb0EN7cutlass6half_tE19Flash_kernel_traitsILi32ELi128ELi128ELi4ES3_EELb0ELb0ELb1ELb0ELb0ELb0ELb1ELb0EEEvNS_16Flash_fwd_paramsE)
        .other          _ZN5flash16flash_fwd_kernelI23Flash_fwd_kernel_traitsILi32ELi128ELi128ELi4ELb0ELb0EN7cutlass6half_tE19Flash_kernel_traitsILi32ELi128ELi128ELi4ES3_EELb0ELb0ELb1ELb0ELb0ELb0ELb1ELb0EEEvNS_16Flash_fwd_paramsE,@"STO_CUDA_ENTRY STV_DEFAULT"
_ZN5flash16flash_fwd_kernelI23Flash_fwd_kernel_traitsILi32ELi128ELi128ELi4ELb0ELb0EN7cutlass6half_tE19Flash_kernel_traitsILi32ELi128ELi128ELi4ES3_EELb0ELb0ELb1ELb0ELb0ELb0ELb1ELb0EEEvNS_16Flash_fwd_paramsE:
.text._ZN5flash16flash_fwd_kernelI23Flash_fwd_kernel_traitsILi32ELi128ELi128ELi4ELb0ELb0EN7cutlass6half_tE19Flash_kernel_traitsILi32ELi128ELi128ELi4ES3_EELb0ELb0ELb1ELb0ELb0ELb0ELb1ELb0EEEvNS_16Flash_fwd_paramsE:
        /* <DEDUP_REMOVED lines=55> */
.L_x_925:
[----:B------:R-:W-:Y:S02]  /*0370*/  ULDC UR6, c[0x0][0x218] ;  /* 0x0000860000067ab9 */ /* 0x000fe40000000800 */
.L_x_926:
        /* <DEDUP_REMOVED lines=118> */
.L_x_929:
[----:B------:R-:W-:Y:S05]  /*0ae0*/  BSYNC B0 ;  /* 0x0000000000007941 */ /* 0x000fea0003800000 */
.L_x_928:
        /* <DEDUP_REMOVED lines=16> */
.L_x_931:
[----:B------:R-:W-:Y:S05]  /*0bf0*/  BSYNC B0 ;  /* 0x0000000000007941 */ /* 0x000fea0003800000 */
.L_x_930:
        /* <DEDUP_REMOVED lines=16> */
.L_x_933:
[----:B------:R-:W-:Y:S05]  /*0d00*/  BSYNC B0 ;  /* 0x0000000000007941 */ /* 0x000fea0003800000 */
.L_x_932:
        /* <DEDUP_REMOVED lines=15> */
.L_x_935:
[----:B------:R-:W-:Y:S05]  /*0e00*/  BSYNC B0 ;  /* 0x0000000000007941 */ /* 0x000fea0003800000 */
.L_x_934:
        /* <DEDUP_REMOVED lines=34> */
.L_x_927:
        /* <DEDUP_REMOVED lines=33> */
.L_x_936:
        /* <DEDUP_REMOVED lines=44> */
.L_x_937:
        /* <DEDUP_REMOVED lines=54> */
.L_x_939:
[----:B------:R-:W-:Y:S05]  /*1860*/  BSYNC B0 ;  /* 0x0000000000007941 */ /* 0x000fea0003800000 */
.L_x_938:
        /* <DEDUP_REMOVED lines=8> */
[----:B------:R-:W-:Y:S01]  /*18f0*/  IMAD.MOV.U32 R22, RZ, RZ, R12 ;  /* 0x000000ffff167224 */ /* 0x000fe200078e000c */
[----:B------:R-:W-:-:S03]  /*1900*/  MOV R23, R9 ;  /* 0x0000000900177202 */ /* 0x000fc60000000f00 */
[----:B------:R-:W-:Y:S02]  /*1910*/  IMAD.X R2, RZ, RZ, R21, P0 ;  /* 0x000000ffff027224 */ /* 0x000fe400000e0615 */
[----:B------:R-:W-:-:S04]  /*1920*/  IMAD.WIDE.U32 R22, R3, c[0x0][0x190], R22 ;  /* 0x0000640003167a25 */ /* 0x000fc800078e0016 */
[----:B------:R-:W-:Y:S01]  /*1930*/  IMAD R2, R2, c[0x0][0x190], RZ ;  /* 0x0000640002027a24 */ /* 0x000fe200078e02ff */
[----:B--2---:R-:W-:-:S03]  /*1940*/  LEA R24, P0, R22, c[0x0][0x160], 0x1 ;  /* 0x0000580016187a11 */ /* 0x004fc600078008ff */
[----:B------:R-:W-:-:S05]  /*1950*/  IMAD R2, R3, c[0x0][0x194], R2 ;  /* 0x0000650003027a24 */ /* 0x000fca00078e0202 */
[----:B------:R-:W-:-:S04]  /*1960*/  IADD3 R2, R23, R2, RZ ;  /* 0x0000000217027210 */ /* 0x000fc80007ffe0ff */
[----:B------:R-:W-:-:S05]  /*1970*/  LEA.HI.X R25, R22, c[0x0][0x164], R2, 0x1, P0 ;  /* 0x0000590016197a11 */ /* 0x000fca00000f0c02 */
[----:B------:R-:W-:Y:S01]  /*1980*/  @!PT LDS RZ, [RZ] ;  /* 0x00000000fffff984 */ /* 0x000fe20000000800 */
[----:B------:R-:W-:Y:S01]  /*1990*/  @!PT LDS RZ, [RZ] ;  /* 0x00000000fffff984 */ /* 0x000fe20000000800 */
[----:B------:R-:W-:Y:S01]  /*19a0*/  @!PT LDS RZ, [RZ] ;  /* 0x00000000fffff984 */ /* 0x000fe20000000800 */
[----:B------:R2:W-:Y:S02]  /*19b0*/  LDGSTS.E.BYPASS.LTC128B.128 [R198+0x800], [R24.64] ;  /* 0x0080000018c67fae */ /* 0x0005e4000b901d50 */
.L_x_941:
[----:B------:R-:W-:Y:S05]  /*19c0*/  BSYNC B0 ;  /* 0x0000000000007941 */ /* 0x000fea0003800000 */
.L_x_940:
        /* <DEDUP_REMOVED lines=21> */
.L_x_943:
[----:B------:R-:W-:Y:S05]  /*1b20*/  BSYNC B0 ;  /* 0x0000000000007941 */ /* 0x000fea0003800000 */
.L_x_942:
        /* <DEDUP_REMOVED lines=24> */
.L_x_945:
[----:B------:R-:W-:Y:S05]  /*1cb0*/  BSYNC B0 ;  /* 0x0000000000007941 */ /* 0x000fea0003800000 */
.L_x_944:
[-C--:B------:R-:W-:Y:S01]  /*1cc0*/  LEA.HI R15, R15, R5.reuse, RZ, 0x4 ;  /* 0x000000050f0f7211 */ /* 0x080fe200078f20ff */
[----:B-1----:R-:W-:Y:S01]  /*1cd0*/  IMAD R9, R19, c[0x0][0x198], RZ ;  /* 0x0000660013097a24 */ /* 0x002fe200078e02ff */
[----:B------:R-:W-:Y:S01]  /*1ce0*/  LOP3.LUT R11, R11, 0xffffffe0, RZ, 0xc0, !PT ;  /* 0xffffffe00b0b7812 */ /* 0x000fe200078ec0ff */
[--C-:B------:R-:W-:Y:S01]  /*1cf0*/  IMAD.WIDE.U32 R22, R18, c[0x0][0x198], R212.reuse ;  /* 0x0000660012167a25 */ /* 0x100fe200078e00d4 */
        /* <DEDUP_REMOVED lines=51> */
.L_x_947:
[----:B------:R-:W-:Y:S05]  /*2030*/  BSYNC B0 ;  /* 0x0000000000007941 */ /* 0x000fea0003800000 */
.L_x_946:
        /* <DEDUP_REMOVED lines=18> */
.L_x_949:
[----:B------:R-:W-:Y:S05]  /*2160*/  BSYNC B0 ;  /* 0x0000000000007941 */ /* 0x000fea0003800000 */
.L_x_948:
        /* <DEDUP_REMOVED lines=17> */
.L_x_951:
[----:B------:R-:W-:Y:S05]  /*2280*/  BSYNC B0 ;  /* 0x0000000000007941 */ /* 0x000fea0003800000 */
.L_x_950:
        /* <DEDUP_REMOVED lines=21> */
.L_x_953:
[----:B------:R-:W-:Y:S05]  /*23e0*/  BSYNC B0 ;  /* 0x0000000000007941 */ /* 0x000fea0003800000 */
.L_x_952:
[----:B------:R-:W0:Y:S01]  /*23f0*/  LDGDEPBAR ;  /* 0x00000000000079af */ /* 0x000e220000000000 */
[----:B-1----:R-:W-:Y:S01]  /*2400*/  LOP3.LUT R9, R16, 0xfffffff8, RZ, 0xc0, !PT ;  /* 0xfffffff810097812 */ /* 0x002fe200078ec0ff */
[----:B------:R-:W-:Y:S01]  /*2410*/  IMAD.SHL.U32 R12, R12, 0x40, RZ ;  /* 0x000000400c0c7824 */ /* 0x000fe200078e00ff */
[----:B------:R-:W-:Y:S01]  /*2420*/  LOP3.LUT R8, R13, 0x7fffffe, RZ, 0xc0, !PT ;  /* 0x07fffffe0d087812 */ /* 0x000fe200078ec0ff */
[----:B------:R-:W-:Y:S01]  /*2430*/  IMAD.MOV.U32 R126, RZ, RZ, R124 ;  /* 0x000000ffff7e7224 */ /* 0x000fe200078e007c */
[----:B------:R-:W-:Y:S01]  /*2440*/  SHF.R.S32.HI R13, RZ, 0x1f, R14 ;  /* 0x0000001fff0d7819 */ /* 0x000fe2000001140e */
[C---:B------:R-:W-:Y:S01]  /*2450*/  IMAD.IADD R9, R5.reuse, 0x1, -R9 ;  /* 0x0000000105097824 */ /* 0x040fe200078e0a09 */
[----:B------:R-:W-:Y:S01]  /*2460*/  SHF.R.S32.HI R10, RZ, 0x4, R15 ;  /* 0x00000004ff0a7819 */ /* 0x000fe2000001140f */
[----:B------:R-:W-:Y:S01]  /*2470*/  IMAD.IADD R8, R14, 0x1, -R8 ;  /* 0x000000010e087824 */ /* 0x000fe200078e0a08 */
[----:B------:R-:W-:Y:S01]  /*2480*/  SHF.R.S32.HI R138, RZ, 0x1f, R11 ;  /* 0x0000001fff8a7819 */ /* 0x000fe2000001140b */
[----:B------:R-:W-:Y:S01]  /*2490*/  IMAD.SHL.U32 R197, R5, 0x2, RZ ;  /* 0x0000000205c57824 */ /* 0x000fe200078e00ff */
[----:B------:R-:W-:Y:S01]  /*24a0*/  LEA.HI R14, R13, R14, RZ, 0x3 ;  /* 0x0000000e0d0e7211 */ /* 0x000fe200078f18ff */
[----:B------:R-:W-:Y:S01]  /*24b0*/  BSSY B0, `(.L_x_954) ;  /* 0x0000038000007945 */ /* 0x000fe20003800000 */
[----:B------:R-:W-:-:S02]  /*24c0*/  LEA.HI R13, R9, R9, RZ, 0x1 ;  /* 0x00000009090d7211 */ /* 0x000fc400078f08ff */
[----:B------:R-:W-:Y:S01]  /*24d0*/  LEA.HI R16, R15, R10, RZ, 0x1 ;  /* 0x0000000a0f107211 */ /* 0x000fe200078f08ff */
[----:B------:R-:W-:Y:S01]  /*24e0*/  IMAD.SHL.U32 R14, R14, 0x20, RZ ;  /* 0x000000200e0e7824 */ /* 0x000fe200078e00ff */
[----:B------:R-:W-:Y:S02]  /*24f0*/  LEA.HI R138, R138, R11, RZ, 0x2 ;  /* 0x0000000b8a8a7211 */ /* 0x000fe400078f10ff */
[----:B------:R-:W-:Y:S02]  /*2500*/  LOP3.LUT R11, R13, 0x7fffffe, RZ, 0xc0, !PT ;  /* 0x07fffffe0d0b7812 */ /* 0x000fe400078ec0ff */
[----:B------:R-:W-:Y:S02]  /*2510*/  ISETP.GE.AND P0, PT, R18, UR21, PT ;  /* 0x0000001512007c0c */ /* 0x000fe4000bf06270 */
[----:B------:R-:W-:Y:S01]  /*2520*/  LOP3.LUT R16, R16, 0xfffffffe, RZ, 0xc0, !PT ;  /* 0xfffffffe10107812 */ /* 0x000fe200078ec0ff */
[----:B------:R-:W-:-:S04]  /*2530*/  DEPBAR.LE SB0, 0x0 ;  /* 0x000080000000791a */ /* 0x000fc80000000000 */
[----:B------:R-:W-:Y:S01]  /*2540*/  BAR.SYNC.DEFER_BLOCKING 0x0 ;  /* 0x0000000000007b1d */ /* 0x000fe20000010000 */
[----:B------:R-:W-:Y:S01]  /*2550*/  IMAD.IADD R11, R9, 0x1, -R11 ;  /* 0x00000001090b7824 */ /* 0x000fe200078e0a0b */
[----:B------:R-:W-:Y:S01]  /*2560*/  LOP3.LUT R12, R12, 0xc0, RZ, 0xc0, !PT ;  /* 0x000000c00c0c7812 */ /* 0x000fe200078ec0ff */
[----:B------:R-:W-:Y:S01]  /*2570*/  IMAD.SHL.U32 R9, R0, 0x8, RZ ;  /* 0x0000000800097824 */ /* 0x000fe200078e00ff */
[----:B------:R-:W-:Y:S01]  /*2580*/  SHF.R.S32.HI R0, RZ, 0x1, R13 ;  /* 0x00000001ff007819 */ /* 0x000fe2000001140d */
[----:B------:R-:W-:Y:S01]  /*2590*/  IMAD.IADD R16, R10, 0x1, -R16 ;  /* 0x000000010a107824 */ /* 0x000fe200078e0a10 */
[----:B------:R-:W-:Y:S02]  /*25a0*/  LOP3.LUT R13, R14, 0xffffff00, RZ, 0xc0, !PT ;  /* 0xffffff000e0d7812 */ /* 0x000fe400078ec0ff */
[C---:B------:R-:W-:Y:S01]  /*25b0*/  LEA R15, R7.reuse, UR19, 0x4 ;  /* 0x00000013070f7c11 */ /* 0x040fe2000f8e20ff */
[----:B------:R-:W-:Y:S01]  /*25c0*/  IMAD R195, R16, 0x8, R11 ;  /* 0x0000000810c37824 */ /* 0x000fe200078e020b */
[----:B------:R-:W-:Y:S01]  /*25d0*/  UIMAD UR19, UR7, UR22, URZ ;  /* 0x00000016071372a4 */ /* 0x000fe2000f8e023f */
[----:B------:R-:W-:Y:S01]  /*25e0*/  IMAD.SHL.U32 R11, R0, 0x40, RZ ;  /* 0x00000040000b7824 */ /* 0x000fe200078e00ff */
[----:B------:R-:W-:Y:S01]  /*25f0*/  SHF.R.S32.HI R138, RZ, 0x2, R138 ;  /* 0x00000002ff8a7819 */ /* 0x000fe2000001148a */
[----:B------:R-:W-:Y:S01]  /*2600*/  IMAD.SHL.U32 R10, R16, 0x8, RZ ;  /* 0x00000008100a7824 */ /* 0x000fe200078e00ff */
[----:B------:R-:W-:Y:S01]  /*2610*/  UIMAD UR19, UR20, UR18, UR19 ;  /* 0x00000012141372a4 */ /* 0x000fe2000f8e0213 */
[--C-:B------:R-:W-:Y:S01]  /*2620*/  IMAD R196, R7, 0x200, R13.reuse ;  /* 0x0000020007c47824 */ /* 0x100fe200078e020d */
[----:B------:R-:W-:Y:S01]  /*2630*/  LOP3.LUT R11, R11, 0xc0, RZ, 0xc0, !PT ;  /* 0x000000c00b0b7812 */ /* 0x000fe200078ec0ff */
[----:B------:R-:W-:Y:S01]  /*2640*/  IMAD R7, R8, 0x20, R13 ;  /* 0x0000002008077824 */ /* 0x000fe200078e020d */
[----:B------:R-:W-:Y:S01]  /*2650*/  LOP3.LUT R10, R12, 0x8, R10, 0xf8, !PT ;  /* 0x000000080c0a7812 */ /* 0x000fe200078ef80a */
[----:B------:R-:W-:Y:S01]  /*2660*/  IMAD R196, R8, 0x20, R196 ;  /* 0x0000002008c47824 */ /* 0x000fe200078e02c4 */
[----:B------:R-:W-:Y:S01]  /*2670*/  SHF.R.U32.HI R12, RZ, 0x3, R12 ;  /* 0x00000003ff0c7819 */ /* 0x000fe2000001160c */
[----:B------:R-:W-:Y:S01]  /*2680*/  IMAD.IADD R138, R15, 0x1, R138 ;  /* 0x000000010f8a7824 */ /* 0x000fe200078e028a */
[----:B------:R-:W-:Y:S01]  /*2690*/  LOP3.LUT R9, R11, 0x8, R9, 0xf8, !PT ;  /* 0x000000080b097812 */ /* 0x000fe200078ef809 */
[----:B------:R1:W-:Y:S01]  /*26a0*/  @P0 STS [R198+0x4000], RZ ;  /* 0x004000ffc6000388 */ /* 0x0003e20000000800 */
[----:B------:R-:W-:Y:S01]  /*26b0*/  SHF.R.U32.HI R8, RZ, 0x3, R11 ;  /* 0x00000003ff087819 */ /* 0x000fe2000001160b */
[----:B------:R-:W-:Y:S01]  /*26c0*/  IMAD.U32 R11, RZ, RZ, UR22 ;  /* 0x00000016ff0b7e24 */ /* 0x000fe2000f8e00ff */
[----:B------:R-:W-:Y:S01]  /*26d0*/  LOP3.LUT R10, R10, R12, RZ, 0x3c, !PT ;  /* 0x0000000c0a0a7212 */ /* 0x000fe200078e3cff */
[----:B------:R1:W-:Y:S01]  /*26e0*/  @P0 STS [R198+0x4004], RZ ;  /* 0x004004ffc6000388 */ /* 0x0003e20000000800 */
[----:B------:R-:W-:Y:S01]  /*26f0*/  LOP3.LUT R8, R9, R8, RZ, 0x3c, !PT ;  /* 0x0000000809087212 */ /* 0x000fe200078e3cff */
[----:B------:R-:W-:Y:S01]  /*2700*/  IMAD.WIDE.U32 R12, R11, UR18, R126 ;  /* 0x000000120b0c7c25 */ /* 0x000fe2000f8e007e */
[----:B------:R-:W-:Y:S01]  /*2710*/  LOP3.LUT R197, R197, 0x6, RZ, 0xc0, !PT ;  /* 0x00000006c5c57812 */ /* 0x000fe200078ec0ff */
[----:B------:R1:W-:Y:S02]  /*2720*/  @P0 STS.64 [R198+0x4008], RZ ;  /* 0x004008ffc6000388 */ /* 0x0003e40000000a00 */
[C---:B------:R-:W-:Y:S01]  /*2730*/  IMAD.IADD R196, R10.reuse, 0x1, R196 ;  /* 0x000000010ac47824 */ /* 0x040fe200078e02c4 */
[----:B------:R-:W-:Y:S01]  /*2740*/  IADD3 R9, R13, UR19, RZ ;  /* 0x000000130d097c10 */ /* 0x000fe2000fffe0ff */
[----:B------:R-:W-:-:S02]  /*2750*/  IMAD.IADD R5, R10, 0x1, R7 ;  /* 0x000000010a057824 */ /* 0x000fc400078e0207 */
[----:B------:R-:W-:Y:S01]  /*2760*/  IMAD.U32 R195, R195, 0x20, R8 ;  /* 0x00000020c3c37824 */ /* 0x000fe200078e0008 */
        /* <DEDUP_REMOVED lines=12> */
.L_x_955:
[----:B------:R-:W-:Y:S05]  /*2830*/  BSYNC B0 ;  /* 0x0000000000007941 */ /* 0x000fea0003800000 */
.L_x_954:
        /* <DEDUP_REMOVED lines=18> */
.L_x_957:
[----:B------:R-:W-:Y:S05]  /*2960*/  BSYNC B0 ;  /* 0x0000000000007941 */ /* 0x000fea0003800000 */
.L_x_956:
        /* <DEDUP_REMOVED lines=18> */
.L_x_959:
[----:B------:R-:W-:Y:S05]  /*2a90*/  BSYNC B0 ;  /* 0x0000000000007941 */ /* 0x000fea0003800000 */
.L_x_958:
        /* <DEDUP_REMOVED lines=24> */
.L_x_961:
[----:B------:R-:W-:Y:S05]  /*2c20*/  BSYNC B0 ;  /* 0x0000000000007941 */ /* 0x000fea0003800000 */
.L_x_960:
[----:B------:R-:W-:Y:S01]  /*2c30*/  IMAD.SHL.U32 R196, R196, 0x2, RZ ;  /* 0x00000002c4c47824 */ /* 0x000fe200078e00ff */
[----:B------:R-:W-:Y:S01]  /*2c40*/  LOP3.LUT P0, RZ, R0, 0x2, RZ, 0xc0, !PT ;  /* 0x0000000200ff7812 */ /* 0x000fe2000780c0ff */
[----:B------:R-:W-:Y:S01]  /*2c50*/  IMAD.SHL.U32 R195, R195, 0x2, RZ ;  /* 0x00000002c3c37824 */ /* 0x000fe200078e00ff */
[----:B------:R-:W-:Y:S01]  /*2c60*/  IADD3 R207, R138, UR24, RZ ;  /* 0x000000188acf7c10 */ /* 0x000fe2000fffe0ff */
[----:B------:R-:W-:Y:S01]  /*2c70*/  IMAD R194, R4, 0x2, R196 ;  /* 0x0000000204c27824 */ /* 0x000fe200078e02c4 */
[----:B------:R-:W-:Y:S01]  /*2c80*/  LDSM.16.M88.4 R40, [R196] ;  /* 0x00000000c428783b */ /* 0x000fe20000000200 */
[----:B------:R-:W-:Y:S01]  /*2c90*/  IADD3 R208, R138, UR23, RZ ;  /* 0x000000178ad07c10 */ /* 0x000fe2000fffe0ff */
[----:B------:R-:W-:Y:S01]  /*2ca0*/  UISETP.GT.AND UP0, UPT, UR22, UR11, UPT ;  /* 0x0000000b1600728c */ /* 0x000fe2000bf04270 */
[C---:B------:R-:W-:Y:S01]  /*2cb0*/  IADD3 R0, R195.reuse, 0x2000, RZ ;  /* 0x00002000c3007810 */ /* 0x040fe20007ffe0ff */
[----:B------:R-:W5:Y:S01]  /*2cc0*/  LDSM.16.M88.4 R12, [R195+0x2000] ;  /* 0x00200000c30c783b */ /* 0x000f620000000200 */
[----:B------:R-:W-:-:S02]  /*2cd0*/  IADD3 R193, R195, 0x2020, RZ ;  /* 0x00002020c3c17810 */ /* 0x000fc40007ffe0ff */
[----:B------:R-:W-:Y:S01]  /*2ce0*/  IADD3 R205, R138, 0x8, RZ ;  /* 0x000000088acd7810 */ /* 0x000fe20007ffe0ff */
[----:B------:R-:W-:Y:S01]  /*2cf0*/  LDSM.16.M88.4 R44, [R196+0x1000] ;  /* 0x00100000c42c783b */ /* 0x000fe20000000200 */
[----:B------:R-:W-:Y:S02]  /*2d00*/  @P0 IADD3 R193, R0, -0x20, RZ ;  /* 0xffffffe000c10810 */ /* 0x000fe40007ffe0ff */
[C---:B------:R-:W-:Y:S01]  /*2d10*/  IADD3 R203, R138.reuse, 0x40, RZ ;  /* 0x000000408acb7810 */ /* 0x040fe20007ffe0ff */
[----:B------:R-:W1:Y:S01]  /*2d20*/  LDSM.16.M88.4 R64, [R195+0x2400] ;  /* 0x00240000c340783b */ /* 0x000e620000000200 */
[----:B------:R-:W-:Y:S02]  /*2d30*/  IADD3 R138, R138, 0x48, RZ ;  /* 0x000000488a8a7810 */ /* 0x000fe40007ffe0ff */
[----:B------:R-:W-:Y:S01]  /*2d40*/  IMNMX R207, R207, UR4, PT ;  /* 0x00000004cfcf7c17 */ /* 0x000fe2000b800200 */
[----:B------:R-:W2:Y:S01]  /*2d50*/  LDSM.16.M88.4 R112, [R195+0x2800] ;  /* 0x00280000c370783b */ /* 0x000ea20000000200 */
[----:B------:R-:W-:-:S02]  /*2d60*/  IADD3 R206, R205, UR23, RZ ;  /* 0x00000017cdce7c10 */ /* 0x000fc4000fffe0ff */
[----:B------:R-:W-:Y:S01]  /*2d70*/  IADD3 R204, R203, UR23, RZ ;  /* 0x00000017cbcc7c10 */ /* 0x000fe2000fffe0ff */
[----:B------:R-:W-:Y:S01]  /*2d80*/  LDSM.16.M88.4 R108, [R194] ;  /* 0x00000000c26c783b */ /* 0x000fe20000000200 */
[----:B------:R-:W-:Y:S02]  /*2d90*/  IADD3 R205, R205, UR24, RZ ;  /* 0x00000018cdcd7c10 */ /* 0x000fe4000fffe0ff */
[----:B------:R-:W-:Y:S01]  /*2da0*/  IADD3 R203, R203, UR24, RZ ;  /* 0x00000018cbcb7c10 */ /* 0x000fe2000fffe0ff */
[----:B------:R-:W3:Y:S01]  /*2db0*/  LDSM.16.M88.4 R32, [R193] ;  /* 0x00000000c120783b */ /* 0x000ee20000000200 */
[C---:B------:R-:W-:Y:S02]  /*2dc0*/  IADD3 R199, R138.reuse, UR24, RZ ;  /* 0x000000188ac77c10 */ /* 0x040fe4000fffe0ff */
[----:B------:R-:W-:Y:S01]  /*2dd0*/  IMNMX R208, RZ, R208, !PT ;  /* 0x000000d0ffd07217 */ /* 0x000fe20007800200 */
[----:B------:R-:W-:Y:S01]  /*2de0*/  LDSM.16.M88.4 R104, [R194+0x1000] ;  /* 0x00100000c268783b */ /* 0x000fe20000000200 */
[----:B------:R-:W-:-:S02]  /*2df0*/  IADD3 R202, R138, UR23, RZ ;  /* 0x000000178aca7c10 */ /* 0x000fc4000fffe0ff */
[----:B------:R-:W-:Y:S01]  /*2e00*/  IMNMX R205, R205, UR4, PT ;  /* 0x00000004cdcd7c17 */ /* 0x000fe2000b800200 */
[----:B------:R-:W4:Y:S01]  /*2e10*/  LDSM.16.M88.4 R20, [R193+0x400] ;  /* 0x00040000c114783b */ /* 0x000f220000000200 */
[----:B------:R-:W-:Y:S02]  /*2e20*/  IMNMX R203, R203, UR4, PT ;  /* 0x00000004cbcb7c17 */ /* 0x000fe4000b800200 */
[----:B------:R-:W-:Y:S01]  /*2e30*/  IMNMX R199, R199, UR4, PT ;  /* 0x00000004c7c77c17 */ /* 0x000fe2000b800200 */
[----:B------:R-:W4:Y:S01]  /*2e40*/  LDSM.16.M88.4 R128, [R193+0x800] ;  /* 0x00080000c180783b */ /* 0x000f220000000200 */
[----:B------:R-:W-:Y:S02]  /*2e50*/  IMNMX R206, RZ, R206, !PT ;  /* 0x000000ceffce7217 */ /* 0x000fe40007800200 */
[----:B------:R-:W-:Y:S01]  /*2e60*/  IMNMX R204, RZ, R204, !PT ;  /* 0x000000ccffcc7217 */ /* 0x000fe20007800200 */
[----:B------:R-:W4:Y:S01]  /*2e70*/  LDSM.16.M88.4 R84, [R195+0x2c00] ;  /* 0x002c0000c354783b */ /* 0x000f220000000200 */
[----:B------:R-:W-:-:S02]  /*2e80*/  IMNMX R202, RZ, R202, !PT ;  /* 0x000000caffca7217 */ /* 0x000fc40007800200 */
[C---:B------:R-:W-:Y:S01]  /*2e90*/  IADD3 R190, R193.reuse, 0x400, RZ ;  /* 0x00000400c1be7810 */ /* 0x040fe20007ffe0ff */
[----:B-----5:R-:W-:Y:S01]  /*2ea0*/  HMMA.16816.F32 R28, R40, R12, RZ ;  /* 0x0000000c281c723c */ /* 0x020fe200000018ff */
[----:B------:R-:W5:Y:S01]  /*2eb0*/  LDSM.16.M88.4 R116, [R193+0xc00] ;  /* 0x000c0000c174783b */ /* 0x000f620000000200 */
[C---:B------:R-:W-:Y:S02]  /*2ec0*/  IADD3 R189, R193.reuse, 0x800, RZ ;  /* 0x00000800c1bd7810 */ /* 0x040fe40007ffe0ff */
[C---:B------:R-:W-:Y:S01]  /*2ed0*/  IADD3 R188, R193.reuse, 0xc00, RZ ;  /* 0x00000c00c1bc7810 */ /* 0x040fe20007ffe0ff */
[----:B------:R-:W4:Y:S01]  /*2ee0*/  LDSM.16.M88.4 R76, [R195+0x3000] ;  /* 0x00300000c34c783b */ /* 0x000f220000000200 */
        /* <DEDUP_REMOVED lines=9> */
[----:B------:R-:W1:Y:S03]  /*2f80*/  LDSM.16.M88.4 R56, [R195+0x3800] ;  /* 0x00380000c338783b */ /* 0x000e660000000200 */
[----:B---3--:R-:W-:Y:S01]  /*2f90*/  HMMA.16816.F32 R28, R108, R32, R28 ;  /* 0x000000206c1c723c */ /* 0x008fe2000000181c */
[----:B------:R-:W-:Y:S04]  /*2fa0*/  LDSM.16.M88.4 R96, [R193+0x1400] ;  /* 0x00140000c160783b */ /* 0x000fe80000000200 */
[----:B------:R-:W0:Y:S03]  /*2fb0*/  LDGDEPBAR ;  /* 0x00000000000079af */ /* 0x000e260000000000 */
[----:B------:R-:W-:Y:S08]  /*2fc0*/  HMMA.16816.F32 R24, R44, R12, RZ ;  /* 0x0000000c2c18723c */ /* 0x000ff000000018ff */
[-C--:B------:R-:W-:Y:S08]  /*2fd0*/  HMMA.16816.F32 R16, R40, R14.reuse, RZ ;  /* 0x0000000e2810723c */ /* 0x080ff000000018ff */
[----:B------:R-:W-:Y:S01]  /*2fe0*/  HMMA.16816.F32 R12, R44, R14, RZ ;  /* 0x0000000e2c0c723c */ /* 0x000fe200000018ff */
[----:B------:R-:W-:-:S02]  /*2ff0*/  FMUL.FTZ R28, R28, c[0x0][0x2ec] ;  /* 0x0000bb001c1c7a20 */ /* 0x000fc40000410000 */
[----:B------:R-:W-:Y:S02]  /*3000*/  FMUL.FTZ R29, R29, c[0x0][0x2ec] ;  /* 0x0000bb001d1d7a20 */ /* 0x000fe40000410000 */
[----:B------:R-:W-:Y:S01]  /*3010*/  FMUL.FTZ R30, R30, c[0x0][0x2ec] ;  /* 0x0000bb001e1e7a20 */ /* 0x000fe20000410000 */
[----:B------:R-:W3:Y:S01]  /*3020*/  MUFU.TANH R134, R28 ;  /* 0x0000001c00867308 */ /* 0x000ee20000002400 */
[----:B------:R-:W-:Y:S01]  /*3030*/  FMUL.FTZ R7, R31, c[0x0][0x2ec] ;  /* 0x0000bb001f077a20 */ /* 0x000fe20000410000 */
[----:B----4-:R-:W-:Y:S06]  /*3040*/  HMMA.16816.F32 R36, R104, R20, R36 ;  /* 0x000000146824723c */ /* 0x010fec0000001824 */
[----:B------:R-:W-:Y:S02]  /*3050*/  MUFU.TANH R133, R29 ;  /* 0x0000001d00857308 */ /* 0x000fe40000002400 */
[----:B------:R-:W-:Y:S06]  /*3060*/  HMMA.16816.F32 R52, R40, R112, RZ ;  /* 0x000000702834723c */ /* 0x000fec00000018ff */
[----:B------:R4:W1:Y:S02]  /*3070*/  MUFU.TANH R132, R30 ;  /* 0x0000001e00847308 */ /* 0x0008640000002400 */
[----:B------:R-:W-:Y:S06]  /*3080*/  HMMA.16816.F32 R88, R104, R128, R88 ;  /* 0x000000806858723c */ /* 0x000fec0000001858 */
[----:B------:R-:W-:Y:S02]  /*3090*/  MUFU.TANH R7, R7 ;  /* 0x0000000700077308 */ /* 0x000fe40000002400 */
[----:B------:R-:W-:Y:S01]  /*30a0*/  HMMA.16816.F32 R120, R44, R114, RZ ;  /* 0x000000722c78723c */ /* 0x000fe200000018ff */
[----:B------:R-:W-:-:S02]  /*30b0*/  FMUL.FTZ R36, R36, c[0x0][0x2ec] ;  /* 0x0000bb0024247a20 */ /* 0x000fc40000410000 */
[----:B------:R-:W-:Y:S02]  /*30c0*/  FMUL.FTZ R37, R37, c[0x0][0x2ec] ;  /* 0x0000bb0025257a20 */ /* 0x000fe40000410000 */
[----:B------:R-:W-:Y:S01]  /*30d0*/  FMUL.FTZ R38, R38, c[0x0][0x2ec] ;  /* 0x0000bb0026267a20 */ /* 0x000fe20000410000 */
[----:B------:R-:W-:Y:S01]  /*30e0*/  MUFU.TANH R146, R36 ;  /* 0x0000002400927308 */ /* 0x000fe20000002400 */
[----:B------:R-:W-:Y:S01]  /*30f0*/  FMUL.FTZ R39, R39, c[0x0][0x2ec] ;  /* 0x0000bb0027277a20 */ /* 0x000fe20000410000 */
[----:B------:R-:W-:Y:S06]  /*3100*/  HMMA.16816.F32 R24, R104, R32, R24 ;  /* 0x000000206818723c */ /* 0x000fec0000001818 */
[----:B------:R-:W-:Y:S02]  /*3110*/  MUFU.TANH R147, R37 ;  /* 0x0000002500937308 */ /* 0x000fe40000002400 */
[----:B------:R-:W-:Y:S01]  /*3120*/  HMMA.16816.F32 R16, R108, R34, R16 ;  /* 0x000000226c10723c */ /* 0x000fe20000001810 */
[----:B------:R-:W-:-:S02]  /*3130*/  FMUL.FTZ R88, R88, c[0x0][0x2ec] ;  /* 0x0000bb0058587a20 */ /* 0x000fc40000410000 */
[----:B------:R-:W-:Y:S02]  /*3140*/  FMUL.FTZ R89, R89, c[0x0][0x2ec] ;  /* 0x0000bb0059597a20 */ /* 0x000fe40000410000 */
[----:B------:R-:W-:Y:S01]  /*3150*/  FMUL.FTZ R90, R90, c[0x0][0x2ec] ;  /* 0x0000bb005a5a7a20 */ /* 0x000fe20000410000 */
[----:B------:R-:W-:Y:S01]  /*3160*/  MUFU.TANH R148, R38 ;  /* 0x0000002600947308 */ /* 0x000fe20000002400 */
[----:B------:R-:W-:Y:S01]  /*3170*/  FMUL.FTZ R91, R91, c[0x0][0x2ec] ;  /* 0x0000bb005b5b7a20 */ /* 0x000fe20000410000 */
[----:B------:R-:W-:Y:S06]  /*3180*/  HMMA.16816.F32 R12, R104, R34, R12 ;  /* 0x00000022680c723c */ /* 0x000fec000000180c */
[----:B------:R1:W-:Y:S02]  /*3190*/  MUFU.TANH R149, R39 ;  /* 0x0000002700957308 */ /* 0x0003e40000002400 */
[----:B------:R-:W-:Y:S01]  /*31a0*/  HMMA.16816.F32 R112, R40, R114, RZ ;  /* 0x000000722870723c */ /* 0x000fe200000018ff */
[----:B------:R-:W-:-:S02]  /*31b0*/  FMUL.FTZ R6, R24, c[0x0][0x2ec] ;  /* 0x0000bb0018067a20 */ /* 0x000fc40000410000 */
[----:B------:R-:W-:Y:S02]  /*31c0*/  FMUL.FTZ R3, R25, c[0x0][0x2ec] ;  /* 0x0000bb0019037a20 */ /* 0x000fe40000410000 */
[----:B------:R-:W-:Y:S01]  /*31d0*/  FMUL.FTZ R2, R26, c[0x0][0x2ec] ;  /* 0x0000bb001a027a20 */ /* 0x000fe20000410000 */
[----:B------:R-:W-:Y:S01]  /*31e0*/  MUFU.TANH R162, R88 ;  /* 0x0000005800a27308 */ /* 0x000fe20000002400 */
[----:B------:R-:W-:Y:S01]  /*31f0*/  FMUL.FTZ R0, R27, c[0x0][0x2ec] ;  /* 0x0000bb001b007a20 */ /* 0x000fe20000410000 */
[C---:B------:R-:W-:Y:S01]  /*3200*/  HMMA.16816.F32 R8, R40.reuse, R64, RZ ;  /* 0x000000402808723c */ /* 0x040fe200000018ff */
[----:B------:R-:W-:Y:S02]  /*3210*/  FMUL.FTZ R16, R16, c[0x0][0x2ec] ;  /* 0x0000bb0010107a20 */ /* 0x000fe40000410000 */
[----:B------:R-:W-:Y:S02]  /*3220*/  FMUL.FTZ R18, R18, c[0x0][0x2ec] ;  /* 0x0000bb0012127a20 */ /* 0x000fe40000410000 */
[----:B------:R-:W-:Y:S01]  /*3230*/  FMUL.FTZ R17, R17, c[0x0][0x2ec] ;  /* 0x0000bb0011117a20 */ /* 0x000fe20000410000 */
[----:B------:R-:W-:Y:S01]  /*3240*/  MUFU.TANH R163, R89 ;  /* 0x0000005900a37308 */ /* 0x000fe20000002400 */
[----:B------:R-:W-:Y:S01]  /*3250*/  FMUL.FTZ R19, R19, c[0x0][0x2ec] ;  /* 0x0000bb0013137a20 */ /* 0x000fe20000410000 */
[----:B------:R-:W-:Y:S01]  /*3260*/  HMMA.16816.F32 R72, R40, R66, RZ ;  /* 0x000000422848723c */ /* 0x000fe200000018ff */
[----:B------:R-:W-:-:S02]  /*3270*/  FMUL.FTZ R12, R12, c[0x0][0x2ec] ;  /* 0x0000bb000c0c7a20 */ /* 0x000fc40000410000 */
[----:B------:R-:W-:Y:S02]  /*3280*/  FMUL.FTZ R14, R14, c[0x0][0x2ec] ;  /* 0x0000bb000e0e7a20 */ /* 0x000fe40000410000 */
[----:B------:R-:W-:Y:S01]  /*3290*/  FMUL.FTZ R13, R13, c[0x0][0x2ec] ;  /* 0x0000bb000d0d7a20 */ /* 0x000fe20000410000 */
[----:B------:R-:W-:Y:S01]  /*32a0*/  MUFU.TANH R164, R90 ;  /* 0x0000005a00a47308 */ /* 0x000fe20000002400 */
[----:B------:R-:W-:Y:S01]  /*32b0*/  FMUL.FTZ R15, R15, c[0x0][0x2ec] ;  /* 0x0000bb000f0f7a20 */ /* 0x000fe20000410000 */
[C---:B------:R-:W-:Y:S06]  /*32c0*/  HMMA.16816.F32 R32, R44.reuse, R84, RZ ;  /* 0x000000542c20723c */ /* 0x040fec00000018ff */
[----:B------:R-:W1:Y:S02]  /*32d0*/  MUFU.TANH R135, R16 ;  /* 0x0000001000877308 */ /* 0x000e640000002400 */
[C---:B------:R-:W-:Y:S06]  /*32e0*/  HMMA.16816.F32 R64, R44.reuse, R66, RZ ;  /* 0x000000422c40723c */ /* 0x040fec00000018ff */
[----:B------:R-:W-:Y:S02]  /*32f0*/  MUFU.TANH R136, R18 ;  /* 0x0000001200887308 */ /* 0x000fe40000002400 */
[----:B----4-:R-:W-:Y:S06]  /*3300*/  HMMA.16816.F32 R28, R44, R86, RZ ;  /* 0x000000562c1c723c */ /* 0x010fec00000018ff */
[----:B------:R-:W-:Y:S02]  /*3310*/  MUFU.TANH R137, R12 ;  /* 0x0000000c00897308 */ /* 0x000fe40000002400 */
[----:B------:R-:W-:Y:S06]  /*3320*/  HMMA.16816.F32 R52, R108, R128, R52 ;  /* 0x000000806c34723c */ /* 0x000fec0000001834 */
[----:B------:R-:W4:Y:S02]  /*3330*/  MUFU.TANH R139, R14 ;  /* 0x0000000e008b7308 */ /* 0x000f240000002400 */
[C---:B-1----:R-:W-:Y:S06]  /*3340*/  HMMA.16816.F32 R36, R40.reuse, R84, RZ ;  /* 0x000000542824723c */ /* 0x042fec00000018ff */
[----:B------:R-:W-:Y:S02]  /*3350*/  MUFU.TANH R140, R17 ;  /* 0x00000011008c7308 */ /* 0x000fe40000002400 */
[----:B------:R-:W-:Y:S06]  /*3360*/  HMMA.16816.F32 R84, R40, R86, RZ ;  /* 0x000000562854723c */ /* 0x000fec00000018ff */
        /* <DEDUP_REMOVED lines=9> */
[----:B-----5:R-:W-:Y:S06]  /*3400*/  HMMA.16816.F32 R32, R104, R116, R32 ;  /* 0x000000746820723c */ /* 0x020fec0000001820 */
[----:B------:R-:W-:Y:S02]  /*3410*/  MUFU.TANH R159, R53 ;  /* 0x00000035009f7308 */ /* 0x000fe40000002400 */
[C---:B------:R-:W-:Y:S01]  /*3420*/  HMMA.16816.F32 R8, R108.reuse, R20, R8 ;  /* 0x000000146c08723c */ /* 0x040fe20000001808 */
[----:B------:R-:W-:Y:S01]  /*3430*/  FMUL.FTZ R120, R120, c[0x0][0x2ec] ;  /* 0x0000bb0078787a20 */ /* 0x000fe20000410000 */
[----:B-1----:R-:W1:Y:S04]  /*3440*/  LDSM.16.M88.4 R88, [R193+0x1c00] ;  /* 0x001c0000c158783b */ /* 0x002e680000000200 */
[----:B------:R-:W-:Y:S02]  /*3450*/  MUFU.TANH R160, R54 ;  /* 0x0000003600a07308 */ /* 0x000fe40000002400 */
[----:B------:R-:W-:Y:S01]  /*3460*/  HMMA.16816.F32 R72, R108, R22, R72 ;  /* 0x000000166c48723c */ /* 0x000fe20000001848 */
[----:B------:R-:W-:-:S02]  /*3470*/  FMUL.FTZ R112, R112, c[0x0][0x2ec] ;  /* 0x0000bb0070707a20 */ /* 0x000fc40000410000 */
[----:B------:R-:W-:Y:S02]  /*3480*/  FMUL.FTZ R114, R114, c[0x0][0x2ec] ;  /* 0x0000bb0072727a20 */ /* 0x000fe40000410000 */
[----:B------:R-:W-:Y:S01]  /*3490*/  FMUL.FTZ R113, R113, c[0x0][0x2ec] ;  /* 0x0000bb0071717a20 */ /* 0x000fe20000410000 */
[----:B------:R5:W-:Y:S02]  /*34a0*/  MUFU.TANH R161, R55 ;  /* 0x0000003700a17308 */ /* 0x000be40000002400 */
[C---:B------:R-:W-:Y:S01]  /*34b0*/  HMMA.16816.F32 R64, R104.reuse, R22, R64 ;  /* 0x000000166840723c */ /* 0x040fe20000001840 */
[----:B------:R-:W-:Y:S02]  /*34c0*/  FMUL.FTZ R35, R35, c[0x0][0x2ec] ;  /* 0x0000bb0023237a20 */ /* 0x000fe40000410000 */
[----:B------:R-:W-:Y:S02]  /*34d0*/  FMUL.FTZ R115, R115, c[0x0][0x2ec] ;  /* 0x0000bb0073737a20 */ /* 0x000fe40000410000 */
[----:B------:R-:W-:Y:S01]  /*34e0*/  FMUL.FTZ R32, R32, c[0x0][0x2ec] ;  /* 0x0000bb0020207a20 */ /* 0x000fe20000410000 */
[----:B------:R-:W-:Y:S02]  /*34f0*/  MUFU.TANH R142, R13 ;  /* 0x0000000d008e7308 */ /* 0x000fe40000002400 */
[----:B------:R-:W-:Y:S01]  /*3500*/  HMMA.16816.F32 R28, R104, R118, R28 ;  /* 0x00000076681c723c */ /* 0x000fe2000000181c */
[----:B------:R-:W-:-:S02]  /*3510*/  FMUL.FTZ R8, R8, c[0x0][0x2ec] ;  /* 0x0000bb0008087a20 */ /* 0x000fc40000410000 */
[----:B------:R-:W-:Y:S02]  /*3520*/  FMUL.FTZ R9, R9, c[0x0][0x2ec] ;  /* 0x0000bb0009097a20 */ /* 0x000fe40000410000 */
[----:B------:R-:W-:Y:S02]  /*3530*/  FMUL.FTZ R10, R10, c[0x0][0x2ec] ;  /* 0x0000bb000a0a7a20 */ /* 0x000fe40000410000 */
[----:B------:R-:W-:Y:S01]  /*3540*/  FMUL.FTZ R11, R11, c[0x0][0x2ec] ;  /* 0x0000bb000b0b7a20 */ /* 0x000fe20000410000 */
[----:B------:R-:W-:Y:S01]  /*3550*/  HMMA.16816.F32 R80, R40, R76, RZ ;  /* 0x0000004c2850723c */ /* 0x000fe200000018ff */
[----:B------:R-:W-:Y:S01]  /*3560*/  FMUL.FTZ R72, R72, c[0x0][0x2ec] ;  /* 0x0000bb0048487a20 */ /* 0x000fe20000410000 */
[----:B------:R1:W-:Y:S01]  /*3570*/  MUFU.TANH R128, R15 ;  /* 0x0000000f00807308 */ /* 0x0003e20000002400 */
[----:B------:R-:W-:Y:S02]  /*3580*/  FMUL.FTZ R74, R74, c[0x0][0x2ec] ;  /* 0x0000bb004a4a7a20 */ /* 0x000fe40000410000 */
[----:B------:R-:W-:-:S02]  /*3590*/  FMUL.FTZ R73, R73, c[0x0][0x2ec] ;  /* 0x0000bb0049497a20 */ /* 0x000fc40000410000 */
[----:B------:R-:W-:Y:S01]  /*35a0*/  FMUL.FTZ R75, R75, c[0x0][0x2ec] ;  /* 0x0000bb004b4b7a20 */ /* 0x000fe20000410000 */
[----:B------:R-:W-:Y:S01]  /*35b0*/  HMMA.16816.F32 R84, R108, R118, R84 ;  /* 0x000000766c54723c */ /* 0x000fe20000001854 */
[----:B------:R-:W-:Y:S01]  /*35c0*/  FMUL.FTZ R64, R64, c[0x0][0x2ec] ;  /* 0x0000bb0040407a20 */ /* 0x000fe20000410000 */
[----:B------:R-:W-:Y:S01]  /*35d0*/  MUFU.TANH R129, R8 ;  /* 0x0000000800817308 */ /* 0x000fe20000002400 */
[----:B------:R-:W-:Y:S02]  /*35e0*/  FMUL.FTZ R66, R66, c[0x0][0x2ec] ;  /* 0x0000bb0042427a20 */ /* 0x000fe40000410000 */
[----:B------:R-:W-:Y:S02]  /*35f0*/  FMUL.FTZ R65, R65, c[0x0][0x2ec] ;  /* 0x0000bb0041417a20 */ /* 0x000fe40000410000 */
[----:B------:R-:W-:Y:S01]  /*3600*/  FMUL.FTZ R67, R67, c[0x0][0x2ec] ;  /* 0x0000bb0043437a20 */ /* 0x000fe20000410000 */
[----:B------:R-:W-:Y:S01]  /*3610*/  HMMA.16816.F32 R48, R44, R92, RZ ;  /* 0x0000005c2c30723c */ /* 0x000fe200000018ff */
[----:B------:R-:W-:Y:S01]  /*3620*/  FMUL.FTZ R28, R28, c[0x0][0x2ec] ;  /* 0x0000bb001c1c7a20 */ /* 0x000fe20000410000 */
[----:B------:R-:W-:Y:S01]  /*3630*/  MUFU.TANH R143, R9 ;  /* 0x00000009008f7308 */ /* 0x000fe20000002400 */
[----:B------:R-:W-:-:S02]  /*3640*/  FMUL.FTZ R31, R31, c[0x0][0x2ec] ;  /* 0x0000bb001f1f7a20 */ /* 0x000fc40000410000 */
[----:B------:R-:W-:Y:S02]  /*3650*/  FMUL.FTZ R30, R30, c[0x0][0x2ec] ;  /* 0x0000bb001e1e7a20 */ /* 0x000fe40000410000 */
[----:B------:R-:W-:Y:S01]  /*3660*/  FMUL.FTZ R33, R33, c[0x0][0x2ec] ;  /* 0x0000bb0021217a20 */ /* 0x000fe20000410000 */
[----:B-----5:R-:W-:Y:S01]  /*3670*/  HMMA.16816.F32 R52, R40, R92, RZ ;  /* 0x0000005c2834723c */ /* 0x020fe200000018ff */
[----:B------:R-:W-:Y:S01]  /*3680*/  FMUL.FTZ R34, R34, c[0x0][0x2ec] ;  /* 0x0000bb0022227a20 */ /* 0x000fe20000410000 */
[----:B------:R-:W-:Y:S01]  /*3690*/  MUFU.TANH R144, R10 ;  /* 0x0000000a00907308 */ /* 0x000fe20000002400 */
[----:B------:R-:W-:-:S05]  /*36a0*/  FMUL.FTZ R29, R29, c[0x0][0x2ec] ;  /* 0x0000bb001d1d7a20 */ /* 0x000fca0000410000 */
[----:B------:R-:W-:Y:S01]  /*36b0*/  HMMA.16816.F32 R20, R44, R78, RZ ;  /* 0x0000004e2c14723c */ /* 0x000fe200000018ff */
[----:B------:R-:W-:Y:S01]  /*36c0*/  FMUL.FTZ R84, R84, c[0x0][0x2ec] ;  /* 0x0000bb0054547a20 */ /* 0x000fe20000410000 */
[----:B------:R5:W-:Y:S01]  /*36d0*/  MUFU.TANH R145, R11 ;  /* 0x0000000b00917308 */ /* 0x000be20000002400 */
[----:B------:R-:W-:Y:S02]  /*36e0*/  FMUL.FTZ R85, R85, c[0x0][0x2ec] ;  /* 0x0000bb0055557a20 */ /* 0x000fe40000410000 */
[----:B------:R-:W-:-:S03]  /*36f0*/  FMUL.FTZ R86, R86, c[0x0][0x2ec] ;  /* 0x0000bb0056567a20 */ /* 0x000fc60000410000 */
[C---:B------:R-:W-:Y:S02]  /*3700*/  HMMA.16816.F32 R36, R108.reuse, R116, R36 ;  /* 0x000000746c24723c */ /* 0x040fe40000001824 */
[----:B------:R-:W-:Y:S05]  /*3710*/  MUFU.TANH R150, R72 ;  /* 0x0000004800967308 */ /* 0x000fea0000002400 */
[----:B------:R-:W-:Y:S01]  /*3720*/  FMUL.FTZ R117, R121, c[0x0][0x2ec] ;  /* 0x0000bb0079757a20 */ /* 0x000fe20000410000 */
[----:B------:R-:W-:Y:S01]  /*3730*/  HMMA.16816.F32 R80, R108, R100, R80 ;  /* 0x000000646c50723c */ /* 0x000fe20000001850 */
[----:B------:R-:W-:Y:S01]  /*3740*/  FMUL.FTZ R121, R123, c[0x0][0x2ec] ;  /* 0x0000bb007b797a20 */ /* 0x000fe20000410000 */
[----:B------:R-:W-:Y:S01]  /*3750*/  MUFU.TANH R151, R74 ;  /* 0x0000004a00977308 */ /* 0x000fe20000002400 */
[----:B------:R-:W-:-:S05]  /*3760*/  FMUL.FTZ R116, R122, c[0x0][0x2ec] ;  /* 0x0000bb007a747a20 */ /* 0x000fca0000410000 */
[C---:B------:R-:W-:Y:S02]  /*3770*/  HMMA.16816.F32 R24, R44.reuse, R76, RZ ;  /* 0x0000004c2c18723c */ /* 0x040fe400000018ff */
[----:B------:R-:W-:Y:S06]  /*3780*/  MUFU.TANH R152, R64 ;  /* 0x0000004000987308 */ /* 0x000fec0000002400 */
[----:B--2---:R-:W-:Y:S01]  /*3790*/  HMMA.16816.F32 R16, R44, R68, RZ ;  /* 0x000000442c10723c */ /* 0x004fe200000018ff */
[----:B------:R-:W-:Y:S01]  /*37a0*/  FMUL.FTZ R36, R36, c[0x0][0x2ec] ;  /* 0x0000bb0024247a20 */ /* 0x000fe20000410000 */
[----:B------:R-:W-:Y:S01]  /*37b0*/  MUFU.TANH R153, R66 ;  /* 0x0000004200997308 */ /* 0x000fe20000002400 */
[----:B------:R-:W-:-:S02]  /*37c0*/  FMUL.FTZ R39, R39, c[0x0][0x2ec] ;  /* 0x0000bb0027277a20 */ /* 0x000fc40000410000 */
[----:B------:R-:W-:Y:S02]  /*37d0*/  FMUL.FTZ R37, R37, c[0x0][0x2ec] ;  /* 0x0000bb0025257a20 */ /* 0x000fe40000410000 */
[----:B------:R-:W-:Y:S01]  /*37e0*/  FMUL.FTZ R38, R38, c[0x0][0x2ec] ;  /* 0x0000bb0026267a20 */ /* 0x000fe20000410000 */
[C---:B-1----:R-:W-:Y:S02]  /*37f0*/  HMMA.16816.F32 R12, R44.reuse, R70, RZ ;  /* 0x000000462c0c723c */ /* 0x042fe400000018ff */
[----:B------:R-:W-:Y:S06]  /*3800*/  MUFU.TANH R154, R73 ;  /* 0x00000049009a7308 */ /* 0x000fec0000002400 */
[C---:B-----5:R-:W-:Y:S02]  /*3810*/  HMMA.16816.F32 R8, R44.reuse, R56, RZ ;  /* 0x000000382c08723c */ /* 0x060fe400000018ff */
[----:B------:R1:W-:Y:S06]  /*3820*/  MUFU.TANH R155, R75 ;  /* 0x0000004b009b7308 */ /* 0x0003ec0000002400 */
[----:B------:R-:W-:Y:S02]  /*3830*/  HMMA.16816.F32 R60, R44, R58, RZ ;  /* 0x0000003a2c3c723c */ /* 0x000fe400000018ff */
[----:B------:R-:W-:Y:S06]  /*3840*/  MUFU.TANH R156, R65 ;  /* 0x00000041009c7308 */ /* 0x000fec0000002400 */
[C---:B------:R-:W-:Y:S02]  /*3850*/  HMMA.16816.F32 R76, R40.reuse, R78, RZ ;  /* 0x0000004e284c723c */ /* 0x040fe400000018ff */
[----:B------:R2:W-:Y:S06]  /*3860*/  MUFU.TANH R157, R67 ;  /* 0x00000043009d7308 */ /* 0x0005ec0000002400 */
[C---:B-1----:R-:W-:Y:S02]  /*3870*/  HMMA.16816.F32 R72, R40.reuse, R68, RZ ;  /* 0x000000442848723c */ /* 0x042fe400000018ff */
[----:B------:R-:W-:Y:S06]  /*3880*/  MUFU.TANH R123, R35 ;  /* 0x00000023007b7308 */ /* 0x000fec0000002400 */
[C---:B------:R-:W-:Y:S02]  /*3890*/  HMMA.16816.F32 R68, R40.reuse, R70, RZ ;  /* 0x000000462844723c */ /* 0x040fe400000018ff */
[----:B------:R1:W-:Y:S06]  /*38a0*/  MUFU.TANH R35, R28 ;  /* 0x0000001c00237308 */ /* 0x0003ec0000002400 */
[C---:B--2---:R-:W-:Y:S02]  /*38b0*/  HMMA.16816.F32 R64, R40.reuse, R56, RZ ;  /* 0x000000382840723c */ /* 0x044fe400000018ff */
[----:B------:R-:W2:Y:S06]  /*38c0*/  MUFU.TANH R2, R2 ;  /* 0x0000000200027308 */ /* 0x000eac0000002400 */
[----:B------:R-:W-:Y:S01]  /*38d0*/  HMMA.16816.F32 R56, R40, R58, RZ ;  /* 0x0000003a2838723c */ /* 0x000fe200000018ff */
[----:B-1----:R-:W-:Y:S01]  /*38e0*/  IMAD.U32 R28, RZ, RZ, UR22 ;  /* 0x00000016ff1c7e24 */ /* 0x002fe2000f8e00ff */
[----:B------:R-:W-:Y:S03]  /*38f0*/  MUFU.TANH R6, R6 ;  /* 0x0000000600067308 */ /* 0x000fe60000002400 */
[----:B------:R-:W-:-:S03]  /*3900*/  IMAD R28, R28, 0x80, R197 ;  /* 0x000000801c1c7824 */ /* 0x000fc600078e02c5 */
[-C--:B------:R-:W-:Y:S02]  /*3910*/  HMMA.16816.F32 R44, R44, R94.reuse, RZ ;  /* 0x0000005e2c2c723c */ /* 0x080fe400000018ff */
[C---:B------:R-:W-:Y:S01]  /*3920*/  ISETP.GE.AND P0, PT, R28.reuse, R207, PT ;  /* 0x000000cf1c00720c */ /* 0x040fe20003f06270 */
[----:B------:R-:W1:Y:S01]  /*3930*/  MUFU.TANH R3, R3 ;  /* 0x0000000300037308 */ /* 0x000e620000002400 */
[C---:B------:R-:W-:Y:S02]  /*3940*/  ISETP.GE.AND P6, PT, R28.reuse, R205, PT ;  /* 0x000000cd1c00720c */ /* 0x040fe40003fc6270 */
[C---:B------:R-:W-:Y:S02]  /*3950*/  ISETP.LT.OR P0, PT, R28.reuse, R208, P0 ;  /* 0x000000d01c00720c */ /* 0x040fe40000701670 */
[----:B------:R-:W-:Y:S01]  /*3960*/  HMMA.16816.F32 R40, R40, R94, RZ ;  /* 0x0000005e2828723c */ /* 0x000fe200000018ff */
[----:B------:R-:W-:Y:S01]  /*3970*/  ISETP.GE.AND P5, PT, R28, R203, PT ;  /* 0x000000cb1c00720c */ /* 0x000fe20003fa6270 */
[----:B------:R-:W5:Y:S01]  /*3980*/  LDSM.16.M88.4 R92, [R193+0x1800] ;  /* 0x00180000c15c783b */ /* 0x000f620000000200 */
[----:B---3--:R-:W-:Y:S01]  /*3990*/  FSEL R134, R134, -INF , !P0 ;  /* 0xff80000086867808 */ /* 0x008fe20004000000 */
[----:B------:R-:W3:Y:S01]  /*39a0*/  MUFU.TANH R0, R0 ;  /* 0x0000000000007308 */ /* 0x000ee20000002400 */
[----:B------:R-:W-:Y:S01]  /*39b0*/  ISETP.GE.AND P0, PT, R28, R199, PT ;  /* 0x000000c71c00720c */ /* 0x000fe20003f06270 */
[----:B------:R-:W-:-:S04]  /*39c0*/  DEPBAR.LE SB0, 0x0 ;  /* 0x000080000000791a */ /* 0x000fc80000000000 */
[-C--:B------:R-:W-:Y:S01]  /*39d0*/  HMMA.16816.F32 R48, R104, R88.reuse, R48 ;  /* 0x000000586830723c */ /* 0x080fe20000001830 */
[C---:B------:R-:W-:Y:S01]  /*39e0*/  ISETP.LT.OR P0, PT, R28.reuse, R202, P0 ;  /* 0x000000ca1c00720c */ /* 0x040fe20000701670 */
[----:B------:R1:W-:Y:S01]  /*39f0*/  MUFU.TANH R165, R31 ;  /* 0x0000001f00a57308 */ /* 0x0003e20000002400 */
[C---:B------:R-:W-:Y:S02]  /*3a00*/  ISETP.LT.OR P6, PT, R28.reuse, R206, P6 ;  /* 0x000000ce1c00720c */ /* 0x040fe400037c1670 */
[----:B------:R-:W-:Y:S02]  /*3a10*/  ISETP.LT.OR P5, PT, R28, R204, P5 ;  /* 0x000000cc1c00720c */ /* 0x000fe40002fa1670 */
[----:B------:R-:W-:Y:S01]  /*3a20*/  FSEL R132, R132, -INF , !P6 ;  /* 0xff80000084847808 */ /* 0x000fe20007000000 */
[----:B------:R-:W-:Y:S02]  /*3a30*/  HMMA.16816.F32 R52, R108, R88, R52 ;  /* 0x000000586c34723c */ /* 0x000fe40000001834 */
[----:B------:R2:W-:Y:S06]  /*3a40*/  MUFU.TANH R88, R84 ;  /* 0x0000005400587308 */ /* 0x0005ec0000002400 */
[----:B------:R-:W-:Y:S02]  /*3a50*/  HMMA.16816.F32 R20, R104, R102, R20 ;  /* 0x000000666814723c */ /* 0x000fe40000001814 */
[----:B------:R3:W-:Y:S01]  /*3a60*/  MUFU.TANH R131, R30 ;  /* 0x0000001e00837308 */ /* 0x0007e20000002400 */
[----:B-1----:R-:W-:-:S05]  /*3a70*/  FMUL.FTZ R31, R87, c[0x0][0x2ec] ;  /* 0x0000bb00571f7a20 */ /* 0x002fca0000410000 */
[-C--:B------:R-:W-:Y:S01]  /*3a80*/  HMMA.16816.F32 R44, R104, R90.reuse, R44 ;  /* 0x0000005a682c723c */ /* 0x080fe2000000182c */
[----:B------:R-:W-:Y:S01]  /*3a90*/  FMUL.FTZ R48, R48, c[0x0][0x2ec] ;  /* 0x0000bb0030307a20 */ /* 0x000fe20000410000 */
[----:B--2---:R-:W-:Y:S01]  /*3aa0*/  IADD3 R84, R28, 0x1, RZ ;  /* 0x000000011c547810 */ /* 0x004fe20007ffe0ff */
[----:B------:R1:W-:Y:S01]  /*3ab0*/  MUFU.TANH R87, R85 ;  /* 0x0000005500577308 */ /* 0x0003e20000002400 */
[----:B------:R-:W-:Y:S02]  /*3ac0*/  FMUL.FTZ R49, R49, c[0x0][0x2ec] ;  /* 0x0000bb0031317a20 */ /* 0x000fe40000410000 */
[----:B------:R-:W-:Y:S01]  /*3ad0*/  ISETP.GE.AND P1, PT, R84, R207, PT ;  /* 0x000000cf5400720c */ /* 0x000fe20003f26270 */
[----:B------:R-:W-:Y:S01]  /*3ae0*/  FMUL.FTZ R50, R50, c[0x0][0x2ec] ;  /* 0x0000bb0032327a20 */ /* 0x000fe20000410000 */
[C---:B------:R-:W-:Y:S01]  /*3af0*/  ISETP.GE.AND P4, PT, R84.reuse, R205, PT ;  /* 0x000000cd5400720c */ /* 0x040fe20003f86270 */
[C---:B------:R-:W-:Y:S01]  /*3b00*/  HMMA.16816.F32 R40, R108.reuse, R90, R40 ;  /* 0x0000005a6c28723c */ /* 0x040fe20000001828 */
[----:B------:R-:W-:Y:S01]  /*3b10*/  ISETP.GE.AND P3, PT, R84, R203, PT ;  /* 0x000000cb5400720c */ /* 0x000fe20003f66270 */
[----:B---3--:R-:W-:Y:S01]  /*3b20*/  FMUL.FTZ R30, R80, c[0x0][0x2ec] ;  /* 0x0000bb00501e7a20 */ /* 0x008fe20000410000 */
[C---:B------:R-:W-:Y:S01]  /*3b30*/  ISETP.GE.AND P2, PT, R84.reuse, R199, PT ;  /* 0x000000c75400720c */ /* 0x040fe20003f46270 */
[----:B------:R-:W-:Y:S01]  /*3b40*/  MUFU.TANH R89, R86 ;  /* 0x0000005600597308 */ /* 0x000fe20000002400 */
[----:B------:R-:W-:Y:S01]  /*3b50*/  ISETP.LT.OR P1, PT, R84, R208, P1 ;  /* 0x000000d05400720c */ /* 0x000fe20000f21670 */
[----:B------:R-:W-:Y:S01]  /*3b60*/  FMUL.FTZ R54, R54, c[0x0][0x2ec] ;  /* 0x0000bb0036367a20 */ /* 0x000fe20000410000 */
[C---:B------:R-:W-:Y:S01]  /*3b70*/  ISETP.LT.OR P4, PT, R84.reuse, R206, P4 ;  /* 0x000000ce5400720c */ /* 0x040fe20002781670 */
[----:B------:R-:W-:Y:S01]  /*3b80*/  FMUL.FTZ R90, R83, c[0x0][0x2ec] ;  /* 0x0000bb00535a7a20 */ /* 0x000fe20000410000 */
[C---:B------:R-:W-:Y:S01]  /*3b90*/  ISETP.LT.OR P3, PT, R84.reuse, R204, P3 ;  /* 0x000000cc5400720c */ /* 0x040fe20001f61670 */
[----:B------:R-:W-:Y:S01]  /*3ba0*/  HMMA.16816.F32 R76, R108, R102, R76 ;  /* 0x000000666c4c723c */ /* 0x000fe2000000184c */
[----:B------:R-:W-:Y:S01]  /*3bb0*/  ISETP.LT.OR P2, PT, R84, R202, P2 ;  /* 0x000000ca5400720c */ /* 0x000fe20001741670 */
[----:B------:R-:W-:Y:S01]  /*3bc0*/  FMUL.FTZ R84, R81, c[0x0][0x2ec] ;  /* 0x0000bb0051547a20 */ /* 0x000fe20000410000 */
[----:B-1----:R-:W-:Y:S01]  /*3bd0*/  IADD3 R85, R28, 0x8, RZ ;  /* 0x000000081c557810 */ /* 0x002fe20007ffe0ff */
[----:B------:R-:W-:Y:S01]  /*3be0*/  FMUL.FTZ R81, R82, c[0x0][0x2ec] ;  /* 0x0000bb0052517a20 */ /* 0x000fe20000410000 */
[----:B------:R-:W-:Y:S01]  /*3bf0*/  IADD3 R80, R28, 0x9, RZ ;  /* 0x000000091c507810 */ /* 0x000fe20007ffe0ff */
[----:B------:R1:W-:Y:S01]  /*3c00*/  MUFU.TANH R82, R84 ;  /* 0x0000005400527308 */ /* 0x0003e20000002400 */
[----:B------:R-:W-:Y:S01]  /*3c10*/  ISETP.GE.AND P6, PT, R85, R207, PT ;  /* 0x000000cf5500720c */ /* 0x000fe20003fc6270 */
[----:B------:R-:W-:Y:S01]  /*3c20*/  FMUL.FTZ R20, R20, c[0x0][0x2ec] ;  /* 0x0000bb0014147a20 */ /* 0x000fe20000410000 */
[----:B------:R-:W-:Y:S01]  /*3c30*/  FSEL R133, R133, -INF , !P1 ;  /* 0xff80000085857808 */ /* 0x000fe20004800000 */
[-C--:B------:R-:W-:Y:S01]  /*3c40*/  HMMA.16816.F32 R12, R104, R98.reuse, R12 ;  /* 0x00000062680c723c */ /* 0x080fe2000000180c */
[-C--:B------:R-:W-:Y:S01]  /*3c50*/  ISETP.GE.AND P1, PT, R85, R199.reuse, PT ;  /* 0x000000c75500720c */ /* 0x080fe20003f26270 */
[----:B------:R-:W-:Y:S01]  /*3c60*/  FMUL.FTZ R23, R23, c[0x0][0x2ec] ;  /* 0x0000bb0017177a20 */ /* 0x000fe20000410000 */
[C---:B------:R-:W-:Y:S01]  /*3c70*/  ISETP.LT.OR P6, PT, R85.reuse, R208, P6 ;  /* 0x000000d05500720c */ /* 0x040fe200037c1670 */
[----:B------:R2:W-:Y:S01]  /*3c80*/  MUFU.TANH R83, R81 ;  /* 0x0000005100537308 */ /* 0x0005e20000002400 */
[----:B------:R-:W-:Y:S01]  /*3c90*/  ISETP.LT.OR P1, PT, R85, R202, P1 ;  /* 0x000000ca5500720c */ /* 0x000fe20000f21670 */
[----:B------:R-:W-:Y:S01]  /*3ca0*/  FMUL.FTZ R22, R22, c[0x0][0x2ec] ;  /* 0x0000bb0016167a20 */ /* 0x000fe20000410000 */
[----:B------:R-:W-:Y:S01]  /*3cb0*/  FSEL R135, R135, -INF , !P6 ;  /* 0xff80000087877808 */ /* 0x000fe20007000000 */
[----:B------:R-:W-:Y:S01]  /*3cc0*/  HMMA.16816.F32 R68, R108, R98, R68 ;  /* 0x000000626c44723c */ /* 0x000fe20000001844 */
[----:B------:R-:W-:Y:S01]  /*3cd0*/  ISETP.GE.AND P6, PT, R80, R199, PT ;  /* 0x000000c75000720c */ /* 0x000fe20003fc6270 */
[----:B------:R-:W-:Y:S01]  /*3ce0*/  FMUL.FTZ R21, R21, c[0x0][0x2ec] ;  /* 0x0000bb0015157a20 */ /* 0x000fe20000410000 */
[----:B----4-:R-:W-:Y:S01]  /*3cf0*/  FSEL R139, R139, -INF , !P1 ;  /* 0xff8000008b8b7808 */ /* 0x010fe20004800000 */
[----:B------:R3:W-:Y:S01]  /*3d00*/  MUFU.TANH R173, R20 ;  /* 0x0000001400ad7308 */ /* 0x0007e20000002400 */
[----:B-1----:R-:W-:Y:S01]  /*3d10*/  FSEL R84, R2, -INF , !P0 ;  /* 0xff80000002547808 */ /* 0x002fe20004000000 */
[----:B------:R-:W-:Y:S01]  /*3d20*/  FMUL.FTZ R77, R77, c[0x0][0x2ec] ;  /* 0x0000bb004d4d7a20 */ /* 0x000fe20000410000 */
[----:B------:R-:W-:Y:S01]  /*3d30*/  FSEL R2, R7, -INF , !P4 ;  /* 0xff80000007027808 */ /* 0x000fe20006000000 */
[C---:B------:R-:W-:Y:S01]  /*3d40*/  HMMA.16816.F32 R16, R104.reuse, R96, R16 ;  /* 0x000000606810723c */ /* 0x040fe20000001810 */
[----:B------:R-:W-:Y:S01]  /*3d50*/  FSEL R7, R3, -INF , !P3 ;  /* 0xff80000003077808 */ /* 0x000fe20005800000 */
[----:B------:R-:W-:Y:S01]  /*3d60*/  FMUL.FTZ R76, R76, c[0x0][0x2ec] ;  /* 0x0000bb004c4c7a20 */ /* 0x000fe20000410000 */
[-C--:B------:R-:W-:Y:S01]  /*3d70*/  ISETP.GE.AND P3, PT, R80, R205.reuse, PT ;  /* 0x000000cd5000720c */ /* 0x080fe20003f66270 */
[----:B------:R-:W1:Y:S01]  /*3d80*/  MUFU.TANH R120, R120 ;  /* 0x0000007800787308 */ /* 0x000e620000002400 */
[----:B--2---:R-:W-:Y:S01]  /*3d90*/  FSEL R81, R6, -INF , !P5 ;  /* 0xff80000006517808 */ /* 0x004fe20006800000 */
[----:B------:R-:W-:Y:S01]  /*3da0*/  FMUL.FTZ R78, R78, c[0x0][0x2ec] ;  /* 0x0000bb004e4e7a20 */ /* 0x000fe20000410000 */
[C---:B------:R-:W-:Y:S01]  /*3db0*/  ISETP.GE.AND P5, PT, R85.reuse, R205, PT ;  /* 0x000000cd5500720c */ /* 0x040fe20003fa6270 */
[C---:B------:R-:W-:Y:S01]  /*3dc0*/  HMMA.16816.F32 R24, R104.reuse, R100, R24 ;  /* 0x000000646818723c */ /* 0x040fe20000001818 */
[C---:B------:R-:W-:Y:S01]  /*3dd0*/  ISETP.GE.AND P0, PT, R85.reuse, R203, PT ;  /* 0x000000cb5500720c */ /* 0x040fe20003f06270 */
[----:B------:R-:W-:Y:S01]  /*3de0*/  FMUL.FTZ R217, R12, c[0x0][0x2ec] ;  /* 0x0000bb000cd97a20 */ /* 0x000fe20000410000 */
[----:B------:R-:W-:Y:S01]  /*3df0*/  ISETP.GE.AND P4, PT, R80, R207, PT ;  /* 0x000000cf5000720c */ /* 0x000fe20003f86270 */
[----:B------:R-:W2:Y:S01]  /*3e00*/  MUFU.TANH R116, R116 ;  /* 0x0000007400747308 */ /* 0x000ea20000002400 */
[-C--:B------:R-:W-:Y:S01]  /*3e10*/  ISETP.LT.OR P5, PT, R85, R206.reuse, P5 ;  /* 0x000000ce5500720c */ /* 0x080fe20002fa1670 */
[----:B------:R-:W-:Y:S01]  /*3e20*/  FMUL.FTZ R13, R13, c[0x0][0x2ec] ;  /* 0x0000bb000d0d7a20 */ /* 0x000fe20000410000 */
[----:B------:R-:W-:Y:S01]  /*3e30*/  FSEL R6, R0, -INF , !P2 ;  /* 0xff80000000067808 */ /* 0x000fe20005000000 */
[-C--:B-----5:R-:W-:Y:S01]  /*3e40*/  HMMA.16816.F32 R8, R104, R92.reuse, R8 ;  /* 0x0000005c6808723c */ /* 0x0a0fe20000001808 */
[----:B------:R-:W-:Y:S01]  /*3e50*/  ISETP.LT.OR P3, PT, R80, R206, P3 ;  /* 0x000000ce5000720c */ /* 0x000fe20001f61670 */
[----:B------:R-:W-:Y:S01]  /*3e60*/  FMUL.FTZ R14, R14, c[0x0][0x2ec] ;  /* 0x0000bb000e0e7a20 */ /* 0x000fe20000410000 */
[C---:B------:R-:W-:Y:S01]  /*3e70*/  IADD3 R0, R28.reuse, 0x10, RZ ;  /* 0x000000101c007810 */ /* 0x040fe20007ffe0ff */
[----:B------:R-:W-:Y:S01]  /*3e80*/  MUFU.TANH R91, R76 ;  /* 0x0000004c005b7308 */ /* 0x000fe20000002400 */
[----:B------:R-:W-:Y:S01]  /*3e90*/  IADD3 R3, R28, 0x11, RZ ;  /* 0x000000111c037810 */ /* 0x000fe20007ffe0ff */
[----:B------:R-:W-:Y:S01]  /*3ea0*/  FMUL.FTZ R178, R15, c[0x0][0x2ec] ;  /* 0x0000bb000fb27a20 */ /* 0x000fe20000410000 */
[----:B------:R-:W-:Y:S01]  /*3eb0*/  ISETP.GE.AND P2, PT, R80, R203, PT ;  /* 0x000000cb5000720c */ /* 0x000fe20003f46270 */
[C---:B------:R-:W-:Y:S01]  /*3ec0*/  HMMA.16816.F32 R64, R108.reuse, R92, R64 ;  /* 0x0000005c6c40723c */ /* 0x040fe20000001840 */
[----:B------:R-:W-:Y:S01]  /*3ed0*/  ISETP.LT.OR P0, PT, R85, R204, P0 ;  /* 0x000000cc5500720c */ /* 0x000fe20000701670 */
[----:B------:R-:W-:Y:S01]  /*3ee0*/  FMUL.FTZ R16, R16, c[0x0][0x2ec] ;  /* 0x0000bb0010107a20 */ /* 0x000fe20000410000 */
[----:B------:R-:W-:Y:S01]  /*3ef0*/  ISETP.LT.OR P4, PT, R80, R208, P4 ;  /* 0x000000d05000720c */ /* 0x000fe20002781670 */
[----:B------:R-:W4:Y:S01]  /*3f00*/  MUFU.TANH R112, R112 ;  /* 0x0000007000707308 */ /* 0x000f220000002400 */
[----:B------:R-:W-:Y:S01]  /*3f10*/  FSEL R136, R136, -INF , !P5 ;  /* 0xff80000088887808 */ /* 0x000fe20006800000 */
[----:B------:R-:W-:Y:S01]  /*3f20*/  FMUL.FTZ R17, R17, c[0x0][0x2ec] ;  /* 0x0000bb0011117a20 */ /* 0x000fe20000410000 */
[----:B------:R-:W-:Y:S01]  /*3f30*/  FSEL R141, R141, -INF , !P3 ;  /* 0xff8000008d8d7808 */ /* 0x000fe20005800000 */
[----:B------:R-:W-:Y:S01]  /*3f40*/  FMUL.FTZ R93, R79, c[0x0][0x2ec] ;  /* 0x0000bb004f5d7a20 */ /* 0x000fe20000410000 */
[-C--:B------:R-:W-:Y:S01]  /*3f50*/  ISETP.GE.AND P5, PT, R0, R207.reuse, PT ;  /* 0x000000cf0000720c */ /* 0x080fe20003fa6270 */
[----:B------:R-:W-:Y:S01]  /*3f60*/  HMMA.16816.F32 R72, R108, R96, R72 ;  /* 0x000000606c48723c */ /* 0x000fe20000001848 */
[----:B------:R-:W-:Y:S01]  /*3f70*/  ISETP.GE.AND P3, PT, R3, R207, PT ;  /* 0x000000cf0300720c */ /* 0x000fe20003f66270 */
[----:B------:R5:W-:Y:S01]  /*3f80*/  MUFU.TANH R79, R77 ;  /* 0x0000004d004f7308 */ /* 0x000be20000002400 */
[----:B------:R-:W-:Y:S01]  /*3f90*/  ISETP.LT.OR P2, PT, R80, R204, P2 ;  /* 0x000000cc5000720c */ /* 0x000fe20001741670 */
[----:B------:R-:W-:Y:S01]  /*3fa0*/  FMUL.FTZ R27, R27, c[0x0][0x2ec] ;  /* 0x0000bb001b1b7a20 */ /* 0x000fe20000410000 */
[----:B------:R-:W-:Y:S01]  /*3fb0*/  FSEL R137, R137, -INF , !P0 ;  /* 0xff80000089897808 */ /* 0x000fe20004000000 */
[----:B------:R-:W-:Y:S01]  /*3fc0*/  FMUL.FTZ R209, R19, c[0x0][0x2ec] ;  /* 0x0000bb0013d17a20 */ /* 0x000fe20000410000 */
[----:B------:R-:W-:Y:S01]  /*3fd0*/  FSEL R140, R140, -INF , !P4 ;  /* 0xff8000008c8c7808 */ /* 0x000fe20006000000 */
[-C--:B------:R-:W-:Y:S01]  /*3fe0*/  HMMA.16816.F32 R60, R104, R94.reuse, R60 ;  /* 0x0000005e683c723c */ /* 0x080fe2000000183c */
[C---:B------:R-:W-:Y:S01]  /*3ff0*/  ISETP.GE.AND P0, PT, R0.reuse, R205, PT ;  /* 0x000000cd0000720c */ /* 0x040fe20003f06270 */
[----:B------:R-:W1:Y:S01]  /*4000*/  MUFU.TANH R114, R114 ;  /* 0x0000007200727308 */ /* 0x000e620000002400 */
[----:B------:R-:W-:Y:S01]  /*4010*/  ISETP.GE.AND P1, PT, R0, R203, PT ;  /* 0x000000cb0000720c */ /* 0x000fe20003f26270 */
[----:B------:R-:W-:Y:S01]  /*4020*/  FMUL.FTZ R215, R18, c[0x0][0x2ec] ;  /* 0x0000bb0012d77a20 */ /* 0x000fe20000410000 */
[----:B------:R-:W-:Y:S01]  /*4030*/  ISETP.GE.AND P4, PT, R0, R199, PT ;  /* 0x000000c70000720c */ /* 0x000fe20003f86270 */
[----:B------:R-:W-:Y:S01]  /*4040*/  FMUL.FTZ R24, R24, c[0x0][0x2ec] ;  /* 0x0000bb0018187a20 */ /* 0x000fe20000410000 */
[----:B------:R-:W-:Y:S01]  /*4050*/  ISETP.LT.OR P6, PT, R80, R202, P6 ;  /* 0x000000ca5000720c */ /* 0x000fe200037c1670 */
[----:B------:R-:W-:Y:S01]  /*4060*/  HMMA.16816.F32 R56, R108, R94, R56 ;  /* 0x0000005e6c38723c */ /* 0x000fe20000001838 */
[-C--:B------:R-:W-:Y:S01]  /*4070*/  ISETP.LT.OR P5, PT, R0, R208.reuse, P5 ;  /* 0x000000d00000720c */ /* 0x080fe20002fa1670 */
[----:B------:R-:W1:Y:S01]  /*4080*/  MUFU.TANH R113, R113 ;  /* 0x0000007100717308 */ /* 0x000e620000002400 */
[----:B------:R-:W-:Y:S01]  /*4090*/  ISETP.LT.OR P3, PT, R3, R208, P3 ;  /* 0x000000d00300720c */ /* 0x000fe20001f61670 */
[----:B------:R-:W-:Y:S01]  /*40a0*/  FMUL.FTZ R25, R25, c[0x0][0x2ec] ;  /* 0x0000bb0019197a20 */ /* 0x000fe20000410000 */
[----:B------:R-:W-:Y:S01]  /*40b0*/  FSEL R142, R142, -INF , !P2 ;  /* 0xff8000008e8e7808 */ /* 0x000fe20005000000 */
[----:B------:R-:W-:Y:S01]  /*40c0*/  FMUL.FTZ R26, R26, c[0x0][0x2ec] ;  /* 0x0000bb001a1a7a20 */ /* 0x000fe20000410000 */
[----:B---3--:R-:W-:Y:S01]  /*40d0*/  IADD3 R20, R28, 0x18, RZ ;  /* 0x000000181c147810 */ /* 0x008fe20007ffe0ff */
[----:B------:R-:W-:Y:S01]  /*40e0*/  FMUL.FTZ R72, R72, c[0x0][0x2ec] ;  /* 0x0000bb0048487a20 */ /* 0x000fe20000410000 */
[----:B------:R-:W-:Y:S01]  /*40f0*/  ISETP.GE.AND P2, PT, R3, R205, PT ;  /* 0x000000cd0300720c */ /* 0x000fe20003f46270 */
[----:B------:R3:W-:Y:S01]  /*4100*/  MUFU.TANH R214, R23 ;  /* 0x0000001700d67308 */ /* 0x0007e20000002400 */
[C---:B------:R-:W-:Y:S01]  /*4110*/  ISETP.LT.OR P0, PT, R0.reuse, R206, P0 ;  /* 0x000000ce0000720c */ /* 0x040fe20000701670 */
[----:B------:R-:W-:Y:S01]  /*4120*/  FMUL.FTZ R9, R9, c[0x0][0x2ec] ;  /* 0x0000bb0009097a20 */ /* 0x000fe20000410000 */
[C---:B------:R-:W-:Y:S01]  /*4130*/  ISETP.LT.OR P1, PT, R0.reuse, R204, P1 ;  /* 0x000000cc0000720c */ /* 0x040fe20000f21670 */
[----:B------:R-:W-:Y:S01]  /*4140*/  FMUL.FTZ R73, R73, c[0x0][0x2ec] ;  /* 0x0000bb0049497a20 */ /* 0x000fe20000410000 */
[----:B------:R-:W-:Y:S01]  /*4150*/  ISETP.LT.OR P4, PT, R0, R202, P4 ;  /* 0x000000ca0000720c */ /* 0x000fe20002781670 */
[----:B------:R-:W-:Y:S01]  /*4160*/  FMUL.FTZ R74, R74, c[0x0][0x2ec] ;  /* 0x0000bb004a4a7a20 */ /* 0x000fe20000410000 */
[----:B------:R-:W-:Y:S01]  /*4170*/  FSEL R98, R128, -INF , !P6 ;  /* 0xff80000080627808 */ /* 0x000fe20007000000 */
[----:B------:R-:W-:Y:S01]  /*4180*/  MUFU.TANH R117, R117 ;  /* 0x0000007500757308 */ /* 0x000fe20000002400 */
[----:B------:R-:W-:Y:S01]  /*4190*/  FSEL R0, R129, -INF , !P5 ;  /* 0xff80000081007808 */ /* 0x000fe20006800000 */
[----:B------:R-:W-:Y:S01]  /*41a0*/  FMUL.FTZ R75, R75, c[0x0][0x2ec] ;  /* 0x0000bb004b4b7a20 */ /* 0x000fe20000410000 */
[----:B------:R-:W-:Y:S01]  /*41b0*/  FSEL R143, R143, -INF , !P3 ;  /* 0xff8000008f8f7808 */ /* 0x000fe20005800000 */
[----:B------:R-:W-:Y:S01]  /*41c0*/  FMUL.FTZ R10, R10, c[0x0][0x2ec] ;  /* 0x0000bb000a0a7a20 */ /* 0x000fe20000410000 */
[C---:B------:R-:W-:Y:S01]  /*41d0*/  ISETP.GE.AND P6, PT, R3.reuse, R203, PT ;  /* 0x000000cb0300720c */ /* 0x040fe20003fc6270 */
[----:B------:R-:W-:Y:S01]  /*41e0*/  FMUL.FTZ R8, R8, c[0x0][0x2ec] ;  /* 0x0000bb0008087a20 */ /* 0x000fe20000410000 */
[----:B------:R-:W-:Y:S01]  /*41f0*/  ISETP.GE.AND P5, PT, R3, R199, PT ;  /* 0x000000c70300720c */ /* 0x000fe20003fa6270 */
[----:B------:R-:W-:Y:S01]  /*4200*/  MUFU.TANH R121, R121 ;  /* 0x0000007900797308 */ /* 0x000fe20000002400 */
[----:B------:R-:W-:Y:S01]  /*4210*/  ISETP.GE.AND P3, PT, R20, R207, PT ;  /* 0x000000cf1400720c */ /* 0x000fe20003f66270 */
[----:B------:R-:W-:Y:S01]  /*4220*/  FMUL.FTZ R11, R11, c[0x0][0x2ec] ;  /* 0x0000bb000b0b7a20 */ /* 0x000fe20000410000 */
[----:B------:R-:W-:Y:S01]  /*4230*/  ISETP.LT.OR P2, PT, R3, R206, P2 ;  /* 0x000000ce0300720c */ /* 0x000fe20001741670 */
[----:B------:R-:W-:Y:S01]  /*4240*/  FMUL.FTZ R71, R71, c[0x0][0x2ec] ;  /* 0x0000bb0047477a20 */ /* 0x000fe20000410000 */
[C---:B------:R-:W-:Y:S01]  /*4250*/  ISETP.LT.OR P6, PT, R3.reuse, R204, P6 ;  /* 0x000000cc0300720c */ /* 0x040fe200037c1670 */
[----:B------:R-:W-:Y:S01]  /*4260*/  FMUL.FTZ R66, R66, c[0x0][0x2ec] ;  /* 0x0000bb0042427a20 */ /* 0x000fe20000410000 */
[----:B------:R-:W-:Y:S01]  /*4270*/  ISETP.LT.OR P5, PT, R3, R202, P5 ;  /* 0x000000ca0300720c */ /* 0x000fe20002fa1670 */
[----:B------:R-:W1:Y:S01]  /*4280*/  MUFU.TANH R115, R115 ;  /* 0x0000007300737308 */ /* 0x000e620000002400 */
[----:B------:R-:W-:Y:S01]  /*4290*/  ISETP.LT.OR P3, PT, R20, R208, P3 ;  /* 0x000000d01400720c */ /* 0x000fe20001f61670 */
[----:B------:R-:W-:Y:S01]  /*42a0*/  FMUL.FTZ R67, R67, c[0x0][0x2ec] ;  /* 0x0000bb0043437a20 */ /* 0x000fe20000410000 */
[----:B------:R-:W-:Y:S01]  /*42b0*/  IADD3 R3, R28, 0x19, RZ ;  /* 0x000000191c037810 */ /* 0x000fe20007ffe0ff */
[----:B------:R-:W-:Y:S01]  /*42c0*/  FMUL.FTZ R58, R58, c[0x0][0x2ec] ;  /* 0x0000bb003a3a7a20 */ /* 0x000fe20000410000 */
[----:B------:R-:W-:Y:S01]  /*42d0*/  FSEL R144, R144, -INF , !P0 ;  /* 0xff80000090907808 */ /* 0x000fe20004000000 */
[----:B------:R-:W-:Y:S01]  /*42e0*/  FMUL.FTZ R62, R62, c[0x0][0x2ec] ;  /* 0x0000bb003e3e7a20 */ /* 0x000fe20000410000 */
[----:B------:R-:W-:Y:S01]  /*42f0*/  FSEL R145, R145, -INF , !P2 ;  /* 0xff80000091917808 */ /* 0x000fe20005000000 */
[----:B------:R-:W1:Y:S01]  /*4300*/  MUFU.TANH R36, R36 ;  /* 0x0000002400247308 */ /* 0x000e620000002400 */
[----:B------:R-:W-:Y:S01]  /*4310*/  FSEL R146, R146, -INF , !P1 ;  /* 0xff80000092927808 */ /* 0x000fe20004800000 */
[----:B------:R-:W-:Y:S01]  /*4320*/  FMUL.FTZ R61, R61, c[0x0][0x2ec] ;  /* 0x0000bb003d3d7a20 */ /* 0x000fe20000410000 */
[C---:B------:R-:W-:Y:S01]  /*4330*/  ISETP.GE.AND P0, PT, R20.reuse, R205, PT ;  /* 0x000000cd1400720c */ /* 0x040fe20003f06270 */
[----:B------:R-:W-:Y:S01]  /*4340*/  FMUL.FTZ R63, R63, c[0x0][0x2ec] ;  /* 0x0000bb003f3f7a20 */ /* 0x000fe20000410000 */
[C---:B------:R-:W-:Y:S01]  /*4350*/  ISETP.GE.AND P2, PT, R20.reuse, R203, PT ;  /* 0x000000cb1400720c */ /* 0x040fe20003f46270 */
[----:B------:R-:W-:Y:S01]  /*4360*/  FMUL.FTZ R59, R59, c[0x0][0x2ec] ;  /* 0x0000bb003b3b7a20 */ /* 0x000fe20000410000 */
[----:B------:R-:W-:Y:S01]  /*4370*/  ISETP.GE.AND P1, PT, R20, R199, PT ;  /* 0x000000c71400720c */ /* 0x000fe20003f26270 */
[----:B------:R1:W-:Y:S01]  /*4380*/  MUFU.TANH R183, R22 ;  /* 0x0000001600b77308 */ /* 0x0003e20000002400 */
[----:B------:R-:W-:Y:S01]  /*4390*/  FSEL R147, R147, -INF , !P6 ;  /* 0xff80000093937808 */ /* 0x000fe20007000000 */
[----:B------:R-:W-:Y:S01]  /*43a0*/  FMUL.FTZ R60, R60, c[0x0][0x2ec] ;  /* 0x0000bb003c3c7a20 */ /* 0x000fe20000410000 */
[----:B------:R-:W-:Y:S01]  /*43b0*/  FSEL R86, R148, -INF , !P4 ;  /* 0xff80000094567808 */ /* 0x000fe20006000000 */
[----:B------:R-:W-:Y:S01]  /*43c0*/  FMUL.FTZ R42, R42, c[0x0][0x2ec] ;  /* 0x0000bb002a2a7a20 */ /* 0x000fe20000410000 */
[----:B------:R-:W-:Y:S01]  /*43d0*/  FSEL R85, R149, -INF , !P5 ;  /* 0xff80000095557808 */ /* 0x000fe20006800000 */
[----:B------:R-:W-:Y:S01]  /*43e0*/  FMUL.FTZ R44, R44, c[0x0][0x2ec] ;  /* 0x0000bb002c2c7a20 */ /* 0x000fe20000410000 */
[----:B------:R-:W-:Y:S01]  /*43f0*/  FSEL R150, R150, -INF , !P3 ;  /* 0xff80000096967808 */ /* 0x000fe20005800000 */
[----:B------:R-:W-:Y:S01]  /*4400*/  MUFU.TANH R176, R21 ;  /* 0x0000001500b07308 */ /* 0x000fe20000002400 */
[----:B------:R-:W-:Y:S01]  /*4410*/  ISETP.GE.AND P6, PT, R3, R207, PT ;  /* 0x000000cf0300720c */ /* 0x000fe20003fc6270 */
[----:B------:R-:W-:Y:S01]  /*4420*/  FMUL.FTZ R55, R55, c[0x0][0x2ec] ;  /* 0x0000bb0037377a20 */ /* 0x000fe20000410000 */
[----:B------:R-:W-:Y:S01]  /*4430*/  ISETP.GE.AND P4, PT, R3, R205, PT ;  /* 0x000000cd0300720c */ /* 0x000fe20003f86270 */
[----:B------:R-:W-:Y:S01]  /*4440*/  FMUL.FTZ R51, R51, c[0x0][0x2ec] ;  /* 0x0000bb0033337a20 */ /* 0x000fe20000410000 */
[C---:B------:R-:W-:Y:S01]  /*4450*/  ISETP.GE.AND P5, PT, R3.reuse, R203, PT ;  /* 0x000000cb0300720c */ /* 0x040fe20003fa6270 */
[----:B------:R-:W-:Y:S01]  /*4460*/  FMUL.FTZ R40, R40, c[0x0][0x2ec] ;  /* 0x0000bb0028287a20 */ /* 0x000fe20000410000 */
[----:B------:R-:W-:Y:S01]  /*4470*/  ISETP.GE.AND P3, PT, R3, R199, PT ;  /* 0x000000c70300720c */ /* 0x000fe20003f66270 */
[----:B------:R1:W-:Y:S01]  /*4480*/  MUFU.TANH R220, R16 ;  /* 0x0000001000dc7308 */ /* 0x0003e20000002400 */
[C---:B------:R-:W-:Y:S01]  /*4490*/  ISETP.LT.OR P0, PT, R20.reuse, R206, P0 ;  /* 0x000000ce1400720c */ /* 0x040fe20000701670 */
[----:B------:R-:W-:Y:S01]  /*44a0*/  FMUL.FTZ R45, R45, c[0x0][0x2ec] ;  /* 0x0000bb002d2d7a20 */ /* 0x000fe20000410000 */
[----:B------:R-:W-:Y:S01]  /*44b0*/  ISETP.LT.OR P2, PT, R20, R204, P2 ;  /* 0x000000cc1400720c */ /* 0x000fe20001741670 */
[----:B------:R-:W-:Y:S01]  /*44c0*/  FMUL.FTZ R46, R46, c[0x0][0x2ec] ;  /* 0x0000bb002e2e7a20 */ /* 0x000fe20000410000 */
[----:B------:R-:W-:Y:S01]  /*44d0*/  ISETP.LT.OR P1, PT, R20, R202, P1 ;  /* 0x000000ca1400720c */ /* 0x000fe20000f21670 */
[----:B------:R-:W-:Y:S01]  /*44e0*/  FMUL.FTZ R47, R47, c[0x0][0x2ec] ;  /* 0x0000bb002f2f7a20 */ /* 0x000fe20000410000 */
[----:B------:R-:W-:Y:S01]  /*44f0*/  IADD3 R20, R28, 0x20, RZ ;  /* 0x000000201c147810 */ /* 0x000fe20007ffe0ff */
[----:B------:R1:W-:Y:S01]  /*4500*/  MUFU.TANH R219, R17 ;  /* 0x0000001100db7308 */ /* 0x0003e20000002400 */
[----:B------:R-:W-:Y:S01]  /*4510*/  ISETP.LT.OR P6, PT, R3, R208, P6 ;  /* 0x000000d00300720c */ /* 0x000fe200037c1670 */
[----:B------:R-:W-:Y:S01]  /*4520*/  FMUL.FTZ R43, R43, c[0x0][0x2ec] ;  /* 0x0000bb002b2b7a20 */ /* 0x000fe20000410000 */
[----:B------:R-:W-:-:S02]  /*4530*/  ISETP.LT.OR P4, PT, R3, R206, P4 ;  /* 0x000000ce0300720c */ /* 0x000fc40002781670 */
[C---:B------:R-:W-:Y:S02]  /*4540*/  ISETP.LT.OR P5, PT, R3.reuse, R204, P5 ;  /* 0x000000cc0300720c */ /* 0x040fe40002fa1670 */
[----:B------:R-:W-:Y:S01]  /*4550*/  ISETP.LT.OR P3, PT, R3, R202, P3 ;  /* 0x000000ca0300720c */ /* 0x000fe20001f61670 */
[----:B------:R-:W1:Y:S01]  /*4560*/  MUFU.TANH R39, R39 ;  /* 0x0000002700277308 */ /* 0x000e620000002400 */
[----:B------:R-:W-:Y:S02]  /*4570*/  IADD3 R3, R28, 0x21, RZ ;  /* 0x000000211c037810 */ /* 0x000fe40007ffe0ff */
[----:B------:R-:W-:Y:S02]  /*4580*/  FSEL R151, R151, -INF , !P0 ;  /* 0xff80000097977808 */ /* 0x000fe40004000000 */
[----:B------:R-:W-:Y:S02]  /*4590*/  ISETP.GE.AND P0, PT, R20, R207, PT ;  /* 0x000000cf1400720c */ /* 0x000fe40003f06270 */
[----:B------:R-:W-:Y:S01]  /*45a0*/  FSEL R152, R152, -INF , !P2 ;  /* 0xff80000098987808 */ /* 0x000fe20005000000 */
[----:B------:R1:W-:Y:S01]  /*45b0*/  MUFU.TANH R180, R27 ;  /* 0x0000001b00b47308 */ /* 0x0003e20000002400 */
[----:B------:R-:W-:-:S02]  /*45c0*/  FSEL R80, R153, -INF , !P1 ;  /* 0xff80000099507808 */ /* 0x000fc40004800000 */
[----:B------:R-:W-:Y:S02]  /*45d0*/  FSEL R154, R154, -INF , !P6 ;  /* 0xff8000009a9a7808 */ /* 0x000fe40007000000 */
[----:B-----5:R-:W-:Y:S02]  /*45e0*/  FSEL R77, R156, -INF , !P5 ;  /* 0xff8000009c4d7808 */ /* 0x020fe40006800000 */
[C---:B------:R-:W-:Y:S01]  /*45f0*/  ISETP.GE.AND P2, PT, R20.reuse, R205, PT ;  /* 0x000000cd1400720c */ /* 0x040fe20003f46270 */
[----:B------:R5:W-:Y:S01]  /*4600*/  MUFU.TANH R92, R72 ;  /* 0x00000048005c7308 */ /* 0x000be20000002400 */
[C---:B------:R-:W-:Y:S02]  /*4610*/  ISETP.GE.AND P1, PT, R20.reuse, R203, PT ;  /* 0x000000cb1400720c */ /* 0x040fe40003f26270 */
[----:B------:R-:W-:Y:S02]  /*4620*/  ISETP.GE.AND P6, PT, R20, R199, PT ;  /* 0x000000c71400720c */ /* 0x000fe40003fc6270 */
[----:B------:R-:W-:-:S02]  /*4630*/  ISETP.GE.AND P5, PT, R3, R205, PT ;  /* 0x000000cd0300720c */ /* 0x000fc40003fa6270 */
[C---:B------:R-:W-:Y:S01]  /*4640*/  ISETP.LT.OR P0, PT, R20.reuse, R208, P0 ;  /* 0x000000d01400720c */ /* 0x040fe20000701670 */
[----:B------:R-:W1:Y:S01]  /*4650*/  MUFU.TANH R37, R37 ;  /* 0x0000002500257308 */ /* 0x000e620000002400 */
[----:B------:R-:W-:Y:S02]  /*4660*/  FSEL R155, R155, -INF , !P4 ;  /* 0xff8000009b9b7808 */ /* 0x000fe40006000000 */
[----:B------:R-:W-:Y:S02]  /*4670*/  ISETP.GE.AND P4, PT, R3, R207, PT ;  /* 0x000000cf0300720c */ /* 0x000fe40003f86270 */
[C---:B------:R-:W-:Y:S02]  /*4680*/  ISETP.LT.OR P2, PT, R20.reuse, R206, P2 ;  /* 0x000000ce1400720c */ /* 0x040fe40001741670 */
[C---:B------:R-:W-:Y:S01]  /*4690*/  ISETP.LT.OR P1, PT, R20.reuse, R204, P1 ;  /* 0x000000cc1400720c */ /* 0x040fe20000f21670 */
[----:B------:R-:W1:Y:S01]  /*46a0*/  MUFU.TANH R38, R38 ;  /* 0x0000002600267308 */ /* 0x000e620000002400 */
[----:B------:R-:W-:-:S02]  /*46b0*/  ISETP.LT.OR P6, PT, R20, R202, P6 ;  /* 0x000000ca1400720c */ /* 0x000fc400037c1670 */
[----:B------:R-:W-:Y:S02]  /*46c0*/  ISETP.LT.OR P5, PT, R3, R206, P5 ;  /* 0x000000ce0300720c */ /* 0x000fe40002fa1670 */
[----:B------:R-:W-:Y:S02]  /*46d0*/  FSEL R76, R157, -INF , !P3 ;  /* 0xff8000009d4c7808 */ /* 0x000fe40005800000 */
[----:B------:R-:W-:Y:S01]  /*46e0*/  FSEL R158, R158, -INF , !P0 ;  /* 0xff8000009e9e7808 */ /* 0x000fe20004000000 */
[----:B------:R-:W1:Y:S01]  /*46f0*/  MUFU.TANH R32, R32 ;  /* 0x0000002000207308 */ /* 0x000e620000002400 */
[----:B------:R-:W-:Y:S02]  /*4700*/  IADD3 R20, R28, 0x28, RZ ;  /* 0x000000281c147810 */ /* 0x000fe40007ffe0ff */
[C---:B------:R-:W-:Y:S02]  /*4710*/  ISETP.GE.AND P3, PT, R3.reuse, R203, PT ;  /* 0x000000cb0300720c */ /* 0x040fe40003f66270 */
[----:B------:R-:W-:-:S02]  /*4720*/  ISETP.GE.AND P0, PT, R3, R199, PT ;  /* 0x000000c70300720c */ /* 0x000fc40003f06270 */
[----:B------:R-:W-:Y:S01]  /*4730*/  ISETP.LT.OR P4, PT, R3, R208, P4 ;  /* 0x000000d00300720c */ /* 0x000fe20002781670 */
[----:B------:R-:W1:Y:S01]  /*4740*/  MUFU.TANH R33, R33 ;  /* 0x0000002100217308 */ /* 0x000e620000002400 */
[----:B------:R-:W-:Y:S02]  /*4750*/  FSEL R161, R161, -INF , !P5 ;  /* 0xff800000a1a17808 */ /* 0x000fe40006800000 */
[----:B------:R-:W-:Y:S02]  /*4760*/  ISETP.GE.AND P5, PT, R20, R203, PT ;  /* 0x000000cb1400720c */ /* 0x000fe40003fa6270 */
[C---:B------:R-:W-:Y:S02]  /*4770*/  ISETP.LT.OR P3, PT, R3.reuse, R204, P3 ;  /* 0x000000cc0300720c */ /* 0x040fe40001f61670 */
[----:B------:R-:W-:Y:S01]  /*4780*/  ISETP.LT.OR P0, PT, R3, R202, P0 ;  /* 0x000000ca0300720c */ /* 0x000fe20000701670 */
[----:B------:R-:W1:Y:S01]  /*4790*/  MUFU.TANH R34, R34 ;  /* 0x0000002200227308 */ /* 0x000e620000002400 */
[----:B------:R-:W-:-:S02]  /*47a0*/  IADD3 R3, R28, 0x29, RZ ;  /* 0x000000291c037810 */ /* 0x000fc40007ffe0ff */
[----:B------:R-:W-:Y:S02]  /*47b0*/  FSEL R159, R159, -INF , !P4 ;  /* 0xff8000009f9f7808 */ /* 0x000fe40006000000 */
[----:B------:R-:W-:Y:S02]  /*47c0*/  FSEL R160, R160, -INF , !P2 ;  /* 0xff800000a0a07808 */ /* 0x000fe40005000000 */
[----:B---3--:R-:W-:Y:S01]  /*47d0*/  FSEL R23, R162, -INF , !P1 ;  /* 0xff800000a2177808 */ /* 0x008fe20004800000 */
[----:B------:R3:W-:Y:S01]  /*47e0*/  MUFU.TANH R218, R13 ;  /* 0x0000000d00da7308 */ /* 0x0007e20000002400 */
[C---:B------:R-:W-:Y:S02]  /*47f0*/  ISETP.GE.AND P4, PT, R20.reuse, R207, PT ;  /* 0x000000cf1400720c */ /* 0x040fe40003f86270 */
[C---:B------:R-:W-:Y:S02]  /*4800*/  ISETP.GE.AND P2, PT, R20.reuse, R205, PT ;  /* 0x000000cd1400720c */ /* 0x040fe40003f46270 */
[----:B------:R-:W-:-:S02]  /*4810*/  ISETP.GE.AND P1, PT, R20, R199, PT ;  /* 0x000000c71400720c */ /* 0x000fc40003f26270 */
[C---:B------:R-:W-:Y:S01]  /*4820*/  ISETP.LT.OR P5, PT, R20.reuse, R204, P5 ;  /* 0x000000cc1400720c */ /* 0x040fe20002fa1670 */
[----:B------:R-:W-:Y:S01]  /*4830*/  MUFU.TANH R29, R29 ;  /* 0x0000001d001d7308 */ /* 0x000fe20000002400 */
[----:B-1----:R-:W-:Y:S02]  /*4840*/  FSEL R22, R163, -INF , !P3 ;  /* 0xff800000a3167808 */ /* 0x002fe40005800000 */
[----:B------:R-:W-:Y:S02]  /*4850*/  ISETP.GE.AND P3, PT, R3, R207, PT ;  /* 0x000000cf0300720c */ /* 0x000fe40003f66270 */
[C---:B------:R-:W-:Y:S02]  /*4860*/  ISETP.LT.OR P4, PT, R20.reuse, R208, P4 ;  /* 0x000000d01400720c */ /* 0x040fe40002781670 */
[C---:B------:R-:W-:Y:S01]  /*4870*/  ISETP.LT.OR P2, PT, R20.reuse, R206, P2 ;  /* 0x000000ce1400720c */ /* 0x040fe20001741670 */
[----:B------:R-:W1:Y:S01]  /*4880*/  MUFU.TANH R31, R31 ;  /* 0x0000001f001f7308 */ /* 0x000e620000002400 */
[----:B------:R-:W-:-:S02]  /*4890*/  ISETP.LT.OR P1, PT, R20, R202, P1 ;  /* 0x000000ca1400720c */ /* 0x000fc40000f21670 */
[----:B------:R-:W-:Y:S02]  /*48a0*/  FSEL R20, R164, -INF , !P6 ;  /* 0xff800000a4147808 */ /* 0x000fe40007000000 */
[----:B------:R-:W-:Y:S02]  /*48b0*/  FSEL R16, R130, -INF , !P0 ;  /* 0xff80000082107808 */ /* 0x000fe40004000000 */
[----:B------:R-:W-:Y:S01]  /*48c0*/  FSEL R21, R120, -INF , !P5 ;  /* 0xff80000078157808 */ /* 0x000fe20006800000 */
[----:B------:R1:W-:Y:S01]  /*48d0*/  MUFU.TANH R182, R14 ;  /* 0x0000000e00b67308 */ /* 0x0003e20000002400 */
[----:B------:R-:W-:Y:S02]  /*48e0*/  IADD3 R17, R28, 0x30, RZ ;  /* 0x000000301c117810 */ /* 0x000fe40007ffe0ff */
[C---:B------:R-:W-:Y:S02]  /*48f0*/  ISETP.GE.AND P6, PT, R3.reuse, R205, PT ;  /* 0x000000cd0300720c */ /* 0x040fe40003fc6270 */
[----:B------:R-:W-:-:S02]  /*4900*/  ISETP.GE.AND P0, PT, R3, R203, PT ;  /* 0x000000cb0300720c */ /* 0x000fc40003f06270 */
[C---:B------:R-:W-:Y:S01]  /*4910*/  ISETP.GE.AND P5, PT, R3.reuse, R199, PT ;  /* 0x000000c70300720c */ /* 0x040fe20003fa6270 */
[----:B------:R-:W1:Y:S01]  /*4920*/  MUFU.TANH R30, R30 ;  /* 0x0000001e001e7308 */ /* 0x000e620000002400 */
[----:B------:R-:W-:Y:S02]  /*4930*/  ISETP.LT.OR P3, PT, R3, R208, P3 ;  /* 0x000000d00300720c */ /* 0x000fe40001f61670 */
[----:B--2---:R-:W-:Y:S02]  /*4940*/  FSEL R107, R116, -INF , !P1 ;  /* 0xff800000746b7808 */ /* 0x004fe40004800000 */
[----:B------:R-:W-:Y:S02]  /*4950*/  ISETP.GE.AND P1, PT, R17, R207, PT ;  /* 0x000000cf1100720c */ /* 0x000fe40003f26270 */
[C---:B------:R-:W-:Y:S01]  /*4960*/  ISETP.LT.OR P6, PT, R3.reuse, R206, P6 ;  /* 0x000000ce0300720c */ /* 0x040fe200037c1670 */
[----:B------:R-:W2:Y:S01]  /*4970*/  MUFU.TANH R90, R90 ;  /* 0x0000005a005a7308 */ /* 0x000ea20000002400 */
[----:B------:R-:W-:-:S02]  /*4980*/  ISETP.LT.OR P0, PT, R3, R204, P0 ;  /* 0x000000cc0300720c */ /* 0x000fc40000701670 */
[----:B------:R-:W-:Y:S02]  /*4990*/  ISETP.LT.OR P5, PT, R3, R202, P5 ;  /* 0x000000ca0300720c */ /* 0x000fe40002fa1670 */
[----:B----4-:R-:W-:Y:S02]  /*49a0*/  FSEL R3, R112, -INF , !P4 ;  /* 0xff80000070037808 */ /* 0x010fe40006000000 */
[----:B------:R-:W-:Y:S01]  /*49b0*/  FSEL R19, R114, -INF , !P2 ;  /* 0xff80000072137808 */ /* 0x000fe20005000000 */
[----:B------:R4:W1:Y:S01]  /*49c0*/  MUFU.TANH R169, R24 ;  /* 0x0000001800a97308 */ /* 0x0008620000002400 */
[----:B------:R-:W-:Y:S02]  /*49d0*/  FSEL R27, R113, -INF , !P3 ;  /* 0xff800000711b7808 */ /* 0x000fe40005800000 */
[C---:B------:R-:W-:Y:S02]  /*49e0*/  ISETP.GE.AND P4, PT, R17.reuse, R205, PT ;  /* 0x000000cd1100720c */ /* 0x040fe40003f86270 */
[----:B------:R-:W-:-:S02]  /*49f0*/  ISETP.GE.AND P2, PT, R17, R203, PT ;  /* 0x000000cb1100720c */ /* 0x000fc40003f46270 */
[C---:B------:R-:W-:Y:S01]  /*4a00*/  ISETP.GE.AND P3, PT, R17.reuse, R199, PT ;  /* 0x000000c71100720c */ /* 0x040fe20003f66270 */
[----:B------:R1:W1:Y:S01]  /*4a10*/  MUFU.TANH R171, R25 ;  /* 0x0000001900ab7308 */ /* 0x0002620000002400 */
[C---:B------:R-:W-:Y:S02]  /*4a20*/  ISETP.LT.OR P1, PT, R17.reuse, R208, P1 ;  /* 0x000000d01100720c */ /* 0x040fe40000f21670 */
[----:B------:R-:W-:Y:S02]  /*4a30*/  IADD3 R18, R28, 0x31, RZ ;  /* 0x000000311c127810 */ /* 0x000fe40007ffe0ff */
[C---:B------:R-:W-:Y:S02]  /*4a40*/  ISETP.LT.OR P4, PT, R17.reuse, R206, P4 ;  /* 0x000000ce1100720c */ /* 0x040fe40002781670 */
[C---:B------:R-:W-:Y:S01]  /*4a50*/  ISETP.LT.OR P2, PT, R17.reuse, R204, P2 ;  /* 0x000000cc1100720c */ /* 0x040fe20001741670 */
[----:B------:R1:W1:Y:S01]  /*4a60*/  MUFU.TANH R181, R26 ;  /* 0x0000001a00b57308 */ /* 0x0002620000002400 */
[----:B------:R-:W-:-:S02]  /*4a70*/  ISETP.LT.OR P3, PT, R17, R202, P3 ;  /* 0x000000ca1100720c */ /* 0x000fc40001f61670 */
[----:B------:R-:W-:Y:S02]  /*4a80*/  FSEL R12, R115, -INF , !P6 ;  /* 0xff800000730c7808 */ /* 0x000fe40007000000 */
[----:B------:R-:W-:Y:S02]  /*4a90*/  FSEL R17, R117, -INF , !P0 ;  /* 0xff80000075117808 */ /* 0x000fe40004000000 */
[----:B------:R-:W-:Y:S01]  /*4aa0*/  FSEL R110, R121, -INF , !P5 ;  /* 0xff800000796e7808 */ /* 0x000fe20006800000 */
[----:B------:R-:W1:Y:S01]  /*4ab0*/  MUFU.TANH R78, R78 ;  /* 0x0000004e004e7308 */ /* 0x000e620000002400 */
[----:B-----5:R-:W-:Y:S02]  /*4ac0*/  FSEL R72, R36, -INF , !P1 ;  /* 0xff80000024487808 */ /* 0x020fe40004800000 */
[C---:B------:R-:W-:Y:S02]  /*4ad0*/  ISETP.GE.AND P6, PT, R18.reuse, R207, PT ;  /* 0x000000cf1200720c */ /* 0x040fe40003fc6270 */
[----:B------:R-:W-:-:S02]  /*4ae0*/  ISETP.GE.AND P0, PT, R18, R205, PT ;  /* 0x000000cd1200720c */ /* 0x000fc40003f06270 */
[C---:B------:R-:W-:Y:S01]  /*4af0*/  ISETP.GE.AND P5, PT, R18.reuse, R203, PT ;  /* 0x000000cb1200720c */ /* 0x040fe20003fa6270 */
[----:B------:R-:W5:Y:S01]  /*4b00*/  MUFU.TANH R93, R93 ;  /* 0x0000005d005d7308 */ /* 0x000f620000002400 */
[C---:B------:R-:W-:Y:S02]  /*4b10*/  ISETP.GE.AND P1, PT, R18.reuse, R199, PT ;  /* 0x000000c71200720c */ /* 0x040fe40003f26270 */
[C---:B------:R-:W-:Y:S02]  /*4b20*/  ISETP.LT.OR P6, PT, R18.reuse, R208, P6 ;  /* 0x000000d01200720c */ /* 0x040fe400037c1670 */
[C---:B------:R-:W-:Y:S02]  /*4b30*/  ISETP.LT.OR P0, PT, R18.reuse, R206, P0 ;  /* 0x000000ce1200720c */ /* 0x040fe40000701670 */
[C---:B------:R-:W-:Y:S01]  /*4b40*/  ISETP.LT.OR P5, PT, R18.reuse, R204, P5 ;  /* 0x000000cc1200720c */ /* 0x040fe20002fa1670 */
[----:B------:R2:W-:Y:S01]  /*4b50*/  MUFU.TANH R175, R9 ;  /* 0x0000000900af7308 */ /* 0x0005e20000002400 */
[----:B------:R-:W-:-:S02]  /*4b60*/  ISETP.LT.OR P1, PT, R18, R202, P1 ;  /* 0x000000ca1200720c */ /* 0x000fc40000f21670 */
[----:B------:R-:W-:Y:S02]  /*4b70*/  IADD3 R18, R28, 0x38, RZ ;  /* 0x000000381c127810 */ /* 0x000fe40007ffe0ff */
[----:B---3--:R-:W-:Y:S01]  /*4b80*/  FSEL R13, R39, -INF , !P0 ;  /* 0xff800000270d7808 */ /* 0x008fe20004000000 */
[----:B------:R-:W-:Y:S01]  /*4b90*/  FMUL.FTZ R39, R53, c[0x0][0x2ec] ;  /* 0x0000bb0035277a20 */ /* 0x000fe20000410000 */
[----:B------:R-:W-:Y:S01]  /*4ba0*/  ISETP.GE.AND P0, PT, R18, R203, PT ;  /* 0x000000cb1200720c */ /* 0x000fe20003f06270 */
[----:B------:R-:W3:Y:S01]  /*4bb0*/  MUFU.TANH R73, R73 ;  /* 0x0000004900497308 */ /* 0x000ee20000002400 */
[----:B------:R-:W-:Y:S02]  /*4bc0*/  IADD3 R15, R28, 0x39, RZ ;  /* 0x000000391c0f7810 */ /* 0x000fe40007ffe0ff */
[----:B------:R-:W-:Y:S02]  /*4bd0*/  ISETP.LT.OR P0, PT, R18, R204, P0 ;  /* 0x000000cc1200720c */ /* 0x000fe40000701670 */
[----:B------:R-:W-:-:S02]  /*4be0*/  FSEL R37, R37, -INF , !P6 ;  /* 0xff80000025257808 */ /* 0x000fc40007000000 */
[----:B-1----:R-:W-:Y:S01]  /*4bf0*/  FSEL R14, R38, -INF , !P4 ;  /* 0xff800000260e7808 */ /* 0x002fe20006000000 */
[----:B------:R-:W1:Y:S01]  /*4c00*/  MUFU.TANH R74, R74 ;  /* 0x0000004a004a7308 */ /* 0x000e620000002400 */
[----:B------:R-:W-:Y:S01]  /*4c10*/  FSEL R114, R32, -INF , !P2 ;  /* 0xff80000020727808 */ /* 0x000fe20005000000 */
[----:B------:R-:W-:Y:S01]  /*4c20*/  FMUL.FTZ R32, R70, c[0x0][0x2ec] ;  /* 0x0000bb0046207a20 */ /* 0x000fe20000410000 */
[----:B------:R-:W-:Y:S01]  /*4c30*/  FSEL R115, R33, -INF , !P5 ;  /* 0xff80000021737808 */ /* 0x000fe20006800000 */
[----:B------:R-:W-:Y:S01]  /*4c40*/  FMUL.FTZ R33, R69, c[0x0][0x2ec] ;  /* 0x0000bb0045217a20 */ /* 0x000fe20000410000 */
[----:B------:R-:W-:Y:S01]  /*4c50*/  FSEL R128, R34, -INF , !P3 ;  /* 0xff80000022807808 */ /* 0x000fe20005800000 */
[----:B------:R-:W-:Y:S01]  /*4c60*/  FMUL.FTZ R34, R65, c[0x0][0x2ec] ;  /* 0x0000bb0041227a20 */ /* 0x000fe20000410000 */
[----:B------:R-:W-:Y:S01]  /*4c70*/  FSEL R123, R123, -INF , !P1 ;  /* 0xff8000007b7b7808 */ /* 0x000fe20004800000 */
[----:B------:R-:W1:Y:S01]  /*4c80*/  MUFU.TANH R75, R75 ;  /* 0x0000004b004b7308 */ /* 0x000e620000002400 */
[----:B------:R-:W-:Y:S01]  /*4c90*/  FSEL R117, R35, -INF , !P0 ;  /* 0xff80000023757808 */ /* 0x000fe20004000000 */
[----:B------:R-:W-:Y:S01]  /*4ca0*/  FMUL.FTZ R35, R64, c[0x0][0x2ec] ;  /* 0x0000bb0040237a20 */ /* 0x000fe20000410000 */
[----:B------:R-:W-:Y:S01]  /*4cb0*/  ISETP.GE.AND P6, PT, R18, R207, PT ;  /* 0x000000cf1200720c */ /* 0x000fe20003fc6270 */
[----:B------:R-:W-:Y:S01]  /*4cc0*/  FMUL.FTZ R38, R52, c[0x0][0x2ec] ;  /* 0x0000bb0034267a20 */ /* 0x000fe20000410000 */
[----:B------:R-:W-:-:S02]  /*4cd0*/  ISETP.GE.AND P4, PT, R18, R205, PT ;  /* 0x000000cd1200720c */ /* 0x000fc40003f86270 */
[C---:B------:R-:W-:Y:S01]  /*4ce0*/  ISETP.GE.AND P2, PT, R18.reuse, R199, PT ;  /* 0x000000c71200720c */ /* 0x040fe20003f46270 */
[----:B------:R1:W-:Y:S01]  /*4cf0*/  MUFU.TANH R170, R10 ;  /* 0x0000000a00aa7308 */ /* 0x0003e20000002400 */
[C---:B------:R-:W-:Y:S02]  /*4d00*/  ISETP.GE.AND P5, PT, R15.reuse, R207, PT ;  /* 0x000000cf0f00720c */ /* 0x040fe40003fa6270 */
[C---:B------:R-:W-:Y:S02]  /*4d10*/  ISETP.GE.AND P3, PT, R15.reuse, R205, PT ;  /* 0x000000cd0f00720c */ /* 0x040fe40003f66270 */
[C---:B------:R-:W-:Y:S02]  /*4d20*/  ISETP.GE.AND P1, PT, R15.reuse, R203, PT ;  /* 0x000000cb0f00720c */ /* 0x040fe40003f26270 */
[----:B------:R-:W-:Y:S01]  /*4d30*/  ISETP.GE.AND P0, PT, R15, R199, PT ;  /* 0x000000c70f00720c */ /* 0x000fe20003f06270 */
[----:B------:R1:W-:Y:S01]  /*4d40*/  MUFU.TANH R177, R8 ;  /* 0x0000000800b17308 */ /* 0x0003e20000002400 */
[----:B------:R-:W-:-:S02]  /*4d50*/  ISETP.LT.OR P6, PT, R18, R208, P6 ;  /* 0x000000d01200720c */ /* 0x000fc400037c1670 */
[C---:B------:R-:W-:Y:S02]  /*4d60*/  ISETP.LT.OR P4, PT, R18.reuse, R206, P4 ;  /* 0x000000ce1200720c */ /* 0x040fe40002781670 */
[----:B------:R-:W-:Y:S01]  /*4d70*/  ISETP.LT.OR P2, PT, R18, R202, P2 ;  /* 0x000000ca1200720c */ /* 0x000fe20001741670 */
[----:B------:R-:W-:Y:S01]  /*4d80*/  FMUL.FTZ R18, R68, c[0x0][0x2ec] ;  /* 0x0000bb0044127a20 */ /* 0x000fe20000410000 */
[C---:B------:R-:W-:Y:S01]  /*4d90*/  ISETP.LT.OR P5, PT, R15.reuse, R208, P5 ;  /* 0x000000d00f00720c */ /* 0x040fe20002fa1670 */
[----:B------:R-:W1:Y:S01]  /*4da0*/  MUFU.TANH R215, R215 ;  /* 0x000000d700d77308 */ /* 0x000e620000002400 */
[C---:B------:R-:W-:Y:S02]  /*4db0*/  ISETP.LT.OR P3, PT, R15.reuse, R206, P3 ;  /* 0x000000ce0f00720c */ /* 0x040fe40001f61670 */
[C---:B------:R-:W-:Y:S02]  /*4dc0*/  ISETP.LT.OR P1, PT, R15.reuse, R204, P1 ;  /* 0x000000cc0f00720c */ /* 0x040fe40000f21670 */
[----:B------:R-:W-:-:S02]  /*4dd0*/  ISETP.LT.OR P0, PT, R15, R202, P0 ;  /* 0x000000ca0f00720c */ /* 0x000fc40000701670 */
[----:B------:R-:W-:Y:S01]  /*4de0*/  IADD3 R15, R28, 0x40, RZ ;  /* 0x000000401c0f7810 */ /* 0x000fe20007ffe0ff */
[----:B------:R-:W1:Y:S01]  /*4df0*/  MUFU.TANH R209, R209 ;  /* 0x000000d100d17308 */ /* 0x000e620000002400 */
[----:B------:R-:W-:Y:S02]  /*4e00*/  FSEL R131, R131, -INF , !P2 ;  /* 0xff80000083837808 */ /* 0x000fe40005000000 */
[----:B------:R-:W-:Y:S02]  /*4e10*/  FSEL R88, R88, -INF , !P6 ;  /* 0xff80000058587808 */ /* 0x000fe40007000000 */
[----:B----4-:R-:W-:Y:S02]  /*4e20*/  FSEL R24, R89, -INF , !P4 ;  /* 0xff80000059187808 */ /* 0x010fe40006000000 */
[----:B------:R-:W-:Y:S01]  /*4e30*/  FSEL R87, R87, -INF , !P5 ;  /* 0xff80000057577808 */ /* 0x000fe20006800000 */
[----:B------:R-:W4:Y:S01]  /*4e40*/  MUFU.TANH R217, R217 ;  /* 0x000000d900d97308 */ /* 0x000f220000002400 */
[----:B------:R-:W-:-:S02]  /*4e50*/  ISETP.GE.AND P2, PT, R15, R207, PT ;  /* 0x000000cf0f00720c */ /* 0x000fc40003f46270 */
[C---:B------:R-:W-:Y:S02]  /*4e60*/  ISETP.GE.AND P6, PT, R15.reuse, R205, PT ;  /* 0x000000cd0f00720c */ /* 0x040fe40003fc6270 */
[C---:B------:R-:W-:Y:S02]  /*4e70*/  ISETP.GE.AND P4, PT, R15.reuse, R203, PT ;  /* 0x000000cb0f00720c */ /* 0x040fe40003f86270 */
[C---:B------:R-:W-:Y:S01]  /*4e80*/  ISETP.GE.AND P5, PT, R15.reuse, R199, PT ;  /* 0x000000c70f00720c */ /* 0x040fe20003fa6270 */
[----:B------:R1:W-:Y:S01]  /*4e90*/  MUFU.TANH R168, R11 ;  /* 0x0000000b00a87308 */ /* 0x0003e20000002400 */
[----:B------:R-:W-:Y:S02]  /*4ea0*/  IADD3 R25, R28, 0x41, RZ ;  /* 0x000000411c197810 */ /* 0x000fe40007ffe0ff */
[C---:B------:R-:W-:Y:S02]  /*4eb0*/  ISETP.LT.OR P2, PT, R15.reuse, R208, P2 ;  /* 0x000000d00f00720c */ /* 0x040fe40001741670 */
[----:B------:R-:W-:-:S02]  /*4ec0*/  ISETP.LT.OR P6, PT, R15, R206, P6 ;  /* 0x000000ce0f00720c */ /* 0x000fc400037c1670 */
[C---:B------:R-:W-:Y:S01]  /*4ed0*/  ISETP.LT.OR P4, PT, R15.reuse, R204, P4 ;  /* 0x000000cc0f00720c */ /* 0x040fe20002781670 */
[----:B------:R-:W1:Y:S01]  /*4ee0*/  MUFU.TANH R33, R33 ;  /* 0x0000002100217308 */ /* 0x000e620000002400 */
[----:B------:R-:W-:Y:S02]  /*4ef0*/  ISETP.LT.OR P5, PT, R15, R202, P5 ;  /* 0x000000ca0f00720c */ /* 0x000fe40002fa1670 */
[----:B------:R-:W-:Y:S02]  /*4f00*/  FSEL R15, R31, -INF , !P3 ;  /* 0xff8000001f0f7808 */ /* 0x000fe40005800000 */
[----:B------:R-:W-:Y:S02]  /*4f10*/  FSEL R120, R29, -INF , !P1 ;  /* 0xff8000001d787808 */ /* 0x000fe40004800000 */
[----:B------:R-:W-:Y:S01]  /*4f20*/  FSEL R165, R165, -INF , !P0 ;  /* 0xff800000a5a57808 */ /* 0x000fe20004000000 */
[----:B------:R-:W1:Y:S01]  /*4f30*/  MUFU.TANH R18, R18 ;  /* 0x0000001200127308 */ /* 0x000e620000002400 */
[----:B------:R-:W-:-:S02]  /*4f40*/  ISETP.GE.AND P3, PT, R25, R207, PT ;  /* 0x000000cf1900720c */ /* 0x000fc40003f66270 */
[C---:B------:R-:W-:Y:S02]  /*4f50*/  ISETP.GE.AND P1, PT, R25.reuse, R205, PT ;  /* 0x000000cd1900720c */ /* 0x040fe40003f26270 */
[C---:B------:R-:W-:Y:S02]  /*4f60*/  ISETP.GE.AND P0, PT, R25.reuse, R203, PT ;  /* 0x000000cb1900720c */ /* 0x040fe40003f06270 */
[----:B------:R-:W-:Y:S01]  /*4f70*/  FSEL R30, R30, -INF , !P2 ;  /* 0xff8000001e1e7808 */ /* 0x000fe20005000000 */
[----:B------:R-:W1:Y:S01]  /*4f80*/  MUFU.TANH R35, R35 ;  /* 0x0000002300237308 */ /* 0x000e620000002400 */
[C---:B------:R-:W-:Y:S02]  /*4f90*/  ISETP.GE.AND P2, PT, R25.reuse, R199, PT ;  /* 0x000000c71900720c */ /* 0x040fe40003f46270 */
[C---:B------:R-:W-:Y:S02]  /*4fa0*/  ISETP.LT.OR P3, PT, R25.reuse, R208, P3 ;  /* 0x000000d01900720c */ /* 0x040fe40001f61670 */
[----:B------:R-:W-:-:S02]  /*4fb0*/  ISETP.LT.OR P1, PT, R25, R206, P1 ;  /* 0x000000ce1900720c */ /* 0x000fc40000f21670 */
[C---:B------:R-:W-:Y:S01]  /*4fc0*/  ISETP.LT.OR P0, PT, R25.reuse, R204, P0 ;  /* 0x000000cc1900720c */ /* 0x040fe20000701670 */
[----:B------:R-:W1:Y:S01]  /*4fd0*/  MUFU.TANH R32, R32 ;  /* 0x0000002000207308 */ /* 0x000e620000002400 */
[C---:B------:R-:W-:Y:S02]  /*4fe0*/  IADD3 R31, R28.reuse, 0x48, RZ ;  /* 0x000000481c1f7810 */ /* 0x040fe40007ffe0ff */
[----:B------:R-:W-:Y:S02]  /*4ff0*/  IADD3 R29, R28, 0x49, RZ ;  /* 0x000000491c1d7810 */ /* 0x000fe40007ffe0ff */
[----:B------:R-:W-:Y:S02]  /*5000*/  ISETP.LT.OR P2, PT, R25, R202, P2 ;  /* 0x000000ca1900720c */ /* 0x000fe40001741670 */
[----:B------:R-:W-:Y:S01]  /*5010*/  FSEL R82, R82, -INF , !P3 ;  /* 0xff80000052527808 */ /* 0x000fe20005800000 */
[----:B------:R-:W1:Y:S01]  /*5020*/  MUFU.TANH R112, R71 ;  /* 0x0000004700707308 */ /* 0x000e620000002400 */
[----:B------:R-:W-:-:S02]  /*5030*/  FSEL R26, R83, -INF , !P6 ;  /* 0xff800000531a7808 */ /* 0x000fc40007000000 */
[----:B--2---:R-:W-:Y:S02]  /*5040*/  FSEL R25, R90, -INF , !P1 ;  /* 0xff8000005a197808 */ /* 0x004fe40004800000 */
[----:B------:R-:W-:Y:S02]  /*5050*/  FSEL R169, R169, -INF , !P4 ;  /* 0xff800000a9a97808 */ /* 0x000fe40006000000 */
[----:B------:R-:W-:Y:S01]  /*5060*/  FSEL R171, R171, -INF , !P0 ;  /* 0xff800000abab7808 */ /* 0x000fe20004000000 */
[----:B------:R-:W2:Y:S01]  /*5070*/  MUFU.TANH R178, R178 ;  /* 0x000000b200b27308 */ /* 0x000ea20000002400 */
[C---:B------:R-:W-:Y:S02]  /*5080*/  ISETP.GE.AND P3, PT, R31.reuse, R207, PT ;  /* 0x000000cf1f00720c */ /* 0x040fe40003f66270 */
[C---:B------:R-:W-:Y:S02]  /*5090*/  ISETP.GE.AND P6, PT, R31.reuse, R205, PT ;  /* 0x000000cd1f00720c */ /* 0x040fe40003fc6270 */
[----:B------:R-:W-:-:S02]  /*50a0*/  ISETP.GE.AND P1, PT, R31, R203, PT ;  /* 0x000000cb1f00720c */ /* 0x000fc40003f26270 */
[----:B------:R-:W-:Y:S01]  /*50b0*/  ISETP.GE.AND P4, PT, R31, R199, PT ;  /* 0x000000c71f00720c */ /* 0x000fe20003f86270 */
[----:B------:R-:W-:Y:S01]  /*50c0*/  MUFU.TANH R34, R34 ;  /* 0x0000002200227308 */ /* 0x000fe20000002400 */
[----:B------:R-:W-:Y:S02]  /*50d0*/  ISETP.GE.AND P0, PT, R29, R207, PT ;  /* 0x000000cf1d00720c */ /* 0x000fe40003f06270 */
[C---:B------:R-:W-:Y:S02]  /*50e0*/  ISETP.LT.OR P3, PT, R31.reuse, R208, P3 ;  /* 0x000000d01f00720c */ /* 0x040fe40001f61670 */
[C---:B------:R-:W-:Y:S02]  /*50f0*/  ISETP.LT.OR P6, PT, R31.reuse, R206, P6 ;  /* 0x000000ce1f00720c */ /* 0x040fe400037c1670 */
[C---:B------:R-:W-:Y:S01]  /*5100*/  ISETP.LT.OR P1, PT, R31.reuse, R204, P1 ;  /* 0x000000cc1f00720c */ /* 0x040fe20000f21670 */
[----:B------:R-:W1:Y:S01]  /*5110*/  MUFU.TANH R167, R66 ;  /* 0x0000004200a77308 */ /* 0x000e620000002400 */
[----:B------:R-:W-:-:S02]  /*5120*/  ISETP.LT.OR P4, PT, R31, R202, P4 ;  /* 0x000000ca1f00720c */ /* 0x000fc40002781670 */
[----:B------:R-:W-:Y:S02]  /*5130*/  ISETP.LT.OR P0, PT, R29, R208, P0 ;  /* 0x000000d01d00720c */ /* 0x000fe40000701670 */
[----:B------:R-:W-:Y:S02]  /*5140*/  FSEL R181, R181, -INF , !P5 ;  /* 0xff800000b5b57808 */ /* 0x000fe40006800000 */
[----:B------:R-:W-:Y:S01]  /*5150*/  FSEL R180, R180, -INF , !P2 ;  /* 0xff800000b4b47808 */ /* 0x000fe20005000000 */
[----:B------:R-:W2:Y:S01]  /*5160*/  MUFU.TANH R216, R67 ;  /* 0x0000004300d87308 */ /* 0x000ea20000002400 */
[----:B------:R-:W-:Y:S02]  /*5170*/  IADD3 R9, R28, 0x50, RZ ;  /* 0x000000501c097810 */ /* 0x000fe40007ffe0ff */
[C---:B------:R-:W-:Y:S02]  /*5180*/  ISETP.GE.AND P5, PT, R29.reuse, R205, PT ;  /* 0x000000cd1d00720c */ /* 0x040fe40003fa6270 */
[----:B------:R-:W-:-:S02]  /*5190*/  ISETP.GE.AND P2, PT, R29, R203, PT ;  /* 0x000000cb1d00720c */ /* 0x000fc40003f46270 */
[----:B------:R-:W-:Y:S01]  /*51a0*/  FSEL R173, R173, -INF , !P1 ;  /* 0xff800000adad7808 */ /* 0x000fe20004800000 */
[----:B------:R-:W-:Y:S01]  /*51b0*/  MUFU.TANH R179, R58 ;  /* 0x0000003a00b37308 */ /* 0x000fe20000002400 */
[----:B------:R-:W-:Y:S02]  /*51c0*/  FSEL R183, R183, -INF , !P4 ;  /* 0xff800000b7b77808 */ /* 0x000fe40006000000 */
[----:B------:R-:W-:Y:S02]  /*51d0*/  FSEL R91, R91, -INF , !P3 ;  /* 0xff8000005b5b7808 */ /* 0x000fe40005800000 */
[----:B-1----:R-:W-:Y:S02]  /*51e0*/  FSEL R10, R78, -INF , !P6 ;  /* 0xff8000004e0a7808 */ /* 0x002fe40007000000 */
[----:B------:R-:W-:Y:S01]  /*51f0*/  FSEL R79, R79, -INF , !P0 ;  /* 0xff8000004f4f7808 */ /* 0x000fe20004000000 */
[----:B------:R-:W-:Y:S01]  /*5200*/  MUFU.TANH R166, R62 ;  /* 0x0000003e00a67308 */ /* 0x000fe20000002400 */
[----:B------:R-:W-:-:S02]  /*5210*/  ISETP.GE.AND P1, PT, R29, R199, PT ;  /* 0x000000c71d00720c */ /* 0x000fc40003f26270 */
[C---:B------:R-:W-:Y:S02]  /*5220*/  ISETP.GE.AND P4, PT, R9.reuse, R207, PT ;  /* 0x000000cf0900720c */ /* 0x040fe40003f86270 */
[C---:B------:R-:W-:Y:S02]  /*5230*/  ISETP.GE.AND P3, PT, R9.reuse, R205, PT ;  /* 0x000000cd0900720c */ /* 0x040fe40003f66270 */
[C---:B------:R-:W-:Y:S01]  /*5240*/  ISETP.GE.AND P6, PT, R9.reuse, R203, PT ;  /* 0x000000cb0900720c */ /* 0x040fe20003fc6270 */
[----:B------:R-:W-:Y:S01]  /*5250*/  MUFU.TANH R38, R38 ;  /* 0x0000002600267308 */ /* 0x000fe20000002400 */
[----:B------:R-:W-:Y:S02]  /*5260*/  ISETP.GE.AND P0, PT, R9, R199, PT ;  /* 0x000000c70900720c */ /* 0x000fe40003f06270 */
[C---:B------:R-:W-:Y:S02]  /*5270*/  ISETP.LT.OR P5, PT, R29.reuse, R206, P5 ;  /* 0x000000ce1d00720c */ /* 0x040fe40002fa1670 */
[----:B------:R-:W-:-:S02]  /*5280*/  ISETP.LT.OR P2, PT, R29, R204, P2 ;  /* 0x000000cc1d00720c */ /* 0x000fc40001741670 */
[----:B------:R-:W-:Y:S01]  /*5290*/  IADD3 R8, R28, 0x51, RZ ;  /* 0x000000511c087810 */ /* 0x000fe20007ffe0ff */
[----:B------:R-:W-:Y:S01]  /*52a0*/  MUFU.TANH R172, R61 ;  /* 0x0000003d00ac7308 */ /* 0x000fe20000002400 */
[----:B------:R-:W-:Y:S02]  /*52b0*/  ISETP.LT.OR P1, PT, R29, R202, P1 ;  /* 0x000000ca1d00720c */ /* 0x000fe40000f21670 */
[C---:B------:R-:W-:Y:S02]  /*52c0*/  ISETP.LT.OR P4, PT, R9.reuse, R208, P4 ;  /* 0x000000d00900720c */ /* 0x040fe40002781670 */
[C---:B------:R-:W-:Y:S02]  /*52d0*/  ISETP.LT.OR P3, PT, R9.reuse, R206, P3 ;  /* 0x000000ce0900720c */ /* 0x040fe40001f61670 */
[C---:B------:R-:W-:Y:S01]  /*52e0*/  ISETP.LT.OR P6, PT, R9.reuse, R204, P6 ;  /* 0x000000cc0900720c */ /* 0x040fe200037c1670 */
[----:B------:R-:W-:Y:S01]  /*52f0*/  MUFU.TANH R164, R63 ;  /* 0x0000003f00a47308 */ /* 0x000fe20000002400 */
[----:B------:R-:W-:-:S02]  /*5300*/  ISETP.LT.OR P0, PT, R9, R202, P0 ;  /* 0x000000ca0900720c */ /* 0x000fc40000701670 */
[----:B-----5:R-:W-:Y:S02]  /*5310*/  FSEL R9, R93, -INF , !P5 ;  /* 0xff8000005d097808 */ /* 0x020fe40006800000 */
[----:B------:R-:W-:Y:S02]  /*5320*/  FSEL R176, R176, -INF , !P2 ;  /* 0xff800000b0b07808 */ /* 0x000fe40005000000 */
[C---:B------:R-:W-:Y:S01]  /*5330*/  ISETP.GE.AND P5, PT, R8.reuse, R207, PT ;  /* 0x000000cf0800720c */ /* 0x040fe20003fa6270 */
[----:B------:R-:W-:Y:S01]  /*5340*/  MUFU.TANH R129, R59 ;  /* 0x0000003b00817308 */ /* 0x000fe20000002400 */
[----:B------:R-:W-:Y:S02]  /*5350*/  ISETP.GE.AND P2, PT, R8, R205, PT ;  /* 0x000000cd0800720c */ /* 0x000fe40003f46270 */
[----:B------:R-:W-:Y:S02]  /*5360*/  FSEL R214, R214, -INF , !P1 ;  /* 0xff800000d6d67808 */ /* 0x000fe40004800000 */
[----:B------:R-:W-:-:S02]  /*5370*/  FSEL R92, R92, -INF , !P4 ;  /* 0xff8000005c5c7808 */ /* 0x000fc40006000000 */
[C---:B------:R-:W-:Y:S01]  /*5380*/  ISETP.GE.AND P1, PT, R8.reuse, R203, PT ;  /* 0x000000cb0800720c */ /* 0x040fe20003f26270 */
[----:B------:R-:W-:Y:S01]  /*5390*/  MUFU.TANH R174, R60 ;  /* 0x0000003c00ae7308 */ /* 0x000fe20000002400 */
[C---:B------:R-:W-:Y:S02]  /*53a0*/  ISETP.GE.AND P4, PT, R8.reuse, R199, PT ;  /* 0x000000c70800720c */ /* 0x040fe40003f86270 */
[C---:B------:R-:W-:Y:S02]  /*53b0*/  ISETP.LT.OR P5, PT, R8.reuse, R208, P5 ;  /* 0x000000d00800720c */ /* 0x040fe40002fa1670 */
[----:B------:R-:W-:Y:S02]  /*53c0*/  ISETP.LT.OR P2, PT, R8, R206, P2 ;  /* 0x000000ce0800720c */ /* 0x000fe40001741670 */
[----:B------:R-:W-:Y:S01]  /*53d0*/  IADD3 R29, R28, 0x58, RZ ;  /* 0x000000581c1d7810 */ /* 0x000fe20007ffe0ff */
[----:B------:R1:W-:Y:S01]  /*53e0*/  MUFU.TANH R130, R48 ;  /* 0x0000003000827308 */ /* 0x0003e20000002400 */
[----:B------:R-:W-:-:S02]  /*53f0*/  ISETP.LT.OR P1, PT, R8, R204, P1 ;  /* 0x000000cc0800720c */ /* 0x000fc40000f21670 */
[----:B------:R-:W-:Y:S02]  /*5400*/  ISETP.LT.OR P4, PT, R8, R202, P4 ;  /* 0x000000ca0800720c */ /* 0x000fe40002781670 */
[----:B---3--:R-:W-:Y:S02]  /*5410*/  FSEL R73, R73, -INF , !P5 ;  /* 0xff80000049497808 */ /* 0x008fe40006800000 */
[----:B------:R-:W-:Y:S01]  /*5420*/  FSEL R11, R74, -INF , !P3 ;  /* 0xff8000004a0b7808 */ /* 0x000fe20005800000 */
[----:B------:R-:W-:Y:S01]  /*5430*/  MUFU.TANH R105, R54 ;  /* 0x0000003600697308 */ /* 0x000fe20000002400 */
[----:B------:R-:W-:Y:S02]  /*5440*/  FSEL R8, R75, -INF , !P2 ;  /* 0xff8000004b087808 */ /* 0x000fe40005000000 */
[----:B------:R-:W-:Y:S02]  /*5450*/  FSEL R220, R220, -INF , !P6 ;  /* 0xff800000dcdc7808 */ /* 0x000fe40007000000 */
[----:B------:R-:W-:-:S02]  /*5460*/  ISETP.GE.AND P5, PT, R29, R207, PT ;  /* 0x000000cf1d00720c */ /* 0x000fc40003fa6270 */
[C---:B------:R-:W-:Y:S01]  /*5470*/  ISETP.GE.AND P3, PT, R29.reuse, R205, PT ;  /* 0x000000cd1d00720c */ /* 0x040fe20003f66270 */
[----:B------:R-:W-:Y:S01]  /*5480*/  MUFU.TANH R102, R42 ;  /* 0x0000002a00667308 */ /* 0x000fe20000002400 */
[C---:B------:R-:W-:Y:S02]  /*5490*/  ISETP.GE.AND P2, PT, R29.reuse, R203, PT ;  /* 0x000000cb1d00720c */ /* 0x040fe40003f46270 */
[C---:B------:R-:W-:Y:S02]  /*54a0*/  ISETP.GE.AND P6, PT, R29.reuse, R199, PT ;  /* 0x000000c71d00720c */ /* 0x040fe40003fc6270 */
[C---:B------:R-:W-:Y:S02]  /*54b0*/  ISETP.LT.OR P5, PT, R29.reuse, R208, P5 ;  /* 0x000000d01d00720c */ /* 0x040fe40002fa1670 */
[C---:B------:R-:W-:Y:S01]  /*54c0*/  ISETP.LT.OR P3, PT, R29.reuse, R206, P3 ;  /* 0x000000ce1d00720c */ /* 0x040fe20001f61670 */
[----:B------:R-:W-:Y:S01]  /*54d0*/  MUFU.TANH R121, R44 ;  /* 0x0000002c00797308 */ /* 0x000fe20000002400 */
[----:B------:R-:W-:-:S02]  /*54e0*/  ISETP.LT.OR P2, PT, R29, R204, P2 ;  /* 0x000000cc1d00720c */ /* 0x000fc40001741670 */
[----:B------:R-:W-:Y:S02]  /*54f0*/  ISETP.LT.OR P6, PT, R29, R202, P6 ;  /* 0x000000ca1d00720c */ /* 0x000fe400037c1670 */
[C---:B------:R-:W-:Y:S02]  /*5500*/  IADD3 R29, R28.reuse, 0x59, RZ ;  /* 0x000000591c1d7810 */ /* 0x040fe40007ffe0ff */
[----:B------:R-:W-:Y:S01]  /*5510*/  IADD3 R36, R28, 0x60, RZ ;  /* 0x000000601c247810 */ /* 0x000fe20007ffe0ff */
[----:B------:R-:W-:Y:S01]  /*5520*/  MUFU.TANH R39, R39 ;  /* 0x0000002700277308 */ /* 0x000fe20000002400 */
[----:B------:R-:W-:Y:S02]  /*5530*/  FSEL R219, R219, -INF , !P1 ;  /* 0xff800000dbdb7808 */ /* 0x000fe40004800000 */
[----:B------:R-:W-:Y:S02]  /*5540*/  ISETP.GE.AND P1, PT, R29, R207, PT ;  /* 0x000000cf1d00720c */ /* 0x000fe40003f26270 */
[----:B------:R-:W-:-:S02]  /*5550*/  FSEL R182, R182, -INF , !P6 ;  /* 0xff800000b6b67808 */ /* 0x000fc40007000000 */
[----:B------:R-:W-:Y:S01]  /*5560*/  ISETP.GE.AND P6, PT, R36, R207, PT ;  /* 0x000000cf2400720c */ /* 0x000fe20003fc6270 */
[----:B------:R-:W-:Y:S01]  /*5570*/  MUFU.TANH R106, R55 ;  /* 0x00000037006a7308 */ /* 0x000fe20000002400 */
[----:B------:R-:W-:Y:S02]  /*5580*/  FSEL R215, R215, -INF , !P0 ;  /* 0xff800000d7d77808 */ /* 0x000fe40004000000 */
[----:B------:R-:W-:Y:S02]  /*5590*/  FSEL R209, R209, -INF , !P4 ;  /* 0xff800000d1d17808 */ /* 0x000fe40006000000 */
[----:B----4-:R-:W-:Y:S02]  /*55a0*/  FSEL R217, R217, -INF , !P2 ;  /* 0xff800000d9d97808 */ /* 0x010fe40005000000 */
[C---:B------:R-:W-:Y:S01]  /*55b0*/  ISETP.GE.AND P0, PT, R29.reuse, R205, PT ;  /* 0x000000cd1d00720c */ /* 0x040fe20003f06270 */
[----:B------:R-:W-:Y:S01]  /*55c0*/  MUFU.TANH R122, R49 ;  /* 0x00000031007a7308 */ /* 0x000fe20000002400 */
[----:B------:R-:W-:-:S02]  /*55d0*/  ISETP.GE.AND P4, PT, R29, R203, PT ;  /* 0x000000cb1d00720c */ /* 0x000fc40003f86270 */
[C---:B------:R-:W-:Y:S02]  /*55e0*/  ISETP.GE.AND P2, PT, R29.reuse, R199, PT ;  /* 0x000000c71d00720c */ /* 0x040fe40003f46270 */
[CC--:B------:R-:W-:Y:S02]  /*55f0*/  ISETP.LT.OR P1, PT, R29.reuse, R208.reuse, P1 ;  /* 0x000000d01d00720c */ /* 0x0c0fe40000f21670 */
[----:B------:R-:W-:Y:S01]  /*5600*/  ISETP.LT.OR P6, PT, R36, R208, P6 ;  /* 0x000000d02400720c */ /* 0x000fe200037c1670 */
[----:B------:R-:W-:Y:S01]  /*5610*/  MUFU.TANH R116, R50 ;  /* 0x0000003200747308 */ /* 0x000fe20000002400 */
[C---:B------:R-:W-:Y:S02]  /*5620*/  ISETP.LT.OR P0, PT, R29.reuse, R206, P0 ;  /* 0x000000ce1d00720c */ /* 0x040fe40000701670 */
[C---:B------:R-:W-:Y:S02]  /*5630*/  ISETP.LT.OR P4, PT, R29.reuse, R204, P4 ;  /* 0x000000cc1d00720c */ /* 0x040fe40002781670 */
[----:B------:R-:W-:-:S02]  /*5640*/  ISETP.LT.OR P2, PT, R29, R202, P2 ;  /* 0x000000ca1d00720c */ /* 0x000fc40001741670 */
[----:B------:R-:W-:Y:S01]  /*5650*/  FSEL R29, R33, -INF , !P1 ;  /* 0xff800000211d7808 */ /* 0x000fe20004800000 */
[----:B------:R-:W-:Y:S01]  /*5660*/  MUFU.TANH R113, R51 ;  /* 0x0000003300717308 */ /* 0x000fe20000002400 */
[----:B------:R-:W-:Y:S02]  /*5670*/  FSEL R31, R18, -INF , !P5 ;  /* 0xff800000121f7808 */ /* 0x000fe40006800000 */
[----:B------:R-:W-:Y:S01]  /*5680*/  FSEL R33, R35, -INF , !P6 ;  /* 0xff80000023217808 */ /* 0x000fe20007000000 */
[----:B------:R-:W-:Y:S01]  /*5690*/  FMUL.FTZ R35, R56, c[0x0][0x2ec] ;  /* 0x0000bb0038237a20 */ /* 0x000fe20000410000 */
[----:B------:R-:W-:Y:S02]  /*56a0*/  FSEL R18, R32, -INF , !P3 ;  /* 0xff80000020127808 */ /* 0x000fe40005800000 */
[----:B------:R-:W-:Y:S01]  /*56b0*/  IADD3 R32, R28, 0x61, RZ ;  /* 0x000000611c207810 */ /* 0x000fe20007ffe0ff */
[----:B------:R-:W-:Y:S01]  /*56c0*/  MUFU.TANH R62, R40 ;  /* 0x00000028003e7308 */ /* 0x000fe20000002400 */
[----:B------:R-:W-:-:S02]  /*56d0*/  FSEL R112, R112, -INF , !P0 ;  /* 0xff80000070707808 */ /* 0x000fc40004000000 */
[C---:B------:R-:W-:Y:S02]  /*56e0*/  ISETP.GE.AND P5, PT, R36.reuse, R205, PT ;  /* 0x000000cd2400720c */ /* 0x040fe40003fa6270 */
[C---:B------:R-:W-:Y:S02]  /*56f0*/  ISETP.GE.AND P3, PT, R36.reuse, R203, PT ;  /* 0x000000cb2400720c */ /* 0x040fe40003f66270 */
[----:B------:R-:W-:Y:S01]  /*5700*/  ISETP.GE.AND P1, PT, R36, R199, PT ;  /* 0x000000c72400720c */ /* 0x000fe20003f26270 */
[----:B------:R-:W3:Y:S01]  /*5710*/  MUFU.TANH R35, R35 ;  /* 0x0000002300237308 */ /* 0x000ee20000002400 */
[----:B------:R-:W-:Y:S02]  /*5720*/  ISETP.GE.AND P0, PT, R32, R207, PT ;  /* 0x000000cf2000720c */ /* 0x000fe40003f06270 */
[----:B------:R-:W-:Y:S02]  /*5730*/  FSEL R218, R218, -INF , !P4 ;  /* 0xff800000dada7808 */ /* 0x000fe40006000000 */
[----:B--2---:R-:W-:-:S02]  /*5740*/  FSEL R178, R178, -INF , !P2 ;  /* 0xff800000b2b27808 */ /* 0x004fc40005000000 */
[C---:B------:R-:W-:Y:S01]  /*5750*/  ISETP.GE.AND P4, PT, R32.reuse, R205, PT ;  /* 0x000000cd2000720c */ /* 0x040fe20003f86270 */
[----:B------:R-:W-:Y:S01]  /*5760*/  MUFU.TANH R118, R45 ;  /* 0x0000002d00767308 */ /* 0x000fe20000002400 */
[C---:B------:R-:W-:Y:S02]  /*5770*/  ISETP.GE.AND P2, PT, R32.reuse, R203, PT ;  /* 0x000000cb2000720c */ /* 0x040fe40003f46270 */
[----:B------:R-:W-:Y:S02]  /*5780*/  ISETP.GE.AND P6, PT, R32, R199, PT ;  /* 0x000000c72000720c */ /* 0x000fe40003fc6270 */
[C---:B------:R-:W-:Y:S02]  /*5790*/  ISETP.LT.OR P5, PT, R36.reuse, R206, P5 ;  /* 0x000000ce2400720c */ /* 0x040fe40002fa1670 */
[C---:B------:R-:W-:Y:S01]  /*57a0*/  ISETP.LT.OR P3, PT, R36.reuse, R204, P3 ;  /* 0x000000cc2400720c */ /* 0x040fe20001f61670 */
[----:B------:R-:W-:Y:S01]  /*57b0*/  MUFU.TANH R111, R46 ;  /* 0x0000002e006f7308 */ /* 0x000fe20000002400 */
[----:B------:R-:W-:-:S02]  /*57c0*/  ISETP.LT.OR P1, PT, R36, R202, P1 ;  /* 0x000000ca2400720c */ /* 0x000fc40000f21670 */
[----:B------:R-:W-:Y:S02]  /*57d0*/  ISETP.LT.OR P0, PT, R32, R208, P0 ;  /* 0x000000d02000720c */ /* 0x000fe40000701670 */
[----:B------:R-:W-:Y:S02]  /*57e0*/  IADD3 R36, R28, 0x68, RZ ;  /* 0x000000681c247810 */ /* 0x000fe40007ffe0ff */
[C---:B------:R-:W-:Y:S01]  /*57f0*/  ISETP.LT.OR P4, PT, R32.reuse, R206, P4 ;  /* 0x000000ce2000720c */ /* 0x040fe20002781670 */
[----:B------:R-:W-:Y:S01]  /*5800*/  MUFU.TANH R100, R43 ;  /* 0x0000002b00647308 */ /* 0x000fe20000002400 */
[C---:B------:R-:W-:Y:S02]  /*5810*/  ISETP.LT.OR P2, PT, R32.reuse, R204, P2 ;  /* 0x000000cc2000720c */ /* 0x040fe40001741670 */
[----:B------:R-:W-:Y:S02]  /*5820*/  ISETP.LT.OR P6, PT, R32, R202, P6 ;  /* 0x000000ca2000720c */ /* 0x000fe400037c1670 */
[----:B------:R-:W-:-:S02]  /*5830*/  FSEL R167, R167, -INF , !P5 ;  /* 0xff800000a7a77808 */ /* 0x000fc40006800000 */
[----:B------:R-:W-:Y:S01]  /*5840*/  FSEL R177, R177, -INF , !P3 ;  /* 0xff800000b1b17808 */ /* 0x000fe20005800000 */
[----:B------:R-:W-:Y:S01]  /*5850*/  MUFU.TANH R108, R47 ;  /* 0x0000002f006c7308 */ /* 0x000fe20000002400 */
[----:B------:R-:W-:Y:S02]  /*5860*/  FSEL R170, R170, -INF , !P1 ;  /* 0xff800000aaaa7808 */ /* 0x000fe40004800000 */
[----:B------:R-:W-:Y:S01]  /*5870*/  FSEL R32, R34, -INF , !P0 ;  /* 0xff80000022207808 */ /* 0x000fe20004000000 */
[----:B------:R-:W-:Y:S01]  /*5880*/  FMUL.FTZ R34, R57, c[0x0][0x2ec] ;  /* 0x0000bb0039227a20 */ /* 0x000fe20000410000 */
[C---:B------:R-:W-:Y:S02]  /*5890*/  ISETP.GE.AND P5, PT, R36.reuse, R207, PT ;  /* 0x000000cf2400720c */ /* 0x040fe40003fa6270 */
[C---:B------:R-:W-:Y:S02]  /*58a0*/  ISETP.GE.AND P3, PT, R36.reuse, R205, PT ;  /* 0x000000cd2400720c */ /* 0x040fe40003f66270 */
[C---:B------:R-:W-:Y:S01]  /*58b0*/  ISETP.GE.AND P1, PT, R36.reuse, R203, PT ;  /* 0x000000cb2400720c */ /* 0x040fe20003f26270 */
[----:B------:R-:W2:Y:S01]  /*58c0*/  MUFU.TANH R34, R34 ;  /* 0x0000002200227308 */ /* 0x000ea20000002400 */
[----:B------:R-:W-:-:S02]  /*58d0*/  ISETP.GE.AND P0, PT, R36, R199, PT ;  /* 0x000000c72400720c */ /* 0x000fc40003f06270 */
[C---:B------:R-:W-:Y:S02]  /*58e0*/  ISETP.LT.OR P5, PT, R36.reuse, R208, P5 ;  /* 0x000000d02400720c */ /* 0x040fe40002fa1670 */
[C---:B------:R-:W-:Y:S02]  /*58f0*/  ISETP.LT.OR P3, PT, R36.reuse, R206, P3 ;  /* 0x000000ce2400720c */ /* 0x040fe40001f61670 */
[C---:B------:R-:W-:Y:S02]  /*5900*/  ISETP.LT.OR P1, PT, R36.reuse, R204, P1 ;  /* 0x000000cc2400720c */ /* 0x040fe40000f21670 */
[----:B------:R-:W-:Y:S02]  /*5910*/  ISETP.LT.OR P0, PT, R36, R202, P0 ;  /* 0x000000ca2400720c */ /* 0x000fe40000701670 */
[C---:B------:R-:W-:Y:S02]  /*5920*/  IADD3 R36, R28.reuse, 0x69, RZ ;  /* 0x000000691c247810 */ /* 0x040fe40007ffe0ff */
[----:B-1----:R-:W-:-:S02]  /*5930*/  IADD3 R48, R28, 0x70, RZ ;  /* 0x000000701c307810 */ /* 0x002fc40007ffe0ff */
[----:B------:R-:W-:Y:S02]  /*5940*/  FSEL R216, R216, -INF , !P4 ;  /* 0xff800000d8d87808 */ /* 0x000fe40006000000 */
[----:B------:R-:W-:Y:S02]  /*5950*/  FSEL R175, R175, -INF , !P2 ;  /* 0xff800000afaf7808 */ /* 0x000fe40005000000 */
[----:B------:R-:W-:Y:S02]  /*5960*/  FSEL R168, R168, -INF , !P6 ;  /* 0xff800000a8a87808 */ /* 0x000fe40007000000 */
[----:B---3--:R-:W-:Y:S02]  /*5970*/  FSEL R35, R35, -INF , !P5 ;  /* 0xff80000023237808 */ /* 0x008fe40006800000 */
[----:B------:R-:W-:Y:S02]  /*5980*/  FSEL R179, R179, -INF , !P3 ;  /* 0xff800000b3b37808 */ /* 0x000fe40005800000 */
[----:B------:R-:W-:-:S02]  /*5990*/  ISETP.GE.AND P4, PT, R36, R207, PT ;  /* 0x000000cf2400720c */ /* 0x000fc40003f86270 */
[C---:B------:R-:W-:Y:S02]  /*59a0*/  ISETP.GE.AND P2, PT, R36.reuse, R205, PT ;  /* 0x000000cd2400720c */ /* 0x040fe40003f46270 */
[C---:B------:R-:W-:Y:S02]  /*59b0*/  ISETP.GE.AND P6, PT, R36.reuse, R203, PT ;  /* 0x000000cb2400720c */ /* 0x040fe40003fc6270 */
[----:B------:R-:W-:Y:S02]  /*59c0*/  ISETP.GE.AND P5, PT, R36, R199, PT ;  /* 0x000000c72400720c */ /* 0x000fe40003fa6270 */
[----:B------:R-:W-:Y:S02]  /*59d0*/  ISETP.GE.AND P3, PT, R48, R207, PT ;  /* 0x000000cf3000720c */ /* 0x000fe40003f66270 */
[----:B------:R-:W-:Y:S02]  /*59e0*/  FSEL R166, R166, -INF , !P0 ;  /* 0xff800000a6a67808 */ /* 0x000fe40004000000 */
[----:B------:R-:W-:-:S02]  /*59f0*/  ISETP.GE.AND P0, PT, R48, R203, PT ;  /* 0x000000cb3000720c */ /* 0x000fc40003f06270 */
[C---:B------:R-:W-:Y:S02]  /*5a00*/  ISETP.LT.OR P4, PT, R36.reuse, R208, P4 ;  /* 0x000000d02400720c */ /* 0x040fe40002781670 */
[C---:B------:R-:W-:Y:S02]  /*5a10*/  ISETP.LT.OR P2, PT, R36.reuse, R206, P2 ;  /* 0x000000ce2400720c */ /* 0x040fe40001741670 */
[C---:B------:R-:W-:Y:S02]  /*5a20*/  ISETP.LT.OR P6, PT, R36.reuse, R204, P6 ;  /* 0x000000cc2400720c */ /* 0x040fe400037c1670 */
[----:B------:R-:W-:Y:S02]  /*5a30*/  ISETP.LT.OR P5, PT, R36, R202, P5 ;  /* 0x000000ca2400720c */ /* 0x000fe40002fa1670 */
[----:B------:R-:W-:Y:S02]  /*5a40*/  ISETP.LT.OR P3, PT, R48, R208, P3 ;  /* 0x000000d03000720c */ /* 0x000fe40001f61670 */
[----:B------:R-:W-:-:S02]  /*5a50*/  IADD3 R36, R28, 0x71, RZ ;  /* 0x000000711c247810 */ /* 0x000fc40007ffe0ff */
[----:B------:R-:W-:Y:S02]  /*5a60*/  ISETP.LT.OR P0, PT, R48, R204, P0 ;  /* 0x000000cc3000720c */ /* 0x000fe40000701670 */
[----:B------:R-:W-:Y:S02]  /*5a70*/  FSEL R129, R129, -INF , !P2 ;  /* 0xff80000081817808 */ /* 0x000fe40005000000 */
[----:B------:R-:W-:Y:S02]  /*5a80*/  FSEL R172, R172, -INF , !P6 ;  /* 0xff800000acac7808 */ /* 0x000fe40007000000 */
[----:B------:R-:W-:Y:S02]  /*5a90*/  FSEL R164, R164, -INF , !P5 ;  /* 0xff800000a4a47808 */ /* 0x000fe40006800000 */
[----:B------:R-:W-:Y:S02]  /*5aa0*/  FSEL R38, R38, -INF , !P3 ;  /* 0xff80000026267808 */ /* 0x000fe40005800000 */
[----:B------:R-:W-:-:S02]  /*5ab0*/  IADD3 R44, R28, 0x78, RZ ;  /* 0x000000781c2c7810 */ /* 0x000fc40007ffe0ff */
[----:B------:R-:W-:Y:S02]  /*5ac0*/  FSEL R174, R174, -INF , !P1 ;  /* 0xff800000aeae7808 */ /* 0x000fe40004800000 */
[C---:B------:R-:W-:Y:S02]  /*5ad0*/  ISETP.GE.AND P2, PT, R36.reuse, R207, PT ;  /* 0x000000cf2400720c */ /* 0x040fe40003f46270 */
[C---:B------:R-:W-:Y:S02]  /*5ae0*/  ISETP.GE.AND P6, PT, R36.reuse, R205, PT ;  /* 0x000000cd2400720c */ /* 0x040fe40003fc6270 */
[C---:B------:R-:W-:Y:S02]  /*5af0*/  ISETP.GE.AND P5, PT, R36.reuse, R203, PT ;  /* 0x000000cb2400720c */ /* 0x040fe40003fa6270 */
[----:B------:R-:W-:Y:S02]  /*5b00*/  ISETP.GE.AND P3, PT, R36, R199, PT ;  /* 0x000000c72400720c */ /* 0x000fe40003f66270 */
[----:B------:R-:W-:-:S02]  /*5b10*/  ISETP.GE.AND P1, PT, R48, R205, PT ;  /* 0x000000cd3000720c */ /* 0x000fc40003f26270 */
[----:B------:R-:W-:Y:S02]  /*5b20*/  FSEL R130, R130, -INF , !P0 ;  /* 0xff80000082827808 */ /* 0x000fe40004000000 */
[----:B------:R-:W-:Y:S02]  /*5b30*/  ISETP.GE.AND P0, PT, R44, R205, PT ;  /* 0x000000cd2c00720c */ /* 0x000fe40003f06270 */
[C---:B------:R-:W-:Y:S02]  /*5b40*/  ISETP.LT.OR P2, PT, R36.reuse, R208, P2 ;  /* 0x000000d02400720c */ /* 0x040fe40001741670 */
[C---:B------:R-:W-:Y:S02]  /*5b50*/  ISETP.LT.OR P6, PT, R36.reuse, R206, P6 ;  /* 0x000000ce2400720c */ /* 0x040fe400037c1670 */
[C---:B------:R-:W-:Y:S02]  /*5b60*/  ISETP.LT.OR P5, PT, R36.reuse, R204, P5 ;  /* 0x000000cc2400720c */ /* 0x040fe40002fa1670 */
[----:B------:R-:W-:Y:S01]  /*5b70*/  ISETP.LT.OR P3, PT, R36, R202, P3 ;  /* 0x000000ca2400720c */ /* 0x000fe20001f61670 */
[----:B------:R-:W-:Y:S01]  /*5b80*/  FMUL.FTZ R36, R41, c[0x0][0x2ec] ;  /* 0x0000bb0029247a20 */ /* 0x000fe20000410000 */
[----:B------:R-:W-:-:S02]  /*5b90*/  ISETP.LT.OR P1, PT, R48, R206, P1 ;  /* 0x000000ce3000720c */ /* 0x000fc40000f21670 */
[----:B------:R-:W-:Y:S02]  /*5ba0*/  ISETP.LT.OR P0, PT, R44, R206, P0 ;  /* 0x000000ce2c00720c */ /* 0x000fe40000701670 */
[----:B--2---:R-:W-:Y:S01]  /*5bb0*/  FSEL R34, R34, -INF , !P4 ;  /* 0xff80000022227808 */ /* 0x004fe20006000000 */
[----:B------:R-:W1:Y:S01]  /*5bc0*/  MUFU.TANH R36, R36 ;  /* 0x0000002400247308 */ /* 0x000e620000002400 */
[----:B------:R-:W-:Y:S02]  /*5bd0*/  FSEL R105, R105, -INF , !P1 ;  /* 0xff80000069697808 */ /* 0x000fe40004800000 */
[----:B------:R-:W-:Y:S02]  /*5be0*/  ISETP.GE.AND P4, PT, R48, R199, PT ;  /* 0x000000c73000720c */ /* 0x000fe40003f86270 */
[----:B------:R-:W-:Y:S02]  /*5bf0*/  ISETP.GE.AND P1, PT, R44, R207, PT ;  /* 0x000000cf2c00720c */ /* 0x000fe40003f26270 */
[----:B------:R-:W-:-:S02]  /*5c00*/  FSEL R102, R102, -INF , !P0 ;  /* 0xff80000066667808 */ /* 0x000fc40004000000 */
[----:B------:R-:W-:Y:S01]  /*5c10*/  PLOP3.LUT P0, PT, PT, PT, UP0, 0x80, 0x0 ;  /* 0x000000000000781c */ /* 0x000fe20003f0f008 */
[----:B------:R-:W-:Y:S01]  /*5c20*/  BAR.SYNC.DEFER_BLOCKING 0x0 ;  /* 0x0000000000007b1d */ /* 0x000fe20000010000 */
[----:B------:R-:W-:Y:S02]  /*5c30*/  ISETP.LT.OR P4, PT, R48, R202, P4 ;  /* 0x000000ca3000720c */ /* 0x000fe40002781670 */
        /* <DEDUP_REMOVED lines=22> */
[----:B-1----:R-:W-:Y:S02]  /*5da0*/  FSEL R28, R36, -INF , !P6 ;  /* 0xff800000241c7808 */ /* 0x002fe40007000000 */
        /* <DEDUP_REMOVED lines=58> */
.L_x_964:
[----:B------:R-:W-:Y:S05]  /*6150*/  BSYNC B0 ;  /* 0x0000000000007941 */ /* 0x000fea0003800000 */
.L_x_963:
[----:B------:R-:W0:Y:S02]  /*6160*/  LDGDEPBAR ;  /* 0x00000000000079af */ /* 0x000e240000000000 */
.L_x_962:
[----:B------:R-:W-:Y:S01]  /*6170*/  FMNMX.FTZ R36, R134, R133, !PT ;  /* 0x0000008586247209 */ /* 0x000fe20007810000 */
[----:B------:R-:W-:Y:S01]  /*6180*/  UMOV UR4, UR22 ;  /* 0x0000001600047c82 */ /* 0x000fe20008000000 */
        /* <DEDUP_REMOVED lines=39> */
[--C-:B------:R-:W-:Y:S01]  /*6400*/  FFMA.FTZ R75, R0, c[0x0][0x23c], -R61.reuse ;  /* 0x00008f00004b7a23 */ /* 0x100fe2000001083d */
[----:B------:R-:W-:Y:S01]  /*6410*/  FMNMX.FTZ R0, R132, R2, !PT ;  /* 0x0000000284007209 */ /* 0x000fe20007810000 */
[--C-:B------:R-:W-:Y:S02]  /*6420*/  FFMA.FTZ R59, R3, c[0x0][0x23c], -R61.reuse ;  /* 0x00008f00033b7a23 */ /* 0x100fe4000001083d */
        /* <DEDUP_REMOVED lines=56> */
[----:B------:R-:W1:Y:S02]  /*67b0*/  MUFU.EX2 R83, R83 ;  /* 0x0000005300537308 */ /* 0x000e640000000800 */
[----:B------:R-:W-:-:S04]  /*67c0*/  FMNMX.FTZ R0, R25, R0, !PT ;  /* 0x0000000019007209 */ /* 0x000fc80007810000 */
[----:B------:R-:W-:Y:S02]  /*67d0*/  FMNMX.FTZ R0, R10, R0, !PT ;  /* 0x000000000a007209 */ /* 0x000fe40007810000 */
[----:B------:R-:W-:Y:S02]  /*67e0*/  MUFU.EX2 R75, R75 ;  /* 0x0000004b004b7308 */ /* 0x000fe40000000800 */
[----:B------:R-:W-:-:S04]  /*67f0*/  FMNMX.FTZ R0, R9, R0, !PT ;  /* 0x0000000009007209 */ /* 0x000fc80007810000 */
[----:B------:R-:W-:Y:S02]  /*6800*/  FMNMX.FTZ R0, R11, R0, !PT ;  /* 0x000000000b007209 */ /* 0x000fe40007810000 */
[----:B-1----:R-:W-:Y:S01]  /*6810*/  F2FP.PACK_AB R134, R83, R93 ;  /* 0x0000005d5386723e */ /* 0x002fe200000000ff */
        /* <DEDUP_REMOVED lines=29> */
[----:B------:R-:W-:Y:S01]  /*69f0*/  FMNMX.FTZ R27, R23, R29, !PT ;  /* 0x0000001d171b7209 */ /* 0x000fe20007810000 */
[----:B------:R-:W-:Y:S01]  /*6a00*/  FMUL.FTZ R101, R3, c[0x0][0x23c] ;  /* 0x00008f0003657a20 */ /* 0x000fe20000410000 */
        /* <DEDUP_REMOVED lines=9> */
[----:B------:R-:W-:Y:S02]  /*6aa0*/  FSETP.NEU.FTZ.AND P1, PT, R3, -INF , PT ;  /* 0xff8000000300780b */ /* 0x000fe40003f3d000 */
[----:B------:R-:W-:Y:S01]  /*6ab0*/  FMNMX.FTZ R0, R76, R0, !PT ;  /* 0x000000004c007209 */ /* 0x000fe20007810000 */
[----:B------:R-:W-:Y:S01]  /*6ac0*/  MUFU.EX2 R49, R49 ;  /* 0x0000003100317308 */ /* 0x000fe20000000800 */
[----:B------:R-:W-:-:S02]  /*6ad0*/  FMNMX.FTZ R27, R114, R27, !PT ;  /* 0x0000001b721b7209 */ /* 0x000fc40007810000 */
[----:B------:R-:W-:Y:S02]  /*6ae0*/  FMNMX.FTZ R0, R20, R0, !PT ;  /* 0x0000000014007209 */ /* 0x000fe40007810000 */
[----:B------:R-:W-:Y:S02]  /*6af0*/  FSEL R101, R101, RZ, P1 ;  /* 0x000000ff65657208 */ /* 0x000fe40000800000 */
        /* <DEDUP_REMOVED lines=15> */
[----:B------:R-:W1:Y:S01]  /*6bf0*/  LDSM.16.MT88.4 R148, [R192+0x4000] ;  /* 0x00400000c094783b */ /* 0x000e620000004200 */
        /* <DEDUP_REMOVED lines=45> */
[----:B------:R-:W4:Y:S01]  /*6ed0*/  MUFU.EX2 R73, R73 ;  /* 0x0000004900497308 */ /* 0x000f220000000800 */
[----:B------:R-:W-:Y:S01]  /*6ee0*/  FMNMX.FTZ R2, R130, R2, !PT ;  /* 0x0000000282027209 */ /* 0x000fe20007810000 */
[--C-:B------:R-:W-:Y:S01]  /*6ef0*/  FFMA.FTZ R167, R167, c[0x0][0x23c], -R101.reuse ;  /* 0x00008f00a7a77a23 */ /* 0x100fe20000010865 */
[----:B------:R-:W-:Y:S01]  /*6f00*/  FMNMX.FTZ R0, R168, R0, !PT ;  /* 0x00000000a8007209 */ /* 0x000fe20007810000 */
[--C-:B------:R-:W-:Y:S01]  /*6f10*/  FFMA.FTZ R216, R216, c[0x0][0x23c], -R101.reuse ;  /* 0x00008f00d8d87a23 */ /* 0x100fe20000010865 */
[----:B------:R-:W-:Y:S01]  /*6f20*/  FMNMX.FTZ R2, R122, R2, !PT ;  /* 0x000000027a027209 */ /* 0x000fe20007810000 */
[--C-:B------:R-:W-:Y:S01]  /*6f30*/  FFMA.FTZ R179, R179, c[0x0][0x23c], -R101.reuse ;  /* 0x00008f00b3b37a23 */ /* 0x100fe20000010865 */
[----:B------:R-:W-:Y:S01]  /*6f40*/  FMNMX.FTZ R0, R166, R0, !PT ;  /* 0x00000000a6007209 */ /* 0x000fe20007810000 */
[----:B------:R-:W5:Y:S01]  /*6f50*/  MUFU.EX2 R72, R72 ;  /* 0x0000004800487308 */ /* 0x000f620000000800 */
[----:B------:R-:W-:Y:S01]  /*6f60*/  FMNMX.FTZ R2, R121, R2, !PT ;  /* 0x0000000279027209 */ /* 0x000fe20007810000 */
[----:B------:R-:W-:Y:S01]  /*6f70*/  FFMA.FTZ R129, R129, c[0x0][0x23c], -R101 ;  /* 0x00008f0081817a23 */ /* 0x000fe20000010865 */
[----:B------:R-:W-:-:S02]  /*6f80*/  FMNMX.FTZ R0, R164, R0, !PT ;  /* 0x00000000a4007209 */ /* 0x000fc40007810000 */
[----:B------:R-:W-:Y:S02]  /*6f90*/  FMNMX.FTZ R2, R118, R2, !PT ;  /* 0x0000000276027209 */ /* 0x000fe40007810000 */
[----:B------:R-:W-:Y:S01]  /*6fa0*/  FMNMX.FTZ R0, R116, R0, !PT ;  /* 0x0000000074007209 */ /* 0x000fe20007810000 */
[----:B------:R-:W1:Y:S01]  /*6fb0*/  MUFU.EX2 R66, R66 ;  /* 0x0000004200427308 */ /* 0x000e620000000800 */
[----:B------:R-:W-:Y:S01]  /*6fc0*/  F2FP.PACK_AB R132, R94, R95 ;  /* 0x0000005f5e84723e */ /* 0x000fe200000000ff */
[----:B------:R-:W5:Y:S01]  /*6fd0*/  SHFL.BFLY PT, R19, R2, 0x2, 0x1f ;  /* 0x0c401f0002137f89 */ /* 0x000f6200000e0000 */
[----:B------:R-:W-:Y:S01]  /*6fe0*/  FMNMX.FTZ R0, R113, R0, !PT ;  /* 0x0000000071007209 */ /* 0x000fe20007810000 */
[----:B------:R-:W-:Y:S01]  /*6ff0*/  FADD.FTZ R94, R95, R94 ;  /* 0x0000005e5f5e7221 */ /* 0x000fe20000010000 */
[----:B--2---:R-:W-:Y:S01]  /*7000*/  F2FP.PACK_AB R133, R91, R92 ;  /* 0x0000005c5b85723e */ /* 0x004fe200000000ff */
[----:B------:R-:W-:Y:S01]  /*7010*/  FADD.FTZ R91, R92, R91 ;  /* 0x0000005b5c5b7221 */ /* 0x000fe20000010000 */
[----:B------:R-:W-:Y:S01]  /*7020*/  FMNMX.FTZ R0, R111, R0, !PT ;  /* 0x000000006f007209 */ /* 0x000fe20007810000 */
[----:B------:R-:W2:Y:S01]  /*7030*/  MUFU.EX2 R62, R62 ;  /* 0x0000003e003e7308 */ /* 0x000ea20000000800 */
[----:B---3--:R-:W-:Y:S01]  /*7040*/  F2FP.PACK_AB R135, R82, R90 ;  /* 0x0000005a5287723e */ /* 0x008fe200000000ff */
[----:B------:R-:W-:Y:S01]  /*7050*/  FADD.FTZ R93, R93, R94 ;  /* 0x0000005e5d5d7221 */ /* 0x000fe20000010000 */
[----:B------:R-:W-:Y:S01]  /*7060*/  FMNMX.FTZ R0, R108, R0, !PT ;  /* 0x000000006c007209 */ /* 0x000fe20007810000 */
[----:B------:R-:W-:-:S02]  /*7070*/  FADD.FTZ R90, R90, R91 ;  /* 0x0000005b5a5a7221 */ /* 0x000fc40000010000 */
[----:B------:R-:W-:Y:S02]  /*7080*/  FADD.FTZ R93, R83, R93 ;  /* 0x0000005d535d7221 */ /* 0x000fe40000010000 */
[----:B------:R-:W3:Y:S01]  /*7090*/  SHFL.BFLY PT, R13, R0, 0x2, 0x1f ;  /* 0x0c401f00000d7f89 */ /* 0x000ee200000e0000 */
[----:B-1----:R-:W-:Y:S01]  /*70a0*/  HMMA.16816.F32 R160, R132, R148, RZ ;  /* 0x0000009484a0723c */ /* 0x002fe200000018ff */
[----:B------:R-:W1:Y:S01]  /*70b0*/  MUFU.EX2 R61, R61 ;  /* 0x0000003d003d7308 */ /* 0x000e620000000800 */
[----:B------:R-:W-:Y:S02]  /*70c0*/  FADD.FTZ R90, R82, R90 ;  /* 0x0000005a525a7221 */ /* 0x000fe40000010000 */
[----:B------:R-:W-:Y:S02]  /*70d0*/  FADD.FTZ R93, R75, R93 ;  /* 0x0000005d4b5d7221 */ /* 0x000fe40000010000 */
[----:B----4-:R-:W-:Y:S02]  /*70e0*/  FADD.FTZ R90, R73, R90 ;  /* 0x0000005a495a7221 */ /* 0x010fe40000010000 */
[----:B------:R-:W-:Y:S01]  /*70f0*/  FADD.FTZ R93, R74, R93 ;  /* 0x0000005d4a5d7221 */ /* 0x000fe20000010000 */
[----:B-----5:R-:W-:Y:S01]  /*7100*/  FMNMX.FTZ R2, R2, R19, !PT ;  /* 0x0000001302027209 */ /* 0x020fe20007810000 */
[----:B------:R-:W4:Y:S01]  /*7110*/  MUFU.EX2 R37, R37 ;  /* 0x0000002500257308 */ /* 0x000f220000000800 */
[----:B------:R-:W-:-:S02]  /*7120*/  FADD.FTZ R90, R72, R90 ;  /* 0x0000005a485a7221 */ /* 0x000fc40000010000 */
[----:B------:R-:W-:Y:S01]  /*7130*/  FADD.FTZ R93, R68, R93 ;  /* 0x0000005d445d7221 */ /* 0x000fe20000010000 */
[----:B------:R-:W5:Y:S01]  /*7140*/  SHFL.BFLY PT, R12, R2, 0x1, 0x1f ;  /* 0x0c201f00020c7f89 */ /* 0x000f6200000e0000 */
[----:B------:R-:W-:Y:S02]  /*7150*/  FADD.FTZ R90, R66, R90 ;  /* 0x0000005a425a7221 */ /* 0x000fe40000010000 */
[----:B------:R-:W-:Y:S01]  /*7160*/  FADD.FTZ R93, R67, R93 ;  /* 0x0000005d435d7221 */ /* 0x000fe20000010000 */
[----:B------:R-:W5:Y:S01]  /*7170*/  MUFU.EX2 R35, R35 ;  /* 0x0000002300237308 */ /* 0x000f620000000800 */
[----:B--2---:R-:W-:Y:S02]  /*7180*/  FADD.FTZ R90, R62, R90 ;  /* 0x0000005a3e5a7221 */ /* 0x004fe40000010000 */
[----:B------:R-:W-:Y:S01]  /*7190*/  FADD.FTZ R93, R63, R93 ;  /* 0x0000005d3f5d7221 */ /* 0x000fe20000010000 */
[----:B---3--:R-:W-:Y:S01]  /*71a0*/  FMNMX.FTZ R0, R0, R13, !PT ;  /* 0x0000000d00007209 */ /* 0x008fe20007810000 */
[----:B-1----:R-:W-:-:S03]  /*71b0*/  FADD.FTZ R90, R61, R90 ;  /* 0x0000005a3d5a7221 */ /* 0x002fc60000010000 */
[----:B------:R-:W1:Y:S01]  /*71c0*/  MUFU.EX2 R34, R34 ;  /* 0x0000002200227308 */ /* 0x000e620000000800 */
[----:B------:R-:W-:Y:S01]  /*71d0*/  FADD.FTZ R93, R60, R93 ;  /* 0x0000005d3c5d7221 */ /* 0x000fe20000010000 */
[----:B------:R-:W2:Y:S01]  /*71e0*/  SHFL.BFLY PT, R10, R0, 0x1, 0x1f ;  /* 0x0c201f00000a7f89 */ /* 0x000ea200000e0000 */
[----:B----4-:R-:W-:Y:S02]  /*71f0*/  FADD.FTZ R90, R37, R90 ;  /* 0x0000005a255a7221 */ /* 0x010fe40000010000 */
[----:B------:R-:W-:-:S03]  /*7200*/  FADD.FTZ R93, R59, R93 ;  /* 0x0000005d3b5d7221 */ /* 0x000fc60000010000 */
[----:B------:R-:W3:Y:S01]  /*7210*/  MUFU.EX2 R33, R33 ;  /* 0x0000002100217308 */ /* 0x000ee20000000800 */
[----:B-----5:R-:W-:Y:S02]  /*7220*/  FADD.FTZ R90, R35, R90 ;  /* 0x0000005a235a7221 */ /* 0x020fe40000010000 */
[----:B------:R-:W-:Y:S01]  /*7230*/  FADD.FTZ R93, R58, R93 ;  /* 0x0000005d3a5d7221 */ /* 0x000fe20000010000 */
[----:B------:R-:W-:Y:S02]  /*7240*/  FMNMX.FTZ R2, R2, R12, !PT ;  /* 0x0000000c02027209 */ /* 0x000fe40007810000 */
[----:B------:R-:W-:Y:S01]  /*7250*/  LDSM.16.MT88.4 R12, [R192+0x4400] ;  /* 0x00440000c00c783b */ /* 0x000fe20000004200 */
[----:B------:R-:W-:Y:S01]  /*7260*/  FADD.FTZ R93, R57, R93 ;  /* 0x0000005d395d7221 */ /* 0x000fe20000010000 */
[C---:B------:R-:W-:Y:S01]  /*7270*/  FSETP.NEU.FTZ.AND P1, PT, R2.reuse, -INF , PT ;  /* 0xff8000000200780b */ /* 0x040fe20003f3d000 */
[----:B------:R-:W-:Y:S01]  /*7280*/  FMUL.FTZ R119, R2, c[0x0][0x23c] ;  /* 0x00008f0002777a20 */ /* 0x000fe20000410000 */
[----:B------:R-:W-:Y:S01]  /*7290*/  MUFU.EX2 R32, R32 ;  /* 0x0000002000207308 */ /* 0x000fe20000000800 */
[----:B-1----:R-:W-:-:S02]  /*72a0*/  FADD.FTZ R90, R34, R90 ;  /* 0x0000005a225a7221 */ /* 0x002fc40000010000 */
[----:B------:R-:W-:Y:S01]  /*72b0*/  FADD.FTZ R93, R56, R93 ;  /* 0x0000005d385d7221 */ /* 0x000fe20000010000 */
[----:B------:R-:W-:Y:S01]  /*72c0*/  FSEL R119, R119, RZ, P1 ;  /* 0x000000ff77777208 */ /* 0x000fe20000800000 */
[----:B---3--:R-:W-:Y:S01]  /*72d0*/  FADD.FTZ R90, R33, R90 ;  /* 0x0000005a215a7221 */ /* 0x008fe20000010000 */
[----:B--2---:R-:W-:-:S03]  /*72e0*/  FMNMX.FTZ R0, R0, R10, !PT ;  /* 0x0000000a00007209 */ /* 0x004fc60007810000 */
        /* <DEDUP_REMOVED lines=10> */
[----:B------:R-:W-:Y:S01]  /*7390*/  FFMA.FTZ R79, R146, c[0x0][0x23c], -R119 ;  /* 0x00008f00924f7a23 */ /* 0x000fe20000010877 */
[----:B------:R-:W-:Y:S01]  /*73a0*/  MUFU.EX2 R89, R89 ;  /* 0x0000005900597308 */ /* 0x000fe20000000800 */
[--C-:B------:R-:W-:Y:S02]  /*73b0*/  FFMA.FTZ R97, R6, c[0x0][0x23c], -R109.reuse ;  /* 0x00008f0006617a23 */ /* 0x100fe4000001086d */
[----:B------:R-:W1:Y:S01]  /*73c0*/  LDSM.16.MT88.4 R4, [R191+0x4000] ;  /* 0x00400000bf04783b */ /* 0x000e620000004200 */
[--C-:B------:R-:W-:Y:S02]  /*73d0*/  FFMA.FTZ R96, R84, c[0x0][0x23c], -R109.reuse ;  /* 0x00008f0054607a23 */ /* 0x100fe4000001086d */
[--C-:B------:R-:W-:Y:S02]  /*73e0*/  FFMA.FTZ R84, R139, c[0x0][0x23c], -R109.reuse ;  /* 0x00008f008b547a23 */ /* 0x100fe4000001086d */
[----:B------:R-:W-:Y:S01]  /*73f0*/  FFMA.FTZ R78, R98, c[0x0][0x23c], -R109 ;  /* 0x00008f00624e7a23 */ /* 0x000fe2000001086d */
[----:B------:R-:W2:Y:S01]  /*7400*/  MUFU.EX2 R88, R88 ;  /* 0x0000005800587308 */ /* 0x000ea20000000800 */
[----:B------:R-:W-:-:S02]  /*7410*/  FFMA.FTZ R71, R147, c[0x0][0x23c], -R119 ;  /* 0x00008f0093477a23 */ /* 0x000fc40000010877 */
[----:B------:R-:W-:Y:S02]  /*7420*/  FFMA.FTZ R70, R152, c[0x0][0x23c], -R119 ;  /* 0x00008f0098467a23 */ /* 0x000fe40000010877 */
[--C-:B------:R-:W-:Y:S02]  /*7430*/  FFMA.FTZ R77, R86, c[0x0][0x23c], -R109.reuse ;  /* 0x00008f00564d7a23 */ /* 0x100fe4000001086d */
[--C-:B------:R-:W-:Y:S01]  /*7440*/  FFMA.FTZ R69, R85, c[0x0][0x23c], -R109.reuse ;  /* 0x00008f0055457a23 */ /* 0x100fe2000001086d */
[----:B------:R-:W-:Y:S01]  /*7450*/  MUFU.EX2 R87, R87 ;  /* 0x0000005700577308 */ /* 0x000fe20000000800 */
[--C-:B------:R-:W-:Y:S02]  /*7460*/  FFMA.FTZ R80, R80, c[0x0][0x23c], -R109.reuse ;  /* 0x00008f0050507a23 */ /* 0x100fe4000001086d */
[----:B------:R-:W-:Y:S02]  /*7470*/  FFMA.FTZ R76, R76, c[0x0][0x23c], -R109 ;  /* 0x00008f004c4c7a23 */ /* 0x000fe4000001086d */
[----:B------:R-:W-:-:S02]  /*7480*/  FFMA.FTZ R86, R23, c[0x0][0x23c], -R119 ;  /* 0x00008f0017567a23 */ /* 0x000fc40000010877 */
[--C-:B------:R-:W-:Y:S01]  /*7490*/  FFMA.FTZ R85, R22, c[0x0][0x23c], -R119.reuse ;  /* 0x00008f0016557a23 */ /* 0x100fe20000010877 */
[----:B------:R-:W3:Y:S01]  /*74a0*/  MUFU.EX2 R81, R81 ;  /* 0x0000005100517308 */ /* 0x000ee20000000800 */
[----:B--2---:R-:W-:Y:S01]  /*74b0*/  F2FP.PACK_AB R136, R88, R89 ;  /* 0x000000595888723e */ /* 0x004fe200000000ff */
[--C-:B------:R-:W-:Y:S02]  /*74c0*/  FFMA.FTZ R98, R21, c[0x0][0x23c], -R119.reuse ;  /* 0x00008f0015627a23 */ /* 0x100fe40000010877 */
[----:B------:R-:W-:Y:S02]  /*74d0*/  FFMA.FTZ R99, R17, c[0x0][0x23c], -R119 ;  /* 0x00008f0011637a23 */ /* 0x000fe40000010877 */
[--C-:B------:R-:W-:Y:S02]  /*74e0*/  FFMA.FTZ R104, R20, c[0x0][0x23c], -R109.reuse ;  /* 0x00008f0014687a23 */ /* 0x100fe4000001086d */
[----:B------:R-:W-:Y:S01]  /*74f0*/  MUFU.EX2 R96, R96 ;  /* 0x0000006000607308 */ /* 0x000fe20000000800 */
[--C-:B------:R-:W-:Y:S01]  /*7500*/  FFMA.FTZ R103, R16, c[0x0][0x23c], -R109.reuse ;  /* 0x00008f0010677a23 */ /* 0x100fe2000001086d */
[----:B------:R-:W2:Y:S01]  /*7510*/  LDSM.16.MT88.4 R20, [R192+0x4800] ;  /* 0x00480000c014783b */ /* 0x000ea20000004200 */
[----:B------:R-:W-:-:S02]  /*7520*/  FFMA.FTZ R107, R107, c[0x0][0x23c], -R109 ;  /* 0x00008f006b6b7a23 */ /* 0x000fc4000001086d */
[----:B------:R-:W-:Y:S01]  /*7530*/  FFMA.FTZ R110, R110, c[0x0][0x23c], -R109 ;  /* 0x00008f006e6e7a23 */ /* 0x000fe2000001086d */
[----:B------:R-:W4:Y:S01]  /*7540*/  LDSM.16.MT88.4 R16, [R191+0x4800] ;  /* 0x00480000bf10783b */ /* 0x000f220000004200 */
[--C-:B------:R-:W-:Y:S01]  /*7550*/  FFMA.FTZ R114, R114, c[0x0][0x23c], -R119.reuse ;  /* 0x00008f0072727a23 */ /* 0x100fe20000010877 */
[----:B------:R-:W5:Y:S01]  /*7560*/  MUFU.EX2 R97, R97 ;  /* 0x0000006100617308 */ /* 0x000f620000000800 */
[----:B---3--:R-:W-:Y:S01]  /*7570*/  F2FP.PACK_AB R138, R81, R87 ;  /* 0x00000057518a723e */ /* 0x008fe200000000ff */
[----:B-1----:R-:W-:Y:S01]  /*7580*/  HMMA.16816.F32 R144, R132, R4, RZ ;  /* 0x000000048490723c */ /* 0x002fe200000018ff */
[--C-:B------:R-:W-:Y:S02]  /*7590*/  FFMA.FTZ R115, R115, c[0x0][0x23c], -R119.reuse ;  /* 0x00008f0073737a23 */ /* 0x100fe40000010877 */
[--C-:B------:R-:W-:Y:S02]  /*75a0*/  FFMA.FTZ R117, R117, c[0x0][0x23c], -R119.reuse ;  /* 0x00008f0075757a23 */ /* 0x100fe40000010877 */
[----:B------:R-:W-:Y:S01]  /*75b0*/  FFMA.FTZ R120, R120, c[0x0][0x23c], -R119 ;  /* 0x00008f0078787a23 */ /* 0x000fe20000010877 */
[----:B------:R-:W-:Y:S01]  /*75c0*/  MUFU.EX2 R84, R84 ;  /* 0x0000005400547308 */ /* 0x000fe20000000800 */
[----:B------:R-:W-:-:S02]  /*75d0*/  FFMA.FTZ R128, R128, c[0x0][0x23c], -R109 ;  /* 0x00008f0080807a23 */ /* 0x000fc4000001086d */
[--C-:B------:R-:W-:Y:S02]  /*75e0*/  FFMA.FTZ R123, R123, c[0x0][0x23c], -R109.reuse ;  /* 0x00008f007b7b7a23 */ /* 0x100fe4000001086d */
[--C-:B------:R-:W-:Y:S02]  /*75f0*/  FFMA.FTZ R131, R131, c[0x0][0x23c], -R109.reuse ;  /* 0x00008f0083837a23 */ /* 0x100fe4000001086d */
[----:B------:R-:W-:Y:S01]  /*7600*/  FFMA.FTZ R165, R165, c[0x0][0x23c], -R109 ;  /* 0x00008f00a5a57a23 */ /* 0x000fe2000001086d */
[----:B------:R-:W1:Y:S01]  /*7610*/  MUFU.EX2 R78, R78 ;  /* 0x0000004e004e7308 */ /* 0x000e620000000800 */
[----:B-----5:R-:W-:Y:S01]  /*7620*/  F2FP.PACK_AB R137, R97, R96 ;  /* 0x000000606189723e */ /* 0x020fe200000000ff */
[--C-:B------:R-:W-:Y:S02]  /*7630*/  FFMA.FTZ R169, R169, c[0x0][0x23c], -R119.reuse ;  /* 0x00008f00a9a97a23 */ /* 0x100fe40000010877 */
[--C-:B------:R-:W-:Y:S02]  /*7640*/  FFMA.FTZ R171, R171, c[0x0][0x23c], -R119.reuse ;  /* 0x00008f00abab7a23 */ /* 0x100fe40000010877 */
[----:B------:R-:W-:-:S02]  /*7650*/  FFMA.FTZ R173, R173, c[0x0][0x23c], -R119 ;  /* 0x00008f00adad7a23 */ /* 0x000fc40000010877 */
[----:B------:R-:W3:Y:S01]  /*7660*/  MUFU.EX2 R79, R79 ;  /* 0x0000004f004f7308 */ /* 0x000ee20000000800 */
[----:B------:R-:W-:Y:S02]  /*7670*/  FFMA.FTZ R176, R176, c[0x0][0x23c], -R119 ;  /* 0x00008f00b0b07a23 */ /* 0x000fe40000010877 */
[--C-:B------:R-:W-:Y:S02]  /*7680*/  FFMA.FTZ R181, R181, c[0x0][0x23c], -R109.reuse ;  /* 0x00008f00b5b57a23 */ /* 0x100fe4000001086d */
[--C-:B------:R-:W-:Y:S02]  /*7690*/  FFMA.FTZ R180, R180, c[0x0][0x23c], -R109.reuse ;  /* 0x00008f00b4b47a23 */ /* 0x100fe4000001086d */
[--C-:B------:R-:W-:Y:S01]  /*76a0*/  FFMA.FTZ R183, R183, c[0x0][0x23c], -R109.reuse ;  /* 0x00008f00b7b77a23 */ /* 0x100fe2000001086d */
[----:B-1----:R-:W-:Y:S01]  /*76b0*/  F2FP.PACK_AB R139, R78, R84 ;  /* 0x000000544e8b723e */ /* 0x002fe200000000ff */
[----:B------:R-:W1:Y:S01]  /*76c0*/  MUFU.EX2 R71, R71 ;  /* 0x0000004700477308 */ /* 0x000e620000000800 */
[----:B------:R-:W-:-:S02]  /*76d0*/  FFMA.FTZ R214, R214, c[0x0][0x23c], -R109 ;  /* 0x00008f00d6d67a23 */ /* 0x000fc4000001086d */
[----:B------:R-:W-:Y:S02]  /*76e0*/  FADD.FTZ R88, R89, R88 ;  /* 0x0000005859587221 */ /* 0x000fe40000010000 */
[----:B------:R-:W-:Y:S01]  /*76f0*/  FADD.FTZ R96, R96, R97 ;  /* 0x0000006160607221 */ /* 0x000fe20000010000 */
[C---:B------:R-:W-:Y:S01]  /*7700*/  HMMA.16816.F32 R156, R136.reuse, R148, RZ ;  /* 0x00000094889c723c */ /* 0x040fe200000018ff */
[----:B------:R-:W-:Y:S01]  /*7710*/  FADD.FTZ R87, R87, R88 ;  /* 0x0000005857577221 */ /* 0x000fe20000010000 */
[----:B------:R-:W5:Y:S01]  /*7720*/  MUFU.EX2 R70, R70 ;  /* 0x0000004600467308 */ /* 0x000f620000000800 */
[----:B------:R-:W-:Y:S02]  /*7730*/  FADD.FTZ R96, R84, R96 ;  /* 0x0000006054607221 */ /* 0x000fe40000010000 */
[----:B------:R-:W-:Y:S02]  /*7740*/  FADD.FTZ R87, R81, R87 ;  /* 0x0000005751577221 */ /* 0x000fe40000010000 */
[----:B------:R-:W-:Y:S01]  /*7750*/  FADD.FTZ R96, R78, R96 ;  /* 0x000000604e607221 */ /* 0x000fe20000010000 */
[----:B------:R-:W-:Y:S01]  /*7760*/  HMMA.16816.F32 R140, R136, R4, RZ ;  /* 0x00000004888c723c */ /* 0x000fe200000018ff */
[----:B---3--:R-:W-:Y:S01]  /*7770*/  FADD.FTZ R87, R79, R87 ;  /* 0x000000574f577221 */ /* 0x008fe20000010000 */
[----:B------:R-:W-:Y:S01]  /*7780*/  MUFU.EX2 R64, R64 ;  /* 0x0000004000407308 */ /* 0x000fe20000000800 */
[----:B------:R-:W-:-:S02]  /*7790*/  FFMA.FTZ R220, R220, c[0x0][0x23c], -R119 ;  /* 0x00008f00dcdc7a23 */ /* 0x000fc40000010877 */
[C---:B-1----:R-:W-:Y:S02]  /*77a0*/  FADD.FTZ R87, R71.reuse, R87 ;  /* 0x0000005747577221 */ /* 0x042fe40000010000 */
[----:B------:R-:W-:Y:S01]  /*77b0*/  F2FP.PACK_AB R4, R71, R79 ;  /* 0x0000004f4704723e */ /* 0x000fe200000000ff */
[C---:B------:R-:W-:Y:S01]  /*77c0*/  HMMA.16816.F32 R152, R136.reuse, R150, RZ ;  /* 0x000000968898723c */ /* 0x040fe200000018ff */
[--C-:B------:R-:W-:Y:S01]  /*77d0*/  FFMA.FTZ R219, R219, c[0x0][0x23c], -R119.reuse ;  /* 0x00008f00dbdb7a23 */ /* 0x100fe20000010877 */
[----:B------:R-:W1:Y:S01]  /*77e0*/  MUFU.EX2 R77, R77 ;  /* 0x0000004d004d7308 */ /* 0x000e620000000800 */
[--C-:B------:R-:W-:Y:S02]  /*77f0*/  FFMA.FTZ R217, R217, c[0x0][0x23c], -R119.reuse ;  /* 0x00008f00d9d97a23 */ /* 0x100fe40000010877 */
[----:B------:R-:W-:Y:S02]  /*7800*/  FFMA.FTZ R218, R218, c[0x0][0x23c], -R119 ;  /* 0x00008f00dada7a23 */ /* 0x000fe40000010877 */
[--C-:B------:R-:W-:Y:S01]  /*7810*/  FFMA.FTZ R215, R215, c[0x0][0x23c], -R109.reuse ;  /* 0x00008f00d7d77a23 */ /* 0x100fe2000001086d */
[----:B------:R-:W-:Y:S01]  /*7820*/  HMMA.16816.F32 R136, R136, R6, RZ ;  /* 0x000000068888723c */ /* 0x000fe200000018ff */
[--C-:B------:R-:W-:Y:S01]  /*7830*/  FFMA.FTZ R209, R209, c[0x0][0x23c], -R109.reuse ;  /* 0x00008f00d1d17a23 */ /* 0x100fe2000001086d */
[----:B------:R-:W3:Y:S01]  /*7840*/  MUFU.EX2 R69, R69 ;  /* 0x0000004500457308 */ /* 0x000ee20000000800 */
[----:B------:R-:W-:-:S02]  /*7850*/  FFMA.FTZ R182, R182, c[0x0][0x23c], -R109 ;  /* 0x00008f00b6b67a23 */ /* 0x000fc4000001086d */
[----:B------:R-:W-:Y:S02]  /*7860*/  FFMA.FTZ R178, R178, c[0x0][0x23c], -R109 ;  /* 0x00008f00b2b27a23 */ /* 0x000fe4000001086d */
[----:B-----5:R-:W-:Y:S01]  /*7870*/  FADD.FTZ R87, R70, R87 ;  /* 0x0000005746577221 */ /* 0x020fe20000010000 */
[C---:B------:R-:W-:Y:S01]  /*7880*/  HMMA.16816.F32 R148, R132.reuse, R150, RZ ;  /* 0x000000968494723c */ /* 0x040fe200000018ff */
[----:B------:R-:W-:Y:S01]  /*7890*/  FFMA.FTZ R177, R177, c[0x0][0x23c], -R119 ;  /* 0x00008f00b1b17a23 */ /* 0x000fe20000010877 */
[----:B------:R-:W5:Y:S01]  /*78a0*/  MUFU.EX2 R80, R80 ;  /* 0x0000005000507308 */ /* 0x000f620000000800 */
[----:B-1----:R-:W-:Y:S02]  /*78b0*/  FADD.FTZ R96, R77, R96 ;  /* 0x000000604d607221 */ /* 0x002fe40000010000 */
[----:B------:R-:W-:Y:S02]  /*78c0*/  FADD.FTZ R87, R64, R87 ;  /* 0x0000005740577221 */ /* 0x000fe40000010000 */
[--C-:B------:R-:W-:Y:S01]  /*78d0*/  FFMA.FTZ R175, R175, c[0x0][0x23c], -R119.reuse ;  /* 0x00008f00afaf7a23 */ /* 0x100fe20000010877 */
[----:B------:R-:W-:Y:S01]  /*78e0*/  HMMA.16816.F32 R132, R132, R6, RZ ;  /* 0x000000068484723c */ /* 0x000fe200000018ff */
[----:B------:R-:W-:Y:S01]  /*78f0*/  FFMA.FTZ R174, R174, c[0x0][0x23c], -R119 ;  /* 0x00008f00aeae7a23 */ /* 0x000fe20000010877 */
[----:B------:R-:W1:Y:S01]  /*7900*/  MUFU.EX2 R76, R76 ;  /* 0x0000004c004c7308 */ /* 0x000e620000000800 */
[C---:B---3--:R-:W-:Y:S01]  /*7910*/  F2FP.PACK_AB R5, R69.reuse, R77 ;  /* 0x0000004d4505723e */ /* 0x048fe200000000ff */
[----:B------:R-:W-:-:S02]  /*7920*/  FADD.FTZ R96, R69, R96 ;  /* 0x0000006045607221 */ /* 0x000fc40000010000 */
[----:B------:R-:W-:Y:S01]  /*7930*/  FFMA.FTZ R172, R172, c[0x0][0x23c], -R119 ;  /* 0x00008f00acac7a23 */ /* 0x000fe20000010877 */
[----:B------:R-:W-:Y:S01]  /*7940*/  F2FP.PACK_AB R6, R64, R70 ;  /* 0x000000464006723e */ /* 0x000fe200000000ff */
[--C-:B------:R-:W-:Y:S02]  /*7950*/  FFMA.FTZ R170, R170, c[0x0][0x23c], -R109.reuse ;  /* 0x00008f00aaaa7a23 */ /* 0x100fe4000001086d */
[----:B------:R-:W3:Y:S01]  /*7960*/  MUFU.EX2 R86, R86 ;  /* 0x0000005600567308 */ /* 0x000ee20000000800 */
[----:B-----5:R-:W-:Y:S02]  /*7970*/  FADD.FTZ R96, R80, R96 ;  /* 0x0000006050607221 */ /* 0x020fe40000010000 */
[--C-:B------:R-:W-:Y:S02]  /*7980*/  FFMA.FTZ R168, R168, c[0x0][0x23c], -R109.reuse ;  /* 0x00008f00a8a87a23 */ /* 0x100fe4000001086d */
[--C-:B------:R-:W-:Y:S02]  /*7990*/  FFMA.FTZ R166, R166, c[0x0][0x23c], -R109.reuse ;  /* 0x00008f00a6a67a23 */ /* 0x100fe4000001086d */
[----:B------:R-:W-:Y:S01]  /*79a0*/  FFMA.FTZ R164, R164, c[0x0][0x23c], -R109 ;  /* 0x00008f00a4a47a23 */ /* 0x000fe2000001086d */
[C---:B-1----:R-:W-:Y:S01]  /*79b0*/  F2FP.PACK_AB R7, R76.reuse, R80 ;  /* 0x000000504c07723e */ /* 0x042fe200000000ff */
[----:B------:R-:W1:Y:S01]  /*79c0*/  MUFU.EX2 R85, R85 ;  /* 0x0000005500557308 */ /* 0x000e620000000800 */
[----:B------:R-:W-:-:S02]  /*79d0*/  FADD.FTZ R96, R76, R96 ;  /* 0x000000604c607221 */ /* 0x000fc40000010000 */
[----:B------:R-:W-:Y:S02]  /*79e0*/  FADD.FTZ R90, R32, R90 ;  /* 0x0000005a205a7221 */ /* 0x000fe40000010000 */
[----:B------:R-:W-:Y:S01]  /*79f0*/  FADD.FTZ R93, R55, R93 ;  /* 0x0000005d375d7221 */ /* 0x000fe20000010000 */
[C---:B------:R-:W-:Y:S01]  /*7a00*/  HMMA.16816.F32 R156, R4.reuse, R12, R156 ;  /* 0x0000000c049c723c */ /* 0x040fe2000000189c */
[----:B---3--:R-:W-:Y:S01]  /*7a10*/  FADD.FTZ R87, R86, R87 ;  /* 0x0000005756577221 */ /* 0x008fe20000010000 */
[----:B------:R-:W3:Y:S01]  /*7a20*/  MUFU.EX2 R98, R98 ;  /* 0x0000006200627308 */ /* 0x000ee20000000800 */
[----:B------:R-:W-:Y:S02]  /*7a30*/  FADD.FTZ R90, R31, R90 ;  /* 0x0000005a1f5a7221 */ /* 0x000fe40000010000 */
[----:B------:R-:W-:Y:S02]  /*7a40*/  FADD.FTZ R93, R54, R93 ;  /* 0x0000005d365d7221 */ /* 0x000fe40000010000 */
[----:B------:R-:W-:Y:S01]  /*7a50*/  FFMA.FTZ R130, R130, c[0x0][0x23c], -R119 ;  /* 0x00008f0082827a23 */ /* 0x000fe20000010877 */
[----:B------:R-:W-:Y:S01]  /*7a60*/  HMMA.16816.F32 R140, R4, R8, R140 ;  /* 0x00000008048c723c */ /* 0x000fe2000000188c */
[----:B------:R-:W-:Y:S01]  /*7a70*/  FADD.FTZ R93, R53, R93 ;  /* 0x0000005d355d7221 */ /* 0x000fe20000010000 */
[----:B------:R-:W5:Y:S01]  /*7a80*/  MUFU.EX2 R99, R99 ;  /* 0x0000006300637308 */ /* 0x000f620000000800 */
        /* <DEDUP_REMOVED lines=12> */
[----:B-----5:R-:W-:-:S02]  /*7b50*/  FADD.FTZ R87, R99, R87 ;  /* 0x0000005763577221 */ /* 0x020fc40000010000 */
[----:B------:R-:W-:Y:S02]  /*7b60*/  FFMA.FTZ R118, R118, c[0x0][0x23c], -R119 ;  /* 0x00008f0076767a23 */ /* 0x000fe40000010877 */
[----:B------:R-:W-:Y:S01]  /*7b70*/  F2FP.PACK_AB R4, R74, R75 ;  /* 0x0000004b4a04723e */ /* 0x000fe200000000ff */
[--C-:B------:R-:W-:Y:S01]  /*7b80*/  FFMA.FTZ R116, R116, c[0x0][0x23c], -R109.reuse ;  /* 0x00008f0074747a23 */ /* 0x100fe2000001086d */
[----:B------:R-:W-:Y:S01]  /*7b90*/  F2FP.PACK_AB R5, R72, R73 ;  /* 0x000000494805723e */ /* 0x000fe200000000ff */
[----:B------:R-:W5:Y:S01]  /*7ba0*/  MUFU.EX2 R107, R107 ;  /* 0x0000006b006b7308 */ /* 0x000f620000000800 */
[----:B------:R-:W-:Y:S01]  /*7bb0*/  F2FP.PACK_AB R6, R67, R68 ;  /* 0x000000444306723e */ /* 0x000fe200000000ff */
[----:B-1----:R-:W-:Y:S01]  /*7bc0*/  FADD.FTZ R96, R104, R96 ;  /* 0x0000006068607221 */ /* 0x002fe20000010000 */
[----:B------:R-:W-:Y:S01]  /*7bd0*/  F2FP.PACK_AB R7, R62, R66 ;  /* 0x000000423e07723e */ /* 0x000fe200000000ff */
[----:B------:R-:W-:Y:S02]  /*7be0*/  FFMA.FTZ R113, R113, c[0x0][0x23c], -R109 ;  /* 0x00008f0071717a23 */ /* 0x000fe4000001086d */
[----:B------:R-:W-:-:S02]  /*7bf0*/  FADD.FTZ R93, R48, R93 ;  /* 0x0000005d305d7221 */ /* 0x000fc40000010000 */
[----:B------:R-:W1:Y:S01]  /*7c00*/  MUFU.EX2 R110, R110 ;  /* 0x0000006e006e7308 */ /* 0x000e620000000800 */
[----:B---3--:R-:W-:Y:S01]  /*7c10*/  FADD.FTZ R96, R103, R96 ;  /* 0x0000006067607221 */ /* 0x008fe20000010000 */
[C---:B------:R-:W-:Y:S06]  /*7c20*/  HMMA.16816.F32 R160, R4.reuse, R12, R160 ;  /* 0x0000000c04a0723c */ /* 0x040fec00000018a0 */
[----:B------:R-:W3:Y:S01]  /*7c30*/  MUFU.EX2 R114, R114 ;  /* 0x0000007200727308 */ /* 0x000ee20000000800 */
[----:B-----5:R-:W-:Y:S01]  /*7c40*/  FADD.FTZ R96, R107, R96 ;  /* 0x000000606b607221 */ /* 0x020fe20000010000 */
[C---:B------:R-:W-:Y:S06]  /*7c50*/  HMMA.16816.F32 R144, R4.reuse, R8, R144 ;  /* 0x000000080490723c */ /* 0x040fec0000001890 */
[----:B------:R-:W5:Y:S01]  /*7c60*/  MUFU.EX2 R115, R115 ;  /* 0x0000007300737308 */ /* 0x000f620000000800 */
[----:B-1----:R-:W-:Y:S01]  /*7c70*/  FADD.FTZ R96, R110, R96 ;  /* 0x000000606e607221 */ /* 0x002fe20000010000 */
[C---:B------:R-:W-:Y:S01]  /*7c80*/  HMMA.16816.F32 R148, R4.reuse, R14, R148 ;  /* 0x0000000e0494723c */ /* 0x040fe20000001894 */
[----:B------:R-:W1:Y:S05]  /*7c90*/  LDSM.16.MT88.4 R12, [R192+0x4c00] ;  /* 0x004c0000c00c783b */ /* 0x000e6a0000004200 */
[----:B------:R-:W2:Y:S01]  /*7ca0*/  MUFU.EX2 R117, R117 ;  /* 0x0000007500757308 */ /* 0x000ea20000000800 */
[----:B---3--:R-:W-:Y:S01]  /*7cb0*/  FADD.FTZ R87, R114, R87 ;  /* 0x0000005772577221 */ /* 0x008fe20000010000 */
[----:B------:R-:W-:Y:S01]  /*7cc0*/  HMMA.16816.F32 R132, R4, R10, R132 ;  /* 0x0000000a0484723c */ /* 0x000fe20000001884 */
[----:B------:R-:W3:Y:S05]  /*7cd0*/  LDSM.16.MT88.4 R8, [R191+0x4c00] ;  /* 0x004c0000bf08783b */ /* 0x000eea0000004200 */
[----:B------:R-:W4:Y:S01]  /*7ce0*/  MUFU.EX2 R120, R120 ;  /* 0x0000007800787308 */ /* 0x000f220000000800 */
        /* <DEDUP_REMOVED lines=9> */
[----:B----4-:R-:W-:-:S05]  /*7d80*/  FADD.FTZ R87, R120, R87 ;  /* 0x0000005778577221 */ /* 0x010fca0000010000 */
[----:B------:R-:W-:Y:S02]  /*7d90*/  HMMA.16816.F32 R140, R4, R16, R140 ;  /* 0x00000010048c723c */ /* 0x000fe4000000188c */
[----:B------:R-:W4:Y:S01]  /*7da0*/  MUFU.EX2 R131, R131 ;  /* 0x0000008300837308 */ /* 0x000f220000000800 */
[----:B-----5:R-:W-:-:S05]  /*7db0*/  FADD.FTZ R96, R128, R96 ;  /* 0x0000006080607221 */ /* 0x020fca0000010000 */
[----:B------:R-:W-:Y:S02]  /*7dc0*/  HMMA.16816.F32 R152, R4, R22, R152 ;  /* 0x000000160498723c */ /* 0x000fe40000001898 */
[----:B------:R-:W5:Y:S01]  /*7dd0*/  MUFU.EX2 R165, R165 ;  /* 0x000000a500a57308 */ /* 0x000f620000000800 */
[----:B--2---:R-:W-:-:S05]  /*7de0*/  FADD.FTZ R96, R123, R96 ;  /* 0x000000607b607221 */ /* 0x004fca0000010000 */
[----:B------:R-:W-:Y:S02]  /*7df0*/  HMMA.16816.F32 R136, R4, R18, R136 ;  /* 0x000000120488723c */ /* 0x000fe40000001888 */
[----:B------:R-:W2:Y:S01]  /*7e00*/  MUFU.EX2 R30, R30 ;  /* 0x0000001e001e7308 */ /* 0x000ea20000000800 */
[----:B----4-:R-:W-:-:S04]  /*7e10*/  FADD.FTZ R96, R131, R96 ;  /* 0x0000006083607221 */ /* 0x010fc80000010000 */
[----:B------:R-:W-:Y:S02]  /*7e20*/  F2FP.PACK_AB R4, R60, R63 ;  /* 0x0000003f3c04723e */ /* 0x000fe400000000ff */
[----:B------:R-:W-:Y:S01]  /*7e30*/  F2FP.PACK_AB R5, R37, R61 ;  /* 0x0000003d2505723e */ /* 0x000fe200000000ff */
[----:B------:R-:W4:Y:S01]  /*7e40*/  MUFU.EX2 R169, R169 ;  /* 0x000000a900a97308 */ /* 0x000f220000000800 */
[----:B------:R-:W-:Y:S01]  /*7e50*/  F2FP.PACK_AB R6, R58, R59 ;  /* 0x0000003b3a06723e */ /* 0x000fe200000000ff */
[----:B-----5:R-:W-:Y:S01]  /*7e60*/  FADD.FTZ R96, R165, R96 ;  /* 0x00000060a5607221 */ /* 0x020fe20000010000 */
[----:B------:R-:W-:-:S05]  /*7e70*/  F2FP.PACK_AB R7, R34, R35 ;  /* 0x000000232207723e */ /* 0x000fca00000000ff */
[----:B------:R-:W5:Y:S01]  /*7e80*/  MUFU.EX2 R171, R171 ;  /* 0x000000ab00ab7308 */ /* 0x000f620000000800 */
[----:B--2---:R-:W-:Y:S01]  /*7e90*/  FADD.FTZ R90, R30, R90 ;  /* 0x0000005a1e5a7221 */ /* 0x004fe20000010000 */
[C---:B------:R-:W-:Y:S06]  /*7ea0*/  HMMA.16816.F32 R160, R4.reuse, R20, R160 ;  /* 0x0000001404a0723c */ /* 0x040fec00000018a0 */
[----:B------:R-:W2:Y:S01]  /*7eb0*/  MUFU.EX2 R173, R173 ;  /* 0x000000ad00ad7308 */ /* 0x000ea20000000800 */
[----:B----4-:R-:W-:Y:S01]  /*7ec0*/  FADD.FTZ R87, R169, R87 ;  /* 0x00000057a9577221 */ /* 0x010fe20000010000 */
[C---:B------:R-:W-:Y:S01]  /*7ed0*/  HMMA.16816.F32 R148, R4.reuse, R22, R148 ;  /* 0x000000160494723c */ /* 0x040fe20000001894 */
[----:B------:R-:W4:Y:S05]  /*7ee0*/  LDSM.16.MT88.4 R20, [R192+0x5000] ;  /* 0x00500000c014783b */ /* 0x000f2a0000004200 */
[----:B------:R-:W1:Y:S01]  /*7ef0*/  MUFU.EX2 R176, R176 ;  /* 0x000000b000b07308 */ /* 0x000e620000000800 */
[----:B-----5:R-:W-:Y:S01]  /*7f00*/  FADD.FTZ R87, R171, R87 ;  /* 0x00000057ab577221 */ /* 0x020fe20000010000 */
[C---:B------:R-:W-:Y:S06]  /*7f10*/  HMMA.16816.F32 R144, R4.reuse, R16, R144 ;  /* 0x000000100490723c */ /* 0x040fec0000001890 */
[----:B------:R-:W5:Y:S01]  /*7f20*/  MUFU.EX2 R181, R181 ;  /* 0x000000b500b57308 */ /* 0x000f620000000800 */
[----:B--2---:R-:W-:Y:S01]  /*7f30*/  FADD.FTZ R87, R173, R87 ;  /* 0x00000057ad577221 */ /* 0x004fe20000010000 */
[----:B------:R-:W-:Y:S01]  /*7f40*/  HMMA.16816.F32 R132, R4, R18, R132 ;  /* 0x000000120484723c */ /* 0x000fe20000001884 */
[----:B------:R-:W2:Y:S05]  /*7f50*/  LDSM.16.MT88.4 R16, [R191+0x5000] ;  /* 0x00500000bf10783b */ /* 0x000eaa0000004200 */
[----:B------:R-:W3:Y:S01]  /*7f60*/  MUFU.EX2 R180, R180 ;  /* 0x000000b400b47308 */ /* 0x000ee20000000800 */
[----:B------:R-:W-:Y:S01]  /*7f70*/  F2FP.PACK_AB R4, R115, R114 ;  /* 0x000000727304723e */ /* 0x000fe200000000ff */
[----:B-1----:R-:W-:Y:S01]  /*7f80*/  FADD.FTZ R87, R176, R87 ;  /* 0x00000057b0577221 */ /* 0x002fe20000010000 */
[----:B------:R-:W-:-:S02]  /*7f90*/  F2FP.PACK_AB R5, R123, R128 ;  /* 0x000000807b05723e */ /* 0x000fc400000000ff */
[----:B------:R-:W-:Y:S02]  /*7fa0*/  F2FP.PACK_AB R6, R120, R117 ;  /* 0x000000757806723e */ /* 0x000fe400000000ff */
[----:B------:R-:W-:Y:S01]  /*7fb0*/  F2FP.PACK_AB R7, R165, R131 ;  /* 0x00000083a507723e */ /* 0x000fe200000000ff */
[----:B------:R-:W1:Y:S01]  /*7fc0*/  MUFU.EX2 R183, R183 ;  /* 0x000000b700b77308 */ /* 0x000e620000000800 */
[----:B-----5:R-:W-:-:S05]  /*7fd0*/  FADD.FTZ R96, R181, R96 ;  /* 0x00000060b5607221 */ /* 0x020fca0000010000 */
[----:B------:R-:W-:Y:S02]  /*7fe0*/  HMMA.16816.F32 R156, R4, R12, R156 ;  /* 0x0000000c049c723c */ /* 0x000fe4000000189c */
[----:B------:R-:W5:Y:S01]  /*7ff0*/  MUFU.EX2 R214, R214 ;  /* 0x000000d600d67308 */ /* 0x000f620000000800 */
[----:B---3--:R-:W-:-:S05]  /*8000*/  FADD.FTZ R96, R180, R96 ;  /* 0x00000060b4607221 */ /* 0x008fca0000010000 */
[----:B------:R-:W-:Y:S02]  /*8010*/  HMMA.16816.F32 R152, R4, R14, R152 ;  /* 0x0000000e0498723c */ /* 0x000fe40000001898 */
[----:B------:R-:W3:Y:S01]  /*8020*/  MUFU.EX2 R29, R29 ;  /* 0x0000001d001d7308 */ /* 0x000ee20000000800 */
[----:B-1----:R-:W-:-:S05]  /*8030*/  FADD.FTZ R96, R183, R96 ;  /* 0x00000060b7607221 */ /* 0x002fca0000010000 */
[----:B------:R-:W-:Y:S02]  /*8040*/  HMMA.16816.F32 R140, R4, R8, R140 ;  /* 0x00000008048c723c */ /* 0x000fe4000000188c */
[----:B------:R-:W1:Y:S01]  /*8050*/  MUFU.EX2 R28, R28 ;  /* 0x0000001c001c7308 */ /* 0x000e620000000800 */
[----:B-----5:R-:W-:-:S05]  /*8060*/  FADD.FTZ R96, R214, R96 ;  /* 0x00000060d6607221 */ /* 0x020fca0000010000 */
[----:B------:R-:W-:Y:S02]  /*8070*/  HMMA.16816.F32 R136, R4, R10, R136 ;  /* 0x0000000a0488723c */ /* 0x000fe40000001888 */
[----:B------:R-:W5:Y:S01]  /*8080*/  MUFU.EX2 R27, R27 ;  /* 0x0000001b001b7308 */ /* 0x000f620000000800 */
[----:B---3--:R-:W-:-:S04]  /*8090*/  FADD.FTZ R90, R29, R90 ;  /* 0x0000005a1d5a7221 */ /* 0x008fc80000010000 */
[----:B------:R-:W-:Y:S02]  /*80a0*/  F2FP.PACK_AB R4, R56, R57 ;  /* 0x000000393804723e */ /* 0x000fe400000000ff */
[----:B------:R-:W-:Y:S01]  /*80b0*/  F2FP.PACK_AB R5, R32, R33 ;  /* 0x000000212005723e */ /* 0x000fe200000000ff */
[----:B------:R-:W3:Y:S01]  /*80c0*/  MUFU.EX2 R26, R26 ;  /* 0x0000001a001a7308 */ /* 0x000ee20000000800 */
[----:B------:R-:W-:Y:S01]  /*80d0*/  F2FP.PACK_AB R6, R54, R55 ;  /* 0x000000373606723e */ /* 0x000fe200000000ff */
[----:B-1----:R-:W-:Y:S01]  /*80e0*/  FADD.FTZ R90, R28, R90 ;  /* 0x0000005a1c5a7221 */ /* 0x002fe20000010000 */
[----:B------:R-:W-:-:S05]  /*80f0*/  F2FP.PACK_AB R7, R30, R31 ;  /* 0x0000001f1e07723e */ /* 0x000fca00000000ff */
[----:B------:R-:W1:Y:S01]  /*8100*/  MUFU.EX2 R220, R220 ;  /* 0x000000dc00dc7308 */ /* 0x000e620000000800 */
[----:B-----5:R-:W-:Y:S01]  /*8110*/  FADD.FTZ R90, R27, R90 ;  /* 0x0000005a1b5a7221 */ /* 0x020fe20000010000 */
[C---:B------:R-:W-:Y:S06]  /*8120*/  HMMA.16816.F32 R160, R4.reuse, R12, R160 ;  /* 0x0000000c04a0723c */ /* 0x040fec00000018a0 */
[----:B------:R-:W5:Y:S01]  /*8130*/  MUFU.EX2 R219, R219 ;  /* 0x000000db00db7308 */ /* 0x000f620000000800 */
[----:B---3--:R-:W-:Y:S01]  /*8140*/  FADD.FTZ R90, R26, R90 ;  /* 0x0000005a1a5a7221 */ /* 0x008fe20000010000 */
[C---:B------:R-:W-:Y:S01]  /*8150*/  HMMA.16816.F32 R148, R4.reuse, R14, R148 ;  /* 0x0000000e0494723c */ /* 0x040fe20000001894 */
[----:B------:R-:W3:Y:S05]  /*8160*/  LDSM.16.MT88.4 R12, [R192+0x5400] ;  /* 0x00540000c00c783b */ /* 0x000eea0000004200 */
[----:B------:R-:W2:Y:S01]  /*8170*/  MUFU.EX2 R217, R217 ;  /* 0x000000d900d97308 */ /* 0x000ea20000000800 */
[----:B-1----:R-:W-:Y:S01]  /*8180*/  FADD.FTZ R87, R220, R87 ;  /* 0x00000057dc577221 */ /* 0x002fe20000010000 */
[C---:B------:R-:W-:Y:S06]  /*8190*/  HMMA.16816.F32 R144, R4.reuse, R8, R144 ;  /* 0x000000080490723c */ /* 0x040fec0000001890 */
[----:B------:R-:W1:Y:S01]  /*81a0*/  MUFU.EX2 R218, R218 ;  /* 0x000000da00da7308 */ /* 0x000e620000000800 */
[----:B-----5:R-:W-:Y:S01]  /*81b0*/  FADD.FTZ R87, R219, R87 ;  /* 0x00000057db577221 */ /* 0x020fe20000010000 */
[----:B------:R-:W-:Y:S01]  /*81c0*/  HMMA.16816.F32 R132, R4, R10, R132 ;  /* 0x0000000a0484723c */ /* 0x000fe20000001884 */
[----:B------:R-:W5:Y:S05]  /*81d0*/  LDSM.16.MT88.4 R8, [R191+0x5400] ;  /* 0x00540000bf08783b */ /* 0x000f6a0000004200 */
[----:B------:R-:W3:Y:S01]  /*81e0*/  MUFU.EX2 R215, R215 ;  /* 0x000000d700d77308 */ /* 0x000ee20000000800 */
[----:B------:R-:W-:Y:S01]  /*81f0*/  F2FP.PACK_AB R4, R171, R169 ;  /* 0x000000a9ab04723e */ /* 0x000fe200000000ff */
[----:B--2---:R-:W-:Y:S01]  /*8200*/  FADD.FTZ R87, R217, R87 ;  /* 0x00000057d9577221 */ /* 0x004fe20000010000 */
[----:B------:R-:W-:-:S02]  /*8210*/  F2FP.PACK_AB R5, R180, R181 ;  /* 0x000000b5b405723e */ /* 0x000fc400000000ff */
[----:B------:R-:W-:Y:S02]  /*8220*/  F2FP.PACK_AB R6, R176, R173 ;  /* 0x000000adb006723e */ /* 0x000fe400000000ff */
[----:B------:R-:W-:Y:S01]  /*8230*/  F2FP.PACK_AB R7, R214, R183 ;  /* 0x000000b7d607723e */ /* 0x000fe200000000ff */
[----:B------:R-:W2:Y:S01]  /*8240*/  MUFU.EX2 R209, R209 ;  /* 0x000000d100d17308 */ /* 0x000ea20000000800 */
[----:B-1----:R-:W-:-:S05]  /*8250*/  FADD.FTZ R87, R218, R87 ;  /* 0x00000057da577221 */ /* 0x002fca0000010000 */
[----:B----4-:R-:W-:Y:S02]  /*8260*/  HMMA.16816.F32 R156, R4, R20, R156 ;  /* 0x00000014049c723c */ /* 0x010fe4000000189c */
[----:B------:R-:W1:Y:S01]  /*8270*/  MUFU.EX2 R182, R182 ;  /* 0x000000b600b67308 */ /* 0x000e620000000800 */
[----:B---3--:R-:W-:-:S05]  /*8280*/  FADD.FTZ R96, R215, R96 ;  /* 0x00000060d7607221 */ /* 0x008fca0000010000 */
[----:B------:R-:W-:Y:S02]  /*8290*/  HMMA.16816.F32 R152, R4, R22, R152 ;  /* 0x000000160498723c */ /* 0x000fe40000001898 */
[----:B------:R-:W3:Y:S01]  /*82a0*/  MUFU.EX2 R178, R178 ;  /* 0x000000b200b27308 */ /* 0x000ee20000000800 */
[----:B--2---:R-:W-:-:S05]  /*82b0*/  FADD.FTZ R96, R209, R96 ;  /* 0x00000060d1607221 */ /* 0x004fca0000010000 */
[----:B------:R-:W-:Y:S02]  /*82c0*/  HMMA.16816.F32 R140, R4, R16, R140 ;  /* 0x00000010048c723c */ /* 0x000fe4000000188c */
[----:B------:R-:W2:Y:S01]  /*82d0*/  MUFU.EX2 R47, R47 ;  /* 0x0000002f002f7308 */ /* 0x000ea20000000800 */
[----:B-1----:R-:W-:-:S05]  /*82e0*/  FADD.FTZ R96, R182, R96 ;  /* 0x00000060b6607221 */ /* 0x002fca0000010000 */
[----:B------:R-:W-:Y:S02]  /*82f0*/  HMMA.16816.F32 R136, R4, R18, R136 ;  /* 0x000000120488723c */ /* 0x000fe40000001888 */
[----:B------:R-:W1:Y:S01]  /*8300*/  MUFU.EX2 R46, R46 ;  /* 0x0000002e002e7308 */ /* 0x000e620000000800 */
[----:B---3--:R-:W-:-:S04]  /*8310*/  FADD.FTZ R96, R178, R96 ;  /* 0x00000060b2607221 */ /* 0x008fc80000010000 */
[----:B------:R-:W-:Y:S02]  /*8320*/  F2FP.PACK_AB R4, R52, R53 ;  /* 0x000000353404723e */ /* 0x000fe400000000ff */
[----:B------:R-:W-:Y:S01]  /*8330*/  F2FP.PACK_AB R5, R28, R29 ;  /* 0x0000001d1c05723e */ /* 0x000fe200000000ff */
[----:B------:R-:W3:Y:S01]  /*8340*/  MUFU.EX2 R25, R25 ;  /* 0x0000001900197308 */ /* 0x000ee20000000800 */
[----:B------:R-:W-:Y:S01]  /*8350*/  F2FP.PACK_AB R6, R50, R51 ;  /* 0x000000333206723e */ /* 0x000fe200000000ff */
[----:B--2---:R-:W-:Y:S01]  /*8360*/  FADD.FTZ R93, R47, R93 ;  /* 0x0000005d2f5d7221 */ /* 0x004fe20000010000 */
[----:B------:R-:W-:-:S05]  /*8370*/  F2FP.PACK_AB R7, R26, R27 ;  /* 0x0000001b1a07723e */ /* 0x000fca00000000ff */
[----:B------:R-:W2:Y:S01]  /*8380*/  MUFU.EX2 R24, R24 ;  /* 0x0000001800187308 */ /* 0x000ea20000000800 */
[----:B-1----:R-:W-:Y:S01]  /*8390*/  FADD.FTZ R93, R46, R93 ;  /* 0x0000005d2e5d7221 */ /* 0x002fe20000010000 */
[C---:B------:R-:W-:Y:S06]  /*83a0*/  HMMA.16816.F32 R160, R4.reuse, R20, R160 ;  /* 0x0000001404a0723c */ /* 0x040fec00000018a0 */
[----:B------:R-:W1:Y:S01]  /*83b0*/  MUFU.EX2 R65, R65 ;  /* 0x0000004100417308 */ /* 0x000e620000000800 */
[----:B---3--:R-:W-:Y:S01]  /*83c0*/  FADD.FTZ R90, R25, R90 ;  /* 0x0000005a195a7221 */ /* 0x008fe20000010000 */
[C---:B------:R-:W-:Y:S01]  /*83d0*/  HMMA.16816.F32 R148, R4.reuse, R22, R148 ;  /* 0x000000160494723c */ /* 0x040fe20000001894 */
[----:B------:R-:W3:Y:S05]  /*83e0*/  LDSM.16.MT88.4 R20, [R192+0x5800] ;  /* 0x00580000c014783b */ /* 0x000eea0000004200 */
[----:B------:R-:W4:Y:S01]  /*83f0*/  MUFU.EX2 R112, R112 ;  /* 0x0000007000707308 */ /* 0x000f220000000800 */
        /* <DEDUP_REMOVED lines=8> */
[----:B----4-:R-:W-:Y:S01]  /*8480*/  FADD.FTZ R90, R112, R90 ;  /* 0x0000005a705a7221 */ /* 0x010fe20000010000 */
[----:B------:R-:W-:-:S02]  /*8490*/  F2FP.PACK_AB R5, R209, R215 ;  /* 0x000000d7d105723e */ /* 0x000fc400000000ff */
[----:B------:R-:W-:Y:S02]  /*84a0*/  F2FP.PACK_AB R6, R218, R217 ;  /* 0x000000d9da06723e */ /* 0x000fe400000000ff */
[----:B------:R-:W-:Y:S01]  /*84b0*/  F2FP.PACK_AB R7, R178, R182 ;  /* 0x000000b6b207723e */ /* 0x000fe200000000ff */
[----:B------:R-:W4:Y:S01]  /*84c0*/  MUFU.EX2 R174, R174 ;  /* 0x000000ae00ae7308 */ /* 0x000f220000000800 */
[----:B--2---:R-:W-:-:S05]  /*84d0*/  FADD.FTZ R87, R177, R87 ;  /* 0x00000057b1577221 */ /* 0x004fca0000010000 */
[----:B------:R-:W-:Y:S02]  /*84e0*/  HMMA.16816.F32 R156, R4, R12, R156 ;  /* 0x0000000c049c723c */ /* 0x000fe4000000189c */
[----:B------:R-:W2:Y:S01]  /*84f0*/  MUFU.EX2 R172, R172 ;  /* 0x000000ac00ac7308 */ /* 0x000ea20000000800 */
[----:B-----5:R-:W-:-:S05]  /*8500*/  FADD.FTZ R87, R175, R87 ;  /* 0x00000057af577221 */ /* 0x020fca0000010000 */
[----:B------:R-:W-:Y:S02]  /*8510*/  HMMA.16816.F32 R152, R4, R14, R152 ;  /* 0x0000000e0498723c */ /* 0x000fe40000001898 */
[----:B------:R-:W5:Y:S01]  /*8520*/  MUFU.EX2 R170, R170 ;  /* 0x000000aa00aa7308 */ /* 0x000f620000000800 */
[----:B----4-:R-:W-:-:S05]  /*8530*/  FADD.FTZ R87, R174, R87 ;  /* 0x00000057ae577221 */ /* 0x010fca0000010000 */
[----:B------:R-:W-:Y:S02]  /*8540*/  HMMA.16816.F32 R140, R4, R8, R140 ;  /* 0x00000008048c723c */ /* 0x000fe4000000188c */
[----:B------:R-:W4:Y:S01]  /*8550*/  MUFU.EX2 R168, R168 ;  /* 0x000000a800a87308 */ /* 0x000f220000000800 */
        /* <DEDUP_REMOVED lines=8> */
[----:B----4-:R-:W-:Y:S01]  /*85e0*/  FADD.FTZ R96, R168, R96 ;  /* 0x00000060a8607221 */ /* 0x010fe20000010000 */
[----:B------:R-:W-:-:S05]  /*85f0*/  F2FP.PACK_AB R7, R112, R65 ;  /* 0x000000417007723e */ /* 0x000fca00000000ff */
[----:B------:R-:W4:Y:S01]  /*8600*/  MUFU.EX2 R45, R45 ;  /* 0x0000002d002d7308 */ /* 0x000f220000000800 */
[----:B--2---:R-:W-:Y:S01]  /*8610*/  FADD.FTZ R96, R166, R96 ;  /* 0x00000060a6607221 */ /* 0x004fe20000010000 */
[C---:B------:R-:W-:Y:S06]  /*8620*/  HMMA.16816.F32 R160, R4.reuse, R12, R160 ;  /* 0x0000000c04a0723c */ /* 0x040fec00000018a0 */
[----:B------:R-:W2:Y:S01]  /*8630*/  MUFU.EX2 R44, R44 ;  /* 0x0000002c002c7308 */ /* 0x000ea20000000800 */
[----:B-----5:R-:W-:Y:S01]  /*8640*/  FADD.FTZ R96, R164, R96 ;  /* 0x00000060a4607221 */ /* 0x020fe20000010000 */
[C---:B------:R-:W-:Y:S06]  /*8650*/  HMMA.16816.F32 R144, R4.reuse, R8, R144 ;  /* 0x000000080490723c */ /* 0x040fec0000001890 */
[----:B------:R-:W5:Y:S01]  /*8660*/  MUFU.EX2 R43, R43 ;  /* 0x0000002b002b7308 */ /* 0x000f620000000800 */
[----:B----4-:R-:W-:Y:S01]  /*8670*/  FADD.FTZ R93, R45, R93 ;  /* 0x0000005d2d5d7221 */ /* 0x010fe20000010000 */
[C---:B------:R-:W-:Y:S01]  /*8680*/  HMMA.16816.F32 R148, R4.reuse, R14, R148 ;  /* 0x0000000e0494723c */ /* 0x040fe20000001894 */
[----:B------:R-:W4:Y:S05]  /*8690*/  LDSM.16.MT88.4 R12, [R192+0x5c00] ;  /* 0x005c0000c00c783b */ /* 0x000f2a0000004200 */
[----:B------:R-:W1:Y:S01]  /*86a0*/  MUFU.EX2 R42, R42 ;  /* 0x0000002a002a7308 */ /* 0x000e620000000800 */
[----:B--2---:R-:W-:Y:S01]  /*86b0*/  FADD.FTZ R93, R44, R93 ;  /* 0x0000005d2c5d7221 */ /* 0x004fe20000010000 */
[----:B------:R-:W-:Y:S01]  /*86c0*/  HMMA.16816.F32 R132, R4, R10, R132 ;  /* 0x0000000a0484723c */ /* 0x000fe20000001884 */
[----:B------:R-:W2:Y:S05]  /*86d0*/  LDSM.16.MT88.4 R8, [R191+0x5c00] ;  /* 0x005c0000bf08783b */ /* 0x000eaa0000004200 */
[----:B------:R-:W3:Y:S01]  /*86e0*/  MUFU.EX2 R167, R167 ;  /* 0x000000a700a77308 */ /* 0x000ee20000000800 */
[----:B------:R-:W-:Y:S01]  /*86f0*/  F2FP.PACK_AB R4, R175, R177 ;  /* 0x000000b1af04723e */ /* 0x000fe200000000ff */
[----:B-----5:R-:W-:Y:S01]  /*8700*/  FADD.FTZ R93, R43, R93 ;  /* 0x0000005d2b5d7221 */ /* 0x020fe20000010000 */
[----:B------:R-:W-:-:S02]  /*8710*/  F2FP.PACK_AB R5, R168, R170 ;  /* 0x000000aaa805723e */ /* 0x000fc400000000ff */
[----:B------:R-:W-:Y:S02]  /*8720*/  F2FP.PACK_AB R6, R172, R174 ;  /* 0x000000aeac06723e */ /* 0x000fe400000000ff */
[----:B------:R-:W-:Y:S01]  /*8730*/  F2FP.PACK_AB R7, R164, R166 ;  /* 0x000000a6a407723e */ /* 0x000fe200000000ff */
[----:B------:R-:W5:Y:S01]  /*8740*/  MUFU.EX2 R216, R216 ;  /* 0x000000d800d87308 */ /* 0x000f620000000800 */
[----:B-1----:R-:W-:-:S05]  /*8750*/  FADD.FTZ R93, R42, R93 ;  /* 0x0000005d2a5d7221 */ /* 0x002fca0000010000 */
[----:B---3--:R-:W-:Y:S02]  /*8760*/  HMMA.16816.F32 R156, R4, R20, R156 ;  /* 0x00000014049c723c */ /* 0x008fe4000000189c */
[----:B------:R-:W1:Y:S01]  /*8770*/  MUFU.EX2 R179, R179 ;  /* 0x000000b300b37308 */ /* 0x000e620000000800 */
[----:B------:R-:W-:-:S05]  /*8780*/  FADD.FTZ R90, R167, R90 ;  /* 0x0000005aa75a7221 */ /* 0x000fca0000010000 */
[----:B------:R-:W-:Y:S02]  /*8790*/  HMMA.16816.F32 R152, R4, R22, R152 ;  /* 0x000000160498723c */ /* 0x000fe40000001898 */
[----:B------:R-:W3:Y:S01]  /*87a0*/  MUFU.EX2 R129, R129 ;  /* 0x0000008100817308 */ /* 0x000ee20000000800 */
[----:B-----5:R-:W-:-:S05]  /*87b0*/  FADD.FTZ R90, R216, R90 ;  /* 0x0000005ad85a7221 */ /* 0x020fca0000010000 */
[----:B------:R-:W-:Y:S02]  /*87c0*/  HMMA.16816.F32 R140, R4, R16, R140 ;  /* 0x00000010048c723c */ /* 0x000fe4000000188c */
[----:B------:R-:W5:Y:S01]  /*87d0*/  MUFU.EX2 R130, R130 ;  /* 0x0000008200827308 */ /* 0x000f620000000800 */
        /* <DEDUP_REMOVED lines=8> */
[----:B-----5:R-:W-:Y:S01]  /*8860*/  FADD.FTZ R87, R130, R87 ;  /* 0x0000005782577221 */ /* 0x020fe20000010000 */
[----:B------:R-:W-:-:S05]  /*8870*/  F2FP.PACK_AB R7, R129, R179 ;  /* 0x000000b38107723e */ /* 0x000fca00000000ff */
[----:B------:R-:W5:Y:S01]  /*8880*/  MUFU.EX2 R118, R118 ;  /* 0x0000007600767308 */ /* 0x000f620000000800 */
[----:B-1----:R-:W-:Y:S01]  /*8890*/  FADD.FTZ R87, R122, R87 ;  /* 0x000000577a577221 */ /* 0x002fe20000010000 */
[C---:B------:R-:W-:Y:S06]  /*88a0*/  HMMA.16816.F32 R160, R4.reuse, R20, R160 ;  /* 0x0000001404a0723c */ /* 0x040fec00000018a0 */
[----:B------:R-:W1:Y:S01]  /*88b0*/  MUFU.EX2 R116, R116 ;  /* 0x0000007400747308 */ /* 0x000e620000000800 */
[--C-:B------:R-:W-:Y:S01]  /*88c0*/  FFMA.FTZ R20, R111, c[0x0][0x23c], -R109.reuse ;  /* 0x00008f006f147a23 */ /* 0x100fe2000001086d */
[----:B------:R-:W-:Y:S01]  /*88d0*/  HMMA.16816.F32 R144, R4, R16, R144 ;  /* 0x000000100490723c */ /* 0x000fe20000001890 */
[----:B------:R-:W-:-:S02]  /*88e0*/  FFMA.FTZ R21, R108, c[0x0][0x23c], -R109 ;  /* 0x00008f006c157a23 */ /* 0x000fc4000001086d */
[----:B---3--:R-:W-:-:S03]  /*88f0*/  FADD.FTZ R87, R121, R87 ;  /* 0x0000005779577221 */ /* 0x008fc60000010000 */
[----:B------:R-:W3:Y:S01]  /*8900*/  MUFU.EX2 R113, R113 ;  /* 0x0000007100717308 */ /* 0x000ee20000000800 */
[--C-:B------:R-:W-:Y:S01]  /*8910*/  FFMA.FTZ R16, R105, c[0x0][0x23c], -R101.reuse ;  /* 0x00008f0069107a23 */ /* 0x100fe20000010865 */
[----:B------:R-:W-:Y:S01]  /*8920*/  HMMA.16816.F32 R132, R4, R18, R132 ;  /* 0x000000120484723c */ /* 0x000fe20000001884 */
[----:B------:R-:W-:Y:S02]  /*8930*/  FFMA.FTZ R17, R106, c[0x0][0x23c], -R101 ;  /* 0x00008f006a117a23 */ /* 0x000fe40000010865 */
[----:B-----5:R-:W-:-:S03]  /*8940*/  FADD.FTZ R216, R118, R87 ;  /* 0x0000005776d87221 */ /* 0x020fc60000010000 */
[----:B------:R-:W5:Y:S01]  /*8950*/  MUFU.EX2 R20, R20 ;  /* 0x0000001400147308 */ /* 0x000f620000000800 */
[--C-:B------:R-:W-:Y:S01]  /*8960*/  FFMA.FTZ R18, R102, c[0x0][0x23c], -R101.reuse ;  /* 0x00008f0066127a23 */ /* 0x100fe20000010865 */
[----:B------:R-:W-:Y:S01]  /*8970*/  HMMA.16816.F32 R148, R4, R22, R148 ;  /* 0x000000160494723c */ /* 0x000fe20000001894 */
[----:B------:R-:W-:Y:S02]  /*8980*/  FFMA.FTZ R19, R100, c[0x0][0x23c], -R101 ;  /* 0x00008f0064137a23 */ /* 0x000fe40000010865 */
[----:B-1----:R-:W-:-:S03]  /*8990*/  FADD.FTZ R96, R116, R96 ;  /* 0x0000006074607221 */ /* 0x002fc60000010000 */
[----:B------:R-:W1:Y:S01]  /*89a0*/  MUFU.EX2 R21, R21 ;  /* 0x0000001500157308 */ /* 0x000e620000000800 */
[----:B------:R-:W-:Y:S01]  /*89b0*/  F2FP.PACK_AB R4, R122, R130 ;  /* 0x000000827a04723e */ /* 0x000fe200000000ff */
[C---:B---3--:R-:W-:Y:S01]  /*89c0*/  FADD.FTZ R96, R113.reuse, R96 ;  /* 0x0000006071607221 */ /* 0x048fe20000010000 */
[----:B------:R-:W-:Y:S02]  /*89d0*/  F2FP.PACK_AB R5, R113, R116 ;  /* 0x000000747105723e */ /* 0x000fe400000000ff */
[----:B------:R-:W-:-:S03]  /*89e0*/  F2FP.PACK_AB R6, R118, R121 ;  /* 0x000000797606723e */ /* 0x000fc600000000ff */
[----:B------:R-:W3:Y:S01]  /*89f0*/  MUFU.EX2 R41, R41 ;  /* 0x0000002900297308 */ /* 0x000ee20000000800 */
[----:B-----5:R-:W-:-:S07]  /*8a00*/  FADD.FTZ R96, R20, R96 ;  /* 0x0000006014607221 */ /* 0x020fce0000010000 */
[----:B------:R-:W5:Y:S01]  /*8a10*/  MUFU.EX2 R16, R16 ;  /* 0x0000001000107308 */ /* 0x000f620000000800 */
[C---:B-1----:R-:W-:Y:S01]  /*8a20*/  F2FP.PACK_AB R7, R21.reuse, R20 ;  /* 0x000000141507723e */ /* 0x042fe200000000ff */
[----:B------:R-:W-:-:S06]  /*8a30*/  FADD.FTZ R209, R21, R96 ;  /* 0x0000006015d17221 */ /* 0x000fcc0000010000 */
[----:B------:R-:W1:Y:S01]  /*8a40*/  MUFU.EX2 R40, R40 ;  /* 0x0000002800287308 */ /* 0x000e620000000800 */
[----:B---3--:R-:W-:Y:S01]  /*8a50*/  FADD.FTZ R93, R41, R93 ;  /* 0x0000005d295d7221 */ /* 0x008fe20000010000 */
[C---:B----4-:R-:W-:Y:S06]  /*8a60*/  HMMA.16816.F32 R156, R4.reuse, R12, R156 ;  /* 0x0000000c049c723c */ /* 0x050fec000000189c */
[----:B------:R-:W3:Y:S01]  /*8a70*/  MUFU.EX2 R39, R39 ;  /* 0x0000002700277308 */ /* 0x000ee20000000800 */
[----:B-----5:R-:W-:Y:S01]  /*8a80*/  FADD.FTZ R90, R16, R90 ;  /* 0x0000005a105a7221 */ /* 0x020fe20000010000 */
[C---:B------:R-:W-:Y:S06]  /*8a90*/  HMMA.16816.F32 R152, R4.reuse, R14, R152 ;  /* 0x0000000e0498723c */ /* 0x040fec0000001898 */
[----:B------:R-:W4:Y:S01]  /*8aa0*/  MUFU.EX2 R38, R38 ;  /* 0x0000002600267308 */ /* 0x000f220000000800 */
[C---:B-1----:R-:W-:Y:S01]  /*8ab0*/  FADD.FTZ R93, R40.reuse, R93 ;  /* 0x0000005d285d7221 */ /* 0x042fe20000010000 */
[C---:B--2---:R-:W-:Y:S06]  /*8ac0*/  HMMA.16816.F32 R140, R4.reuse, R8, R140 ;  /* 0x00000008048c723c */ /* 0x044fec000000188c */
        /* <DEDUP_REMOVED lines=50> */
[C---:B------:R-:W-:Y:S01]  /*8df0*/  @!P1 LEA R4, P0, R10.reuse, c[0x0][0x170], 0x1 ;  /* 0x00005c000a049a11 */ /* 0x040fe200078008ff */
[----:B------:R-:W-:Y:S01]  /*8e00*/  @P1 STS.64 [R198+0x4008], RZ ;  /* 0x004008ffc6001388 */ /* 0x000fe20000000a00 */
[C---:B------:R-:W-:Y:S02]  /*8e10*/  ISETP.GE.AND P2, PT, R65.reuse, R205, PT ;  /* 0x000000cd4100720c */ /* 0x040fe40003f46270 */
[----:B------:R-:W-:Y:S01]  /*8e20*/  @!P1 LEA.HI.X R5, R10, c[0x0][0x174], R5, 0x1, P0 ;  /* 0x00005d000a059a11 */ /* 0x000fe200000f0c05 */
[----:B------:R-:W-:Y:S01]  /*8e30*/  @!PT LDS RZ, [RZ] ;  /* 0x00000000fffff984 */ /* 0x000fe20000000800 */
[----:B------:R-:W-:Y:S01]  /*8e40*/  @!PT LDS RZ, [RZ] ;  /* 0x00000000fffff984 */ /* 0x000fe20000000800 */
[----:B------:R-:W-:Y:S01]  /*8e50*/  @!PT LDS RZ, [RZ] ;  /* 0x00000000fffff984 */ /* 0x000fe20000000800 */
[----:B------:R1:W-:Y:S01]  /*8e60*/  @!P1 LDGSTS.E.BYPASS.LTC128B.128 [R198+0x4000], [R16.64] ;  /* 0x0400000010c69fae */ /* 0x0003e2000b901d50 */
[C---:B------:R-:W-:Y:S02]  /*8e70*/  ISETP.GE.AND P0, PT, R65.reuse, R207, PT ;  /* 0x000000cf4100720c */ /* 0x040fe40003f06270 */
[C---:B------:R-:W-:Y:S01]  /*8e80*/  ISETP.LT.OR P2, PT, R65.reuse, R206, P2 ;  /* 0x000000ce4100720c */ /* 0x040fe20001741670 */
[----:B------:R-:W-:Y:S01]  /*8e90*/  @P1 STS.128 [R198+0x4800], RZ ;  /* 0x004800ffc6001388 */ /* 0x000fe20000000c00 */
[----:B------:R-:W-:-:S02]  /*8ea0*/  ISETP.LT.OR P0, PT, R65, R208, P0 ;  /* 0x000000d04100720c */ /* 0x000fc40000701670 */
        /* <DEDUP_REMOVED lines=16> */
[----:B------:R-:W1:Y:S04]  /*8fb0*/  LDSM.16.M88.4 R20, [R196+0x1000] ;  /* 0x00100000c414783b */ /* 0x000e680000000200 */
[----:B------:R-:W4:Y:S04]  /*8fc0*/  LDSM.16.M88.4 R24, [R196] ;  /* 0x00000000c418783b */ /* 0x000f280000000200 */
[----:B------:R-:W-:Y:S04]  /*8fd0*/  LDSM.16.M88.4 R48, [R193] ;  /* 0x00000000c130783b */ /* 0x000fe80000000200 */
[----:B--2---:R-:W2:Y:S04]  /*8fe0*/  LDSM.16.M88.4 R12, [R194+0x1000] ;  /* 0x00100000c20c783b */ /* 0x004ea80000000200 */
[----:B------:R-:W-:Y:S04]  /*8ff0*/  LDSM.16.M88.4 R8, [R195+0x2400] ;  /* 0x00240000c308783b */ /* 0x000fe80000000200 */
[----:B---3--:R-:W3:Y:S04]  /*9000*/  LDSM.16.M88.4 R4, [R194] ;  /* 0x00000000c204783b */ /* 0x008ee80000000200 */
[----:B------:R-:W5:Y:S04]  /*9010*/  LDSM.16.M88.4 R44, [R190] ;  /* 0x00000000be2c783b */ /* 0x000f680000000200 */
[----:B------:R-:W0:Y:S01]  /*9020*/  LDGDEPBAR ;  /* 0x00000000000079af */ /* 0x000e220000000000 */
[-C--:B-1----:R-:W-:Y:S08]  /*9030*/  HMMA.16816.F32 R16, R20, R28.reuse, RZ ;  /* 0x0000001c1410723c */ /* 0x082ff000000018ff */
[----:B----4-:R-:W-:Y:S08]  /*9040*/  HMMA.16816.F32 R40, R24, R28, RZ ;  /* 0x0000001c1828723c */ /* 0x010ff000000018ff */
[-C--:B------:R-:W-:Y:S08]  /*9050*/  HMMA.16816.F32 R32, R20, R30.reuse, RZ ;  /* 0x0000001e1420723c */ /* 0x080ff000000018ff */
[----:B------:R-:W-:Y:S08]  /*9060*/  HMMA.16816.F32 R28, R24, R30, RZ ;  /* 0x0000001e181c723c */ /* 0x000ff000000018ff */
[-C--:B--2---:R-:W-:Y:S08]  /*9070*/  HMMA.16816.F32 R16, R12, R48.reuse, R16 ;  /* 0x000000300c10723c */ /* 0x084ff00000001810 */
[C---:B---3--:R-:W-:Y:S08]  /*9080*/  HMMA.16816.F32 R40, R4.reuse, R48, R40 ;  /* 0x000000300428723c */ /* 0x048ff00000001828 */
[-C--:B------:R-:W-:Y:S08]  /*9090*/  HMMA.16816.F32 R28, R4, R50.reuse, R28 ;  /* 0x00000032041c723c */ /* 0x080ff0000000181c */
[----:B------:R-:W-:Y:S01]  /*90a0*/  FMUL.FTZ R16, R16, c[0x0][0x2ec] ;  /* 0x0000bb0010107a20 */ /* 0x000fe20000410000 */
[----:B------:R-:W-:Y:S01]  /*90b0*/  HMMA.16816.F32 R32, R12, R50, R32 ;  /* 0x000000320c20723c */ /* 0x000fe20000001820 */
[----:B------:R-:W-:Y:S01]  /*90c0*/  FMUL.FTZ R17, R17, c[0x0][0x2ec] ;  /* 0x0000bb0011117a20 */ /* 0x000fe20000410000 */
[----:B------:R-:W-:Y:S01]  /*90d0*/  LDSM.16.M88.4 R48, [R189] ;  /* 0x00000000bd30783b */ /* 0x000fe20000000200 */
[----:B------:R-:W-:Y:S01]  /*90e0*/  FMUL.FTZ R18, R18, c[0x0][0x2ec] ;  /* 0x0000bb0012127a20 */ /* 0x000fe20000410000 */
[----:B------:R-:W-:Y:S01]  /*90f0*/  MUFU.TANH R104, R16 ;  /* 0x0000001000687308 */ /* 0x000fe20000002400 */
[----:B------:R-:W-:-:S02]  /*9100*/  FMUL.FTZ R19, R19, c[0x0][0x2ec] ;  /* 0x0000bb0013137a20 */ /* 0x000fc40000410000 */
[----:B------:R-:W-:Y:S02]  /*9110*/  FMUL.FTZ R40, R40, c[0x0][0x2ec] ;  /* 0x0000bb0028287a20 */ /* 0x000fe40000410000 */
[----:B------:R-:W-:Y:S02]  /*9120*/  FMUL.FTZ R41, R41, c[0x0][0x2ec] ;  /* 0x0000bb0029297a20 */ /* 0x000fe40000410000 */
[----:B------:R-:W-:Y:S01]  /*9130*/  FMUL.FTZ R42, R42, c[0x0][0x2ec] ;  /* 0x0000bb002a2a7a20 */ /* 0x000fe20000410000 */
[----:B------:R-:W-:Y:S01]  /*9140*/  MUFU.TANH R56, R17 ;  /* 0x0000001100387308 */ /* 0x000fe20000002400 */
[----:B------:R-:W-:Y:S02]  /*9150*/  FMUL.FTZ R43, R43, c[0x0][0x2ec] ;  /* 0x0000bb002b2b7a20 */ /* 0x000fe40000410000 */
[----:B------:R-:W-:Y:S02]  /*9160*/  FMUL.FTZ R28, R28, c[0x0][0x2ec] ;  /* 0x0000bb001c1c7a20 */ /* 0x000fe40000410000 */
[----:B------:R-:W-:-:S02]  /*9170*/  FMUL.FTZ R30, R30, c[0x0][0x2ec] ;  /* 0x0000bb001e1e7a20 */ /* 0x000fc40000410000 */
[----:B------:R-:W-:Y:S01]  /*9180*/  FMUL.FTZ R29, R29, c[0x0][0x2ec] ;  /* 0x0000bb001d1d7a20 */ /* 0x000fe20000410000 */
[----:B------:R-:W-:Y:S01]  /*9190*/  MUFU.TANH R116, R18 ;  /* 0x0000001200747308 */ /* 0x000fe20000002400 */
[----:B------:R-:W-:-:S03]  /*91a0*/  FMUL.FTZ R31, R31, c[0x0][0x2ec] ;  /* 0x0000bb001f1f7a20 */ /* 0x000fc60000410000 */
[----:B------:R-:W-:Y:S02]  /*91b0*/  FMUL.FTZ R32, R32, c[0x0][0x2ec] ;  /* 0x0000bb0020207a20 */ /* 0x000fe40000410000 */
[----:B------:R-:W-:Y:S02]  /*91c0*/  FMUL.FTZ R34, R34, c[0x0][0x2ec] ;  /* 0x0000bb0022227a20 */ /* 0x000fe40000410000 */
[----:B------:R1:W-:Y:S01]  /*91d0*/  MUFU.TANH R115, R19 ;  /* 0x0000001300737308 */ /* 0x0003e20000002400 */
[----:B------:R-:W-:Y:S02]  /*91e0*/  FMUL.FTZ R33, R33, c[0x0][0x2ec] ;  /* 0x0000bb0021217a20 */ /* 0x000fe40000410000 */
[----:B------:R-:W-:-:S05]  /*91f0*/  FMUL.FTZ R35, R35, c[0x0][0x2ec] ;  /* 0x0000bb0023237a20 */ /* 0x000fca0000410000 */
[----:B------:R-:W2:Y:S01]  /*9200*/  MUFU.TANH R67, R40 ;  /* 0x0000002800437308 */ /* 0x000ea20000002400 */
[----:B-1----:R-:W-:Y:S07]  /*9210*/  HMMA.16816.F32 R16, R20, R8, RZ ;  /* 0x000000081410723c */ /* 0x002fee00000018ff */
[----:B------:R-:W-:Y:S01]  /*9220*/  MUFU.TANH R64, R41 ;  /* 0x0000002900407308 */ /* 0x000fe20000002400 */
[----:B--2---:R-:W-:-:S07]  /*9230*/  FSEL R67, R67, -INF , !P0 ;  /* 0xff80000043437808 */ /* 0x004fce0004000000 */
[----:B------:R-:W1:Y:S01]  /*9240*/  MUFU.TANH R58, R42 ;  /* 0x0000002a003a7308 */ /* 0x000e620000002400 */
[----:B------:R-:W-:-:S04]  /*9250*/  ISETP.GE.AND P0, PT, R65, R203, PT ;  /* 0x000000cb4100720c */ /* 0x000fc80003f06270 */
[----:B------:R-:W-:-:S03]  /*9260*/  ISETP.LT.OR P0, PT, R65, R204, P0 ;  /* 0x000000cc4100720c */ /* 0x000fc60000701670 */
[----:B------:R2:W3:Y:S01]  /*9270*/  MUFU.TANH R57, R43 ;  /* 0x0000002b00397308 */ /* 0x0004e20000002400 */
[----:B------:R-:W-:Y:S01]  /*9280*/  FSEL R104, R104, -INF , !P0 ;  /* 0xff80000068687808 */ /* 0x000fe20004000000 */
[----:B-----5:R-:W-:Y:S06]  /*9290*/  HMMA.16816.F32 R16, R12, R44, R16 ;  /* 0x0000002c0c10723c */ /* 0x020fec0000001810 */
[----:B------:R-:W-:Y:S01]  /*92a0*/  MUFU.TANH R71, R28 ;  /* 0x0000001c00477308 */ /* 0x000fe20000002400 */
[----:B-1----:R-:W-:Y:S01]  /*92b0*/  FSEL R58, R58, -INF , !P2 ;  /* 0xff8000003a3a7808 */ /* 0x002fe20005000000 */
[----:B--2---:R-:W-:Y:S06]  /*92c0*/  HMMA.16816.F32 R40, R24, R8, RZ ;  /* 0x000000081828723c */ /* 0x004fec00000018ff */
[----:B------:R-:W-:Y:S08]  /*92d0*/  MUFU.TANH R60, R30 ;  /* 0x0000001e003c7308 */ /* 0x000ff00000002400 */
[----:B------:R-:W-:Y:S02]  /*92e0*/  MUFU.TANH R70, R29 ;  /* 0x0000001d00467308 */ /* 0x000fe40000002400 */
[----:B------:R-:W-:-:S06]  /*92f0*/  FMUL.FTZ R16, R16, c[0x0][0x2ec] ;  /* 0x0000bb0010107a20 */ /* 0x000fcc0000410000 */
[----:B------:R1:W-:Y:S01]  /*9300*/  MUFU.TANH R59, R31 ;  /* 0x0000001f003b7308 */ /* 0x0003e20000002400 */
[----:B------:R-:W-:Y:S02]  /*9310*/  FMUL.FTZ R17, R17, c[0x0][0x2ec] ;  /* 0x0000bb0011117a20 */ /* 0x000fe40000410000 */
[----:B------:R-:W-:Y:S02]  /*9320*/  FMUL.FTZ R18, R18, c[0x0][0x2ec] ;  /* 0x0000bb0012127a20 */ /* 0x000fe40000410000 */
[----:B------:R-:W-:Y:S01]  /*9330*/  FMUL.FTZ R19, R19, c[0x0][0x2ec] ;  /* 0x0000bb0013137a20 */ /* 0x000fe20000410000 */
[----:B------:R-:W-:Y:S02]  /*9340*/  HMMA.16816.F32 R40, R4, R44, R40 ;  /* 0x0000002c0428723c */ /* 0x000fe40000001828 */
[----:B------:R-:W2:Y:S01]  /*9350*/  MUFU.TANH R109, R32 ;  /* 0x00000020006d7308 */ /* 0x000ea20000002400 */
[----:B-1----:R-:W1:Y:S07]  /*9360*/  LDSM.16.M88.4 R28, [R195+0x2800] ;  /* 0x00280000c31c783b */ /* 0x002e6e0000000200 */
[----:B------:R-:W4:Y:S08]  /*9370*/  MUFU.TANH R108, R34 ;  /* 0x00000022006c7308 */ /* 0x000f300000002400 */
[----:B------:R-:W5:Y:S06]  /*9380*/  MUFU.TANH R128, R33 ;  /* 0x0000002100807308 */ /* 0x000f6c0000002400 */
[----:B------:R-:W-:-:S02]  /*9390*/  FMUL.FTZ R40, R40, c[0x0][0x2ec] ;  /* 0x0000bb0028287a20 */ /* 0x000fc40000410000 */
[----:B------:R2:W1:Y:S01]  /*93a0*/  MUFU.TANH R120, R35 ;  /* 0x0000002300787308 */ /* 0x0004620000002400 */
[----:B------:R-:W-:Y:S02]  /*93b0*/  FMUL.FTZ R41, R41, c[0x0][0x2ec] ;  /* 0x0000bb0029297a20 */ /* 0x000fe40000410000 */
[----:B------:R-:W-:Y:S02]  /*93c0*/  FMUL.FTZ R42, R42, c[0x0][0x2ec] ;  /* 0x0000bb002a2a7a20 */ /* 0x000fe40000410000 */
[----:B------:R-:W-:-:S03]  /*93d0*/  FMUL.FTZ R43, R43, c[0x0][0x2ec] ;  /* 0x0000bb002b2b7a20 */ /* 0x000fc60000410000 */
[----:B------:R-:W-:Y:S01]  /*93e0*/  MUFU.TANH R166, R16 ;  /* 0x0000001000a67308 */ /* 0x000fe20000002400 */
[-C--:B--2---:R-:W-:Y:S07]  /*93f0*/  HMMA.16816.F32 R32, R20, R10.reuse, RZ ;  /* 0x0000000a1420723c */ /* 0x084fee00000018ff */
[----:B------:R-:W-:Y:S01]  /*9400*/  MUFU.TANH R121, R17 ;  /* 0x0000001100797308 */ /* 0x000fe20000002400 */
[----:B------:R-:W-:Y:S07]  /*9410*/  HMMA.16816.F32 R8, R24, R10, RZ ;  /* 0x0000000a1808723c */ /* 0x000fee00000018ff */
[----:B------:R-:W-:Y:S08]  /*9420*/  MUFU.TANH R39, R18 ;  /* 0x0000001200277308 */ /* 0x000ff00000002400 */
[----:B------:R1:W-:Y:S01]  /*9430*/  MUFU.TANH R38, R19 ;  /* 0x0000001300267308 */ /* 0x0003e20000002400 */
[-C--:B------:R-:W-:Y:S07]  /*9440*/  HMMA.16816.F32 R32, R12, R46.reuse, R32 ;  /* 0x0000002e0c20723c */ /* 0x080fee0000001820 */
[----:B------:R-:W2:Y:S01]  /*9450*/  MUFU.TANH R72, R40 ;  /* 0x0000002800487308 */ /* 0x000ea20000002400 */
[----:B------:R-:W-:Y:S07]  /*9460*/  HMMA.16816.F32 R8, R4, R46, R8 ;  /* 0x0000002e0408723c */ /* 0x000fee0000001808 */
[----:B------:R-:W2:Y:S01]  /*9470*/  MUFU.TANH R73, R41 ;  /* 0x0000002900497308 */ /* 0x000ea20000002400 */
[-C--:B-1----:R-:W-:Y:S07]  /*9480*/  HMMA.16816.F32 R16, R24, R28.reuse, RZ ;  /* 0x0000001c1810723c */ /* 0x082fee00000018ff */
[----:B------:R-:W1:Y:S01]  /*9490*/  MUFU.TANH R62, R42 ;  /* 0x0000002a003e7308 */ /* 0x000e620000002400 */
[----:B------:R-:W-:Y:S07]  /*94a0*/  HMMA.16816.F32 R44, R20, R28, RZ ;  /* 0x0000001c142c723c */ /* 0x000fee00000018ff */
[----:B------:R1:W1:Y:S01]  /*94b0*/  MUFU.TANH R61, R43 ;  /* 0x0000002b003d7308 */ /* 0x0002620000002400 */
[----:B------:R-:W-:-:S02]  /*94c0*/  FMUL.FTZ R32, R32, c[0x0][0x2ec] ;  /* 0x0000bb0020207a20 */ /* 0x000fc40000410000 */
[----:B------:R-:W-:Y:S02]  /*94d0*/  FMUL.FTZ R34, R34, c[0x0][0x2ec] ;  /* 0x0000bb0022227a20 */ /* 0x000fe40000410000 */
[----:B------:R-:W-:Y:S02]  /*94e0*/  FMUL.FTZ R33, R33, c[0x0][0x2ec] ;  /* 0x0000bb0021217a20 */ /* 0x000fe40000410000 */
[----:B------:R-:W-:Y:S01]  /*94f0*/  FMUL.FTZ R8, R8, c[0x0][0x2ec] ;  /* 0x0000bb0008087a20 */ /* 0x000fe20000410000 */
[----:B------:R-:W-:Y:S01]  /*9500*/  MUFU.TANH R122, R32 ;  /* 0x00000020007a7308 */ /* 0x000fe20000002400 */
[----:B------:R-:W-:Y:S02]  /*9510*/  FMUL.FTZ R10, R10, c[0x0][0x2ec] ;  /* 0x0000bb000a0a7a20 */ /* 0x000fe40000410000 */
[----:B------:R-:W-:Y:S02]  /*9520*/  FMUL.FTZ R9, R9, c[0x0][0x2ec] ;  /* 0x0000bb0009097a20 */ /* 0x000fe40000410000 */
[----:B------:R-:W-:Y:S01]  /*9530*/  FMUL.FTZ R11, R11, c[0x0][0x2ec] ;  /* 0x0000bb000b0b7a20 */ /* 0x000fe20000410000 */
[----:B------:R-:W-:Y:S01]  /*9540*/  HMMA.16816.F32 R16, R4, R48, R16 ;  /* 0x000000300410723c */ /* 0x000fe20000001810 */
[----:B-1----:R-:W1:Y:S01]  /*9550*/  LDSM.16.M88.4 R40, [R195+0x2c00] ;  /* 0x002c0000c328783b */ /* 0x002e620000000200 */
[----:B------:R-:W1:Y:S01]  /*9560*/  MUFU.TANH R75, R8 ;  /* 0x00000008004b7308 */ /* 0x000e620000002400 */
[----:B------:R-:W-:-:S05]  /*9570*/  FMUL.FTZ R35, R35, c[0x0][0x2ec] ;  /* 0x0000bb0023237a20 */ /* 0x000fca0000410000 */
[----:B------:R-:W-:Y:S02]  /*9580*/  HMMA.16816.F32 R44, R12, R48, R44 ;  /* 0x000000300c2c723c */ /* 0x000fe4000000182c */
[----:B------:R-:W1:Y:S08]  /*9590*/  MUFU.TANH R66, R10 ;  /* 0x0000000a00427308 */ /* 0x000e700000002400 */
[----:B------:R-:W1:Y:S06]  /*95a0*/  MUFU.TANH R74, R9 ;  /* 0x00000009004a7308 */ /* 0x000e6c0000002400 */
[----:B------:R-:W-:-:S02]  /*95b0*/  FMUL.FTZ R16, R16, c[0x0][0x2ec] ;  /* 0x0000bb0010107a20 */ /* 0x000fc40000410000 */
[----:B------:R1:W1:Y:S01]  /*95c0*/  MUFU.TANH R63, R11 ;  /* 0x0000000b003f7308 */ /* 0x0002620000002400 */
[----:B------:R-:W-:Y:S02]  /*95d0*/  FMUL.FTZ R17, R17, c[0x0][0x2ec] ;  /* 0x0000bb0011117a20 */ /* 0x000fe40000410000 */
[----:B------:R-:W-:Y:S02]  /*95e0*/  FMUL.FTZ R18, R18, c[0x0][0x2ec] ;  /* 0x0000bb0012127a20 */ /* 0x000fe40000410000 */
[----:B------:R-:W-:Y:S02]  /*95f0*/  FMUL.FTZ R19, R19, c[0x0][0x2ec] ;  /* 0x0000bb0013137a20 */ /* 0x000fe40000410000 */
[----:B------:R-:W-:Y:S01]  /*9600*/  FMUL.FTZ R44, R44, c[0x0][0x2ec] ;  /* 0x0000bb002c2c7a20 */ /* 0x000fe20000410000 */
[----:B------:R-:W2:Y:S01]  /*9610*/  MUFU.TANH R37, R34 ;  /* 0x0000002200257308 */ /* 0x000ea20000002400 */
[----:B------:R-:W-:Y:S02]  /*9620*/  FMUL.FTZ R45, R45, c[0x0][0x2ec] ;  /* 0x0000bb002d2d7a20 */ /* 0x000fe40000410000 */
[----:B------:R-:W-:-:S02]  /*9630*/  FMUL.FTZ R46, R46, c[0x0][0x2ec] ;  /* 0x0000bb002e2e7a20 */ /* 0x000fc40000410000 */
[----:B------:R-:W-:Y:S01]  /*9640*/  FMUL.FTZ R47, R47, c[0x0][0x2ec] ;  /* 0x0000bb002f2f7a20 */ /* 0x000fe20000410000 */
[-C--:B-1----:R-:W-:Y:S02]  /*9650*/  HMMA.16816.F32 R8, R20, R30.reuse, RZ ;  /* 0x0000001e1408723c */ /* 0x082fe400000018ff */
[----:B------:R-:W1:Y:S06]  /*9660*/  MUFU.TANH R172, R33 ;  /* 0x0000002100ac7308 */ /* 0x000e6c0000002400 */
[----:B------:R-:W-:Y:S02]  /*9670*/  HMMA.16816.F32 R28, R24, R30, RZ ;  /* 0x0000001e181c723c */ /* 0x000fe400000018ff */
[----:B------:R1:W1:Y:S08]  /*9680*/  MUFU.TANH R165, R35 ;  /* 0x0000002300a57308 */ /* 0x0002700000002400 */
[----:B------:R-:W2:Y:S06]  /*9690*/  MUFU.TANH R76, R16 ;  /* 0x00000010004c7308 */ /* 0x000eac0000002400 */
[-C--:B------:R-:W-:Y:S01]  /*96a0*/  HMMA.16816.F32 R8, R12, R50.reuse, R8 ;  /* 0x000000320c08723c */ /* 0x080fe20000001808 */
[----:B-1----:R-:W1:Y:S01]  /*96b0*/  LDSM.16.M88.4 R32, [R188] ;  /* 0x00000000bc20783b */ /* 0x002e620000000200 */
[----:B------:R-:W1:Y:S06]  /*96c0*/  MUFU.TANH R77, R17 ;  /* 0x00000011004d7308 */ /* 0x000e6c0000002400 */
[----:B------:R-:W-:Y:S02]  /*96d0*/  HMMA.16816.F32 R28, R4, R50, R28 ;  /* 0x00000032041c723c */ /* 0x000fe4000000181c */
[----:B------:R-:W1:Y:S08]  /*96e0*/  MUFU.TANH R69, R18 ;  /* 0x0000001200457308 */ /* 0x000e700000002400 */
[----:B------:R2:W1:Y:S06]  /*96f0*/  MUFU.TANH R68, R19 ;  /* 0x0000001300447308 */ /* 0x00046c0000002400 */
[----:B------:R-:W-:-:S02]  /*9700*/  FMUL.FTZ R8, R8, c[0x0][0x2ec] ;  /* 0x0000bb0008087a20 */ /* 0x000fc40000410000 */
[----:B------:R-:W-:Y:S01]  /*9710*/  FMUL.FTZ R10, R10, c[0x0][0x2ec] ;  /* 0x0000bb000a0a7a20 */ /* 0x000fe20000410000 */
[----:B------:R-:W1:Y:S01]  /*9720*/  MUFU.TANH R171, R44 ;  /* 0x0000002c00ab7308 */ /* 0x000e620000002400 */
[----:B------:R-:W-:Y:S02]  /*9730*/  FMUL.FTZ R9, R9, c[0x0][0x2ec] ;  /* 0x0000bb0009097a20 */ /* 0x000fe40000410000 */
[----:B------:R-:W-:Y:S02]  /*9740*/  FMUL.FTZ R11, R11, c[0x0][0x2ec] ;  /* 0x0000bb000b0b7a20 */ /* 0x000fe40000410000 */
[----:B------:R-:W-:Y:S01]  /*9750*/  FMUL.FTZ R28, R28, c[0x0][0x2ec] ;  /* 0x0000bb001c1c7a20 */ /* 0x000fe20000410000 */
[----:B--2---:R-:W-:Y:S01]  /*9760*/  HMMA.16816.F32 R16, R24, R40, RZ ;  /* 0x000000281810723c */ /* 0x004fe200000018ff */
[----:B------:R-:W-:Y:S02]  /*9770*/  FMUL.FTZ R30, R30, c[0x0][0x2ec] ;  /* 0x0000bb001e1e7a20 */ /* 0x000fe40000410000 */
[----:B------:R-:W-:Y:S01]  /*9780*/  MUFU.TANH R79, R28 ;  /* 0x0000001c004f7308 */ /* 0x000fe20000002400 */
[----:B------:R-:W-:-:S02]  /*9790*/  FMUL.FTZ R29, R29, c[0x0][0x2ec] ;  /* 0x0000bb001d1d7a20 */ /* 0x000fc40000410000 */
[----:B------:R-:W-:-:S05]  /*97a0*/  FMUL.FTZ R31, R31, c[0x0][0x2ec] ;  /* 0x0000bb001f1f7a20 */ /* 0x000fca0000410000 */
[----:B------:R-:W-:Y:S08]  /*97b0*/  MUFU.TANH R105, R30 ;  /* 0x0000001e00697308 */ /* 0x000ff00000002400 */
[----:B------:R-:W-:Y:S05]  /*97c0*/  MUFU.TANH R78, R29 ;  /* 0x0000001d004e7308 */ /* 0x000fea0000002400 */
[----:B-1----:R-:W-:Y:S03]  /*97d0*/  HMMA.16816.F32 R16, R4, R32, R16 ;  /* 0x000000200410723c */ /* 0x002fe60000001810 */
[----:B------:R1:W-:Y:S08]  /*97e0*/  MUFU.TANH R110, R31 ;  /* 0x0000001f006e7308 */ /* 0x0003f00000002400 */
[----:B------:R-:W-:Y:S01]  /*97f0*/  MUFU.TANH R53, R8 ;  /* 0x0000000800357308 */ /* 0x000fe20000002400 */
[----:B-1----:R-:W1:Y:S07]  /*9800*/  LDSM.16.M88.4 R28, [R195+0x3000] ;  /* 0x00300000c31c783b */ /* 0x002e6e0000000200 */
[----:B------:R-:W-:Y:S05]  /*9810*/  MUFU.TANH R178, R10 ;  /* 0x0000000a00b27308 */ /* 0x000fea0000002400 */
[----:B------:R-:W-:-:S02]  /*9820*/  FMUL.FTZ R16, R16, c[0x0][0x2ec] ;  /* 0x0000bb0010107a20 */ /* 0x000fc40000410000 */
[----:B------:R-:W-:Y:S01]  /*9830*/  FMUL.FTZ R17, R17, c[0x0][0x2ec] ;  /* 0x0000bb0011117a20 */ /* 0x000fe20000410000 */
[----:B------:R-:W-:Y:S01]  /*9840*/  MUFU.TANH R55, R9 ;  /* 0x0000000900377308 */ /* 0x000fe20000002400 */
[----:B------:R-:W-:Y:S02]  /*9850*/  FMUL.FTZ R18, R18, c[0x0][0x2ec] ;  /* 0x0000bb0012127a20 */ /* 0x000fe40000410000 */
[----:B------:R-:W-:-:S05]  /*9860*/  FMUL.FTZ R19, R19, c[0x0][0x2ec] ;  /* 0x0000bb0013137a20 */ /* 0x000fca0000410000 */
[----:B------:R2:W-:Y:S08]  /*9870*/  MUFU.TANH R179, R11 ;  /* 0x0000000b00b37308 */ /* 0x0005f00000002400 */
[----:B------:R-:W1:Y:S01]  /*9880*/  MUFU.TANH R54, R45 ;  /* 0x0000002d00367308 */ /* 0x000e620000002400 */
[----:B--2---:R-:W-:Y:S07]  /*9890*/  HMMA.16816.F32 R8, R20, R42, RZ ;  /* 0x0000002a1408723c */ /* 0x004fee00000018ff */
[----:B------:R-:W2:Y:S08]  /*98a0*/  MUFU.TANH R52, R46 ;  /* 0x0000002e00347308 */ /* 0x000eb00000002400 */
[----:B------:R1:W1:Y:S08]  /*98b0*/  MUFU.TANH R175, R47 ;  /* 0x0000002f00af7308 */ /* 0x0002700000002400 */
[----:B------:R-:W2:Y:S01]  /*98c0*/  MUFU.TANH R81, R16 ;  /* 0x0000001000517308 */ /* 0x000ea20000002400 */
[----:B------:R-:W-:Y:S07]  /*98d0*/  HMMA.16816.F32 R8, R12, R34, R8 ;  /* 0x000000220c08723c */ /* 0x000fee0000001808 */
[----:B------:R-:W2:Y:S01]  /*98e0*/  MUFU.TANH R80, R17 ;  /* 0x0000001100507308 */ /* 0x000ea20000002400 */
[----:B-1----:R-:W-:Y:S07]  /*98f0*/  HMMA.16816.F32 R44, R20, R40, RZ ;  /* 0x00000028142c723c */ /* 0x002fee00000018ff */
[----:B------:R-:W1:Y:S01]  /*9900*/  MUFU.TANH R129, R18 ;  /* 0x0000001200817308 */ /* 0x000e620000002400 */
[----:B------:R-:W-:Y:S07]  /*9910*/  HMMA.16816.F32 R40, R24, R42, RZ ;  /* 0x0000002a1828723c */ /* 0x000fee00000018ff */
[----:B------:R1:W1:Y:S01]  /*9920*/  MUFU.TANH R117, R19 ;  /* 0x0000001300757308 */ /* 0x0002620000002400 */
[----:B------:R-:W-:Y:S01]  /*9930*/  FMUL.FTZ R235, R8, c[0x0][0x2ec] ;  /* 0x0000bb0008eb7a20 */ /* 0x000fe20000410000 */
[----:B------:R-:W-:Y:S01]  /*9940*/  IADD3 R8, R65, 0x1, RZ ;  /* 0x0000000141087810 */ /* 0x000fe20007ffe0ff */
[----:B------:R-:W-:-:S02]  /*9950*/  FMUL.FTZ R10, R10, c[0x0][0x2ec] ;  /* 0x0000bb000a0a7a20 */ /* 0x000fc40000410000 */
[----:B------:R-:W-:Y:S01]  /*9960*/  FMUL.FTZ R9, R9, c[0x0][0x2ec] ;  /* 0x0000bb0009097a20 */ /* 0x000fe20000410000 */
[C---:B------:R-:W-:Y:S01]  /*9970*/  ISETP.GE.AND P3, PT, R8.reuse, R207, PT ;  /* 0x000000cf0800720c */ /* 0x040fe20003f66270 */
[----:B------:R-:W-:Y:S01]  /*9980*/  FMUL.FTZ R11, R11, c[0x0][0x2ec] ;  /* 0x0000bb000b0b7a20 */ /* 0x000fe20000410000 */
[C---:B------:R-:W-:Y:S01]  /*9990*/  ISETP.GE.AND P5, PT, R8.reuse, R205, PT ;  /* 0x000000cd0800720c */ /* 0x040fe20003fa6270 */
[----:B------:R-:W-:Y:S01]  /*99a0*/  HMMA.16816.F32 R44, R12, R32, R44 ;  /* 0x000000200c2c723c */ /* 0x000fe2000000182c */
[----:B-1----:R-:W1:Y:S01]  /*99b0*/  LDSM.16.M88.4 R16, [R187] ;  /* 0x00000000bb10783b */ /* 0x002e620000000200 */
[C---:B------:R-:W-:Y:S01]  /*99c0*/  ISETP.GE.AND P4, PT, R8.reuse, R203, PT ;  /* 0x000000cb0800720c */ /* 0x040fe20003f86270 */
[----:B------:R-:W-:Y:S01]  /*99d0*/  MUFU.TANH R250, R10 ;  /* 0x0000000a00fa7308 */ /* 0x000fe20000002400 */
[C---:B------:R-:W-:Y:S02]  /*99e0*/  ISETP.GE.AND P6, PT, R8.reuse, R199, PT ;  /* 0x000000c70800720c */ /* 0x040fe40003fc6270 */
[----:B------:R-:W-:-:S02]  /*99f0*/  ISETP.LT.OR P3, PT, R8, R208, P3 ;  /* 0x000000d00800720c */ /* 0x000fc40001f61670 */
[----:B------:R-:W-:Y:S01]  /*9a00*/  HMMA.16816.F32 R40, R4, R34, R40 ;  /* 0x000000220428723c */ /* 0x000fe20000001828 */
[C---:B------:R-:W-:Y:S02]  /*9a10*/  ISETP.LT.OR P5, PT, R8.reuse, R206, P5 ;  /* 0x000000ce0800720c */ /* 0x040fe40002fa1670 */
[C---:B------:R-:W-:Y:S01]  /*9a20*/  ISETP.LT.OR P4, PT, R8.reuse, R204, P4 ;  /* 0x000000cc0800720c */ /* 0x040fe20002781670 */
[----:B------:R-:W-:Y:S01]  /*9a30*/  MUFU.TANH R236, R9 ;  /* 0x0000000900ec7308 */ /* 0x000fe20000002400 */
[----:B------:R-:W-:Y:S02]  /*9a40*/  ISETP.LT.OR P6, PT, R8, R202, P6 ;  /* 0x000000ca0800720c */ /* 0x000fe400037c1670 */
[----:B---3--:R-:W-:Y:S01]  /*9a50*/  FSEL R57, R57, -INF , !P5 ;  /* 0xff80000039397808 */ /* 0x008fe20006800000 */
[----:B------:R-:W-:Y:S01]  /*9a60*/  HMMA.16816.F32 R32, R24, R28, RZ ;  /* 0x0000001c1820723c */ /* 0x000fe200000018ff */
[----:B------:R-:W-:Y:S02]  /*9a70*/  FSEL R56, R56, -INF , !P4 ;  /* 0xff80000038387808 */ /* 0x000fe40006000000 */
[----:B------:R-:W-:Y:S01]  /*9a80*/  FSEL R64, R64, -INF , !P3 ;  /* 0xff80000040407808 */ /* 0x000fe20005800000 */
[----:B------:R1:W-:Y:S01]  /*9a90*/  MUFU.TANH R83, R11 ;  /* 0x0000000b00537308 */ /* 0x0003e20000002400 */
[----:B------:R-:W-:-:S02]  /*9aa0*/  ISETP.GE.AND P3, PT, R65, R199, PT ;  /* 0x000000c74100720c */ /* 0x000fc40003f66270 */
[----:B------:R-:W-:Y:S01]  /*9ab0*/  FSEL R115, R115, -INF , !P6 ;  /* 0xff80000073737808 */ /* 0x000fe20007000000 */
[----:B------:R-:W-:Y:S01]  /*9ac0*/  FMUL.FTZ R44, R44, c[0x0][0x2ec] ;  /* 0x0000bb002c2c7a20 */ /* 0x000fe20000410000 */
[----:B------:R-:W-:Y:S01]  /*9ad0*/  ISETP.LT.OR P3, PT, R65, R202, P3 ;  /* 0x000000ca4100720c */ /* 0x000fe20001f61670 */
[----:B------:R-:W-:Y:S02]  /*9ae0*/  FMUL.FTZ R45, R45, c[0x0][0x2ec] ;  /* 0x0000bb002d2d7a20 */ /* 0x000fe40000410000 */
[----:B------:R3:W2:Y:S01]  /*9af0*/  MUFU.TANH R231, R44 ;  /* 0x0000002c00e77308 */ /* 0x0006a20000002400 */
[----:B------:R-:W-:Y:S01]  /*9b00*/  FMUL.FTZ R46, R46, c[0x0][0x2ec] ;  /* 0x0000bb002e2e7a20 */ /* 0x000fe20000410000 */
[----:B------:R-:W-:Y:S01]  /*9b10*/  FSEL R116, R116, -INF , !P3 ;  /* 0xff80000074747808 */ /* 0x000fe20005800000 */
[----:B------:R-:W-:Y:S02]  /*9b20*/  FMUL.FTZ R47, R47, c[0x0][0x2ec] ;  /* 0x0000bb002f2f7a20 */ /* 0x000fe40000410000 */
[----:B------:R-:W-:-:S02]  /*9b30*/  FMUL.FTZ R40, R40, c[0x0][0x2ec] ;  /* 0x0000bb0028287a20 */ /* 0x000fc40000410000 */
[----:B------:R-:W-:Y:S01]  /*9b40*/  FMUL.FTZ R42, R42, c[0x0][0x2ec] ;  /* 0x0000bb002a2a7a20 */ /* 0x000fe20000410000 */
[----:B------:R-:W2:Y:S01]  /*9b50*/  MUFU.TANH R232, R45 ;  /* 0x0000002d00e87308 */ /* 0x000ea20000002400 */
[----:B------:R-:W-:Y:S02]  /*9b60*/  FMUL.FTZ R41, R41, c[0x0][0x2ec] ;  /* 0x0000bb0029297a20 */ /* 0x000fe40000410000 */
[----:B------:R-:W-:Y:S01]  /*9b70*/  FMUL.FTZ R43, R43, c[0x0][0x2ec] ;  /* 0x0000bb002b2b7a20 */ /* 0x000fe20000410000 */
[----:B-1----:R-:W-:Y:S01]  /*9b80*/  HMMA.16816.F32 R8, R4, R16, R32 ;  /* 0x000000100408723c */ /* 0x002fe20000001820 */
[----:B---3--:R-:W-:-:S03]  /*9b90*/  IADD3 R44, R65, 0x8, RZ ;  /* 0x00000008412c7810 */ /* 0x008fc60007ffe0ff */
[----:B------:R-:W1:Y:S01]  /*9ba0*/  MUFU.TANH R240, R46 ;  /* 0x0000002e00f07308 */ /* 0x000e620000002400 */
[----:B------:R-:W-:-:S03]  /*9bb0*/  ISETP.GE.AND P2, PT, R44, R207, PT ;  /* 0x000000cf2c00720c */ /* 0x000fc60003f46270 */
[----:B------:R-:W-:Y:S01]  /*9bc0*/  HMMA.16816.F32 R32, R20, R28, RZ ;  /* 0x0000001c1420723c */ /* 0x000fe200000018ff */
[C---:B------:R-:W-:Y:S02]  /*9bd0*/  ISETP.GE.AND P5, PT, R44.reuse, R205, PT ;  /* 0x000000cd2c00720c */ /* 0x040fe40003fa6270 */
[C---:B------:R-:W-:Y:S01]  /*9be0*/  ISETP.GE.AND P0, PT, R44.reuse, R203, PT ;  /* 0x000000cb2c00720c */ /* 0x040fe20003f06270 */
[----:B------:R3:W1:Y:S01]  /*9bf0*/  MUFU.TANH R239, R47 ;  /* 0x0000002f00ef7308 */ /* 0x0006620000002400 */
[C---:B------:R-:W-:Y:S02]  /*9c00*/  ISETP.GE.AND P4, PT, R44.reuse, R199, PT ;  /* 0x000000c72c00720c */ /* 0x040fe40003f86270 */
[C---:B------:R-:W-:Y:S02]  /*9c10*/  ISETP.LT.OR P2, PT, R44.reuse, R208, P2 ;  /* 0x000000d02c00720c */ /* 0x040fe40001741670 */
[C---:B------:R-:W-:Y:S02]  /*9c20*/  ISETP.LT.OR P5, PT, R44.reuse, R206, P5 ;  /* 0x000000ce2c00720c */ /* 0x040fe40002fa1670 */
[C---:B------:R-:W-:Y:S01]  /*9c30*/  ISETP.LT.OR P0, PT, R44.reuse, R204, P0 ;  /* 0x000000cc2c00720c */ /* 0x040fe20000701670 */
[----:B------:R-:W1:Y:S01]  /*9c40*/  MUFU.TANH R82, R40 ;  /* 0x0000002800527308 */ /* 0x000e620000002400 */
[----:B------:R-:W-:-:S02]  /*9c50*/  ISETP.LT.OR P4, PT, R44, R202, P4 ;  /* 0x000000ca2c00720c */ /* 0x000fc40002781670 */
[----:B------:R-:W-:Y:S01]  /*9c60*/  IADD3 R28, R65, 0x9, RZ ;  /* 0x00000009411c7810 */ /* 0x000fe20007ffe0ff */
[----:B------:R-:W-:Y:S01]  /*9c70*/  FMUL.FTZ R8, R8, c[0x0][0x2ec] ;  /* 0x0000bb0008087a20 */ /* 0x000fe20000410000 */
[----:B------:R-:W-:Y:S01]  /*9c80*/  FSEL R109, R109, -INF , !P0 ;  /* 0xff8000006d6d7808 */ /* 0x000fe20004000000 */
[----:B------:R-:W-:Y:S01]  /*9c90*/  FMUL.FTZ R9, R9, c[0x0][0x2ec] ;  /* 0x0000bb0009097a20 */ /* 0x000fe20000410000 */
[----:B----4-:R-:W-:Y:S01]  /*9ca0*/  FSEL R108, R108, -INF , !P4 ;  /* 0xff8000006c6c7808 */ /* 0x010fe20006000000 */
[----:B---3--:R-:W-:Y:S01]  /*9cb0*/  HMMA.16816.F32 R44, R20, R30, RZ ;  /* 0x0000001e142c723c */ /* 0x008fe200000018ff */
[----:B------:R-:W-:Y:S01]  /*9cc0*/  FMUL.FTZ R10, R10, c[0x0][0x2ec] ;  /* 0x0000bb000a0a7a20 */ /* 0x000fe20000410000 */
[----:B------:R-:W3:Y:S01]  /*9cd0*/  MUFU.TANH R130, R42 ;  /* 0x0000002a00827308 */ /* 0x000ee20000002400 */
[----:B------:R-:W-:Y:S01]  /*9ce0*/  FMUL.FTZ R11, R11, c[0x0][0x2ec] ;  /* 0x0000bb000b0b7a20 */ /* 0x000fe20000410000 */
[C---:B------:R-:W-:Y:S02]  /*9cf0*/  ISETP.GE.AND P3, PT, R28.reuse, R207, PT ;  /* 0x000000cf1c00720c */ /* 0x040fe40003f66270 */
[----:B------:R-:W-:-:S02]  /*9d00*/  ISETP.GE.AND P6, PT, R28, R205, PT ;  /* 0x000000cd1c00720c */ /* 0x000fc40003fc6270 */
[----:B------:R-:W-:Y:S01]  /*9d10*/  HMMA.16816.F32 R32, R12, R16, R32 ;  /* 0x000000100c20723c */ /* 0x000fe20000001820 */
[C---:B------:R-:W-:Y:S01]  /*9d20*/  ISETP.GE.AND P0, PT, R28.reuse, R203, PT ;  /* 0x000000cb1c00720c */ /* 0x040fe20003f06270 */
[----:B------:R-:W4:Y:S01]  /*9d30*/  MUFU.TANH R85, R41 ;  /* 0x0000002900557308 */ /* 0x000f220000002400 */
[C---:B------:R-:W-:Y:S02]  /*9d40*/  ISETP.GE.AND P4, PT, R28.reuse, R199, PT ;  /* 0x000000c71c00720c */ /* 0x040fe40003f86270 */
[C---:B------:R-:W-:Y:S02]  /*9d50*/  ISETP.LT.OR P3, PT, R28.reuse, R208, P3 ;  /* 0x000000d01c00720c */ /* 0x040fe40001f61670 */
[C---:B------:R-:W-:Y:S02]  /*9d60*/  ISETP.LT.OR P6, PT, R28.reuse, R206, P6 ;  /* 0x000000ce1c00720c */ /* 0x040fe400037c1670 */
[C---:B------:R-:W-:Y:S01]  /*9d70*/  ISETP.LT.OR P0, PT, R28.reuse, R204, P0 ;  /* 0x000000cc1c00720c */ /* 0x040fe20000701670 */
[----:B------:R1:W1:Y:S01]  /*9d80*/  MUFU.TANH R167, R43 ;  /* 0x0000002b00a77308 */ /* 0x0002620000002400 */
[----:B------:R-:W-:-:S02]  /*9d90*/  ISETP.LT.OR P4, PT, R28, R202, P4 ;  /* 0x000000ca1c00720c */ /* 0x000fc40002781670 */
[----:B------:R-:W-:Y:S02]  /*9da0*/  IADD3 R28, R65, 0x10, RZ ;  /* 0x00000010411c7810 */ /* 0x000fe40007ffe0ff */
[----:B------:R-:W-:Y:S02]  /*9db0*/  FSEL R71, R71, -INF , !P2 ;  /* 0xff80000047477808 */ /* 0x000fe40005000000 */
[----:B------:R-:W-:Y:S01]  /*9dc0*/  FSEL R60, R60, -INF , !P5 ;  /* 0xff8000003c3c7808 */ /* 0x000fe20006800000 */
[----:B------:R-:W-:Y:S01]  /*9dd0*/  MUFU.TANH R87, R8 ;  /* 0x0000000800577308 */ /* 0x000fe20000002400 */
[----:B------:R-:W-:Y:S02]  /*9de0*/  FSEL R70, R70, -INF , !P3 ;  /* 0xff80000046467808 */ /* 0x000fe40005800000 */
[----:B------:R-:W-:Y:S02]  /*9df0*/  FSEL R59, R59, -INF , !P6 ;  /* 0xff8000003b3b7808 */ /* 0x000fe40007000000 */
[----:B------:R-:W-:Y:S01]  /*9e00*/  ISETP.GE.AND P2, PT, R28, R207, PT ;  /* 0x000000cf1c00720c */ /* 0x000fe20003f46270 */
[----:B------:R-:W-:Y:S01]  /*9e10*/  FMUL.FTZ R32, R32, c[0x0][0x2ec] ;  /* 0x0000bb0020207a20 */ /* 0x000fe20000410000 */
[C---:B------:R-:W-:Y:S01]  /*9e20*/  ISETP.GE.AND P5, PT, R28.reuse, R205, PT ;  /* 0x000000cd1c00720c */ /* 0x040fe20003fa6270 */
[----:B------:R-:W-:Y:S01]  /*9e30*/  MUFU.TANH R90, R9 ;  /* 0x00000009005a7308 */ /* 0x000fe20000002400 */
[----:B-1----:R-:W-:Y:S01]  /*9e40*/  HMMA.16816.F32 R40, R24, R30, RZ ;  /* 0x0000001e1828723c */ /* 0x002fe200000018ff */
[C---:B------:R-:W-:Y:S01]  /*9e50*/  ISETP.GE.AND P3, PT, R28.reuse, R203, PT ;  /* 0x000000cb1c00720c */ /* 0x040fe20003f66270 */
[----:B------:R-:W-:Y:S01]  /*9e60*/  FMUL.FTZ R33, R33, c[0x0][0x2ec] ;  /* 0x0000bb0021217a20 */ /* 0x000fe20000410000 */
[----:B------:R-:W-:Y:S01]  /*9e70*/  ISETP.GE.AND P6, PT, R28, R199, PT ;  /* 0x000000c71c00720c */ /* 0x000fe20003fc6270 */
[----:B------:R-:W-:Y:S01]  /*9e80*/  FMUL.FTZ R34, R34, c[0x0][0x2ec] ;  /* 0x0000bb0022227a20 */ /* 0x000fe20000410000 */
[C---:B------:R-:W-:Y:S01]  /*9e90*/  ISETP.LT.OR P2, PT, R28.reuse, R208, P2 ;  /* 0x000000d01c00720c */ /* 0x040fe20001741670 */
[----:B------:R-:W-:Y:S01]  /*9ea0*/  FMUL.FTZ R248, R35, c[0x0][0x2ec] ;  /* 0x0000bb0023f87a20 */ /* 0x000fe20000410000 */
[----:B------:R-:W-:Y:S01]  /*9eb0*/  MUFU.TANH R84, R10 ;  /* 0x0000000a00547308 */ /* 0x000fe20000002400 */
[----:B------:R-:W-:-:S02]  /*9ec0*/  ISETP.LT.OR P5, PT, R28, R206, P5 ;  /* 0x000000ce1c00720c */ /* 0x000fc40002fa1670 */
[C---:B------:R-:W-:Y:S02]  /*9ed0*/  ISETP.LT.OR P3, PT, R28.reuse, R204, P3 ;  /* 0x000000cc1c00720c */ /* 0x040fe40001f61670 */
[----:B------:R-:W-:Y:S02]  /*9ee0*/  ISETP.LT.OR P6, PT, R28, R202, P6 ;  /* 0x000000ca1c00720c */ /* 0x000fe400037c1670 */
[----:B------:R-:W-:Y:S01]  /*9ef0*/  HMMA.16816.F32 R28, R12, R18, R44 ;  /* 0x000000120c1c723c */ /* 0x000fe2000000182c */
[----:B------:R1:W-:Y:S01]  /*9f00*/  MUFU.TANH R86, R11 ;  /* 0x0000000b00567308 */ /* 0x0003e20000002400 */
[----:B------:R-:W-:Y:S02]  /*9f10*/  IADD3 R17, R65, 0x11, RZ ;  /* 0x0000001141117810 */ /* 0x000fe40007ffe0ff */
[----:B-----5:R-:W-:Y:S02]  /*9f20*/  FSEL R128, R128, -INF , !P0 ;  /* 0xff80000080807808 */ /* 0x020fe40004000000 */
[----:B------:R-:W-:-:S02]  /*9f30*/  ISETP.GE.AND P0, PT, R17, R207, PT ;  /* 0x000000cf1100720c */ /* 0x000fc40003f06270 */
[----:B------:R-:W-:Y:S01]  /*9f40*/  FSEL R120, R120, -INF , !P4 ;  /* 0xff80000078787808 */ /* 0x000fe20006000000 */
[----:B------:R-:W-:Y:S01]  /*9f50*/  MUFU.TANH R88, R32 ;  /* 0x0000002000587308 */ /* 0x000fe20000002400 */
[C---:B------:R-:W-:Y:S02]  /*9f60*/  ISETP.LT.OR P0, PT, R17.reuse, R208, P0 ;  /* 0x000000d01100720c */ /* 0x040fe40000701670 */
[----:B------:R-:W-:Y:S02]  /*9f70*/  FSEL R72, R72, -INF , !P2 ;  /* 0xff80000048487808 */ /* 0x000fe40005000000 */
[C---:B------:R-:W-:Y:S02]  /*9f80*/  ISETP.GE.AND P4, PT, R17.reuse, R205, PT ;  /* 0x000000cd1100720c */ /* 0x040fe40003f86270 */
[----:B------:R-:W-:Y:S01]  /*9f90*/  ISETP.GE.AND P2, PT, R17, R203, PT ;  /* 0x000000cb1100720c */ /* 0x000fe20003f46270 */
[----:B-1----:R-:W1:Y:S01]  /*9fa0*/  LDSM.16.M88.4 R8, [R195+0x3400] ;  /* 0x00340000c308783b */ /* 0x002e620000000200 */
[----:B------:R-:W-:Y:S01]  /*9fb0*/  MUFU.TANH R89, R33 ;  /* 0x0000002100597308 */ /* 0x000fe20000002400 */
[----:B------:R-:W-:-:S02]  /*9fc0*/  FSEL R73, R73, -INF , !P0 ;  /* 0xff80000049497808 */ /* 0x000fc40004000000 */
[C---:B------:R-:W-:Y:S02]  /*9fd0*/  ISETP.GE.AND P0, PT, R17.reuse, R199, PT ;  /* 0x000000c71100720c */ /* 0x040fe40003f06270 */
[C---:B------:R-:W-:Y:S01]  /*9fe0*/  ISETP.LT.OR P4, PT, R17.reuse, R206, P4 ;  /* 0x000000ce1100720c */ /* 0x040fe20002781670 */
[----:B------:R-:W-:Y:S01]  /*9ff0*/  FMUL.FTZ R28, R28, c[0x0][0x2ec] ;  /* 0x0000bb001c1c7a20 */ /* 0x000fe20000410000 */
[----:B------:R-:W-:Y:S01]  /*a000*/  ISETP.LT.OR P2, PT, R17, R204, P2 ;  /* 0x000000cc1100720c */ /* 0x000fe20001741670 */
[----:B------:R5:W-:Y:S01]  /*a010*/  MUFU.TANH R249, R34 ;  /* 0x0000002200f97308 */ /* 0x000be20000002400 */
[----:B------:R-:W-:Y:S01]  /*a020*/  IADD3 R16, R65, 0x18, RZ ;  /* 0x0000001841107810 */ /* 0x000fe20007ffe0ff */
[----:B------:R-:W-:Y:S01]  /*a030*/  FMUL.FTZ R30, R30, c[0x0][0x2ec] ;  /* 0x0000bb001e1e7a20 */ /* 0x000fe20000410000 */
[----:B------:R-:W-:Y:S01]  /*a040*/  ISETP.LT.OR P0, PT, R17, R202, P0 ;  /* 0x000000ca1100720c */ /* 0x000fe20000701670 */
[----:B------:R-:W-:Y:S01]  /*a050*/  FMUL.FTZ R29, R29, c[0x0][0x2ec] ;  /* 0x0000bb001d1d7a20 */ /* 0x000fe20000410000 */
[----:B------:R-:W-:Y:S01]  /*a060*/  FSEL R62, R62, -INF , !P5 ;  /* 0xff8000003e3e7808 */ /* 0x000fe20006800000 */
[----:B------:R-:W-:Y:S01]  /*a070*/  FMUL.FTZ R31, R31, c[0x0][0x2ec] ;  /* 0x0000bb001f1f7a20 */ /* 0x000fe20000410000 */
[----:B------:R-:W-:Y:S01]  /*a080*/  FSEL R61, R61, -INF , !P4 ;  /* 0xff8000003d3d7808 */ /* 0x000fe20006000000 */
[----:B------:R1:W-:Y:S01]  /*a090*/  MUFU.TANH R252, R28 ;  /* 0x0000001c00fc7308 */ /* 0x0003e20000002400 */
[----:B------:R-:W-:-:S02]  /*a0a0*/  FSEL R166, R166, -INF , !P3 ;  /* 0xff800000a6a67808 */ /* 0x000fc40005800000 */
[----:B------:R-:W-:Y:S02]  /*a0b0*/  FSEL R121, R121, -INF , !P2 ;  /* 0xff80000079797808 */ /* 0x000fe40005000000 */
[----:B------:R-:W-:Y:S02]  /*a0c0*/  IADD3 R44, R65, 0x19, RZ ;  /* 0x00000019412c7810 */ /* 0x000fe40007ffe0ff */
[C---:B------:R-:W-:Y:S01]  /*a0d0*/  ISETP.GE.AND P5, PT, R16.reuse, R207, PT ;  /* 0x000000cf1000720c */ /* 0x040fe20003fa6270 */
[----:B-----5:R-:W-:Y:S01]  /*a0e0*/  HMMA.16816.F32 R32, R4, R18, R40 ;  /* 0x000000120420723c */ /* 0x020fe20000001828 */
[----:B------:R-:W5:Y:S01]  /*a0f0*/  LDSM.16.M88.4 R40, [R186] ;  /* 0x00000000ba28783b */ /* 0x000f620000000200 */
[C---:B------:R-:W-:Y:S01]  /*a100*/  ISETP.GE.AND P4, PT, R16.reuse, R205, PT ;  /* 0x000000cd1000720c */ /* 0x040fe20003f86270 */
[----:B------:R-:W-:Y:S01]  /*a110*/  MUFU.TANH R247, R30 ;  /* 0x0000001e00f77308 */ /* 0x000fe20000002400 */
[C---:B------:R-:W-:Y:S02]  /*a120*/  ISETP.GE.AND P3, PT, R16.reuse, R203, PT ;  /* 0x000000cb1000720c */ /* 0x040fe40003f66270 */
[----:B------:R-:W-:-:S02]  /*a130*/  ISETP.GE.AND P2, PT, R16, R199, PT ;  /* 0x000000c71000720c */ /* 0x000fc40003f46270 */
[----:B------:R-:W-:Y:S02]  /*a140*/  FSEL R39, R39, -INF , !P6 ;  /* 0xff80000027277808 */ /* 0x000fe40007000000 */
[----:B------:R-:W-:Y:S01]  /*a150*/  FSEL R38, R38, -INF , !P0 ;  /* 0xff80000026267808 */ /* 0x000fe20004000000 */
[----:B------:R-:W-:Y:S01]  /*a160*/  MUFU.TANH R91, R29 ;  /* 0x0000001d005b7308 */ /* 0x000fe20000002400 */
[C---:B------:R-:W-:Y:S02]  /*a170*/  ISETP.GE.AND P6, PT, R44.reuse, R207, PT ;  /* 0x000000cf2c00720c */ /* 0x040fe40003fc6270 */
[----:B------:R-:W-:Y:S02]  /*a180*/  ISETP.GE.AND P0, PT, R44, R205, PT ;  /* 0x000000cd2c00720c */ /* 0x000fe40003f06270 */
[C---:B------:R-:W-:Y:S02]  /*a190*/  ISETP.LT.OR P5, PT, R16.reuse, R208, P5 ;  /* 0x000000d01000720c */ /* 0x040fe40002fa1670 */
[C---:B------:R-:W-:Y:S01]  /*a1a0*/  ISETP.LT.OR P4, PT, R16.reuse, R206, P4 ;  /* 0x000000ce1000720c */ /* 0x040fe20002781670 */
[----:B------:R2:W-:Y:S01]  /*a1b0*/  MUFU.TANH R246, R31 ;  /* 0x0000001f00f67308 */ /* 0x0005e20000002400 */
[----:B------:R-:W-:-:S02]  /*a1c0*/  ISETP.LT.OR P3, PT, R16, R204, P3 ;  /* 0x000000cc1000720c */ /* 0x000fc40001f61670 */
[----:B------:R-:W-:Y:S02]  /*a1d0*/  ISETP.LT.OR P2, PT, R16, R202, P2 ;  /* 0x000000ca1000720c */ /* 0x000fe40001741670 */
[----:B-1----:R-:W-:Y:S01]  /*a1e0*/  HMMA.16816.F32 R16, R24, R8, RZ ;  /* 0x000000081810723c */ /* 0x002fe200000018ff */
[----:B------:R-:W-:Y:S01]  /*a1f0*/  ISETP.LT.OR P6, PT, R44, R208, P6 ;  /* 0x000000d02c00720c */ /* 0x000fe200037c1670 */
[----:B------:R-:W-:Y:S01]  /*a200*/  FMUL.FTZ R32, R32, c[0x0][0x2ec] ;  /* 0x0000bb0020207a20 */ /* 0x000fe20000410000 */
[----:B------:R-:W-:Y:S01]  /*a210*/  ISETP.LT.OR P0, PT, R44, R206, P0 ;  /* 0x000000ce2c00720c */ /* 0x000fe20000701670 */
[----:B------:R-:W-:Y:S01]  /*a220*/  FMUL.FTZ R34, R34, c[0x0][0x2ec] ;  /* 0x0000bb0022227a20 */ /* 0x000fe20000410000 */
[----:B------:R-:W-:Y:S01]  /*a230*/  IADD3 R28, R65, 0x20, RZ ;  /* 0x00000020411c7810 */ /* 0x000fe20007ffe0ff */
[----:B------:R-:W-:Y:S01]  /*a240*/  FMUL.FTZ R33, R33, c[0x0][0x2ec] ;  /* 0x0000bb0021217a20 */ /* 0x000fe20000410000 */
[----:B------:R-:W-:Y:S01]  /*a250*/  FSEL R75, R75, -INF , !P5 ;  /* 0xff8000004b4b7808 */ /* 0x000fe20006800000 */
[----:B------:R-:W-:Y:S01]  /*a260*/  FMUL.FTZ R35, R35, c[0x0][0x2ec] ;  /* 0x0000bb0023237a20 */ /* 0x000fe20000410000 */
        /* <DEDUP_REMOVED lines=9> */
[C---:B------:R-:W-:Y:S01]  /*a300*/  ISETP.LT.OR P5, PT, R28.reuse, R208, P5 ;  /* 0x000000d01c00720c */ /* 0x040fe20002fa1670 */
[----:B-----5:R-:W-:Y:S01]  /*a310*/  HMMA.16816.F32 R16, R4, R40, R16 ;  /* 0x000000280410723c */ /* 0x020fe20000001810 */
[C---:B------:R-:W-:Y:S01]  /*a320*/  ISETP.LT.OR P4, PT, R28.reuse, R206, P4 ;  /* 0x000000ce1c00720c */ /* 0x040fe20002781670 */
[----:B------:R-:W-:Y:S01]  /*a330*/  MUFU.TANH R94, R33 ;  /* 0x00000021005e7308 */ /* 0x000fe20000002400 */
[----:B------:R-:W-:-:S02]  /*a340*/  ISETP.LT.OR P6, PT, R28, R204, P6 ;  /* 0x000000cc1c00720c */ /* 0x000fc400037c1670 */
[----:B------:R-:W-:Y:S02]  /*a350*/  ISETP.LT.OR P0, PT, R28, R202, P0 ;  /* 0x000000ca1c00720c */ /* 0x000fe40000701670 */
[----:B------:R-:W-:Y:S01]  /*a360*/  FSEL R122, R122, -INF , !P3 ;  /* 0xff8000007a7a7808 */ /* 0x000fe20005800000 */
[----:B--2---:R-:W-:Y:S01]  /*a370*/  HMMA.16816.F32 R28, R20, R8, RZ ;  /* 0x00000008141c723c */ /* 0x004fe200000018ff */
[----:B------:R-:W-:Y:S01]  /*a380*/  FSEL R37, R37, -INF , !P2 ;  /* 0xff80000025257808 */ /* 0x000fe20005000000 */
[----:B------:R1:W-:Y:S01]  /*a390*/  MUFU.TANH R96, R35 ;  /* 0x0000002300607308 */ /* 0x0003e20000002400 */
[C---:B------:R-:W-:Y:S02]  /*a3a0*/  ISETP.GE.AND P3, PT, R44.reuse, R203, PT ;  /* 0x000000cb2c00720c */ /* 0x040fe40003f66270 */
[C---:B------:R-:W-:Y:S02]  /*a3b0*/  ISETP.GE.AND P2, PT, R44.reuse, R199, PT ;  /* 0x000000c72c00720c */ /* 0x040fe40003f46270 */
[----:B------:R-:W-:-:S02]  /*a3c0*/  ISETP.LT.OR P3, PT, R44, R204, P3 ;  /* 0x000000cc2c00720c */ /* 0x000fc40001f61670 */
[----:B------:R-:W-:Y:S01]  /*a3d0*/  ISETP.LT.OR P2, PT, R44, R202, P2 ;  /* 0x000000ca2c00720c */ /* 0x000fe20001741670 */
[----:B------:R-:W2:Y:S01]  /*a3e0*/  MUFU.TANH R235, R235 ;  /* 0x000000eb00eb7308 */ /* 0x000ea20000002400 */
[----:B------:R-:W-:Y:S02]  /*a3f0*/  IADD3 R44, R65, 0x21, RZ ;  /* 0x00000021412c7810 */ /* 0x000fe40007ffe0ff */
[----:B------:R-:W-:Y:S02]  /*a400*/  FSEL R172, R172, -INF , !P3 ;  /* 0xff800000acac7808 */ /* 0x000fe40005800000 */
[----:B------:R-:W-:Y:S01]  /*a410*/  FSEL R165, R165, -INF , !P2 ;  /* 0xff800000a5a57808 */ /* 0x000fe20005000000 */
[----:B------:R-:W-:Y:S01]  /*a420*/  FMUL.FTZ R16, R16, c[0x0][0x2ec] ;  /* 0x0000bb0010107a20 */ /* 0x000fe20000410000 */
[----:B------:R-:W-:Y:S01]  /*a430*/  FSEL R76, R76, -INF , !P5 ;  /* 0xff8000004c4c7808 */ /* 0x000fe20006800000 */
[----:B------:R-:W-:Y:S01]  /*a440*/  FMUL.FTZ R17, R17, c[0x0][0x2ec] ;  /* 0x0000bb0011117a20 */ /* 0x000fe20000410000 */
[----:B------:R-:W-:Y:S01]  /*a450*/  ISETP.GE.AND P3, PT, R44, R207, PT ;  /* 0x000000cf2c00720c */ /* 0x000fe20003f66270 */
[----:B------:R-:W-:Y:S01]  /*a460*/  FMUL.FTZ R18, R18, c[0x0][0x2ec] ;  /* 0x0000bb0012127a20 */ /* 0x000fe20000410000 */
[C---:B------:R-:W-:Y:S01]  /*a470*/  ISETP.GE.AND P2, PT, R44.reuse, R205, PT ;  /* 0x000000cd2c00720c */ /* 0x040fe20003f46270 */
[----:B------:R-:W-:Y:S01]  /*a480*/  FMUL.FTZ R19, R19, c[0x0][0x2ec] ;  /* 0x0000bb0013137a20 */ /* 0x000fe20000410000 */
[C---:B------:R-:W-:Y:S01]  /*a490*/  ISETP.GE.AND P5, PT, R44.reuse, R203, PT ;  /* 0x000000cb2c00720c */ /* 0x040fe20003fa6270 */
[----:B-1----:R-:W-:Y:S01]  /*a4a0*/  HMMA.16816.F32 R32, R12, R40, R28 ;  /* 0x000000280c20723c */ /* 0x002fe2000000181c */
[C---:B------:R-:W-:Y:S01]  /*a4b0*/  ISETP.LT.OR P3, PT, R44.reuse, R208, P3 ;  /* 0x000000d02c00720c */ /* 0x040fe20001f61670 */
[----:B------:R-:W-:Y:S01]  /*a4c0*/  MUFU.TANH R95, R16 ;  /* 0x00000010005f7308 */ /* 0x000fe20000002400 */
[----:B------:R-:W-:-:S02]  /*a4d0*/  ISETP.LT.OR P2, PT, R44, R206, P2 ;  /* 0x000000ce2c00720c */ /* 0x000fc40001741670 */
[----:B------:R-:W-:Y:S02]  /*a4e0*/  ISETP.LT.OR P5, PT, R44, R204, P5 ;  /* 0x000000cc2c00720c */ /* 0x000fe40002fa1670 */
[----:B------:R-:W-:Y:S01]  /*a4f0*/  IADD3 R8, R65, 0x28, RZ ;  /* 0x0000002841087810 */ /* 0x000fe20007ffe0ff */
[----:B------:R-:W-:Y:S01]  /*a500*/  HMMA.16816.F32 R28, R20, R10, RZ ;  /* 0x0000000a141c723c */ /* 0x000fe200000018ff */
[----:B------:R-:W-:Y:S01]  /*a510*/  FSEL R77, R77, -INF , !P3 ;  /* 0xff8000004d4d7808 */ /* 0x000fe20005800000 */
[----:B------:R-:W-:Y:S01]  /*a520*/  MUFU.TANH R99, R17 ;  /* 0x0000001100637308 */ /* 0x000fe20000002400 */
[----:B------:R-:W-:Y:S02]  /*a530*/  FSEL R69, R69, -INF , !P4 ;  /* 0xff80000045457808 */ /* 0x000fe40006000000 */
[----:B------:R-:W-:Y:S02]  /*a540*/  FSEL R68, R68, -INF , !P2 ;  /* 0xff80000044447808 */ /* 0x000fe40005000000 */
[----:B------:R-:W-:-:S02]  /*a550*/  FSEL R171, R171, -INF , !P6 ;  /* 0xff800000abab7808 */ /* 0x000fc40007000000 */
[----:B------:R-:W-:Y:S01]  /*a560*/  FSEL R54, R54, -INF , !P5 ;  /* 0xff80000036367808 */ /* 0x000fe20006800000 */
[----:B------:R-:W-:Y:S01]  /*a570*/  MUFU.TANH R97, R18 ;  /* 0x0000001200617308 */ /* 0x000fe20000002400 */
[----:B------:R-:W-:Y:S02]  /*a580*/  ISETP.GE.AND P3, PT, R44, R199, PT ;  /* 0x000000c72c00720c */ /* 0x000fe40003f66270 */
[C---:B------:R-:W-:Y:S02]  /*a590*/  ISETP.GE.AND P4, PT, R8.reuse, R207, PT ;  /* 0x000000cf0800720c */ /* 0x040fe40003f86270 */
[----:B------:R-:W-:Y:S01]  /*a5a0*/  ISETP.GE.AND P2, PT, R8, R205, PT ;  /* 0x000000cd0800720c */ /* 0x000fe20003f46270 */
[----:B------:R-:W-:Y:S01]  /*a5b0*/  FMUL.FTZ R32, R32, c[0x0][0x2ec] ;  /* 0x0000bb0020207a20 */ /* 0x000fe20000410000 */
[C---:B------:R-:W-:Y:S01]  /*a5c0*/  ISETP.GE.AND P6, PT, R8.reuse, R203, PT ;  /* 0x000000cb0800720c */ /* 0x040fe20003fc6270 */
[----:B------:R1:W-:Y:S01]  /*a5d0*/  MUFU.TANH R98, R19 ;  /* 0x0000001300627308 */ /* 0x0003e20000002400 */
[----:B------:R-:W-:Y:S01]  /*a5e0*/  ISETP.GE.AND P5, PT, R8, R199, PT ;  /* 0x000000c70800720c */ /* 0x000fe20003fa6270 */
[----:B------:R-:W-:Y:S01]  /*a5f0*/  FMUL.FTZ R33, R33, c[0x0][0x2ec] ;  /* 0x0000bb0021217a20 */ /* 0x000fe20000410000 */
[----:B------:R-:W-:Y:S01]  /*a600*/  ISETP.LT.OR P3, PT, R44, R202, P3 ;  /* 0x000000ca2c00720c */ /* 0x000fe20001f61670 */
[----:B------:R-:W-:Y:S01]  /*a610*/  FMUL.FTZ R34, R34, c[0x0][0x2ec] ;  /* 0x0000bb0022227a20 */ /* 0x000fe20000410000 */
[C---:B------:R-:W-:Y:S01]  /*a620*/  ISETP.LT.OR P4, PT, R8.reuse, R208, P4 ;  /* 0x000000d00800720c */ /* 0x040fe20002781670 */
[----:B------:R-:W-:Y:S01]  /*a630*/  HMMA.16816.F32 R28, R12, R42, R28 ;  /* 0x0000002a0c1c723c */ /* 0x000fe2000000181c */
[C---:B------:R-:W-:Y:S01]  /*a640*/  ISETP.LT.OR P2, PT, R8.reuse, R206, P2 ;  /* 0x000000ce0800720c */ /* 0x040fe20001741670 */
[----:B------:R-:W-:Y:S01]  /*a650*/  LDSM.16.M88.4 R44, [R195+0x3c00] ;  /* 0x003c0000c32c783b */ /* 0x000fe20000000200 */
[C---:B------:R-:W-:Y:S01]  /*a660*/  ISETP.LT.OR P6, PT, R8.reuse, R204, P6 ;  /* 0x000000cc0800720c */ /* 0x040fe200037c1670 */
[----:B------:R5:W-:Y:S01]  /*a670*/  MUFU.TANH R245, R32 ;  /* 0x0000002000f57308 */ /* 0x000be20000002400 */
[----:B------:R-:W-:Y:S01]  /*a680*/  ISETP.LT.OR P5, PT, R8, R202, P5 ;  /* 0x000000ca0800720c */ /* 0x000fe20002fa1670 */
[----:B------:R-:W-:Y:S01]  /*a690*/  FMUL.FTZ R35, R35, c[0x0][0x2ec] ;  /* 0x0000bb0023237a20 */ /* 0x000fe20000410000 */
[----:B------:R-:W-:-:S02]  /*a6a0*/  IADD3 R8, R65, 0x29, RZ ;  /* 0x0000002941087810 */ /* 0x000fc40007ffe0ff */
[----:B------:R-:W-:Y:S01]  /*a6b0*/  FSEL R52, R52, -INF , !P0 ;  /* 0xff80000034347808 */ /* 0x000fe20004000000 */
[----:B-1----:R-:W1:Y:S01]  /*a6c0*/  LDSM.16.M88.4 R16, [R195+0x3800] ;  /* 0x00380000c310783b */ /* 0x002e620000000200 */
[----:B------:R-:W-:Y:S01]  /*a6d0*/  FSEL R175, R175, -INF , !P3 ;  /* 0xff800000afaf7808 */ /* 0x000fe20005800000 */
[----:B------:R-:W-:Y:S01]  /*a6e0*/  MUFU.TANH R244, R33 ;  /* 0x0000002100f47308 */ /* 0x000fe20000002400 */
[----:B------:R-:W-:Y:S02]  /*a6f0*/  FSEL R53, R53, -INF , !P6 ;  /* 0xff80000035357808 */ /* 0x000fe40007000000 */
[----:B------:R-:W-:Y:S02]  /*a700*/  FSEL R178, R178, -INF , !P5 ;  /* 0xff800000b2b27808 */ /* 0x000fe40006800000 */
[C---:B------:R-:W-:Y:S02]  /*a710*/  ISETP.GE.AND P0, PT, R8.reuse, R207, PT ;  /* 0x000000cf0800720c */ /* 0x040fe40003f06270 */
[C---:B------:R-:W-:Y:S01]  /*a720*/  ISETP.GE.AND P3, PT, R8.reuse, R205, PT ;  /* 0x000000cd0800720c */ /* 0x040fe20003f66270 */
[----:B------:R-:W-:Y:S01]  /*a730*/  MUFU.TANH R242, R34 ;  /* 0x0000002200f27308 */ /* 0x000fe20000002400 */
[----:B------:R-:W-:-:S02]  /*a740*/  ISETP.GE.AND P6, PT, R8, R203, PT ;  /* 0x000000cb0800720c */ /* 0x000fc40003fc6270 */
[----:B------:R-:W-:Y:S01]  /*a750*/  ISETP.GE.AND P5, PT, R8, R199, PT ;  /* 0x000000c70800720c */ /* 0x000fe20003fa6270 */
[----:B------:R-:W-:Y:S01]  /*a760*/  FMUL.FTZ R28, R28, c[0x0][0x2ec] ;  /* 0x0000bb001c1c7a20 */ /* 0x000fe20000410000 */
[----:B------:R-:W-:Y:S01]  /*a770*/  ISETP.LT.OR P0, PT, R8, R208, P0 ;  /* 0x000000d00800720c */ /* 0x000fe20000701670 */
[----:B------:R-:W-:Y:S01]  /*a780*/  FMUL.FTZ R30, R30, c[0x0][0x2ec] ;  /* 0x0000bb001e1e7a20 */ /* 0x000fe20000410000 */
[C---:B------:R-:W-:Y:S01]  /*a790*/  ISETP.LT.OR P3, PT, R8.reuse, R206, P3 ;  /* 0x000000ce0800720c */ /* 0x040fe20001f61670 */
[----:B------:R1:W-:Y:S01]  /*a7a0*/  MUFU.TANH R243, R28 ;  /* 0x0000001c00f37308 */ /* 0x0003e20000002400 */
[C---:B------:R-:W-:Y:S01]  /*a7b0*/  ISETP.LT.OR P6, PT, R8.reuse, R204, P6 ;  /* 0x000000cc0800720c */ /* 0x040fe200037c1670 */
[----:B------:R-:W-:Y:S01]  /*a7c0*/  FMUL.FTZ R29, R29, c[0x0][0x2ec] ;  /* 0x0000bb001d1d7a20 */ /* 0x000fe20000410000 */
[----:B------:R-:W-:Y:S01]  /*a7d0*/  ISETP.LT.OR P5, PT, R8, R202, P5 ;  /* 0x000000ca0800720c */ /* 0x000fe20002fa1670 */
[----:B------:R-:W-:Y:S01]  /*a7e0*/  FMUL.FTZ R31, R31, c[0x0][0x2ec] ;  /* 0x0000bb001f1f7a20 */ /* 0x000fe20000410000 */
[----:B------:R-:W-:Y:S01]  /*a7f0*/  HMMA.16816.F32 R8, R24, R10, RZ ;  /* 0x0000000a1808723c */ /* 0x000fe200000018ff */
[----:B------:R-:W-:-:S02]  /*a800*/  IADD3 R41, R65, 0x30, RZ ;  /* 0x0000003041297810 */ /* 0x000fc40007ffe0ff */
[----:B------:R-:W-:Y:S01]  /*a810*/  IADD3 R40, R65, 0x31, RZ ;  /* 0x0000003141287810 */ /* 0x000fe20007ffe0ff */
[----:B------:R-:W-:Y:S01]  /*a820*/  MUFU.TANH R241, R35 ;  /* 0x0000002300f17308 */ /* 0x000fe20000002400 */
[----:B------:R-:W-:Y:S02]  /*a830*/  FSEL R79, R79, -INF , !P4 ;  /* 0xff8000004f4f7808 */ /* 0x000fe40006000000 */
[----:B------:R-:W-:Y:S02]  /*a840*/  FSEL R55, R55, -INF , !P6 ;  /* 0xff80000037377808 */ /* 0x000fe40007000000 */
[CC--:B------:R-:W-:Y:S02]  /*a850*/  ISETP.GE.AND P4, PT, R41.reuse, R207.reuse, PT ;  /* 0x000000cf2900720c */ /* 0x0c0fe40003f86270 */
[----:B------:R-:W-:Y:S01]  /*a860*/  ISETP.GE.AND P6, PT, R40, R207, PT ;  /* 0x000000cf2800720c */ /* 0x000fe20003fc6270 */
[----:B------:R-:W-:Y:S01]  /*a870*/  MUFU.TANH R238, R30 ;  /* 0x0000001e00ee7308 */ /* 0x000fe20000002400 */
[----:B------:R-:W-:-:S02]  /*a880*/  ISETP.LT.OR P4, PT, R41, R208, P4 ;  /* 0x000000d02900720c */ /* 0x000fc40002781670 */
[----:B------:R-:W-:Y:S02]  /*a890*/  ISETP.LT.OR P6, PT, R40, R208, P6 ;  /* 0x000000d02800720c */ /* 0x000fe400037c1670 */
[----:B------:R-:W-:Y:S01]  /*a8a0*/  FSEL R105, R105, -INF , !P2 ;  /* 0xff80000069697808 */ /* 0x000fe20005000000 */
[----:B-1----:R-:W-:Y:S01]  /*a8b0*/  HMMA.16816.F32 R48, R24, R16, RZ ;  /* 0x000000101830723c */ /* 0x002fe200000018ff */
[----:B------:R-:W-:Y:S01]  /*a8c0*/  FSEL R78, R78, -INF , !P0 ;  /* 0xff8000004e4e7808 */ /* 0x000fe20004000000 */
[----:B------:R-:W-:Y:S01]  /*a8d0*/  MUFU.TANH R251, R29 ;  /* 0x0000001d00fb7308 */ /* 0x000fe20000002400 */
[----:B------:R-:W-:Y:S02]  /*a8e0*/  FSEL R110, R110, -INF , !P3 ;  /* 0xff8000006e6e7808 */ /* 0x000fe40005800000 */
[----:B------:R-:W-:Y:S02]  /*a8f0*/  FSEL R179, R179, -INF , !P5 ;  /* 0xff800000b3b37808 */ /* 0x000fe40006800000 */
[----:B------:R-:W-:Y:S01]  /*a900*/  FSEL R81, R81, -INF , !P4 ;  /* 0xff80000051517808 */ /* 0x000fe20006000000 */
[----:B------:R-:W-:Y:S01]  /*a910*/  HMMA.16816.F32 R8, R4, R42, R8 ;  /* 0x0000002a0408723c */ /* 0x000fe20000001808 */
[----:B------:R-:W-:Y:S01]  /*a920*/  FSEL R80, R80, -INF , !P6 ;  /* 0xff80000050507808 */ /* 0x000fe20007000000 */
[----:B------:R-:W-:Y:S01]  /*a930*/  MUFU.TANH R237, R31 ;  /* 0x0000001f00ed7308 */ /* 0x000fe20000002400 */
[----:B------:R-:W-:-:S02]  /*a940*/  ISETP.GE.AND P2, PT, R41, R205, PT ;  /* 0x000000cd2900720c */ /* 0x000fc40003f46270 */
[C---:B------:R-:W-:Y:S02]  /*a950*/  ISETP.GE.AND P0, PT, R41.reuse, R203, PT ;  /* 0x000000cb2900720c */ /* 0x040fe40003f06270 */
[C---:B------:R-:W-:Y:S02]  /*a960*/  ISETP.GE.AND P3, PT, R41.reuse, R199, PT ;  /* 0x000000c72900720c */ /* 0x040fe40003f66270 */
[C---:B------:R-:W-:Y:S01]  /*a970*/  ISETP.GE.AND P5, PT, R40.reuse, R205, PT ;  /* 0x000000cd2800720c */ /* 0x040fe20003fa6270 */
[----:B------:R-:W1:Y:S01]  /*a980*/  MUFU.TANH R248, R248 ;  /* 0x000000f800f87308 */ /* 0x000e620000002400 */
[C---:B------:R-:W-:Y:S02]  /*a990*/  ISETP.GE.AND P4, PT, R40.reuse, R203, PT ;  /* 0x000000cb2800720c */ /* 0x040fe40003f86270 */
[----:B------:R-:W-:Y:S02]  /*a9a0*/  ISETP.GE.AND P6, PT, R40, R199, PT ;  /* 0x000000c72800720c */ /* 0x000fe40003fc6270 */
[----:B------:R-:W-:-:S02]  /*a9b0*/  ISETP.LT.OR P2, PT, R41, R206, P2 ;  /* 0x000000ce2900720c */ /* 0x000fc40001741670 */
[C---:B------:R-:W-:Y:S02]  /*a9c0*/  ISETP.LT.OR P0, PT, R41.reuse, R204, P0 ;  /* 0x000000cc2900720c */ /* 0x040fe40000701670 */
[----:B------:R-:W-:Y:S02]  /*a9d0*/  ISETP.LT.OR P3, PT, R41, R202, P3 ;  /* 0x000000ca2900720c */ /* 0x000fe40001f61670 */
[C---:B------:R-:W-:Y:S02]  /*a9e0*/  ISETP.LT.OR P5, PT, R40.reuse, R206, P5 ;  /* 0x000000ce2800720c */ /* 0x040fe40002fa1670 */
[----:B------:R-:W-:Y:S01]  /*a9f0*/  ISETP.LT.OR P4, PT, R40, R204, P4 ;  /* 0x000000cc2800720c */ /* 0x000fe20002781670 */
[----:B------:R-:W-:Y:S01]  /*aa00*/  FMUL.FTZ R8, R8, c[0x0][0x2ec] ;  /* 0x0000bb0008087a20 */ /* 0x000fe20000410000 */
[----:B------:R-:W-:Y:S01]  /*aa10*/  ISETP.LT.OR P6, PT, R40, R202, P6 ;  /* 0x000000ca2800720c */ /* 0x000fe200037c1670 */
[----:B------:R-:W-:Y:S01]  /*aa20*/  FMUL.FTZ R10, R10, c[0x0][0x2ec] ;  /* 0x0000bb000a0a7a20 */ /* 0x000fe20000410000 */
[----:B------:R-:W1:Y:S01]  /*aa30*/  LDSM.16.M88.4 R40, [R185] ;  /* 0x00000000b928783b */ /* 0x000e620000000200 */
[----:B-----5:R-:W-:Y:S01]  /*aa40*/  IADD3 R32, R65, 0x38, RZ ;  /* 0x0000003841207810 */ /* 0x020fe20007ffe0ff */
[----:B------:R-:W-:Y:S01]  /*aa50*/  FMUL.FTZ R9, R9, c[0x0][0x2ec] ;  /* 0x0000bb0009097a20 */ /* 0x000fe20000410000 */
[----:B------:R-:W-:Y:S01]  /*aa60*/  IADD3 R28, R65, 0x39, RZ ;  /* 0x00000039411c7810 */ /* 0x000fe20007ffe0ff */
[----:B------:R-:W-:Y:S01]  /*aa70*/  FMUL.FTZ R11, R11, c[0x0][0x2ec] ;  /* 0x0000bb000b0b7a20 */ /* 0x000fe20000410000 */
[----:B------:R-:W-:Y:S01]  /*aa80*/  FSEL R129, R129, -INF , !P2 ;  /* 0xff80000081817808 */ /* 0x000fe20005000000 */
[----:B------:R-:W5:Y:S01]  /*aa90*/  MUFU.TANH R100, R8 ;  /* 0x0000000800647308 */ /* 0x000f620000002400 */
[----:B------:R-:W-:-:S02]  /*aaa0*/  FSEL R117, R117, -INF , !P5 ;  /* 0xff80000075757808 */ /* 0x000fc40006800000 */
[----:B------:R-:W-:Y:S02]  /*aab0*/  FSEL R231, R231, -INF , !P0 ;  /* 0xff800000e7e77808 */ /* 0x000fe40004000000 */
[----:B------:R-:W-:Y:S02]  /*aac0*/  FSEL R232, R232, -INF , !P4 ;  /* 0xff800000e8e87808 */ /* 0x000fe40006000000 */
[----:B------:R-:W-:Y:S01]  /*aad0*/  FSEL R240, R240, -INF , !P3 ;  /* 0xff800000f0f07808 */ /* 0x000fe20005800000 */
[----:B------:R-:W1:Y:S01]  /*aae0*/  MUFU.TANH R101, R10 ;  /* 0x0000000a00657308 */ /* 0x000e620000002400 */
[----:B------:R-:W-:Y:S02]  /*aaf0*/  FSEL R239, R239, -INF , !P6 ;  /* 0xff800000efef7808 */ /* 0x000fe40007000000 */
[C---:B------:R-:W-:Y:S02]  /*ab00*/  ISETP.GE.AND P2, PT, R32.reuse, R207, PT ;  /* 0x000000cf2000720c */ /* 0x040fe40003f46270 */
[----:B------:R-:W-:-:S02]  /*ab10*/  ISETP.GE.AND P5, PT, R32, R205, PT ;  /* 0x000000cd2000720c */ /* 0x000fc40003fa6270 */
[C---:B------:R-:W-:Y:S01]  /*ab20*/  ISETP.GE.AND P0, PT, R32.reuse, R203, PT ;  /* 0x000000cb2000720c */ /* 0x040fe20003f06270 */
[----:B------:R-:W1:Y:S01]  /*ab30*/  MUFU.TANH R102, R9 ;  /* 0x0000000900667308 */ /* 0x000e620000002400 */
[----:B------:R-:W-:Y:S02]  /*ab40*/  ISETP.GE.AND P4, PT, R32, R199, PT ;  /* 0x000000c72000720c */ /* 0x000fe40003f86270 */
[C---:B------:R-:W-:Y:S02]  /*ab50*/  ISETP.GE.AND P3, PT, R28.reuse, R207, PT ;  /* 0x000000cf1c00720c */ /* 0x040fe40003f66270 */
[----:B------:R-:W-:Y:S02]  /*ab60*/  ISETP.GE.AND P6, PT, R28, R205, PT ;  /* 0x000000cd1c00720c */ /* 0x000fe40003fc6270 */
[C---:B------:R-:W-:Y:S01]  /*ab70*/  ISETP.LT.OR P2, PT, R32.reuse, R208, P2 ;  /* 0x000000d02000720c */ /* 0x040fe20001741670 */
[----:B------:R2:W2:Y:S01]  /*ab80*/  MUFU.TANH R106, R11 ;  /* 0x0000000b006a7308 */ /* 0x0004a20000002400 */
[----:B------:R-:W-:-:S02]  /*ab90*/  ISETP.LT.OR P5, PT, R32, R206, P5 ;  /* 0x000000ce2000720c */ /* 0x000fc40002fa1670 */
[C---:B------:R-:W-:Y:S02]  /*aba0*/  ISETP.LT.OR P0, PT, R32.reuse, R204, P0 ;  /* 0x000000cc2000720c */ /* 0x040fe40000701670 */
[----:B------:R-:W-:Y:S02]  /*abb0*/  ISETP.LT.OR P4, PT, R32, R202, P4 ;  /* 0x000000ca2000720c */ /* 0x000fe40002781670 */
[C---:B------:R-:W-:Y:S02]  /*abc0*/  ISETP.LT.OR P3, PT, R28.reuse, R208, P3 ;  /* 0x000000d01c00720c */ /* 0x040fe40001f61670 */
[----:B------:R-:W-:Y:S01]  /*abd0*/  ISETP.LT.OR P6, PT, R28, R206, P6 ;  /* 0x000000ce1c00720c */ /* 0x000fe200037c1670 */
[----:B-1----:R-:W-:Y:S01]  /*abe0*/  HMMA.16816.F32 R48, R4, R40, R48 ;  /* 0x000000280430723c */ /* 0x002fe20000001830 */
[----:B------:R-:W-:Y:S02]  /*abf0*/  IADD3 R32, R65, 0x40, RZ ;  /* 0x0000004041207810 */ /* 0x000fe40007ffe0ff */
[----:B------:R-:W-:-:S02]  /*ac00*/  FSEL R82, R82, -INF , !P2 ;  /* 0xff80000052527808 */ /* 0x000fc40005000000 */
[----:B---3--:R-:W-:Y:S02]  /*ac10*/  FSEL R130, R130, -INF , !P5 ;  /* 0xff80000082827808 */ /* 0x008fe40006800000 */
[----:B----4-:R-:W-:Y:S01]  /*ac20*/  FSEL R85, R85, -INF , !P3 ;  /* 0xff80000055557808 */ /* 0x010fe20005800000 */
[----:B--2---:R-:W-:Y:S01]  /*ac30*/  HMMA.16816.F32 R8, R24, R44, RZ ;  /* 0x0000002c1808723c */ /* 0x004fe200000018ff */
[----:B------:R-:W-:Y:S02]  /*ac40*/  FSEL R167, R167, -INF , !P6 ;  /* 0xff800000a7a77808 */ /* 0x000fe40007000000 */
[C---:B------:R-:W-:Y:S02]  /*ac50*/  ISETP.GE.AND P2, PT, R32.reuse, R207, PT ;  /* 0x000000cf2000720c */ /* 0x040fe40003f46270 */
[C---:B------:R-:W-:Y:S02]  /*ac60*/  ISETP.GE.AND P5, PT, R32.reuse, R205, PT ;  /* 0x000000cd2000720c */ /* 0x040fe40003fa6270 */
[----:B------:R-:W-:-:S02]  /*ac70*/  ISETP.GE.AND P3, PT, R32, R203, PT ;  /* 0x000000cb2000720c */ /* 0x000fc40003f66270 */
[C---:B------:R-:W-:Y:S02]  /*ac80*/  ISETP.GE.AND P6, PT, R32.reuse, R199, PT ;  /* 0x000000c72000720c */ /* 0x040fe40003fc6270 */
[C---:B------:R-:W-:Y:S02]  /*ac90*/  ISETP.LT.OR P2, PT, R32.reuse, R208, P2 ;  /* 0x000000d02000720c */ /* 0x040fe40001741670 */
[C---:B------:R-:W-:Y:S02]  /*aca0*/  ISETP.LT.OR P5, PT, R32.reuse, R206, P5 ;  /* 0x000000ce2000720c */ /* 0x040fe40002fa1670 */
[----:B------:R-:W-:Y:S01]  /*acb0*/  ISETP.LT.OR P3, PT, R32, R204, P3 ;  /* 0x000000cc2000720c */ /* 0x000fe20001f61670 */
[----:B------:R-:W-:Y:S01]  /*acc0*/  FMUL.FTZ R48, R48, c[0x0][0x2ec] ;  /* 0x0000bb0030307a20 */ /* 0x000fe20000410000 */
[----:B------:R-:W-:Y:S01]  /*acd0*/  ISETP.LT.OR P6, PT, R32, R202, P6 ;  /* 0x000000ca2000720c */ /* 0x000fe200037c1670 */
[----:B------:R-:W-:Y:S01]  /*ace0*/  FMUL.FTZ R49, R49, c[0x0][0x2ec] ;  /* 0x0000bb0031317a20 */ /* 0x000fe20000410000 */
[----:B------:R-:W1:Y:S01]  /*acf0*/  LDSM.16.M88.4 R32, [R184] ;  /* 0x00000000b820783b */ /* 0x000e620000000200 */
[----:B------:R-:W-:Y:S01]  /*ad00*/  FSEL R235, R235, -INF , !P0 ;  /* 0xff800000ebeb7808 */ /* 0x000fe20004000000 */
[----:B------:R-:W-:Y:S01]  /*ad10*/  FMUL.FTZ R50, R50, c[0x0][0x2ec] ;  /* 0x0000bb0032327a20 */ /* 0x000fe20000410000 */
[----:B------:R-:W-:Y:S01]  /*ad20*/  FSEL R250, R250, -INF , !P4 ;  /* 0xff800000fafa7808 */ /* 0x000fe20006000000 */
[----:B------:R-:W-:Y:S01]  /*ad30*/  FMUL.FTZ R51, R51, c[0x0][0x2ec] ;  /* 0x0000bb0033337a20 */ /* 0x000fe20000410000 */
[C---:B------:R-:W-:Y:S01]  /*ad40*/  ISETP.GE.AND P0, PT, R28.reuse, R203, PT ;  /* 0x000000cb1c00720c */ /* 0x040fe20003f06270 */
[----:B------:R-:W-:Y:S01]  /*ad50*/  MUFU.TANH R219, R50 ;  /* 0x0000003200db7308 */ /* 0x000fe20000002400 */
[----:B------:R-:W-:Y:S01]  /*ad60*/  ISETP.GE.AND P4, PT, R28, R199, PT ;  /* 0x000000c71c00720c */ /* 0x000fe20003f86270 */
[----:B------:R-:W-:-:S04]  /*ad70*/  DEPBAR.LE SB0, 0x0 ;  /* 0x000080000000791a */ /* 0x000fc80000000000 */
[----:B------:R-:W-:Y:S01]  /*ad80*/  BAR.SYNC.DEFER_BLOCKING 0x0 ;  /* 0x0000000000007b1d */ /* 0x000fe20000010000 */
[C---:B------:R-:W-:Y:S02]  /*ad90*/  ISETP.LT.OR P0, PT, R28.reuse, R204, P0 ;  /* 0x000000cc1c00720c */ /* 0x040fe40000701670 */
[----:B------:R-:W-:Y:S02]  /*ada0*/  ISETP.LT.OR P4, PT, R28, R202, P4 ;  /* 0x000000ca1c00720c */ /* 0x000fe40002781670 */
[----:B------:R-:W-:Y:S01]  /*adb0*/  HMMA.16816.F32 R28, R20, R16, RZ ;  /* 0x00000010141c723c */ /* 0x000fe200000018ff */
[----:B------:R-:W-:Y:S02]  /*adc0*/  FSEL R236, R236, -INF , !P0 ;  /* 0xff800000ecec7808 */ /* 0x000fe40004000000 */
[----:B------:R-:W-:Y:S02]  /*add0*/  FSEL R87, R87, -INF , !P2 ;  /* 0xff80000057577808 */ /* 0x000fe40005000000 */
[----:B------:R-:W-:-:S02]  /*ade0*/  ISETP.GE.AND P0, PT, R103, R207, PT ;  /* 0x000000cf6700720c */ /* 0x000fc40003f06270 */
[C---:B------:R-:W-:Y:S02]  /*adf0*/  ISETP.GE.AND P2, PT, R103.reuse, R203, PT ;  /* 0x000000cb6700720c */ /* 0x040fe40003f46270 */
[C---:B------:R-:W-:Y:S02]  /*ae00*/  ISETP.LT.OR P0, PT, R103.reuse, R208, P0 ;  /* 0x000000d06700720c */ /* 0x040fe40000701670 */
[----:B------:R-:W-:Y:S02]  /*ae10*/  ISETP.LT.OR P2, PT, R103, R204, P2 ;  /* 0x000000cc6700720c */ /* 0x000fe40001741670 */
[----:B------:R-:W-:Y:S02]  /*ae20*/  IADD3 R17, R65, 0x48, RZ ;  /* 0x0000004841117810 */ /* 0x000fe40007ffe0ff */
[----:B------:R-:W-:Y:S02]  /*ae30*/  FSEL R173, R83, -INF , !P4 ;  /* 0xff80000053ad7808 */ /* 0x000fe40006000000 */
[----:B------:R-:W-:-:S02]  /*ae40*/  FSEL R90, R90, -INF , !P0 ;  /* 0xff8000005a5a7808 */ /* 0x000fc40004000000 */
[----:B------:R-:W-:Y:S02]  /*ae50*/  FSEL R176, R88, -INF , !P3 ;  /* 0xff80000058b07808 */ /* 0x000fe40005800000 */
[----:B------:R-:W-:Y:S01]  /*ae60*/  FSEL R111, R89, -INF , !P2 ;  /* 0xff800000596f7808 */ /* 0x000fe20005000000 */
[----:B------:R-:W-:Y:S01]  /*ae70*/  MUFU.TANH R88, R51 ;  /* 0x0000003300587308 */ /* 0x000fe20000002400 */
[C---:B------:R-:W-:Y:S01]  /*ae80*/  ISETP.GE.AND P4, PT, R103.reuse, R205, PT ;  /* 0x000000cd6700720c */ /* 0x040fe20003f86270 */
[----:B------:R-:W-:Y:S01]  /*ae90*/  HMMA.16816.F32 R28, R12, R40, R28 ;  /* 0x000000280c1c723c */ /* 0x000fe2000000181c */
[----:B------:R-:W-:Y:S02]  /*aea0*/  ISETP.GE.AND P0, PT, R103, R199, PT ;  /* 0x000000c76700720c */ /* 0x000fe40003f06270 */
[C---:B------:R-:W-:Y:S02]  /*aeb0*/  ISETP.GE.AND P3, PT, R17.reuse, R203, PT ;  /* 0x000000cb1100720c */ /* 0x040fe40003f66270 */
[----:B------:R-:W-:-:S02]  /*aec0*/  ISETP.GE.AND P2, PT, R17, R199, PT ;  /* 0x000000c71100720c */ /* 0x000fc40003f46270 */
[C---:B------:R-:W-:Y:S01]  /*aed0*/  ISETP.LT.OR P4, PT, R103.reuse, R206, P4 ;  /* 0x000000ce6700720c */ /* 0x040fe20002781670 */
[----:B-1----:R-:W-:Y:S01]  /*aee0*/  HMMA.16816.F32 R8, R4, R32, R8 ;  /* 0x000000200408723c */ /* 0x002fe20000001808 */
[----:B------:R-:W-:Y:S02]  /*aef0*/  ISETP.LT.OR P0, PT, R103, R202, P0 ;  /* 0x000000ca6700720c */ /* 0x000fe40000701670 */
[C---:B------:R-:W-:Y:S01]  /*af00*/  ISETP.LT.OR P3, PT, R17.reuse, R204, P3 ;  /* 0x000000cc1100720c */ /* 0x040fe20001f61670 */
[----:B------:R-:W-:Y:S01]  /*af10*/  MUFU.TANH R103, R48 ;  /* 0x0000003000677308 */ /* 0x000fe20000002400 */
[----:B------:R-:W-:Y:S02]  /*af20*/  ISETP.LT.OR P2, PT, R17, R202, P2 ;  /* 0x000000ca1100720c */ /* 0x000fe40001741670 */
[----:B------:R-:W-:Y:S02]  /*af30*/  IADD3 R16, R65, 0x49, RZ ;  /* 0x0000004941107810 */ /* 0x000fe40007ffe0ff */
[----:B------:R-:W-:-:S02]  /*af40*/  FSEL R41, R84, -INF , !P5 ;  /* 0xff80000054297808 */ /* 0x000fc40006800000 */
[----:B------:R-:W-:Y:S02]  /*af50*/  FSEL R40, R86, -INF , !P4 ;  /* 0xff80000056287808 */ /* 0x000fe40006000000 */
[----:B------:R-:W-:Y:S01]  /*af60*/  FSEL R249, R249, -INF , !P6 ;  /* 0xff800000f9f97808 */ /* 0x000fe20007000000 */
[----:B------:R1:W-:Y:S01]  /*af70*/  MUFU.TANH R86, R49 ;  /* 0x0000003100567308 */ /* 0x0003e20000002400 */
[----:B------:R-:W-:Y:S01]  /*af80*/  FSEL R248, R248, -INF , !P0 ;  /* 0xff800000f8f87808 */ /* 0x000fe20004000000 */
[----:B------:R-:W-:Y:S01]  /*af90*/  FMUL.FTZ R28, R28, c[0x0][0x2ec] ;  /* 0x0000bb001c1c7a20 */ /* 0x000fe20000410000 */
[----:B------:R-:W-:Y:S01]  /*afa0*/  FSEL R252, R252, -INF , !P3 ;  /* 0xff800000fcfc7808 */ /* 0x000fe20005800000 */
[----:B------:R-:W-:Y:S01]  /*afb0*/  FMUL.FTZ R29, R29, c[0x0][0x2ec] ;  /* 0x0000bb001d1d7a20 */ /* 0x000fe20000410000 */
[----:B------:R-:W-:Y:S01]  /*afc0*/  FSEL R247, R247, -INF , !P2 ;  /* 0xff800000f7f77808 */ /* 0x000fe20005000000 */
[----:B------:R-:W-:Y:S01]  /*afd0*/  FMUL.FTZ R30, R30, c[0x0][0x2ec] ;  /* 0x0000bb001e1e7a20 */ /* 0x000fe20000410000 */
[----:B------:R-:W-:Y:S01]  /*afe0*/  ISETP.GE.AND P5, PT, R17, R207, PT ;  /* 0x000000cf1100720c */ /* 0x000fe20003fa6270 */
[----:B------:R-:W-:Y:S01]  /*aff0*/  FMUL.FTZ R31, R31, c[0x0][0x2ec] ;  /* 0x0000bb001f1f7a20 */ /* 0x000fe20000410000 */
[----:B------:R-:W-:Y:S01]  /*b000*/  ISETP.GE.AND P4, PT, R17, R205, PT ;  /* 0x000000cd1100720c */ /* 0x000fe20003f86270 */
[----:B------:R-:W2:Y:S01]  /*b010*/  MUFU.TANH R234, R28 ;  /* 0x0000001c00ea7308 */ /* 0x000ea20000002400 */
[----:B------:R-:W-:Y:S01]  /*b020*/  ISETP.GE.AND P6, PT, R16, R207, PT ;  /* 0x000000cf1000720c */ /* 0x000fe20003fc6270 */
[----:B------:R-:W-:Y:S01]  /*b030*/  FMUL.FTZ R8, R8, c[0x0][0x2ec] ;  /* 0x0000bb0008087a20 */ /* 0x000fe20000410000 */
[C---:B------:R-:W-:Y:S01]  /*b040*/  ISETP.GE.AND P0, PT, R16.reuse, R205, PT ;  /* 0x000000cd1000720c */ /* 0x040fe20003f06270 */
[----:B------:R-:W-:Y:S01]  /*b050*/  FMUL.FTZ R9, R9, c[0x0][0x2ec] ;  /* 0x0000bb0009097a20 */ /* 0x000fe20000410000 */
[C---:B------:R-:W-:Y:S01]  /*b060*/  ISETP.GE.AND P3, PT, R16.reuse, R203, PT ;  /* 0x000000cb1000720c */ /* 0x040fe20003f66270 */
[----:B-1----:R-:W-:Y:S01]  /*b070*/  HMMA.16816.F32 R48, R20, R44, RZ ;  /* 0x0000002c1430723c */ /* 0x002fe200000018ff */
[----:B------:R-:W-:Y:S01]  /*b080*/  ISETP.GE.AND P2, PT, R16, R199, PT ;  /* 0x000000c71000720c */ /* 0x000fe20003f46270 */
[----:B------:R-:W-:Y:S01]  /*b090*/  MUFU.TANH R233, R29 ;  /* 0x0000001d00e97308 */ /* 0x000fe20000002400 */
[C---:B------:R-:W-:Y:S01]  /*b0a0*/  ISETP.LT.OR P5, PT, R17.reuse, R208, P5 ;  /* 0x000000d01100720c */ /* 0x040fe20002fa1670 */
[----:B------:R-:W-:Y:S01]  /*b0b0*/  FMUL.FTZ R225, R10, c[0x0][0x2ec] ;  /* 0x0000bb000ae17a20 */ /* 0x000fe20000410000 */
[----:B------:R-:W-:Y:S01]  /*b0c0*/  ISETP.LT.OR P4, PT, R17, R206, P4 ;  /* 0x000000ce1100720c */ /* 0x000fe20002781670 */
[----:B------:R-:W-:Y:S01]  /*b0d0*/  FMUL.FTZ R224, R11, c[0x0][0x2ec] ;  /* 0x0000bb000be07a20 */ /* 0x000fe20000410000 */
[----:B------:R-:W-:-:S02]  /*b0e0*/  ISETP.LT.OR P6, PT, R16, R208, P6 ;  /* 0x000000d01000720c */ /* 0x000fc400037c1670 */
[C---:B------:R-:W-:Y:S01]  /*b0f0*/  ISETP.LT.OR P0, PT, R16.reuse, R206, P0 ;  /* 0x000000ce1000720c */ /* 0x040fe20000701670 */
[----:B------:R-:W1:Y:S01]  /*b100*/  MUFU.TANH R227, R30 ;  /* 0x0000001e00e37308 */ /* 0x000e620000002400 */
[C---:B------:R-:W-:Y:S02]  /*b110*/  ISETP.LT.OR P3, PT, R16.reuse, R204, P3 ;  /* 0x000000cc1000720c */ /* 0x040fe40001f61670 */
[----:B------:R-:W-:Y:S02]  /*b120*/  ISETP.LT.OR P2, PT, R16, R202, P2 ;  /* 0x000000ca1000720c */ /* 0x000fe40001741670 */
[----:B------:R-:W-:Y:S02]  /*b130*/  IADD3 R16, R65, 0x50, RZ ;  /* 0x0000005041107810 */ /* 0x000fe40007ffe0ff */
[----:B------:R-:W-:Y:S01]  /*b140*/  FSEL R83, R92, -INF , !P5 ;  /* 0xff8000005c537808 */ /* 0x000fe20006800000 */
[----:B------:R3:W-:Y:S01]  /*b150*/  MUFU.TANH R220, R31 ;  /* 0x0000001f00dc7308 */ /* 0x0007e20000002400 */
[----:B------:R-:W-:-:S02]  /*b160*/  FSEL R45, R93, -INF , !P4 ;  /* 0xff8000005d2d7808 */ /* 0x000fc40006000000 */
[----:B------:R-:W-:Y:S02]  /*b170*/  FSEL R84, R94, -INF , !P6 ;  /* 0xff8000005e547808 */ /* 0x000fe40007000000 */
[----:B------:R-:W-:Y:S02]  /*b180*/  FSEL R44, R96, -INF , !P0 ;  /* 0xff800000602c7808 */ /* 0x000fe40004000000 */
[C---:B------:R-:W-:Y:S01]  /*b190*/  ISETP.GE.AND P5, PT, R16.reuse, R207, PT ;  /* 0x000000cf1000720c */ /* 0x040fe20003fa6270 */
[----:B------:R-:W-:Y:S01]  /*b1a0*/  MUFU.TANH R225, R225 ;  /* 0x000000e100e17308 */ /* 0x000fe20000002400 */
[C---:B------:R-:W-:Y:S02]  /*b1b0*/  ISETP.GE.AND P4, PT, R16.reuse, R205, PT ;  /* 0x000000cd1000720c */ /* 0x040fe40003f86270 */
[C---:B------:R-:W-:Y:S02]  /*b1c0*/  ISETP.GE.AND P6, PT, R16.reuse, R203, PT ;  /* 0x000000cb1000720c */ /* 0x040fe40003fc6270 */
[----:B------:R-:W-:-:S02]  /*b1d0*/  ISETP.GE.AND P0, PT, R16, R199, PT ;  /* 0x000000c71000720c */ /* 0x000fc40003f06270 */
[C---:B------:R-:W-:Y:S01]  /*b1e0*/  ISETP.LT.OR P5, PT, R16.reuse, R208, P5 ;  /* 0x000000d01000720c */ /* 0x040fe20002fa1670 */
[----:B---3--:R-:W-:Y:S01]  /*b1f0*/  HMMA.16816.F32 R28, R12, R32, R48 ;  /* 0x000000200c1c723c */ /* 0x008fe20000001830 */
[C---:B------:R-:W-:Y:S01]  /*b200*/  ISETP.LT.OR P4, PT, R16.reuse, R206, P4 ;  /* 0x000000ce1000720c */ /* 0x040fe20002781670 */
[----:B------:R-:W-:Y:S01]  /*b210*/  MUFU.TANH R51, R8 ;  /* 0x0000000800337308 */ /* 0x000fe20000002400 */
[C---:B------:R-:W-:Y:S02]  /*b220*/  ISETP.LT.OR P6, PT, R16.reuse, R204, P6 ;  /* 0x000000cc1000720c */ /* 0x040fe400037c1670 */
[----:B------:R-:W-:Y:S02]  /*b230*/  ISETP.LT.OR P0, PT, R16, R202, P0 ;  /* 0x000000ca1000720c */ /* 0x000fe40000701670 */
[----:B------:R-:W-:Y:S02]  /*b240*/  IADD3 R16, R65, 0x51, RZ ;  /* 0x0000005141107810 */ /* 0x000fe40007ffe0ff */
[----:B------:R-:W-:Y:S01]  /*b250*/  FSEL R107, R91, -INF , !P3 ;  /* 0xff8000005b6b7808 */ /* 0x000fe20005800000 */
[----:B------:R3:W-:Y:S01]  /*b260*/  MUFU.TANH R50, R9 ;  /* 0x0000000900327308 */ /* 0x0007e20000002400 */
[----:B------:R-:W-:-:S02]  /*b270*/  ISETP.GE.AND P3, PT, R16, R207, PT ;  /* 0x000000cf1000720c */ /* 0x000fc40003f66270 */
[----:B------:R-:W-:Y:S02]  /*b280*/  FSEL R246, R246, -INF , !P2 ;  /* 0xff800000f6f67808 */ /* 0x000fe40005000000 */
[C---:B------:R-:W-:Y:S02]  /*b290*/  ISETP.LT.OR P3, PT, R16.reuse, R208, P3 ;  /* 0x000000d01000720c */ /* 0x040fe40001f61670 */
[----:B------:R-:W-:Y:S01]  /*b2a0*/  FSEL R49, R95, -INF , !P5 ;  /* 0xff8000005f317808 */ /* 0x000fe20006800000 */
[----:B------:R-:W-:Y:S01]  /*b2b0*/  MUFU.TANH R224, R224 ;  /* 0x000000e000e07308 */ /* 0x000fe20000002400 */
[----:B------:R-:W-:Y:S02]  /*b2c0*/  FSEL R48, R99, -INF , !P3 ;  /* 0xff80000063307808 */ /* 0x000fe40005800000 */
[C---:B------:R-:W-:Y:S02]  /*b2d0*/  ISETP.GE.AND P2, PT, R16.reuse, R205, PT ;  /* 0x000000cd1000720c */ /* 0x040fe40003f46270 */
[----:B------:R-:W-:Y:S01]  /*b2e0*/  ISETP.GE.AND P5, PT, R16, R203, PT ;  /* 0x000000cb1000720c */ /* 0x000fe20003fa6270 */
[----:B------:R-:W-:Y:S01]  /*b2f0*/  FMUL.FTZ R28, R28, c[0x0][0x2ec] ;  /* 0x0000bb001c1c7a20 */ /* 0x000fe20000410000 */
[C---:B------:R-:W-:Y:S01]  /*b300*/  ISETP.GE.AND P3, PT, R16.reuse, R199, PT ;  /* 0x000000c71000720c */ /* 0x040fe20003f66270 */
[-C--:B---3--:R-:W-:Y:S01]  /*b310*/  HMMA.16816.F32 R8, R20, R18.reuse, RZ ;  /* 0x000000121408723c */ /* 0x088fe200000018ff */
[C---:B------:R-:W-:Y:S01]  /*b320*/  ISETP.LT.OR P2, PT, R16.reuse, R206, P2 ;  /* 0x000000ce1000720c */ /* 0x040fe20001741670 */
[----:B------:R-:W-:Y:S01]  /*b330*/  FMUL.FTZ R29, R29, c[0x0][0x2ec] ;  /* 0x0000bb001d1d7a20 */ /* 0x000fe20000410000 */
[----:B------:R-:W-:Y:S01]  /*b340*/  ISETP.LT.OR P5, PT, R16, R204, P5 ;  /* 0x000000cc1000720c */ /* 0x000fe20002fa1670 */
[----:B------:R-:W-:Y:S01]  /*b350*/  FMUL.FTZ R30, R30, c[0x0][0x2ec] ;  /* 0x0000bb001e1e7a20 */ /* 0x000fe20000410000 */
[----:B------:R-:W-:Y:S01]  /*b360*/  ISETP.LT.OR P3, PT, R16, R202, P3 ;  /* 0x000000ca1000720c */ /* 0x000fe20001f61670 */
[----:B------:R-:W-:Y:S01]  /*b370*/  MUFU.TANH R221, R28 ;  /* 0x0000001c00dd7308 */ /* 0x000fe20000002400 */
[C---:B------:R-:W-:Y:S01]  /*b380*/  IADD3 R91, R65.reuse, 0x58, RZ ;  /* 0x00000058415b7810 */ /* 0x040fe20007ffe0ff */
[----:B------:R-:W-:Y:S01]  /*b390*/  HMMA.16816.F32 R16, R24, R18, RZ ;  /* 0x000000121810723c */ /* 0x000fe200000018ff */
[----:B------:R-:W-:Y:S01]  /*b3a0*/  IADD3 R89, R65, 0x59, RZ ;  /* 0x0000005941597810 */ /* 0x000fe20007ffe0ff */
[----:B------:R-:W-:Y:S01]  /*b3b0*/  FMUL.FTZ R169, R31, c[0x0][0x2ec] ;  /* 0x0000bb001fa97a20 */ /* 0x000fe20000410000 */
[----:B------:R-:W-:-:S02]  /*b3c0*/  FSEL R33, R97, -INF , !P4 ;  /* 0xff80000061217808 */ /* 0x000fc40006000000 */
[----:B------:R-:W-:Y:S01]  /*b3d0*/  FSEL R32, R98, -INF , !P2 ;  /* 0xff80000062207808 */ /* 0x000fe20005000000 */
[----:B------:R-:W-:Y:S01]  /*b3e0*/  MUFU.TANH R214, R29 ;  /* 0x0000001d00d67308 */ /* 0x000fe20000002400 */
[----:B------:R-:W-:Y:S01]  /*b3f0*/  FSEL R245, R245, -INF , !P6 ;  /* 0xff800000f5f57808 */ /* 0x000fe20007000000 */
[----:B------:R-:W-:Y:S01]  /*b400*/  HMMA.16816.F32 R20, R20, R46, RZ ;  /* 0x0000002e1414723c */ /* 0x000fe200000018ff */
[----:B------:R-:W-:Y:S02]  /*b410*/  FSEL R244, R244, -INF , !P5 ;  /* 0xff800000f4f47808 */ /* 0x000fe40006800000 */
[----:B------:R-:W-:Y:S02]  /*b420*/  FSEL R242, R242, -INF , !P0 ;  /* 0xff800000f2f27808 */ /* 0x000fe40004000000 */
[----:B------:R-:W-:Y:S01]  /*b430*/  FSEL R241, R241, -INF , !P3 ;  /* 0xff800000f1f17808 */ /* 0x000fe20005800000 */
[----:B------:R5:W-:Y:S01]  /*b440*/  MUFU.TANH R170, R30 ;  /* 0x0000001e00aa7308 */ /* 0x000be20000002400 */
[C---:B------:R-:W-:Y:S01]  /*b450*/  ISETP.GE.AND P4, PT, R91.reuse, R207, PT ;  /* 0x000000cf5b00720c */ /* 0x040fe20003f86270 */
[----:B------:R-:W-:Y:S01]  /*b460*/  HMMA.16816.F32 R8, R12, R42, R8 ;  /* 0x0000002a0c08723c */ /* 0x000fe20000001808 */
[----:B------:R-:W-:-:S02]  /*b470*/  ISETP.GE.AND P2, PT, R91, R205, PT ;  /* 0x000000cd5b00720c */ /* 0x000fc40003f46270 */
[C---:B------:R-:W-:Y:S02]  /*b480*/  ISETP.GE.AND P6, PT, R91.reuse, R203, PT ;  /* 0x000000cb5b00720c */ /* 0x040fe40003fc6270 */
[----:B------:R-:W-:Y:S01]  /*b490*/  ISETP.GE.AND P5, PT, R91, R199, PT ;  /* 0x000000c75b00720c */ /* 0x000fe20003fa6270 */
[----:B------:R-:W-:Y:S01]  /*b4a0*/  MUFU.TANH R169, R169 ;  /* 0x000000a900a97308 */ /* 0x000fe20000002400 */
[C---:B------:R-:W-:Y:S01]  /*b4b0*/  ISETP.GE.AND P0, PT, R89.reuse, R207, PT ;  /* 0x000000cf5900720c */ /* 0x040fe20003f06270 */
[----:B------:R-:W-:Y:S01]  /*b4c0*/  HMMA.16816.F32 R16, R4, R42, R16 ;  /* 0x0000002a0410723c */ /* 0x000fe20000001810 */
[----:B------:R-:W-:Y:S02]  /*b4d0*/  ISETP.GE.AND P3, PT, R89, R205, PT ;  /* 0x000000cd5900720c */ /* 0x000fe40003f66270 */
[C---:B------:R-:W-:Y:S02]  /*b4e0*/  ISETP.LT.OR P4, PT, R91.reuse, R208, P4 ;  /* 0x000000d05b00720c */ /* 0x040fe40002781670 */
[----:B------:R-:W-:-:S02]  /*b4f0*/  ISETP.LT.OR P2, PT, R91, R206, P2 ;  /* 0x000000ce5b00720c */ /* 0x000fc40001741670 */
[C---:B------:R-:W-:Y:S01]  /*b500*/  ISETP.LT.OR P6, PT, R91.reuse, R204, P6 ;  /* 0x000000cc5b00720c */ /* 0x040fe200037c1670 */
[----:B------:R-:W-:Y:S01]  /*b510*/  HMMA.16816.F32 R24, R24, R46, RZ ;  /* 0x0000002e1818723c */ /* 0x000fe200000018ff */
[----:B------:R-:W-:Y:S02]  /*b520*/  ISETP.LT.OR P5, PT, R91, R202, P5 ;  /* 0x000000ca5b00720c */ /* 0x000fe40002fa1670 */
[C---:B------:R-:W-:Y:S02]  /*b530*/  ISETP.LT.OR P0, PT, R89.reuse, R208, P0 ;  /* 0x000000d05900720c */ /* 0x040fe40000701670 */
[----:B------:R-:W-:Y:S02]  /*b540*/  ISETP.LT.OR P3, PT, R89, R206, P3 ;  /* 0x000000ce5900720c */ /* 0x000fe40001f61670 */
[----:B------:R-:W-:Y:S01]  /*b550*/  IADD3 R42, R65, 0x60, RZ ;  /* 0x00000060412a7810 */ /* 0x000fe20007ffe0ff */
[-C--:B------:R-:W-:Y:S01]  /*b560*/  HMMA.16816.F32 R20, R12, R34.reuse, R20 ;  /* 0x000000220c14723c */ /* 0x080fe20000001814 */
[----:B------:R-:W-:Y:S01]  /*b570*/  FSEL R243, R243, -INF , !P6 ;  /* 0xff800000f3f37808 */ /* 0x000fe20007000000 */
[----:B------:R-:W-:Y:S01]  /*b580*/  FMUL.FTZ R10, R10, c[0x0][0x2ec] ;  /* 0x0000bb000a0a7a20 */ /* 0x000fe20000410000 */
[----:B------:R-:W-:Y:S01]  /*b590*/  FSEL R238, R238, -INF , !P5 ;  /* 0xff800000eeee7808 */ /* 0x000fe20006800000 */
[----:B------:R-:W-:Y:S01]  /*b5a0*/  FMUL.FTZ R8, R8, c[0x0][0x2ec] ;  /* 0x0000bb0008087a20 */ /* 0x000fe20000410000 */
[----:B-----5:R-:W-:Y:S01]  /*b5b0*/  FSEL R30, R100, -INF , !P4 ;  /* 0xff800000641e7808 */ /* 0x020fe20006000000 */
[----:B------:R3:W-:Y:S01]  /*b5c0*/  MUFU.TANH R180, R10 ;  /* 0x0000000a00b47308 */ /* 0x0007e20000002400 */
[----:B------:R-:W-:Y:S01]  /*b5d0*/  FSEL R29, R101, -INF , !P2 ;  /* 0xff800000651d7808 */ /* 0x000fe20005000000 */
[----:B------:R-:W-:Y:S01]  /*b5e0*/  FMUL.FTZ R16, R16, c[0x0][0x2ec] ;  /* 0x0000bb0010107a20 */ /* 0x000fe20000410000 */
[----:B------:R-:W-:Y:S01]  /*b5f0*/  FSEL R31, R102, -INF , !P0 ;  /* 0xff800000661f7808 */ /* 0x000fe20004000000 */
[----:B------:R-:W-:Y:S01]  /*b600*/  FMUL.FTZ R12, R18, c[0x0][0x2ec] ;  /* 0x0000bb00120c7a20 */ /* 0x000fe20000410000 */
[----:B------:R-:W-:Y:S01]  /*b610*/  FSEL R28, R106, -INF , !P3 ;  /* 0xff8000006a1c7808 */ /* 0x000fe20005800000 */
[----:B------:R-:W-:Y:S01]  /*b620*/  FMUL.FTZ R9, R9, c[0x0][0x2ec] ;  /* 0x0000bb0009097a20 */ /* 0x000fe20000410000 */
[C---:B------:R-:W-:Y:S01]  /*b630*/  ISETP.GE.AND P6, PT, R89.reuse, R203, PT ;  /* 0x000000cb5900720c */ /* 0x040fe20003fc6270 */
[----:B------:R-:W4:Y:S01]  /*b640*/  MUFU.TANH R16, R16 ;  /* 0x0000001000107308 */ /* 0x000f220000002400 */
[----:B------:R-:W-:Y:S01]  /*b650*/  ISETP.GE.AND P5, PT, R89, R199, PT ;  /* 0x000000c75900720c */ /* 0x000fe20003fa6270 */
[----:B------:R-:W-:Y:S01]  /*b660*/  HMMA.16816.F32 R24, R4, R34, R24 ;  /* 0x000000220418723c */ /* 0x000fe20000001818 */
[C---:B------:R-:W-:Y:S01]  /*b670*/  ISETP.GE.AND P4, PT, R42.reuse, R207, PT ;  /* 0x000000cf2a00720c */ /* 0x040fe20003f86270 */
[----:B------:R-:W-:Y:S01]  /*b680*/  FMUL.FTZ R13, R11, c[0x0][0x2ec] ;  /* 0x0000bb000b0d7a20 */ /* 0x000fe20000410000 */
[C---:B------:R-:W-:Y:S01]  /*b690*/  ISETP.GE.AND P2, PT, R42.reuse, R205, PT ;  /* 0x000000cd2a00720c */ /* 0x040fe20003f46270 */
[----:B------:R-:W-:Y:S01]  /*b6a0*/  FMUL.FTZ R17, R17, c[0x0][0x2ec] ;  /* 0x0000bb0011117a20 */ /* 0x000fe20000410000 */
[C---:B------:R-:W-:Y:S01]  /*b6b0*/  ISETP.GE.AND P0, PT, R42.reuse, R203, PT ;  /* 0x000000cb2a00720c */ /* 0x040fe20003f06270 */
[----:B------:R-:W5:Y:S01]  /*b6c0*/  MUFU.TANH R12, R12 ;  /* 0x0000000c000c7308 */ /* 0x000f620000002400 */
[----:B------:R-:W-:Y:S01]  /*b6d0*/  ISETP.GE.AND P3, PT, R42, R199, PT ;  /* 0x000000c72a00720c */ /* 0x000fe20003f66270 */
[----:B------:R-:W-:Y:S01]  /*b6e0*/  FMUL.FTZ R19, R19, c[0x0][0x2ec] ;  /* 0x0000bb0013137a20 */ /* 0x000fe20000410000 */
[C---:B------:R-:W-:Y:S01]  /*b6f0*/  ISETP.LT.OR P6, PT, R89.reuse, R204, P6 ;  /* 0x000000cc5900720c */ /* 0x040fe200037c1670 */
[----:B------:R-:W-:Y:S01]  /*b700*/  FMUL.FTZ R20, R20, c[0x0][0x2ec] ;  /* 0x0000bb0014147a20 */ /* 0x000fe20000410000 */
[----:B------:R-:W-:Y:S01]  /*b710*/  ISETP.LT.OR P5, PT, R89, R202, P5 ;  /* 0x000000ca5900720c */ /* 0x000fe20002fa1670 */
[----:B------:R-:W-:Y:S01]  /*b720*/  FMUL.FTZ R21, R21, c[0x0][0x2ec] ;  /* 0x0000bb0015157a20 */ /* 0x000fe20000410000 */
[C---:B------:R-:W-:Y:S01]  /*b730*/  ISETP.LT.OR P4, PT, R42.reuse, R208, P4 ;  /* 0x000000d02a00720c */ /* 0x040fe20002781670 */
[----:B------:R-:W1:Y:S01]  /*b740*/  MUFU.TANH R230, R8 ;  /* 0x0000000800e67308 */ /* 0x000e620000002400 */
[----:B------:R-:W-:Y:S01]  /*b750*/  ISETP.LT.OR P2, PT, R42, R206, P2 ;  /* 0x000000ce2a00720c */ /* 0x000fe20001741670 */
[----:B------:R-:W-:Y:S01]  /*b760*/  FMUL.FTZ R22, R22, c[0x0][0x2ec] ;  /* 0x0000bb0016167a20 */ /* 0x000fe20000410000 */
[C---:B------:R-:W-:Y:S01]  /*b770*/  ISETP.LT.OR P0, PT, R42.reuse, R204, P0 ;  /* 0x000000cc2a00720c */ /* 0x040fe20000701670 */
[----:B------:R-:W-:Y:S01]  /*b780*/  FMUL.FTZ R23, R23, c[0x0][0x2ec] ;  /* 0x0000bb0017177a20 */ /* 0x000fe20000410000 */
[----:B------:R-:W-:-:S02]  /*b790*/  ISETP.LT.OR P3, PT, R42, R202, P3 ;  /* 0x000000ca2a00720c */ /* 0x000fc40001f61670 */
[----:B------:R-:W-:Y:S01]  /*b7a0*/  IADD3 R42, R65, 0x61, RZ ;  /* 0x00000061412a7810 */ /* 0x000fe20007ffe0ff */
[----:B------:R1:W1:Y:S01]  /*b7b0*/  MUFU.TANH R228, R9 ;  /* 0x0000000900e47308 */ /* 0x0002620000002400 */
[----:B------:R-:W-:Y:S01]  /*b7c0*/  FSEL R251, R251, -INF , !P6 ;  /* 0xff800000fbfb7808 */ /* 0x000fe20007000000 */
[----:B------:R-:W-:Y:S01]  /*b7d0*/  FMUL.FTZ R7, R24, c[0x0][0x2ec] ;  /* 0x0000bb0018077a20 */ /* 0x000fe20000410000 */
[----:B------:R-:W-:Y:S01]  /*b7e0*/  FSEL R237, R237, -INF , !P5 ;  /* 0xff800000eded7808 */ /* 0x000fe20006800000 */
[----:B------:R-:W-:Y:S01]  /*b7f0*/  FMUL.FTZ R26, R26, c[0x0][0x2ec] ;  /* 0x0000bb001a1a7a20 */ /* 0x000fe20000410000 */
[C---:B------:R-:W-:Y:S01]  /*b800*/  ISETP.GE.AND P6, PT, R42.reuse, R207, PT ;  /* 0x000000cf2a00720c */ /* 0x040fe20003fc6270 */
[----:B------:R-:W-:Y:S01]  /*b810*/  FMUL.FTZ R27, R27, c[0x0][0x2ec] ;  /* 0x0000bb001b1b7a20 */ /* 0x000fe20000410000 */
[----:B------:R-:W-:Y:S01]  /*b820*/  ISETP.GE.AND P5, PT, R42, R205, PT ;  /* 0x000000cd2a00720c */ /* 0x000fe20003fa6270 */
[----:B------:R-:W4:Y:S01]  /*b830*/  MUFU.TANH R13, R13 ;  /* 0x0000000d000d7308 */ /* 0x000f220000002400 */
[----:B---3--:R-:W-:-:S02]  /*b840*/  IADD3 R10, R65, 0x68, RZ ;  /* 0x00000068410a7810 */ /* 0x008fc40007ffe0ff */
[C---:B------:R-:W-:Y:S02]  /*b850*/  ISETP.LT.OR P6, PT, R42.reuse, R208, P6 ;  /* 0x000000d02a00720c */ /* 0x040fe400037c1670 */
[----:B------:R-:W-:Y:S02]  /*b860*/  ISETP.LT.OR P5, PT, R42, R206, P5 ;  /* 0x000000ce2a00720c */ /* 0x000fe40002fa1670 */
[----:B--2---:R-:W-:Y:S01]  /*b870*/  FSEL R234, R234, -INF , !P0 ;  /* 0xff800000eaea7808 */ /* 0x004fe20004000000 */
[----:B------:R-:W2:Y:S01]  /*b880*/  MUFU.TANH R11, R17 ;  /* 0x00000011000b7308 */ /* 0x000ea20000002400 */
[C---:B------:R-:W-:Y:S02]  /*b890*/  ISETP.GE.AND P0, PT, R10.reuse, R207, PT ;  /* 0x000000cf0a00720c */ /* 0x040fe40003f06270 */
[----:B-1----:R-:W-:Y:S02]  /*b8a0*/  FSEL R227, R227, -INF , !P3 ;  /* 0xff800000e3e37808 */ /* 0x002fe40005800000 */
[----:B------:R-:W-:-:S02]  /*b8b0*/  ISETP.GE.AND P3, PT, R10, R205, PT ;  /* 0x000000cd0a00720c */ /* 0x000fc40003f66270 */
[----:B------:R-:W-:Y:S01]  /*b8c0*/  FSEL R9, R86, -INF , !P6 ;  /* 0xff80000056097808 */ /* 0x000fe20007000000 */
[----:B------:R-:W1:Y:S01]  /*b8d0*/  MUFU.TANH R229, R19 ;  /* 0x0000001300e57308 */ /* 0x000e620000002400 */
[----:B------:R-:W-:Y:S02]  /*b8e0*/  FSEL R174, R88, -INF , !P5 ;  /* 0xff80000058ae7808 */ /* 0x000fe40006800000 */
[C---:B------:R-:W-:Y:S02]  /*b8f0*/  ISETP.GE.AND P6, PT, R10.reuse, R203, PT ;  /* 0x000000cb0a00720c */ /* 0x040fe40003fc6270 */
[C---:B------:R-:W-:Y:S02]  /*b900*/  ISETP.GE.AND P5, PT, R10.reuse, R199, PT ;  /* 0x000000c70a00720c */ /* 0x040fe40003fa6270 */
[----:B------:R-:W-:Y:S01]  /*b910*/  ISETP.LT.OR P0, PT, R10, R208, P0 ;  /* 0x000000d00a00720c */ /* 0x000fe20000701670 */
[----:B------:R-:W3:Y:S01]  /*b920*/  MUFU.TANH R183, R20 ;  /* 0x0000001400b77308 */ /* 0x000ee20000002400 */
[----:B------:R-:W-:-:S02]  /*b930*/  IADD3 R14, R65, 0x69, RZ ;  /* 0x00000069410e7810 */ /* 0x000fc40007ffe0ff */
[----:B------:R-:W-:Y:S02]  /*b940*/  FSEL R8, R103, -INF , !P4 ;  /* 0xff80000067087808 */ /* 0x000fe40006000000 */
[----:B------:R-:W-:Y:S02]  /*b950*/  FSEL R219, R219, -INF , !P2 ;  /* 0xff800000dbdb7808 */ /* 0x000fe40005000000 */
[----:B------:R-:W-:Y:S01]  /*b960*/  ISETP.LT.OR P3, PT, R10, R206, P3 ;  /* 0x000000ce0a00720c */ /* 0x000fe20001f61670 */
[----:B------:R-:W1:Y:S01]  /*b970*/  MUFU.TANH R7, R7 ;  /* 0x0000000700077308 */ /* 0x000e620000002400 */
[C---:B------:R-:W-:Y:S02]  /*b980*/  ISETP.GE.AND P4, PT, R42.reuse, R203, PT ;  /* 0x000000cb2a00720c */ /* 0x040fe40003f86270 */
[----:B------:R-:W-:Y:S02]  /*b990*/  ISETP.GE.AND P2, PT, R42, R199, PT ;  /* 0x000000c72a00720c */ /* 0x000fe40003f46270 */
[----:B------:R-:W-:-:S02]  /*b9a0*/  ISETP.LT.OR P6, PT, R10, R204, P6 ;  /* 0x000000cc0a00720c */ /* 0x000fc400037c1670 */
[----:B------:R-:W-:Y:S01]  /*b9b0*/  ISETP.LT.OR P5, PT, R10, R202, P5 ;  /* 0x000000ca0a00720c */ /* 0x000fe20002fa1670 */
[----:B------:R-:W1:Y:S01]  /*b9c0*/  MUFU.TANH R223, R26 ;  /* 0x0000001a00df7308 */ /* 0x000e620000002400 */
[----:B----4-:R-:W-:Y:S02]  /*b9d0*/  FSEL R10, R16, -INF , !P0 ;  /* 0xff800000100a7808 */ /* 0x010fe40004000000 */
[----:B------:R-:W-:Y:S02]  /*b9e0*/  ISETP.GE.AND P0, PT, R14, R203, PT ;  /* 0x000000cb0e00720c */ /* 0x000fe40003f06270 */
[----:B-----5:R-:W-:Y:S02]  /*b9f0*/  FSEL R43, R12, -INF , !P3 ;  /* 0xff8000000c2b7808 */ /* 0x020fe40005800000 */
[C---:B------:R-:W-:Y:S01]  /*ba00*/  ISETP.LT.OR P4, PT, R42.reuse, R204, P4 ;  /* 0x000000cc2a00720c */ /* 0x040fe20002781670 */
[----:B------:R-:W-:Y:S01]  /*ba10*/  MUFU.TANH R182, R21 ;  /* 0x0000001500b67308 */ /* 0x000fe20000002400 */
[----:B------:R-:W-:-:S02]  /*ba20*/  ISETP.LT.OR P2, PT, R42, R202, P2 ;  /* 0x000000ca2a00720c */ /* 0x000fc40001741670 */
[C---:B------:R-:W-:Y:S02]  /*ba30*/  IADD3 R12, R65.reuse, 0x70, RZ ;  /* 0x00000070410c7810 */ /* 0x040fe40007ffe0ff */
[----:B------:R-:W-:Y:S02]  /*ba40*/  ISETP.LT.OR P0, PT, R14, R204, P0 ;  /* 0x000000cc0e00720c */ /* 0x000fe40000701670 */
[----:B------:R-:W-:Y:S01]  /*ba50*/  FSEL R230, R230, -INF , !P6 ;  /* 0xff800000e6e67808 */ /* 0x000fe20007000000 */
[----:B------:R-:W4:Y:S01]  /*ba60*/  MUFU.TANH R168, R22 ;  /* 0x0000001600a87308 */ /* 0x000f220000002400 */
[----:B------:R-:W-:Y:S02]  /*ba70*/  FSEL R180, R180, -INF , !P5 ;  /* 0xff800000b4b47808 */ /* 0x000fe40006800000 */
[----:B------:R-:W-:Y:S02]  /*ba80*/  IADD3 R6, R65, 0x71, RZ ;  /* 0x0000007141067810 */ /* 0x000fe40007ffe0ff */
[----:B------:R-:W-:-:S02]  /*ba90*/  FSEL R233, R233, -INF , !P4 ;  /* 0xff800000e9e97808 */ /* 0x000fc40006000000 */
[----:B------:R-:W-:Y:S01]  /*baa0*/  FSEL R220, R220, -INF , !P2 ;  /* 0xff800000dcdc7808 */ /* 0x000fe20005000000 */
[----:B------:R-:W-:Y:S01]  /*bab0*/  MUFU.TANH R222, R27 ;  /* 0x0000001b00de7308 */ /* 0x000fe20000002400 */
[----:B------:R-:W-:Y:S02]  /*bac0*/  ISETP.GE.AND P3, PT, R14, R199, PT ;  /* 0x000000c70e00720c */ /* 0x000fe40003f66270 */
[C---:B------:R-:W-:Y:S02]  /*bad0*/  ISETP.GE.AND P6, PT, R12.reuse, R207, PT ;  /* 0x000000cf0c00720c */ /* 0x040fe40003fc6270 */
[----:B------:R-:W-:Y:S02]  /*bae0*/  ISETP.GE.AND P5, PT, R12, R205, PT ;  /* 0x000000cd0c00720c */ /* 0x000fe40003fa6270 */
[C---:B------:R-:W-:Y:S01]  /*baf0*/  ISETP.GE.AND P4, PT, R14.reuse, R207, PT ;  /* 0x000000cf0e00720c */ /* 0x040fe20003f86270 */
[----:B------:R-:W-:Y:S01]  /*bb00*/  MUFU.TANH R123, R23 ;  /* 0x00000017007b7308 */ /* 0x000fe20000002400 */
[----:B------:R-:W-:-:S02]  /*bb10*/  ISETP.GE.AND P2, PT, R14, R205, PT ;  /* 0x000000cd0e00720c */ /* 0x000fc40003f46270 */
[----:B------:R-:W-:Y:S02]  /*bb20*/  FSEL R228, R228, -INF , !P0 ;  /* 0xff800000e4e47808 */ /* 0x000fe40004000000 */
[----:B------:R-:W-:Y:S02]  /*bb30*/  ISETP.GE.AND P0, PT, R6, R207, PT ;  /* 0x000000cf0600720c */ /* 0x000fe40003f06270 */
[----:B------:R-:W-:Y:S02]  /*bb40*/  ISETP.LT.OR P3, PT, R14, R202, P3 ;  /* 0x000000ca0e00720c */ /* 0x000fe40001f61670 */
[C---:B------:R-:W-:Y:S02]  /*bb50*/  ISETP.LT.OR P6, PT, R12.reuse, R208, P6 ;  /* 0x000000d00c00720c */ /* 0x040fe400037c1670 */
[----:B------:R-:W-:Y:S02]  /*bb60*/  ISETP.LT.OR P5, PT, R12, R206, P5 ;  /* 0x000000ce0c00720c */ /* 0x000fe40002fa1670 */
[----:B------:R-:W-:-:S02]  /*bb70*/  ISETP.LT.OR P4, PT, R14, R208, P4 ;  /* 0x000000d00e00720c */ /* 0x000fc40002781670 */
[----:B------:R-:W-:Y:S02]  /*bb80*/  ISETP.LT.OR P2, PT, R14, R206, P2 ;  /* 0x000000ce0e00720c */ /* 0x000fe40001741670 */
[----:B------:R-:W-:Y:S02]  /*bb90*/  ISETP.LT.OR P0, PT, R6, R208, P0 ;  /* 0x000000d00600720c */ /* 0x000fe40000701670 */
[----:B------:R-:W-:Y:S02]  /*bba0*/  IADD3 R5, R65, 0x78, RZ ;  /* 0x0000007841057810 */ /* 0x000fe40007ffe0ff */
[----:B------:R-:W-:Y:S02]  /*bbb0*/  FSEL R177, R13, -INF , !P3 ;  /* 0xff8000000db17808 */ /* 0x000fe40005800000 */
[----:B------:R-:W-:Y:S02]  /*bbc0*/  FSEL R51, R51, -INF , !P6 ;  /* 0xff80000033337808 */ /* 0x000fe40007000000 */
[----:B------:R-:W-:-:S02]  /*bbd0*/  FSEL R225, R225, -INF , !P5 ;  /* 0xff800000e1e17808 */ /* 0x000fc40006800000 */
[----:B--2---:R-:W-:Y:S02]  /*bbe0*/  FSEL R4, R11, -INF , !P4 ;  /* 0xff8000000b047808 */ /* 0x004fe40006000000 */
[----:B-1----:R-:W-:Y:S02]  /*bbf0*/  FSEL R229, R229, -INF , !P2 ;  /* 0xff800000e5e57808 */ /* 0x002fe40005000000 */
[C---:B------:R-:W-:Y:S02]  /*bc00*/  ISETP.GE.AND P3, PT, R6.reuse, R205, PT ;  /* 0x000000cd0600720c */ /* 0x040fe40003f66270 */
[C---:B------:R-:W-:Y:S02]  /*bc10*/  ISETP.GE.AND P6, PT, R6.reuse, R203, PT ;  /* 0x000000cb0600720c */ /* 0x040fe40003fc6270 */
[----:B------:R-:W-:Y:S02]  /*bc20*/  ISETP.GE.AND P5, PT, R6, R199, PT ;  /* 0x000000c70600720c */ /* 0x000fe40003fa6270 */
[----:B------:R-:W-:-:S02]  /*bc30*/  ISETP.GE.AND P4, PT, R12, R203, PT ;  /* 0x000000cb0c00720c */ /* 0x000fc40003f86270 */
[----:B------:R-:W-:Y:S02]  /*bc40*/  ISETP.GE.AND P2, PT, R12, R199, PT ;  /* 0x000000c70c00720c */ /* 0x000fe40003f46270 */
[----:B------:R-:W-:Y:S02]  /*bc50*/  FSEL R50, R50, -INF , !P0 ;  /* 0xff80000032327808 */ /* 0x000fe40004000000 */
[----:B------:R-:W-:Y:S02]  /*bc60*/  ISETP.GE.AND P0, PT, R5, R203, PT ;  /* 0x000000cb0500720c */ /* 0x000fe40003f06270 */
[C---:B------:R-:W-:Y:S02]  /*bc70*/  ISETP.LT.OR P3, PT, R6.reuse, R206, P3 ;  /* 0x000000ce0600720c */ /* 0x040fe40001f61670 */
[C---:B------:R-:W-:Y:S02]  /*bc80*/  ISETP.LT.OR P6, PT, R6.reuse, R204, P6 ;  /* 0x000000cc0600720c */ /* 0x040fe400037c1670 */
[----:B------:R-:W-:Y:S01]  /*bc90*/  ISETP.LT.OR P5, PT, R6, R202, P5 ;  /* 0x000000ca0600720c */ /* 0x000fe20002fa1670 */
[----:B------:R-:W-:Y:S01]  /*bca0*/  FMUL.FTZ R6, R25, c[0x0][0x2ec] ;  /* 0x0000bb0019067a20 */ /* 0x000fe20000410000 */
[----:B------:R-:W-:-:S02]  /*bcb0*/  ISETP.LT.OR P4, PT, R12, R204, P4 ;  /* 0x000000cc0c00720c */ /* 0x000fc40002781670 */
[----:B------:R-:W-:Y:S02]  /*bcc0*/  ISETP.LT.OR P2, PT, R12, R202, P2 ;  /* 0x000000ca0c00720c */ /* 0x000fe40001741670 */
[----:B------:R-:W-:Y:S01]  /*bcd0*/  ISETP.LT.OR P0, PT, R5, R204, P0 ;  /* 0x000000cc0500720c */ /* 0x000fe20000701670 */
[----:B------:R-:W1:Y:S01]  /*bce0*/  MUFU.TANH R6, R6 ;  /* 0x0000000600067308 */ /* 0x000e620000002400 */
[----:B------:R-:W-:Y:S02]  /*bcf0*/  FSEL R221, R221, -INF , !P4 ;  /* 0xff800000dddd7808 */ /* 0x000fe40006000000 */
[----:B------:R-:W-:Y:S02]  /*bd00*/  FSEL R170, R170, -INF , !P2 ;  /* 0xff800000aaaa7808 */ /* 0x000fe40005000000 */
[C---:B------:R-:W-:Y:S02]  /*bd10*/  ISETP.GE.AND P4, PT, R5.reuse, R207, PT ;  /* 0x000000cf0500720c */ /* 0x040fe40003f86270 */
[----:B------:R-:W-:-:S02]  /*bd20*/  ISETP.GE.AND P2, PT, R5, R205, PT ;  /* 0x000000cd0500720c */ /* 0x000fc40003f46270 */
[----:B---3--:R-:W-:Y:S02]  /*bd30*/  FSEL R183, R183, -INF , !P0 ;  /* 0xff800000b7b77808 */ /* 0x008fe40004000000 */
[----:B------:R-:W-:Y:S02]  /*bd40*/  PLOP3.LUT P0, PT, PT, PT, UP0, 0x80, 0x0 ;  /* 0x000000000000781c */ /* 0x000fe40003f0f008 */
[C---:B------:R-:W-:Y:S02]  /*bd50*/  ISETP.LT.OR P4, PT, R5.reuse, R208, P4 ;  /* 0x000000d00500720c */ /* 0x040fe40002781670 */
[----:B------:R-:W-:Y:S02]  /*bd60*/  ISETP.LT.OR P2, PT, R5, R206, P2 ;  /* 0x000000ce0500720c */ /* 0x000fe40001741670 */
[----:B------:R-:W-:Y:S02]  /*bd70*/  IADD3 R65, R65, 0x79, RZ ;  /* 0x0000007941417810 */ /* 0x000fe40007ffe0ff */
        /* <DEDUP_REMOVED lines=10> */
[----:B------:R-:W-:Y:S02]  /*be20*/  ISETP.LT.OR P3, PT, R5, R202, P3 ;  /* 0x000000ca0500720c */ /* 0x000fe40001f61670 */
[C---:B------:R-:W-:Y:S02]  /*be30*/  ISETP.LT.OR P6, PT, R65.reuse, R208, P6 ;  /* 0x000000d04100720c */ /* 0x040fe400037c1670 */
[----:B------:R-:W-:-:S02]  /*be40*/  ISETP.LT.OR P5, PT, R65, R206, P5 ;  /* 0x000000ce4100720c */ /* 0x000fc40002fa1670 */
[C---:B------:R-:W-:Y:S02]  /*be50*/  ISETP.LT.OR P4, PT, R65.reuse, R204, P4 ;  /* 0x000000cc4100720c */ /* 0x040fe40002781670 */
[----:B------:R-:W-:Y:S02]  /*be60*/  ISETP.LT.OR P2, PT, R65, R202, P2 ;  /* 0x000000ca4100720c */ /* 0x000fe40001741670 */
[----:B----4-:R-:W-:Y:S02]  /*be70*/  FSEL R168, R168, -INF , !P3 ;  /* 0xff800000a8a87808 */ /* 0x010fe40005800000 */
[----:B-1----:R-:W-:Y:S02]  /*be80*/  FSEL R5, R6, -INF , !P6 ;  /* 0xff80000006057808 */ /* 0x002fe40007000000 */
        /* <DEDUP_REMOVED lines=60> */
.L_x_968:
[----:B------:R-:W-:Y:S05]  /*c250*/  BSYNC B0 ;  /* 0x0000000000007941 */ /* 0x000fea0003800000 */
.L_x_967:
[----:B------:R-:W0:Y:S02]  /*c260*/  LDGDEPBAR ;  /* 0x00000000000079af */ /* 0x000e240000000000 */
.L_x_966:
[----:B------:R-:W-:Y:S01]  /*c270*/  FMNMX.FTZ R11, R36, R67, !PT ;  /* 0x00000043240b7209 */ /* 0x000fe20007810000 */
        /* <DEDUP_REMOVED lines=15> */
[----:B--2---:R-:W-:Y:S02]  /*c370*/  MOV R13, R107 ;  /* 0x0000006b000d7202 */ /* 0x004fe40000000f00 */
        /* <DEDUP_REMOVED lines=48> */
[----:B------:R-:W-:Y:S01]  /*c680*/  MOV R12, R111 ;  /* 0x0000006f000c7202 */ /* 0x000fe20000000f00 */
[----:B------:R-:W2:Y:S01]  /*c690*/  SHFL.BFLY PT, R6, R11, 0x2, 0x1f ;  /* 0x0c401f000b067f89 */ /* 0x000ea200000e0000 */
[----:B------:R-:W-:-:S02]  /*c6a0*/  FMNMX.FTZ R106, R222, R106, !PT ;  /* 0x0000006ade6a7209 */ /* 0x000fc40007810000 */
[----:B--2---:R-:W-:-:S03]  /*c6b0*/  FMNMX.FTZ R6, R11, R6, !PT ;  /* 0x000000060b067209 */ /* 0x004fc60007810000 */
[----:B------:R-:W2:Y:S04]  /*c6c0*/  SHFL.BFLY PT, R11, R106, 0x2, 0x1f ;  /* 0x0c401f006a0b7f89 */ /* 0x000ea800000e0000 */
[----:B------:R-:W3:Y:S01]  /*c6d0*/  SHFL.BFLY PT, R107, R6, 0x1, 0x1f ;  /* 0x0c201f00066b7f89 */ /* 0x000ee200000e0000 */
[----:B--2---:R-:W-:Y:S02]  /*c6e0*/  FMNMX.FTZ R106, R106, R11, !PT ;  /* 0x0000000b6a6a7209 */ /* 0x004fe40007810000 */
[----:B---3--:R-:W-:-:S04]  /*c6f0*/  FMNMX.FTZ R107, R6, R107, !PT ;  /* 0x0000006b066b7209 */ /* 0x008fc80007810000 */
[C---:B------:R-:W-:Y:S01]  /*c700*/  FSETP.NEU.FTZ.AND P3, PT, R107.reuse, -INF , PT ;  /* 0xff8000006b00780b */ /* 0x040fe20003f7d000 */
[----:B------:R-:W-:-:S03]  /*c710*/  FMUL.FTZ R6, R107, c[0x0][0x23c] ;  /* 0x00008f006b067a20 */ /* 0x000fc60000410000 */
[----:B-1----:R-:W-:Y:S02]  /*c720*/  FSEL R16, R107, RZ, P3 ;  /* 0x000000ff6b107208 */ /* 0x002fe40001800000 */
[----:B------:R-:W-:-:S03]  /*c730*/  FSEL R6, R6, RZ, P3 ;  /* 0x000000ff06067208 */ /* 0x000fc60001800000 */
[----:B------:R-:W-:Y:S02]  /*c740*/  FADD.FTZ R16, R36, -R16 ;  /* 0x8000001024107221 */ /* 0x000fe40000010000 */
[--C-:B------:R-:W-:Y:S02]  /*c750*/  FFMA.FTZ R96, R81, c[0x0][0x23c], -R6.reuse ;  /* 0x00008f0051607a23 */ /* 0x100fe40000010806 */
        /* <DEDUP_REMOVED lines=9> */
[----:B------:R-:W1:Y:S01]  /*c7f0*/  SHFL.BFLY PT, R8, R106, 0x1, 0x1f ;  /* 0x0c201f006a087f89 */ /* 0x000e6200000e0000 */
        /* <DEDUP_REMOVED lines=51> */
[----:B------:R-:W-:Y:S01]  /*cb30*/  FMUL.FTZ R16, R16, c[0x0][0x23c] ;  /* 0x00008f0010107a20 */ /* 0x000fe20000410000 */
        /* <DEDUP_REMOVED lines=30> */
[----:B-1----:R-:W-:Y:S02]  /*cd20*/  FMNMX.FTZ R106, R106, R8, !PT ;  /* 0x000000086a6a7209 */ /* 0x002fe40007810000 */
[----:B------:R-:W-:Y:S01]  /*cd30*/  FMNMX.FTZ R5, R221, R5, !PT ;  /* 0x00000005dd057209 */ /* 0x000fe20007810000 */
[----:B------:R-:W-:Y:S01]  /*cd40*/  MUFU.EX2 R102, R102 ;  /* 0x0000006600667308 */ /* 0x000fe20000000800 */
[----:B------:R-:W-:Y:S01]  /*cd50*/  FMNMX.FTZ R4, R238, R4, !PT ;  /* 0x00000004ee047209 */ /* 0x000fe20007810000 */
[----:B------:R-:W-:Y:S01]  /*cd60*/  FMUL.FTZ R226, R106, c[0x0][0x23c] ;  /* 0x00008f006ae27a20 */ /* 0x000fe20000410000 */
[----:B------:R-:W-:Y:S02]  /*cd70*/  FMNMX.FTZ R5, R214, R5, !PT ;  /* 0x00000005d6057209 */ /* 0x000fe40007810000 */
[----:B------:R-:W-:-:S02]  /*cd80*/  FMNMX.FTZ R4, R237, R4, !PT ;  /* 0x00000004ed047209 */ /* 0x000fc40007810000 */
[----:B------:R-:W-:Y:S01]  /*cd90*/  FSETP.NEU.FTZ.AND P2, PT, R106, -INF , PT ;  /* 0xff8000006a00780b */ /* 0x000fe20003f5d000 */
[----:B------:R-:W-:Y:S01]  /*cda0*/  MUFU.EX2 R101, R101 ;  /* 0x0000006500657308 */ /* 0x000fe20000000800 */
[----:B------:R-:W-:Y:S02]  /*cdb0*/  FMNMX.FTZ R5, R183, R5, !PT ;  /* 0x00000005b7057209 */ /* 0x000fe40007810000 */
[----:B------:R-:W-:Y:S02]  /*cdc0*/  FMNMX.FTZ R4, R227, R4, !PT ;  /* 0x00000004e3047209 */ /* 0x000fe40007810000 */
[----:B------:R-:W-:Y:S02]  /*cdd0*/  FSEL R226, R226, RZ, P2 ;  /* 0x000000ffe2e27208 */ /* 0x000fe40001000000 */
[----:B------:R-:W-:Y:S01]  /*cde0*/  FMNMX.FTZ R5, R182, R5, !PT ;  /* 0x00000005b6057209 */ /* 0x000fe20007810000 */
[----:B------:R-:W-:Y:S01]  /*cdf0*/  MUFU.EX2 R100, R100 ;  /* 0x0000006400647308 */ /* 0x000fe20000000800 */
[----:B------:R-:W-:Y:S01]  /*ce00*/  FMNMX.FTZ R4, R220, R4, !PT ;  /* 0x00000004dc047209 */ /* 0x000fe20007810000 */
[--C-:B------:R-:W-:Y:S01]  /*ce10*/  FFMA.FTZ R70, R105, c[0x0][0x23c], -R226.reuse ;  /* 0x00008f0069467a23 */ /* 0x100fe200000108e2 */
[----:B------:R-:W-:Y:S01]  /*ce20*/  FSEL R24, R106, RZ, P2 ;  /* 0x000000ff6a187208 */ /* 0x000fe20001000000 */
[----:B------:R-:W1:Y:S01]  /*ce30*/  SHFL.BFLY PT, R105, R5, 0x2, 0x1f ;  /* 0x0c401f0005697f89 */ /* 0x000e6200000e0000 */
[----:B------:R-:W-:Y:S01]  /*ce40*/  FMNMX.FTZ R4, R180, R4, !PT ;  /* 0x00000004b4047209 */ /* 0x000fe20007810000 */
[--C-:B------:R-:W-:Y:S01]  /*ce50*/  FFMA.FTZ R74, R66, c[0x0][0x23c], -R226.reuse ;  /* 0x00008f00424a7a23 */ /* 0x100fe200000108e2 */
[----:B--2---:R-:W-:Y:S01]  /*ce60*/  F2FP.PACK_AB R46, R114, R119 ;  /* 0x00000077722e723e */ /* 0x004fe200000000ff */
        /* <DEDUP_REMOVED lines=14> */
[----:B------:R-:W-:Y:S01]  /*cf50*/  LDSM.16.MT88.4 R28, [R192+0x4000] ;  /* 0x00400000c01c783b */ /* 0x000fe20000004200 */
[----:B------:R-:W-:Y:S01]  /*cf60*/  FMNMX.FTZ R4, R123, R4, !PT ;  /* 0x000000047b047209 */ /* 0x000fe20007810000 */
[--C-:B------:R-:W-:Y:S01]  /*cf70*/  FFMA.FTZ R72, R69, c[0x0][0x23c], -R226.reuse ;  /* 0x00008f0045487a23 */ /* 0x100fe200000108e2 */
[----:B------:R-:W-:Y:S01]  /*cf80*/  MUFU.EX2 R131, R131 ;  /* 0x0000008300837308 */ /* 0x000fe20000000800 */
[----:B-1----:R-:W-:Y:S01]  /*cf90*/  FMNMX.FTZ R105, R5, R105, !PT ;  /* 0x0000006905697209 */ /* 0x002fe20007810000 */
[--C-:B------:R-:W-:Y:S01]  /*cfa0*/  FFMA.FTZ R69, R110, c[0x0][0x23c], -R226.reuse ;  /* 0x00008f006e457a23 */ /* 0x100fe200000108e2 */
[----:B------:R-:W1:Y:S01]  /*cfb0*/  SHFL.BFLY PT, R6, R4, 0x2, 0x1f ;  /* 0x0c401f0004067f89 */ /* 0x000e6200000e0000 */
[----:B------:R-:W-:-:S02]  /*cfc0*/  FFMA.FTZ R65, R167, c[0x0][0x23c], -R226 ;  /* 0x00008f00a7417a23 */ /* 0x000fc400000108e2 */
[--C-:B------:R-:W-:Y:S01]  /*cfd0*/  FFMA.FTZ R112, R60, c[0x0][0x23c], -R226.reuse ;  /* 0x00008f003c707a23 */ /* 0x100fe200000108e2 */
[----:B------:R-:W2:Y:S01]  /*cfe0*/  SHFL.BFLY PT, R5, R105, 0x1, 0x1f ;  /* 0x0c201f0069057f89 */ /* 0x000ea200000e0000 */
[--C-:B------:R-:W-:Y:S01]  /*cff0*/  FFMA.FTZ R111, R59, c[0x0][0x23c], -R226.reuse ;  /* 0x00008f003b6f7a23 */ /* 0x100fe200000108e2 */
[----:B------:R-:W3:Y:S01]  /*d000*/  MUFU.EX2 R118, R118 ;  /* 0x0000007600767308 */ /* 0x000ee20000000800 */
[--C-:B------:R-:W-:Y:S02]  /*d010*/  FFMA.FTZ R60, R33, c[0x0][0x23c], -R226.reuse ;  /* 0x00008f00213c7a23 */ /* 0x100fe400000108e2 */
[----:B------:R-:W-:Y:S02]  /*d020*/  FFMA.FTZ R59, R32, c[0x0][0x23c], -R226 ;  /* 0x00008f00203b7a23 */ /* 0x000fe400000108e2 */
[----:B------:R-:W-:Y:S01]  /*d030*/  FADD.FTZ R24, R3, -R24 ;  /* 0x8000001803187221 */ /* 0x000fe20000010000 */
[----:B------:R-:W-:Y:S01]  /*d040*/  LDSM.16.MT88.4 R32, [R192+0x4400] ;  /* 0x00440000c020783b */ /* 0x000fe20000004200 */
[----:B------:R-:W-:Y:S01]  /*d050*/  FFMA.FTZ R76, R62, c[0x0][0x23c], -R226 ;  /* 0x00008f003e4c7a23 */ /* 0x000fe200000108e2 */
[----:B------:R-:W-:Y:S01]  /*d060*/  MUFU.EX2 R112, R112 ;  /* 0x0000007000707308 */ /* 0x000fe20000000800 */
[----:B------:R-:W-:-:S02]  /*d070*/  FMUL.FTZ R24, R24, c[0x0][0x23c] ;  /* 0x00008f0018187a20 */ /* 0x000fc40000410000 */
[--C-:B------:R-:W-:Y:S02]  /*d080*/  FFMA.FTZ R75, R61, c[0x0][0x23c], -R226.reuse ;  /* 0x00008f003d4b7a23 */ /* 0x100fe400000108e2 */
[--C-:B------:R-:W-:Y:S02]  /*d090*/  FFMA.FTZ R73, R63, c[0x0][0x23c], -R226.reuse ;  /* 0x00008f003f497a23 */ /* 0x100fe400000108e2 */
[--C-:B------:R-:W-:Y:S01]  /*d0a0*/  FFMA.FTZ R64, R41, c[0x0][0x23c], -R226.reuse ;  /* 0x00008f0029407a23 */ /* 0x100fe200000108e2 */
[----:B------:R-:W4:Y:S01]  /*d0b0*/  MUFU.EX2 R111, R111 ;  /* 0x0000006f006f7308 */ /* 0x000f220000000800 */
[--C-:B------:R-:W-:Y:S01]  /*d0c0*/  FFMA.FTZ R63, R40, c[0x0][0x23c], -R226.reuse ;  /* 0x00008f00283f7a23 */ /* 0x100fe200000108e2 */
[----:B-1----:R-:W-:Y:S01]  /*d0d0*/  FMNMX.FTZ R4, R4, R6, !PT ;  /* 0x0000000604047209 */ /* 0x002fe20007810000 */
[--C-:B------:R-:W-:Y:S01]  /*d0e0*/  FFMA.FTZ R62, R45, c[0x0][0x23c], -R226.reuse ;  /* 0x00008f002d3e7a23 */ /* 0x100fe200000108e2 */
[----:B---3--:R-:W-:Y:S01]  /*d0f0*/  F2FP.PACK_AB R45, R118, R131 ;  /* 0x00000083762d723e */ /* 0x008fe200000000ff */
[--C-:B------:R-:W-:Y:S01]  /*d100*/  FFMA.FTZ R61, R44, c[0x0][0x23c], -R226.reuse ;  /* 0x00008f002c3d7a23 */ /* 0x100fe200000108e2 */
[----:B--2---:R-:W-:Y:S01]  /*d110*/  FMNMX.FTZ R105, R105, R5, !PT ;  /* 0x0000000569697209 */ /* 0x004fe20007810000 */
[--C-:B------:R-:W-:Y:S01]  /*d120*/  FFMA.FTZ R219, R219, c[0x0][0x23c], -R226.reuse ;  /* 0x00008f00dbdb7a23 */ /* 0x100fe200000108e2 */
[----:B------:R-:W1:Y:S01]  /*d130*/  SHFL.BFLY PT, R5, R4, 0x1, 0x1f ;  /* 0x0c201f0004057f89 */ /* 0x000e6200000e0000 */
[----:B------:R-:W-:Y:S01]  /*d140*/  F2FP.PACK_AB R44, R164, R181 ;  /* 0x000000b5a42c723e */ /* 0x000fe200000000ff */
[----:B------:R-:W-:Y:S01]  /*d150*/  MUFU.EX2 R76, R76 ;  /* 0x0000004c004c7308 */ /* 0x000fe20000000800 */
[C---:B------:R-:W-:Y:S01]  /*d160*/  FMUL.FTZ R215, R105.reuse, c[0x0][0x23c] ;  /* 0x00008f0069d77a20 */ /* 0x040fe20000410000 */
[----:B------:R-:W-:Y:S01]  /*d170*/  FSETP.NEU.FTZ.AND P1, PT, R105, -INF , PT ;  /* 0xff8000006900780b */ /* 0x000fe20003f3d000 */
[----:B------:R-:W-:-:S02]  /*d180*/  FFMA.FTZ R229, R229, c[0x0][0x23c], -R226 ;  /* 0x00008f00e5e57a23 */ /* 0x000fc400000108e2 */
[--C-:B------:R-:W-:Y:S01]  /*d190*/  FFMA.FTZ R224, R224, c[0x0][0x23c], -R226.reuse ;  /* 0x00008f00e0e07a23 */ /* 0x100fe200000108e2 */
[----:B------:R-:W-:Y:S01]  /*d1a0*/  FSEL R215, R215, RZ, P1 ;  /* 0x000000ffd7d77208 */ /* 0x000fe20000800000 */
[--C-:B------:R-:W-:Y:S01]  /*d1b0*/  FFMA.FTZ R223, R223, c[0x0][0x23c], -R226.reuse ;  /* 0x00008f00dfdf7a23 */ /* 0x100fe200000108e2 */
[----:B----4-:R-:W-:Y:S01]  /*d1c0*/  F2FP.PACK_AB R47, R111, R112 ;  /* 0x000000706f2f723e */ /* 0x010fe200000000ff */
[----:B------:R-:W-:Y:S01]  /*d1d0*/  MUFU.EX2 R75, R75 ;  /* 0x0000004b004b7308 */ /* 0x000fe20000000800 */
[----:B------:R-:W-:Y:S02]  /*d1e0*/  FFMA.FTZ R222, R222, c[0x0][0x23c], -R226 ;  /* 0x00008f00dede7a23 */ /* 0x000fe400000108e2 */
[--C-:B------:R-:W-:Y:S02]  /*d1f0*/  FFMA.FTZ R130, R104, c[0x0][0x23c], -R215.reuse ;  /* 0x00008f0068827a23 */ /* 0x100fe400000108d7 */
[--C-:B------:R-:W-:Y:S02]  /*d200*/  FFMA.FTZ R117, R56, c[0x0][0x23c], -R215.reuse ;  /* 0x00008f0038757a23 */ /* 0x100fe400000108d7 */
[--C-:B------:R-:W-:Y:S01]  /*d210*/  FFMA.FTZ R56, R166, c[0x0][0x23c], -R215.reuse ;  /* 0x00008f00a6387a23 */ /* 0x100fe200000108d7 */
[----:B------:R-:W-:Y:S01]  /*d220*/  MUFU.EX2 R73, R73 ;  /* 0x0000004900497308 */ /* 0x000fe20000000800 */
[----:B------:R-:W-:-:S02]  /*d230*/  FFMA.FTZ R110, R109, c[0x0][0x23c], -R215 ;  /* 0x00008f006d6e7a23 */ /* 0x000fc400000108d7 */
[--C-:B------:R-:W-:Y:S01]  /*d240*/  FFMA.FTZ R109, R128, c[0x0][0x23c], -R215.reuse ;  /* 0x00008f00806d7a23 */ /* 0x100fe200000108d7 */
[----:B-1----:R-:W-:Y:S01]  /*d250*/  FMNMX.FTZ R104, R4, R5, !PT ;  /* 0x0000000504687209 */ /* 0x002fe20007810000 */
[--C-:B------:R-:W-:Y:S01]  /*d260*/  FFMA.FTZ R172, R172, c[0x0][0x23c], -R215.reuse ;  /* 0x00008f00acac7a23 */ /* 0x100fe200000108d7 */
[----:B------:R-:W-:Y:S02]  /*d270*/  FSEL R4, R105, RZ, P1 ;  /* 0x000000ff69047208 */ /* 0x000fe40000800000 */
        /* <DEDUP_REMOVED lines=9> */
[----:B------:R-:W-:-:S02]  /*d310*/  FADD.FTZ R4, R0, -R4 ;  /* 0x8000000400047221 */ /* 0x000fc40000010000 */
[--C-:B------:R-:W-:Y:S02]  /*d320*/  FFMA.FTZ R128, R116, c[0x0][0x23c], -R129.reuse ;  /* 0x00008f0074807a23 */ /* 0x100fe40000010881 */
[----:B------:R-:W-:Y:S02]  /*d330*/  FMUL.FTZ R4, R4, c[0x0][0x23c] ;  /* 0x00008f0004047a20 */ /* 0x000fe40000410000 */
[--C-:B------:R-:W-:Y:S01]  /*d340*/  FFMA.FTZ R116, R115, c[0x0][0x23c], -R129.reuse ;  /* 0x00008f0073747a23 */ /* 0x100fe20000010881 */
[----:B------:R2:W3:Y:S01]  /*d350*/  MUFU.EX2 R167, R2 ;  /* 0x0000000200a77308 */ /* 0x0004e20000000800 */
[--C-:B------:R-:W-:Y:S02]  /*d360*/  FFMA.FTZ R108, R108, c[0x0][0x23c], -R129.reuse ;  /* 0x00008f006c6c7a23 */ /* 0x100fe40000010881 */
[----:B------:R-:W-:Y:S02]  /*d370*/  FFMA.FTZ R115, R120, c[0x0][0x23c], -R129 ;  /* 0x00008f0078737a23 */ /* 0x000fe40000010881 */
[----:B------:R-:W-:-:S02]  /*d380*/  FFMA.FTZ R0, R121, c[0x0][0x23c], -R215 ;  /* 0x00008f0079007a23 */ /* 0x000fc400000108d7 */
[--C-:B------:R-:W-:Y:S01]  /*d390*/  FFMA.FTZ R120, R39, c[0x0][0x23c], -R129.reuse ;  /* 0x00008f0027787a23 */ /* 0x100fe20000010881 */
[----:B------:R4:W5:Y:S01]  /*d3a0*/  MUFU.EX2 R166, R4 ;  /* 0x0000000400a67308 */ /* 0x0009620000000800 */
[--C-:B------:R-:W-:Y:S01]  /*d3b0*/  FFMA.FTZ R121, R38, c[0x0][0x23c], -R129.reuse ;  /* 0x00008f0026797a23 */ /* 0x100fe20000010881 */
[----:B-1----:R-:W-:Y:S01]  /*d3c0*/  F2FP.PACK_AB R20, R117, R130 ;  /* 0x000000827514723e */ /* 0x002fe200000000ff */
[--C-:B------:R-:W-:Y:S02]  /*d3d0*/  FFMA.FTZ R165, R165, c[0x0][0x23c], -R129.reuse ;  /* 0x00008f00a5a57a23 */ /* 0x100fe40000010881 */
[--C-:B------:R-:W-:Y:S02]  /*d3e0*/  FFMA.FTZ R175, R175, c[0x0][0x23c], -R129.reuse ;  /* 0x00008f00afaf7a23 */ /* 0x100fe40000010881 */
[----:B------:R-:W-:Y:S01]  /*d3f0*/  FFMA.FTZ R178, R178, c[0x0][0x23c], -R129 ;  /* 0x00008f00b2b27a23 */ /* 0x000fe20000010881 */
[----:B------:R-:W-:Y:S01]  /*d400*/  MUFU.EX2 R110, R110 ;  /* 0x0000006e006e7308 */ /* 0x000fe20000000800 */
[----:B--2---:R-:W-:-:S02]  /*d410*/  FFMA.FTZ R2, R122, c[0x0][0x23c], -R215 ;  /* 0x00008f007a027a23 */ /* 0x004fc400000108d7 */
[----:B------:R-:W-:Y:S02]  /*d420*/  FFMA.FTZ R122, R37, c[0x0][0x23c], -R129 ;  /* 0x00008f00257a7a23 */ /* 0x000fe40000010881 */
[----:B------:R-:W-:Y:S01]  /*d430*/  LDSM.16.MT88.4 R36, [R191+0x4400] ;  /* 0x00440000bf24783b */ /* 0x000fe20000004200 */
[----:B---3--:R-:W-:Y:S01]  /*d440*/  FMUL.FTZ R9, R157, R167 ;  /* 0x000000a79d097220 */ /* 0x008fe20000410000 */
[----:B------:R-:W-:Y:S01]  /*d450*/  MOV R157, R13 ;  /* 0x0000000d009d7202 */ /* 0x000fe20000000f00 */
[----:B------:R-:W1:Y:S01]  /*d460*/  MUFU.EX2 R109, R109 ;  /* 0x0000006d006d7308 */ /* 0x000e620000000800 */
[----:B----4-:R-:W2:Y:S01]  /*d470*/  LDSM.16.MT88.4 R4, [R191+0x4000] ;  /* 0x00400000bf04783b */ /* 0x010ea20000004200 */
[----:B-----5:R-:W-:Y:S01]  /*d480*/  FMUL.FTZ R10, R158, R166 ;  /* 0x000000a69e0a7220 */ /* 0x020fe20000410000 */
[----:B------:R-:W-:Y:S01]  /*d490*/  MOV R158, R12 ;  /* 0x0000000c009e7202 */ /* 0x000fe20000000f00 */
[-C--:B------:R-:W-:Y:S02]  /*d4a0*/  FMUL.FTZ R12, R152, R167.reuse ;  /* 0x000000a7980c7220 */ /* 0x080fe40000410000 */
[----:B------:R-:W-:Y:S01]  /*d4b0*/  FMUL.FTZ R8, R156, R167 ;  /* 0x000000a79c087220 */ /* 0x000fe20000410000 */
[----:B------:R-:W-:Y:S01]  /*d4c0*/  MOV R156, R43 ;  /* 0x0000002b009c7202 */ /* 0x000fe20000000f00 */
[----:B------:R-:W-:Y:S01]  /*d4d0*/  MUFU.EX2 R128, R128 ;  /* 0x0000008000807308 */ /* 0x000fe20000000800 */
[----:B------:R-:W-:Y:S01]  /*d4e0*/  FMUL.FTZ R11, R159, R166 ;  /* 0x000000a69f0b7220 */ /* 0x000fe20000410000 */
[----:B------:R-:W-:Y:S01]  /*d4f0*/  MOV R159, R176 ;  /* 0x000000b0009f7202 */ /* 0x000fe20000000f00 */
[----:B------:R-:W-:Y:S01]  /*d500*/  FMUL.FTZ R13, R153, R167 ;  /* 0x000000a7990d7220 */ /* 0x000fe20000410000 */
[----:B------:R-:W-:Y:S01]  /*d510*/  MOV R153, R174 ;  /* 0x000000ae00997202 */ /* 0x000fe20000000f00 */
[-C--:B------:R-:W-:Y:S01]  /*d520*/  FMUL.FTZ R14, R154, R166.reuse ;  /* 0x000000a69a0e7220 */ /* 0x080fe20000410000 */
[----:B------:R-:W-:Y:S01]  /*d530*/  MOV R154, R173 ;  /* 0x000000ad009a7202 */ /* 0x000fe20000000f00 */
[----:B------:R-:W-:Y:S01]  /*d540*/  FMUL.FTZ R15, R155, R166 ;  /* 0x000000a69b0f7220 */ /* 0x000fe20000410000 */
[----:B------:R-:W3:Y:S01]  /*d550*/  MUFU.EX2 R116, R116 ;  /* 0x0000007400747308 */ /* 0x000ee20000000800 */
[----:B-1----:R-:W-:Y:S01]  /*d560*/  F2FP.PACK_AB R22, R109, R110 ;  /* 0x0000006e6d16723e */ /* 0x002fe200000000ff */
[----:B------:R-:W-:-:S02]  /*d570*/  FMUL.FTZ R17, R141, R167 ;  /* 0x000000a78d117220 */ /* 0x000fc40000410000 */
[-C--:B------:R-:W-:Y:S02]  /*d580*/  FMUL.FTZ R18, R142, R166.reuse ;  /* 0x000000a68e127220 */ /* 0x080fe40000410000 */
[-C--:B------:R-:W-:Y:S02]  /*d590*/  FMUL.FTZ R19, R143, R166.reuse ;  /* 0x000000a68f137220 */ /* 0x080fe40000410000 */
[----:B------:R-:W-:Y:S01]  /*d5a0*/  MUFU.EX2 R108, R108 ;  /* 0x0000006c006c7308 */ /* 0x000fe20000000800 */
[-C--:B------:R-:W-:Y:S02]  /*d5b0*/  FMUL.FTZ R136, R136, R167.reuse ;  /* 0x000000a788887220 */ /* 0x080fe40000410000 */
[----:B------:R-:W-:Y:S02]  /*d5c0*/  FMUL.FTZ R137, R137, R167 ;  /* 0x000000a789897220 */ /* 0x000fe40000410000 */
[-C--:B------:R-:W-:Y:S02]  /*d5d0*/  FMUL.FTZ R138, R138, R166.reuse ;  /* 0x000000a68a8a7220 */ /* 0x080fe40000410000 */
[----:B------:R-:W-:Y:S01]  /*d5e0*/  FMUL.FTZ R139, R139, R166 ;  /* 0x000000a68b8b7220 */ /* 0x000fe20000410000 */
[----:B------:R-:W1:Y:S01]  /*d5f0*/  MUFU.EX2 R115, R115 ;  /* 0x0000007300737308 */ /* 0x000e620000000800 */
[----:B---3--:R-:W-:Y:S01]  /*d600*/  F2FP.PACK_AB R21, R116, R128 ;  /* 0x000000807415723e */ /* 0x008fe200000000ff */
[--C-:B------:R-:W-:Y:S01]  /*d610*/  FFMA.FTZ R173, R53, c[0x0][0x23c], -R215.reuse ;  /* 0x00008f0035ad7a23 */ /* 0x100fe200000108d7 */
[----:B------:R-:W-:Y:S01]  /*d620*/  F2FP.PACK_AB R53, R75, R76 ;  /* 0x0000004c4b35723e */ /* 0x000fe200000000ff */
[----:B------:R-:W-:Y:S01]  /*d630*/  FFMA.FTZ R174, R55, c[0x0][0x23c], -R215 ;  /* 0x00008f0037ae7a23 */ /* 0x000fe200000108d7 */
[----:B------:R-:W-:Y:S01]  /*d640*/  F2FP.PACK_AB R55, R73, R74 ;  /* 0x0000004a4937723e */ /* 0x000fe200000000ff */
[--C-:B------:R-:W-:Y:S01]  /*d650*/  FFMA.FTZ R176, R52, c[0x0][0x23c], -R129.reuse ;  /* 0x00008f0034b07a23 */ /* 0x100fe20000010881 */
[----:B------:R-:W-:Y:S01]  /*d660*/  F2FP.PACK_AB R52, R103, R113 ;  /* 0x000000716734723e */ /* 0x000fe200000000ff */
[----:B------:R3:W4:Y:S01]  /*d670*/  MUFU.EX2 R152, R16 ;  /* 0x0000001000987308 */ /* 0x0007220000000800 */
[----:B------:R-:W-:-:S02]  /*d680*/  FFMA.FTZ R179, R179, c[0x0][0x23c], -R129 ;  /* 0x00008f00b3b37a23 */ /* 0x000fc40000010881 */
[--C-:B------:R-:W-:Y:S02]  /*d690*/  FFMA.FTZ R231, R231, c[0x0][0x23c], -R215.reuse ;  /* 0x00008f00e7e77a23 */ /* 0x100fe400000108d7 */
[--C-:B------:R-:W-:Y:S02]  /*d6a0*/  FFMA.FTZ R232, R232, c[0x0][0x23c], -R215.reuse ;  /* 0x00008f00e8e87a23 */ /* 0x100fe400000108d7 */
[--C-:B------:R-:W-:Y:S01]  /*d6b0*/  FFMA.FTZ R235, R235, c[0x0][0x23c], -R215.reuse ;  /* 0x00008f00ebeb7a23 */ /* 0x100fe200000108d7 */
[----:B-1----:R-:W-:Y:S01]  /*d6c0*/  F2FP.PACK_AB R23, R115, R108 ;  /* 0x0000006c7317723e */ /* 0x002fe200000000ff */
[----:B------:R-:W-:Y:S01]  /*d6d0*/  MUFU.EX2 R56, R56 ;  /* 0x0000003800387308 */ /* 0x000fe20000000800 */
[----:B------:R-:W-:Y:S02]  /*d6e0*/  FFMA.FTZ R236, R236, c[0x0][0x23c], -R215 ;  /* 0x00008f00ecec7a23 */ /* 0x000fe400000108d7 */
[--C-:B------:R-:W-:Y:S02]  /*d6f0*/  FFMA.FTZ R240, R240, c[0x0][0x23c], -R129.reuse ;  /* 0x00008f00f0f07a23 */ /* 0x100fe40000010881 */
[----:B------:R-:W-:Y:S01]  /*d700*/  FFMA.FTZ R239, R239, c[0x0][0x23c], -R129 ;  /* 0x00008f00efef7a23 */ /* 0x000fe20000010881 */
[----:B------:R-:W-:Y:S01]  /*d710*/  HMMA.16816.F32 R8, R20, R28, R8 ;  /* 0x0000001c1408723c */ /* 0x000fe20000001808 */
[----:B---3--:R-:W-:Y:S01]  /*d720*/  FMUL.FTZ R16, R140, R167 ;  /* 0x000000a78c107220 */ /* 0x008fe20000410000 */
[----:B------:R-:W-:Y:S01]  /*d730*/  MUFU.EX2 R0, R0 ;  /* 0x0000000000007308 */ /* 0x000fe20000000800 */
[----:B----4-:R-:W-:-:S02]  /*d740*/  FMUL.FTZ R25, R161, R152 ;  /* 0x00000098a1197220 */ /* 0x010fc40000410000 */
[-C--:B------:R-:W-:Y:S02]  /*d750*/  FMUL.FTZ R40, R144, R152.reuse ;  /* 0x0000009890287220 */ /* 0x080fe40000410000 */
[-C--:B------:R-:W-:Y:S01]  /*d760*/  FMUL.FTZ R41, R145, R152.reuse ;  /* 0x0000009891297220 */ /* 0x080fe20000410000 */
[C---:B------:R-:W-:Y:S01]  /*d770*/  HMMA.16816.F32 R12, R20.reuse, R30, R12 ;  /* 0x0000001e140c723c */ /* 0x040fe2000000180c */
[-C--:B------:R-:W-:Y:S01]  /*d780*/  FMUL.FTZ R148, R148, R152.reuse ;  /* 0x0000009894947220 */ /* 0x080fe20000410000 */
[----:B------:R1:W3:Y:S01]  /*d790*/  MUFU.EX2 R140, R24 ;  /* 0x00000018008c7308 */ /* 0x0002e20000000800 */
[-C--:B------:R-:W-:Y:S02]  /*d7a0*/  FMUL.FTZ R149, R149, R152.reuse ;  /* 0x0000009895957220 */ /* 0x080fe40000410000 */
[-C--:B------:R-:W-:Y:S02]  /*d7b0*/  FMUL.FTZ R132, R132, R152.reuse ;  /* 0x0000009884847220 */ /* 0x080fe40000410000 */
[----:B------:R-:W-:Y:S01]  /*d7c0*/  FMUL.FTZ R133, R133, R152 ;  /* 0x0000009885857220 */ /* 0x000fe20000410000 */
[----:B--2---:R-:W-:Y:S01]  /*d7d0*/  HMMA.16816.F32 R16, R20, R4, R16 ;  /* 0x000000041410723c */ /* 0x004fe20000001810 */
[----:B------:R-:W-:Y:S01]  /*d7e0*/  FFMA.FTZ R250, R250, c[0x0][0x23c], -R129 ;  /* 0x00008f00fafa7a23 */ /* 0x000fe20000010881 */
[----:B------:R-:W-:Y:S01]  /*d7f0*/  MUFU.EX2 R2, R2 ;  /* 0x0000000200027308 */ /* 0x000fe20000000800 */
[----:B------:R-:W-:-:S02]  /*d800*/  FFMA.FTZ R252, R252, c[0x0][0x23c], -R215 ;  /* 0x00008f00fcfc7a23 */ /* 0x000fc400000108d7 */
[--C-:B------:R-:W-:Y:S02]  /*d810*/  FFMA.FTZ R249, R249, c[0x0][0x23c], -R129.reuse ;  /* 0x00008f00f9f97a23 */ /* 0x100fe40000010881 */
[--C-:B------:R-:W-:Y:S01]  /*d820*/  FFMA.FTZ R248, R248, c[0x0][0x23c], -R129.reuse ;  /* 0x00008f00f8f87a23 */ /* 0x100fe20000010881 */
[----:B------:R-:W-:Y:S01]  /*d830*/  HMMA.16816.F32 R20, R20, R6, R136 ;  /* 0x000000061414723c */ /* 0x000fe20000001888 */
[----:B------:R-:W-:Y:S01]  /*d840*/  FFMA.FTZ R247, R247, c[0x0][0x23c], -R129 ;  /* 0x00008f00f7f77a23 */ /* 0x000fe20000010881 */
[----:B------:R2:W-:Y:S01]  /*d850*/  MUFU.EX2 R3, R172 ;  /* 0x000000ac00037308 */ /* 0x0005e20000000800 */
[----:B-1----:R-:W-:Y:S02]  /*d860*/  FMUL.FTZ R24, R160, R152 ;  /* 0x00000098a0187220 */ /* 0x002fe40000410000 */
[-C--:B---3--:R-:W-:Y:S02]  /*d870*/  FMUL.FTZ R26, R162, R140.reuse ;  /* 0x0000008ca21a7220 */ /* 0x088fe40000410000 */
[----:B------:R-:W-:-:S02]  /*d880*/  FMUL.FTZ R27, R163, R140 ;  /* 0x0000008ca31b7220 */ /* 0x000fc40000410000 */
[-C--:B------:R-:W-:Y:S01]  /*d890*/  FMUL.FTZ R42, R146, R140.reuse ;  /* 0x0000008c922a7220 */ /* 0x080fe20000410000 */
[----:B------:R-:W-:Y:S01]  /*d8a0*/  MUFU.EX2 R120, R120 ;  /* 0x0000007800787308 */ /* 0x000fe20000000800 */
[-C--:B------:R-:W-:Y:S02]  /*d8b0*/  FMUL.FTZ R43, R147, R140.reuse ;  /* 0x0000008c932b7220 */ /* 0x080fe40000410000 */
[-C--:B------:R-:W-:Y:S01]  /*d8c0*/  FMUL.FTZ R150, R150, R140.reuse ;  /* 0x0000008c96967220 */ /* 0x080fe20000410000 */
[----:B------:R-:W-:Y:S01]  /*d8d0*/  HMMA.16816.F32 R24, R44, R28, R24 ;  /* 0x0000001c2c18723c */ /* 0x000fe20000001818 */
[-C--:B------:R-:W-:Y:S02]  /*d8e0*/  FMUL.FTZ R151, R151, R140.reuse ;  /* 0x0000008c97977220 */ /* 0x080fe40000410000 */
[-C--:B------:R-:W-:Y:S01]  /*d8f0*/  FMUL.FTZ R134, R134, R140.reuse ;  /* 0x0000008c86867220 */ /* 0x080fe20000410000 */
[----:B------:R-:W1:Y:S01]  /*d900*/  MUFU.EX2 R121, R121 ;  /* 0x0000007900797308 */ /* 0x000e620000000800 */
[----:B------:R-:W-:-:S02]  /*d910*/  FMUL.FTZ R135, R135, R140 ;  /* 0x0000008c87877220 */ /* 0x000fc40000410000 */
[----:B--2---:R-:W-:Y:S01]  /*d920*/  FFMA.FTZ R172, R54, c[0x0][0x23c], -R215 ;  /* 0x00008f0036ac7a23 */ /* 0x004fe200000108d7 */
[C---:B------:R-:W-:Y:S01]  /*d930*/  HMMA.16816.F32 R40, R44.reuse, R4, R40 ;  /* 0x000000042c28723c */ /* 0x040fe20000001828 */
[----:B------:R-:W-:Y:S01]  /*d940*/  F2FP.PACK_AB R54, R101, R102 ;  /* 0x000000666536723e */ /* 0x000fe200000000ff */
[----:B------:R-:W-:Y:S02]  /*d950*/  FFMA.FTZ R246, R246, c[0x0][0x23c], -R129 ;  /* 0x00008f00f6f67a23 */ /* 0x000fe40000010881 */
[----:B------:R-:W-:Y:S01]  /*d960*/  MUFU.EX2 R122, R122 ;  /* 0x0000007a007a7308 */ /* 0x000fe20000000800 */
[--C-:B------:R-:W-:Y:S02]  /*d970*/  FFMA.FTZ R245, R245, c[0x0][0x23c], -R215.reuse ;  /* 0x00008f00f5f57a23 */ /* 0x100fe400000108d7 */
[--C-:B------:R-:W-:Y:S01]  /*d980*/  FFMA.FTZ R244, R244, c[0x0][0x23c], -R215.reuse ;  /* 0x00008f00f4f47a23 */ /* 0x100fe200000108d7 */
[----:B------:R-:W-:Y:S01]  /*d990*/  HMMA.16816.F32 R28, R44, R30, R148 ;  /* 0x0000001e2c1c723c */ /* 0x000fe20000001894 */
[--C-:B------:R-:W-:Y:S01]  /*d9a0*/  FFMA.FTZ R243, R243, c[0x0][0x23c], -R215.reuse ;  /* 0x00008f00f3f37a23 */ /* 0x100fe200000108d7 */
[----:B------:R-:W-:Y:S01]  /*d9b0*/  LDSM.16.MT88.4 R148, [R192+0x5c00] ;  /* 0x005c0000c094783b */ /* 0x000fe20000004200 */
[----:B------:R-:W-:Y:S01]  /*d9c0*/  FFMA.FTZ R251, R251, c[0x0][0x23c], -R215 ;  /* 0x00008f00fbfb7a23 */ /* 0x000fe200000108d7 */
[----:B------:R-:W2:Y:S01]  /*d9d0*/  MUFU.EX2 R165, R165 ;  /* 0x000000a500a57308 */ /* 0x000ea20000000800 */
[----:B------:R-:W-:-:S02]  /*d9e0*/  FFMA.FTZ R242, R242, c[0x0][0x23c], -R129 ;  /* 0x00008f00f2f27a23 */ /* 0x000fc40000010881 */
[--C-:B------:R-:W-:Y:S01]  /*d9f0*/  FFMA.FTZ R241, R241, c[0x0][0x23c], -R129.reuse ;  /* 0x00008f00f1f17a23 */ /* 0x100fe20000010881 */
[----:B------:R-:W-:Y:S01]  /*da00*/  HMMA.16816.F32 R4, R44, R6, R132 ;  /* 0x000000062c04723c */ /* 0x000fe20000001884 */
[--C-:B------:R-:W-:Y:S02]  /*da10*/  FFMA.FTZ R238, R238, c[0x0][0x23c], -R129.reuse ;  /* 0x00008f00eeee7a23 */ /* 0x100fe40000010881 */
[----:B------:R-:W-:Y:S01]  /*da20*/  FFMA.FTZ R237, R237, c[0x0][0x23c], -R129 ;  /* 0x00008f00eded7a23 */ /* 0x000fe20000010881 */
[----:B------:R-:W-:Y:S01]  /*da30*/  MUFU.EX2 R171, R171 ;  /* 0x000000ab00ab7308 */ /* 0x000fe20000000800 */
[----:B------:R-:W-:Y:S02]  /*da40*/  FFMA.FTZ R152, R218, R152, R181 ;  /* 0x00000098da987223 */ /* 0x000fe400000100b5 */
[----:B------:R-:W-:Y:S01]  /*da50*/  F2FP.PACK_AB R44, R0, R56 ;  /* 0x00000038002c723e */ /* 0x000fe200000000ff */
[----:B------:R-:W-:Y:S01]  /*da60*/  HMMA.16816.F32 R24, R52, R32, R24 ;  /* 0x000000203418723c */ /* 0x000fe20000001818 */
[----:B-1----:R-:W-:Y:S01]  /*da70*/  F2FP.PACK_AB R45, R121, R120 ;  /* 0x00000078792d723e */ /* 0x002fe200000000ff */
[----:B------:R-:W-:Y:S01]  /*da80*/  FFMA.FTZ R131, R217, R140, R131 ;  /* 0x0000008cd9837223 */ /* 0x000fe20000010083 */
[----:B------:R-:W-:Y:S01]  /*da90*/  F2FP.PACK_AB R46, R3, R2 ;  /* 0x00000002032e723e */ /* 0x000fe200000000ff */
[----:B------:R-:W1:Y:S01]  /*daa0*/  MUFU.EX2 R172, R172 ;  /* 0x000000ac00ac7308 */ /* 0x000e620000000800 */
[----:B--2---:R-:W-:Y:S01]  /*dab0*/  F2FP.PACK_AB R47, R165, R122 ;  /* 0x0000007aa52f723e */ /* 0x004fe200000000ff */
[----:B------:R-:W-:-:S02]  /*dac0*/  FFMA.FTZ R130, R216, R167, R130 ;  /* 0x000000a7d8827223 */ /* 0x000fc40000010082 */
[----:B------:R-:W-:Y:S01]  /*dad0*/  HMMA.16816.F32 R28, R52, R34, R28 ;  /* 0x00000022341c723c */ /* 0x000fe2000000181c */
[----:B------:R-:W-:Y:S02]  /*dae0*/  FFMA.FTZ R128, R209, R166, R128 ;  /* 0x000000a6d1807223 */ /* 0x000fe40000010080 */
[----:B------:R-:W-:Y:S01]  /*daf0*/  FADD.FTZ R152, R164, R152 ;  /* 0x00000098a4987221 */ /* 0x000fe20000010000 */
[----:B------:R-:W-:Y:S01]  /*db00*/  MUFU.EX2 R173, R173 ;  /* 0x000000ad00ad7308 */ /* 0x000fe20000000800 */
[----:B------:R-:W-:Y:S02]  /*db10*/  FADD.FTZ R131, R118, R131 ;  /* 0x0000008376837221 */ /* 0x000fe40000010000 */
[----:B------:R-:W-:Y:S01]  /*db20*/  FADD.FTZ R130, R117, R130 ;  /* 0x0000008275827221 */ /* 0x000fe20000010000 */
[----:B------:R-:W-:Y:S01]  /*db30*/  HMMA.16816.F32 R8, R44, R32, R8 ;  /* 0x000000202c08723c */ /* 0x000fe20000001808 */
[----:B------:R-:W-:Y:S02]  /*db40*/  FADD.FTZ R128, R116, R128 ;  /* 0x0000008074807221 */ /* 0x000fe40000010000 */
[----:B------:R-:W-:Y:S01]  /*db50*/  FADD.FTZ R119, R119, R152 ;  /* 0x0000009877777221 */ /* 0x000fe20000010000 */
[----:B------:R-:W2:Y:S01]  /*db60*/  MUFU.EX2 R174, R174 ;  /* 0x000000ae00ae7308 */ /* 0x000ea20000000800 */
[----:B------:R-:W-:-:S02]  /*db70*/  FADD.FTZ R131, R112, R131 ;  /* 0x0000008370837221 */ /* 0x000fc40000010000 */
[----:B-1----:R-:W-:Y:S01]  /*db80*/  F2FP.PACK_AB R32, R172, R171 ;  /* 0x000000abac20723e */ /* 0x002fe200000000ff */
[C---:B------:R-:W-:Y:S01]  /*db90*/  HMMA.16816.F32 R12, R44.reuse, R34, R12 ;  /* 0x000000222c0c723c */ /* 0x040fe2000000180c */
[----:B------:R-:W-:Y:S02]  /*dba0*/  FADD.FTZ R130, R110, R130 ;  /* 0x000000826e827221 */ /* 0x000fe40000010000 */
[----:B------:R-:W-:Y:S01]  /*dbb0*/  FADD.FTZ R128, R108, R128 ;  /* 0x000000806c807221 */ /* 0x000fe20000010000 */
[----:B------:R-:W-:Y:S01]  /*dbc0*/  MUFU.EX2 R176, R176 ;  /* 0x000000b000b07308 */ /* 0x000fe20000000800 */
[----:B------:R-:W-:Y:S02]  /*dbd0*/  FADD.FTZ R119, R114, R119 ;  /* 0x0000007772777221 */ /* 0x000fe40000010000 */
[----:B------:R-:W-:Y:S01]  /*dbe0*/  FADD.FTZ R111, R111, R131 ;  /* 0x000000836f6f7221 */ /* 0x000fe20000010000 */
[----:B------:R-:W-:Y:S01]  /*dbf0*/  HMMA.16816.F32 R16, R44, R36, R16 ;  /* 0x000000242c10723c */ /* 0x000fe20000001810 */
[----:B------:R-:W-:-:S02]  /*dc00*/  FADD.FTZ R109, R109, R130 ;  /* 0x000000826d6d7221 */ /* 0x000fc40000010000 */
[----:B------:R-:W-:Y:S01]  /*dc10*/  FADD.FTZ R115, R115, R128 ;  /* 0x0000008073737221 */ /* 0x000fe20000010000 */
[----:B------:R-:W1:Y:S01]  /*dc20*/  MUFU.EX2 R175, R175 ;  /* 0x000000af00af7308 */ /* 0x000e620000000800 */
[----:B--2---:R-:W-:Y:S01]  /*dc30*/  F2FP.PACK_AB R34, R174, R173 ;  /* 0x000000adae22723e */ /* 0x004fe200000000ff */
[----:B------:R-:W-:Y:S02]  /*dc40*/  FADD.FTZ R113, R113, R119 ;  /* 0x0000007771717221 */ /* 0x000fe40000010000 */
[----:B------:R-:W-:Y:S01]  /*dc50*/  HMMA.16816.F32 R20, R44, R38, R20 ;  /* 0x000000262c14723c */ /* 0x000fe20000001814 */
[----:B------:R-:W2:Y:S01]  /*dc60*/  LDSM.16.MT88.4 R44, [R192+0x4800] ;  /* 0x00480000c02c783b */ /* 0x000ea20000004200 */
[----:B------:R-:W-:Y:S02]  /*dc70*/  FADD.FTZ R111, R76, R111 ;  /* 0x0000006f4c6f7221 */ /* 0x000fe40000010000 */
[----:B------:R-:W-:Y:S01]  /*dc80*/  MUFU.EX2 R178, R178 ;  /* 0x000000b200b27308 */ /* 0x000fe20000000800 */
[----:B------:R-:W-:-:S02]  /*dc90*/  FADD.FTZ R109, R56, R109 ;  /* 0x0000006d386d7221 */ /* 0x000fc40000010000 */
[----:B------:R-:W-:Y:S01]  /*dca0*/  FADD.FTZ R115, R120, R115 ;  /* 0x0000007378737221 */ /* 0x000fe20000010000 */
[C---:B------:R-:W-:Y:S01]  /*dcb0*/  HMMA.16816.F32 R40, R52.reuse, R36, R40 ;  /* 0x000000243428723c */ /* 0x040fe20000001828 */
[----:B------:R-:W-:Y:S02]  /*dcc0*/  FADD.FTZ R113, R103, R113 ;  /* 0x0000007167717221 */ /* 0x000fe40000010000 */
[----:B------:R-:W-:Y:S01]  /*dcd0*/  FADD.FTZ R111, R75, R111 ;  /* 0x0000006f4b6f7221 */ /* 0x000fe20000010000 */
[----:B------:R-:W3:Y:S01]  /*dce0*/  MUFU.EX2 R179, R179 ;  /* 0x000000b300b37308 */ /* 0x000ee20000000800 */
[----:B-1----:R-:W-:Y:S01]  /*dcf0*/  F2FP.PACK_AB R33, R175, R176 ;  /* 0x000000b0af21723e */ /* 0x002fe200000000ff */
[----:B------:R-:W-:Y:S01]  /*dd00*/  FADD.FTZ R109, R0, R109 ;  /* 0x0000006d006d7221 */ /* 0x000fe20000010000 */
[----:B------:R-:W-:Y:S01]  /*dd10*/  MOV R0, R104 ;  /* 0x0000006800007202 */ /* 0x000fe20000000f00 */
[----:B------:R-:W-:Y:S01]  /*dd20*/  HMMA.16816.F32 R4, R52, R38, R4 ;  /* 0x000000263404723c */ /* 0x000fe20000001804 */
[----:B------:R-:W-:Y:S01]  /*dd30*/  LDSM.16.MT88.4 R36, [R191+0x4c00] ;  /* 0x004c0000bf24783b */ /* 0x000fe20000004200 */
[----:B------:R-:W-:-:S02]  /*dd40*/  FADD.FTZ R115, R121, R115 ;  /* 0x0000007379737221 */ /* 0x000fc40000010000 */
[----:B------:R-:W1:Y:S01]  /*dd50*/  MUFU.EX2 R97, R97 ;  /* 0x0000006100617308 */ /* 0x000e620000000800 */
[----:B------:R-:W-:Y:S02]  /*dd60*/  FADD.FTZ R113, R102, R113 ;  /* 0x0000007166717221 */ /* 0x000fe40000010000 */
[----:B------:R-:W-:Y:S01]  /*dd70*/  F2FP.PACK_AB R52, R99, R100 ;  /* 0x000000646334723e */ /* 0x000fe200000000ff */
[----:B------:R-:W-:Y:S02]  /*dd80*/  FADD.FTZ R111, R74, R111 ;  /* 0x0000006f4a6f7221 */ /* 0x000fe40000010000 */
[----:B------:R-:W-:Y:S01]  /*dd90*/  FADD.FTZ R109, R2, R109 ;  /* 0x0000006d026d7221 */ /* 0x000fe20000010000 */
[----:B------:R-:W-:Y:S01]  /*dda0*/  MOV R2, R105 ;  /* 0x0000006900027202 */ /* 0x000fe20000000f00 */
[----:B------:R-:W4:Y:S01]  /*ddb0*/  MUFU.EX2 R72, R72 ;  /* 0x0000004800487308 */ /* 0x000f220000000800 */
[----:B---3--:R-:W-:Y:S01]  /*ddc0*/  F2FP.PACK_AB R35, R179, R178 ;  /* 0x000000b2b323723e */ /* 0x008fe200000000ff */
[----:B------:R-:W-:-:S02]  /*ddd0*/  FADD.FTZ R115, R122, R115 ;  /* 0x000000737a737221 */ /* 0x000fc40000010000 */
[----:B------:R-:W-:Y:S02]  /*dde0*/  FADD.FTZ R113, R101, R113 ;  /* 0x0000007165717221 */ /* 0x000fe40000010000 */
[----:B------:R-:W-:Y:S02]  /*ddf0*/  FADD.FTZ R111, R73, R111 ;  /* 0x0000006f496f7221 */ /* 0x000fe40000010000 */
[----:B------:R-:W3:Y:S01]  /*de00*/  MUFU.EX2 R71, R71 ;  /* 0x0000004700477308 */ /* 0x000ee20000000800 */
[C---:B------:R-:W-:Y:S01]  /*de10*/  HMMA.16816.F32 R16, R32.reuse, R48, R16 ;  /* 0x000000302010723c */ /* 0x040fe20000001810 */
[----:B-1----:R-:W-:Y:S01]  /*de20*/  F2FP.PACK_AB R54, R97, R98 ;  /* 0x000000626136723e */ /* 0x002fe200000000ff */
[----:B------:R-:W-:Y:S01]  /*de30*/  FADD.FTZ R109, R3, R109 ;  /* 0x0000006d036d7221 */ /* 0x000fe20000010000 */
[----:B------:R-:W-:Y:S01]  /*de40*/  MOV R3, R106 ;  /* 0x0000006a00037202 */ /* 0x000fe20000000f00 */
[----:B------:R-:W-:Y:S02]  /*de50*/  FADD.FTZ R115, R165, R115 ;  /* 0x00000073a5737221 */ /* 0x000fe40000010000 */
[----:B------:R-:W-:Y:S01]  /*de60*/  FADD.FTZ R113, R100, R113 ;  /* 0x0000007164717221 */ /* 0x000fe20000010000 */
[----:B------:R-:W-:Y:S01]  /*de70*/  MUFU.EX2 R70, R70 ;  /* 0x0000004600467308 */ /* 0x000fe20000000800 */
[----:B--2---:R-:W-:Y:S01]  /*de80*/  HMMA.16816.F32 R8, R32, R44, R8 ;  /* 0x0000002c2008723c */ /* 0x004fe20000001808 */
[----:B----4-:R-:W-:-:S02]  /*de90*/  FADD.FTZ R111, R72, R111 ;  /* 0x0000006f486f7221 */ /* 0x010fc40000010000 */
[----:B------:R-:W-:Y:S02]  /*dea0*/  FADD.FTZ R109, R171, R109 ;  /* 0x0000006dab6d7221 */ /* 0x000fe40000010000 */
[----:B------:R-:W-:Y:S02]  /*deb0*/  FADD.FTZ R115, R176, R115 ;  /* 0x00000073b0737221 */ /* 0x000fe40000010000 */
[----:B------:R-:W1:Y:S01]  /*dec0*/  MUFU.EX2 R69, R69 ;  /* 0x0000004500457308 */ /* 0x000e620000000800 */
[C---:B------:R-:W-:Y:S01]  /*ded0*/  HMMA.16816.F32 R12, R32.reuse, R46, R12 ;  /* 0x0000002e200c723c */ /* 0x040fe2000000180c */
[----:B---3--:R-:W-:Y:S01]  /*dee0*/  F2FP.PACK_AB R53, R71, R72 ;  /* 0x000000484735723e */ /* 0x008fe200000000ff */
[--C-:B------:R-:W-:Y:S02]  /*def0*/  FFMA.FTZ R234, R234, c[0x0][0x23c], -R215.reuse ;  /* 0x00008f00eaea7a23 */ /* 0x100fe400000108d7 */
[--C-:B------:R-:W-:Y:S02]  /*df00*/  FFMA.FTZ R233, R233, c[0x0][0x23c], -R215.reuse ;  /* 0x00008f00e9e97a23 */ /* 0x100fe400000108d7 */
[--C-:B------:R-:W-:Y:S01]  /*df10*/  FFMA.FTZ R230, R230, c[0x0][0x23c], -R215.reuse ;  /* 0x00008f00e6e67a23 */ /* 0x100fe200000108d7 */
[----:B------:R-:W-:Y:S01]  /*df20*/  MUFU.EX2 R231, R231 ;  /* 0x000000e700e77308 */ /* 0x000fe20000000800 */
[----:B------:R-:W-:Y:S01]  /*df30*/  HMMA.16816.F32 R20, R32, R50, R20 ;  /* 0x000000322014723c */ /* 0x000fe20000001814 */
[----:B------:R-:W2:Y:S01]  /*df40*/  LDSM.16.MT88.4 R32, [R192+0x4c00] ;  /* 0x004c0000c020783b */ /* 0x000ea20000004200 */
[----:B------:R-:W-:-:S02]  /*df50*/  FFMA.FTZ R228, R228, c[0x0][0x23c], -R215 ;  /* 0x00008f00e4e47a23 */ /* 0x000fc400000108d7 */
[--C-:B------:R-:W-:Y:S02]  /*df60*/  FFMA.FTZ R180, R180, c[0x0][0x23c], -R129.reuse ;  /* 0x00008f00b4b47a23 */ /* 0x100fe40000010881 */
[----:B------:R-:W-:Y:S01]  /*df70*/  FFMA.FTZ R177, R177, c[0x0][0x23c], -R129 ;  /* 0x00008f00b1b17a23 */ /* 0x000fe20000010881 */
[----:B-1----:R-:W-:Y:S01]  /*df80*/  F2FP.PACK_AB R55, R69, R70 ;  /* 0x000000464537723e */ /* 0x002fe200000000ff */
[----:B------:R-:W-:Y:S01]  /*df90*/  MUFU.EX2 R232, R232 ;  /* 0x000000e800e87308 */ /* 0x000fe20000000800 */
[----:B------:R-:W-:Y:S02]  /*dfa0*/  FADD.FTZ R113, R99, R113 ;  /* 0x0000007163717221 */ /* 0x000fe40000010000 */
[----:B------:R-:W-:Y:S02]  /*dfb0*/  FADD.FTZ R111, R71, R111 ;  /* 0x0000006f476f7221 */ /* 0x000fe40000010000 */
[----:B------:R-:W-:Y:S01]  /*dfc0*/  FADD.FTZ R109, R172, R109 ;  /* 0x0000006dac6d7221 */ /* 0x000fe20000010000 */
[----:B------:R-:W-:Y:S01]  /*dfd0*/  HMMA.16816.F32 R24, R52, R44, R24 ;  /* 0x0000002c3418723c */ /* 0x000fe20000001818 */
[----:B------:R-:W-:Y:S01]  /*dfe0*/  FADD.FTZ R115, R175, R115 ;  /* 0x00000073af737221 */ /* 0x000fe20000010000 */
[----:B------:R-:W-:Y:S01]  /*dff0*/  MUFU.EX2 R235, R235 ;  /* 0x000000eb00eb7308 */ /* 0x000fe20000000800 */
[----:B------:R-:W-:-:S02]  /*e000*/  FFMA.FTZ R227, R227, c[0x0][0x23c], -R129 ;  /* 0x00008f00e3e37a23 */ /* 0x000fc40000010881 */
[--C-:B------:R-:W-:Y:S02]  /*e010*/  FFMA.FTZ R220, R220, c[0x0][0x23c], -R129.reuse ;  /* 0x00008f00dcdc7a23 */ /* 0x100fe40000010881 */
[----:B------:R-:W-:Y:S01]  /*e020*/  FFMA.FTZ R44, R154, c[0x0][0x23c], -R129 ;  /* 0x00008f009a2c7a23 */ /* 0x000fe20000010881 */
[C---:B------:R-:W-:Y:S01]  /*e030*/  HMMA.16816.F32 R40, R52.reuse, R48, R40 ;  /* 0x000000303428723c */ /* 0x040fe20000001828 */
[----:B------:R-:W-:Y:S01]  /*e040*/  FFMA.FTZ R136, R225, c[0x0][0x23c], -R226 ;  /* 0x00008f00e1887a23 */ /* 0x000fe200000108e2 */
[----:B------:R-:W1:Y:S01]  /*e050*/  MUFU.EX2 R236, R236 ;  /* 0x000000ec00ec7308 */ /* 0x000e620000000800 */
[----:B------:R-:W-:Y:S02]  /*e060*/  FADD.FTZ R113, R98, R113 ;  /* 0x0000007162717221 */ /* 0x000fe40000010000 */
[----:B------:R-:W-:Y:S02]  /*e070*/  FADD.FTZ R111, R70, R111 ;  /* 0x0000006f466f7221 */ /* 0x000fe40000010000 */
[----:B------:R-:W-:Y:S01]  /*e080*/  FFMA.FTZ R48, R158, c[0x0][0x23c], -R215 ;  /* 0x00008f009e307a23 */ /* 0x000fe200000108d7 */
[----:B------:R-:W-:Y:S01]  /*e090*/  HMMA.16816.F32 R28, R52, R46, R28 ;  /* 0x0000002e341c723c */ /* 0x000fe2000000181c */
[----:B------:R-:W-:Y:S01]  /*e0a0*/  FADD.FTZ R109, R173, R109 ;  /* 0x0000006dad6d7221 */ /* 0x000fe20000010000 */
[----:B------:R-:W3:Y:S01]  /*e0b0*/  MUFU.EX2 R240, R240 ;  /* 0x000000f000f07308 */ /* 0x000ee20000000800 */
[----:B------:R-:W-:-:S02]  /*e0c0*/  FADD.FTZ R115, R178, R115 ;  /* 0x00000073b2737221 */ /* 0x000fc40000010000 */
[----:B------:R-:W-:Y:S02]  /*e0d0*/  FADD.FTZ R113, R97, R113 ;  /* 0x0000007161717221 */ /* 0x000fe40000010000 */
[----:B------:R-:W-:Y:S01]  /*e0e0*/  FADD.FTZ R111, R69, R111 ;  /* 0x0000006f456f7221 */ /* 0x000fe20000010000 */
[----:B------:R-:W-:Y:S01]  /*e0f0*/  HMMA.16816.F32 R4, R52, R50, R4 ;  /* 0x000000323404723c */ /* 0x000fe20000001804 */
[----:B------:R-:W-:Y:S01]  /*e100*/  FADD.FTZ R109, R174, R109 ;  /* 0x0000006dae6d7221 */ /* 0x000fe20000010000 */
[----:B------:R-:W4:Y:S01]  /*e110*/  MUFU.EX2 R239, R239 ;  /* 0x000000ef00ef7308 */ /* 0x000f220000000800 */
[----:B-1----:R-:W-:Y:S01]  /*e120*/  F2FP.PACK_AB R46, R236, R235 ;  /* 0x000000ebec2e723e */ /* 0x002fe200000000ff */
[----:B------:R-:W-:Y:S02]  /*e130*/  FADD.FTZ R115, R179, R115 ;  /* 0x00000073b3737221 */ /* 0x000fe40000010000 */
[----:B------:R-:W-:Y:S02]  /*e140*/  FADD.FTZ R113, R96, R113 ;  /* 0x0000007160717221 */ /* 0x000fe40000010000 */
[----:B------:R-:W-:-:S02]  /*e150*/  FADD.FTZ R109, R231, R109 ;  /* 0x0000006de76d7221 */ /* 0x000fc40000010000 */
[----:B------:R-:W1:Y:S01]  /*e160*/  MUFU.EX2 R250, R250 ;  /* 0x000000fa00fa7308 */ /* 0x000e620000000800 */
[----:B---3--:R-:W-:Y:S02]  /*e170*/  FADD.FTZ R115, R240, R115 ;  /* 0x00000073f0737221 */ /* 0x008fe40000010000 */
[----:B------:R-:W-:Y:S02]  /*e180*/  FADD.FTZ R109, R232, R109 ;  /* 0x0000006de86d7221 */ /* 0x000fe40000010000 */
[----:B------:R-:W-:Y:S02]  /*e190*/  FFMA.FTZ R221, R221, c[0x0][0x23c], -R215 ;  /* 0x00008f00dddd7a23 */ /* 0x000fe400000108d7 */
[----:B------:R-:W-:Y:S01]  /*e1a0*/  FADD.FTZ R109, R235, R109 ;  /* 0x0000006deb6d7221 */ /* 0x000fe20000010000 */
[----:B------:R-:W3:Y:S01]  /*e1b0*/  MUFU.EX2 R133, R44 ;  /* 0x0000002c00857308 */ /* 0x000ee20000000800 */
[C---:B----4-:R-:W-:Y:S01]  /*e1c0*/  F2FP.PACK_AB R45, R239.reuse, R240 ;  /* 0x000000f0ef2d723e */ /* 0x050fe200000000ff */
[----:B------:R-:W-:-:S02]  /*e1d0*/  FADD.FTZ R115, R239, R115 ;  /* 0x00000073ef737221 */ /* 0x000fc40000010000 */
[----:B------:R-:W-:Y:S02]  /*e1e0*/  FADD.FTZ R109, R236, R109 ;  /* 0x0000006dec6d7221 */ /* 0x000fe40000010000 */
[----:B------:R-:W-:Y:S02]  /*e1f0*/  FFMA.FTZ R183, R183, c[0x0][0x23c], -R215 ;  /* 0x00008f00b7b77a23 */ /* 0x000fe400000108d7 */
[----:B------:R4:W-:Y:S01]  /*e200*/  MUFU.EX2 R135, R48 ;  /* 0x0000003000877308 */ /* 0x0009e20000000800 */
[----:B-1----:R-:W-:Y:S02]  /*e210*/  FADD.FTZ R115, R250, R115 ;  /* 0x00000073fa737221 */ /* 0x002fe40000010000 */
[----:B------:R-:W-:Y:S02]  /*e220*/  FFMA.FTZ R182, R182, c[0x0][0x23c], -R215 ;  /* 0x00008f00b6b67a23 */ /* 0x000fe400000108d7 */
[--C-:B------:R-:W-:Y:S02]  /*e230*/  FFMA.FTZ R168, R168, c[0x0][0x23c], -R129.reuse ;  /* 0x00008f00a8a87a23 */ /* 0x100fe40000010881 */
[----:B------:R-:W-:Y:S01]  /*e240*/  FFMA.FTZ R123, R123, c[0x0][0x23c], -R129 ;  /* 0x00008f007b7b7a23 */ /* 0x000fe20000010881 */
[----:B---3--:R-:W-:Y:S01]  /*e250*/  F2FP.PACK_AB R47, R133, R250 ;  /* 0x000000fa852f723e */ /* 0x008fe200000000ff */
[----:B------:R-:W-:Y:S01]  /*e260*/  FFMA.FTZ R44, R153, c[0x0][0x23c], -R226 ;  /* 0x00008f00992c7a23 */ /* 0x000fe200000108e2 */
[----:B------:R-:W1:Y:S01]  /*e270*/  MUFU.EX2 R95, R95 ;  /* 0x0000005f005f7308 */ /* 0x000e620000000800 */
[----:B----4-:R-:W-:-:S07]  /*e280*/  FFMA.FTZ R48, R157, c[0x0][0x23c], -R215 ;  /* 0x00008f009d307a23 */ /* 0x010fce00000108d7 */
[----:B------:R3:W-:Y:S08]  /*e290*/  MUFU.EX2 R132, R44 ;  /* 0x0000002c00847308 */ /* 0x0007f00000000800 */
[----:B------:R4:W-:Y:S01]  /*e2a0*/  MUFU.EX2 R137, R48 ;  /* 0x0000003000897308 */ /* 0x0009e20000000800 */
[C---:B-1----:R-:W-:Y:S01]  /*e2b0*/  F2FP.PACK_AB R52, R95.reuse, R96 ;  /* 0x000000605f34723e */ /* 0x042fe200000000ff */
[----:B------:R-:W-:-:S02]  /*e2c0*/  FADD.FTZ R113, R95, R113 ;  /* 0x000000715f717221 */ /* 0x000fc40000010000 */
[----:B---3--:R-:W-:-:S04]  /*e2d0*/  FFMA.FTZ R44, R159, c[0x0][0x23c], -R215 ;  /* 0x00008f009f2c7a23 */ /* 0x008fc800000108d7 */
[----:B------:R-:W1:Y:S01]  /*e2e0*/  MUFU.EX2 R94, R94 ;  /* 0x0000005e005e7308 */ /* 0x000e620000000800 */
[----:B----4-:R-:W-:Y:S07]  /*e2f0*/  LDSM.16.MT88.4 R48, [R191+0x5000] ;  /* 0x00500000bf30783b */ /* 0x010fee0000004200 */
[----:B------:R3:W4:Y:S08]  /*e300*/  MUFU.EX2 R134, R44 ;  /* 0x0000002c00867308 */ /* 0x0007300000000800 */
[----:B------:R-:W5:Y:S01]  /*e310*/  MUFU.EX2 R93, R93 ;  /* 0x0000005d005d7308 */ /* 0x000f620000000800 */
[----:B-1----:R-:W-:Y:S01]  /*e320*/  FADD.FTZ R113, R94, R113 ;  /* 0x000000715e717221 */ /* 0x002fe20000010000 */
[----:B---3--:R-:W-:-:S06]  /*e330*/  F2FP.PACK_AB R44, R232, R231 ;  /* 0x000000e7e82c723e */ /* 0x008fcc00000000ff */
[----:B------:R-:W1:Y:S01]  /*e340*/  MUFU.EX2 R68, R68 ;  /* 0x0000004400447308 */ /* 0x000e620000000800 */
[----:B----4-:R-:W-:Y:S01]  /*e350*/  MOV R218, R134 ;  /* 0x0000008600da7202 */ /* 0x010fe20000000f00 */
[----:B--2---:R-:W-:Y:S01]  /*e360*/  HMMA.16816.F32 R8, R44, R32, R8 ;  /* 0x000000202c08723c */ /* 0x004fe20000001808 */
[----:B-----5:R-:W-:-:S05]  /*e370*/  F2FP.PACK_AB R54, R93, R94 ;  /* 0x0000005e5d36723e */ /* 0x020fca00000000ff */
[----:B------:R-:W2:Y:S01]  /*e380*/  MUFU.EX2 R67, R67 ;  /* 0x0000004300437308 */ /* 0x000ea20000000800 */
[----:B------:R-:W-:Y:S02]  /*e390*/  FADD.FTZ R113, R93, R113 ;  /* 0x000000715d717221 */ /* 0x000fe40000010000 */
[----:B------:R-:W-:Y:S01]  /*e3a0*/  FADD.FTZ R109, R218, R109 ;  /* 0x0000006dda6d7221 */ /* 0x000fe20000010000 */
[----:B------:R-:W-:Y:S04]  /*e3b0*/  HMMA.16816.F32 R12, R44, R34, R12 ;  /* 0x000000222c0c723c */ /* 0x000fe8000000180c */
[----:B------:R-:W3:Y:S01]  /*e3c0*/  MUFU.EX2 R66, R66 ;  /* 0x0000004200427308 */ /* 0x000ee20000000800 */
[----:B-1----:R-:W-:-:S03]  /*e3d0*/  FADD.FTZ R111, R68, R111 ;  /* 0x0000006f446f7221 */ /* 0x002fc60000010000 */
[C---:B------:R-:W-:Y:S04]  /*e3e0*/  HMMA.16816.F32 R16, R44.reuse, R36, R16 ;  /* 0x000000242c10723c */ /* 0x040fe80000001810 */
[----:B------:R-:W1:Y:S01]  /*e3f0*/  MUFU.EX2 R65, R65 ;  /* 0x0000004100417308 */ /* 0x000e620000000800 */
[C---:B--2---:R-:W-:Y:S01]  /*e400*/  F2FP.PACK_AB R53, R67.reuse, R68 ;  /* 0x000000444335723e */ /* 0x044fe200000000ff */
[----:B------:R-:W-:Y:S02]  /*e410*/  FADD.FTZ R111, R67, R111 ;  /* 0x0000006f436f7221 */ /* 0x000fe40000010000 */
[----:B------:R-:W-:Y:S01]  /*e420*/  HMMA.16816.F32 R20, R44, R38, R20 ;  /* 0x000000262c14723c */ /* 0x000fe20000001814 */
[----:B------:R-:W2:Y:S03]  /*e430*/  LDSM.16.MT88.4 R44, [R192+0x5000] ;  /* 0x00500000c02c783b */ /* 0x000ea60000004200 */
[----:B------:R-:W-:Y:S01]  /*e440*/  MUFU.EX2 R252, R252 ;  /* 0x000000fc00fc7308 */ /* 0x000fe20000000800 */
[----:B---3--:R-:W-:-:S07]  /*e450*/  FADD.FTZ R111, R66, R111 ;  /* 0x0000006f426f7221 */ /* 0x008fce0000010000 */
[----:B------:R-:W-:Y:S01]  /*e460*/  MUFU.EX2 R249, R249 ;  /* 0x000000f900f97308 */ /* 0x000fe20000000800 */
[C---:B-1----:R-:W-:Y:S01]  /*e470*/  F2FP.PACK_AB R55, R65.reuse, R66 ;  /* 0x000000424137723e */ /* 0x042fe200000000ff */
[----:B------:R-:W-:-:S06]  /*e480*/  FADD.FTZ R111, R65, R111 ;  /* 0x0000006f416f7221 */ /* 0x000fcc0000010000 */
[----:B------:R-:W1:Y:S01]  /*e490*/  MUFU.EX2 R248, R248 ;  /* 0x000000f800f87308 */ /* 0x000e620000000800 */
[C---:B------:R-:W-:Y:S07]  /*e4a0*/  HMMA.16816.F32 R24, R52.reuse, R32, R24 ;  /* 0x000000203418723c */ /* 0x040fee0000001818 */
[----:B------:R-:W-:Y:S01]  /*e4b0*/  MUFU.EX2 R247, R247 ;  /* 0x000000f700f77308 */ /* 0x000fe20000000800 */
[----:B------:R-:W-:Y:S01]  /*e4c0*/  FFMA.FTZ R32, R156, c[0x0][0x23c], -R226 ;  /* 0x00008f009c207a23 */ /* 0x000fe200000108e2 */
[----:B------:R-:W-:Y:S01]  /*e4d0*/  HMMA.16816.F32 R28, R52, R34, R28 ;  /* 0x00000022341c723c */ /* 0x000fe2000000181c */
[----:B------:R-:W-:Y:S01]  /*e4e0*/  MOV R226, R132 ;  /* 0x0000008400e27202 */ /* 0x000fe20000000f00 */
[----:B------:R-:W-:Y:S01]  /*e4f0*/  FFMA.FTZ R132, R214, c[0x0][0x23c], -R215 ;  /* 0x00008f00d6847a23 */ /* 0x000fe200000108d7 */
[----:B------:R-:W-:-:S03]  /*e500*/  MOV R215, R135 ;  /* 0x0000008700d77202 */ /* 0x000fc60000000f00 */
[----:B------:R-:W3:Y:S01]  /*e510*/  MUFU.EX2 R246, R246 ;  /* 0x000000f600f67308 */ /* 0x000ee20000000800 */
[----:B-1----:R-:W-:Y:S01]  /*e520*/  F2FP.PACK_AB R33, R248, R249 ;  /* 0x000000f9f821723e */ /* 0x002fe200000000ff */
[----:B------:R-:W-:Y:S01]  /*e530*/  HMMA.16816.F32 R40, R52, R36, R40 ;  /* 0x000000243428723c */ /* 0x000fe20000001828 */
[----:B------:R-:W-:Y:S01]  /*e540*/  F2FP.PACK_AB R34, R137, R252 ;  /* 0x000000fc8922723e */ /* 0x000fe200000000ff */
[----:B------:R-:W-:-:S04]  /*e550*/  FADD.FTZ R109, R215, R109 ;  /* 0x0000006dd76d7221 */ /* 0x000fc80000010000 */
[----:B------:R1:W-:Y:S01]  /*e560*/  MUFU.EX2 R138, R32 ;  /* 0x00000020008a7308 */ /* 0x0003e20000000800 */
[----:B------:R-:W-:Y:S01]  /*e570*/  FADD.FTZ R109, R252, R109 ;  /* 0x0000006dfc6d7221 */ /* 0x000fe20000010000 */
[----:B------:R-:W-:Y:S01]  /*e580*/  HMMA.16816.F32 R4, R52, R38, R4 ;  /* 0x000000263404723c */ /* 0x000fe20000001804 */
[----:B------:R-:W-:Y:S01]  /*e590*/  LDSM.16.MT88.4 R36, [R191+0x5400] ;  /* 0x00540000bf24783b */ /* 0x000fe20000004200 */
[----:B---3--:R-:W-:-:S04]  /*e5a0*/  F2FP.PACK_AB R35, R246, R247 ;  /* 0x000000f7f623723e */ /* 0x008fc800000000ff */
[----:B------:R-:W3:Y:S01]  /*e5b0*/  MUFU.EX2 R92, R92 ;  /* 0x0000005c005c7308 */ /* 0x000ee20000000800 */
[----:B-1----:R-:W-:-:S07]  /*e5c0*/  F2FP.PACK_AB R32, R135, R134 ;  /* 0x000000868720723e */ /* 0x002fce00000000ff */
[----:B------:R-:W1:Y:S01]  /*e5d0*/  MUFU.EX2 R91, R91 ;  /* 0x0000005b005b7308 */ /* 0x000e620000000800 */
[C---:B--2---:R-:W-:Y:S07]  /*e5e0*/  HMMA.16816.F32 R8, R32.reuse, R44, R8 ;  /* 0x0000002c2008723c */ /* 0x044fee0000001808 */
[----:B------:R-:W2:Y:S01]  /*e5f0*/  MUFU.EX2 R90, R90 ;  /* 0x0000005a005a7308 */ /* 0x000ea20000000800 */
[----:B---3--:R-:W-:Y:S01]  /*e600*/  FADD.FTZ R113, R92, R113 ;  /* 0x000000715c717221 */ /* 0x008fe20000010000 */
[C---:B------:R-:W-:Y:S06]  /*e610*/  HMMA.16816.F32 R12, R32.reuse, R46, R12 ;  /* 0x0000002e200c723c */ /* 0x040fec000000180c */
[----:B------:R-:W3:Y:S01]  /*e620*/  MUFU.EX2 R89, R89 ;  /* 0x0000005900597308 */ /* 0x000ee20000000800 */
[C---:B-1----:R-:W-:Y:S01]  /*e630*/  F2FP.PACK_AB R52, R91.reuse, R92 ;  /* 0x0000005c5b34723e */ /* 0x042fe200000000ff */
[----:B------:R-:W-:Y:S01]  /*e640*/  FADD.FTZ R113, R91, R113 ;  /* 0x000000715b717221 */ /* 0x000fe20000010000 */
[----:B------:R-:W-:Y:S05]  /*e650*/  HMMA.16816.F32 R16, R32, R48, R16 ;  /* 0x000000302010723c */ /* 0x000fea0000001810 */
[----:B------:R-:W1:Y:S01]  /*e660*/  MUFU.EX2 R64, R64 ;  /* 0x0000004000407308 */ /* 0x000e620000000800 */
[----:B--2---:R-:W-:-:S02]  /*e670*/  FADD.FTZ R113, R90, R113 ;  /* 0x000000715a717221 */ /* 0x004fc40000010000 */
[----:B------:R-:W-:Y:S01]  /*e680*/  HMMA.16816.F32 R20, R32, R50, R20 ;  /* 0x000000322014723c */ /* 0x000fe20000001814 */
[----:B------:R-:W2:Y:S04]  /*e690*/  LDSM.16.MT88.4 R32, [R192+0x5400] ;  /* 0x00540000c020783b */ /* 0x000ea80000004200 */
[----:B------:R-:W4:Y:S01]  /*e6a0*/  MUFU.EX2 R63, R63 ;  /* 0x0000003f003f7308 */ /* 0x000f220000000800 */
[C---:B---3--:R-:W-:Y:S01]  /*e6b0*/  F2FP.PACK_AB R54, R89.reuse, R90 ;  /* 0x0000005a5936723e */ /* 0x048fe200000000ff */
[----:B------:R-:W-:-:S06]  /*e6c0*/  FADD.FTZ R113, R89, R113 ;  /* 0x0000007159717221 */ /* 0x000fcc0000010000 */
[----:B------:R-:W3:Y:S01]  /*e6d0*/  MUFU.EX2 R62, R62 ;  /* 0x0000003e003e7308 */ /* 0x000ee20000000800 */
[----:B-1----:R-:W-:-:S07]  /*e6e0*/  FADD.FTZ R111, R64, R111 ;  /* 0x0000006f406f7221 */ /* 0x002fce0000010000 */
[----:B------:R-:W1:Y:S01]  /*e6f0*/  MUFU.EX2 R61, R61 ;  /* 0x0000003d003d7308 */ /* 0x000e620000000800 */
[C---:B----4-:R-:W-:Y:S01]  /*e700*/  F2FP.PACK_AB R53, R63.reuse, R64 ;  /* 0x000000403f35723e */ /* 0x050fe200000000ff */
[----:B------:R-:W-:-:S06]  /*e710*/  FADD.FTZ R111, R63, R111 ;  /* 0x0000006f3f6f7221 */ /* 0x000fcc0000010000 */
[----:B------:R-:W-:Y:S01]  /*e720*/  MUFU.EX2 R245, R245 ;  /* 0x000000f500f57308 */ /* 0x000fe20000000800 */
[----:B---3--:R-:W-:-:S07]  /*e730*/  FADD.FTZ R111, R62, R111 ;  /* 0x0000006f3e6f7221 */ /* 0x008fce0000010000 */
[----:B------:R-:W3:Y:S01]  /*e740*/  MUFU.EX2 R244, R244 ;  /* 0x000000f400f47308 */ /* 0x000ee20000000800 */
[C---:B-1----:R-:W-:Y:S01]  /*e750*/  F2FP.PACK_AB R55, R61.reuse, R62 ;  /* 0x0000003e3d37723e */ /* 0x042fe200000000ff */
[----:B------:R-:W-:-:S06]  /*e760*/  FADD.FTZ R111, R61, R111 ;  /* 0x0000006f3d6f7221 */ /* 0x000fcc0000010000 */
[----:B------:R-:W-:Y:S01]  /*e770*/  MUFU.EX2 R243, R243 ;  /* 0x000000f300f37308 */ /* 0x000fe20000000800 */
[C---:B------:R-:W-:Y:S07]  /*e780*/  HMMA.16816.F32 R40, R52.reuse, R48, R40 ;  /* 0x000000303428723c */ /* 0x040fee0000001828 */
[----:B------:R-:W1:Y:S01]  /*e790*/  MUFU.EX2 R251, R251 ;  /* 0x000000fb00fb7308 */ /* 0x000e620000000800 */
[----:B------:R-:W-:Y:S01]  /*e7a0*/  HMMA.16816.F32 R4, R52, R50, R4 ;  /* 0x000000323404723c */ /* 0x000fe20000001804 */
[----:B---3--:R-:W-:-:S06]  /*e7b0*/  F2FP.PACK_AB R48, R244, R245 ;  /* 0x000000f5f430723e */ /* 0x008fcc00000000ff */
[----:B------:R-:W-:Y:S01]  /*e7c0*/  MUFU.EX2 R242, R242 ;  /* 0x000000f200f27308 */ /* 0x000fe20000000800 */
[C---:B------:R-:W-:Y:S07]  /*e7d0*/  HMMA.16816.F32 R24, R52.reuse, R44, R24 ;  /* 0x0000002c3418723c */ /* 0x040fee0000001818 */
[----:B------:R-:W3:Y:S01]  /*e7e0*/  MUFU.EX2 R241, R241 ;  /* 0x000000f100f17308 */ /* 0x000ee20000000800 */
[----:B-1----:R-:W-:Y:S01]  /*e7f0*/  F2FP.PACK_AB R50, R251, R243 ;  /* 0x000000f3fb32723e */ /* 0x002fe200000000ff */
[----:B------:R-:W-:Y:S01]  /*e800*/  HMMA.16816.F32 R28, R52, R46, R28 ;  /* 0x0000002e341c723c */ /* 0x000fe2000000181c */
[----:B------:R-:W1:Y:S05]  /*e810*/  LDSM.16.MT88.4 R44, [R192+0x5800] ;  /* 0x00580000c02c783b */ /* 0x000e6a0000004200 */
[----:B------:R-:W-:Y:S08]  /*e820*/  MUFU.EX2 R238, R238 ;  /* 0x000000ee00ee7308 */ /* 0x000ff00000000800 */
[----:B------:R-:W4:Y:S01]  /*e830*/  MUFU.EX2 R237, R237 ;  /* 0x000000ed00ed7308 */ /* 0x000f220000000800 */
[----:B---3--:R-:W-:-:S07]  /*e840*/  F2FP.PACK_AB R49, R241, R242 ;  /* 0x000000f2f131723e */ /* 0x008fce00000000ff */
[----:B------:R-:W3:Y:S01]  /*e850*/  MUFU.EX2 R88, R88 ;  /* 0x0000005800587308 */ /* 0x000ee20000000800 */
[----:B----4-:R-:W-:-:S07]  /*e860*/  F2FP.PACK_AB R51, R237, R238 ;  /* 0x000000eeed33723e */ /* 0x010fce00000000ff */
[----:B------:R-:W4:Y:S01]  /*e870*/  MUFU.EX2 R87, R87 ;  /* 0x0000005700577308 */ /* 0x000f220000000800 */
[----:B--2---:R-:W-:Y:S01]  /*e880*/  HMMA.16816.F32 R8, R48, R32, R8 ;  /* 0x000000203008723c */ /* 0x004fe20000001808 */
[----:B---3--:R-:W-:-:S06]  /*e890*/  FADD.FTZ R113, R88, R113 ;  /* 0x0000007158717221 */ /* 0x008fcc0000010000 */
[----:B------:R-:W2:Y:S01]  /*e8a0*/  MUFU.EX2 R86, R86 ;  /* 0x0000005600567308 */ /* 0x000ea20000000800 */
[C---:B------:R-:W-:Y:S07]  /*e8b0*/  HMMA.16816.F32 R12, R48.reuse, R34, R12 ;  /* 0x00000022300c723c */ /* 0x040fee000000180c */
[----:B------:R-:W3:Y:S01]  /*e8c0*/  MUFU.EX2 R85, R85 ;  /* 0x0000005500557308 */ /* 0x000ee20000000800 */
[C---:B----4-:R-:W-:Y:S01]  /*e8d0*/  F2FP.PACK_AB R52, R87.reuse, R88 ;  /* 0x000000585734723e */ /* 0x050fe200000000ff */
[----:B------:R-:W-:Y:S01]  /*e8e0*/  FADD.FTZ R113, R87, R113 ;  /* 0x0000007157717221 */ /* 0x000fe20000010000 */
[----:B------:R-:W-:Y:S05]  /*e8f0*/  HMMA.16816.F32 R16, R48, R36, R16 ;  /* 0x000000243010723c */ /* 0x000fea0000001810 */
[----:B------:R-:W4:Y:S01]  /*e900*/  MUFU.EX2 R60, R60 ;  /* 0x0000003c003c7308 */ /* 0x000f220000000800 */
[----:B--2---:R-:W-:-:S02]  /*e910*/  FADD.FTZ R113, R86, R113 ;  /* 0x0000007156717221 */ /* 0x004fc40000010000 */
[----:B------:R-:W-:Y:S01]  /*e920*/  HMMA.16816.F32 R20, R48, R38, R20 ;  /* 0x000000263014723c */ /* 0x000fe20000001814 */
[----:B------:R-:W2:Y:S04]  /*e930*/  LDSM.16.MT88.4 R48, [R191+0x5800] ;  /* 0x00580000bf30783b */ /* 0x000ea80000004200 */
[----:B------:R-:W5:Y:S01]  /*e940*/  MUFU.EX2 R59, R59 ;  /* 0x0000003b003b7308 */ /* 0x000f620000000800 */
[C---:B---3--:R-:W-:Y:S01]  /*e950*/  F2FP.PACK_AB R54, R85.reuse, R86 ;  /* 0x000000565536723e */ /* 0x048fe200000000ff */
[----:B------:R-:W-:-:S06]  /*e960*/  FADD.FTZ R113, R85, R113 ;  /* 0x0000007155717221 */ /* 0x000fcc0000010000 */
[----:B------:R-:W3:Y:S01]  /*e970*/  MUFU.EX2 R58, R58 ;  /* 0x0000003a003a7308 */ /* 0x000ee20000000800 */
[----:B----4-:R-:W-:-:S07]  /*e980*/  FADD.FTZ R111, R60, R111 ;  /* 0x0000006f3c6f7221 */ /* 0x010fce0000010000 */
[----:B------:R-:W4:Y:S01]  /*e990*/  MUFU.EX2 R57, R57 ;  /* 0x0000003900397308 */ /* 0x000f220000000800 */
[C---:B-----5:R-:W-:Y:S01]  /*e9a0*/  F2FP.PACK_AB R53, R59.reuse, R60 ;  /* 0x0000003c3b35723e */ /* 0x060fe200000000ff */
[----:B------:R-:W-:-:S06]  /*e9b0*/  FADD.FTZ R111, R59, R111 ;  /* 0x0000006f3b6f7221 */ /* 0x000fcc0000010000 */
[----:B------:R-:W-:Y:S01]  /*e9c0*/  MUFU.EX2 R234, R234 ;  /* 0x000000ea00ea7308 */ /* 0x000fe20000000800 */
[----:B---3--:R-:W-:-:S07]  /*e9d0*/  FADD.FTZ R111, R58, R111 ;  /* 0x0000006f3a6f7221 */ /* 0x008fce0000010000 */
[----:B------:R-:W3:Y:S01]  /*e9e0*/  MUFU.EX2 R233, R233 ;  /* 0x000000e900e97308 */ /* 0x000ee20000000800 */
[C---:B----4-:R-:W-:Y:S01]  /*e9f0*/  F2FP.PACK_AB R55, R57.reuse, R58 ;  /* 0x0000003a3937723e */ /* 0x050fe200000000ff */
[----:B------:R-:W-:-:S06]  /*ea00*/  FADD.FTZ R111, R57, R111 ;  /* 0x0000006f396f7221 */ /* 0x000fcc0000010000 */
[----:B------:R-:W-:Y:S01]  /*ea10*/  MUFU.EX2 R230, R230 ;  /* 0x000000e600e67308 */ /* 0x000fe20000000800 */
[C---:B------:R-:W-:Y:S07]  /*ea20*/  HMMA.16816.F32 R24, R52.reuse, R32, R24 ;  /* 0x000000203418723c */ /* 0x040fee0000001818 */
[----:B------:R-:W4:Y:S01]  /*ea30*/  MUFU.EX2 R228, R228 ;  /* 0x000000e400e47308 */ /* 0x000f220000000800 */
[----:B------:R-:W-:Y:S01]  /*ea40*/  HMMA.16816.F32 R28, R52, R34, R28 ;  /* 0x00000022341c723c */ /* 0x000fe2000000181c */
[----:B---3--:R-:W-:-:S06]  /*ea50*/  F2FP.PACK_AB R32, R233, R234 ;  /* 0x000000eae920723e */ /* 0x008fcc00000000ff */
[----:B------:R3:W-:Y:S01]  /*ea60*/  MUFU.EX2 R225, R227 ;  /* 0x000000e300e17308 */ /* 0x0007e20000000800 */
[C---:B------:R-:W-:Y:S07]  /*ea70*/  HMMA.16816.F32 R40, R52.reuse, R36, R40 ;  /* 0x000000243428723c */ /* 0x040fee0000001828 */
[----:B------:R-:W5:Y:S01]  /*ea80*/  MUFU.EX2 R214, R220 ;  /* 0x000000dc00d67308 */ /* 0x000f620000000800 */
[----:B------:R-:W-:Y:S01]  /*ea90*/  HMMA.16816.F32 R4, R52, R38, R4 ;  /* 0x000000263404723c */ /* 0x000fe20000001804 */
[----:B----4-:R-:W-:-:S06]  /*eaa0*/  F2FP.PACK_AB R34, R228, R230 ;  /* 0x000000e6e422723e */ /* 0x010fcc00000000ff */
[----:B------:R-:W-:Y:S01]  /*eab0*/  MUFU.EX2 R180, R180 ;  /* 0x000000b400b47308 */ /* 0x000fe20000000800 */
[----:B---3--:R-:W-:Y:S01]  /*eac0*/  MOV R227, R138 ;  /* 0x0000008a00e37202 */ /* 0x008fe20000000f00 */
[--C-:B------:R-:W-:Y:S02]  /*ead0*/  FFMA.FTZ R52, R170, c[0x0][0x23c], -R129.reuse ;  /* 0x00008f00aa347a23 */ /* 0x100fe40000010881 */
[----:B------:R-:W-:-:S04]  /*eae0*/  FFMA.FTZ R53, R169, c[0x0][0x23c], -R129 ;  /* 0x00008f00a9357a23 */ /* 0x000fc80000010881 */
[----:B------:R-:W3:Y:S01]  /*eaf0*/  MUFU.EX2 R177, R177 ;  /* 0x000000b100b17308 */ /* 0x000ee20000000800 */
[----:B-----5:R-:W-:Y:S02]  /*eb00*/  F2FP.PACK_AB R33, R214, R225 ;  /* 0x000000e1d621723e */ /* 0x020fe400000000ff */
[----:B------:R-:W-:-:S05]  /*eb10*/  MOV R220, R137 ;  /* 0x0000008900dc7202 */ /* 0x000fca0000000f00 */
[----:B------:R-:W4:Y:S01]  /*eb20*/  MUFU.EX2 R84, R84 ;  /* 0x0000005400547308 */ /* 0x000f220000000800 */
[----:B------:R-:W-:-:S04]  /*eb30*/  FADD.FTZ R109, R220, R109 ;  /* 0x0000006ddc6d7221 */ /* 0x000fc80000010000 */
[----:B------:R-:W-:-:S03]  /*eb40*/  FADD.FTZ R109, R245, R109 ;  /* 0x0000006df56d7221 */ /* 0x000fc60000010000 */
[----:B------:R-:W5:Y:S01]  /*eb50*/  MUFU.EX2 R83, R83 ;  /* 0x0000005300537308 */ /* 0x000f620000000800 */
[----:B---3--:R-:W-:Y:S01]  /*eb60*/  F2FP.PACK_AB R35, R177, R180 ;  /* 0x000000b4b123723e */ /* 0x008fe200000000ff */
[----:B------:R-:W-:-:S04]  /*eb70*/  FADD.FTZ R109, R244, R109 ;  /* 0x0000006df46d7221 */ /* 0x000fc80000010000 */
[----:B------:R-:W-:Y:S02]  /*eb80*/  FADD.FTZ R109, R243, R109 ;  /* 0x0000006df36d7221 */ /* 0x000fe40000010000 */
[----:B------:R-:W3:Y:S01]  /*eb90*/  MUFU.EX2 R82, R82 ;  /* 0x0000005200527308 */ /* 0x000ee20000000800 */
[C---:B-1----:R-:W-:Y:S01]  /*eba0*/  HMMA.16816.F32 R8, R32.reuse, R44, R8 ;  /* 0x0000002c2008723c */ /* 0x042fe20000001808 */
[----:B------:R-:W-:Y:S02]  /*ebb0*/  FADD.FTZ R109, R251, R109 ;  /* 0x0000006dfb6d7221 */ /* 0x000fe40000010000 */
[----:B----4-:R-:W-:Y:S02]  /*ebc0*/  FADD.FTZ R113, R84, R113 ;  /* 0x0000007154717221 */ /* 0x010fe40000010000 */
[----:B------:R-:W-:Y:S02]  /*ebd0*/  FADD.FTZ R109, R234, R109 ;  /* 0x0000006dea6d7221 */ /* 0x000fe40000010000 */
[----:B------:R-:W1:Y:S01]  /*ebe0*/  MUFU.EX2 R81, R81 ;  /* 0x0000005100517308 */ /* 0x000e620000000800 */
[----:B------:R-:W-:Y:S01]  /*ebf0*/  HMMA.16816.F32 R12, R32, R46, R12 ;  /* 0x0000002e200c723c */ /* 0x000fe2000000180c */
[----:B-----5:R-:W-:-:S02]  /*ec00*/  FADD.FTZ R113, R83, R113 ;  /* 0x0000007153717221 */ /* 0x020fc40000010000 */
[----:B------:R-:W-:-:S04]  /*ec10*/  FADD.FTZ R109, R233, R109 ;  /* 0x0000006de96d7221 */ /* 0x000fc80000010000 */
[----:B------:R-:W4:Y:S01]  /*ec20*/  MUFU.EX2 R219, R219 ;  /* 0x000000db00db7308 */ /* 0x000f220000000800 */
[----:B--2---:R-:W-:Y:S01]  /*ec30*/  HMMA.16816.F32 R16, R32, R48, R16 ;  /* 0x000000302010723c */ /* 0x004fe20000001810 */
[----:B---3--:R-:W-:Y:S02]  /*ec40*/  FADD.FTZ R113, R82, R113 ;  /* 0x0000007152717221 */ /* 0x008fe40000010000 */
[----:B------:R-:W-:-:S04]  /*ec50*/  FADD.FTZ R109, R230, R109 ;  /* 0x0000006de66d7221 */ /* 0x000fc80000010000 */
[----:B------:R2:W3:Y:S01]  /*ec60*/  MUFU.EX2 R181, R229 ;  /* 0x000000e500b57308 */ /* 0x0004e20000000800 */
[----:B------:R-:W-:Y:S01]  /*ec70*/  HMMA.16816.F32 R20, R32, R50, R20 ;  /* 0x000000322014723c */ /* 0x000fe20000001814 */
[----:B-1----:R-:W-:Y:S02]  /*ec80*/  FADD.FTZ R113, R81, R113 ;  /* 0x0000007151717221 */ /* 0x002fe40000010000 */
[----:B------:R-:W-:-:S04]  /*ec90*/  FADD.FTZ R109, R228, R109 ;  /* 0x0000006de46d7221 */ /* 0x000fc80000010000 */
[----:B------:R1:W-:Y:S01]  /*eca0*/  MUFU.EX2 R37, R132 ;  /* 0x0000008400257308 */ /* 0x0003e20000000800 */
[----:B------:R-:W-:Y:S01]  /*ecb0*/  F2FP.PACK_AB R32, R83, R84 ;  /* 0x000000545320723e */ /* 0x000fe200000000ff */
[----:B----4-:R-:W-:Y:S01]  /*ecc0*/  FADD.FTZ R111, R219, R111 ;  /* 0x0000006fdb6f7221 */ /* 0x010fe20000010000 */
[C---:B------:R-:W-:Y:S02]  /*ecd0*/  F2FP.PACK_AB R33, R226.reuse, R219 ;  /* 0x000000dbe221723e */ /* 0x040fe400000000ff */
[----:B------:R-:W-:Y:S01]  /*ece0*/  F2FP.PACK_AB R34, R81, R82 ;  /* 0x000000525122723e */ /* 0x000fe200000000ff */
[----:B------:R-:W-:Y:S01]  /*ecf0*/  FADD.FTZ R111, R226, R111 ;  /* 0x0000006fe26f7221 */ /* 0x000fe20000010000 */
[----:B--2---:R-:W-:Y:S01]  /*ed00*/  MOV R229, R133 ;  /* 0x0000008500e57202 */ /* 0x004fe20000000f00 */
[----:B------:R-:W2:Y:S01]  /*ed10*/  MUFU.EX2 R36, R221 ;  /* 0x000000dd00247308 */ /* 0x000ea20000000800 */
[----:B---3--:R-:W-:Y:S01]  /*ed20*/  F2FP.PACK_AB R35, R181, R227 ;  /* 0x000000e3b523723e */ /* 0x008fe200000000ff */
[----:B------:R-:W-:-:S02]  /*ed30*/  FADD.FTZ R111, R227, R111 ;  /* 0x0000006fe36f7221 */ /* 0x000fc40000010000 */
[----:B------:R-:W-:Y:S02]  /*ed40*/  FADD.FTZ R115, R229, R115 ;  /* 0x00000073e5737221 */ /* 0x000fe40000010000 */
[----:B------:R-:W-:Y:S01]  /*ed50*/  FADD.FTZ R111, R181, R111 ;  /* 0x0000006fb56f7221 */ /* 0x000fe20000010000 */
[----:B-1----:R-:W1:Y:S01]  /*ed60*/  LDSM.16.MT88.4 R132, [R191+0x5c00] ;  /* 0x005c0000bf84783b */ /* 0x002e620000004200 */
[----:B------:R-:W-:Y:S01]  /*ed70*/  FADD.FTZ R115, R249, R115 ;  /* 0x00000073f9737221 */ /* 0x000fe20000010000 */
[----:B------:R-:W-:Y:S01]  /*ed80*/  HMMA.16816.F32 R24, R32, R44, R24 ;  /* 0x0000002c2018723c */ /* 0x000fe20000001818 */
[----:B------:R-:W3:Y:S02]  /*ed90*/  MUFU.EX2 R38, R183 ;  /* 0x000000b700267308 */ /* 0x000ee40000000800 */
[----:B------:R-:W-:-:S04]  /*eda0*/  FADD.FTZ R115, R248, R115 ;  /* 0x00000073f8737221 */ /* 0x000fc80000010000 */
[----:B------:R-:W-:Y:S01]  /*edb0*/  FADD.FTZ R115, R247, R115 ;  /* 0x00000073f7737221 */ /* 0x000fe20000010000 */
[C---:B------:R-:W-:Y:S01]  /*edc0*/  HMMA.16816.F32 R40, R32.reuse, R48, R40 ;  /* 0x000000302028723c */ /* 0x040fe20000001828 */
[----:B------:R-:W4:Y:S01]  /*edd0*/  MUFU.EX2 R39, R182 ;  /* 0x000000b600277308 */ /* 0x000f220000000800 */
[----:B--2---:R-:W-:Y:S02]  /*ede0*/  FADD.FTZ R109, R36, R109 ;  /* 0x0000006d246d7221 */ /* 0x004fe40000010000 */
[----:B------:R-:W-:Y:S02]  /*edf0*/  FADD.FTZ R115, R246, R115 ;  /* 0x00000073f6737221 */ /* 0x000fe40000010000 */
[----:B------:R-:W-:Y:S02]  /*ee00*/  FADD.FTZ R109, R37, R109 ;  /* 0x0000006d256d7221 */ /* 0x000fe40000010000 */
[----:B------:R-:W-:Y:S01]  /*ee10*/  FADD.FTZ R115, R242, R115 ;  /* 0x00000073f2737221 */ /* 0x000fe20000010000 */
[----:B------:R-:W-:Y:S01]  /*ee20*/  MUFU.EX2 R52, R52 ;  /* 0x0000003400347308 */ /* 0x000fe20000000800 */
[----:B------:R-:W-:Y:S01]  /*ee30*/  HMMA.16816.F32 R28, R32, R46, R28 ;  /* 0x0000002e201c723c */ /* 0x000fe2000000181c */
[----:B---3--:R-:W-:-:S02]  /*ee40*/  FADD.FTZ R109, R38, R109 ;  /* 0x0000006d266d7221 */ /* 0x008fc40000010000 */
[----:B------:R-:W-:-:S04]  /*ee50*/  FADD.FTZ R115, R241, R115 ;  /* 0x00000073f1737221 */ /* 0x000fc80000010000 */
[----:B------:R-:W2:Y:S01]  /*ee60*/  MUFU.EX2 R53, R53 ;  /* 0x0000003500357308 */ /* 0x000ea20000000800 */
[----:B------:R-:W-:Y:S01]  /*ee70*/  HMMA.16816.F32 R4, R32, R50, R4 ;  /* 0x000000322004723c */ /* 0x000fe20000001804 */
[----:B------:R-:W-:Y:S01]  /*ee80*/  FADD.FTZ R115, R238, R115 ;  /* 0x00000073ee737221 */ /* 0x000fe20000010000 */
[C---:B----4-:R-:W-:Y:S01]  /*ee90*/  F2FP.PACK_AB R138, R39.reuse, R38 ;  /* 0x00000026278a723e */ /* 0x050fe200000000ff */
[----:B------:R-:W-:Y:S02]  /*eea0*/  FADD.FTZ R216, R39, R109 ;  /* 0x0000006d27d87221 */ /* 0x000fe40000010000 */
[----:B------:R-:W-:Y:S02]  /*eeb0*/  FADD.FTZ R115, R237, R115 ;  /* 0x00000073ed737221 */ /* 0x000fe40000010000 */
[----:B------:R-:W-:Y:S02]  /*eec0*/  MUFU.EX2 R44, R168 ;  /* 0x000000a8002c7308 */ /* 0x000fe40000000800 */
[----:B------:R-:W-:-:S04]  /*eed0*/  FADD.FTZ R115, R225, R115 ;  /* 0x00000073e1737221 */ /* 0x000fc80000010000 */
[----:B------:R-:W-:Y:S02]  /*eee0*/  FADD.FTZ R115, R214, R115 ;  /* 0x00000073d6737221 */ /* 0x000fe40000010000 */
[----:B------:R-:W3:Y:S01]  /*eef0*/  MUFU.EX2 R209, R123 ;  /* 0x0000007b00d17308 */ /* 0x000ee20000000800 */
[----:B--2---:R-:W-:Y:S01]  /*ef00*/  F2FP.PACK_AB R137, R53, R52 ;  /* 0x000000343589723e */ /* 0x004fe200000000ff */
[----:B------:R-:W-:-:S04]  /*ef10*/  FADD.FTZ R115, R180, R115 ;  /* 0x00000073b4737221 */ /* 0x000fc80000010000 */
[----:B------:R-:W-:Y:S02]  /*ef20*/  FADD.FTZ R115, R177, R115 ;  /* 0x00000073b1737221 */ /* 0x000fe40000010000 */
[----:B------:R-:W2:Y:S02]  /*ef30*/  MUFU.EX2 R80, R80 ;  /* 0x0000005000507308 */ /* 0x000ea40000000800 */
[----:B------:R-:W-:-:S04]  /*ef40*/  FADD.FTZ R115, R52, R115 ;  /* 0x0000007334737221 */ /* 0x000fc80000010000 */
[----:B------:R-:W-:Y:S02]  /*ef50*/  FADD.FTZ R115, R53, R115 ;  /* 0x0000007335737221 */ /* 0x000fe40000010000 */
[----:B------:R-:W4:Y:S01]  /*ef60*/  MUFU.EX2 R79, R79 ;  /* 0x0000004f004f7308 */ /* 0x000f220000000800 */
[----:B---3--:R-:W-:Y:S01]  /*ef70*/  F2FP.PACK_AB R139, R209, R44 ;  /* 0x0000002cd18b723e */ /* 0x008fe200000000ff */
[----:B------:R-:W-:-:S04]  /*ef80*/  FADD.FTZ R115, R44, R115 ;  /* 0x000000732c737221 */ /* 0x000fc80000010000 */
[----:B------:R-:W-:Y:S02]  /*ef90*/  FADD.FTZ R209, R209, R115 ;  /* 0x00000073d1d17221 */ /* 0x000fe40000010000 */
[----:B------:R-:W3:Y:S01]  /*efa0*/  MUFU.EX2 R78, R78 ;  /* 0x0000004e004e7308 */ /* 0x000ee20000000800 */
[----:B--2---:R-:W-:-:S07]  /*efb0*/  FADD.FTZ R113, R80, R113 ;  /* 0x0000007150717221 */ /* 0x004fce0000010000 */
[----:B------:R-:W2:Y:S01]  /*efc0*/  MUFU.EX2 R77, R77 ;  /* 0x0000004d004d7308 */ /* 0x000ea20000000800 */
[----:B----4-:R-:W-:-:S07]  /*efd0*/  FADD.FTZ R113, R79, R113 ;  /* 0x000000714f717221 */ /* 0x010fce0000010000 */
[----:B------:R4:W5:Y:S01]  /*efe0*/  MUFU.EX2 R45, R136 ;  /* 0x00000088002d7308 */ /* 0x0009620000000800 */
[----:B---3--:R-:W-:-:S07]  /*eff0*/  FADD.FTZ R113, R78, R113 ;  /* 0x000000714e717221 */ /* 0x008fce0000010000 */
[----:B------:R-:W3:Y:S01]  /*f000*/  MUFU.EX2 R224, R224 ;  /* 0x000000e000e07308 */ /* 0x000ee20000000800 */
[----:B--2---:R-:W-:-:S07]  /*f010*/  FADD.FTZ R218, R77, R113 ;  /* 0x000000714dda7221 */ /* 0x004fce0000010000 */
[----:B------:R-:W2:Y:S01]  /*f020*/  MUFU.EX2 R223, R223 ;  /* 0x000000df00df7308 */ /* 0x000ea20000000800 */
[----:B----4-:R-:W-:Y:S01]  /*f030*/  F2FP.PACK_AB R136, R37, R36 ;  /* 0x000000242588723e */ /* 0x010fe200000000ff */
[----:B-----5:R-:W-:Y:S01]  /*f040*/  FADD.FTZ R111, R45, R111 ;  /* 0x0000006f2d6f7221 */ /* 0x020fe20000010000 */
[----:B------:R-:W-:-:S05]  /*f050*/  MOV R36, R107 ;  /* 0x0000006b00247202 */ /* 0x000fca0000000f00 */
[----:B------:R-:W4:Y:S01]  /*f060*/  MUFU.EX2 R222, R222 ;  /* 0x000000de00de7308 */ /* 0x000f220000000800 */
[----:B------:R-:W-:Y:S01]  /*f070*/  HMMA.16816.F32 R156, R136, R148, R8 ;  /* 0x00000094889c723c */ /* 0x000fe20000001808 */
[----:B---3--:R-:W-:-:S06]  /*f080*/  FADD.FTZ R111, R224, R111 ;  /* 0x0000006fe06f7221 */ /* 0x008fcc0000010000 */
[----:B------:R-:W-:Y:S01]  /*f090*/  F2FP.PACK_AB R8, R79, R80 ;  /* 0x000000504f08723e */ /* 0x000fe200000000ff */
[----:B------:R-:W-:Y:S01]  /*f0a0*/  HMMA.16816.F32 R152, R136, R150, R12 ;  /* 0x000000968898723c */ /* 0x000fe2000000180c */
[----:B------:R-:W-:Y:S01]  /*f0b0*/  F2FP.PACK_AB R9, R224, R45 ;  /* 0x0000002de009723e */ /* 0x000fe200000000ff */
[----:B--2---:R-:W-:Y:S01]  /*f0c0*/  FADD.FTZ R111, R223, R111 ;  /* 0x0000006fdf6f7221 */ /* 0x004fe20000010000 */
[----:B------:R-:W-:Y:S02]  /*f0d0*/  F2FP.PACK_AB R10, R77, R78 ;  /* 0x0000004e4d0a723e */ /* 0x000fe400000000ff */
[----:B----4-:R-:W-:-:S03]  /*f0e0*/  F2FP.PACK_AB R11, R222, R223 ;  /* 0x000000dfde0b723e */ /* 0x010fc600000000ff */
[----:B-1----:R-:W-:Y:S01]  /*f0f0*/  HMMA.16816.F32 R140, R136, R132, R16 ;  /* 0x00000084888c723c */ /* 0x002fe20000001810 */
[----:B------:R-:W-:-:S07]  /*f100*/  FADD.FTZ R217, R222, R111 ;  /* 0x0000006fded97221 */ /* 0x000fce0000010000 */
[----:B------:R-:W-:Y:S08]  /*f110*/  HMMA.16816.F32 R136, R136, R134, R20 ;  /* 0x000000868888723c */ /* 0x000ff00000001814 */
[C---:B------:R-:W-:Y:S08]  /*f120*/  HMMA.16816.F32 R160, R8.reuse, R148, R24 ;  /* 0x0000009408a0723c */ /* 0x040ff00000001818 */
[C---:B------:R-:W-:Y:S08]  /*f130*/  HMMA.16816.F32 R144, R8.reuse, R132, R40 ;  /* 0x000000840890723c */ /* 0x040ff00000001828 */
[C---:B------:R-:W-:Y:S08]  /*f140*/  HMMA.16816.F32 R148, R8.reuse, R150, R28 ;  /* 0x000000960894723c */ /* 0x040ff0000000181c */
[----:B------:R-:W-:Y:S08]  /*f150*/  HMMA.16816.F32 R132, R8, R134, R4 ;  /* 0x000000860884723c */ /* 0x000ff00000001804 */
.L_x_965:
        /* <DEDUP_REMOVED lines=23> */
.L_x_972:
        /* <DEDUP_REMOVED lines=19> */
[C---:B------:R-:W-:Y:S01]  /*f400*/  @!P4 IADD3.X R7, R5.reuse, UR9, RZ, P0, !PT ;  /* 0x000000090507cc10 */ /* 0x040fe200087fe4ff */
        /* <DEDUP_REMOVED lines=30> */
.L_x_970:
[----:B------:R-:W-:Y:S04]  /*f5f0*/  DEPBAR.LE SB0, 0x0 ;  /* 0x000080000000791a */ /* 0x000fe80000000000 */
[----:B------:R-:W-:Y:S01]  /*f600*/  BAR.SYNC.DEFER_BLOCKING 0x0 ;  /* 0x0000000000007b1d */ /* 0x000fe20000010000 */
[----:B------:R-:W-:Y:S04]  /*f610*/  UIADD3 UR8, UR4, -0x1, URZ ;  /* 0xffffffff04087890 */ /* 0x000fe8000fffe03f */
[----:B------:R-:W-:Y:S02]  /*f620*/  USHF.R.S32.HI UR23, URZ, 0x1f, UR8 ;  /* 0x0000001f3f177899 */ /* 0x000fe40008011408 */
[----:B------:R-:W-:Y:S01]  /*f630*/  MOV R8, UR8 ;  /* 0x0000000800087c02 */ /* 0x000fe20008000f00 */
[----:B------:R-:W-:Y:S02]  /*f640*/  UIMAD UR5, UR7, UR8, URZ ;  /* 0x00000008070572a4 */ /* 0x000fe4000f8e023f */
[----:B------:R-:W-:Y:S02]  /*f650*/  UISETP.GT.AND UP0, UPT, UR8, UR11, UPT ;  /* 0x0000000b0800728c */ /* 0x000fe4000bf04270 */
[----:B------:R-:W-:Y:S01]  /*f660*/  IMAD.WIDE.U32 R8, R8, UR18, R214 ;  /* 0x0000001208087c25 */ /* 0x000fe2000f8e00d6 */
[----:B------:R-:W-:Y:S04]  /*f670*/  UIMAD UR5, UR23, UR18, UR5 ;  /* 0x00000012170572a4 */ /* 0x000fe8000f8e0205 */
[C---:B------:R-:W-:Y:S02]  /*f680*/  @!P4 LEA R16, P3, R8.reuse, c[0x0][0x170], 0x1 ;  /* 0x00005c000810ca11 */ /* 0x040fe400078608ff */
[----:B------:R-:W-:Y:S02]  /*f690*/  IADD3 R0, R9, UR5, RZ ;  /* 0x0000000509007c10 */ /* 0x000fe4000fffe0ff */
[C---:B------:R-:W-:Y:S02]  /*f6a0*/  @!P4 IADD3 R3, P2, R8.reuse, UR20, RZ ;  /* 0x000000140803cc10 */ /* 0x040fe4000ff5e0ff */
[----:B------:R-:W-:Y:S01]  /*f6b0*/  @!P4 LEA.HI.X R17, R8, c[0x0][0x174], R0, 0x1, P3 ;  /* 0x00005d000811ca11 */ /* 0x000fe200018f0c00 */
[----:B------:R-:W-:Y:S01]  /*f6c0*/  @P4 STS.64 [R198+0x4008], RZ ;  /* 0x004008ffc6004388 */ /* 0x000fe20000000a00 */
[----:B------:R-:W-:Y:S02]  /*f6d0*/  @!P4 IADD3.X R2, R0, UR19, RZ, P2, !PT ;  /* 0x000000130002cc10 */ /* 0x000fe400097fe4ff */
[C---:B------:R-:W-:Y:S02]  /*f6e0*/  @!P4 LEA R14, P2, R3.reuse, c[0x0][0x170], 0x1 ;  /* 0x00005c00030eca11 */ /* 0x040fe400078408ff */
[----:B------:R-:W-:Y:S01]  /*f6f0*/  @!P4 IADD3 R5, P1, R8, UR21, RZ ;  /* 0x000000150805cc10 */ /* 0x000fe2000ff3e0ff */
[----:B------:R-:W-:Y:S01]  /*f700*/  @P4 STS [R198+0x4000], RZ ;  /* 0x004000ffc6004388 */ /* 0x000fe20000000800 */
[----:B------:R-:W-:Y:S02]  /*f710*/  @!P4 LEA.HI.X R15, R3, c[0x0][0x174], R2, 0x1, P2 ;  /* 0x00005d00030fca11 */ /* 0x000fe400010f0c02 */
[----:B------:R-:W-:Y:S01]  /*f720*/  @!P4 IADD3.X R4, R0, UR6, RZ, P1, !PT ;  /* 0x000000060004cc10 */ /* 0x000fe20008ffe4ff */
[----:B------:R-:W-:Y:S01]  /*f730*/  @P4 STS [R198+0x4004], RZ ;  /* 0x004004ffc6004388 */ /* 0x000fe20000000800 */
[C---:B------:R-:W-:Y:S02]  /*f740*/  @!P4 LEA R12, P1, R5.reuse, c[0x0][0x170], 0x1 ;  /* 0x00005c00050cca11 */ /* 0x040fe400078208ff */
[----:B------:R-:W-:Y:S01]  /*f750*/  @!P4 IADD3 R7, P0, R8, UR24, RZ ;  /* 0x000000180807cc10 */ /* 0x000fe2000ff1e0ff */
[----:B------:R-:W-:Y:S01]  /*f760*/  @!PT LDS RZ, [RZ] ;  /* 0x00000000fffff984 */ /* 0x000fe20000000800 */
[----:B------:R-:W-:Y:S01]  /*f770*/  @!PT LDS RZ, [RZ] ;  /* 0x00000000fffff984 */ /* 0x000fe20000000800 */
[----:B------:R-:W-:Y:S01]  /*f780*/  @!PT LDS RZ, [RZ] ;  /* 0x00000000fffff984 */ /* 0x000fe20000000800 */
[----:B------:R1:W-:Y:S01]  /*f790*/  @!P4 LDGSTS.E.BYPASS.LTC128B.128 [R198+0x4000], [R16.64] ;  /* 0x0400000010c6cfae */ /* 0x0003e2000b901d50 */
[----:B------:R-:W-:Y:S02]  /*f7a0*/  @!P4 LEA.HI.X R13, R5, c[0x0][0x174], R4, 0x1, P1 ;  /* 0x00005d00050dca11 */ /* 0x000fe400008f0c04 */
[----:B------:R-:W-:Y:S02]  /*f7b0*/  @!P4 IADD3.X R6, R0, UR26, RZ, P0, !PT ;  /* 0x0000001a0006cc10 */ /* 0x000fe400087fe4ff */
[C---:B------:R-:W-:Y:S03]  /*f7c0*/  @!P4 LEA R10, P0, R7.reuse, c[0x0][0x170], 0x1 ;  /* 0x00005c00070aca11 */ /* 0x040fe600078008ff */
[----:B------:R-:W-:Y:S01]  /*f7d0*/  @P4 STS.128 [R198+0x4800], RZ ;  /* 0x004800ffc6004388 */ /* 0x000fe20000000c00 */
[----:B------:R-:W-:Y:S02]  /*f7e0*/  @!P4 LEA.HI.X R11, R7, c[0x0][0x174], R6, 0x1, P0 ;  /* 0x00005d00070bca11 */ /* 0x000fe400000f0c06 */
[----:B------:R-:W-:Y:S05]  /*f7f0*/  PLOP3.LUT P0, PT, PT, PT, UP0, 0x80, 0x0 ;  /* 0x000000000000781c */ /* 0x000fea0003f0f008 */
        /* <DEDUP_REMOVED lines=16> */
[----:B-1----:R-:W1:Y:S08]  /*f900*/  LDSM.16.M88.4 R16, [R195+0x2000] ;  /* 0x00200000c310783b */ /* 0x002e700000000200 */
[----:B------:R-:W3:Y:S08]  /*f910*/  LDSM.16.M88.4 R124, [R196+0x1000] ;  /* 0x00100000c47c783b */ /* 0x000ef00000000200 */
[----:B------:R-:W4:Y:S08]  /*f920*/  LDSM.16.M88.4 R32, [R195+0x2400] ;  /* 0x00240000c320783b */ /* 0x000f300000000200 */
[----:B------:R-:W5:Y:S08]  /*f930*/  LDSM.16.M88.4 R48, [R195+0x2800] ;  /* 0x00280000c330783b */ /* 0x000f700000000200 */
[----:B------:R-:W1:Y:S08]  /*f940*/  LDSM.16.M88.4 R64, [R195+0x2c00] ;  /* 0x002c0000c340783b */ /* 0x000e700000000200 */
[----:B------:R-:W1:Y:S08]  /*f950*/  LDSM.16.M88.4 R80, [R195+0x3000] ;  /* 0x00300000c350783b */ /* 0x000e700000000200 */
[----:B------:R-:W1:Y:S08]  /*f960*/  LDSM.16.M88.4 R96, [R195+0x3400] ;  /* 0x00340000c360783b */ /* 0x000e700000000200 */
[----:B------:R-:W2:Y:S08]  /*f970*/  LDSM.16.M88.4 R112, [R195+0x3800] ;  /* 0x00380000c370783b */ /* 0x000eb00000000200 */
[----:B------:R-:W2:Y:S08]  /*f980*/  LDSM.16.M88.4 R168, [R195+0x3c00] ;  /* 0x003c0000c3a8783b */ /* 0x000eb00000000200 */
[----:B------:R-:W-:Y:S08]  /*f990*/  LDSM.16.M88.4 R172, [R194] ;  /* 0x00000000c2ac783b */ /* 0x000ff00000000200 */
[----:B------:R-:W4:Y:S08]  /*f9a0*/  LDSM.16.M88.4 R176, [R193] ;  /* 0x00000000c1b0783b */ /* 0x000f300000000200 */
[----:B------:R-:W5:Y:S01]  /*f9b0*/  LDSM.16.M88.4 R180, [R194+0x1000] ;  /* 0x00100000c2b4783b */ /* 0x000f620000000200 */
[-C--:B-1----:R-:W-:Y:S08]  /*f9c0*/  HMMA.16816.F32 R4, R128, R16.reuse, RZ ;  /* 0x000000108004723c */ /* 0x082ff000000018ff */
[C---:B---3--:R-:W-:Y:S08]  /*f9d0*/  HMMA.16816.F32 R8, R124.reuse, R16, RZ ;  /* 0x000000107c08723c */ /* 0x048ff000000018ff */
[-C--:B--2---:R-:W-:Y:S08]  /*f9e0*/  HMMA.16816.F32 R12, R124, R18.reuse, RZ ;  /* 0x000000127c0c723c */ /* 0x084ff000000018ff */
        /* <DEDUP_REMOVED lines=28> */
[----:B------:R-:W-:Y:S08]  /*fbb0*/  HMMA.16816.F32 R128, R128, R170, RZ ;  /* 0x000000aa8080723c */ /* 0x000ff000000018ff */
[-C--:B------:R-:W-:Y:S08]  /*fbc0*/  HMMA.16816.F32 R4, R172, R176.reuse, R4 ;  /* 0x000000b0ac04723c */ /* 0x080ff00000001804 */
[C---:B------:R-:W-:Y:S08]  /*fbd0*/  HMMA.16816.F32 R8, R180.reuse, R176, R8 ;  /* 0x000000b0b408723c */ /* 0x040ff00000001808 */
[-C--:B------:R-:W-:Y:S08]  /*fbe0*/  HMMA.16816.F32 R12, R180, R178.reuse, R12 ;  /* 0x000000b2b40c723c */ /* 0x080ff0000000180c */
[----:B------:R-:W-:Y:S01]  /*fbf0*/  FMUL.FTZ R7, R7, c[0x0][0x2ec] ;  /* 0x0000bb0007077a20 */ /* 0x000fe20000410000 */
[C---:B------:R-:W-:Y:S03]  /*fc00*/  HMMA.16816.F32 R16, R172.reuse, R178, R16 ;  /* 0x000000b2ac10723c */ /* 0x040fe60000001810 */
[----:B------:R1:W2:Y:S01]  /*fc10*/  MUFU.TANH R168, R7 ;  /* 0x0000000700a87308 */ /* 0x0002a20000002400 */
[----:B------:R-:W-:Y:S02]  /*fc20*/  FMUL.FTZ R0, R4, c[0x0][0x2ec] ;  /* 0x0000bb0004007a20 */ /* 0x000fe40000410000 */
[----:B------:R-:W-:Y:S02]  /*fc30*/  FMUL.FTZ R2, R5, c[0x0][0x2ec] ;  /* 0x0000bb0005027a20 */ /* 0x000fe40000410000 */
[----:B------:R-:W-:Y:S04]  /*fc40*/  FMUL.FTZ R3, R6, c[0x0][0x2ec] ;  /* 0x0000bb0006037a20 */ /* 0x000fe80000410000 */
[----:B------:R-:W-:Y:S01]  /*fc50*/  FMUL.FTZ R8, R8, c[0x0][0x2ec] ;  /* 0x0000bb0008087a20 */ /* 0x000fe20000410000 */
[----:B------:R-:W3:Y:S01]  /*fc60*/  MUFU.TANH R0, R0 ;  /* 0x0000000000007308 */ /* 0x000ee20000002400 */
[----:B------:R-:W-:Y:S02]  /*fc70*/  FMUL.FTZ R9, R9, c[0x0][0x2ec] ;  /* 0x0000bb0009097a20 */ /* 0x000fe40000410000 */
[----:B------:R-:W-:Y:S02]  /*fc80*/  FMUL.FTZ R10, R10, c[0x0][0x2ec] ;  /* 0x0000bb000a0a7a20 */ /* 0x000fe40000410000 */
[----:B------:R-:W-:Y:S02]  /*fc90*/  FMUL.FTZ R11, R11, c[0x0][0x2ec] ;  /* 0x0000bb000b0b7a20 */ /* 0x000fe40000410000 */
[----:B------:R-:W-:Y:S02]  /*fca0*/  FMUL.FTZ R12, R12, c[0x0][0x2ec] ;  /* 0x0000bb000c0c7a20 */ /* 0x000fe40000410000 */
[----:B------:R-:W-:Y:S01]  /*fcb0*/  FMUL.FTZ R13, R13, c[0x0][0x2ec] ;  /* 0x0000bb000d0d7a20 */ /* 0x000fe20000410000 */
[----:B------:R-:W4:Y:S01]  /*fcc0*/  MUFU.TANH R169, R8 ;  /* 0x0000000800a97308 */ /* 0x000f220000002400 */
[----:B-1----:R-:W1:Y:S09]  /*fcd0*/  LDSM.16.M88.4 R4, [R190] ;  /* 0x00000000be04783b */ /* 0x002e720000000200 */
[----:B------:R-:W1:Y:S10]  /*fce0*/  MUFU.TANH R171, R9 ;  /* 0x0000000900ab7308 */ /* 0x000e740000002400 */
[----:B------:R-:W1:Y:S10]  /*fcf0*/  MUFU.TANH R176, R10 ;  /* 0x0000000a00b07308 */ /* 0x000e740000002400 */
[----:B------:R5:W2:Y:S10]  /*fd00*/  MUFU.TANH R170, R11 ;  /* 0x0000000b00aa7308 */ /* 0x000ab40000002400 */
[----:B------:R2:W2:Y:S01]  /*fd10*/  MUFU.TANH R177, R12 ;  /* 0x0000000c00b17308 */ /* 0x0004a20000002400 */
[-C--:B-1----:R-:W-:Y:S09]  /*fd20*/  HMMA.16816.F32 R20, R172, R4.reuse, R20 ;  /* 0x00000004ac14723c */ /* 0x082ff20000001814 */
[----:B------:R1:W1:Y:S01]  /*fd30*/  MUFU.TANH R178, R13 ;  /* 0x0000000d00b27308 */ /* 0x0002620000002400 */
[C---:B------:R-:W-:Y:S01]  /*fd40*/  HMMA.16816.F32 R24, R180.reuse, R4, R24 ;  /* 0x00000004b418723c */ /* 0x040fe20000001818 */
[----:B-----5:R-:W5:Y:S08]  /*fd50*/  LDSM.16.M88.4 R8, [R189] ;  /* 0x00000000bd08783b */ /* 0x020f700000000200 */
[----:B------:R-:W3:Y:S01]  /*fd60*/  MUFU.TANH R2, R2 ;  /* 0x0000000200027308 */ /* 0x000ee20000002400 */
[-C--:B------:R-:W-:Y:S03]  /*fd70*/  HMMA.16816.F32 R28, R180, R6.reuse, R28 ;  /* 0x00000006b41c723c */ /* 0x080fe6000000181c */
[----:B--2---:R-:W-:Y:S02]  /*fd80*/  FMUL.FTZ R12, R15, c[0x0][0x2ec] ;  /* 0x0000bb000f0c7a20 */ /* 0x004fe40000410000 */
[----:B------:R-:W-:Y:S02]  /*fd90*/  FMUL.FTZ R15, R17, c[0x0][0x2ec] ;  /* 0x0000bb00110f7a20 */ /* 0x000fe40000410000 */
[----:B------:R-:W-:Y:S01]  /*fda0*/  FMUL.FTZ R17, R19, c[0x0][0x2ec] ;  /* 0x0000bb0013117a20 */ /* 0x000fe20000410000 */
[C---:B------:R-:W-:Y:S01]  /*fdb0*/  HMMA.16816.F32 R32, R172.reuse, R6, R32 ;  /* 0x00000006ac20723c */ /* 0x040fe20000001820 */
[----:B------:R-:W2:Y:S01]  /*fdc0*/  MUFU.TANH R3, R3 ;  /* 0x0000000300037308 */ /* 0x000ea20000002400 */
[----:B------:R-:W2:Y:S02]  /*fdd0*/  LDSM.16.M88.4 R4, [R188] ;  /* 0x00000000bc04783b */ /* 0x000ea40000000200 */
[----:B------:R-:W-:Y:S02]  /*fde0*/  FMUL.FTZ R19, R21, c[0x0][0x2ec] ;  /* 0x0000bb0015137a20 */ /* 0x000fe40000410000 */
[----:B-1----:R-:W-:Y:S02]  /*fdf0*/  FMUL.FTZ R13, R14, c[0x0][0x2ec] ;  /* 0x0000bb000e0d7a20 */ /* 0x002fe40000410000 */
        /* <DEDUP_REMOVED lines=9> */
[----:B------:R-:W-:Y:S01]  /*fe90*/  FMUL.FTZ R25, R25, c[0x0][0x2ec] ;  /* 0x0000bb0019197a20 */ /* 0x000fe20000410000 */
[-C--:B-----5:R-:W-:Y:S03]  /*fea0*/  HMMA.16816.F32 R36, R172, R8.reuse, R36 ;  /* 0x00000008ac24723c */ /* 0x0a0fe60000001824 */
[----:B------:R-:W-:Y:S02]  /*feb0*/  FMUL.FTZ R23, R26, c[0x0][0x2ec] ;  /* 0x0000bb001a177a20 */ /* 0x000fe40000410000 */
[----:B------:R-:W-:Y:S01]  /*fec0*/  FMUL.FTZ R22, R27, c[0x0][0x2ec] ;  /* 0x0000bb001b167a20 */ /* 0x000fe20000410000 */
[----:B------:R-:W2:Y:S01]  /*fed0*/  MUFU.TANH R13, R13 ;  /* 0x0000000d000d7308 */ /* 0x000ea20000002400 */
[----:B------:R-:W-:Y:S01]  /*fee0*/  FMUL.FTZ R27, R30, c[0x0][0x2ec] ;  /* 0x0000bb001e1b7a20 */ /* 0x000fe20000410000 */
[C---:B------:R-:W-:Y:S04]  /*fef0*/  HMMA.16816.F32 R40, R180.reuse, R8, R40 ;  /* 0x00000008b428723c */ /* 0x040fe80000001828 */
[----:B------:R-:W-:Y:S02]  /*ff00*/  FMUL.FTZ R26, R31, c[0x0][0x2ec] ;  /* 0x0000bb001f1a7a20 */ /* 0x000fe40000410000 */
[----:B------:R-:W-:Y:S02]  /*ff10*/  FMUL.FTZ R30, R33, c[0x0][0x2ec] ;  /* 0x0000bb00211e7a20 */ /* 0x000fe40000410000 */
[----:B------:R-:W3:Y:S01]  /*ff20*/  MUFU.TANH R14, R14 ;  /* 0x0000000e000e7308 */ /* 0x000ee20000002400 */
[-C--:B------:R-:W-:Y:S03]  /*ff30*/  HMMA.16816.F32 R44, R180, R10.reuse, R44 ;  /* 0x0000000ab42c723c */ /* 0x080fe6000000182c */
[----:B-1----:R-:W-:Y:S02]  /*ff40*/  FMUL.FTZ R28, R29, c[0x0][0x2ec] ;  /* 0x0000bb001d1c7a20 */ /* 0x002fe40000410000 */
[----:B------:R-:W-:Y:S02]  /*ff50*/  FMUL.FTZ R29, R32, c[0x0][0x2ec] ;  /* 0x0000bb00201d7a20 */ /* 0x000fe40000410000 */
[----:B------:R-:W-:Y:S01]  /*ff60*/  FMUL.FTZ R31, R34, c[0x0][0x2ec] ;  /* 0x0000bb00221f7a20 */ /* 0x000fe20000410000 */
[C---:B------:R-:W-:Y:S01]  /*ff70*/  HMMA.16816.F32 R48, R172.reuse, R10, R48 ;  /* 0x0000000aac30723c */ /* 0x040fe20000001830 */
[----:B------:R-:W1:Y:S01]  /*ff80*/  MUFU.TANH R15, R15 ;  /* 0x0000000f000f7308 */ /* 0x000e620000002400 */
[----:B------:R-:W5:Y:S02]  /*ff90*/  LDSM.16.M88.4 R8, [R187] ;  /* 0x00000000bb08783b */ /* 0x000f640000000200 */
[----:B------:R-:W-:Y:S02]  /*ffa0*/  FMUL.FTZ R32, R35, c[0x0][0x2ec] ;  /* 0x0000bb0023207a20 */ /* 0x000fe40000410000 */
[----:B------:R-:W-:Y:S02]  /*ffb0*/  FMUL.FTZ R36, R36, c[0x0][0x2ec] ;  /* 0x0000bb0024247a20 */ /* 0x000fe40000410000 */
[-C--:B--2---:R-:W-:Y:S03]  /*ffc0*/  HMMA.16816.F32 R52, R172, R4.reuse, R52 ;  /* 0x00000004ac34723c */ /* 0x084fe60000001834 */
[----:B------:R-:W2:Y:S01]  /*ffd0*/  MUFU.TANH R16, R16 ;  /* 0x0000001000107308 */ /* 0x000ea20000002400 */
        /* <DEDUP_REMOVED lines=31> */
[----:B------:R2:W2:Y:S01]  /*101d0*/  MUFU.TANH R222, R55 ;  /* 0x0000003700de7308 */ /* 0x0004a20000002400 */
        /* <DEDUP_REMOVED lines=9> */
[----:B------:R1:W1:Y:S03]  /*10270*/  MUFU.TANH R224, R69 ;  /* 0x0000004500e07308 */ /* 0x0002660000002400 */
        /* <DEDUP_REMOVED lines=10> */
[----:B------:R5:W1:Y:S01]  /*10320*/  MUFU.TANH R225, R84 ;  /* 0x0000005400e17308 */ /* 0x000a620000002400 */
[----:B------:R-:W-:Y:S01]  /*10330*/  FMUL.FTZ R57, R60, c[0x0][0x2ec] ;  /* 0x0000bb003c397a20 */ /* 0x000fe20000410000 */
[C---:B------:R-:W-:Y:S04]  /*10340*/  HMMA.16816.F32 R104, R180.reuse, R8, R104 ;  /* 0x00000008b468723c */ /* 0x040fe80000001868 */
[----:B--2---:R-:W-:Y:S02]  /*10350*/  FMUL.FTZ R55, R61, c[0x0][0x2ec] ;  /* 0x0000bb003d377a20 */ /* 0x004fe40000410000 */
        /* <DEDUP_REMOVED lines=11> */
[----:B------:R1:W1:Y:S01]  /*10410*/  MUFU.TANH R244, R103 ;  /* 0x0000006700f47308 */ /* 0x0002620000002400 */
        /* <DEDUP_REMOVED lines=14> */
[----:B------:R-:W1:Y:S03]  /*10500*/  MUFU.TANH R23, R23 ;  /* 0x0000001700177308 */ /* 0x000e660000002400 */
        /* <DEDUP_REMOVED lines=8> */
[----:B-----5:R-:W-:Y:S02]  /*10590*/  FMUL.FTZ R84, R86, c[0x0][0x2ec] ;  /* 0x0000bb0056547a20 */ /* 0x020fe40000410000 */
[----:B------:R-:W-:Y:S01]  /*105a0*/  FMUL.FTZ R83, R87, c[0x0][0x2ec] ;  /* 0x0000bb0057537a20 */ /* 0x000fe20000410000 */
[----:B------:R-:W1:Y:S01]  /*105b0*/  MUFU.TANH R28, R28 ;  /* 0x0000001c001c7308 */ /* 0x000e620000002400 */
        /* <DEDUP_REMOVED lines=18> */
[----:B-1----:R-:W-:Y:S02]  /*106e0*/  FMUL.FTZ R103, R125, c[0x0][0x2ec] ;  /* 0x0000bb007d677a20 */ /* 0x002fe40000410000 */
        /* <DEDUP_REMOVED lines=31> */
[----:B------:R-:W-:Y:S05]  /*108e0*/  FMUL.FTZ R131, R131, c[0x0][0x2ec] ;  /* 0x0000bb0083837a20 */ /* 0x000fea0000410000 */
        /* <DEDUP_REMOVED lines=77> */
[----:B------:R1:W1:Y:S10]  /*10dc0*/  MUFU.TANH R182, R123 ;  /* 0x0000007b00b67308 */ /* 0x0002740000002400 */
[----:B------:R-:W1:Y:S10]  /*10dd0*/  MUFU.TANH R4, R4 ;  /* 0x0000000400047308 */ /* 0x000e740000002400 */
[----:B------:R-:W1:Y:S10]  /*10de0*/  MUFU.TANH R103, R103 ;  /* 0x0000006700677308 */ /* 0x000e740000002400 */
[----:B------:R1:W1:Y:S10]  /*10df0*/  MUFU.TANH R181, R126 ;  /* 0x0000007e00b57308 */ /* 0x0002740000002400 */
[----:B------:R-:W1:Y:S10]  /*10e00*/  MUFU.TANH R99, R99 ;  /* 0x0000006300637308 */ /* 0x000e740000002400 */
[----:B------:R1:W1:Y:S10]  /*10e10*/  MUFU.TANH R232, R128 ;  /* 0x0000008000e87308 */ /* 0x0002740000002400 */
[----:B------:R1:W1:Y:S10]  /*10e20*/  MUFU.TANH R231, R129 ;  /* 0x0000008100e77308 */ /* 0x0002740000002400 */
[----:B------:R1:W1:Y:S10]  /*10e30*/  MUFU.TANH R227, R130 ;  /* 0x0000008200e37308 */ /* 0x0002740000002400 */
[----:B------:R1:W1:Y:S02]  /*10e40*/  MUFU.TANH R226, R131 ;  /* 0x0000008300e27308 */ /* 0x0002640000002400 */
[----:B-1234-:R-:W-:-:S05]  /*10e50*/  @P0 BRA `(.L_x_972) ;  /* 0xffffe47000000947 */ /* 0x01efca000383ffff */
.L_x_971:
[----:B------:R-:W-:Y:S01]  /*10e60*/  IMAD.U32 R123, RZ, RZ, UR8 ;  /* 0x00000008ff7b7e24 */ /* 0x000fe2000f8e00ff */
        /* <DEDUP_REMOVED lines=18> */
[C---:B------:R-:W-:Y:S02]  /*10f90*/  ISETP.GE.AND P3, PT, R123.reuse, R208, PT ;  /* 0x000000d07b00720c */ /* 0x040fe40003f66270 */
[C---:B------:R-:W-:Y:S02]  /*10fa0*/  ISETP.GE.OR P6, PT, R123.reuse, R205, !P6 ;  /* 0x000000cd7b00720c */ /* 0x040fe400077c6670 */
[----:B------:R-:W-:Y:S02]  /*10fb0*/  ISETP.GE.OR P3, PT, R123, R207, !P3 ;  /* 0x000000cf7b00720c */ /* 0x000fe40005f66670 */
[----:B-1----:R-:W-:Y:S02]  /*10fc0*/  FSEL R100, R3, -INF , !P6 ;  /* 0xff80000003647808 */ /* 0x002fe40007000000 */
[C---:B------:R-:W-:Y:S02]  /*10fd0*/  IADD3 R3, R123.reuse, 0x48, RZ ;  /* 0x000000487b037810 */ /* 0x040fe40007ffe0ff */
[C---:B------:R-:W-:Y:S02]  /*10fe0*/  ISETP.GE.AND P6, PT, R123.reuse, R202, PT ;  /* 0x000000ca7b00720c */ /* 0x040fe40003fc6270 */
[C---:B------:R-:W-:Y:S02]  /*10ff0*/  IADD3 R5, R123.reuse, 0x1, RZ ;  /* 0x000000017b057810 */ /* 0x040fe40007ffe0ff */
[C---:B------:R-:W-:Y:S02]  /*11000*/  ISETP.GE.OR P6, PT, R123.reuse, R199, !P6 ;  /* 0x000000c77b00720c */ /* 0x040fe400077c6670 */
[----:B------:R-:W-:Y:S02]  /*11010*/  IADD3 R124, R123, 0x9, RZ ;  /* 0x000000097b7c7810 */ /* 0x000fe40007ffe0ff */
[----:B------:R-:W-:Y:S02]  /*11020*/  FSEL R92, R176, -INF , !P6 ;  /* 0xff800000b05c7808 */ /* 0x000fe40007000000 */
[----:B------:R-:W-:Y:S02]  /*11030*/  ISETP.GE.AND P2, PT, R5, R208, PT ;  /* 0x000000d00500720c */ /* 0x000fe40003f46270 */
[----:B------:R-:W-:Y:S02]  /*11040*/  IADD3 R7, R123, 0x8, RZ ;  /* 0x000000087b077810 */ /* 0x000fe40007ffe0ff */
[----:B------:R-:W-:Y:S02]  /*11050*/  ISETP.GE.OR P2, PT, R5, R207, !P2 ;  /* 0x000000cf0500720c */ /* 0x000fe40005746670 */
[C---:B------:R-:W-:Y:S02]  /*11060*/  IADD3 R114, R123.reuse, 0x10, RZ ;  /* 0x000000107b727810 */ /* 0x040fe40007ffe0ff */
[C---:B------:R-:W-:Y:S02]  /*11070*/  IADD3 R127, R123.reuse, 0x18, RZ ;  /* 0x000000187b7f7810 */ /* 0x040fe40007ffe0ff */
[C---:B------:R-:W-:Y:S02]  /*11080*/  IADD3 R108, R123.reuse, 0x11, RZ ;  /* 0x000000117b6c7810 */ /* 0x040fe40007ffe0ff */
[C---:B------:R-:W-:Y:S02]  /*11090*/  IADD3 R126, R123.reuse, 0x19, RZ ;  /* 0x000000197b7e7810 */ /* 0x040fe40007ffe0ff */
[----:B------:R-:W-:Y:S02]  /*110a0*/  IADD3 R121, R123, 0x20, RZ ;  /* 0x000000207b797810 */ /* 0x000fe40007ffe0ff */
        /* <DEDUP_REMOVED lines=8> */
[----:B------:R-:W-:Y:S02]  /*11130*/  ISETP.GE.OR P1, PT, R124, R205, !P1 ;  /* 0x000000cd7c00720c */ /* 0x000fe40004f26670 */
[----:B------:R-:W-:Y:S02]  /*11140*/  ISETP.GE.AND P5, PT, R5, R202, PT ;  /* 0x000000ca0500720c */ /* 0x000fe40003fa6270 */
[----:B------:R-:W-:Y:S02]  /*11150*/  FSEL R102, R17, -INF , !P1 ;  /* 0xff80000011667808 */ /* 0x000fe40004800000 */
[CC--:B------:R-:W-:Y:S02]  /*11160*/  ISETP.GE.AND P1, PT, R108.reuse, R206.reuse, PT ;  /* 0x000000ce6c00720c */ /* 0x0c0fe40003f26270 */
[----:B------:R-:W-:Y:S02]  /*11170*/  ISETP.GE.OR P5, PT, R5, R199, !P5 ;  /* 0x000000c70500720c */ /* 0x000fe40006fa6670 */
[-C--:B------:R-:W-:Y:S02]  /*11180*/  ISETP.GE.OR P1, PT, R108, R205.reuse, !P1 ;  /* 0x000000cd6c00720c */ /* 0x080fe40004f26670 */
[----:B------:R-:W-:Y:S02]  /*11190*/  IADD3 R125, R123, 0x61, RZ ;  /* 0x000000617b7d7810 */ /* 0x000fe40007ffe0ff */
[----:B------:R-:W-:Y:S02]  /*111a0*/  FSEL R96, R21, -INF , !P1 ;  /* 0xff80000015607808 */ /* 0x000fe40004800000 */
[CC--:B------:R-:W-:Y:S02]  /*111b0*/  ISETP.GE.AND P1, PT, R126.reuse, R206.reuse, PT ;  /* 0x000000ce7e00720c */ /* 0x0c0fe40003f26270 */
[C---:B------:R-:W-:Y:S02]  /*111c0*/  ISETP.GE.AND P0, PT, R113.reuse, R206, PT ;  /* 0x000000ce7100720c */ /* 0x040fe40003f06270 */
[-C--:B------:R-:W-:Y:S02]  /*111d0*/  ISETP.GE.OR P1, PT, R126, R205.reuse, !P1 ;  /* 0x000000cd7e00720c */ /* 0x080fe40004f26670 */
[----:B------:R-:W-:Y:S02]  /*111e0*/  ISETP.GE.OR P0, PT, R113, R205, !P0 ;  /* 0x000000cd7100720c */ /* 0x000fe40004706670 */
[----:B------:R-:W-:Y:S02]  /*111f0*/  FSEL R32, R32, -INF , !P1 ;  /* 0xff80000020207808 */ /* 0x000fe40004800000 */
[C---:B------:R-:W-:Y:S02]  /*11200*/  IADD3 R130, R123.reuse, 0x71, RZ ;  /* 0x000000717b827810 */ /* 0x040fe40007ffe0ff */
[C---:B------:R-:W-:Y:S02]  /*11210*/  IADD3 R128, R123.reuse, 0x70, RZ ;  /* 0x000000707b807810 */ /* 0x040fe40007ffe0ff */
[----:B------:R-:W-:Y:S02]  /*11220*/  FSEL R105, R0, -INF , !P3 ;  /* 0xff80000000697808 */ /* 0x000fe40005800000 */
[C---:B------:R-:W-:Y:S02]  /*11230*/  ISETP.GE.AND P3, PT, R123.reuse, R204, PT ;  /* 0x000000cc7b00720c */ /* 0x040fe40003f66270 */
[----:B------:R-:W-:Y:S02]  /*11240*/  FSEL R0, R2, -INF , !P2 ;  /* 0xff80000002007808 */ /* 0x000fe40005000000 */
[----:B------:R-:W-:Y:S02]  /*11250*/  ISETP.GE.OR P3, PT, R123, R203, !P3 ;  /* 0x000000cb7b00720c */ /* 0x000fe40005f66670 */
[CC--:B------:R-:W-:Y:S02]  /*11260*/  ISETP.GE.AND P6, PT, R124.reuse, R208.reuse, PT ;  /* 0x000000d07c00720c */ /* 0x0c0fe40003fc6270 */
[----:B------:R-:W-:Y:S02]  /*11270*/  FSEL R169, R169, -INF , !P3 ;  /* 0xff800000a9a97808 */ /* 0x000fe40005800000 */
[CC--:B------:R-:W-:Y:S02]  /*11280*/  ISETP.GE.AND P3, PT, R7.reuse, R208.reuse, PT ;  /* 0x000000d00700720c */ /* 0x0c0fe40003f66270 */
[-C--:B------:R-:W-:Y:S02]  /*11290*/  ISETP.GE.OR P6, PT, R124, R207.reuse, !P6 ;  /* 0x000000cf7c00720c */ /* 0x080fe400077c6670 */
[CC--:B------:R-:W-:Y:S02]  /*112a0*/  ISETP.GE.AND P2, PT, R114.reuse, R208.reuse, PT ;  /* 0x000000d07200720c */ /* 0x0c0fe40003f46270 */
[-C--:B------:R-:W-:Y:S02]  /*112b0*/  ISETP.GE.OR P3, PT, R7, R207.reuse, !P3 ;  /* 0x000000cf0700720c */ /* 0x080fe40005f66670 */
        /* <DEDUP_REMOVED lines=9> */
[----:B------:R-:W-:Y:S02]  /*11350*/  FSEL R30, R61, -INF , !P0 ;  /* 0xff8000003d1e7808 */ /* 0x000fe40004000000 */
[C---:B------:R-:W-:Y:S02]  /*11360*/  ISETP.GE.AND P3, PT, R121.reuse, R208, PT ;  /* 0x000000d07900720c */ /* 0x040fe40003f66270 */
[CC--:B------:R-:W-:Y:S02]  /*11370*/  ISETP.GE.AND P0, PT, R112.reuse, R206.reuse, PT ;  /* 0x000000ce7000720c */ /* 0x0c0fe40003f06270 */
[----:B------:R-:W-:Y:S02]  /*11380*/  ISETP.GE.OR P3, PT, R121, R207, !P3 ;  /* 0x000000cf7900720c */ /* 0x000fe40005f66670 */
[-C--:B------:R-:W-:Y:S02]  /*11390*/  ISETP.GE.OR P0, PT, R112, R205.reuse, !P0 ;  /* 0x000000cd7000720c */ /* 0x080fe40004706670 */
[----:B------:R-:W-:Y:S02]  /*113a0*/  FSEL R18, R36, -INF , !P3 ;  /* 0xff80000024127808 */ /* 0x000fe40005800000 */
[----:B------:R-:W-:Y:S02]  /*113b0*/  IADD3 R36, R123, 0x59, RZ ;  /* 0x000000597b247810 */ /* 0x000fe40007ffe0ff */
[----:B------:R-:W-:Y:S02]  /*113c0*/  FSEL R70, R70, -INF , !P0 ;  /* 0xff80000046467808 */ /* 0x000fe40004000000 */
        /* <DEDUP_REMOVED lines=10> */
[CC--:B------:R-:W-:Y:S02]  /*11470*/  ISETP.GE.AND P0, PT, R110.reuse, R206.reuse, PT ;  /* 0x000000ce6e00720c */ /* 0x0c0fe40003f06270 */
[CC--:B------:R-:W-:Y:S02]  /*11480*/  ISETP.GE.AND P6, PT, R7.reuse, R206.reuse, PT ;  /* 0x000000ce0700720c */ /* 0x0c0fe40003fc6270 */
[-C--:B------:R-:W-:Y:S02]  /*11490*/  ISETP.GE.OR P0, PT, R110, R205.reuse, !P0 ;  /* 0x000000cd6e00720c */ /* 0x080fe40004706670 */
        /* <DEDUP_REMOVED lines=8> */
[-C--:B------:R-:W-:Y:S02]  /*11520*/  ISETP.GE.AND P2, PT, R119, R208.reuse, PT ;  /* 0x000000d07700720c */ /* 0x080fe40003f46270 */
[-C--:B------:R-:W-:Y:S02]  /*11530*/  ISETP.GE.AND P3, PT, R107, R208.reuse, PT ;  /* 0x000000d06b00720c */ /* 0x080fe40003f66270 */
[-C--:B------:R-:W-:Y:S02]  /*11540*/  ISETP.GE.OR P2, PT, R119, R207.reuse, !P2 ;  /* 0x000000cf7700720c */ /* 0x080fe40005746670 */
[-C--:B------:R-:W-:Y:S02]  /*11550*/  ISETP.GE.OR P3, PT, R107, R207.reuse, !P3 ;  /* 0x000000cf6b00720c */ /* 0x080fe40005f66670 */
[----:B------:R-:W-:Y:S02]  /*11560*/  FSEL R37, R37, -INF , !P2 ;  /* 0xff80000025257808 */ /* 0x000fe40005000000 */
[CC--:B------:R-:W-:Y:S02]  /*11570*/  ISETP.GE.AND P2, PT, R118.reuse, R208.reuse, PT ;  /* 0x000000d07600720c */ /* 0x0c0fe40003f46270 */
[----:B------:R-:W-:Y:S02]  /*11580*/  FSEL R45, R45, -INF , !P3 ;  /* 0xff8000002d2d7808 */ /* 0x000fe40005800000 */
[-C--:B------:R-:W-:Y:S02]  /*11590*/  ISETP.GE.OR P2, PT, R118, R207.reuse, !P2 ;  /* 0x000000cf7600720c */ /* 0x080fe40005746670 */
[-C--:B------:R-:W-:Y:S02]  /*115a0*/  ISETP.GE.AND P3, PT, R117, R208.reuse, PT ;  /* 0x000000d07500720c */ /* 0x080fe40003f66270 */
[----:B------:R-:W-:Y:S02]  /*115b0*/  FSEL R49, R49, -INF , !P2 ;  /* 0xff80000031317808 */ /* 0x000fe40005000000 */
        /* <DEDUP_REMOVED lines=16> */
[C---:B------:R-:W-:Y:S02]  /*116c0*/  ISETP.GE.AND P3, PT, R3.reuse, R208, PT ;  /* 0x000000d00300720c */ /* 0x040fe40003f66270 */
[----:B------:R-:W-:Y:S02]  /*116d0*/  FSEL R8, R224, -INF , !P2 ;  /* 0xff800000e0087808 */ /* 0x000fe40005000000 */
[----:B------:R-:W-:Y:S02]  /*116e0*/  ISETP.GE.OR P3, PT, R3, R207, !P3 ;  /* 0x000000cf0300720c */ /* 0x000fe40005f66670 */
[-C--:B------:R-:W-:Y:S02]  /*116f0*/  ISETP.GE.AND P6, PT, R127, R206.reuse, PT ;  /* 0x000000ce7f00720c */ /* 0x080fe40003fc6270 */
[----:B------:R-:W-:Y:S02]  /*11700*/  FSEL R5, R77, -INF , !P3 ;  /* 0xff8000004d057808 */ /* 0x000fe40005800000 */
[-C--:B------:R-:W-:Y:S02]  /*11710*/  ISETP.GE.OR P6, PT, R127, R205.reuse, !P6 ;  /* 0x000000cd7f00720c */ /* 0x080fe400077c6670 */
[-C--:B------:R-:W-:Y:S02]  /*11720*/  ISETP.GE.AND P1, PT, R119, R206.reuse, PT ;  /* 0x000000ce7700720c */ /* 0x080fe40003f26270 */
        /* <DEDUP_REMOVED lines=9> */
[C---:B------:R-:W-:Y:S02]  /*117c0*/  ISETP.GE.AND P6, PT, R107.reuse, R206, PT ;  /* 0x000000ce6b00720c */ /* 0x040fe40003fc6270 */
[----:B------:R-:W-:Y:S02]  /*117d0*/  ISETP.GE.AND P2, PT, R110, R208, PT ;  /* 0x000000d06e00720c */ /* 0x000fe40003f46270 */
[-C--:B------:R-:W-:Y:S02]  /*117e0*/  ISETP.GE.OR P6, PT, R107, R205.reuse, !P6 ;  /* 0x000000cd6b00720c */ /* 0x080fe400077c6670 */
[----:B------:R-:W-:Y:S02]  /*117f0*/  ISETP.GE.AND P1, PT, R7, R204, PT ;  /* 0x000000cc0700720c */ /* 0x000fe40003f26270 */
[----:B------:R-:W-:Y:S02]  /*11800*/  FSEL R50, R50, -INF , !P6 ;  /* 0xff80000032327808 */ /* 0x000fe40007000000 */
[----:B------:R-:W-:Y:S02]  /*11810*/  ISETP.GE.AND P6, PT, R117, R206, PT ;  /* 0x000000ce7500720c */ /* 0x000fe40003fc6270 */
[----:B------:R-:W-:Y:S02]  /*11820*/  ISETP.GE.AND P3, PT, R7, R202, PT ;  /* 0x000000ca0700720c */ /* 0x000fe40003f66270 */
[----:B------:R-:W-:Y:S02]  /*11830*/  ISETP.GE.OR P6, PT, R117, R205, !P6 ;  /* 0x000000cd7500720c */ /* 0x000fe400077c6670 */
[----:B------:R-:W-:Y:S02]  /*11840*/  ISETP.GE.OR P3, PT, R7, R199, !P3 ;  /* 0x000000c70700720c */ /* 0x000fe40005f66670 */
[----:B------:R-:W-:Y:S02]  /*11850*/  FSEL R19, R221, -INF , !P6 ;  /* 0xff800000dd137808 */ /* 0x000fe40007000000 */
[-C--:B------:R-:W-:Y:S02]  /*11860*/  ISETP.GE.AND P6, PT, R116, R206.reuse, PT ;  /* 0x000000ce7400720c */ /* 0x080fe40003fc6270 */
[----:B------:R-:W-:Y:S02]  /*11870*/  ISETP.GE.OR P2, PT, R110, R207, !P2 ;  /* 0x000000cf6e00720c */ /* 0x000fe40005746670 */
[----:B------:R-:W-:Y:S02]  /*11880*/  ISETP.GE.OR P6, PT, R116, R205, !P6 ;  /* 0x000000cd7400720c */ /* 0x000fe400077c6670 */
[----:B------:R-:W-:Y:S02]  /*11890*/  ISETP.GE.OR P1, PT, R7, R203, !P1 ;  /* 0x000000cb0700720c */ /* 0x000fe40004f26670 */
[----:B------:R-:W-:Y:S02]  /*118a0*/  FSEL R21, R222, -INF , !P6 ;  /* 0xff800000de157808 */ /* 0x000fe40007000000 */
[C---:B------:R-:W-:Y:S02]  /*118b0*/  ISETP.GE.AND P6, PT, R115.reuse, R206, PT ;  /* 0x000000ce7300720c */ /* 0x040fe40003fc6270 */
[----:B------:R-:W-:Y:S02]  /*118c0*/  FSEL R7, R80, -INF , !P2 ;  /* 0xff80000050077808 */ /* 0x000fe40005000000 */
[----:B------:R-:W-:Y:S02]  /*118d0*/  ISETP.GE.OR P6, PT, R115, R205, !P6 ;  /* 0x000000cd7300720c */ /* 0x000fe400077c6670 */
        /* <DEDUP_REMOVED lines=23> */
[C---:B------:R-:W-:Y:S02]  /*11a50*/  ISETP.GE.AND P0, PT, R131.reuse, R208, PT ;  /* 0x000000d08300720c */ /* 0x040fe40003f06270 */
[----:B------:R-:W-:Y:S02]  /*11a60*/  FSEL R77, R24, -INF , !P2 ;  /* 0xff800000184d7808 */ /* 0x000fe40005000000 */
[----:B------:R-:W-:Y:S02]  /*11a70*/  ISETP.GE.OR P0, PT, R131, R207, !P0 ;  /* 0x000000cf8300720c */ /* 0x000fe40004706670 */
[CC--:B------:R-:W-:Y:S02]  /*11a80*/  ISETP.GE.AND P2, PT, R108.reuse, R204.reuse, PT ;  /* 0x000000cc6c00720c */ /* 0x0c0fe40003f46270 */
[----:B------:R-:W-:Y:S02]  /*11a90*/  FSEL R249, R249, -INF , !P0 ;  /* 0xff800000f9f97808 */ /* 0x000fe40004000000 */
        /* <DEDUP_REMOVED lines=12> */
[-C--:B------:R-:W-:Y:S02]  /*11b60*/  ISETP.GE.AND P1, PT, R124, R202.reuse, PT ;  /* 0x000000ca7c00720c */ /* 0x080fe40003f26270 */
[----:B------:R-:W-:Y:S02]  /*11b70*/  ISETP.GE.OR P3, PT, R120, R205, !P3 ;  /* 0x000000cd7800720c */ /* 0x000fe40005f66670 */
[-C--:B------:R-:W-:Y:S02]  /*11b80*/  ISETP.GE.OR P1, PT, R124, R199.reuse, !P1 ;  /* 0x000000c77c00720c */ /* 0x080fe40004f26670 */
[----:B------:R-:W-:Y:S02]  /*11b90*/  FSEL R63, R87, -INF , !P3 ;  /* 0xff800000573f7808 */ /* 0x000fe40005800000 */
[C---:B------:R-:W-:Y:S02]  /*11ba0*/  IADD3 R124, R123.reuse, 0x60, RZ ;  /* 0x000000607b7c7810 */ /* 0x040fe40007ffe0ff */
[----:B------:R-:W-:Y:S02]  /*11bb0*/  FSEL R114, R12, -INF , !P1 ;  /* 0xff8000000c727808 */ /* 0x000fe40004800000 */
[----:B------:R-:W-:Y:S02]  /*11bc0*/  ISETP.GE.AND P1, PT, R126, R202, PT ;  /* 0x000000ca7e00720c */ /* 0x000fe40003f26270 */
[----:B------:R-:W-:Y:S02]  /*11bd0*/  ISETP.GE.AND P6, PT, R124, R208, PT ;  /* 0x000000d07c00720c */ /* 0x000fe40003fc6270 */
[----:B------:R-:W-:Y:S02]  /*11be0*/  ISETP.GE.OR P1, PT, R126, R199, !P1 ;  /* 0x000000c77e00720c */ /* 0x000fe40004f26670 */
[C---:B------:R-:W-:Y:S02]  /*11bf0*/  IADD3 R126, R123.reuse, 0x78, RZ ;  /* 0x000000787b7e7810 */ /* 0x040fe40007ffe0ff */
[----:B------:R-:W-:Y:S02]  /*11c00*/  IADD3 R123, R123, 0x79, RZ ;  /* 0x000000797b7b7810 */ /* 0x000fe40007ffe0ff */
[----:B------:R-:W-:Y:S02]  /*11c10*/  ISETP.GE.OR P6, PT, R124, R207, !P6 ;  /* 0x000000cf7c00720c */ /* 0x000fe400077c6670 */
[----:B------:R-:W-:Y:S02]  /*11c20*/  ISETP.GE.AND P0, PT, R122, R206, PT ;  /* 0x000000ce7a00720c */ /* 0x000fe40003f06270 */
[----:B------:R-:W-:Y:S02]  /*11c30*/  FSEL R252, R252, -INF , !P6 ;  /* 0xff800000fcfc7808 */ /* 0x000fe40007000000 */
[----:B------:R-:W-:Y:S02]  /*11c40*/  ISETP.GE.OR P0, PT, R122, R205, !P0 ;  /* 0x000000cd7a00720c */ /* 0x000fe40004706670 */
[-C--:B------:R-:W-:Y:S02]  /*11c50*/  ISETP.GE.AND P6, PT, R125, R208.reuse, PT ;  /* 0x000000d07d00720c */ /* 0x080fe40003fc6270 */
[----:B------:R-:W-:Y:S02]  /*11c60*/  FSEL R24, R83, -INF , !P0 ;  /* 0xff80000053187808 */ /* 0x000fe40004000000 */
[----:B------:R-:W-:Y:S02]  /*11c70*/  FSEL R83, R23, -INF , !P2 ;  /* 0xff80000017537808 */ /* 0x000fe40005000000 */
[CC--:B------:R-:W-:Y:S02]  /*11c80*/  ISETP.GE.AND P2, PT, R126.reuse, R208.reuse, PT ;  /* 0x000000d07e00720c */ /* 0x0c0fe40003f46270 */
[-C--:B------:R-:W-:Y:S02]  /*11c90*/  ISETP.GE.OR P6, PT, R125, R207.reuse, !P6 ;  /* 0x000000cf7d00720c */ /* 0x080fe400077c6670 */
[-C--:B------:R-:W-:Y:S02]  /*11ca0*/  ISETP.GE.OR P2, PT, R126, R207.reuse, !P2 ;  /* 0x000000cf7e00720c */ /* 0x080fe40005746670 */
        /* <DEDUP_REMOVED lines=13> */
[CC--:B------:R-:W-:Y:S02]  /*11d80*/  ISETP.GE.AND P3, PT, R118.reuse, R204.reuse, PT ;  /* 0x000000cc7600720c */ /* 0x0c0fe40003f66270 */
[C---:B------:R-:W-:Y:S02]  /*11d90*/  ISETP.GE.AND P6, PT, R121.reuse, R204, PT ;  /* 0x000000cc7900720c */ /* 0x040fe40003fc6270 */
[-C--:B------:R-:W-:Y:S02]  /*11da0*/  ISETP.GE.OR P3, PT, R118, R203.reuse, !P3 ;  /* 0x000000cb7600720c */ /* 0x080fe40005f66670 */
[-C--:B------:R-:W-:Y:S02]  /*11db0*/  ISETP.GE.OR P6, PT, R121, R203.reuse, !P6 ;  /* 0x000000cb7900720c */ /* 0x080fe400077c6670 */
[----:B------:R-:W-:Y:S02]  /*11dc0*/  FSEL R28, R43, -INF , !P3 ;  /* 0xff8000002b1c7808 */ /* 0x000fe40005800000 */
[----:B------:R-:W-:Y:S02]  /*11dd0*/  FMNMX.FTZ R43, R92, R164, !PT ;  /* 0x000000a45c2b7209 */ /* 0x000fe40007810000 */
[-C--:B------:R-:W-:Y:S02]  /*11de0*/  ISETP.GE.AND P3, PT, R117, R204.reuse, PT ;  /* 0x000000cc7500720c */ /* 0x080fe40003f66270 */
[----:B------:R-:W-:Y:S02]  /*11df0*/  FSEL R35, R35, -INF , !P6 ;  /* 0xff80000023237808 */ /* 0x000fe40007000000 */
[-C--:B------:R-:W-:Y:S02]  /*11e00*/  ISETP.GE.OR P3, PT, R117, R203.reuse, !P3 ;  /* 0x000000cb7500720c */ /* 0x080fe40005f66670 */
[CC--:B------:R-:W-:Y:S02]  /*11e10*/  ISETP.GE.AND P6, PT, R119.reuse, R204.reuse, PT ;  /* 0x000000cc7700720c */ /* 0x0c0fe40003fc6270 */
[----:B------:R-:W-:Y:S02]  /*11e20*/  FSEL R48, R48, -INF , !P3 ;  /* 0xff80000030307808 */ /* 0x000fe40005800000 */
[C---:B------:R-:W-:Y:S02]  /*11e30*/  ISETP.GE.AND P3, PT, R116.reuse, R204, PT ;  /* 0x000000cc7400720c */ /* 0x040fe40003f66270 */
        /* <DEDUP_REMOVED lines=17> */
[----:B------:R-:W-:Y:S02]  /*11f50*/  FSEL R234, R234, -INF , !P3 ;  /* 0xff800000eaea7808 */ /* 0x000fe40005800000 */
[----:B------:R-:W-:Y:S02]  /*11f60*/  ISETP.GE.OR P5, PT, R123, R207, !P5 ;  /* 0x000000cf7b00720c */ /* 0x000fe40006fa6670 */
        /* <DEDUP_REMOVED lines=18> */
[C---:B------:R-:W-:Y:S02]  /*12090*/  ISETP.GE.OR P0, PT, R115.reuse, R199, !P0 ;  /* 0x000000c77300720c */ /* 0x040fe40004706670 */
[-C--:B------:R-:W-:Y:S02]  /*120a0*/  ISETP.GE.OR P1, PT, R115, R203.reuse, !P1 ;  /* 0x000000cb7300720c */ /* 0x080fe40004f26670 */
[----:B------:R-:W-:Y:S02]  /*120b0*/  FSEL R54, R54, -INF , !P0 ;  /* 0xff80000036367808 */ /* 0x000fe40004000000 */
[----:B------:R-:W-:Y:S02]  /*120c0*/  FSEL R57, R57, -INF , !P1 ;  /* 0xff80000039397808 */ /* 0x000fe40004800000 */
[C---:B------:R-:W-:Y:S02]  /*120d0*/  ISETP.GE.AND P1, PT, R113.reuse, R204, PT ;  /* 0x000000cc7100720c */ /* 0x040fe40003f26270 */
[CC--:B------:R-:W-:Y:S02]  /*120e0*/  ISETP.GE.AND P0, PT, R110.reuse, R202.reuse, PT ;  /* 0x000000ca6e00720c */ /* 0x0c0fe40003f06270 */
[----:B------:R-:W-:Y:S02]  /*120f0*/  ISETP.GE.OR P1, PT, R113, R203, !P1 ;  /* 0x000000cb7100720c */ /* 0x000fe40004f26670 */
[----:B------:R-:W-:Y:S02]  /*12100*/  ISETP.GE.OR P0, PT, R110, R199, !P0 ;  /* 0x000000c76e00720c */ /* 0x000fe40004706670 */
[----:B------:R-:W-:Y:S02]  /*12110*/  FSEL R55, R55, -INF , !P1 ;  /* 0xff80000037377808 */ /* 0x000fe40004800000 */
[----:B------:R-:W-:Y:S02]  /*12120*/  FMNMX.FTZ R43, R89, R43, !PT ;  /* 0x0000002b592b7209 */ /* 0x000fe40007810000 */
[CC--:B------:R-:W-:Y:S02]  /*12130*/  ISETP.GE.AND P6, PT, R121.reuse, R202.reuse, PT ;  /* 0x000000ca7900720c */ /* 0x0c0fe40003fc6270 */
[----:B------:R-:W-:Y:S02]  /*12140*/  FMNMX.FTZ R43, R108, R43, !PT ;  /* 0x0000002b6c2b7209 */ /* 0x000fe40007810000 */
[----:B------:R-:W-:Y:S02]  /*12150*/  ISETP.GE.OR P6, PT, R121, R199, !P6 ;  /* 0x000000c77900720c */ /* 0x000fe400077c6670 */
        /* <DEDUP_REMOVED lines=18> */
[C---:B------:R-:W-:Y:S02]  /*12280*/  ISETP.GE.AND P1, PT, R126.reuse, R206, PT ;  /* 0x000000ce7e00720c */ /* 0x040fe40003f26270 */
        /* <DEDUP_REMOVED lines=20> */
[C---:B------:R-:W-:Y:S02]  /*123d0*/  ISETP.GE.AND P1, PT, R126.reuse, R202, PT ;  /* 0x000000ca7e00720c */ /* 0x040fe40003f26270 */
[-C--:B------:R-:W-:Y:S02]  /*123e0*/  ISETP.GE.OR P5, PT, R119, R199.reuse, !P5 ;  /* 0x000000c77700720c */ /* 0x080fe40006fa6670 */
[----:B------:R-:W-:Y:S02]  /*123f0*/  ISETP.GE.OR P1, PT, R126, R199, !P1 ;  /* 0x000000c77e00720c */ /* 0x000fe40004f26670 */
[----:B------:R-:W-:Y:S02]  /*12400*/  FSEL R33, R33, -INF , !P5 ;  /* 0xff80000021217808 */ /* 0x000fe40006800000 */
[CC--:B------:R-:W-:Y:S02]  /*12410*/  ISETP.GE.AND P5, PT, R112.reuse, R204.reuse, PT ;  /* 0x000000cc7000720c */ /* 0x0c0fe40003fa6270 */
[----:B------:R-:W-:Y:S02]  /*12420*/  FMNMX.FTZ R43, R33, R43, !PT ;  /* 0x0000002b212b7209 */ /* 0x000fe40007810000 */
[----:B------:R-:W-:Y:S02]  /*12430*/  ISETP.GE.OR P5, PT, R112, R203, !P5 ;  /* 0x000000cb7000720c */ /* 0x000fe40006fa6670 */
[----:B------:R-:W-:Y:S02]  /*12440*/  FMNMX.FTZ R43, R27, R43, !PT ;  /* 0x0000002b1b2b7209 */ /* 0x000fe40007810000 */
[----:B------:R-:W-:Y:S02]  /*12450*/  FSEL R58, R58, -INF , !P5 ;  /* 0xff8000003a3a7808 */ /* 0x000fe40006800000 */
[----:B------:R-:W-:Y:S02]  /*12460*/  ISETP.GE.AND P5, PT, R111, R204, PT ;  /* 0x000000cc6f00720c */ /* 0x000fe40003fa6270 */
[----:B------:R-:W-:Y:S02]  /*12470*/  FSEL R181, R181, -INF , !P1 ;  /* 0xff800000b5b57808 */ /* 0x000fe40004800000 */
[----:B------:R-:W-:Y:S02]  /*12480*/  ISETP.GE.OR P5, PT, R111, R203, !P5 ;  /* 0x000000cb6f00720c */ /* 0x000fe40006fa6670 */
        /* <DEDUP_REMOVED lines=60> */
[-C--:B------:R-:W-:Y:S02]  /*12850*/  ISETP.GE.AND P2, PT, R120, R202.reuse, PT ;  /* 0x000000ca7800720c */ /* 0x080fe40003f46270 */
[----:B------:R-:W-:Y:S02]  /*12860*/  ISETP.GE.AND P5, PT, R128, R202, PT ;  /* 0x000000ca8000720c */ /* 0x000fe40003fa6270 */
[-C--:B------:R-:W-:Y:S02]  /*12870*/  ISETP.GE.OR P2, PT, R120, R199.reuse, !P2 ;  /* 0x000000c77800720c */ /* 0x080fe40005746670 */
[----:B------:R-:W-:Y:S02]  /*12880*/  ISETP.GE.OR P5, PT, R128, R199, !P5 ;  /* 0x000000c78000720c */ /* 0x000fe40006fa6670 */
[----:B------:R-:W-:Y:S01]  /*12890*/  FSEL R67, R76, -INF , !P2 ;  /* 0xff8000004c437808 */ /* 0x000fe20005000000 */
[----:B------:R-:W-:Y:S01]  /*128a0*/  IMAD.MOV.U32 R76, RZ, RZ, R42 ;  /* 0x000000ffff4c7224 */ /* 0x000fe200078e002a */
[CC--:B------:R-:W-:Y:S02]  /*128b0*/  ISETP.GE.AND P2, PT, R128.reuse, R204.reuse, PT ;  /* 0x000000cc8000720c */ /* 0x0c0fe40003f46270 */
[----:B------:R-:W-:Y:S02]  /*128c0*/  FSEL R183, R183, -INF , !P5 ;  /* 0xff800000b7b77808 */ /* 0x000fe40006800000 */
[----:B------:R-:W-:Y:S02]  /*128d0*/  ISETP.GE.OR P2, PT, R128, R203, !P2 ;  /* 0x000000cb8000720c */ /* 0x000fe40005746670 */
[-C--:B------:R-:W-:Y:S02]  /*128e0*/  ISETP.GE.AND P3, PT, R120, R204.reuse, PT ;  /* 0x000000cc7800720c */ /* 0x080fe40003f66270 */
[----:B------:R-:W-:Y:S02]  /*128f0*/  FSEL R225, R98, -INF , !P2 ;  /* 0xff80000062e17808 */ /* 0x000fe40005000000 */
        /* <DEDUP_REMOVED lines=9> */
[----:B------:R-:W-:Y:S02]  /*12990*/  FMNMX.FTZ R36, R9, R12, !PT ;  /* 0x0000000c09247209 */ /* 0x000fe40007810000 */
        /* <DEDUP_REMOVED lines=58> */
[C---:B------:R-:W-:Y:S02]  /*12d40*/  ISETP.GE.AND P0, PT, R126.reuse, R204, PT ;  /* 0x000000cc7e00720c */ /* 0x040fe40003f06270 */
[----:B------:R-:W-:Y:S02]  /*12d50*/  FMNMX.FTZ R36, R249, R36, !PT ;  /* 0x00000024f9247209 */ /* 0x000fe40007810000 */
[-C--:B------:R-:W-:Y:S02]  /*12d60*/  ISETP.GE.OR P0, PT, R126, R203.reuse, !P0 ;  /* 0x000000cb7e00720c */ /* 0x080fe40004706670 */
[-C--:B------:R-:W-:Y:S02]  /*12d70*/  ISETP.GE.AND P2, PT, R130, R204.reuse, PT ;  /* 0x000000cc8200720c */ /* 0x080fe40003f46270 */
[----:B------:R-:W-:Y:S02]  /*12d80*/  FSEL R223, R4, -INF , !P0 ;  /* 0xff80000004df7808 */ /* 0x000fe40004000000 */
[C---:B------:R-:W-:Y:S02]  /*12d90*/  ISETP.GE.AND P0, PT, R123.reuse, R204, PT ;  /* 0x000000cc7b00720c */ /* 0x040fe40003f06270 */
[CC--:B------:R-:W-:Y:S02]  /*12da0*/  ISETP.GE.OR P2, PT, R130.reuse, R203.reuse, !P2 ;  /* 0x000000cb8200720c */ /* 0x0c0fe40005746670 */
[----:B------:R-:W-:Y:S02]  /*12db0*/  ISETP.GE.OR P0, PT, R123, R203, !P0 ;  /* 0x000000cb7b00720c */ /* 0x000fe40004706670 */
[----:B------:R-:W-:Y:S01]  /*12dc0*/  FSEL R224, R97, -INF , !P2 ;  /* 0xff80000061e07808 */ /* 0x000fe20005000000 */
[----:B------:R-:W-:Y:S01]  /*12dd0*/  IMAD.MOV.U32 R97, RZ, RZ, R67 ;  /* 0x000000ffff617224 */ /* 0x000fe200078e0043 */
        /* <DEDUP_REMOVED lines=9> */
[----:B------:R-:W-:Y:S01]  /*12e70*/  ISETP.GE.OR P3, PT, R125, R203, !P3 ;  /* 0x000000cb7d00720c */ /* 0x000fe20005f66670 */
[----:B------:R-:W-:Y:S01]  /*12e80*/  IMAD.MOV.U32 R125, RZ, RZ, R72 ;  /* 0x000000ffff7d7224 */ /* 0x000fe200078e0048 */
[----:B------:R-:W-:Y:S02]  /*12e90*/  FMNMX.FTZ R3, R234, R3, !PT ;  /* 0x00000003ea037209 */ /* 0x000fe40007810000 */
[----:B------:R-:W-:Y:S02]  /*12ea0*/  FSEL R247, R247, -INF , !P3 ;  /* 0xff800000f7f77808 */ /* 0x000fe40005800000 */
[----:B------:R-:W-:Y:S02]  /*12eb0*/  ISETP.GE.AND P3, PT, R129, R204, PT ;  /* 0x000000cc8100720c */ /* 0x000fe40003f66270 */
        /* <DEDUP_REMOVED lines=26> */
[----:B------:R-:W-:Y:S04]  /*13060*/  FMNMX.FTZ R36, R236, R36, !PT ;  /* 0x00000024ec247209 */ /* 0x000fe80007810000 */
[----:B------:R-:W-:Y:S04]  /*13070*/  FMNMX.FTZ R36, R235, R36, !PT ;  /* 0x00000024eb247209 */ /* 0x000fe80007810000 */
[----:B------:R-:W-:Y:S04]  /*13080*/  FMNMX.FTZ R36, R232, R36, !PT ;  /* 0x00000024e8247209 */ /* 0x000fe80007810000 */
[----:B------:R-:W-:Y:S02]  /*13090*/  FMNMX.FTZ R36, R231, R36, !PT ;  /* 0x00000024e7247209 */ /* 0x000fe40007810000 */
[----:B-1----:R-:W-:Y:S02]  /*130a0*/  FMNMX.FTZ R3, R3, R42, !PT ;  /* 0x0000002a03037209 */ /* 0x002fe40007810000 */
[----:B------:R-:W1:Y:S08]  /*130b0*/  SHFL.BFLY PT, R42, R4, 0x2, 0x1f ;  /* 0x0c401f00042a7f89 */ /* 0x000e7000000e0000 */
[----:B------:R-:W2:Y:S01]  /*130c0*/  SHFL.BFLY PT, R41, R36, 0x2, 0x1f ;  /* 0x0c401f0024297f89 */ /* 0x000ea200000e0000 */
[----:B-1----:R-:W-:Y:S02]  /*130d0*/  FMNMX.FTZ R42, R4, R42, !PT ;  /* 0x0000002a042a7209 */ /* 0x002fe40007810000 */
[----:B--2---:R-:W-:Y:S05]  /*130e0*/  FMNMX.FTZ R36, R36, R41, !PT ;  /* 0x0000002924247209 */ /* 0x004fea0007810000 */
[----:B------:R-:W1:Y:S02]  /*130f0*/  SHFL.BFLY PT, R41, R36, 0x1, 0x1f ;  /* 0x0c201f0024297f89 */ /* 0x000e6400000e0000 */
[----:B-1----:R-:W-:Y:S06]  /*13100*/  FMNMX.FTZ R36, R36, R41, !PT ;  /* 0x0000002924247209 */ /* 0x002fec0007810000 */
[----:B------:R-:W1:Y:S01]  /*13110*/  SHFL.BFLY PT, R41, R3, 0x1, 0x1f ;  /* 0x0c201f0003297f89 */ /* 0x000e6200000e0000 */
[C---:B------:R-:W-:Y:S01]  /*13120*/  FSETP.NEU.FTZ.AND P3, PT, R36.reuse, -INF , PT ;  /* 0xff8000002400780b */ /* 0x040fe20003f7d000 */
[----:B------:R-:W-:Y:S05]  /*13130*/  FMUL.FTZ R230, R36, c[0x0][0x23c] ;  /* 0x00008f0024e67a20 */ /* 0x000fea0000410000 */
[----:B------:R-:W-:Y:S05]  /*13140*/  FSEL R230, R230, RZ, P3 ;  /* 0x000000ffe6e67208 */ /* 0x000fea0001800000 */
[--C-:B------:R-:W-:Y:S02]  /*13150*/  FFMA.FTZ R129, R93, c[0x0][0x23c], -R230.reuse ;  /* 0x00008f005d817a23 */ /* 0x100fe400000108e6 */
[--C-:B------:R-:W-:Y:S02]  /*13160*/  FFMA.FTZ R116, R18, c[0x0][0x23c], -R230.reuse ;  /* 0x00008f0012747a23 */ /* 0x100fe400000108e6 */
[--C-:B------:R-:W-:Y:S02]  /*13170*/  FFMA.FTZ R172, R94, c[0x0][0x23c], -R230.reuse ;  /* 0x00008f005eac7a23 */ /* 0x100fe400000108e6 */
[----:B------:R-:W-:Y:S01]  /*13180*/  MUFU.EX2 R129, R129 ;  /* 0x0000008100817308 */ /* 0x000fe20000000800 */
[--C-:B------:R-:W-:Y:S02]  /*13190*/  FFMA.FTZ R240, R240, c[0x0][0x23c], -R230.reuse ;  /* 0x00008f00f0f07a23 */ /* 0x100fe400000108e6 */
[--C-:B------:R-:W-:Y:S01]  /*131a0*/  FFMA.FTZ R245, R245, c[0x0][0x23c], -R230.reuse ;  /* 0x00008f00f5f57a23 */ /* 0x100fe200000108e6 */
[----:B-1----:R-:W-:Y:S01]  /*131b0*/  FMNMX.FTZ R3, R3, R41, !PT ;  /* 0x0000002903037209 */ /* 0x002fe20007810000 */
[--C-:B------:R-:W-:Y:S01]  /*131c0*/  FFMA.FTZ R249, R249, c[0x0][0x23c], -R230.reuse ;  /* 0x00008f00f9f97a23 */ /* 0x100fe200000108e6 */
[----:B------:R-:W-:Y:S01]  /*131d0*/  FSEL R41, R99, -INF , !P0 ;  /* 0xff80000063297808 */ /* 0x000fe20004000000 */
[--C-:B------:R-:W-:Y:S01]  /*131e0*/  FFMA.FTZ R176, R0, c[0x0][0x23c], -R230.reuse ;  /* 0x00008f0000b07a23 */ /* 0x100fe200000108e6 */
[----:B------:R-:W-:Y:S02]  /*131f0*/  FMNMX.FTZ R0, R181, R43, !PT ;  /* 0x0000002bb5007209 */ /* 0x000fe40007810000 */
[----:B------:R-:W-:Y:S01]  /*13200*/  MUFU.EX2 R172, R172 ;  /* 0x000000ac00ac7308 */ /* 0x000fe20000000800 */
[C---:B------:R-:W-:Y:S01]  /*13210*/  FMUL.FTZ R221, R3.reuse, c[0x0][0x23c] ;  /* 0x00008f0003dd7a20 */ /* 0x040fe20000410000 */
[----:B------:R-:W-:Y:S01]  /*13220*/  FSETP.NEU.FTZ.AND P2, PT, R3, -INF , PT ;  /* 0xff8000000300780b */ /* 0x000fe20003f5d000 */
[----:B------:R-:W-:Y:S01]  /*13230*/  SHFL.BFLY PT, R43, R42, 0x1, 0x1f ;  /* 0x0c201f002a2b7f89 */ /* 0x000fe200000e0000 */
[----:B------:R-:W-:Y:S01]  /*13240*/  FMNMX.FTZ R0, R41, R0, !PT ;  /* 0x0000000029007209 */ /* 0x000fe20007810000 */
[--C-:B------:R-:W-:Y:S01]  /*13250*/  FFMA.FTZ R180, R105, c[0x0][0x23c], -R230.reuse ;  /* 0x00008f0069b47a23 */ /* 0x100fe200000108e6 */
[----:B------:R-:W-:Y:S01]  /*13260*/  FSEL R221, R221, RZ, P2 ;  /* 0x000000ffdddd7208 */ /* 0x000fe20001000000 */
[--C-:B------:R-:W-:Y:S02]  /*13270*/  FFMA.FTZ R72, R5, c[0x0][0x23c], -R230.reuse ;  /* 0x00008f0005487a23 */ /* 0x100fe400000108e6 */
[--C-:B------:R-:W-:Y:S01]  /*13280*/  FFMA.FTZ R173, R101, c[0x0][0x23c], -R230.reuse ;  /* 0x00008f0065ad7a23 */ /* 0x100fe200000108e6 */
        /* <DEDUP_REMOVED lines=21> */
[----:B------:R-:W1:Y:S01]  /*133e0*/  SHFL.BFLY PT, R0, R4, 0x1, 0x1f ;  /* 0x0c201f0004007f89 */ /* 0x000e6200000e0000 */
        /* <DEDUP_REMOVED lines=12> */
[----:B------:R-:W-:Y:S01]  /*134b0*/  FFMA.FTZ R75, R8, c[0x0][0x23c], -R230 ;  /* 0x00008f00084b7a23 */ /* 0x000fe200000108e6 */
[----:B-1----:R-:W-:Y:S01]  /*134c0*/  FMNMX.FTZ R0, R4, R0, !PT ;  /* 0x0000000004007209 */ /* 0x002fe20007810000 */
[----:B------:R-:W-:Y:S02]  /*134d0*/  IMAD.MOV.U32 R4, RZ, RZ, R66 ;  /* 0x000000ffff047224 */ /* 0x000fe400078e0042 */
[--C-:B------:R-:W-:Y:S01]  /*134e0*/  FFMA.FTZ R121, R31, c[0x0][0x23c], -R221.reuse ;  /* 0x00008f001f797a23 */ /* 0x100fe200000108dd */
[C---:B------:R-:W-:Y:S02]  /*134f0*/  FSETP.NEU.FTZ.AND P0, PT, R0.reuse, -INF , PT ;  /* 0xff8000000000780b */ /* 0x040fe40003f1d000 */
[----:B------:R-:W-:Y:S01]  /*13500*/  MUFU.EX2 R128, R128 ;  /* 0x0000008000807308 */ /* 0x000fe20000000800 */
[----:B------:R-:W-:Y:S02]  /*13510*/  FMUL.FTZ R228, R0, c[0x0][0x23c] ;  /* 0x00008f0000e47a20 */ /* 0x000fe40000410000 */
[--C-:B------:R-:W-:Y:S02]  /*13520*/  FFMA.FTZ R81, R30, c[0x0][0x23c], -R221.reuse ;  /* 0x00008f001e517a23 */ /* 0x100fe400000108dd */
[--C-:B------:R-:W-:Y:S01]  /*13530*/  FFMA.FTZ R130, R2, c[0x0][0x23c], -R230.reuse ;  /* 0x00008f0002827a23 */ /* 0x100fe200000108e6 */
[----:B------:R-:W-:Y:S01]  /*13540*/  FSEL R228, R228, RZ, P0 ;  /* 0x000000ffe4e47208 */ /* 0x000fe20000000000 */
[----:B------:R-:W-:Y:S01]  /*13550*/  FFMA.FTZ R175, R104, c[0x0][0x23c], -R221 ;  /* 0x00008f0068af7a23 */ /* 0x000fe200000108dd */
[----:B------:R-:W-:Y:S01]  /*13560*/  FMNMX.FTZ R2, R42, R43, !PT ;  /* 0x0000002b2a027209 */ /* 0x000fe20007810000 */
[----:B------:R-:W-:Y:S01]  /*13570*/  FFMA.FTZ R236, R236, c[0x0][0x23c], -R230 ;  /* 0x00008f00ecec7a23 */ /* 0x000fe200000108e6 */
[----:B------:R-:W-:Y:S01]  /*13580*/  MUFU.EX2 R127, R127 ;  /* 0x0000007f007f7308 */ /* 0x000fe20000000800 */
[--C-:B------:R-:W-:Y:S01]  /*13590*/  FFMA.FTZ R65, R59, c[0x0][0x23c], -R228.reuse ;  /* 0x00008f003b417a23 */ /* 0x100fe200000108e4 */
[----:B------:R-:W-:Y:S01]  /*135a0*/  FSETP.NEU.FTZ.AND P1, PT, R2, -INF , PT ;  /* 0xff8000000200780b */ /* 0x000fe20003f3d000 */
[--C-:B------:R-:W-:Y:S02]  /*135b0*/  FFMA.FTZ R219, R92, c[0x0][0x23c], -R228.reuse ;  /* 0x00008f005cdb7a23 */ /* 0x100fe400000108e4 */
[--C-:B------:R-:W-:Y:S01]  /*135c0*/  FFMA.FTZ R117, R87, c[0x0][0x23c], -R228.reuse ;  /* 0x00008f0057757a23 */ /* 0x100fe200000108e4 */
[----:B------:R-:W-:Y:S01]  /*135d0*/  FSEL R5, R2, RZ, P1 ;  /* 0x000000ff02057208 */ /* 0x000fe20000800000 */
[--C-:B------:R-:W-:Y:S02]  /*135e0*/  FFMA.FTZ R98, R84, c[0x0][0x23c], -R228.reuse ;  /* 0x00008f0054627a23 */ /* 0x100fe400000108e4 */
[--C-:B------:R-:W-:Y:S01]  /*135f0*/  FFMA.FTZ R84, R54, c[0x0][0x23c], -R228.reuse ;  /* 0x00008f0036547a23 */ /* 0x100fe200000108e4 */
[----:B------:R-:W-:Y:S01]  /*13600*/  MUFU.EX2 R130, R130 ;  /* 0x0000008200827308 */ /* 0x000fe20000000800 */
[--C-:B------:R-:W-:Y:S02]  /*13610*/  FFMA.FTZ R123, R86, c[0x0][0x23c], -R228.reuse ;  /* 0x00008f00567b7a23 */ /* 0x100fe400000108e4 */
[----:B------:R-:W-:Y:S02]  /*13620*/  FMUL.FTZ R229, R2, c[0x0][0x23c] ;  /* 0x00008f0002e57a20 */ /* 0x000fe40000410000 */
[--C-:B------:R-:W-:Y:S02]  /*13630*/  FFMA.FTZ R112, R107, c[0x0][0x23c], -R228.reuse ;  /* 0x00008f006b707a23 */ /* 0x100fe400000108e4 */
[--C-:B------:R-:W-:Y:S01]  /*13640*/  FFMA.FTZ R168, R114, c[0x0][0x23c], -R228.reuse ;  /* 0x00008f0072a87a23 */ /* 0x100fe200000108e4 */
[----:B------:R-:W-:Y:S01]  /*13650*/  FSEL R229, R229, RZ, P1 ;  /* 0x000000ffe5e57208 */ /* 0x000fe20000800000 */
[--C-:B------:R-:W-:Y:S01]  /*13660*/  FFMA.FTZ R91, R47, c[0x0][0x23c], -R228.reuse ;  /* 0x00008f002f5b7a23 */ /* 0x100fe200000108e4 */
[----:B------:R-:W1:Y:S01]  /*13670*/  MUFU.EX2 R175, R175 ;  /* 0x000000af00af7308 */ /* 0x000e620000000800 */
        /* <DEDUP_REMOVED lines=9> */
[----:B------:R-:W-:Y:S02]  /*13710*/  FFMA.FTZ R88, R20, c[0x0][0x23c], -R221 ;  /* 0x00008f0014587a23 */ /* 0x000fe400000108dd */
[----:B------:R-:W2:Y:S01]  /*13720*/  LDSM.16.MT88.4 R20, [R192+0x4000] ;  /* 0x00400000c014783b */ /* 0x000ea20000004200 */
[----:B------:R-:W-:Y:S01]  /*13730*/  MUFU.EX2 R168, R168 ;  /* 0x000000a800a87308 */ /* 0x000fe20000000800 */
[----:B------:R-:W-:Y:S02]  /*13740*/  FFMA.FTZ R174, R106, c[0x0][0x23c], -R229 ;  /* 0x00008f006aae7a23 */ /* 0x000fe400000108e5 */
[----:B------:R-:W-:Y:S01]  /*13750*/  FFMA.FTZ R106, R50, c[0x0][0x23c], -R221 ;  /* 0x00008f00326a7a23 */ /* 0x000fe200000108dd */
[----:B-1----:R-:W-:Y:S01]  /*13760*/  F2FP.PACK_AB R47, R131, R175 ;  /* 0x000000af832f723e */ /* 0x002fe200000000ff */
[--C-:B------:R-:W-:Y:S02]  /*13770*/  FFMA.FTZ R126, R77, c[0x0][0x23c], -R229.reuse ;  /* 0x00008f004d7e7a23 */ /* 0x100fe400000108e5 */
[----:B------:R-:W1:Y:S01]  /*13780*/  LDSM.16.MT88.4 R48, [R191+0x4000] ;  /* 0x00400000bf30783b */ /* 0x000e620000004200 */
[--C-:B------:R-:W-:Y:S02]  /*13790*/  FFMA.FTZ R77, R53, c[0x0][0x23c], -R228.reuse ;  /* 0x00008f00354d7a23 */ /* 0x100fe400000108e4 */
[----:B------:R-:W-:Y:S01]  /*137a0*/  MUFU.EX2 R174, R174 ;  /* 0x000000ae00ae7308 */ /* 0x000fe20000000800 */
[--C-:B------:R-:W-:Y:S02]  /*137b0*/  FFMA.FTZ R118, R79, c[0x0][0x23c], -R229.reuse ;  /* 0x00008f004f767a23 */ /* 0x100fe400000108e5 */
[--C-:B------:R-:W-:Y:S02]  /*137c0*/  FFMA.FTZ R79, R55, c[0x0][0x23c], -R229.reuse ;  /* 0x00008f00374f7a23 */ /* 0x100fe400000108e5 */
[----:B------:R-:W3:Y:S01]  /*137d0*/  LDSM.16.MT88.4 R52, [R192+0x4400] ;  /* 0x00440000c034783b */ /* 0x000ee20000004200 */
[--C-:B------:R-:W-:Y:S02]  /*137e0*/  FFMA.FTZ R111, R34, c[0x0][0x23c], -R228.reuse ;  /* 0x00008f00226f7a23 */ /* 0x100fe400000108e4 */
[--C-:B------:R-:W-:Y:S02]  /*137f0*/  FFMA.FTZ R103, R33, c[0x0][0x23c], -R228.reuse ;  /* 0x00008f0021677a23 */ /* 0x100fe400000108e4 */
[----:B------:R-:W-:Y:S01]  /*13800*/  MUFU.EX2 R170, R170 ;  /* 0x000000aa00aa7308 */ /* 0x000fe20000000800 */
[----:B------:R-:W-:Y:S02]  /*13810*/  FFMA.FTZ R43, R80, c[0x0][0x23c], -R229 ;  /* 0x00008f00502b7a23 */ /* 0x000fe400000108e5 */
[--C-:B------:R-:W-:Y:S02]  /*13820*/  FFMA.FTZ R80, R70, c[0x0][0x23c], -R221.reuse ;  /* 0x00008f0046507a23 */ /* 0x100fe400000108dd */
[----:B------:R-:W-:Y:S02]  /*13830*/  FFMA.FTZ R70, R17, c[0x0][0x23c], -R221 ;  /* 0x00008f0011467a23 */ /* 0x000fe400000108dd */
        /* <DEDUP_REMOVED lines=12> */
[----:B------:R-:W-:Y:S01]  /*13900*/  FFMA.FTZ R105, R40, c[0x0][0x23c], -R229 ;  /* 0x00008f0028697a23 */ /* 0x000fe200000108e5 */
[----:B------:R-:W-:Y:S01]  /*13910*/  FSEL R40, R36, RZ, P3 ;  /* 0x000000ff24287208 */ /* 0x000fe20001800000 */
[----:B------:R-:W-:Y:S01]  /*13920*/  FFMA.FTZ R107, R39, c[0x0][0x23c], -R221 ;  /* 0x00008f00276b7a23 */ /* 0x000fe200000108dd */
[----:B------:R-:W-:Y:S01]  /*13930*/  MUFU.EX2 R121, R121 ;  /* 0x0000007900797308 */ /* 0x000fe20000000800 */
[----:B------:R-:W-:Y:S01]  /*13940*/  FADD.FTZ R5, -R5, R165 ;  /* 0x000000a505057221 */ /* 0x000fe20000010100 */
[----:B------:R-:W-:Y:S01]  /*13950*/  FSEL R39, R3, RZ, P2 ;  /* 0x000000ff03277208 */ /* 0x000fe20001000000 */
[----:B------:R-:W-:Y:S02]  /*13960*/  FADD.FTZ R40, -R40, R167 ;  /* 0x000000a728287221 */ /* 0x000fe40000010100 */
[----:B------:R-:W-:Y:S02]  /*13970*/  FMUL.FTZ R5, R5, c[0x0][0x23c] ;  /* 0x00008f0005057a20 */ /* 0x000fe40000410000 */
[----:B------:R-:W-:Y:S02]  /*13980*/  FMUL.FTZ R40, R40, c[0x0][0x23c] ;  /* 0x00008f0028287a20 */ /* 0x000fe40000410000 */
[----:B------:R-:W-:Y:S01]  /*13990*/  IMAD.MOV.U32 R167, RZ, RZ, R4 ;  /* 0x000000ffffa77224 */ /* 0x000fe200078e0004 */
[----:B------:R-:W4:Y:S01]  /*139a0*/  MUFU.EX2 R38, R5 ;  /* 0x0000000500267308 */ /* 0x000f220000000800 */
[----:B------:R-:W-:Y:S01]  /*139b0*/  FADD.FTZ R39, -R39, R166 ;  /* 0x000000a627277221 */ /* 0x000fe20000010100 */
[----:B------:R-:W-:Y:S01]  /*139c0*/  FSEL R4, R0, RZ, P0 ;  /* 0x000000ff00047208 */ /* 0x000fe20000000000 */
[--C-:B------:R-:W-:Y:S01]  /*139d0*/  FFMA.FTZ R179, R169, c[0x0][0x23c], -R229.reuse ;  /* 0x00008f00a9b37a23 */ /* 0x100fe200000108e5 */
[----:B------:R-:W-:Y:S01]  /*139e0*/  PLOP3.LUT P0, PT, PT, PT, UP0, 0x80, 0x0 ;  /* 0x000000000000781c */ /* 0x000fe20003f0f008 */
[----:B------:R-:W-:Y:S02]  /*139f0*/  FMUL.FTZ R39, R39, c[0x0][0x23c] ;  /* 0x00008f0027277a20 */ /* 0x000fe40000410000 */
[----:B------:R-:W-:Y:S02]  /*13a00*/  FFMA.FTZ R169, R108, c[0x0][0x23c], -R228 ;  /* 0x00008f006ca97a23 */ /* 0x000fe400000108e4 */
[----:B------:R-:W-:Y:S01]  /*13a10*/  FADD.FTZ R4, -R4, R164 ;  /* 0x000000a404047221 */ /* 0x000fe20000010100 */
[----:B------:R-:W5:Y:S01]  /*13a20*/  MUFU.EX2 R40, R40 ;  /* 0x0000002800287308 */ /* 0x000f620000000800 */
[--C-:B------:R-:W-:Y:S02]  /*13a30*/  FFMA.FTZ R178, R177, c[0x0][0x23c], -R229.reuse ;  /* 0x00008f00b1b27a23 */ /* 0x100fe400000108e5 */
[----:B------:R-:W-:Y:S02]  /*13a40*/  FMUL.FTZ R4, R4, c[0x0][0x23c] ;  /* 0x00008f0004047a20 */ /* 0x000fe40000410000 */
[--C-:B------:R-:W-:Y:S02]  /*13a50*/  FFMA.FTZ R177, R89, c[0x0][0x23c], -R228.reuse ;  /* 0x00008f0059b17a23 */ /* 0x100fe400000108e4 */
[--C-:B------:R-:W-:Y:S02]  /*13a60*/  FFMA.FTZ R114, R85, c[0x0][0x23c], -R229.reuse ;  /* 0x00008f0055727a23 */ /* 0x100fe400000108e5 */
[----:B------:R-:W-:Y:S01]  /*13a70*/  FFMA.FTZ R85, R46, c[0x0][0x23c], -R228 ;  /* 0x00008f002e557a23 */ /* 0x000fe200000108e4 */
[----:B------:R-:W1:Y:S01]  /*13a80*/  MUFU.EX2 R39, R39 ;  /* 0x0000002700277308 */ /* 0x000e620000000800 */
[----:B------:R-:W-:Y:S01]  /*13a90*/  F2FP.PACK_AB R46, R130, R173 ;  /* 0x000000ad822e723e */ /* 0x000fe200000000ff */
[--C-:B------:R-:W-:Y:S01]  /*13aa0*/  FFMA.FTZ R108, R45, c[0x0][0x23c], -R230.reuse ;  /* 0x00008f002d6c7a23 */ /* 0x100fe200000108e6 */
[----:B------:R-:W-:Y:S01]  /*13ab0*/  F2FP.PACK_AB R45, R171, R220 ;  /* 0x000000dcab2d723e */ /* 0x000fe200000000ff */
[C---:B----4-:R-:W-:Y:S02]  /*13ac0*/  FMUL.FTZ R8, R38.reuse, R156 ;  /* 0x0000009c26087220 */ /* 0x050fe40000410000 */
[----:B------:R-:W-:Y:S02]  /*13ad0*/  FMUL.FTZ R9, R38, R157 ;  /* 0x0000009d26097220 */ /* 0x000fe40000410000 */
[--C-:B------:R-:W-:Y:S01]  /*13ae0*/  FFMA.FTZ R104, R44, c[0x0][0x23c], -R229.reuse ;  /* 0x00008f002c687a23 */ /* 0x100fe200000108e5 */
[----:B------:R-:W-:Y:S01]  /*13af0*/  F2FP.PACK_AB R44, R176, R180 ;  /* 0x000000b4b02c723e */ /* 0x000fe200000000ff */
[----:B------:R4:W2:Y:S01]  /*13b00*/  MUFU.EX2 R37, R4 ;  /* 0x0000000400257308 */ /* 0x0008a20000000800 */
[--C-:B------:R-:W-:Y:S02]  /*13b10*/  FFMA.FTZ R113, R35, c[0x0][0x23c], -R229.reuse ;  /* 0x00008f0023717a23 */ /* 0x100fe400000108e5 */
[----:B------:R-:W-:Y:S02]  /*13b20*/  FFMA.FTZ R83, R11, c[0x0][0x23c], -R230 ;  /* 0x00008f000b537a23 */ /* 0x000fe400000108e6 */
[C---:B-----5:R-:W-:Y:S02]  /*13b30*/  FMUL.FTZ R16, R40.reuse, R148 ;  /* 0x0000009428107220 */ /* 0x060fe40000410000 */
[C---:B------:R-:W-:Y:S02]  /*13b40*/  FMUL.FTZ R17, R40.reuse, R149 ;  /* 0x0000009528117220 */ /* 0x040fe40000410000 */
[C---:B------:R-:W-:Y:S01]  /*13b50*/  FMUL.FTZ R5, R40.reuse, R161 ;  /* 0x000000a128057220 */ /* 0x040fe20000410000 */
[----:B------:R-:W5:Y:S01]  /*13b60*/  MUFU.EX2 R179, R179 ;  /* 0x000000b300b37308 */ /* 0x000f620000000800 */
[C---:B------:R-:W-:Y:S02]  /*13b70*/  FFMA.FTZ R180, R40.reuse, R218, R180 ;  /* 0x000000da28b47223 */ /* 0x040fe400000100b4 */
[----:B------:R-:W-:Y:S02]  /*13b80*/  FFMA.FTZ R68, R13, c[0x0][0x23c], -R229 ;  /* 0x00008f000d447a23 */ /* 0x000fe400000108e5 */
[C---:B-1----:R-:W-:Y:S02]  /*13b90*/  FMUL.FTZ R18, R39.reuse, R150 ;  /* 0x0000009627127220 */ /* 0x042fe40000410000 */
[C---:B------:R-:W-:Y:S02]  /*13ba0*/  FMUL.FTZ R19, R39.reuse, R151 ;  /* 0x0000009727137220 */ /* 0x040fe40000410000 */
[----:B------:R-:W-:Y:S01]  /*13bb0*/  LDSM.16.MT88.4 R148, [R192+0x5c00] ;  /* 0x005c0000c094783b */ /* 0x000fe20000004200 */
[----:B------:R-:W1:Y:S01]  /*13bc0*/  MUFU.EX2 R178, R178 ;  /* 0x000000b200b27308 */ /* 0x000e620000000800 */
[C---:B------:R-:W-:Y:S02]  /*13bd0*/  FMUL.FTZ R6, R39.reuse, R162 ;  /* 0x000000a227067220 */ /* 0x040fe40000410000 */
[----:B------:R-:W-:Y:S02]  /*13be0*/  FMUL.FTZ R7, R39, R163 ;  /* 0x000000a327077220 */ /* 0x000fe40000410000 */
[----:B----4-:R-:W-:Y:S02]  /*13bf0*/  FMUL.FTZ R4, R40, R160 ;  /* 0x000000a028047220 */ /* 0x010fe40000410000 */
[C---:B--2---:R-:W-:Y:S02]  /*13c00*/  FMUL.FTZ R26, R37.reuse, R142 ;  /* 0x0000008e251a7220 */ /* 0x044fe40000410000 */
[----:B------:R-:W-:Y:S01]  /*13c10*/  FFMA.FTZ R142, R62, c[0x0][0x23c], -R221 ;  /* 0x00008f003e8e7a23 */ /* 0x000fe200000108dd */
[----:B------:R-:W2:Y:S01]  /*13c20*/  MUFU.EX2 R177, R177 ;  /* 0x000000b100b17308 */ /* 0x000ea20000000800 */
[----:B------:R-:W-:Y:S01]  /*13c30*/  FMUL.FTZ R27, R37, R143 ;  /* 0x0000008f251b7220 */ /* 0x000fe20000410000 */
[-C--:B------:R-:W-:Y:S01]  /*13c40*/  HMMA.16816.F32 R4, R44, R20.reuse, R4 ;  /* 0x000000142c04723c */ /* 0x080fe20000001804 */
[----:B------:R-:W-:Y:S01]  /*13c50*/  FFMA.FTZ R143, R61, c[0x0][0x23c], -R229 ;  /* 0x00008f003d8f7a23 */ /* 0x000fe200000108e5 */
[----:B-----5:R-:W-:Y:S01]  /*13c60*/  F2FP.PACK_AB R32, R174, R179 ;  /* 0x000000b3ae20723e */ /* 0x020fe200000000ff */
[C---:B------:R-:W-:Y:S02]  /*13c70*/  FMUL.FTZ R10, R37.reuse, R158 ;  /* 0x0000009e250a7220 */ /* 0x040fe40000410000 */
[C---:B------:R-:W-:Y:S02]  /*13c80*/  FMUL.FTZ R11, R37.reuse, R159 ;  /* 0x0000009f250b7220 */ /* 0x040fe40000410000 */
[----:B------:R-:W-:Y:S01]  /*13c90*/  FMUL.FTZ R13, R38, R153 ;  /* 0x00000099260d7220 */ /* 0x000fe20000410000 */
[----:B------:R-:W4:Y:S01]  /*13ca0*/  MUFU.EX2 R169, R169 ;  /* 0x000000a900a97308 */ /* 0x000f220000000800 */
[C---:B------:R-:W-:Y:S03]  /*13cb0*/  FMUL.FTZ R30, R37.reuse, R138 ;  /* 0x0000008a251e7220 */ /* 0x040fe60000410000 */
[----:B-1----:R-:W-:Y:S01]  /*13cc0*/  F2FP.PACK_AB R34, R170, R178 ;  /* 0x000000b2aa22723e */ /* 0x002fe200000000ff */
[----:B------:R-:W-:Y:S02]  /*13cd0*/  FMUL.FTZ R31, R37, R139 ;  /* 0x0000008b251f7220 */ /* 0x000fe40000410000 */
[----:B------:R-:W-:Y:S02]  /*13ce0*/  IMAD.MOV.U32 R166, RZ, RZ, R97 ;  /* 0x000000ffffa67224 */ /* 0x000fe400078e0061 */
[----:B------:R-:W-:Y:S01]  /*13cf0*/  IMAD.MOV.U32 R165, RZ, RZ, R76 ;  /* 0x000000ffffa57224 */ /* 0x000fe200078e004c */
[----:B------:R-:W-:Y:S01]  /*13d00*/  MUFU.EX2 R120, R120 ;  /* 0x0000007800787308 */ /* 0x000fe20000000800 */
[----:B------:R-:W-:Y:S02]  /*13d10*/  FFMA.FTZ R76, R12, c[0x0][0x23c], -R228 ;  /* 0x00008f000c4c7a23 */ /* 0x000fe400000108e4 */
[----:B------:R-:W-:Y:S01]  /*13d20*/  FMUL.FTZ R12, R38, R152 ;  /* 0x00000098260c7220 */ /* 0x000fe20000410000 */
[----:B--2---:R-:W-:Y:S01]  /*13d30*/  F2FP.PACK_AB R33, R177, R219 ;  /* 0x000000dbb121723e */ /* 0x004fe200000000ff */
[--C-:B------:R-:W-:Y:S02]  /*13d40*/  FFMA.FTZ R89, R15, c[0x0][0x23c], -R230.reuse ;  /* 0x00008f000f597a23 */ /* 0x100fe400000108e6 */
[C---:B------:R-:W-:Y:S02]  /*13d50*/  FMUL.FTZ R15, R37.reuse, R155 ;  /* 0x0000009b250f7220 */ /* 0x040fe40000410000 */
[----:B------:R-:W-:Y:S01]  /*13d60*/  FFMA.FTZ R97, R14, c[0x0][0x23c], -R230 ;  /* 0x00008f000e617a23 */ /* 0x000fe200000108e6 */
[----:B------:R-:W-:Y:S01]  /*13d70*/  MUFU.EX2 R126, R126 ;  /* 0x0000007e007e7308 */ /* 0x000fe20000000800 */
[----:B------:R-:W-:Y:S02]  /*13d80*/  FMUL.FTZ R14, R37, R154 ;  /* 0x0000009a250e7220 */ /* 0x000fe40000410000 */
[----:B------:R-:W-:Y:S01]  /*13d90*/  IMAD.MOV.U32 R160, RZ, RZ, R110 ;  /* 0x000000ffffa07224 */ /* 0x000fe200078e006e */
[----:B----4-:R-:W-:Y:S01]  /*13da0*/  F2FP.PACK_AB R35, R168, R169 ;  /* 0x000000a9a823723e */ /* 0x010fe200000000ff */
[--C-:B------:R-:W-:Y:S02]  /*13db0*/  FFMA.FTZ R110, R25, c[0x0][0x23c], -R221.reuse ;  /* 0x00008f00196e7a23 */ /* 0x100fe400000108dd */
[----:B------:R-:W-:Y:S02]  /*13dc0*/  FMUL.FTZ R25, R38, R141 ;  /* 0x0000008d26197220 */ /* 0x000fe40000410000 */
[----:B------:R-:W-:Y:S01]  /*13dd0*/  FFMA.FTZ R141, R63, c[0x0][0x23c], -R221 ;  /* 0x00008f003f8d7a23 */ /* 0x000fe200000108dd */
[----:B------:R-:W1:Y:S01]  /*13de0*/  MUFU.EX2 R43, R43 ;  /* 0x0000002b002b7308 */ /* 0x000e620000000800 */
[C---:B------:R-:W-:Y:S01]  /*13df0*/  HMMA.16816.F32 R8, R32.reuse, R20, R8 ;  /* 0x000000142008723c */ /* 0x040fe20000001808 */
[----:B------:R-:W-:Y:S02]  /*13e00*/  IMAD.MOV.U32 R161, RZ, RZ, R119 ;  /* 0x000000ffffa17224 */ /* 0x000fe400078e0077 */
[----:B------:R-:W-:Y:S02]  /*13e10*/  FFMA.FTZ R119, R24, c[0x0][0x23c], -R221 ;  /* 0x00008f0018777a23 */ /* 0x000fe400000108dd */
[----:B------:R-:W-:Y:S02]  /*13e20*/  FMUL.FTZ R24, R38, R140 ;  /* 0x0000008c26187220 */ /* 0x000fe40000410000 */
[--C-:B------:R-:W-:Y:S01]  /*13e30*/  FFMA.FTZ R140, R56, c[0x0][0x23c], -R230.reuse ;  /* 0x00008f00388c7a23 */ /* 0x100fe200000108e6 */
[-C--:B------:R-:W-:Y:S01]  /*13e40*/  HMMA.16816.F32 R12, R32, R22.reuse, R12 ;  /* 0x00000016200c723c */ /* 0x080fe2000000180c */
[----:B------:R-:W-:Y:S01]  /*13e50*/  MUFU.EX2 R118, R118 ;  /* 0x0000007600767308 */ /* 0x000fe20000000800 */
[----:B------:R-:W2:Y:S02]  /*13e60*/  LDSM.16.MT88.4 R56, [R191+0x4400] ;  /* 0x00440000bf38783b */ /* 0x000ea40000004200 */
[----:B------:R-:W-:Y:S02]  /*13e70*/  FMUL.FTZ R20, R40, R144 ;  /* 0x0000009028147220 */ /* 0x000fe40000410000 */
[--C-:B------:R-:W-:Y:S02]  /*13e80*/  FFMA.FTZ R144, R60, c[0x0][0x23c], -R229.reuse ;  /* 0x00008f003c907a23 */ /* 0x100fe400000108e5 */
[C---:B------:R-:W-:Y:S01]  /*13e90*/  HMMA.16816.F32 R16, R44.reuse, R22, R16 ;  /* 0x000000162c10723c */ /* 0x040fe20000001810 */
[----:B------:R-:W-:Y:S01]  /*13ea0*/  FMUL.FTZ R21, R40, R145 ;  /* 0x0000009128157220 */ /* 0x000fe20000410000 */
[----:B------:R-:W4:Y:S01]  /*13eb0*/  LDSM.16.MT88.4 R60, [R192+0x4800] ;  /* 0x00480000c03c783b */ /* 0x000f220000004200 */
[----:B------:R-:W-:Y:S01]  /*13ec0*/  MUFU.EX2 R114, R114 ;  /* 0x0000007200727308 */ /* 0x000fe20000000800 */
[--C-:B------:R-:W-:Y:S02]  /*13ed0*/  FFMA.FTZ R145, R161, c[0x0][0x23c], -R229.reuse ;  /* 0x00008f00a1917a23 */ /* 0x100fe400000108e5 */
[--C-:B------:R-:W-:Y:S02]  /*13ee0*/  FFMA.FTZ R99, R28, c[0x0][0x23c], -R229.reuse ;  /* 0x00008f001c637a23 */ /* 0x100fe400000108e5 */
[C---:B------:R-:W-:Y:S04]  /*13ef0*/  FMUL.FTZ R22, R39.reuse, R146 ;  /* 0x0000009227167220 */ /* 0x040fe80000410000 */
[----:B------:R-:W-:Y:S01]  /*13f00*/  FMUL.FTZ R23, R39, R147 ;  /* 0x0000009327177220 */ /* 0x000fe20000410000 */
[----:B------:R-:W-:Y:S01]  /*13f10*/  MUFU.EX2 R42, R42 ;  /* 0x0000002a002a7308 */ /* 0x000fe20000000800 */
[----:B------:R-:W-:Y:S02]  /*13f20*/  FMUL.FTZ R28, R38, R136 ;  /* 0x00000088261c7220 */ /* 0x000fe40000410000 */
[----:B------:R-:W-:Y:S02]  /*13f30*/  FFMA.FTZ R146, R160, c[0x0][0x23c], -R229 ;  /* 0x00008f00a0927a23 */ /* 0x000fe400000108e5 */
[----:B------:R-:W-:Y:S01]  /*13f40*/  IMAD.MOV.U32 R164, RZ, RZ, R125 ;  /* 0x000000ffffa47224 */ /* 0x000fe200078e007d */
[-C--:B------:R-:W-:Y:S01]  /*13f50*/  HMMA.16816.F32 R20, R44, R48.reuse, R20 ;  /* 0x000000302c14723c */ /* 0x080fe20000001814 */
[----:B------:R-:W-:Y:S02]  /*13f60*/  FFMA.FTZ R125, R29, c[0x0][0x23c], -R230 ;  /* 0x00008f001d7d7a23 */ /* 0x000fe400000108e6 */
[----:B------:R-:W-:Y:S01]  /*13f70*/  FMUL.FTZ R29, R38, R137 ;  /* 0x00000089261d7220 */ /* 0x000fe20000410000 */
[----:B------:R-:W5:Y:S01]  /*13f80*/  MUFU.EX2 R123, R123 ;  /* 0x0000007b007b7308 */ /* 0x000f620000000800 */
[--C-:B------:R-:W-:Y:S02]  /*13f90*/  FFMA.FTZ R147, R164, c[0x0][0x23c], -R228.reuse ;  /* 0x00008f00a4937a23 */ /* 0x100fe400000108e4 */
[--C-:B------:R-:W-:Y:S01]  /*13fa0*/  FFMA.FTZ R164, R165, c[0x0][0x23c], -R228.reuse ;  /* 0x00008f00a5a47a23 */ /* 0x100fe200000108e4 */
[C---:B------:R-:W-:Y:S01]  /*13fb0*/  HMMA.16816.F32 R24, R32.reuse, R48, R24 ;  /* 0x000000302018723c */ /* 0x040fe20000001818 */
[--C-:B------:R-:W-:Y:S03]  /*13fc0*/  FFMA.FTZ R165, R166, c[0x0][0x23c], -R228.reuse ;  /* 0x00008f00a6a57a23 */ /* 0x100fe600000108e4 */
[--C-:B------:R-:W-:Y:S02]  /*13fd0*/  FFMA.FTZ R166, R167, c[0x0][0x23c], -R228.reuse ;  /* 0x00008f00a7a67a23 */ /* 0x100fe400000108e4 */
[----:B------:R-:W-:Y:S01]  /*13fe0*/  MUFU.EX2 R117, R117 ;  /* 0x0000007500757308 */ /* 0x000fe20000000800 */
[----:B-1----:R-:W-:Y:S01]  /*13ff0*/  F2FP.PACK_AB R48, R43, R126 ;  /* 0x0000007e2b30723e */ /* 0x002fe200000000ff */
[-C--:B------:R-:W-:Y:S01]  /*14000*/  HMMA.16816.F32 R28, R32, R50.reuse, R28 ;  /* 0x00000032201c723c */ /* 0x080fe2000000181c */
[----:B------:R-:W-:Y:S03]  /*14010*/  FFMA.FTZ R228, R41, c[0x0][0x23c], -R228 ;  /* 0x00008f0029e47a23 */ /* 0x000fe600000108e4 */
[----:B------:R-:W-:Y:S02]  /*14020*/  FFMA.FTZ R167, R252, c[0x0][0x23c], -R230 ;  /* 0x00008f00fca77a23 */ /* 0x000fe400000108e6 */
[----:B------:R-:W-:Y:S02]  /*14030*/  FFMA.FTZ R220, R39, R217, R220 ;  /* 0x000000d927dc7223 */ /* 0x000fe400000100dc */
[----:B------:R-:W1:Y:S01]  /*14040*/  MUFU.EX2 R112, R112 ;  /* 0x0000007000707308 */ /* 0x000e620000000800 */
[C---:B------:R-:W-:Y:S03]  /*14050*/  FMUL.FTZ R32, R40.reuse, R132 ;  /* 0x0000008428207220 */ /* 0x040fe60000410000 */
[----:B------:R-:W-:Y:S01]  /*14060*/  FMUL.FTZ R33, R40, R133 ;  /* 0x0000008528217220 */ /* 0x000fe20000410000 */
[----:B-----5:R-:W-:Y:S01]  /*14070*/  F2FP.PACK_AB R49, R123, R42 ;  /* 0x0000002a7b31723e */ /* 0x020fe200000000ff */
[C---:B------:R-:W-:Y:S02]  /*14080*/  FMUL.FTZ R34, R39.reuse, R134 ;  /* 0x0000008627227220 */ /* 0x040fe40000410000 */
[----:B------:R-:W-:Y:S02]  /*14090*/  FMUL.FTZ R35, R39, R135 ;  /* 0x0000008727237220 */ /* 0x000fe40000410000 */
[----:B------:R-:W-:Y:S01]  /*140a0*/  MUFU.EX2 R116, R116 ;  /* 0x0000007400747308 */ /* 0x000fe20000000800 */
[--C-:B------:R-:W-:Y:S02]  /*140b0*/  FFMA.FTZ R248, R248, c[0x0][0x23c], -R229.reuse ;  /* 0x00008f00f8f87a23 */ /* 0x100fe400000108e5 */
[--C-:B------:R-:W-:Y:S02]  /*140c0*/  FFMA.FTZ R247, R247, c[0x0][0x23c], -R229.reuse ;  /* 0x00008f00f7f77a23 */ /* 0x100fe400000108e5 */
[----:B------:R-:W-:Y:S01]  /*140d0*/  HMMA.16816.F32 R32, R44, R50, R32 ;  /* 0x000000322c20723c */ /* 0x000fe20000001820 */
[--C-:B------:R-:W-:Y:S02]  /*140e0*/  FFMA.FTZ R246, R246, c[0x0][0x23c], -R229.reuse ;  /* 0x00008f00f6f67a23 */ /* 0x100fe400000108e5 */
[----:B------:R-:W-:Y:S02]  /*140f0*/  FFMA.FTZ R243, R243, c[0x0][0x23c], -R229 ;  /* 0x00008f00f3f37a23 */ /* 0x000fe400000108e5 */
[----:B------:R-:W5:Y:S01]  /*14100*/  MUFU.EX2 R109, R109 ;  /* 0x0000006d006d7308 */ /* 0x000f620000000800 */
[----:B------:R-:W-:Y:S01]  /*14110*/  FFMA.FTZ R219, R37, R209, R219 ;  /* 0x000000d125db7223 */ /* 0x000fe200000100db */
[----:B------:R-:W-:Y:S01]  /*14120*/  F2FP.PACK_AB R44, R129, R172 ;  /* 0x000000ac812c723e */ /* 0x000fe200000000ff */
[----:B------:R-:W-:Y:S01]  /*14130*/  FFMA.FTZ R179, R38, R216, R179 ;  /* 0x000000d826b37223 */ /* 0x000fe200000100b3 */
[----:B------:R-:W-:Y:S03]  /*14140*/  F2FP.PACK_AB R45, R127, R128 ;  /* 0x000000807f2d723e */ /* 0x000fe600000000ff */
[----:B------:R-:W-:Y:S01]  /*14150*/  F2FP.PACK_AB R46, R122, R124 ;  /* 0x0000007c7a2e723e */ /* 0x000fe200000000ff */
[----:B------:R-:W-:Y:S01]  /*14160*/  FADD.FTZ R219, R177, R219 ;  /* 0x000000dbb1db7221 */ /* 0x000fe20000010000 */
[----:B------:R-:W-:Y:S01]  /*14170*/  F2FP.PACK_AB R47, R120, R121 ;  /* 0x00000079782f723e */ /* 0x000fe200000000ff */
[----:B------:R-:W-:Y:S01]  /*14180*/  MUFU.EX2 R115, R115 ;  /* 0x0000007300737308 */ /* 0x000fe20000000800 */
[----:B------:R-:W-:Y:S01]  /*14190*/  F2FP.PACK_AB R50, R114, R118 ;  /* 0x000000767232723e */ /* 0x000fe200000000ff */
[----:B------:R-:W-:Y:S01]  /*141a0*/  FADD.FTZ R219, R169, R219 ;  /* 0x000000dba9db7221 */ /* 0x000fe20000010000 */
[----:B-1----:R-:W-:Y:S01]  /*141b0*/  F2FP.PACK_AB R51, R112, R117 ;  /* 0x000000757033723e */ /* 0x002fe200000000ff */
[----:B------:R-:W-:Y:S02]  /*141c0*/  FADD.FTZ R179, R174, R179 ;  /* 0x000000b3aeb37221 */ /* 0x000fe40000010000 */
[-C--:B---3--:R-:W-:Y:S01]  /*141d0*/  HMMA.16816.F32 R4, R44, R52.reuse, R4 ;  /* 0x000000342c04723c */ /* 0x088fe20000001804 */
[----:B------:R-:W-:Y:S02]  /*141e0*/  FADD.FTZ R39, R168, R219 ;  /* 0x000000dba8277221 */ /* 0x000fe40000010000 */
[----:B------:R-:W-:Y:S01]  /*141f0*/  FADD.FTZ R179, R178, R179 ;  /* 0x000000b3b2b37221 */ /* 0x000fe20000010000 */
[----:B------:R-:W1:Y:S01]  /*14200*/  MUFU.EX2 R107, R107 ;  /* 0x0000006b006b7308 */ /* 0x000e620000000800 */
[----:B------:R-:W-:Y:S02]  /*14210*/  FADD.FTZ R39, R42, R39 ;  /* 0x000000272a277221 */ /* 0x000fe40000010000 */
[----:B------:R-:W-:Y:S01]  /*14220*/  FADD.FTZ R179, R170, R179 ;  /* 0x000000b3aab37221 */ /* 0x000fe20000010000 */
[C---:B------:R-:W-:Y:S01]  /*14230*/  HMMA.16816.F32 R8, R48.reuse, R52, R8 ;  /* 0x000000343008723c */ /* 0x040fe20000001808 */
[----:B------:R-:W-:Y:S03]  /*14240*/  FADD.FTZ R180, R176, R180 ;  /* 0x000000b4b0b47221 */ /* 0x000fe60000010000 */
[----:B------:R-:W-:Y:S02]  /*14250*/  FADD.FTZ R220, R171, R220 ;  /* 0x000000dcabdc7221 */ /* 0x000fe40000010000 */
[----:B------:R-:W-:Y:S01]  /*14260*/  MUFU.EX2 R108, R108 ;  /* 0x0000006c006c7308 */ /* 0x000fe20000000800 */
[----:B------:R-:W-:Y:S01]  /*14270*/  FADD.FTZ R180, R173, R180 ;  /* 0x000000b4adb47221 */ /* 0x000fe20000010000 */
[-C--:B------:R-:W-:Y:S01]  /*14280*/  HMMA.16816.F32 R12, R48, R54.reuse, R12 ;  /* 0x00000036300c723c */ /* 0x080fe2000000180c */
[----:B------:R-:W-:Y:S03]  /*14290*/  FADD.FTZ R220, R175, R220 ;  /* 0x000000dcafdc7221 */ /* 0x000fe60000010000 */
[----:B------:R-:W-:Y:S02]  /*142a0*/  FADD.FTZ R180, R130, R180 ;  /* 0x000000b482b47221 */ /* 0x000fe40000010000 */
[----:B------:R-:W-:Y:S02]  /*142b0*/  FADD.FTZ R220, R131, R220 ;  /* 0x000000dc83dc7221 */ /* 0x000fe40000010000 */
[----:B------:R-:W3:Y:S01]  /*142c0*/  MUFU.EX2 R102, R102 ;  /* 0x0000006600667308 */ /* 0x000ee20000000800 */
[C---:B------:R-:W-:Y:S01]  /*142d0*/  HMMA.16816.F32 R16, R44.reuse, R54, R16 ;  /* 0x000000362c10723c */ /* 0x040fe20000001810 */
[----:B------:R-:W1:Y:S02]  /*142e0*/  LDSM.16.MT88.4 R52, [R191+0x4800] ;  /* 0x00480000bf34783b */ /* 0x000e640000004200 */
[----:B------:R-:W-:Y:S02]  /*142f0*/  FADD.FTZ R180, R172, R180 ;  /* 0x000000b4acb47221 */ /* 0x000fe40000010000 */
[----:B------:R-:W-:Y:S02]  /*14300*/  FADD.FTZ R220, R128, R220 ;  /* 0x000000dc80dc7221 */ /* 0x000fe40000010000 */
[--C-:B------:R-:W-:Y:S01]  /*14310*/  FFMA.FTZ R235, R235, c[0x0][0x23c], -R230.reuse ;  /* 0x00008f00ebeb7a23 */ /* 0x100fe200000108e6 */
[-C--:B--2---:R-:W-:Y:S01]  /*14320*/  HMMA.16816.F32 R20, R44, R56.reuse, R20 ;  /* 0x000000382c14723c */ /* 0x084fe20000001814 */
[----:B------:R-:W-:Y:S03]  /*14330*/  MUFU.EX2 R106, R106 ;  /* 0x0000006a006a7308 */ /* 0x000fe60000000800 */
[--C-:B------:R-:W-:Y:S02]  /*14340*/  FFMA.FTZ R234, R234, c[0x0][0x23c], -R221.reuse ;  /* 0x00008f00eaea7a23 */ /* 0x100fe400000108dd */
[----:B------:R-:W-:Y:S02]  /*14350*/  FFMA.FTZ R233, R233, c[0x0][0x23c], -R221 ;  /* 0x00008f00e9e97a23 */ /* 0x000fe400000108dd */
[C---:B------:R-:W-:Y:S01]  /*14360*/  HMMA.16816.F32 R24, R48.reuse, R56, R24 ;  /* 0x000000383018723c */ /* 0x040fe20000001818 */
[--C-:B------:R-:W-:Y:S02]  /*14370*/  FFMA.FTZ R232, R232, c[0x0][0x23c], -R230.reuse ;  /* 0x00008f00e8e87a23 */ /* 0x100fe400000108e6 */
[----:B------:R-:W2:Y:S01]  /*14380*/  MUFU.EX2 R100, R100 ;  /* 0x0000006400647308 */ /* 0x000ea20000000800 */
[----:B------:R-:W-:Y:S02]  /*14390*/  FFMA.FTZ R230, R231, c[0x0][0x23c], -R230 ;  /* 0x00008f00e7e67a23 */ /* 0x000fe400000108e6 */
[----:B------:R-:W-:Y:S02]  /*143a0*/  FADD.FTZ R129, R129, R180 ;  /* 0x000000b481817221 */ /* 0x000fe40000010000 */
[-C--:B------:R-:W-:Y:S01]  /*143b0*/  HMMA.16816.F32 R28, R48, R58.reuse, R28 ;  /* 0x0000003a301c723c */ /* 0x080fe2000000181c */
[----:B------:R-:W-:Y:S03]  /*143c0*/  FADD.FTZ R127, R127, R220 ;  /* 0x000000dc7f7f7221 */ /* 0x000fe60000010000 */
[----:B------:R-:W-:Y:S01]  /*143d0*/  FADD.FTZ R123, R123, R39 ;  /* 0x000000277b7b7221 */ /* 0x000fe20000010000 */
[----:B------:R-:W-:Y:S01]  /*143e0*/  MUFU.EX2 R113, R113 ;  /* 0x0000007100717308 */ /* 0x000fe20000000800 */
[----:B------:R-:W-:Y:S02]  /*143f0*/  FADD.FTZ R129, R124, R129 ;  /* 0x000000817c817221 */ /* 0x000fe40000010000 */
[----:B------:R-:W-:Y:S01]  /*14400*/  HMMA.16816.F32 R32, R44, R58, R32 ;  /* 0x0000003a2c20723c */ /* 0x000fe20000001820 */
[----:B------:R-:W4:Y:S03]  /*14410*/  LDSM.16.MT88.4 R56, [R192+0x4c00] ;  /* 0x004c0000c038783b */ /* 0x000f260000004200 */
[----:B------:R-:W-:Y:S02]  /*14420*/  FADD.FTZ R127, R121, R127 ;  /* 0x0000007f797f7221 */ /* 0x000fe40000010000 */
[--C-:B------:R-:W-:Y:S01]  /*14430*/  FFMA.FTZ R225, R225, c[0x0][0x23c], -R229.reuse ;  /* 0x00008f00e1e17a23 */ /* 0x100fe200000108e5 */
[----:B------:R-:W4:Y:S01]  /*14440*/  MUFU.EX2 R105, R105 ;  /* 0x0000006900697308 */ /* 0x000f220000000800 */
[----:B-----5:R-:W-:Y:S01]  /*14450*/  F2FP.PACK_AB R44, R109, R116 ;  /* 0x000000746d2c723e */ /* 0x020fe200000000ff */
[--C-:B------:R-:W-:Y:S03]  /*14460*/  FFMA.FTZ R224, R224, c[0x0][0x23c], -R229.reuse ;  /* 0x00008f00e0e07a23 */ /* 0x100fe600000108e5 */
[----:B-1----:R-:W-:Y:S01]  /*14470*/  F2FP.PACK_AB R45, R107, R115 ;  /* 0x000000736b2d723e */ /* 0x002fe200000000ff */
[--C-:B------:R-:W-:Y:S01]  /*14480*/  FFMA.FTZ R223, R223, c[0x0][0x23c], -R229.reuse ;  /* 0x00008f00dfdf7a23 */ /* 0x100fe200000108e5 */
[----:B---3--:R-:W-:Y:S01]  /*14490*/  F2FP.PACK_AB R46, R102, R108 ;  /* 0x0000006c662e723e */ /* 0x008fe200000000ff */
[----:B------:R-:W-:Y:S01]  /*144a0*/  FFMA.FTZ R229, R222, c[0x0][0x23c], -R229 ;  /* 0x00008f00dee57a23 */ /* 0x000fe200000108e5 */
[----:B--2---:R-:W-:Y:S01]  /*144b0*/  F2FP.PACK_AB R47, R100, R106 ;  /* 0x0000006a642f723e */ /* 0x004fe200000000ff */
[----:B------:R-:W-:Y:S01]  /*144c0*/  MUFU.EX2 R104, R104 ;  /* 0x0000006800687308 */ /* 0x000fe20000000800 */
[----:B------:R-:W-:Y:S02]  /*144d0*/  FADD.FTZ R123, R117, R123 ;  /* 0x0000007b757b7221 */ /* 0x000fe40000010000 */
[----:B------:R-:W-:Y:S02]  /*144e0*/  FADD.FTZ R129, R122, R129 ;  /* 0x000000817a817221 */ /* 0x000fe40000010000 */
[----:B------:R-:W-:Y:S01]  /*144f0*/  FADD.FTZ R127, R120, R127 ;  /* 0x0000007f787f7221 */ /* 0x000fe20000010000 */
[-C--:B----4-:R-:W-:Y:S01]  /*14500*/  HMMA.16816.F32 R4, R44, R60.reuse, R4 ;  /* 0x0000003c2c04723c */ /* 0x090fe20000001804 */
[----:B------:R-:W-:Y:S02]  /*14510*/  FADD.FTZ R123, R112, R123 ;  /* 0x0000007b707b7221 */ /* 0x000fe40000010000 */
[----:B------:R-:W-:Y:S01]  /*14520*/  FADD.FTZ R129, R116, R129 ;  /* 0x0000008174817221 */ /* 0x000fe20000010000 */
[----:B------:R-:W1:Y:S01]  /*14530*/  MUFU.EX2 R99, R99 ;  /* 0x0000006300637308 */ /* 0x000e620000000800 */
[----:B------:R-:W-:Y:S02]  /*14540*/  FADD.FTZ R127, R115, R127 ;  /* 0x0000007f737f7221 */ /* 0x000fe40000010000 */
[----:B------:R-:W-:Y:S01]  /*14550*/  FADD.FTZ R129, R109, R129 ;  /* 0x000000816d817221 */ /* 0x000fe20000010000 */
[----:B------:R-:W-:Y:S01]  /*14560*/  F2FP.PACK_AB R48, R105, R113 ;  /* 0x000000716930723e */ /* 0x000fe200000000ff */
[----:B------:R-:W-:Y:S03]  /*14570*/  FADD.FTZ R127, R107, R127 ;  /* 0x0000007f6b7f7221 */ /* 0x000fe60000010000 */
[----:B------:R-:W-:Y:S02]  /*14580*/  FADD.FTZ R108, R108, R129 ;  /* 0x000000816c6c7221 */ /* 0x000fe40000010000 */
[----:B------:R-:W2:Y:S01]  /*14590*/  MUFU.EX2 R111, R111 ;  /* 0x0000006f006f7308 */ /* 0x000ea20000000800 */
[----:B------:R-:W-:Y:S02]  /*145a0*/  FADD.FTZ R106, R106, R127 ;  /* 0x0000007f6a6a7221 */ /* 0x000fe40000010000 */
[----:B------:R-:W-:Y:S02]  /*145b0*/  FADD.FTZ R108, R102, R108 ;  /* 0x0000006c666c7221 */ /* 0x000fe40000010000 */
[----:B------:R-:W-:Y:S05]  /*145c0*/  FADD.FTZ R106, R100, R106 ;  /* 0x0000006a646a7221 */ /* 0x000fea0000010000 */
[----:B------:R-:W3:Y:S01]  /*145d0*/  MUFU.EX2 R103, R103 ;  /* 0x0000006700677308 */ /* 0x000ee20000000800 */
[----:B-1----:R-:W-:Y:S09]  /*145e0*/  F2FP.PACK_AB R50, R99, R104 ;  /* 0x000000686332723e */ /* 0x002ff200000000ff */
        /* <DEDUP_REMOVED lines=15> */
[----:B-1----:R-:W-:Y:S04]  /*146e0*/  FADD.FTZ R108, R95, R108 ;  /* 0x0000006c5f6c7221 */ /* 0x002fe80000010000 */
[C---:B------:R-:W-:Y:S01]  /*146f0*/  HMMA.16816.F32 R16, R44.reuse, R62, R16 ;  /* 0x0000003e2c10723c */ /* 0x040fe20000001810 */
[----:B------:R-:W1:Y:S02]  /*14700*/  LDSM.16.MT88.4 R60, [R191+0x4c00] ;  /* 0x004c0000bf3c783b */ /* 0x000e640000004200 */
[----:B------:R-:W4:Y:S01]  /*14710*/  MUFU.EX2 R90, R90 ;  /* 0x0000005a005a7308 */ /* 0x000f220000000800 */
[----:B--2---:R-:W-:Y:S04]  /*14720*/  FADD.FTZ R106, R94, R106 ;  /* 0x0000006a5e6a7221 */ /* 0x004fe80000010000 */
[-C--:B------:R-:W-:Y:S05]  /*14730*/  HMMA.16816.F32 R20, R44, R52.reuse, R20 ;  /* 0x000000342c14723c */ /* 0x080fea0000001814 */
[----:B------:R-:W2:Y:S03]  /*14740*/  MUFU.EX2 R83, R83 ;  /* 0x0000005300537308 */ /* 0x000ea60000000800 */
[C---:B------:R-:W-:Y:S01]  /*14750*/  HMMA.16816.F32 R24, R48.reuse, R52, R24 ;  /* 0x000000343018723c */ /* 0x040fe20000001818 */
[----:B---3--:R-:W-:Y:S06]  /*14760*/  FADD.FTZ R106, R93, R106 ;  /* 0x0000006a5d6a7221 */ /* 0x008fec0000010000 */
[----:B------:R-:W3:Y:S01]  /*14770*/  MUFU.EX2 R88, R88 ;  /* 0x0000005800587308 */ /* 0x000ee20000000800 */
[-C--:B------:R-:W-:Y:S01]  /*14780*/  HMMA.16816.F32 R28, R48, R54.reuse, R28 ;  /* 0x00000036301c723c */ /* 0x080fe2000000181c */
[----:B----4-:R-:W-:Y:S07]  /*14790*/  FADD.FTZ R108, R90, R108 ;  /* 0x0000006c5a6c7221 */ /* 0x010fee0000010000 */
[----:B------:R-:W-:Y:S01]  /*147a0*/  HMMA.16816.F32 R32, R44, R54, R32 ;  /* 0x000000362c20723c */ /* 0x000fe20000001820 */
[----:B------:R-:W4:Y:S01]  /*147b0*/  MUFU.EX2 R81, R81 ;  /* 0x0000005100517308 */ /* 0x000f220000000800 */
[----:B------:R-:W5:Y:S02]  /*147c0*/  LDSM.16.MT88.4 R52, [R192+0x5000] ;  /* 0x00500000c034783b */ /* 0x000f640000004200 */
[----:B--2---:R-:W-:Y:S03]  /*147d0*/  FADD.FTZ R108, R83, R108 ;  /* 0x0000006c536c7221 */ /* 0x004fe60000010000 */
[----:B------:R-:W-:Y:S02]  /*147e0*/  F2FP.PACK_AB R44, R95, R96 ;  /* 0x000000605f2c723e */ /* 0x000fe400000000ff */
[----:B------:R-:W-:Y:S02]  /*147f0*/  F2FP.PACK_AB R45, R93, R94 ;  /* 0x0000005e5d2d723e */ /* 0x000fe400000000ff */
[----:B------:R-:W-:Y:S01]  /*14800*/  MUFU.EX2 R92, R92 ;  /* 0x0000005c005c7308 */ /* 0x000fe20000000800 */
[----:B------:R-:W-:Y:S01]  /*14810*/  F2FP.PACK_AB R46, R83, R90 ;  /* 0x0000005a532e723e */ /* 0x000fe200000000ff */
[----:B---3--:R-:W-:Y:S08]  /*14820*/  FADD.FTZ R106, R88, R106 ;  /* 0x0000006a586a7221 */ /* 0x008ff00000010000 */
[----:B------:R-:W2:Y:S01]  /*14830*/  MUFU.EX2 R87, R87 ;  /* 0x0000005700577308 */ /* 0x000ea20000000800 */
[C---:B----4-:R-:W-:Y:S01]  /*14840*/  F2FP.PACK_AB R47, R81.reuse, R88 ;  /* 0x00000058512f723e */ /* 0x050fe200000000ff */
[----:B------:R-:W-:Y:S08]  /*14850*/  FADD.FTZ R106, R81, R106 ;  /* 0x0000006a516a7221 */ /* 0x000ff00000010000 */
[----:B------:R-:W-:Y:S01]  /*14860*/  MUFU.EX2 R86, R86 ;  /* 0x0000005600567308 */ /* 0x000fe20000000800 */
[-C--:B------:R-:W-:Y:S09]  /*14870*/  HMMA.16816.F32 R4, R44, R56.reuse, R4 ;  /* 0x000000382c04723c */ /* 0x080ff20000001804 */
[----:B------:R-:W3:Y:S03]  /*14880*/  MUFU.EX2 R79, R79 ;  /* 0x0000004f004f7308 */ /* 0x000ee60000000800 */
[----:B--2---:R-:W-:Y:S07]  /*14890*/  F2FP.PACK_AB R48, R87, R92 ;  /* 0x0000005c5730723e */ /* 0x004fee00000000ff */
[----:B------:R-:W2:Y:S10]  /*148a0*/  MUFU.EX2 R91, R91 ;  /* 0x0000005b005b7308 */ /* 0x000eb40000000800 */
[----:B------:R-:W4:Y:S01]  /*148b0*/  MUFU.EX2 R85, R85 ;  /* 0x0000005500557308 */ /* 0x000f220000000800 */
[----:B---3--:R-:W-:Y:S09]  /*148c0*/  F2FP.PACK_AB R50, R79, R86 ;  /* 0x000000564f32723e */ /* 0x008ff200000000ff */
[----:B------:R-:W3:Y:S01]  /*148d0*/  MUFU.EX2 R84, R84 ;  /* 0x0000005400547308 */ /* 0x000ee20000000800 */
[----:B--2---:R-:W-:Y:S09]  /*148e0*/  FADD.FTZ R123, R91, R123 ;  /* 0x0000007b5b7b7221 */ /* 0x004ff20000010000 */
[----:B------:R-:W2:Y:S01]  /*148f0*/  MUFU.EX2 R77, R77 ;  /* 0x0000004d004d7308 */ /* 0x000ea20000000800 */
[C---:B----4-:R-:W-:Y:S01]  /*14900*/  F2FP.PACK_AB R49, R85.reuse, R91 ;  /* 0x0000005b5531723e */ /* 0x050fe200000000ff */
[----:B------:R-:W-:Y:S08]  /*14910*/  FADD.FTZ R123, R85, R123 ;  /* 0x0000007b557b7221 */ /* 0x000ff00000010000 */
[----:B------:R-:W-:Y:S01]  /*14920*/  MUFU.EX2 R82, R82 ;  /* 0x0000005200527308 */ /* 0x000fe20000000800 */
[----:B---3--:R-:W-:Y:S09]  /*14930*/  FADD.FTZ R123, R84, R123 ;  /* 0x0000007b547b7221 */ /* 0x008ff20000010000 */
[----:B------:R-:W3:Y:S01]  /*14940*/  MUFU.EX2 R75, R75 ;  /* 0x0000004b004b7308 */ /* 0x000ee20000000800 */
[C---:B--2---:R-:W-:Y:S01]  /*14950*/  F2FP.PACK_AB R51, R77.reuse, R84 ;  /* 0x000000544d33723e */ /* 0x044fe200000000ff */
[----:B------:R-:W-:Y:S08]  /*14960*/  FADD.FTZ R123, R77, R123 ;  /* 0x0000007b4d7b7221 */ /* 0x000ff00000010000 */
[----:B------:R-:W-:Y:S01]  /*14970*/  MUFU.EX2 R80, R80 ;  /* 0x0000005000507308 */ /* 0x000fe20000000800 */
[C---:B------:R-:W-:Y:S08]  /*14980*/  HMMA.16816.F32 R8, R48.reuse, R56, R8 ;  /* 0x000000383008723c */ /* 0x040ff00000001808 */
[-C--:B------:R-:W-:Y:S01]  /*14990*/  HMMA.16816.F32 R12, R48, R58.reuse, R12 ;  /* 0x0000003a300c723c */ /* 0x080fe2000000180c */
[----:B------:R-:W2:Y:S07]  /*149a0*/  MUFU.EX2 R74, R74 ;  /* 0x0000004a004a7308 */ /* 0x000eae0000000800 */
[C---:B------:R-:W-:Y:S01]  /*149b0*/  HMMA.16816.F32 R16, R44.reuse, R58, R16 ;  /* 0x0000003a2c10723c */ /* 0x040fe20000001810 */
[----:B------:R-:W4:Y:S02]  /*149c0*/  LDSM.16.MT88.4 R56, [R191+0x5000] ;  /* 0x00500000bf38783b */ /* 0x000f240000004200 */
[----:B------:R-:W-:Y:S05]  /*149d0*/  MUFU.EX2 R72, R72 ;  /* 0x0000004800487308 */ /* 0x000fea0000000800 */
[-C--:B-1----:R-:W-:Y:S05]  /*149e0*/  HMMA.16816.F32 R20, R44, R60.reuse, R20 ;  /* 0x0000003c2c14723c */ /* 0x082fea0000001814 */
[----:B------:R-:W1:Y:S03]  /*149f0*/  MUFU.EX2 R71, R71 ;  /* 0x0000004700477308 */ /* 0x000e660000000800 */
[C---:B------:R-:W-:Y:S07]  /*14a00*/  HMMA.16816.F32 R24, R48.reuse, R60, R24 ;  /* 0x0000003c3018723c */ /* 0x040fee0000001818 */
[----:B------:R-:W4:Y:S01]  /*14a10*/  MUFU.EX2 R70, R70 ;  /* 0x0000004600467308 */ /* 0x000f220000000800 */
[-C--:B------:R-:W-:Y:S08]  /*14a20*/  HMMA.16816.F32 R28, R48, R62.reuse, R28 ;  /* 0x0000003e301c723c */ /* 0x080ff0000000181c */
[----:B------:R-:W-:Y:S01]  /*14a30*/  HMMA.16816.F32 R32, R44, R62, R32 ;  /* 0x0000003e2c20723c */ /* 0x000fe20000001820 */
[----:B------:R-:W5:Y:S01]  /*14a40*/  MUFU.EX2 R69, R69 ;  /* 0x0000004500457308 */ /* 0x000f620000000800 */
[----:B------:R-:W5:Y:S05]  /*14a50*/  LDSM.16.MT88.4 R60, [R192+0x5400] ;  /* 0x00540000c03c783b */ /* 0x000f6a0000004200 */
[----:B---3--:R-:W-:Y:S01]  /*14a60*/  F2FP.PACK_AB R44, R75, R82 ;  /* 0x000000524b2c723e */ /* 0x008fe200000000ff */
[----:B------:R-:W-:Y:S01]  /*14a70*/  FADD.FTZ R82, R82, R108 ;  /* 0x0000006c52527221 */ /* 0x000fe20000010000 */
[----:B--2---:R-:W-:Y:S02]  /*14a80*/  F2FP.PACK_AB R45, R74, R80 ;  /* 0x000000504a2d723e */ /* 0x004fe400000000ff */
[----:B------:R-:W-:Y:S01]  /*14a90*/  MUFU.EX2 R78, R78 ;  /* 0x0000004e004e7308 */ /* 0x000fe20000000800 */
[----:B-1----:R-:W-:Y:S01]  /*14aa0*/  F2FP.PACK_AB R46, R71, R72 ;  /* 0x00000048472e723e */ /* 0x002fe200000000ff */
[----:B------:R-:W-:Y:S02]  /*14ab0*/  FADD.FTZ R80, R80, R106 ;  /* 0x0000006a50507221 */ /* 0x000fe40000010000 */
[----:B------:R-:W-:Y:S02]  /*14ac0*/  FADD.FTZ R82, R75, R82 ;  /* 0x000000524b527221 */ /* 0x000fe40000010000 */
[----:B------:R-:W-:Y:S02]  /*14ad0*/  FADD.FTZ R80, R74, R80 ;  /* 0x000000504a507221 */ /* 0x000fe40000010000 */
[----:B------:R-:W-:Y:S02]  /*14ae0*/  FADD.FTZ R82, R72, R82 ;  /* 0x0000005248527221 */ /* 0x000fe40000010000 */
[----:B------:R-:W1:Y:S01]  /*14af0*/  MUFU.EX2 R68, R68 ;  /* 0x0000004400447308 */ /* 0x000e620000000800 */
[----:B----4-:R-:W-:Y:S02]  /*14b00*/  FADD.FTZ R80, R70, R80 ;  /* 0x0000005046507221 */ /* 0x010fe40000010000 */
[----:B------:R-:W-:Y:S01]  /*14b10*/  FADD.FTZ R82, R71, R82 ;  /* 0x0000005247527221 */ /* 0x000fe20000010000 */
[C---:B-----5:R-:W-:Y:S01]  /*14b20*/  F2FP.PACK_AB R47, R69.reuse, R70 ;  /* 0x00000046452f723e */ /* 0x060fe200000000ff */
[----:B------:R-:W-:Y:S05]  /*14b30*/  FADD.FTZ R80, R69, R80 ;  /* 0x0000005045507221 */ /* 0x000fea0000010000 */
[----:B------:R-:W-:Y:S01]  /*14b40*/  MUFU.EX2 R67, R67 ;  /* 0x0000004300437308 */ /* 0x000fe20000000800 */
[-C--:B------:R-:W-:Y:S09]  /*14b50*/  HMMA.16816.F32 R4, R44, R52.reuse, R4 ;  /* 0x000000342c04723c */ /* 0x080ff20000001804 */
[----:B------:R-:W2:Y:S03]  /*14b60*/  MUFU.EX2 R66, R66 ;  /* 0x0000004200427308 */ /* 0x000ea60000000800 */
[----:B-1----:R-:W-:Y:S07]  /*14b70*/  F2FP.PACK_AB R48, R68, R78 ;  /* 0x0000004e4430723e */ /* 0x002fee00000000ff */
[----:B------:R-:W1:Y:S10]  /*14b80*/  MUFU.EX2 R73, R73 ;  /* 0x0000004900497308 */ /* 0x000e740000000800 */
[----:B------:R-:W3:Y:S01]  /*14b90*/  MUFU.EX2 R65, R65 ;  /* 0x0000004100417308 */ /* 0x000ee20000000800 */
[----:B--2---:R-:W-:Y:S09]  /*14ba0*/  F2FP.PACK_AB R50, R66, R67 ;  /* 0x000000434232723e */ /* 0x004ff200000000ff */
        /* <DEDUP_REMOVED lines=9> */
[----:B------:R-:W-:Y:S08]  /*14c40*/  FADD.FTZ R123, R76, R123 ;  /* 0x0000007b4c7b7221 */ /* 0x000ff00000010000 */
[----:B------:R-:W1:Y:S01]  /*14c50*/  MUFU.EX2 R110, R110 ;  /* 0x0000006e006e7308 */ /* 0x000e620000000800 */
[C---:B------:R-:W-:Y:S01]  /*14c60*/  HMMA.16816.F32 R8, R48.reuse, R52, R8 ;  /* 0x000000343008723c */ /* 0x040fe20000001808 */
[----:B---3--:R-:W-:Y:S07]  /*14c70*/  FADD.FTZ R82, R89, R82 ;  /* 0x0000005259527221 */ /* 0x008fee0000010000 */
[-C--:B------:R-:W-:Y:S01]  /*14c80*/  HMMA.16816.F32 R12, R48, R54.reuse, R12 ;  /* 0x00000036300c723c */ /* 0x080fe2000000180c */
[----:B------:R-:W3:Y:S03]  /*14c90*/  MUFU.EX2 R119, R119 ;  /* 0x0000007700777308 */ /* 0x000ee60000000800 */
[----:B--2---:R-:W-:Y:S04]  /*14ca0*/  FADD.FTZ R82, R97, R82 ;  /* 0x0000005261527221 */ /* 0x004fe80000010000 */
[C---:B------:R-:W-:Y:S01]  /*14cb0*/  HMMA.16816.F32 R16, R44.reuse, R54, R16 ;  /* 0x000000362c10723c */ /* 0x040fe20000001810 */
[----:B------:R-:W2:Y:S02]  /*14cc0*/  LDSM.16.MT88.4 R52, [R191+0x5400] ;  /* 0x00540000bf34783b */ /* 0x000ea40000004200 */
[----:B------:R-:W4:Y:S01]  /*14cd0*/  MUFU.EX2 R125, R125 ;  /* 0x0000007d007d7308 */ /* 0x000f220000000800 */
[----:B-1----:R-:W-:Y:S04]  /*14ce0*/  FADD.FTZ R80, R110, R80 ;  /* 0x000000506e507221 */ /* 0x002fe80000010000 */
[-C--:B------:R-:W-:Y:S05]  /*14cf0*/  HMMA.16816.F32 R20, R44, R56.reuse, R20 ;  /* 0x000000382c14723c */ /* 0x080fea0000001814 */
[----:B------:R-:W1:Y:S03]  /*14d00*/  MUFU.EX2 R140, R140 ;  /* 0x0000008c008c7308 */ /* 0x000e660000000800 */
        /* <DEDUP_REMOVED lines=13> */
[----:B---3--:R-:W-:Y:S08]  /*14de0*/  FADD.FTZ R80, R141, R80 ;  /* 0x000000508d507221 */ /* 0x008ff00000010000 */
[----:B------:R-:W1:Y:S01]  /*14df0*/  MUFU.EX2 R144, R144 ;  /* 0x0000009000907308 */ /* 0x000e620000000800 */
[C---:B----4-:R-:W-:Y:S01]  /*14e00*/  F2FP.PACK_AB R47, R142.reuse, R141 ;  /* 0x0000008d8e2f723e */ /* 0x050fe200000000ff */
[----:B------:R-:W-:Y:S08]  /*14e10*/  FADD.FTZ R80, R142, R80 ;  /* 0x000000508e507221 */ /* 0x000ff00000010000 */
[----:B------:R-:W-:Y:S01]  /*14e20*/  MUFU.EX2 R145, R145 ;  /* 0x0000009100917308 */ /* 0x000fe20000000800 */
[-C--:B------:R-:W-:Y:S09]  /*14e30*/  HMMA.16816.F32 R4, R44, R60.reuse, R4 ;  /* 0x0000003c2c04723c */ /* 0x080ff20000001804 */
[----:B------:R-:W3:Y:S03]  /*14e40*/  MUFU.EX2 R146, R146 ;  /* 0x0000009200927308 */ /* 0x000ee60000000800 */
[----:B-1----:R-:W-:Y:S07]  /*14e50*/  F2FP.PACK_AB R48, R144, R143 ;  /* 0x0000008f9030723e */ /* 0x002fee00000000ff */
[----:B------:R-:W1:Y:S10]  /*14e60*/  MUFU.EX2 R147, R147 ;  /* 0x0000009300937308 */ /* 0x000e740000000800 */
[----:B------:R-:W4:Y:S01]  /*14e70*/  MUFU.EX2 R164, R164 ;  /* 0x000000a400a47308 */ /* 0x000f220000000800 */
[----:B---3--:R-:W-:Y:S09]  /*14e80*/  F2FP.PACK_AB R50, R146, R145 ;  /* 0x000000919232723e */ /* 0x008ff200000000ff */
[----:B------:R-:W3:Y:S01]  /*14e90*/  MUFU.EX2 R165, R165 ;  /* 0x000000a500a57308 */ /* 0x000ee20000000800 */
[----:B-1----:R-:W-:Y:S09]  /*14ea0*/  FADD.FTZ R123, R147, R123 ;  /* 0x0000007b937b7221 */ /* 0x002ff20000010000 */
[----:B------:R-:W1:Y:S01]  /*14eb0*/  MUFU.EX2 R166, R166 ;  /* 0x000000a600a67308 */ /* 0x000e620000000800 */
[C---:B----4-:R-:W-:Y:S01]  /*14ec0*/  F2FP.PACK_AB R49, R164.reuse, R147 ;  /* 0x00000093a431723e */ /* 0x050fe200000000ff */
[----:B------:R-:W-:Y:S02]  /*14ed0*/  FADD.FTZ R123, R164, R123 ;  /* 0x0000007ba47b7221 */ /* 0x000fe40000010000 */
[----:B------:R-:W-:Y:S06]  /*14ee0*/  IMAD.MOV.U32 R164, RZ, RZ, R0 ;  /* 0x000000ffffa47224 */ /* 0x000fec00078e0000 */
[----:B------:R-:W4:Y:S01]  /*14ef0*/  MUFU.EX2 R167, R167 ;  /* 0x000000a700a77308 */ /* 0x000f220000000800 */
[----:B---3--:R-:W-:Y:S09]  /*14f00*/  FADD.FTZ R123, R165, R123 ;  /* 0x0000007ba57b7221 */ /* 0x008ff20000010000 */
[----:B------:R-:W3:Y:S01]  /*14f10*/  MUFU.EX2 R240, R240 ;  /* 0x000000f000f07308 */ /* 0x000ee20000000800 */
[C---:B-1----:R-:W-:Y:S01]  /*14f20*/  F2FP.PACK_AB R51, R166.reuse, R165 ;  /* 0x000000a5a633723e */ /* 0x042fe200000000ff */
[----:B------:R-:W-:Y:S02]  /*14f30*/  FADD.FTZ R123, R166, R123 ;  /* 0x0000007ba67b7221 */ /* 0x000fe40000010000 */
[----:B------:R-:W-:Y:S02]  /*14f40*/  IMAD.MOV.U32 R166, RZ, RZ, R3 ;  /* 0x000000ffffa67224 */ /* 0x000fe400078e0003 */
[----:B------:R-:W-:Y:S04]  /*14f50*/  IMAD.MOV.U32 R165, RZ, RZ, R2 ;  /* 0x000000ffffa57224 */ /* 0x000fe800078e0002 */
[----:B------:R-:W1:Y:S01]  /*14f60*/  MUFU.EX2 R242, R242 ;  /* 0x000000f200f27308 */ /* 0x000e620000000800 */
[C---:B------:R-:W-:Y:S01]  /*14f70*/  HMMA.16816.F32 R8, R48.reuse, R60, R8 ;  /* 0x0000003c3008723c */ /* 0x040fe20000001808 */
[----:B----4-:R-:W-:Y:S06]  /*14f80*/  FADD.FTZ R82, R167, R82 ;  /* 0x00000052a7527221 */ /* 0x010fec0000010000 */
[--C-:B------:R-:W-:Y:S01]  /*14f90*/  FFMA.FTZ R60, R227, c[0x0][0x23c], -R221.reuse ;  /* 0x00008f00e33c7a23 */ /* 0x100fe200000108dd */
[-C--:B------:R-:W-:Y:S01]  /*14fa0*/  HMMA.16816.F32 R12, R48, R62.reuse, R12 ;  /* 0x0000003e300c723c */ /* 0x080fe2000000180c */
[----:B------:R-:W4:Y:S03]  /*14fb0*/  MUFU.EX2 R244, R244 ;  /* 0x000000f400f47308 */ /* 0x000f260000000800 */
[----:B------:R-:W-:Y:S01]  /*14fc0*/  FFMA.FTZ R221, R226, c[0x0][0x23c], -R221 ;  /* 0x00008f00e2dd7a23 */ /* 0x000fe200000108dd */
[C---:B---3--:R-:W-:Y:S01]  /*14fd0*/  F2FP.PACK_AB R40, R240.reuse, R167 ;  /* 0x000000a7f028723e */ /* 0x048fe200000000ff */
[----:B------:R-:W-:Y:S02]  /*14fe0*/  FADD.FTZ R82, R240, R82 ;  /* 0x00000052f0527221 */ /* 0x000fe40000010000 */
[C---:B------:R-:W-:Y:S01]  /*14ff0*/  HMMA.16816.F32 R16, R44.reuse, R62, R16 ;  /* 0x0000003e2c10723c */ /* 0x040fe20000001810 */
[----:B------:R-:W-:Y:S02]  /*15000*/  IMAD.MOV.U32 R167, RZ, RZ, R36 ;  /* 0x000000ffffa77224 */ /* 0x000fe400078e0024 */
[----:B------:R-:W3:Y:S01]  /*15010*/  MUFU.EX2 R245, R245 ;  /* 0x000000f500f57308 */ /* 0x000ee20000000800 */
[----:B-1----:R-:W-:Y:S04]  /*15020*/  FADD.FTZ R80, R242, R80 ;  /* 0x00000050f2507221 */ /* 0x002fe80000010000 */
[-C--:B--2---:R-:W-:Y:S05]  /*15030*/  HMMA.16816.F32 R20, R44, R52.reuse, R20 ;  /* 0x000000342c14723c */ /* 0x084fea0000001814 */
[----:B------:R-:W1:Y:S03]  /*15040*/  MUFU.EX2 R249, R249 ;  /* 0x000000f900f97308 */ /* 0x000e660000000800 */
[C---:B------:R-:W-:Y:S01]  /*15050*/  HMMA.16816.F32 R24, R48.reuse, R52, R24 ;  /* 0x000000343018723c */ /* 0x040fe20000001818 */
[C---:B----4-:R-:W-:Y:S03]  /*15060*/  F2FP.PACK_AB R41, R244.reuse, R242 ;  /* 0x000000f2f429723e */ /* 0x050fe600000000ff */
[----:B------:R-:W-:Y:S03]  /*15070*/  FADD.FTZ R80, R244, R80 ;  /* 0x00000050f4507221 */ /* 0x000fe60000010000 */
[----:B------:R-:W2:Y:S01]  /*15080*/  MUFU.EX2 R250, R250 ;  /* 0x000000fa00fa7308 */ /* 0x000ea20000000800 */
[-C--:B------:R-:W-:Y:S01]  /*15090*/  HMMA.16816.F32 R28, R48, R54.reuse, R28 ;  /* 0x00000036301c723c */ /* 0x080fe2000000181c */
[----:B------:R-:W4:Y:S03]  /*150a0*/  LDSM.16.MT88.4 R48, [R191+0x5800] ;  /* 0x00580000bf30783b */ /* 0x000f260000004200 */
[----:B------:R-:W-:Y:S02]  /*150b0*/  FADD.FTZ R52, R126, R179 ;  /* 0x000000b37e347221 */ /* 0x000fe40000010000 */
[----:B---3--:R-:W-:Y:S02]  /*150c0*/  FADD.FTZ R82, R245, R82 ;  /* 0x00000052f5527221 */ /* 0x008fe40000010000 */
[----:B------:R-:W-:Y:S01]  /*150d0*/  FADD.FTZ R52, R43, R52 ;  /* 0x000000342b347221 */ /* 0x000fe20000010000 */
[----:B------:R-:W3:Y:S01]  /*150e0*/  MUFU.EX2 R251, R251 ;  /* 0x000000fb00fb7308 */ /* 0x000ee20000000800 */
[----:B------:R-:W-:Y:S02]  /*150f0*/  HMMA.16816.F32 R32, R44, R54, R32 ;  /* 0x000000362c20723c */ /* 0x000fe40000001820 */
[----:B------:R-:W-:Y:S01]  /*15100*/  FADD.FTZ R52, R118, R52 ;  /* 0x0000003476347221 */ /* 0x000fe20000010000 */
[C---:B-1----:R-:W-:Y:S01]  /*15110*/  F2FP.PACK_AB R42, R249.reuse, R245 ;  /* 0x000000f5f92a723e */ /* 0x042fe200000000ff */
[----:B------:R-:W-:Y:S02]  /*15120*/  FADD.FTZ R82, R249, R82 ;  /* 0x00000052f9527221 */ /* 0x000fe40000010000 */
[----:B------:R-:W-:Y:S03]  /*15130*/  FADD.FTZ R52, R114, R52 ;  /* 0x0000003472347221 */ /* 0x000fe60000010000 */
[----:B------:R-:W-:Y:S03]  /*15140*/  MUFU.EX2 R248, R248 ;  /* 0x000000f800f87308 */ /* 0x000fe60000000800 */
[----:B------:R-:W-:Y:S02]  /*15150*/  FADD.FTZ R52, R113, R52 ;  /* 0x0000003471347221 */ /* 0x000fe40000010000 */
[----:B--2---:R-:W-:Y:S02]  /*15160*/  FADD.FTZ R80, R250, R80 ;  /* 0x00000050fa507221 */ /* 0x004fe40000010000 */
[----:B------:R-:W-:Y:S03]  /*15170*/  FADD.FTZ R52, R105, R52 ;  /* 0x0000003469347221 */ /* 0x000fe60000010000 */
[----:B------:R-:W1:Y:S01]  /*15180*/  MUFU.EX2 R247, R247 ;  /* 0x000000f700f77308 */ /* 0x000e620000000800 */
[----:B------:R-:W-:Y:S01]  /*15190*/  FADD.FTZ R104, R104, R52 ;  /* 0x0000003468687221 */ /* 0x000fe20000010000 */
[----:B---3--:R-:W-:Y:S03]  /*151a0*/  F2FP.PACK_AB R43, R251, R250 ;  /* 0x000000fafb2b723e */ /* 0x008fe600000000ff */
[----:B------:R-:W-:Y:S02]  /*151b0*/  FADD.FTZ R104, R99, R104 ;  /* 0x0000006863687221 */ /* 0x000fe40000010000 */
[----:B------:R-:W-:Y:S02]  /*151c0*/  FADD.FTZ R80, R251, R80 ;  /* 0x00000050fb507221 */ /* 0x000fe40000010000 */
[----:B------:R-:W-:Y:S01]  /*151d0*/  FADD.FTZ R104, R92, R104 ;  /* 0x000000685c687221 */ /* 0x000fe20000010000 */
[----:B------:R-:W-:Y:S01]  /*151e0*/  MUFU.EX2 R246, R246 ;  /* 0x000000f600f67308 */ /* 0x000fe20000000800 */
[-C--:B-----5:R-:W-:Y:S02]  /*151f0*/  HMMA.16816.F32 R4, R40, R56.reuse, R4 ;  /* 0x000000382804723c */ /* 0x0a0fe40000001804 */
[----:B------:R-:W-:Y:S04]  /*15200*/  FADD.FTZ R104, R87, R104 ;  /* 0x0000006857687221 */ /* 0x000fe80000010000 */
[----:B------:R-:W-:Y:S03]  /*15210*/  FADD.FTZ R104, R86, R104 ;  /* 0x0000006856687221 */ /* 0x000fe60000010000 */
[----:B------:R-:W2:Y:S03]  /*15220*/  MUFU.EX2 R243, R243 ;  /* 0x000000f300f37308 */ /* 0x000ea60000000800 */
[----:B------:R-:W-:Y:S01]  /*15230*/  FADD.FTZ R104, R79, R104 ;  /* 0x000000684f687221 */ /* 0x000fe20000010000 */
[----:B-1----:R-:W-:Y:S03]  /*15240*/  F2FP.PACK_AB R44, R247, R248 ;  /* 0x000000f8f72c723e */ /* 0x002fe600000000ff */
[----:B------:R-:W-:Y:S03]  /*15250*/  FADD.FTZ R78, R78, R104 ;  /* 0x000000684e4e7221 */ /* 0x000fe60000010000 */
[----:B------:R-:W1:Y:S01]  /*15260*/  MUFU.EX2 R241, R241 ;  /* 0x000000f100f17308 */ /* 0x000e620000000800 */
[----:B------:R-:W-:Y:S04]  /*15270*/  FADD.FTZ R78, R68, R78 ;  /* 0x0000004e444e7221 */ /* 0x000fe80000010000 */
[----:B------:R-:W-:Y:S04]  /*15280*/  FADD.FTZ R78, R67, R78 ;  /* 0x0000004e434e7221 */ /* 0x000fe80000010000 */
[----:B------:R-:W-:Y:S01]  /*15290*/  FADD.FTZ R78, R66, R78 ;  /* 0x0000004e424e7221 */ /* 0x000fe20000010000 */
[----:B------:R-:W3:Y:S03]  /*152a0*/  MUFU.EX2 R239, R239 ;  /* 0x000000ef00ef7308 */ /* 0x000ee60000000800 */
[----:B------:R-:W-:Y:S01]  /*152b0*/  FADD.FTZ R78, R143, R78 ;  /* 0x0000004e8f4e7221 */ /* 0x000fe20000010000 */
[----:B--2---:R-:W-:Y:S03]  /*152c0*/  F2FP.PACK_AB R46, R243, R246 ;  /* 0x000000f6f32e723e */ /* 0x004fe600000000ff */
[----:B------:R-:W-:Y:S03]  /*152d0*/  FADD.FTZ R78, R144, R78 ;  /* 0x0000004e904e7221 */ /* 0x000fe60000010000 */
[----:B------:R-:W2:Y:S01]  /*152e0*/  MUFU.EX2 R238, R238 ;  /* 0x000000ee00ee7308 */ /* 0x000ea20000000800 */
[----:B------:R-:W-:Y:S02]  /*152f0*/  FADD.FTZ R78, R145, R78 ;  /* 0x0000004e914e7221 */ /* 0x000fe40000010000 */
[----:B-1----:R-:W-:Y:S02]  /*15300*/  FADD.FTZ R123, R241, R123 ;  /* 0x0000007bf17b7221 */ /* 0x002fe40000010000 */
[----:B------:R-:W-:Y:S05]  /*15310*/  FADD.FTZ R78, R146, R78 ;  /* 0x0000004e924e7221 */ /* 0x000fea0000010000 */
[----:B------:R-:W1:Y:S01]  /*15320*/  MUFU.EX2 R237, R237 ;  /* 0x000000ed00ed7308 */ /* 0x000e620000000800 */
[----:B------:R-:W-:Y:S01]  /*15330*/  FADD.FTZ R78, R248, R78 ;  /* 0x0000004ef84e7221 */ /* 0x000fe20000010000 */
[----:B---3--:R-:W-:Y:S03]  /*15340*/  F2FP.PACK_AB R45, R239, R241 ;  /* 0x000000f1ef2d723e */ /* 0x008fe600000000ff */
[----:B------:R-:W-:Y:S02]  /*15350*/  FADD.FTZ R78, R247, R78 ;  /* 0x0000004ef74e7221 */ /* 0x000fe40000010000 */
[----:B------:R-:W-:Y:S02]  /*15360*/  FADD.FTZ R123, R239, R123 ;  /* 0x0000007bef7b7221 */ /* 0x000fe40000010000 */
[----:B------:R-:W-:Y:S01]  /*15370*/  FADD.FTZ R78, R246, R78 ;  /* 0x0000004ef64e7221 */ /* 0x000fe20000010000 */
[----:B------:R-:W3:Y:S03]  /*15380*/  MUFU.EX2 R236, R236 ;  /* 0x000000ec00ec7308 */ /* 0x000ee60000000800 */
[----:B------:R-:W-:Y:S02]  /*15390*/  FADD.FTZ R78, R243, R78 ;  /* 0x0000004ef34e7221 */ /* 0x000fe40000010000 */
[----:B--2---:R-:W-:Y:S05]  /*153a0*/  FADD.FTZ R123, R238, R123 ;  /* 0x0000007bee7b7221 */ /* 0x004fea0000010000 */
        /* <DEDUP_REMOVED lines=8> */
[C---:B--2---:R-:W-:Y:S01]  /*15430*/  F2FP.PACK_AB R132, R235.reuse, R236 ;  /* 0x000000eceb84723e */ /* 0x044fe200000000ff */
[----:B------:R-:W-:Y:S03]  /*15440*/  FADD.FTZ R82, R235, R82 ;  /* 0x00000052eb527221 */ /* 0x000fe60000010000 */
[C---:B------:R-:W-:Y:S03]  /*15450*/  HMMA.16816.F32 R16, R40.reuse, R58, R16 ;  /* 0x0000003a2810723c */ /* 0x040fe60000001810 */
[----:B------:R-:W2:Y:S01]  /*15460*/  MUFU.EX2 R232, R232 ;  /* 0x000000e800e87308 */ /* 0x000ea20000000800 */
[----:B-1----:R-:W-:Y:S04]  /*15470*/  FADD.FTZ R80, R234, R80 ;  /* 0x00000050ea507221 */ /* 0x002fe80000010000 */
[-C--:B----4-:R-:W-:Y:S05]  /*15480*/  HMMA.16816.F32 R20, R40, R48.reuse, R20 ;  /* 0x000000302814723c */ /* 0x090fea0000001814 */
[----:B------:R-:W1:Y:S03]  /*15490*/  MUFU.EX2 R230, R230 ;  /* 0x000000e600e67308 */ /* 0x000e660000000800 */
[C---:B------:R-:W-:Y:S01]  /*154a0*/  HMMA.16816.F32 R24, R44.reuse, R48, R24 ;  /* 0x000000302c18723c */ /* 0x040fe20000001818 */
[C---:B---3--:R-:W-:Y:S03]  /*154b0*/  F2FP.PACK_AB R133, R233.reuse, R234 ;  /* 0x000000eae985723e */ /* 0x048fe600000000ff */
[----:B------:R-:W-:Y:S03]  /*154c0*/  FADD.FTZ R80, R233, R80 ;  /* 0x00000050e9507221 */ /* 0x000fe60000010000 */
[----:B------:R-:W3:Y:S01]  /*154d0*/  MUFU.EX2 R60, R60 ;  /* 0x0000003c003c7308 */ /* 0x000ee20000000800 */
[-C--:B------:R-:W-:Y:S01]  /*154e0*/  HMMA.16816.F32 R28, R44, R50.reuse, R28 ;  /* 0x000000322c1c723c */ /* 0x080fe2000000181c */
[----:B--2---:R-:W-:Y:S07]  /*154f0*/  FADD.FTZ R82, R232, R82 ;  /* 0x00000052e8527221 */ /* 0x004fee0000010000 */
[----:B------:R-:W-:Y:S01]  /*15500*/  HMMA.16816.F32 R32, R40, R50, R32 ;  /* 0x000000322820723c */ /* 0x000fe20000001820 */
[----:B------:R-:W2:Y:S01]  /*15510*/  MUFU.EX2 R221, R221 ;  /* 0x000000dd00dd7308 */ /* 0x000ea20000000800 */
[----:B------:R-:W4:Y:S02]  /*15520*/  LDSM.16.MT88.4 R40, [R191+0x5c00] ;  /* 0x005c0000bf28783b */ /* 0x000f240000004200 */
        /* <DEDUP_REMOVED lines=8> */
[-C--:B------:R-:W-:Y:S01]  /*155b0*/  HMMA.16816.F32 R160, R132, R148.reuse, R4 ;  /* 0x0000009484a0723c */ /* 0x080fe20000001804 */
[----:B-1----:R-:W-:Y:S08]  /*155c0*/  FADD.FTZ R78, R37, R78 ;  /* 0x0000004e254e7221 */ /* 0x002ff00000010000 */
[----:B------:R-:W1:Y:S03]  /*155d0*/  MUFU.EX2 R229, R229 ;  /* 0x000000e500e57308 */ /* 0x000e660000000800 */
        /* <DEDUP_REMOVED lines=8> */
[----:B---3--:R-:W-:Y:S09]  /*15660*/  FADD.FTZ R123, R183, R123 ;  /* 0x0000007bb77b7221 */ /* 0x008ff20000010000 */
[----:B------:R-:W3:Y:S01]  /*15670*/  MUFU.EX2 R228, R228 ;  /* 0x000000e400e47308 */ /* 0x000ee20000000800 */
[C---:B--2---:R-:W-:Y:S01]  /*15680*/  F2FP.PACK_AB R137, R182.reuse, R183 ;  /* 0x000000b7b689723e */ /* 0x044fe200000000ff */
[----:B------:R-:W-:Y:S04]  /*15690*/  FADD.FTZ R123, R182, R123 ;  /* 0x0000007bb67b7221 */ /* 0x000fe80000010000 */
[----:B-1----:R-:W-:Y:S01]  /*156a0*/  FADD.FTZ R123, R181, R123 ;  /* 0x0000007bb57b7221 */ /* 0x002fe20000010000 */
[C---:B---3--:R-:W-:Y:S03]  /*156b0*/  F2FP.PACK_AB R139, R228.reuse, R181 ;  /* 0x000000b5e48b723e */ /* 0x048fe600000000ff */
        /* <DEDUP_REMOVED lines=9> */
.L_x_969:
        /* <DEDUP_REMOVED lines=192> */
[----:B------:R-:W1:Y:S01]  /*16350*/  LDS.128 R196, [R198+0x1800] ;  /* 0x00180000c6c47984 */ /* 0x000e620000000c00 */
[----:B------:R-:W-:Y:S05]  /*16360*/  @P0 BRA `(.L_x_974) ;  /* 0x000002c000000947 */ /* 0x000fea0003800000 */
[----:B------:R-:W5:Y:S01]  /*16370*/  S2R R2, SR_TID.X ;  /* 0x0000000000027919 */ /* 0x000f620000002100 */
[----:B------:R-:W-:-:S04]  /*16380*/  SHF.R.S32.HI R3, RZ, 0x1f, R9 ;  /* 0x0000001fff037819 */ /* 0x000fc80000011409 */
[----:B------:R-:W-:-:S04]  /*16390*/  LEA.HI R3, R3, R9, RZ, 0x2 ;  /* 0x0000000903037211 */ /* 0x000fc800078f10ff */
[----:B------:R-:W-:Y:S02]  /*163a0*/  LOP3.LUT R3, R3, 0xffffffc, RZ, 0xc0, !PT ;  /* 0x0ffffffc03037812 */ /* 0x000fe400078ec0ff */
[----:B-----5:R-:W-:-:S04]  /*163b0*/  SHF.R.S32.HI R0, RZ, 0x1f, R2 ;  /* 0x0000001fff007819 */ /* 0x020fc80000011402 */
[----:B------:R-:W-:-:S04]  /*163c0*/  LEA.HI R0, R0, R2, RZ, 0x5 ;  /* 0x0000000200007211 */ /* 0x000fc800078f28ff */
[----:B------:R-:W-:-:S05]  /*163d0*/  LOP3.LUT R0, R0, 0xffffffe0, RZ, 0xc0, !PT ;  /* 0xffffffe000007812 */ /* 0x000fca00078ec0ff */
[----:B------:R-:W-:-:S05]  /*163e0*/  IMAD.IADD R0, R2, 0x1, -R0 ;  /* 0x0000000102007824 */ /* 0x000fca00078e0a00 */
[----:B------:R-:W-:-:S04]  /*163f0*/  SHF.R.S32.HI R2, RZ, 0x1f, R0 ;  /* 0x0000001fff027819 */ /* 0x000fc80000011400 */
[----:B------:R-:W-:Y:S01]  /*16400*/  LEA.HI R2, R2, R0, RZ, 0x2 ;  /* 0x0000000002027211 */ /* 0x000fe200078f10ff */
[----:B------:R-:W-:-:S03]  /*16410*/  IMAD.IADD R0, R9, 0x1, -R3 ;  /* 0x0000000109007824 */ /* 0x000fc600078e0a03 */
[----:B------:R-:W-:-:S05]  /*16420*/  SHF.R.S32.HI R2, RZ, 0x2, R2 ;  /* 0x00000002ff027819 */ /* 0x000fca0000011402 */
        /* <DEDUP_REMOVED lines=32> */
.L_x_974:
[----:B------:R-:W-:Y:S05]  /*16630*/  BSYNC B0 ;  /* 0x0000000000007941 */ /* 0x000fea0003800000 */
.L_x_973:
        /* <DEDUP_REMOVED lines=33> */
.L_x_976:
[----:B------:R-:W-:Y:S05]  /*16850*/  BSYNC B0 ;  /* 0x0000000000007941 */ /* 0x000fea0003800000 */
.L_x_975:
        /* <DEDUP_REMOVED lines=15> */
.L_x_978:
[----:B------:R-:W-:Y:S05]  /*16950*/  BSYNC B0 ;  /* 0x0000000000007941 */ /* 0x000fea0003800000 */
.L_x_977:
        /* <DEDUP_REMOVED lines=15> */
.L_x_980:
[----:B------:R-:W-:Y:S05]  /*16a50*/  BSYNC B0 ;  /* 0x0000000000007941 */ /* 0x000fea0003800000 */
.L_x_979:
        /* <DEDUP_REMOVED lines=15> */
.L_x_981:
        /* <DEDUP_REMOVED lines=11> */
.L_x_1146:


//--------------------- .text._ZN5flash16flash_fwd_kernelI23Flash_fwd_kernel_traitsILi32ELi128ELi128ELi4ELb0ELb0EN7cutlass6half_tE19Flash_kernel_traitsILi32ELi128ELi128ELi4ES3_EELb1ELb0ELb1ELb1ELb0ELb0ELb0ELb1EEEvNS_16Flash_fwd_paramsE --------------------------
	.section	.text._ZN5flash16flash_fwd_kernelI23Flash_fwd_kernel_traitsILi32ELi128ELi128ELi4ELb0ELb0EN7cutlass6half_tE19Flash_kernel_traitsILi32ELi128ELi128ELi4ES3_EELb1ELb0ELb1ELb1ELb0ELb0ELb0ELb1EEEvNS_16Flash_fwd_paramsE,"ax",@progbits
	.sectioninfo	@"SHI_REGISTERS=255"
	.align	128
        .global         _ZN5flash16flash_fwd_kernelI23Flash_fwd_kernel_traitsILi32ELi128ELi128ELi4ELb0ELb0EN7cutlass6half_tE19Flash_kernel_traitsILi32ELi128ELi128ELi4ES3_EELb1ELb0ELb1ELb1ELb0ELb0ELb0ELb1EEEvNS_16Flash_fwd_paramsE
        .type           _ZN5flash16flash_fwd_kernelI23Flash_fwd_kernel_traitsILi32ELi128ELi128ELi4ELb0ELb0EN7cutlass6half_tE19Flash_kernel_traitsILi32ELi128ELi128ELi4ES3_EELb1ELb0ELb1ELb1ELb0ELb0ELb0ELb1EEEvNS_16Flash_fwd_paramsE,@function
        .size           _ZN5flash16flash_fwd_kernelI23Flash_fwd_kernel_traitsILi32ELi128ELi128ELi4ELb0ELb0EN7cutlass6half_tE19Flash_kernel_traitsILi32ELi128ELi128ELi4ES3_EELb1ELb0ELb1ELb1ELb0ELb0ELb0ELb1EEEvNS_16Flash_fwd_paramsE,(.L_x_1123 - _ZN5flash16flash_fwd_kernelI23Flash_fwd_kernel_traitsILi32ELi128ELi128ELi4ELb0ELb0EN7cutlass6half_tE19Flash_kernel_traitsILi32ELi128ELi128ELi4ES3_EELb1ELb0ELb1ELb1ELb0ELb0ELb0ELb1EEEvNS_16Flash_fwd_paramsE)
        .other          _ZN5flash16flash_fwd_kernelI23Flash_fwd_kernel_traitsILi32ELi128ELi128ELi4ELb0ELb0EN7cutlass6half_tE19Flash_kernel_traitsILi32ELi128ELi128ELi4ES3_EELb1ELb0ELb1ELb1ELb0ELb0ELb0ELb1EEEvNS_16Flash_fwd_paramsE,@"STO_CUDA_ENTRY STV_DEFAULT"
_ZN5flash16flash_fwd_kernelI23Flash_fwd_kernel_traitsILi32ELi128ELi128ELi4ELb0ELb0EN7cutlass6half_tE19Flash_kernel_traitsILi32ELi128ELi128ELi4ES3_EELb1ELb0ELb1ELb1ELb0ELb0ELb0ELb1EEEvNS_16Flash_fwd_paramsE:
.text._ZN5flash16flash_fwd_kernelI23Flash_fwd_kernel_traitsILi32ELi128ELi128ELi4ELb0ELb0EN7cutlass6half_tE19Flash_kernel_traitsILi32ELi128ELi128ELi4ES3_EELb1ELb0ELb1ELb1ELb0ELb0ELb0ELb1EEEvNS_16Flash_fwd_paramsE:
[----:B------:R-:W-:Y:S02]  /*0000*/  MOV R1, c[0x0][0x28] ;  /* 0x00000a0000017a02 */ /* 0x000fe40000000f00 */
[----:B------:R-:W-:Y:S01]  /*0010*/  ULDC.64 UR4, c[0x0][0x40] ;  /* 0x0000100000047ab9 */ /* 0x000fe20000000a00 */
[----:B------:R-:W-:Y:S01]  /*0020*/  BSSY B2, `(.L_x_982) ;  /* 0x0000005000027945 */ /* 0x000fe20003800000 */
[----:B------:R-:W-:Y:S01]  /*0030*/  UIADD3 UR4, UP0, UR4, 0x160, URZ ;  /* 0x0000016004047890 */ /* 0x000fe2000ff1e03f */
[----:B------:R-:W-:-:S03]  /*0040*/  IADD3 R1, R1, -0x480, RZ ;  /* 0xfffffb8001017810 */ /* 0x000fc60007ffe0ff */
[----:B------:R-:W-:-:S07]  /*0050*/  UIADD3.X UR5, URZ, UR5, URZ, UP0, !UPT ;  /* 0x000000053f057290 */ /* 0x000fce00087fe43f */
[----:B------:R-:W-:Y:S05]  /*0060*/  CALL.REL.NOINC `($_ZN5flash16flash_fwd_kernelI23Flash_fwd_kernel_traitsILi32ELi128ELi128ELi4ELb0ELb0EN7cutlass6half_tE19Flash_kernel_traitsILi32ELi128ELi128ELi4ES3_EELb1ELb0ELb1ELb1ELb0ELb0ELb0ELb1EEEvNS_16Flash_fwd_paramsE$_ZN5flash22compute_attn_1rowblockI23Flash_fwd_kernel_traitsILi32ELi128ELi128ELi4ELb0ELb0EN7cutlass6half_tE19Flash_kernel_traitsILi32ELi128ELi128ELi4ES3_EELb1ELb0ELb1ELb1ELb0ELb0ELb0ELb1ENS_16Flash_fwd_paramsEEEvRKT8_iii) ;  /* 0x0000002000007944 */ /* 0x000fea0003c00000 */
[----:B------:R-:W-:Y:S05]  /*0070*/  BSYNC B2 ;  /* 0x0000000000027941 */ /* 0x000fea0003800000 */
.L_x_982:
[----:B------:R-:W-:Y:S05]  /*0080*/  EXIT ;  /* 0x000000000000794d */ /* 0x000fea0003800000 */
        .type           $_ZN5flash16flash_fwd_kernelI23Flash_fwd_kernel_traitsILi32ELi128ELi128ELi4ELb0ELb0EN7cutlass6half_tE19Flash_kernel_traitsILi32ELi128ELi128ELi4ES3_EELb1ELb0ELb1ELb1ELb0ELb0ELb0ELb1EEEvNS_16Flash_fwd_paramsE$_ZN5flash22compute_attn_1rowblockI23Flash_fwd_kernel_traitsILi32ELi128ELi128ELi4ELb0ELb0EN7cutlass6half_tE19Flash_kernel_traitsILi32ELi128ELi128ELi4ES3_EELb1ELb0ELb1ELb1ELb0ELb0ELb0ELb1ENS_16Flash_fwd_paramsEEEvRKT8_iii,@function
        .size           $_ZN5flash16flash_fwd_kernelI23Flash_fwd_kernel_traitsILi32ELi128ELi128ELi4ELb0ELb0EN7cutlass6half_tE19Flash_kernel_traitsILi32ELi128ELi128ELi4ES3_EELb1ELb0ELb1ELb1ELb0ELb0ELb0ELb1EEEvNS_16Flash_fwd_paramsE$_ZN5flash22compute_attn_1rowblockI23Flash_fwd_kernel_traitsILi32ELi128ELi128ELi4ELb0ELb0EN7cutlass6half_tE19Flash_kernel_traitsILi32ELi128ELi128ELi4ES3_EELb1ELb0ELb1ELb1ELb0ELb0ELb0ELb1ENS_16Flash_fwd_paramsEEEvRKT8_iii,($__internal_1_$__cuda_sm70_shflsync_bfly_p - $_ZN5flash16flash_fwd_kernelI23Flash_fwd_kernel_traitsILi32ELi128ELi128ELi4ELb0ELb0EN7cutlass6half_tE19Flash_kernel_traitsILi32ELi128ELi128ELi4ES3_EELb1ELb0ELb1ELb1ELb0ELb0ELb0ELb1EEEvNS_16Flash_fwd_paramsE$_ZN5flash22compute_attn_1rowblockI23Flash_fwd_kernel_traitsILi32ELi128ELi128ELi4ELb0ELb0EN7cutlass6half_tE19Flash_kernel_traitsILi32ELi128ELi128ELi4ES3_EELb1ELb0ELb1ELb1ELb0ELb0ELb0ELb1ENS_16Flash_fwd_paramsEEEvRKT8_iii)
$_ZN5flash16flash_fwd_kernelI23Flash_fwd_kernel_traitsILi32ELi128ELi128ELi4ELb0ELb0EN7cutlass6half_tE19Flash_kernel_traitsILi32ELi128ELi128ELi4ES3_EELb1ELb0ELb1ELb1ELb0ELb0ELb0ELb1EEEvNS_16Flash_fwd_paramsE$_ZN5flash22compute_attn_1rowblockI23Flash_fwd_kernel_traitsILi32ELi128ELi128ELi4ELb0ELb0EN7cutlass6half_tE19Flash_kernel_traitsILi32ELi128ELi128ELi4ES3_EELb1ELb0ELb1ELb1ELb0ELb0ELb0ELb1ENS_16Flash_fwd_paramsEEEvRKT8_iii:
        /* <DEDUP_REMOVED lines=58> */
.L_x_984:
[----:B------:R-:W-:Y:S05]  /*0430*/  BSYNC B0 ;  /* 0x0000000000007941 */ /* 0x000fea0003800000 */
.L_x_983:
        /* <DEDUP_REMOVED lines=19> */
.L_x_986:
[----:B------:R3:W5:Y:S02]  /*0570*/  LD.E R6, [R134.64+0xb8] ;  /* 0x0000b80486067980 */ /* 0x000764000c101900 */
.L_x_987:
[----:B------:R-:W-:Y:S05]  /*0580*/  BSYNC B0 ;  /* 0x0000000000007941 */ /* 0x000fea0003800000 */
.L_x_985:
        /* <DEDUP_REMOVED lines=9> */
.L_x_989:
[----:B------:R-:W4:Y:S01]  /*0620*/  LD.E.64 R2, [R134.64+0x108] ;  /* 0x0001080486027980 */ /* 0x000f22000c101b00 */
[----:B------:R-:W-:Y:S01]  /*0630*/  BSSY B0, `(.L_x_991) ;  /* 0x0000006000007945 */ /* 0x000fe20003800000 */
[----:B------:R-:W-:Y:S01]  /*0640*/  IMAD.MOV.U32 R0, RZ, RZ, RZ ;  /* 0x000000ffff007224 */ /* 0x000fe200078e00ff */
[----:B----4-:R-:W-:-:S04]  /*0650*/  ISETP.NE.U32.AND P0, PT, R2, RZ, PT ;  /* 0x000000ff0200720c */ /* 0x010fc80003f05070 */
[----:B------:R-:W-:-:S13]  /*0660*/  ISETP.NE.AND.EX P0, PT, R3, RZ, PT, P0 ;  /* 0x000000ff0300720c */ /* 0x000fda0003f05300 */
[----:B------:R-:W-:Y:S05]  /*0670*/  @!P0 BRA `(.L_x_992) ;  /* 0x0000001000008947 */ /* 0x000fea0003800000 */
[----:B------:R4:W5:Y:S02]  /*0680*/  LD.E R0, [R134.64+0xbc] ;  /* 0x0000bc0486007980 */ /* 0x000964000c101900 */
.L_x_992:
[----:B------:R-:W-:Y:S05]  /*0690*/  BSYNC B0 ;  /* 0x0000000000007941 */ /* 0x000fea0003800000 */
.L_x_991:
[----:B-----5:R-:W-:Y:S02]  /*06a0*/  IADD3 R68, R0, R6, -R14 ;  /* 0x0000000600447210 */ /* 0x020fe40007ffe80e */
.L_x_990:
[----:B------:R-:W-:Y:S05]  /*06b0*/  BSYNC B1 ;  /* 0x0000000000017941 */ /* 0x000fea0003800000 */
.L_x_988:
[----:B------:R-:W5:Y:S01]  /*06c0*/  S2R R37, SR_CTAID.X ;  /* 0x0000000000257919 */ /* 0x000f620000002500 */
[----:B------:R-:W-:Y:S01]  /*06d0*/  MOV R28, 0x70 ;  /* 0x00000070001c7802 */ /* 0x000fe20000000f00 */
[----:B------:R-:W-:-:S03]  /*06e0*/  IMAD.MOV.U32 R3, RZ, RZ, 0x0 ;  /* 0x00000000ff037424 */ /* 0x000fc600078e00ff */
[----:B------:R-:W-:Y:S01]  /*06f0*/  MOV R2, R28 ;  /* 0x0000001c00027202 */ /* 0x000fe20000000f00 */
[----:B-----5:R-:W-:-:S05]  /*0700*/  IMAD.SHL.U32 R193, R37, 0x80, RZ ;  /* 0x0000008025c17824 */ /* 0x020fca00078e00ff */
[----:B------:R-:W-:-:S13]  /*0710*/  ISETP.GT.AND P0, PT, R192, R193, PT ;  /* 0x000000c1c000720c */ /* 0x000fda0003f04270 */
[----:B------:R-:W-:Y:S05]  /*0720*/  @!P0 RET.REL.NODEC R2 `(_ZN5flash16flash_fwd_kernelI23Flash_fwd_kernel_traitsILi32ELi128ELi128ELi4ELb0ELb0EN7cutlass6half_tE19Flash_kernel_traitsILi32ELi128ELi128ELi4ES3_EELb1ELb0ELb1ELb1ELb0ELb0ELb0ELb1EEEvNS_16Flash_fwd_paramsE) ;  /* 0xfffff8d002008950 */ /* 0x000fea0003c3ffff */
        /* <DEDUP_REMOVED lines=56> */
.L_x_997:
[----:B------:R-:W-:Y:S05]  /*0ab0*/  BSYNC B0 ;  /* 0x0000000000007941 */ /* 0x000fea0003800000 */
.L_x_996:
[----:B------:R-:W-:Y:S01]  /*0ac0*/  PLOP3.LUT P2, PT, PT, PT, PT, 0x80, 0x0 ;  /* 0x000000000000781c */ /* 0x000fe20003f4f070 */
[--C-:B------:R-:W-:Y:S01]  /*0ad0*/  IMAD.MOV.U32 R2, RZ, RZ, R45.reuse ;  /* 0x000000ffff027224 */ /* 0x100fe200078e002d */
[----:B------:R-:W-:Y:S02]  /*0ae0*/  SHF.R.S32.HI R3, RZ, 0x1f, R45 ;  /* 0x0000001fff037819 */ /* 0x000fe4000001142d */
[----:B------:R-:W-:-:S04]  /*0af0*/  PRMT R0, RZ, 0x7610, R0 ;  /* 0x00007610ff007816 */ /* 0x000fc80000000000 */
.L_x_995:
[----:B------:R-:W-:Y:S05]  /*0b00*/  BSYNC B1 ;  /* 0x0000000000017941 */ /* 0x000fea0003800000 */
.L_x_994:
        /* <DEDUP_REMOVED lines=12> */
.L_x_999:
[----:B--2---:R-:W-:Y:S05]  /*0bd0*/  BSYNC B0 ;  /* 0x0000000000007941 */ /* 0x004fea0003800000 */
.L_x_998:
        /* <DEDUP_REMOVED lines=36> */
.L_x_1001:
[----:B------:R-:W-:Y:S05]  /*0e20*/  BSYNC B0 ;  /* 0x0000000000007941 */ /* 0x000fea0003800000 */
.L_x_1000:
        /* <DEDUP_REMOVED lines=16> */
.L_x_1003:
[----:B------:R-:W-:Y:S05]  /*0f30*/  BSYNC B0 ;  /* 0x0000000000007941 */ /* 0x000fea0003800000 */
.L_x_1002:
        /* <DEDUP_REMOVED lines=16> */
.L_x_1005:
[----:B------:R-:W-:Y:S05]  /*1040*/  BSYNC B0 ;  /* 0x0000000000007941 */ /* 0x000fea0003800000 */
.L_x_1004:
        /* <DEDUP_REMOVED lines=15> */
.L_x_1007:
[----:B------:R-:W-:Y:S05]  /*1140*/  BSYNC B0 ;  /* 0x0000000000007941 */ /* 0x000fea0003800000 */
.L_x_1006:
        /* <DEDUP_REMOVED lines=27> */
[----:B------:R-:W-:Y:S05]  /*1300*/  @P0 RET.REL.NODEC R2 `(_ZN5flash16flash_fwd_kernelI23Flash_fwd_kernel_traitsILi32ELi128ELi128ELi4ELb0ELb0EN7cutlass6half_tE19Flash_kernel_traitsILi32ELi128ELi128ELi4ES3_EELb1ELb0ELb1ELb1ELb0ELb0ELb0ELb1EEEvNS_16Flash_fwd_paramsE) ;  /* 0xffffecf002000950 */ /* 0x000fea0003c3ffff */
        /* <DEDUP_REMOVED lines=9> */
[----:B------:R-:W-:Y:S05]  /*13a0*/  RET.REL.NODEC R2 `(_ZN5flash16flash_fwd_kernelI23Flash_fwd_kernel_traitsILi32ELi128ELi128ELi4ELb0ELb0EN7cutlass6half_tE19Flash_kernel_traitsILi32ELi128ELi128ELi4ES3_EELb1ELb0ELb1ELb1ELb0ELb0ELb0ELb1EEEvNS_16Flash_fwd_paramsE) ;  /* 0xffffec5002007950 */ /* 0x000fea0003c3ffff */
.L_x_993:
[----:B------:R-:W3:Y:S01]  /*13b0*/  LD.E.64 R4, [R134.64+0xc0] ;  /* 0x0000c00486047980 */ /* 0x000ee2000c101b00 */
[----:B------:R-:W-:-:S03]  /*13c0*/  ISETP.NE.AND P1, PT, R15, -0x1, PT ;  /* 0xffffffff0f00780c */ /* 0x000fc60003f25270 */
[----:B--2---:R-:W2:Y:S04]  /*13d0*/  LD.E.64 R218, [R134.64+0x38] ;  /* 0x0000380486da7980 */ /* 0x004ea8000c101b00 */
[----:B----4-:R-:W4:Y:S04]  /*13e0*/  LD.E.64 R40, [R134.64+0x40] ;  /* 0x0000400486287980 */ /* 0x010f28000c101b00 */
[----:B------:R-:W4:Y:S04]  /*13f0*/  LD.E R25, [R134.64+0x60] ;  /* 0x0000600486197980 */ /* 0x000f28000c101900 */
[----:B------:R-:W4:Y:S04]  /*1400*/  LD.E R17, [R134.64+0xc8] ;  /* 0x0000c80486117980 */ /* 0x000f28000c101900 */
[----:B------:R-:W4:Y:S01]  /*1410*/  LD.E.64 R22, [R134.64+0x98] ;  /* 0x0000980486167980 */ /* 0x000f22000c101b00 */
[----:B------:R-:W-:-:S03]  /*1420*/  ISETP.NE.AND P0, PT, R45, -0x1, PT ;  /* 0xffffffff2d00780c */ /* 0x000fc60003f05270 */
[----:B------:R-:W4:Y:S04]  /*1430*/  @!P1 LD.E.64 R8, [R134.64+0x20] ;  /* 0x0000200486089980 */ /* 0x000f28000c101b00 */
        /* <DEDUP_REMOVED lines=9> */
[----:B------:R1:W5:Y:S02]  /*14d0*/  LD.E.64 R28, [R134.64+0x58] ;  /* 0x00005804861c7980 */ /* 0x000364000c101b00 */
[----:B-1----:R-:W-:-:S02]  /*14e0*/  LEA.HI R10, R34, R36, RZ, 0x2 ;  /* 0x00000024220a7211 */ /* 0x002fc400078f10ff */
[----:B------:R-:W-:Y:S02]  /*14f0*/  LEA.HI R35, R34, R36, RZ, 0x3 ;  /* 0x0000002422237211 */ /* 0x000fe400078f18ff */
[----:B------:R-:W-:Y:S02]  /*1500*/  LOP3.LUT R0, R10, 0xfffffffc, RZ, 0xc0, !PT ;  /* 0xfffffffc0a007812 */ /* 0x000fe400078ec0ff */
[----:B------:R-:W-:-:S03]  /*1510*/  SHF.R.S32.HI R33, RZ, 0x3, R35 ;  /* 0x00000003ff217819 */ /* 0x000fc60000011423 */
[----:B------:R-:W-:-:S04]  /*1520*/  IMAD.IADD R0, R36, 0x1, -R0 ;  /* 0x0000000124007824 */ /* 0x000fc800078e0a00 */
[----:B------:R-:W-:Y:S01]  /*1530*/  IMAD.SHL.U32 R241, R0, 0x8, RZ ;  /* 0x0000000800f17824 */ /* 0x000fe200078e00ff */
[----:B------:R-:W-:Y:S02]  /*1540*/  SHF.R.S32.HI R16, RZ, 0x1f, R11 ;  /* 0x0000001fff107819 */ /* 0x000fe4000001140b */
[----:B------:R-:W-:Y:S02]  /*1550*/  SHF.R.S32.HI R70, RZ, 0x5, R32 ;  /* 0x00000005ff467819 */ /* 0x000fe40000011420 */
[----:B------:R-:W-:-:S04]  /*1560*/  LEA.HI R44, R16, R11, RZ, 0x2 ;  /* 0x0000000b102c7211 */ /* 0x000fc800078f10ff */
[----:B------:R-:W-:Y:S01]  /*1570*/  SHF.R.S32.HI R71, RZ, 0x2, R44 ;  /* 0x00000002ff477819 */ /* 0x000fe2000001142c */
[----:B------:R-:W-:Y:S01]  /*1580*/  BSSY B0, `(.L_x_1008) ;  /* 0x0000065000007945 */ /* 0x000fe20003800000 */
[----:B---3--:R1:W-:Y:S01]  /*1590*/  STL.64 [R1], R4 ;  /* 0x0000000401007387 */ /* 0x0083e20000100a00 */
[----:B------:R-:W-:-:S03]  /*15a0*/  IMAD.MOV.U32 R48, RZ, RZ, R4 ;  /* 0x000000ffff307224 */ /* 0x000fc600078e0004 */
[----:B--2---:R-:W-:Y:S04]  /*15b0*/  STL.64 [R1+0xa0], R218 ;  /* 0x0000a0da01007387 */ /* 0x004fe80000100a00 */
[----:B----4-:R-:W-:Y:S04]  /*15c0*/  STL.64 [R1+0x58], R40 ;  /* 0x0000582801007387 */ /* 0x010fe80000100a00 */
[----:B------:R2:W-:Y:S01]  /*15d0*/  STL [R1+0x230], R25 ;  /* 0x0002301901007387 */ /* 0x0005e20000100800 */
[----:B-1----:R-:W-:Y:S02]  /*15e0*/  SHF.R.S32.HI R4, RZ, 0x2, R10 ;  /* 0x00000002ff047819 */ /* 0x002fe4000001140a */
[----:B------:R-:W-:-:S02]  /*15f0*/  SHF.L.U32 R5, R33, 0x6, RZ ;  /* 0x0000000621057819 */ /* 0x000fc400000006ff */
[-C--:B------:R-:W-:Y:S02]  /*1600*/  LEA.HI R10, R10, R4.reuse, RZ, 0x1 ;  /* 0x000000040a0a7211 */ /* 0x080fe400078f08ff */
[----:B------:R-:W-:Y:S02]  /*1610*/  LOP3.LUT R0, R5, 0xc0, RZ, 0xc0, !PT ;  /* 0x000000c005007812 */ /* 0x000fe400078ec0ff */
[----:B------:R-:W-:Y:S02]  /*1620*/  LOP3.LUT R5, R10, 0x7fffffe, RZ, 0xc0, !PT ;  /* 0x07fffffe0a057812 */ /* 0x000fe400078ec0ff */
[----:B------:R-:W-:Y:S02]  /*1630*/  LOP3.LUT R10, R0, 0x18, R241, 0xf8, !PT ;  /* 0x00000018000a7812 */ /* 0x000fe400078ef8f1 */
[----:B------:R-:W-:Y:S02]  /*1640*/  IADD3 R5, -R5, R4, RZ ;  /* 0x0000000405057210 */ /* 0x000fe40007ffe1ff */
[----:B------:R-:W-:Y:S01]  /*1650*/  SHF.R.U32.HI R0, RZ, 0x3, R0 ;  /* 0x00000003ff007819 */ /* 0x000fe20000011600 */
[----:B------:R1:W-:Y:S02]  /*1660*/  STL [R1+0x2dc], R17 ;  /* 0x0002dc1101007387 */ /* 0x0003e40000100800 */
[----:B------:R-:W-:Y:S01]  /*1670*/  IMAD R16, R70, 0x8, R5 ;  /* 0x0000000846107824 */ /* 0x000fe200078e0205 */
[----:B------:R-:W-:Y:S01]  /*1680*/  LOP3.LUT R11, R10, R0, RZ, 0x3c, !PT ;  /* 0x000000000a0b7212 */ /* 0x000fe200078e3cff */
[-C--:B------:R-:W-:Y:S01]  /*1690*/  @!P1 IMAD R10, R219, R14.reuse, RZ ;  /* 0x0000000edb0a9224 */ /* 0x080fe200078e02ff */
[----:B------:R-:W-:Y:S01]  /*16a0*/  STL [R1+0x228], R44 ;  /* 0x0002282c01007387 */ /* 0x000fe20000100800 */
[----:B------:R-:W-:Y:S01]  /*16b0*/  @!P1 SHF.R.S32.HI R0, RZ, 0x1f, R14 ;  /* 0x0000001fff009819 */ /* 0x000fe2000001140e */
[----:B------:R-:W-:Y:S01]  /*16c0*/  @!P1 IMAD R5, R41, R14, RZ ;  /* 0x0000000e29059224 */ /* 0x000fe200078e02ff */
[----:B------:R-:W-:Y:S01]  /*16d0*/  LEA R236, R16, R11, 0x5 ;  /* 0x0000000b10ec7211 */ /* 0x000fe200078e28ff */
[----:B------:R3:W-:Y:S01]  /*16e0*/  STL.64 [R1+0x220], R22 ;  /* 0x0002201601007387 */ /* 0x0007e20000100a00 */
[----:B------:R-:W-:Y:S01]  /*16f0*/  @P1 IMAD.IADD R16, R14, 0x1, R15 ;  /* 0x000000010e101824 */ /* 0x000fe200078e020f */
[----:B--2---:R-:W-:-:S02]  /*1700*/  @!P1 SHF.R.S32.HI R25, RZ, 0x1f, R46 ;  /* 0x0000001fff199819 */ /* 0x004fc4000001142e */
[----:B-1----:R-:W-:-:S05]  /*1710*/  @!P1 SHF.R.S32.HI R17, RZ, 0x1f, R14 ;  /* 0x0000001fff119819 */ /* 0x002fca000001140e */
[C---:B---3--:R-:W-:Y:S02]  /*1720*/  @!P1 IMAD R22, R218.reuse, R17, R10 ;  /* 0x00000011da169224 */ /* 0x048fe400078e020a */
[----:B------:R-:W-:-:S04]  /*1730*/  @!P1 IMAD.WIDE.U32 R10, R218, R14, RZ ;  /* 0x0000000eda0a9225 */ /* 0x000fc800078e00ff */
[----:B------:R-:W-:Y:S01]  /*1740*/  @!P1 IMAD R23, R40, R0, R5 ;  /* 0x0000000028179224 */ /* 0x000fe200078e0205 */
[----:B------:R-:W-:Y:S01]  /*1750*/  @P1 IADD3 R0, R14, R15, RZ ;  /* 0x0000000f0e001210 */ /* 0x000fe20007ffe0ff */
[----:B------:R-:W-:Y:S02]  /*1760*/  @!P1 IMAD.IADD R11, R11, 0x1, R22 ;  /* 0x000000010b0b9824 */ /* 0x000fe400078e0216 */
[----:B------:R-:W-:-:S04]  /*1770*/  @!P1 IMAD.WIDE.U32 R14, R40, R14, RZ ;  /* 0x0000000e280e9225 */ /* 0x000fc800078e00ff */
[----:B------:R-:W-:Y:S02]  /*1780*/  @!P1 IMAD R22, R9, R46, RZ ;  /* 0x0000002e09169224 */ /* 0x000fe400078e02ff */
[-C--:B------:R-:W-:Y:S02]  /*1790*/  @P1 IMAD R5, R219, R16.reuse, RZ ;  /* 0x00000010db051224 */ /* 0x080fe400078e02ff */
[----:B------:R-:W-:Y:S01]  /*17a0*/  @P1 IMAD.WIDE.U32 R16, R218, R16, RZ ;  /* 0x00000010da101225 */ /* 0x000fe200078e00ff */
[----:B------:R-:W-:-:S03]  /*17b0*/  @!P1 IADD3 R9, R15, R23, RZ ;  /* 0x000000170f099210 */ /* 0x000fc60007ffe0ff */
[----:B------:R-:W-:Y:S02]  /*17c0*/  @!P1 IMAD R22, R8, R25, R22 ;  /* 0x0000001908169224 */ /* 0x000fe400078e0216 */
[----:B------:R-:W-:Y:S01]  /*17d0*/  @!P1 IMAD.WIDE.U32 R10, R46, R8, R10 ;  /* 0x000000082e0a9225 */ /* 0x000fe200078e000a */
[----:B------:R-:W-:-:S03]  /*17e0*/  @P1 IADD3 R31, R17, R5, RZ ;  /* 0x00000005111f1210 */ /* 0x000fc60007ffe0ff */
[----:B------:R-:W-:Y:S02]  /*17f0*/  @!P1 IMAD.MOV.U32 R8, RZ, RZ, R14 ;  /* 0x000000ffff089224 */ /* 0x000fe400078e000e */
[----:B------:R-:W-:Y:S02]  /*1800*/  @!P1 IMAD R13, R13, R46, RZ ;  /* 0x0000002e0d0d9224 */ /* 0x000fe400078e02ff */
[----:B------:R-:W-:Y:S02]  /*1810*/  @P1 IMAD.MOV.U32 R30, RZ, RZ, R16 ;  /* 0x000000ffff1e1224 */ /* 0x000fe400078e0010 */
[----:B------:R-:W-:Y:S02]  /*1820*/  @P1 IMAD R5, R41, R0, RZ ;  /* 0x0000000029051224 */ /* 0x000fe400078e02ff */
[----:B------:R-:W-:Y:S01]  /*1830*/  @P1 IMAD.WIDE.U32 R16, R40, R0, RZ ;  /* 0x0000000028101225 */ /* 0x000fe200078e00ff */
[----:B------:R-:W-:-:S03]  /*1840*/  @!P1 MOV R30, R10 ;  /* 0x0000000a001e9202 */ /* 0x000fc60000000f00 */
[----:B------:R-:W-:Y:S01]  /*1850*/  @!P1 IMAD.WIDE.U32 R8, R46, R12, R8 ;  /* 0x0000000c2e089225 */ /* 0x000fe200078e0008 */
[----:B------:R-:W-:-:S03]  /*1860*/  @P1 IADD3 R23, R17, R5, RZ ;  /* 0x0000000511171210 */ /* 0x000fc60007ffe0ff */
[----:B------:R-:W-:Y:S01]  /*1870*/  @!P1 IMAD R0, R12, R25, R13 ;  /* 0x000000190c009224 */ /* 0x000fe200078e020d */
[----:B------:R-:W-:Y:S01]  /*1880*/  @!P0 SHF.R.S32.HI R10, RZ, 0x1f, R46 ;  /* 0x0000001fff0a8819 */ /* 0x000fe2000001142e */
[----:B------:R-:W-:Y:S01]  /*1890*/  @!P0 IMAD R5, R19, R46, RZ ;  /* 0x0000002e13058224 */ /* 0x000fe200078e02ff */
[----:B------:R-:W-:Y:S01]  /*18a0*/  @!P1 MOV R16, R8 ;  /* 0x0000000800109202 */ /* 0x000fe20000000f00 */
[----:B------:R-:W-:Y:S02]  /*18b0*/  @!P1 IMAD.IADD R23, R9, 0x1, R0 ;  /* 0x0000000109179824 */ /* 0x000fe400078e0200 */
[----:B------:R-:W-:-:S04]  /*18c0*/  @P0 IMAD.WIDE.U32 R8, R2, R45, RZ ;  /* 0x0000002d02080225 */ /* 0x000fc800078e00ff */
[C---:B------:R-:W-:Y:S02]  /*18d0*/  @!P0 IMAD R5, R18.reuse, R10, R5 ;  /* 0x0000000a12058224 */ /* 0x040fe400078e0205 */
[----:B------:R-:W-:Y:S01]  /*18e0*/  @P0 IMAD.MOV.U32 R10, RZ, RZ, R8 ;  /* 0x000000ffff0a0224 */ /* 0x000fe200078e0008 */
[----:B------:R-:W-:Y:S01]  /*18f0*/  SHF.R.S32.HI R8, RZ, 0x1f, R32 ;  /* 0x0000001fff087819 */ /* 0x000fe20000011420 */
[----:B------:R-:W-:-:S03]  /*1900*/  @!P0 IMAD.WIDE.U32 R18, R18, R46, RZ ;  /* 0x0000002e12128225 */ /* 0x000fc600078e00ff */
[----:B------:R-:W-:Y:S01]  /*1910*/  LEA.HI R8, R8, R70, RZ, 0x2 ;  /* 0x0000004608087211 */ /* 0x000fe200078f10ff */
[----:B------:R-:W-:Y:S02]  /*1920*/  @P0 IMAD R0, R3, R45, RZ ;  /* 0x0000002d03000224 */ /* 0x000fe400078e02ff */
[----:B------:R-:W-:Y:S01]  /*1930*/  @!P0 IMAD.MOV.U32 R10, RZ, RZ, R18 ;  /* 0x000000ffff0a8224 */ /* 0x000fe200078e0012 */
[----:B------:R-:W-:Y:S02]  /*1940*/  LOP3.LUT R8, R8, 0xffffffc, RZ, 0xc0, !PT ;  /* 0x0ffffffc08087812 */ /* 0x000fe400078ec0ff */
[----:B------:R-:W-:Y:S02]  /*1950*/  @P0 IADD3 R0, R9, R0, RZ ;  /* 0x0000000009000210 */ /* 0x000fe40007ffe0ff */
[----:B------:R-:W-:Y:S01]  /*1960*/  @!P0 IADD3 R0, R19, R5, RZ ;  /* 0x0000000513008210 */ /* 0x000fe20007ffe0ff */
[----:B------:R-:W-:Y:S01]  /*1970*/  IMAD.IADD R8, R70, 0x1, -R8 ;  /* 0x0000000146087824 */ /* 0x000fe200078e0a08 */
[----:B------:R-:W-:-:S02]  /*1980*/  SHF.R.S32.HI R18, RZ, 0x1f, R241 ;  /* 0x0000001fff127819 */ /* 0x000fc400000114f1 */
[----:B------:R-:W-:Y:S02]  /*1990*/  IADD3 R10, P0, R241, R10, RZ ;  /* 0x0000000af10a7210 */ /* 0x000fe40007f1e0ff */
[----:B------:R-:W-:Y:S01]  /*19a0*/  SHF.R.S32.HI R5, RZ, 0x1f, R4 ;  /* 0x0000001fff057819 */ /* 0x000fe20000011404 */
[----:B------:R-:W-:Y:S01]  /*19b0*/  @!P1 IMAD.IADD R31, R11, 0x1, R22 ;  /* 0x000000010b1f9824 */ /* 0x000fe200078e0216 */
[----:B------:R-:W-:Y:S01]  /*19c0*/  IADD3.X R11, R18, R0, RZ, P0, !PT ;  /* 0x00000000120b7210 */ /* 0x000fe200007fe4ff */
[----:B------:R-:W-:Y:S01]  /*19d0*/  IMAD.IADD R22, R192, 0x1, -R193 ;  /* 0x00000001c0167824 */ /* 0x000fe200078e0ac1 */
[----:B------:R-:W-:Y:S01]  /*19e0*/  LEA R0, R8, R71, 0x4 ;  /* 0x0000004708007211 */ /* 0x000fe200078e20ff */
[----:B------:R-:W-:Y:S01]  /*19f0*/  IMAD.WIDE R44, R37, 0x80, R4 ;  /* 0x00000080252c7825 */ /* 0x000fe200078e0204 */
[----:B------:R1:W-:Y:S04]  /*1a00*/  STL.64 [R1+0x80], R186 ;  /* 0x000080ba01007387 */ /* 0x0003e80000100a00 */
[----:B------:R1:W-:Y:S04]  /*1a10*/  STL.64 [R1+0x88], R38 ;  /* 0x0000882601007387 */ /* 0x0003e80000100a00 */
[----:B------:R1:W-:Y:S04]  /*1a20*/  STL [R1+0x314], R22 ;  /* 0x0003141601007387 */ /* 0x0003e80000100800 */
[----:B------:R1:W-:Y:S04]  /*1a30*/  STL [R1+0x318], R0 ;  /* 0x0003180001007387 */ /* 0x0003e80000100800 */
[----:B------:R1:W-:Y:S01]  /*1a40*/  STL.64 [R1+0x308], R44 ;  /* 0x0003082c01007387 */ /* 0x0003e20000100a00 */
[----:B------:R-:W-:Y:S01]  /*1a50*/  ISETP.GE.AND P1, PT, R4, R22, PT ;  /* 0x000000160400720c */ /* 0x000fe20003f26270 */
[----:B------:R-:W-:Y:S01]  /*1a60*/  IMAD R9, R21, R47, RZ ;  /* 0x0000002f15097224 */ /* 0x000fe200078e02ff */
[----:B------:R-:W-:Y:S01]  /*1a70*/  SHF.R.S32.HI R17, RZ, 0x1f, R47 ;  /* 0x0000001fff117819 */ /* 0x000fe2000001142f */
[----:B------:R-:W-:-:S04]  /*1a80*/  IMAD.WIDE.U32 R10, R47, R20, R10 ;  /* 0x000000142f0a7225 */ /* 0x000fc800078e000a */
[----:B------:R-:W-:Y:S02]  /*1a90*/  IMAD R9, R20, R17, R9 ;  /* 0x0000001114097224 */ /* 0x000fe400078e0209 */
[----:B------:R-:W-:-:S03]  /*1aa0*/  IMAD.SHL.U32 R236, R236, 0x2, RZ ;  /* 0x00000002ecec7824 */ /* 0x000fc600078e00ff */
[----:B------:R-:W-:Y:S01]  /*1ab0*/  IADD3 R9, R11, R9, RZ ;  /* 0x000000090b097210 */ /* 0x000fe20007ffe0ff */
[----:B------:R-:W-:Y:S05]  /*1ac0*/  @P1 BRA `(.L_x_1009) ;  /* 0x0000010000001947 */ /* 0x000fea0003800000 */
[----:B------:R-:W-:-:S13]  /*1ad0*/  ISETP.GE.AND P0, PT, R241, R48, PT ;  /* 0x00000030f100720c */ /* 0x000fda0003f06270 */
        /* <DEDUP_REMOVED lines=8> */
[----:B-----5:R-:W-:-:S04]  /*1b60*/  LEA R14, P0, R12, R6, 0x1 ;  /* 0x000000060c0e7211 */ /* 0x020fc800078008ff */
[----:B------:R-:W-:-:S04]  /*1b70*/  IADD3 R0, R13, R0, RZ ;  /* 0x000000000d007210 */ /* 0x000fc80007ffe0ff */
[----:B------:R-:W-:-:S05]  /*1b80*/  LEA.HI.X R15, R12, R7, R0, 0x1, P0 ;  /* 0x000000070c0f7211 */ /* 0x000fca00000f0c00 */
[----:B------:R-:W-:Y:S01]  /*1b90*/  @!PT LDS RZ, [RZ] ;  /* 0x00000000fffff984 */ /* 0x000fe20000000800 */
[----:B------:R-:W-:Y:S01]  /*1ba0*/  @!PT LDS RZ, [RZ] ;  /* 0x00000000fffff984 */ /* 0x000fe20000000800 */
[----:B------:R-:W-:Y:S01]  /*1bb0*/  @!PT LDS RZ, [RZ] ;  /* 0x00000000fffff984 */ /* 0x000fe20000000800 */
[----:B------:R1:W-:Y:S02]  /*1bc0*/  LDGSTS.E.BYPASS.LTC128B.128 [R236], [R14.64] ;  /* 0x000000000eec7fae */ /* 0x0003e4000b901d44 */
.L_x_1009:
[----:B------:R-:W-:Y:S05]  /*1bd0*/  BSYNC B0 ;  /* 0x0000000000007941 */ /* 0x000fea0003800000 */
.L_x_1008:
[----:B------:R-:W-:Y:S01]  /*1be0*/  IADD3 R21, R4, 0x20, RZ ;  /* 0x0000002004157810 */ /* 0x000fe20007ffe0ff */
[----:B------:R-:W-:Y:S03]  /*1bf0*/  BSSY B0, `(.L_x_1010) ;  /* 0x0000015000007945 */ /* 0x000fe60003800000 */
[----:B------:R-:W-:-:S13]  /*1c00*/  ISETP.GE.AND P0, PT, R21, R22, PT ;  /* 0x000000161500720c */ /* 0x000fda0003f06270 */
[----:B------:R-:W-:Y:S05]  /*1c10*/  @P0 BRA `(.L_x_1011) ;  /* 0x0000012000000947 */ /* 0x000fea0003800000 */
[----:B-1----:R-:W3:Y:S02]  /*1c20*/  LDL R0, [R1] ;  /* 0x0000000001007983 */ /* 0x002ee40000100800 */
[----:B---3--:R-:W-:-:S13]  /*1c30*/  ISETP.GE.AND P0, PT, R241, R0, PT ;  /* 0x00000000f100720c */ /* 0x008fda0003f06270 */
[----:B------:R1:W-:Y:S01]  /*1c40*/  @P0 STS.128 [R236+0x800], RZ ;  /* 0x000800ffec000388 */ /* 0x0003e20000000c00 */
[----:B------:R-:W-:Y:S05]  /*1c50*/  @P0 BRA `(.L_x_1011) ;  /* 0x000000e000000947 */ /* 0x000fea0003800000 */
[----:B------:R-:W-:Y:S02]  /*1c60*/  IADD3 R0, P0, R44, 0x20, RZ ;  /* 0x000000202c007810 */ /* 0x000fe40007f1e0ff */
[----:B------:R-:W-:-:S03]  /*1c70*/  MOV R13, R9 ;  /* 0x00000009000d7202 */ /* 0x000fc60000000f00 */
[----:B------:R-:W-:-:S04]  /*1c80*/  IMAD.X R12, RZ, RZ, R45, P0 ;  /* 0x000000ffff0c7224 */ /* 0x000fc800000e062d */
[----:B------:R-:W-:Y:S02]  /*1c90*/  IMAD R14, R12, R2, RZ ;  /* 0x000000020c0e7224 */ /* 0x000fe400078e02ff */
[----:B------:R-:W-:-:S04]  /*1ca0*/  IMAD.MOV.U32 R12, RZ, RZ, R10 ;  /* 0x000000ffff0c7224 */ /* 0x000fc800078e000a */
        /* <DEDUP_REMOVED lines=8> */
[----:B------:R3:W-:Y:S02]  /*1d30*/  LDGSTS.E.BYPASS.LTC128B.128 [R236+0x800], [R14.64] ;  /* 0x008000000eec7fae */ /* 0x0007e4000b901d44 */
.L_x_1011:
[----:B------:R-:W-:Y:S05]  /*1d40*/  BSYNC B0 ;  /* 0x0000000000007941 */ /* 0x000fea0003800000 */
.L_x_1010:
[----:B------:R-:W-:Y:S01]  /*1d50*/  IADD3 R20, R4, 0x40, RZ ;  /* 0x0000004004147810 */ /* 0x000fe20007ffe0ff */
[----:B------:R-:W-:Y:S03]  /*1d60*/  BSSY B0, `(.L_x_1012) ;  /* 0x0000015000007945 */ /* 0x000fe60003800000 */
[----:B------:R-:W-:-:S13]  /*1d70*/  ISETP.GE.AND P0, PT, R20, R22, PT ;  /* 0x000000161400720c */ /* 0x000fda0003f06270 */
[----:B------:R-:W-:Y:S05]  /*1d80*/  @P0 BRA `(.L_x_1013) ;  /* 0x0000012000000947 */ /* 0x000fea0003800000 */
[----:B-1----:R-:W4:Y:S02]  /*1d90*/  LDL R0, [R1] ;  /* 0x0000000001007983 */ /* 0x002f240000100800 */
[----:B----4-:R-:W-:-:S13]  /*1da0*/  ISETP.GE.AND P0, PT, R241, R0, PT ;  /* 0x00000000f100720c */ /* 0x010fda0003f06270 */
[----:B------:R1:W-:Y:S01]  /*1db0*/  @P0 STS.128 [R236+0x1000], RZ ;  /* 0x001000ffec000388 */ /* 0x0003e20000000c00 */
[----:B------:R-:W-:Y:S05]  /*1dc0*/  @P0 BRA `(.L_x_1013) ;  /* 0x000000e000000947 */ /* 0x000fea0003800000 */
[----:B------:R-:W-:Y:S02]  /*1dd0*/  IADD3 R0, P0, R44, 0x40, RZ ;  /* 0x000000402c007810 */ /* 0x000fe40007f1e0ff */
[----:B------:R-:W-:-:S03]  /*1de0*/  MOV R13, R9 ;  /* 0x00000009000d7202 */ /* 0x000fc60000000f00 */
[----:B------:R-:W-:-:S04]  /*1df0*/  IMAD.X R12, RZ, RZ, R45, P0 ;  /* 0x000000ffff0c7224 */ /* 0x000fc800000e062d */
[----:B---3--:R-:W-:Y:S02]  /*1e00*/  IMAD R14, R12, R2, RZ ;  /* 0x000000020c0e7224 */ /* 0x008fe400078e02ff */
        /* <DEDUP_REMOVED lines=10> */
.L_x_1013:
[----:B------:R-:W-:Y:S05]  /*1eb0*/  BSYNC B0 ;  /* 0x0000000000007941 */ /* 0x000fea0003800000 */
.L_x_1012:
        /* <DEDUP_REMOVED lines=8> */
[----:B------:R-:W-:-:S04]  /*1f40*/  IADD3 R0, P0, R44, 0x60, RZ ;  /* 0x000000602c007810 */ /* 0x000fc80007f1e0ff */
[----:B------:R-:W-:-:S05]  /*1f50*/  IADD3.X R8, RZ, R45, RZ, P0, !PT ;  /* 0x0000002dff087210 */ /* 0x000fca00007fe4ff */
[----:B------:R-:W-:Y:S01]  /*1f60*/  IMAD R11, R8, R2, RZ ;  /* 0x00000002080b7224 */ /* 0x000fe200078e02ff */
[----:B------:R-:W-:-:S03]  /*1f70*/  MOV R8, R10 ;  /* 0x0000000a00087202 */ /* 0x000fc60000000f00 */
[-C--:B------:R-:W-:Y:S02]  /*1f80*/  IMAD R3, R3, R0.reuse, R11 ;  /* 0x0000000003037224 */ /* 0x080fe400078e020b */
[----:B------:R-:W-:-:S05]  /*1f90*/  IMAD.WIDE.U32 R8, R2, R0, R8 ;  /* 0x0000000002087225 */ /* 0x000fca00078e0008 */
[----:B-----5:R-:W-:Y:S02]  /*1fa0*/  LEA R2, P0, R8, R6, 0x1 ;  /* 0x0000000608027211 */ /* 0x020fe400078008ff */
[----:B------:R-:W-:-:S04]  /*1fb0*/  IADD3 R3, R9, R3, RZ ;  /* 0x0000000309037210 */ /* 0x000fc80007ffe0ff */
[----:B------:R-:W-:-:S05]  /*1fc0*/  LEA.HI.X R3, R8, R7, R3, 0x1, P0 ;  /* 0x0000000708037211 */ /* 0x000fca00000f0c03 */
[----:B------:R-:W-:Y:S01]  /*1fd0*/  @!PT LDS RZ, [RZ] ;  /* 0x00000000fffff984 */ /* 0x000fe20000000800 */
[----:B------:R-:W-:Y:S01]  /*1fe0*/  @!PT LDS RZ, [RZ] ;  /* 0x00000000fffff984 */ /* 0x000fe20000000800 */
[----:B------:R-:W-:Y:S01]  /*1ff0*/  @!PT LDS RZ, [RZ] ;  /* 0x00000000fffff984 */ /* 0x000fe20000000800 */
[----:B------:R4:W-:Y:S02]  /*2000*/  LDGSTS.E.BYPASS.LTC128B.128 [R236+0x1800], [R2.64] ;  /* 0x0180000002ec7fae */ /* 0x0009e4000b901d44 */
.L_x_1015:
[----:B------:R-:W-:Y:S05]  /*2010*/  BSYNC B0 ;  /* 0x0000000000007941 */ /* 0x000fea0003800000 */
.L_x_1014:
[----:B-----5:R-:W-:Y:S01]  /*2020*/  IABS R6, R24 ;  /* 0x0000001800067213 */ /* 0x020fe20000000000 */
[----:B------:R-:W-:Y:S01]  /*2030*/  IMAD R9, R219, R4, RZ ;  /* 0x00000004db097224 */ /* 0x000fe200078e02ff */
[----:B------:R-:W-:Y:S01]  /*2040*/  IABS R7, R24 ;  /* 0x0000001800077213 */ /* 0x000fe20000000000 */
[C---:B------:R-:W-:Y:S01]  /*2050*/  IMAD.SHL.U32 R206, R218.reuse, 0x80, RZ ;  /* 0x00000080dace7824 */ /* 0x040fe200078e00ff */
[----:B----4-:R-:W4:Y:S01]  /*2060*/  I2F.RP R2, R6 ;  /* 0x0000000600027306 */ /* 0x010f220000209400 */
[----:B------:R-:W-:Y:S01]  /*2070*/  IABS R8, R47 ;  /* 0x0000002f00087213 */ /* 0x000fe20000000000 */
[----:B------:R-:W-:Y:S01]  /*2080*/  IMAD R12, R218, R5, R9 ;  /* 0x00000005da0c7224 */ /* 0x000fe200078e0209 */
[----:B-1----:R-:W-:Y:S01]  /*2090*/  LEA.HI R22, R34, R36, RZ, 0x4 ;  /* 0x0000002422167211 */ /* 0x002fe200078f20ff */
[----:B------:R-:W-:Y:S01]  /*20a0*/  BSSY B0, `(.L_x_1016) ;  /* 0x0000052000007945 */ /* 0x000fe20003800000 */
[----:B------:R-:W-:Y:S02]  /*20b0*/  SHF.L.U64.HI R223, R218, 0x7, R219 ;  /* 0x00000007dadf7819 */ /* 0x000fe400000102db */
[----:B------:R-:W-:-:S04]  /*20c0*/  IADD3 R172, R238, -0x1, RZ ;  /* 0xffffffffeeac7810 */ /* 0x000fc80007ffe0ff */
[----:B------:R-:W-:Y:S01]  /*20d0*/  SHF.R.S32.HI R13, RZ, 0x1f, R172 ;  /* 0x0000001fff0d7819 */ /* 0x000fe200000114ac */
[----:B----4-:R-:W1:Y:S02]  /*20e0*/  MUFU.RCP R2, R2 ;  /* 0x0000000200027308 */ /* 0x010e640000001000 */
        /* <DEDUP_REMOVED lines=16> */
[----:B---3--:R-:W-:-:S05]  /*21f0*/  IMAD.IADD R14, R36, 0x1, -R8 ;  /* 0x00000001240e7824 */ /* 0x008fca00078e0a08 */
[----:B------:R-:W-:Y:S01]  /*2200*/  LEA.HI R15, R14, R14, RZ, 0x1 ;  /* 0x0000000e0e0f7211 */ /* 0x000fe200078f08ff */
[----:B------:R-:W-:Y:S01]  /*2210*/  @!P3 IMAD.IADD R2, R2, 0x1, -R6 ;  /* 0x000000010202b824 */ /* 0x000fe200078e0a06 */
[----:B------:R-:W-:Y:S02]  /*2220*/  @!P3 IADD3 R0, R0, 0x1, RZ ;  /* 0x000000010000b810 */ /* 0x000fe40007ffe0ff */
[----:B------:R-:W-:Y:S02]  /*2230*/  SHF.R.S32.HI R10, RZ, 0x1, R15 ;  /* 0x00000001ff0a7819 */ /* 0x000fe4000001140f */
[----:B------:R-:W-:Y:S02]  /*2240*/  ISETP.GE.U32.AND P4, PT, R2, R6, PT ;  /* 0x000000060200720c */ /* 0x000fe40003f86070 */
[C---:B------:R-:W-:Y:S02]  /*2250*/  IADD3 R6, P0, R241.reuse, R30, RZ ;  /* 0x0000001ef1067210 */ /* 0x040fe40007f1e0ff */
[----:B------:R-:W-:-:S03]  /*2260*/  IADD3 R2, P1, R241, R16, RZ ;  /* 0x00000010f1027210 */ /* 0x000fc60007f3e0ff */
[----:B------:R-:W-:Y:S01]  /*2270*/  IMAD.X R7, R18, 0x1, R31, P0 ;  /* 0x0000000112077824 */ /* 0x000fe200000e061f */
        /* <DEDUP_REMOVED lines=40> */
[----:B------:R-:W3:Y:S02]  /*2500*/  LDL R32, [R1] ;  /* 0x0000000001207983 */ /* 0x000ee40000100800 */
[----:B---3--:R-:W-:-:S13]  /*2510*/  ISETP.GE.AND P0, PT, R241, R32, PT ;  /* 0x00000020f100720c */ /* 0x008fda0003f06270 */
        /* <DEDUP_REMOVED lines=10> */
.L_x_1017:
[----:B------:R-:W-:Y:S05]  /*25c0*/  BSYNC B0 ;  /* 0x0000000000007941 */ /* 0x000fea0003800000 */
.L_x_1016:
[----:B------:R-:W-:Y:S01]  /*25d0*/  ISETP.GE.AND P0, PT, R21, R12, PT ;  /* 0x0000000c1500720c */ /* 0x000fe20003f06270 */
[----:B------:R-:W-:Y:S01]  /*25e0*/  BSSY B0, `(.L_x_1018) ;  /* 0x0000010000007945 */ /* 0x000fe20003800000 */
[C---:B------:R-:W-:Y:S01]  /*25f0*/  SHF.L.U64.HI R184, R218.reuse, 0x5, R219 ;  /* 0x00000005dab87819 */ /* 0x040fe200000102db */
[----:B------:R-:W-:-:S10]  /*2600*/  IMAD.SHL.U32 R133, R218, 0x20, RZ ;  /* 0x00000020da857824 */ /* 0x000fd400078e00ff */
[----:B------:R-:W-:Y:S05]  /*2610*/  @P0 BRA `(.L_x_1019) ;  /* 0x000000c000000947 */ /* 0x000fea0003800000 */
[----:B------:R-:W5:Y:S02]  /*2620*/  LDL R0, [R1] ;  /* 0x0000000001007983 */ /* 0x000f640000100800 */
[----:B-----5:R-:W-:-:S13]  /*2630*/  ISETP.GE.AND P0, PT, R241, R0, PT ;  /* 0x00000000f100720c */ /* 0x020fda0003f06270 */
[----:B------:R1:W-:Y:S01]  /*2640*/  @P0 STS.128 [R236+0x2800], RZ ;  /* 0x002800ffec000388 */ /* 0x0003e20000000c00 */
[----:B------:R-:W-:Y:S05]  /*2650*/  @P0 BRA `(.L_x_1019) ;  /* 0x0000008000000947 */ /* 0x000fea0003800000 */
[----:B------:R-:W-:-:S05]  /*2660*/  IADD3 R0, P0, R133, R6, RZ ;  /* 0x0000000685007210 */ /* 0x000fca0007f1e0ff */
[----:B------:R-:W-:Y:S01]  /*2670*/  IMAD.X R2, R184, 0x1, R9, P0 ;  /* 0x00000001b8027824 */ /* 0x000fe200000e0609 */
[----:B----4-:R-:W-:-:S04]  /*2680*/  LEA R10, P0, R0, R186, 0x1 ;  /* 0x000000ba000a7211 */ /* 0x010fc800078008ff */
[----:B------:R-:W-:-:S05]  /*2690*/  LEA.HI.X R11, R0, R187, R2, 0x1, P0 ;  /* 0x000000bb000b7211 */ /* 0x000fca00000f0c02 */
[----:B------:R-:W-:Y:S01]  /*26a0*/  @!PT LDS RZ, [RZ] ;  /* 0x00000000fffff984 */ /* 0x000fe20000000800 */
[----:B------:R-:W-:Y:S01]  /*26b0*/  @!PT LDS RZ, [RZ] ;  /* 0x00000000fffff984 */ /* 0x000fe20000000800 */
[----:B------:R-:W-:Y:S01]  /*26c0*/  @!PT LDS RZ, [RZ] ;  /* 0x00000000fffff984 */ /* 0x000fe20000000800 */
[----:B------:R4:W-:Y:S04]  /*26d0*/  LDGSTS.E.BYPASS.LTC128B.128 [R236+0x2800], [R10.64] ;  /* 0x028000000aec7fae */ /* 0x0009e8000b901d44 */
.L_x_1019:
[----:B------:R-:W-:Y:S05]  /*26e0*/  BSYNC B0 ;  /* 0x0000000000007941 */ /* 0x000fea0003800000 */
.L_x_1018:
[----:B------:R-:W-:Y:S01]  /*26f0*/  ISETP.GE.AND P0, PT, R20, R12, PT ;  /* 0x0000000c1400720c */ /* 0x000fe20003f06270 */
[----:B------:R-:W-:-:S12]  /*2700*/  BSSY B0, `(.L_x_1020) ;  /* 0x000000e000007945 */ /* 0x000fd80003800000 */
[----:B------:R-:W-:Y:S05]  /*2710*/  @P0 BRA `(.L_x_1021) ;  /* 0x000000c000000947 */ /* 0x000fea0003800000 */
[----:B------:R-:W5:Y:S02]  /*2720*/  LDL R0, [R1] ;  /* 0x0000000001007983 */ /* 0x000f640000100800 */
[----:B-----5:R-:W-:-:S13]  /*2730*/  ISETP.GE.AND P0, PT, R241, R0, PT ;  /* 0x00000000f100720c */ /* 0x020fda0003f06270 */
[----:B------:R1:W-:Y:S01]  /*2740*/  @P0 STS.128 [R236+0x3000], RZ ;  /* 0x003000ffec000388 */ /* 0x0003e20000000c00 */
[----:B------:R-:W-:Y:S05]  /*2750*/  @P0 BRA `(.L_x_1021) ;  /* 0x0000008000000947 */ /* 0x000fea0003800000 */
[----:B------:R-:W-:-:S04]  /*2760*/  LEA R0, P0, R218, R6, 0x6 ;  /* 0x00000006da007211 */ /* 0x000fc800078030ff */
[----:B------:R-:W-:Y:S02]  /*2770*/  LEA.HI.X R2, R218, R9, R219, 0x6, P0 ;  /* 0x00000009da027211 */ /* 0x000fe400000f34db */
[----:B----4-:R-:W-:-:S04]  /*2780*/  LEA R10, P0, R0, R186, 0x1 ;  /* 0x000000ba000a7211 */ /* 0x010fc800078008ff */
[----:B------:R-:W-:-:S05]  /*2790*/  LEA.HI.X R11, R0, R187, R2, 0x1, P0 ;  /* 0x000000bb000b7211 */ /* 0x000fca00000f0c02 */
[----:B------:R-:W-:Y:S01]  /*27a0*/  @!PT LDS RZ, [RZ] ;  /* 0x00000000fffff984 */ /* 0x000fe20000000800 */
[----:B------:R-:W-:Y:S01]  /*27b0*/  @!PT LDS RZ, [RZ] ;  /* 0x00000000fffff984 */ /* 0x000fe20000000800 */
[----:B------:R-:W-:Y:S01]  /*27c0*/  @!PT LDS RZ, [RZ] ;  /* 0x00000000fffff984 */ /* 0x000fe20000000800 */
[----:B------:R4:W-:Y:S04]  /*27d0*/  LDGSTS.E.BYPASS.LTC128B.128 [R236+0x3000], [R10.64] ;  /* 0x030000000aec7fae */ /* 0x0009e8000b901d44 */
.L_x_1021:
[----:B------:R-:W-:Y:S05]  /*27e0*/  BSYNC B0 ;  /* 0x0000000000007941 */ /* 0x000fea0003800000 */
.L_x_1020:
[----:B------:R-:W-:Y:S01]  /*27f0*/  ISETP.GE.AND P0, PT, R19, R12, PT ;  /* 0x0000000c1300720c */ /* 0x000fe20003f06270 */
[----:B------:R-:W-:-:S12]  /*2800*/  BSSY B0, `(.L_x_1022) ;  /* 0x0000010000007945 */ /* 0x000fd80003800000 */
[----:B------:R-:W-:Y:S05]  /*2810*/  @P0 BRA `(.L_x_1023) ;  /* 0x000000e000000947 */ /* 0x000fea0003800000 */
[----:B------:R-:W5:Y:S02]  /*2820*/  LDL R0, [R1] ;  /* 0x0000000001007983 */ /* 0x000f640000100800 */
[----:B-----5:R-:W-:-:S13]  /*2830*/  ISETP.GE.AND P0, PT, R241, R0, PT ;  /* 0x00000000f100720c */ /* 0x020fda0003f06270 */
        /* <DEDUP_REMOVED lines=12> */
.L_x_1023:
[----:B------:R-:W-:Y:S05]  /*2900*/  BSYNC B0 ;  /* 0x0000000000007941 */ /* 0x000fea0003800000 */
.L_x_1022:
[----:B-12---:R-:W2:Y:S04]  /*2910*/  LD.E.64 R6, [R134.64+0x1b8] ;  /* 0x0001b80486067980 */ /* 0x006ea8000c101b00 */
[----:B------:R-:W0:Y:S04]  /*2920*/  LDGDEPBAR ;  /* 0x00000000000079af */ /* 0x000e280000000000 */
[----:B------:R1:W5:Y:S04]  /*2930*/  LD.E R69, [R134.64+0x184] ;  /* 0x0001840486457980 */ /* 0x000368000c101900 */
[----:B------:R1:W5:Y:S01]  /*2940*/  LD.E R132, [R134.64+0x188] ;  /* 0x0001880486847980 */ /* 0x000362000c101900 */
[----:B--2---:R-:W-:-:S04]  /*2950*/  ISETP.NE.U32.AND P1, PT, R6, RZ, PT ;  /* 0x000000ff0600720c */ /* 0x004fc80003f25070 */
[----:B------:R-:W-:-:S13]  /*2960*/  ISETP.NE.AND.EX P1, PT, R7, RZ, PT, P1 ;  /* 0x000000ff0700720c */ /* 0x000fda0003f25310 */
[----:B------:R-:W2:Y:S01]  /*2970*/  @P1 LD.E.64 R8, [R134.64+0x1c0] ;  /* 0x0001c00486081980 */ /* 0x000ea2000c101b00 */
[----:B------:R-:W-:Y:S01]  /*2980*/  @P1 SHF.R.S32.HI R5, RZ, 0x1f, R46 ;  /* 0x0000001fff051819 */ /* 0x000fe2000001142e */
[----:B------:R-:W-:Y:S02]  /*2990*/  @P1 IMAD.MOV.U32 R16, RZ, RZ, R47 ;  /* 0x000000ffff101224 */ /* 0x000fe400078e002f */
[----:B---3--:R-:W3:Y:S01]  /*29a0*/  @P1 LD.E R2, [R134.64+0xd8] ;  /* 0x0000d80486021980 */ /* 0x008ee2000c101900 */
[C---:B------:R-:W-:Y:S01]  /*29b0*/  SHF.L.U64.HI R26, R40.reuse, 0x7, R41 ;  /* 0x00000007281a7819 */ /* 0x040fe20000010229 */
[----:B------:R-:W-:Y:S01]  /*29c0*/  IMAD.MOV.U32 R24, RZ, RZ, R44 ;  /* 0x000000ffff187224 */ /* 0x000fe200078e002c */
[----:B------:R-:W-:Y:S01]  /*29d0*/  SHF.L.U32 R23, R40, 0x7, RZ ;  /* 0x0000000728177819 */ /* 0x000fe200000006ff */
[----:B--2---:R-:W-:Y:S02]  /*29e0*/  @P1 IMAD R0, R9, R46, RZ ;  /* 0x0000002e09001224 */ /* 0x004fe400078e02ff */
[----:B----4-:R-:W-:-:S04]  /*29f0*/  @P1 IMAD.WIDE.U32 R10, R46, R8, R16 ;  /* 0x000000082e0a1225 */ /* 0x010fc800078e0010 */
[----:B------:R-:W-:Y:S01]  /*2a00*/  @P1 IMAD R8, R8, R5, R0 ;  /* 0x0000000508081224 */ /* 0x000fe200078e0200 */
[----:B------:R-:W-:-:S03]  /*2a10*/  @P1 LEA R6, P0, R10, R6, 0x2 ;  /* 0x000000060a061211 */ /* 0x000fc600078010ff */
[----:B------:R-:W-:-:S05]  /*2a20*/  @P1 IMAD.IADD R8, R11, 0x1, R8 ;  /* 0x000000010b081824 */ /* 0x000fca00078e0208 */
[----:B------:R-:W-:-:S05]  /*2a30*/  @P1 LEA.HI.X R7, R10, R7, R8, 0x2, P0 ;  /* 0x000000070a071211 */ /* 0x000fca00000f1408 */
[----:B------:R2:W4:Y:S01]  /*2a40*/  @P1 LD.E R6, [R6.64] ;  /* 0x0000000406061980 */ /* 0x000522000c101900 */
[----:B------:R-:W-:-:S04]  /*2a50*/  DEPBAR.LE SB0, 0x0 ;  /* 0x000080000000791a */ /* 0x000fc80000000000 */
[----:B------:R-:W-:Y:S01]  /*2a60*/  WARPSYNC 0xffffffff ;  /* 0xffffffff00007948 */ /* 0x000fe20003800000 */
[----:B------:R-:W-:Y:S01]  /*2a70*/  ISETP.GE.AND P0, PT, R4, R12, PT ;  /* 0x0000000c0400720c */ /* 0x000fe20003f06270 */
[----:B------:R-:W-:Y:S06]  /*2a80*/  BAR.SYNC.DEFER_BLOCKING 0x0 ;  /* 0x0000000000007b1d */ /* 0x000fec0000010000 */
[----:B------:R1:W-:Y:S04]  /*2a90*/  STL [R1+0x238], R26 ;  /* 0x0002381a01007387 */ /* 0x0003e80000100800 */
[----:B------:R1:W-:Y:S04]  /*2aa0*/  STL [R1+0x234], R23 ;  /* 0x0002341701007387 */ /* 0x0003e80000100800 */
[----:B------:R1:W-:Y:S01]  /*2ab0*/  STL.64 [R1+0x2f0], R24 ;  /* 0x0002f01801007387 */ /* 0x0003e20000100a00 */
[----:B---3--:R-:W4:Y:S03]  /*2ac0*/  @P1 MUFU.RCP R2, R2 ;  /* 0x0000000200021308 */ /* 0x008f260000001000 */
[----:B------:R1:W-:Y:S04]  /*2ad0*/  @P0 STS [R236+0x4000], RZ ;  /* 0x004000ffec000388 */ /* 0x0003e80000000800 */
[----:B------:R1:W-:Y:S04]  /*2ae0*/  @P0 STS [R236+0x4004], RZ ;  /* 0x004004ffec000388 */ /* 0x0003e80000000800 */
[----:B------:R1:W-:Y:S01]  /*2af0*/  @P0 STS.64 [R236+0x4008], RZ ;  /* 0x004008ffec000388 */ /* 0x0003e20000000a00 */
[----:B------:R-:W-:Y:S01]  /*2b00*/  IMAD R0, R26, R172, RZ ;  /* 0x000000ac1a007224 */ /* 0x000fe200078e02ff */
[----:B--2---:R-:W-:Y:S01]  /*2b10*/  SHF.L.U32 R7, R36, 0x1, RZ ;  /* 0x0000000124077819 */ /* 0x004fe200000006ff */
[-C--:B------:R-:W-:Y:S01]  /*2b20*/  IMAD.WIDE.U32 R4, R172, R23.reuse, R24 ;  /* 0x00000017ac047225 */ /* 0x080fe200078e0018 */
[----:B------:R-:W-:Y:S03]  /*2b30*/  BSSY B0, `(.L_x_1024) ;  /* 0x0000015000007945 */ /* 0x000fe60003800000 */
[----:B------:R-:W-:Y:S01]  /*2b40*/  IMAD R0, R13, R23, R0 ;  /* 0x000000170d007224 */ /* 0x000fe200078e0200 */
[----:B------:R-:W-:Y:S01]  /*2b50*/  LOP3.LUT R185, R7, 0x6, RZ, 0xc0, !PT ;  /* 0x0000000607b97812 */ /* 0x000fe200078ec0ff */
[----:B------:R-:W-:Y:S01]  /*2b60*/  IMAD.MOV.U32 R222, RZ, RZ, RZ ;  /* 0x000000ffffde7224 */ /* 0x000fe200078e00ff */
[----:B------:R-:W-:Y:S01]  /*2b70*/  LEA R240, R37, R70, 0x3 ;  /* 0x0000004625f07211 */ /* 0x000fe200078e18ff */
[----:B------:R-:W-:Y:S01]  /*2b80*/  IMAD.IADD R7, R5, 0x1, R0 ;  /* 0x0000000105077824 */ /* 0x000fe200078e0200 */
[----:B------:R-:W-:Y:S01]  /*2b90*/  IADD3 R249, R42, -0x4ab325aa, RZ ;  /* 0xb54cda562af97810 */ /* 0x000fe20007ffe0ff */
[----:B----4-:R-:W-:Y:S01]  /*2ba0*/  @P1 FMUL.FTZ R222, R6, R2 ;  /* 0x0000000206de1220 */ /* 0x010fe20000410000 */
[----:B------:R-:W-:Y:S05]  /*2bb0*/  @P0 BRA `(.L_x_1025) ;  /* 0x000000c000000947 */ /* 0x000fea0003800000 */
[----:B-1----:R-:W2:Y:S02]  /*2bc0*/  LDL R23, [R1] ;  /* 0x0000000001177983 */ /* 0x002ea40000100800 */
[----:B--2---:R-:W-:-:S13]  /*2bd0*/  ISETP.GE.AND P0, PT, R241, R23, PT ;  /* 0x00000017f100720c */ /* 0x004fda0003f06270 */
        /* <DEDUP_REMOVED lines=10> */
.L_x_1025:
[----:B-1----:R-:W-:Y:S05]  /*2c80*/  BSYNC B0 ;  /* 0x0000000000007941 */ /* 0x002fea0003800000 */
.L_x_1024:
[----:B------:R-:W-:Y:S01]  /*2c90*/  ISETP.GE.AND P0, PT, R21, R12, PT ;  /* 0x0000000c1500720c */ /* 0x000fe20003f06270 */
[----:B------:R-:W-:-:S12]  /*2ca0*/  BSSY B0, `(.L_x_1026) ;  /* 0x000000f000007945 */ /* 0x000fd80003800000 */
[----:B------:R1:W-:Y:S01]  /*2cb0*/  @P0 STS.128 [R236+0x4800], RZ ;  /* 0x004800ffec000388 */ /* 0x0003e20000000c00 */
[----:B------:R-:W-:Y:S05]  /*2cc0*/  @P0 BRA `(.L_x_1027) ;  /* 0x000000c000000947 */ /* 0x000fea0003800000 */
[----:B------:R-:W3:Y:S02]  /*2cd0*/  LDL R0, [R1] ;  /* 0x0000000001007983 */ /* 0x000ee40000100800 */
[----:B---3--:R-:W-:-:S13]  /*2ce0*/  ISETP.GE.AND P0, PT, R241, R0, PT ;  /* 0x00000000f100720c */ /* 0x008fda0003f06270 */
[----:B------:R3:W-:Y:S01]  /*2cf0*/  @P0 STS.128 [R236+0x4800], RZ ;  /* 0x004800ffec000388 */ /* 0x0007e20000000c00 */
[----:B------:R-:W-:Y:S05]  /*2d00*/  @P0 BRA `(.L_x_1027) ;  /* 0x0000008000000947 */ /* 0x000fea0003800000 */
[----:B------:R-:W-:-:S04]  /*2d10*/  LEA R0, P0, R40, R4, 0x5 ;  /* 0x0000000428007211 */ /* 0x000fc800078028ff */
[----:B------:R-:W-:Y:S02]  /*2d20*/  LEA.HI.X R2, R40, R7, R41, 0x5, P0 ;  /* 0x0000000728027211 */ /* 0x000fe400000f2c29 */
[----:B--2---:R-:W-:-:S04]  /*2d30*/  LEA R8, P0, R0, R38, 0x1 ;  /* 0x0000002600087211 */ /* 0x004fc800078008ff */
[----:B------:R-:W-:-:S05]  /*2d40*/  LEA.HI.X R9, R0, R39, R2, 0x1, P0 ;  /* 0x0000002700097211 */ /* 0x000fca00000f0c02 */
[----:B------:R-:W-:Y:S01]  /*2d50*/  @!PT LDS RZ, [RZ] ;  /* 0x00000000fffff984 */ /* 0x000fe20000000800 */
[----:B------:R-:W-:Y:S01]  /*2d60*/  @!PT LDS RZ, [RZ] ;  /* 0x00000000fffff984 */ /* 0x000fe20000000800 */
[----:B------:R-:W-:Y:S01]  /*2d70*/  @!PT LDS RZ, [RZ] ;  /* 0x00000000fffff984 */ /* 0x000fe20000000800 */
[----:B------:R2:W-:Y:S04]  /*2d80*/  LDGSTS.E.BYPASS.LTC128B.128 [R236+0x4800], [R8.64] ;  /* 0x0480000008ec7fae */ /* 0x0005e8000b901d44 */
.L_x_1027:
[----:B------:R-:W-:Y:S05]  /*2d90*/  BSYNC B0 ;  /* 0x0000000000007941 */ /* 0x000fea0003800000 */
.L_x_1026:
[----:B------:R-:W-:Y:S01]  /*2da0*/  ISETP.GE.AND P0, PT, R20, R12, PT ;  /* 0x0000000c1400720c */ /* 0x000fe20003f06270 */
[----:B------:R-:W-:-:S12]  /*2db0*/  BSSY B0, `(.L_x_1028) ;  /* 0x000000f000007945 */ /* 0x000fd80003800000 */
[----:B------:R4:W-:Y:S01]  /*2dc0*/  @P0 STS.128 [R236+0x5000], RZ ;  /* 0x005000ffec000388 */ /* 0x0009e20000000c00 */
[----:B------:R-:W-:Y:S05]  /*2dd0*/  @P0 BRA `(.L_x_1029) ;  /* 0x000000c000000947 */ /* 0x000fea0003800000 */
[----:B--2---:R-:W2:Y:S02]  /*2de0*/  LDL R0, [R1] ;  /* 0x0000000001007983 */ /* 0x004ea40000100800 */
[----:B--2---:R-:W-:-:S13]  /*2df0*/  ISETP.GE.AND P0, PT, R241, R0, PT ;  /* 0x00000000f100720c */ /* 0x004fda0003f06270 */
[----:B------:R2:W-:Y:S01]  /*2e00*/  @P0 STS.128 [R236+0x5000], RZ ;  /* 0x005000ffec000388 */ /* 0x0005e20000000c00 */
[----:B------:R-:W-:Y:S05]  /*2e10*/  @P0 BRA `(.L_x_1029) ;  /* 0x0000008000000947 */ /* 0x000fea0003800000 */
[----:B------:R-:W-:-:S04]  /*2e20*/  LEA R0, P0, R40, R4, 0x6 ;  /* 0x0000000428007211 */ /* 0x000fc800078030ff */
[----:B------:R-:W-:Y:S02]  /*2e30*/  LEA.HI.X R2, R40, R7, R41, 0x6, P0 ;  /* 0x0000000728027211 */ /* 0x000fe400000f3429 */
[----:B------:R-:W-:-:S04]  /*2e40*/  LEA R8, P0, R0, R38, 0x1 ;  /* 0x0000002600087211 */ /* 0x000fc800078008ff */
[----:B------:R-:W-:-:S05]  /*2e50*/  LEA.HI.X R9, R0, R39, R2, 0x1, P0 ;  /* 0x0000002700097211 */ /* 0x000fca00000f0c02 */
[----:B------:R-:W-:Y:S01]  /*2e60*/  @!PT LDS RZ, [RZ] ;  /* 0x00000000fffff984 */ /* 0x000fe20000000800 */
[----:B------:R-:W-:Y:S01]  /*2e70*/  @!PT LDS RZ, [RZ] ;  /* 0x00000000fffff984 */ /* 0x000fe20000000800 */
[----:B------:R-:W-:Y:S01]  /*2e80*/  @!PT LDS RZ, [RZ] ;  /* 0x00000000fffff984 */ /* 0x000fe20000000800 */
[----:B------:R1:W-:Y:S04]  /*2e90*/  LDGSTS.E.BYPASS.LTC128B.128 [R236+0x5000], [R8.64] ;  /* 0x0500000008ec7fae */ /* 0x0003e8000b901d44 */
.L_x_1029:
[----:B------:R-:W-:Y:S05]  /*2ea0*/  BSYNC B0 ;  /* 0x0000000000007941 */ /* 0x000fea0003800000 */
.L_x_1028:
        /* <DEDUP_REMOVED lines=18> */
.L_x_1031:
[----:B------:R-:W-:Y:S05]  /*2fd0*/  BSYNC B0 ;  /* 0x0000000000007941 */ /* 0x000fea0003800000 */
.L_x_1030:
[----:B------:R-:W-:Y:S01]  /*2fe0*/  LOP3.LUT R2, R35, 0xfffffff8, RZ, 0xc0, !PT ;  /* 0xfffffff823027812 */ /* 0x000fe200078ec0ff */
[----:B-1----:R-:W-:Y:S01]  /*2ff0*/  IMAD.SHL.U32 R5, R18, 0x40, RZ ;  /* 0x0000004012057824 */ /* 0x002fe200078e00ff */
[----:B--2---:R-:W-:Y:S01]  /*3000*/  SHF.R.S32.HI R8, RZ, 0x4, R22 ;  /* 0x00000004ff087819 */ /* 0x004fe20000011416 */
[----:B------:R-:W0:Y:S01]  /*3010*/  LDGDEPBAR ;  /* 0x00000000000079af */ /* 0x000e220000000000 */
[----:B------:R-:W-:Y:S01]  /*3020*/  LOP3.LUT R4, R15, 0x7fffffe, RZ, 0xc0, !PT ;  /* 0x07fffffe0f047812 */ /* 0x000fe200078ec0ff */
[----:B------:R-:W-:Y:S01]  /*3030*/  IMAD.IADD R2, R36, 0x1, -R2 ;  /* 0x0000000124027824 */ /* 0x000fe200078e0a02 */
[----:B------:R-:W-:Y:S01]  /*3040*/  LEA.HI R6, R22, R8, RZ, 0x1 ;  /* 0x0000000816067211 */ /* 0x000fe200078f08ff */
[----:B------:R-:W-:Y:S01]  /*3050*/  BSSY B1, `(.L_x_1032) ;  /* 0x00000d4000017945 */ /* 0x000fe20003800000 */
        /* <DEDUP_REMOVED lines=28> */
[----:B------:R-:W-:Y:S01]  /*3220*/  IMAD.SHL.U32 R207, R2, 0x2, RZ ;  /* 0x0000000202cf7824 */ /* 0x000fe200078e00ff */
[----:B------:R-:W-:Y:S01]  /*3230*/  IADD3 R2, R68, 0x1, -R192 ;  /* 0x0000000144027810 */ /* 0x000fe20007ffe8c0 */
[----:B------:R-:W-:Y:S02]  /*3240*/  IMAD.SHL.U32 R204, R0, 0x2, RZ ;  /* 0x0000000200cc7824 */ /* 0x000fe400078e00ff */
[----:B------:R-:W-:Y:S01]  /*3250*/  IMAD R208, R3, 0x2, R207 ;  /* 0x0000000203d07824 */ /* 0x000fe200078e02cf */
[----:B------:R-:W-:Y:S01]  /*3260*/  LDSM.16.M88.4 R4, [R207+0x1000] ;  /* 0x00100000cf04783b */ /* 0x000fe20000000200 */
[----:B-----5:R-:W-:Y:S01]  /*3270*/  IMAD.IADD R2, R132, 0x1, R2 ;  /* 0x0000000184027824 */ /* 0x020fe200078e0202 */
[----:B------:R-:W-:-:S02]  /*3280*/  IADD3 R0, R204, 0x2000, RZ ;  /* 0x00002000cc007810 */ /* 0x000fc40007ffe0ff */
[----:B------:R-:W1:Y:S01]  /*3290*/  LDSM.16.M88.4 R44, [R204+0x3c00] ;  /* 0x003c0000cc2c783b */ /* 0x000e620000000200 */
[----:B------:R-:W-:Y:S02]  /*32a0*/  IADD3 R209, R204, 0x2020, RZ ;  /* 0x00002020ccd17810 */ /* 0x000fe40007ffe0ff */
[----:B------:R-:W-:Y:S01]  /*32b0*/  @P0 IADD3 R209, R0, -0x20, RZ ;  /* 0xffffffe000d10810 */ /* 0x000fe20007ffe0ff */
[----:B------:R-:W2:Y:S01]  /*32c0*/  LDSM.16.M88.4 R32, [R204+0x2000] ;  /* 0x00200000cc20783b */ /* 0x000ea20000000200 */
[----:B------:R-:W-:Y:S01]  /*32d0*/  IMAD R0, R70, 0x10, R71 ;  /* 0x0000001046007824 */ /* 0x000fe200078e0247 */
[----:B------:R-:W-:Y:S02]  /*32e0*/  ISETP.GT.AND P0, PT, R172, R239, PT ;  /* 0x000000efac00720c */ /* 0x000fe40003f04270 */
[----:B------:R-:W3:Y:S01]  /*32f0*/  LDSM.16.M88.4 R28, [R204+0x2400] ;  /* 0x00240000cc1c783b */ /* 0x000ee20000000200 */
[----:B------:R-:W-:Y:S01]  /*3300*/  IMAD.IADD R0, R193, 0x1, R0 ;  /* 0x00000001c1007824 */ /* 0x000fe200078e0200 */
[----:B------:R-:W-:-:S02]  /*3310*/  IADD3 R216, R209, 0x400, RZ ;  /* 0x00000400d1d87810 */ /* 0x000fc40007ffe0ff */
[----:B------:R-:W4:Y:S01]  /*3320*/  LDSM.16.M88.4 R24, [R204+0x2800] ;  /* 0x00280000cc18783b */ /* 0x000f220000000200 */
[C---:B------:R-:W-:Y:S02]  /*3330*/  IADD3 R215, R209.reuse, 0x800, RZ ;  /* 0x00000800d1d77810 */ /* 0x040fe40007ffe0ff */
[C---:B------:R-:W-:Y:S01]  /*3340*/  IADD3 R214, R209.reuse, 0xc00, RZ ;  /* 0x00000c00d1d67810 */ /* 0x040fe20007ffe0ff */
[----:B------:R-:W3:Y:S01]  /*3350*/  LDSM.16.M88.4 R20, [R204+0x2c00] ;  /* 0x002c0000cc14783b */ /* 0x000ee20000000200 */
[C---:B------:R-:W-:Y:S02]  /*3360*/  IADD3 R213, R209.reuse, 0x1000, RZ ;  /* 0x00001000d1d57810 */ /* 0x040fe40007ffe0ff */
[C---:B------:R-:W-:Y:S01]  /*3370*/  IADD3 R212, R209.reuse, 0x1400, RZ ;  /* 0x00001400d1d47810 */ /* 0x040fe20007ffe0ff */
[----:B------:R-:W4:Y:S01]  /*3380*/  LDSM.16.M88.4 R16, [R204+0x3000] ;  /* 0x00300000cc10783b */ /* 0x000f220000000200 */
[C---:B------:R-:W-:Y:S02]  /*3390*/  IADD3 R211, R209.reuse, 0x1800, RZ ;  /* 0x00001800d1d37810 */ /* 0x040fe40007ffe0ff */
[----:B------:R-:W-:Y:S01]  /*33a0*/  IADD3 R210, R209, 0x1c00, RZ ;  /* 0x00001c00d1d27810 */ /* 0x000fe20007ffe0ff */
[----:B------:R-:W4:Y:S04]  /*33b0*/  LDSM.16.M88.4 R36, [R204+0x3400] ;  /* 0x00340000cc24783b */ /* 0x000f280000000200 */
[----:B------:R-:W4:Y:S04]  /*33c0*/  LDSM.16.M88.4 R40, [R204+0x3800] ;  /* 0x00380000cc28783b */ /* 0x000f280000000200 */
[----:B------:R-:W-:Y:S04]  /*33d0*/  LDSM.16.M88.4 R8, [R208+0x1000] ;  /* 0x00100000d008783b */ /* 0x000fe80000000200 */
[----:B------:R-:W4:Y:S04]  /*33e0*/  LDSM.16.M88.4 R80, [R209+0x1c00] ;  /* 0x001c0000d150783b */ /* 0x000f280000000200 */
[----:B------:R-:W4:Y:S01]  /*33f0*/  LDSM.16.M88.4 R72, [R209] ;  /* 0x00000000d148783b */ /* 0x000f220000000200 */
[C---:B-1----:R-:W-:Y:S03]  /*3400*/  HMMA.16816.F32 R88, R4.reuse, R44, RZ ;  /* 0x0000002c0458723c */ /* 0x042fe600000018ff */
[----:B------:R-:W1:Y:S04]  /*3410*/  LDSM.16.M88.4 R64, [R209+0x400] ;  /* 0x00040000d140783b */ /* 0x000e680000000200 */
[----:B------:R-:W1:Y:S01]  /*3420*/  LDSM.16.M88.4 R60, [R209+0x800] ;  /* 0x00080000d13c783b */ /* 0x000e620000000200 */
[C---:B--2---:R-:W-:Y:S03]  /*3430*/  HMMA.16816.F32 R136, R4.reuse, R32, RZ ;  /* 0x000000200488723c */ /* 0x044fe600000018ff */
[----:B------:R-:W2:Y:S04]  /*3440*/  LDSM.16.M88.4 R56, [R209+0xc00] ;  /* 0x000c0000d138783b */ /* 0x000ea80000000200 */
[----:B------:R-:W1:Y:S01]  /*3450*/  LDSM.16.M88.4 R52, [R209+0x1000] ;  /* 0x00100000d134783b */ /* 0x000e620000000200 */
[C---:B---3--:R-:W-:Y:S03]  /*3460*/  HMMA.16816.F32 R128, R4.reuse, R28, RZ ;  /* 0x0000001c0480723c */ /* 0x048fe600000018ff */
[----:B------:R-:W3:Y:S04]  /*3470*/  LDSM.16.M88.4 R48, [R209+0x1400] ;  /* 0x00140000d130783b */ /* 0x000ee80000000200 */
[----:B------:R-:W1:Y:S01]  /*3480*/  LDSM.16.M88.4 R76, [R209+0x1800] ;  /* 0x00180000d14c783b */ /* 0x000e620000000200 */
[C---:B----4-:R-:W-:Y:S03]  /*3490*/  HMMA.16816.F32 R116, R4.reuse, R24, RZ ;  /* 0x000000180474723c */ /* 0x050fe600000018ff */
[----:B------:R-:W4:Y:S05]  /*34a0*/  LDSM.16.M88.4 R12, [R207] ;  /* 0x00000000cf0c783b */ /* 0x000f2a0000000200 */
        /* <DEDUP_REMOVED lines=14> */
[C---:B-1----:R-:W-:Y:S07]  /*3590*/  HMMA.16816.F32 R128, R8.reuse, R64, R128 ;  /* 0x000000400880723c */ /* 0x042fee0000001880 */
[----:B------:R-:W-:Y:S01]  /*35a0*/  STL.64 [R1+0x20], R4 ;  /* 0x0000200401007387 */ /* 0x000fe20000100a00 */
[C---:B------:R-:W-:Y:S03]  /*35b0*/  HMMA.16816.F32 R152, R8.reuse, R60, R116 ;  /* 0x0000003c0898723c */ /* 0x040fe60000001874 */
[----:B------:R-:W-:Y:S04]  /*35c0*/  STL.64 [R1+0x28], R6 ;  /* 0x0000280601007387 */ /* 0x000fe80000100a00 */
[----:B------:R-:W1:Y:S01]  /*35d0*/  LDSM.16.M88.4 R4, [R208] ;  /* 0x00000000d004783b */ /* 0x000e620000000200 */
[----:B--2---:R-:W-:Y:S01]  /*35e0*/  HMMA.16816.F32 R160, R8, R56, R108 ;  /* 0x0000003808a0723c */ /* 0x004fe2000000186c */
[----:B------:R-:W-:-:S07]  /*35f0*/  DEPBAR.LE SB0, 0x0 ;  /* 0x000080000000791a */ /* 0x000fce0000000000 */
[C---:B------:R-:W-:Y:S08]  /*3600*/  HMMA.16816.F32 R168, R8.reuse, R52, R100 ;  /* 0x0000003408a8723c */ /* 0x040ff00000001864 */
        /* <DEDUP_REMOVED lines=10> */
[C---:B----4-:R-:W-:Y:S08]  /*36b0*/  HMMA.16816.F32 R116, R12.reuse, R32, RZ ;  /* 0x000000200c74723c */ /* 0x050ff000000018ff */
[C---:B------:R-:W-:Y:S07]  /*36c0*/  HMMA.16816.F32 R112, R12.reuse, R34, RZ ;  /* 0x000000220c70723c */ /* 0x040fee00000018ff */
[----:B------:R-:W-:Y:S01]  /*36d0*/  STL.64 [R1+0x10], R8 ;  /* 0x0000100801007387 */ /* 0x000fe20000100a00 */
[C---:B------:R-:W-:Y:S03]  /*36e0*/  HMMA.16816.F32 R108, R12.reuse, R28, RZ ;  /* 0x0000001c0c6c723c */ /* 0x040fe600000018ff */
[----:B------:R2:W-:Y:S05]  /*36f0*/  STL.64 [R1+0x18], R10 ;  /* 0x0000180a01007387 */ /* 0x0005ea0000100a00 */
[C---:B------:R-:W-:Y:S08]  /*3700*/  HMMA.16816.F32 R104, R12.reuse, R30, RZ ;  /* 0x0000001e0c68723c */ /* 0x040ff000000018ff */
[C---:B------:R-:W-:Y:S08]  /*3710*/  HMMA.16816.F32 R100, R12.reuse, R24, RZ ;  /* 0x000000180c64723c */ /* 0x040ff000000018ff */
[C---:B------:R-:W-:Y:S08]  /*3720*/  HMMA.16816.F32 R96, R12.reuse, R26, RZ ;  /* 0x0000001a0c60723c */ /* 0x040ff000000018ff */
[C---:B--2---:R-:W-:Y:S08]  /*3730*/  HMMA.16816.F32 R8, R12.reuse, R44, RZ ;  /* 0x0000002c0c08723c */ /* 0x044ff000000018ff */
        /* <DEDUP_REMOVED lines=9> */
[----:B------:R-:W-:Y:S01]  /*37d0*/  IMAD.IADD R12, R0, 0x1, R2 ;  /* 0x00000001000c7824 */ /* 0x000fe200078e0202 */
[----:B-1----:R-:W-:Y:S04]  /*37e0*/  HMMA.16816.F32 R196, R4, R80, R8 ;  /* 0x0000005004c4723c */ /* 0x002fe80000001808 */
[----:B------:R-:W-:-:S03]  /*37f0*/  IMNMX R235, R12, R68, PT ;  /* 0x000000440ceb7217 */ /* 0x000fc60003800200 */
[----:B------:R-:W-:Y:S01]  /*3800*/  IMAD.IADD R8, R68, 0x1, -R192 ;  /* 0x0000000144087824 */ /* 0x000fe200078e0ac0 */
[C---:B------:R-:W-:Y:S01]  /*3810*/  IADD3 R9, R0.reuse, 0x8, RZ ;  /* 0x0000000800097810 */ /* 0x040fe20007ffe0ff */
[C---:B------:R-:W-:Y:S01]  /*3820*/  HMMA.16816.F32 R92, R4.reuse, R56, R92 ;  /* 0x00000038045c723c */ /* 0x040fe2000000185c */
[C---:B------:R-:W-:Y:S01]  /*3830*/  IADD3 R10, R0.reuse, 0x40, RZ ;  /* 0x00000040000a7810 */ /* 0x040fe20007ffe0ff */
[C---:B------:R-:W-:Y:S01]  /*3840*/  IMAD.IADD R230, R0.reuse, 0x1, R8 ;  /* 0x0000000100e67824 */ /* 0x040fe200078e0208 */
[----:B------:R-:W-:Y:S01]  /*3850*/  IADD3 R0, R0, 0x48, RZ ;  /* 0x0000004800007810 */ /* 0x000fe20007ffe0ff */
[C---:B------:R-:W-:Y:S02]  /*3860*/  IMAD.IADD R228, R8.reuse, 0x1, R9 ;  /* 0x0000000108e47824 */ /* 0x040fe400078e0209 */
[C---:B------:R-:W-:Y:S02]  /*3870*/  IMAD.IADD R229, R8.reuse, 0x1, R10 ;  /* 0x0000000108e57824 */ /* 0x040fe400078e020a */
[--C-:B------:R-:W-:Y:S01]  /*3880*/  IMAD.IADD R231, R8, 0x1, R0.reuse ;  /* 0x0000000108e77824 */ /* 0x100fe200078e0200 */
[----:B------:R-:W-:Y:S01]  /*3890*/  HMMA.16816.F32 R40, R4, R48, R28 ;  /* 0x000000300428723c */ /* 0x000fe2000000181c */
[----:B------:R-:W-:-:S02]  /*38a0*/  IMAD.IADD R0, R2, 0x1, R0 ;  /* 0x0000000102007824 */ /* 0x000fc400078e0200 */
[C---:B------:R-:W-:Y:S02]  /*38b0*/  IMAD.IADD R11, R2.reuse, 0x1, R9 ;  /* 0x00000001020b7824 */ /* 0x040fe400078e0209 */
[----:B------:R-:W-:Y:S01]  /*38c0*/  IMAD.IADD R10, R2, 0x1, R10 ;  /* 0x00000001020a7824 */ /* 0x000fe200078e020a */
[-C--:B------:R-:W-:Y:S01]  /*38d0*/  IMNMX R232, R0, R68.reuse, PT ;  /* 0x0000004400e87217 */ /* 0x080fe20003800200 */
[--C-:B------:R-:W-:Y:S01]  /*38e0*/  IMAD.IADD R0, R230, 0x1, -R69.reuse ;  /* 0x00000001e6007824 */ /* 0x100fe200078e0a45 */
[----:B------:R-:W-:Y:S01]  /*38f0*/  HMMA.16816.F32 R116, R4, R72, R116 ;  /* 0x000000480474723c */ /* 0x000fe20000001874 */
[----:B------:R-:W-:Y:S01]  /*3900*/  IMAD.IADD R2, R228, 0x1, -R69 ;  /* 0x00000001e4027824 */ /* 0x000fe200078e0a45 */
[-C--:B------:R-:W-:Y:S02]  /*3910*/  IMNMX R234, R11, R68.reuse, PT ;  /* 0x000000440bea7217 */ /* 0x080fe40003800200 */
[----:B------:R-:W-:Y:S02]  /*3920*/  IMNMX R233, R10, R68, PT ;  /* 0x000000440ae97217 */ /* 0x000fe40003800200 */
[----:B------:R-:W-:-:S02]  /*3930*/  IMNMX R227, RZ, R0, !PT ;  /* 0x00000000ffe37217 */ /* 0x000fc40007800200 */
[----:B------:R-:W-:Y:S01]  /*3940*/  HMMA.16816.F32 R108, R4, R64, R108 ;  /* 0x00000040046c723c */ /* 0x000fe2000000186c */
[----:B------:R-:W-:-:S07]  /*3950*/  IMNMX R226, RZ, R2, !PT ;  /* 0x00000002ffe27217 */ /* 0x000fce0007800200 */
        /* <DEDUP_REMOVED lines=11> */
[----:B------:R-:W-:-:S02]  /*3a10*/  IMAD.IADD R4, R229, 0x1, -R69 ;  /* 0x00000001e5047824 */ /* 0x000fc400078e0a45 */
[----:B------:R-:W-:-:S03]  /*3a20*/  IMAD.IADD R5, R231, 0x1, -R69 ;  /* 0x00000001e7057824 */ /* 0x000fc600078e0a45 */
[----:B------:R-:W-:Y:S02]  /*3a30*/  IMNMX R225, RZ, R4, !PT ;  /* 0x00000004ffe17217 */ /* 0x000fe40007800200 */
[----:B------:R-:W-:Y:S01]  /*3a40*/  IMNMX R224, RZ, R5, !PT ;  /* 0x00000005ffe07217 */ /* 0x000fe20007800200 */
[----:B------:R-:W-:Y:S06]  /*3a50*/  BAR.SYNC.DEFER_BLOCKING 0x0 ;  /* 0x0000000000007b1d */ /* 0x000fec0000010000 */
[----:B------:R-:W-:Y:S05]  /*3a60*/  @!P0 BRA `(.L_x_1033) ;  /* 0x0000032000008947 */ /* 0x000fea0003800000 */
[----:B------:R-:W2:Y:S01]  /*3a70*/  LDL R237, [R1] ;  /* 0x0000000001ed7983 */ /* 0x000ea20000100800 */
[----:B------:R-:W-:Y:S01]  /*3a80*/  IADD3 R0, R238, -0x2, RZ ;  /* 0xfffffffeee007810 */ /* 0x000fe20007ffe0ff */
[----:B------:R-:W-:Y:S03]  /*3a90*/  BSSY B0, `(.L_x_1034) ;  /* 0x000002e000007945 */ /* 0x000fe60003800000 */
[----:B------:R-:W-:Y:S01]  /*3aa0*/  SHF.R.S32.HI R4, RZ, 0x1f, R0 ;  /* 0x0000001fff047819 */ /* 0x000fe20000011400 */
[----:B------:R-:W-:-:S02]  /*3ab0*/  IMAD R2, R223, R0, RZ ;  /* 0x00000000df027224 */ /* 0x000fc400078e02ff */
[----:B------:R-:W-:-:S04]  /*3ac0*/  IMAD.WIDE.U32 R6, R0, R206, R220 ;  /* 0x000000ce00067225 */ /* 0x000fc800078e00dc */
[----:B------:R-:W-:-:S04]  /*3ad0*/  IMAD R2, R4, R206, R2 ;  /* 0x000000ce04027224 */ /* 0x000fc800078e0202 */
[----:B------:R-:W-:Y:S01]  /*3ae0*/  IMAD.IADD R5, R7, 0x1, R2 ;  /* 0x0000000107057824 */ /* 0x000fe200078e0202 */
[----:B--2---:R-:W-:-:S13]  /*3af0*/  ISETP.GE.AND P0, PT, R241, R237, PT ;  /* 0x000000edf100720c */ /* 0x004fda0003f06270 */
[-C--:B------:R-:W-:Y:S01]  /*3b00*/  @!P0 IADD3 R0, P1, R133, R6.reuse, RZ ;  /* 0x0000000685008210 */ /* 0x080fe20007f3e0ff */
[----:B------:R1:W-:Y:S01]  /*3b10*/  @P0 STS [R236+0x2000], RZ ;  /* 0x002000ffec000388 */ /* 0x0003e20000000800 */
[----:B------:R-:W-:Y:S02]  /*3b20*/  @!P0 LEA R2, P2, R218, R6, 0x6 ;  /* 0x00000006da028211 */ /* 0x000fe400078430ff */
[-C--:B------:R-:W-:Y:S01]  /*3b30*/  @!P0 LEA R12, P4, R6, R186.reuse, 0x1 ;  /* 0x000000ba060c8211 */ /* 0x080fe200078808ff */
[----:B------:R-:W-:Y:S01]  /*3b40*/  @!P0 IMAD.X R9, R184, 0x1, R5, P1 ;  /* 0x00000001b8098824 */ /* 0x000fe200008e0605 */
[-C--:B------:R-:W-:Y:S01]  /*3b50*/  @!P0 LEA R10, P3, R0, R186.reuse, 0x1 ;  /* 0x000000ba000a8211 */ /* 0x080fe200078608ff */
[----:B------:R1:W-:Y:S01]  /*3b60*/  @P0 STS [R236+0x2004], RZ ;  /* 0x002004ffec000388 */ /* 0x0003e20000000800 */
[----:B------:R-:W-:Y:S02]  /*3b70*/  @!P0 LEA R8, P1, R2, R186, 0x1 ;  /* 0x000000ba02088211 */ /* 0x000fe400078208ff */
[----:B------:R-:W-:Y:S01]  /*3b80*/  @!P0 LEA.HI.X R14, R218, R5, R219, 0x6, P2 ;  /* 0x00000005da0e8211 */ /* 0x000fe200010f34db */
[----:B------:R1:W-:Y:S01]  /*3b90*/  @P0 STS.64 [R236+0x2008], RZ ;  /* 0x002008ffec000388 */ /* 0x0003e20000000a00 */
[----:B------:R-:W-:-:S02]  /*3ba0*/  @!P0 LEA.HI.X R13, R6, R187, R5, 0x1, P4 ;  /* 0x000000bb060d8211 */ /* 0x000fc400020f0c05 */
        /* <DEDUP_REMOVED lines=28> */
.L_x_1035:
[----:B------:R-:W-:Y:S05]  /*3d70*/  BSYNC B0 ;  /* 0x0000000000007941 */ /* 0x000fea0003800000 */
.L_x_1034:
[----:B------:R-:W0:Y:S02]  /*3d80*/  LDGDEPBAR ;  /* 0x00000000000079af */ /* 0x000e240000000000 */
.L_x_1033:
[----:B------:R-:W-:Y:S05]  /*3d90*/  BSYNC B1 ;  /* 0x0000000000017941 */ /* 0x000fea0003800000 */
.L_x_1032:
[----:B-1----:R-:W3:Y:S04]  /*3da0*/  LDL R9, [R1+0x1c] ;  /* 0x00001c0001097983 */ /* 0x002ee80000100800 */
[----:B------:R-:W4:Y:S04]  /*3db0*/  LDL.LU R8, [R1+0x10] ;  /* 0x0000100001087983 */ /* 0x000f280000300800 */
[----:B--2---:R-:W2:Y:S04]  /*3dc0*/  LDL R0, [R1+0x20] ;  /* 0x0000200001007983 */ /* 0x004ea80000100800 */
[----:B------:R-:W3:Y:S04]  /*3dd0*/  LDL R4, [R1+0x24] ;  /* 0x0000240001047983 */ /* 0x000ee80000100800 */
[----:B------:R-:W4:Y:S04]  /*3de0*/  LDL R2, [R1+0x2c] ;  /* 0x00002c0001027983 */ /* 0x000f280000100800 */
[----:B------:R-:W4:Y:S04]  /*3df0*/  LDL R7, [R1+0x18] ;  /* 0x0000180001077983 */ /* 0x000f280000100800 */
[----:B------:R-:W4:Y:S04]  /*3e00*/  LDL R5, [R1+0x28] ;  /* 0x0000280001057983 */ /* 0x000f280000100800 */
[----:B------:R-:W4:Y:S01]  /*3e10*/  LDL R6, [R1+0x14] ;  /* 0x0000140001067983 */ /* 0x000f220000100800 */
[----:B------:R-:W-:-:S05]  /*3e20*/  IMAD R17, R172, 0x80, R185 ;  /* 0x00000080ac117824 */ /* 0x000fca00078e02b9 */
[----:B------:R-:W-:-:S04]  /*3e30*/  ISETP.GE.AND P5, PT, R17, R227, PT ;  /* 0x000000e31100720c */ /* 0x000fc80003fa6270 */
[C---:B------:R-:W-:Y:S02]  /*3e40*/  ISETP.GE.OR P5, PT, R17.reuse, R235, !P5 ;  /* 0x000000eb1100720c */ /* 0x040fe40006fa6670 */
[C---:B------:R-:W-:Y:S02]  /*3e50*/  ISETP.GE.AND P0, PT, R17.reuse, R226, PT ;  /* 0x000000e21100720c */ /* 0x040fe40003f06270 */
[C---:B------:R-:W-:Y:S02]  /*3e60*/  ISETP.GE.AND P6, PT, R17.reuse, R225, PT ;  /* 0x000000e11100720c */ /* 0x040fe40003fc6270 */
[C---:B------:R-:W-:Y:S02]  /*3e70*/  ISETP.GE.OR P0, PT, R17.reuse, R234, !P0 ;  /* 0x000000ea1100720c */ /* 0x040fe40004706670 */
[----:B------:R-:W-:Y:S01]  /*3e80*/  ISETP.GE.OR P6, PT, R17, R233, !P6 ;  /* 0x000000e91100720c */ /* 0x000fe200077c6670 */
[----:B--2---:R-:W-:Y:S02]  /*3e90*/  IMAD.MOV.U32 R223, RZ, RZ, R0 ;  /* 0x000000ffffdf7224 */ /* 0x004fe400078e0000 */
[----:B------:R-:W-:-:S02]  /*3ea0*/  IMAD.IADD R0, R230, 0x1, -R17 ;  /* 0x00000001e6007824 */ /* 0x000fc400078e0a11 */
[----:B---3--:R-:W-:Y:S02]  /*3eb0*/  IMAD.MOV.U32 R19, RZ, RZ, R4 ;  /* 0x000000ffff137224 */ /* 0x008fe400078e0004 */
[----:B------:R-:W-:Y:S01]  /*3ec0*/  IMAD.IADD R4, R228, 0x1, -R17 ;  /* 0x00000001e4047824 */ /* 0x000fe200078e0a11 */
[----:B------:R-:W-:Y:S01]  /*3ed0*/  IABS R0, R0 ;  /* 0x0000000000007213 */ /* 0x000fe20000000000 */
[----:B----4-:R-:W-:-:S04]  /*3ee0*/  IMAD.MOV.U32 R220, RZ, RZ, R2 ;  /* 0x000000ffffdc7224 */ /* 0x010fc800078e0002 */
[----:B------:R-:W-:Y:S01]  /*3ef0*/  IMAD.MOV.U32 R2, RZ, RZ, R0 ;  /* 0x000000ffff027224 */ /* 0x000fe200078e0000 */
[----:B------:R-:W-:Y:S01]  /*3f00*/  IABS R0, R4 ;  /* 0x0000000400007213 */ /* 0x000fe20000000000 */
[----:B------:R-:W-:Y:S02]  /*3f10*/  IMAD.IADD R4, R229, 0x1, -R17 ;  /* 0x00000001e5047824 */ /* 0x000fe400078e0a11 */
[----:B------:R-:W-:Y:S02]  /*3f20*/  IMAD.MOV.U32 R187, RZ, RZ, R8 ;  /* 0x000000ffffbb7224 */ /* 0x000fe400078e0008 */
[----:B------:R1:W-:Y:S01]  /*3f30*/  I2F R8, R2 ;  /* 0x0000000200087306 */ /* 0x0003e20000201400 */
[----:B------:R-:W-:Y:S02]  /*3f40*/  IMAD.MOV.U32 R186, RZ, RZ, R7 ;  /* 0x000000ffffba7224 */ /* 0x000fe400078e0007 */
[----:B------:R-:W-:Y:S02]  /*3f50*/  IMAD.MOV.U32 R221, RZ, RZ, R5 ;  /* 0x000000ffffdd7224 */ /* 0x000fe400078e0005 */
[----:B-1----:R-:W-:Y:S01]  /*3f60*/  IMAD.MOV.U32 R2, RZ, RZ, R0 ;  /* 0x000000ffff027224 */ /* 0x002fe200078e0000 */
[----:B------:R-:W-:-:S03]  /*3f70*/  IABS R0, R4 ;  /* 0x0000000400007213 */ /* 0x000fc60000000000 */
[----:B------:R1:W-:Y:S02]  /*3f80*/  I2F R7, R2 ;  /* 0x0000000200077306 */ /* 0x0003e40000201400 */
[----:B------:R-:W-:Y:S01]  /*3f90*/  IMAD.MOV.U32 R4, RZ, RZ, R0 ;  /* 0x000000ffff047224 */ /* 0x000fe200078e0000 */
[----:B------:R-:W-:Y:S01]  /*3fa0*/  IADD3 R0, R17, 0x1, RZ ;  /* 0x0000000111007810 */ /* 0x000fe20007ffe0ff */
[----:B------:R-:W-:-:S04]  /*3fb0*/  IMAD.MOV.U32 R185, RZ, RZ, R6 ;  /* 0x000000ffffb97224 */ /* 0x000fc800078e0006 */
[----:B------:R-:W-:Y:S02]  /*3fc0*/  IMAD.IADD R5, R230, 0x1, -R0 ;  /* 0x00000001e6057824 */ /* 0x000fe400078e0a00 */
[----:B-1----:R-:W-:Y:S01]  /*3fd0*/  IMAD.IADD R2, R231, 0x1, -R17 ;  /* 0x00000001e7027824 */ /* 0x002fe200078e0a11 */
[----:B------:R1:W-:Y:S04]  /*3fe0*/  I2F R6, R4 ;  /* 0x0000000400067306 */ /* 0x0003e80000201400 */
[----:B------:R-:W-:-:S05]  /*3ff0*/  IABS R2, R2 ;  /* 0x0000000200027213 */ /* 0x000fca0000000000 */
[----:B-1----:R-:W-:Y:S01]  /*4000*/  IMAD.MOV.U32 R4, RZ, RZ, R2 ;  /* 0x000000ffff047224 */ /* 0x002fe200078e0002 */
[----:B------:R-:W-:-:S06]  /*4010*/  IABS R2, R5 ;  /* 0x0000000500027213 */ /* 0x000fcc0000000000 */
[----:B------:R-:W1:Y:S08]  /*4020*/  I2F R2, R2 ;  /* 0x0000000200027306 */ /* 0x000e700000201400 */
[----:B------:R-:W2:Y:S01]  /*4030*/  I2F R4, R4 ;  /* 0x0000000400047306 */ /* 0x000ea20000201400 */
[----:B-1----:R-:W-:Y:S02]  /*4040*/  FFMA.FTZ R11, R2, -R222, R117 ;  /* 0x800000de020b7223 */ /* 0x002fe40000010075 */
[----:B------:R-:W-:-:S05]  /*4050*/  IMAD.IADD R2, R228, 0x1, -R0 ;  /* 0x00000001e4027824 */ /* 0x000fca00078e0a00 */
[----:B------:R-:W-:Y:S01]  /*4060*/  IABS R2, R2 ;  /* 0x0000000200027213 */ /* 0x000fe20000000000 */
[----:B--2---:R-:W-:Y:S01]  /*4070*/  FFMA.FTZ R10, R4, -R222, R138 ;  /* 0x800000de040a7223 */ /* 0x004fe2000001008a */
[C---:B------:R-:W-:Y:S01]  /*4080*/  ISETP.GE.AND P4, PT, R0.reuse, R227, PT ;  /* 0x000000e30000720c */ /* 0x040fe20003f86270 */
[----:B------:R-:W-:Y:S01]  /*4090*/  IMAD.IADD R5, R229, 0x1, -R0 ;  /* 0x00000001e5057824 */ /* 0x000fe200078e0a00 */
[C---:B------:R-:W-:Y:S01]  /*40a0*/  ISETP.GE.AND P3, PT, R0.reuse, R226, PT ;  /* 0x000000e20000720c */ /* 0x040fe20003f66270 */
[----:B------:R-:W-:Y:S01]  /*40b0*/  IMAD.MOV.U32 R4, RZ, RZ, R2 ;  /* 0x000000ffff047224 */ /* 0x000fe200078e0002 */
[C---:B------:R-:W-:Y:S02]  /*40c0*/  ISETP.GE.AND P2, PT, R0.reuse, R225, PT ;  /* 0x000000e10000720c */ /* 0x040fe40003f46270 */
[C---:B------:R-:W-:Y:S01]  /*40d0*/  ISETP.GE.AND P1, PT, R0.reuse, R224, PT ;  /* 0x000000e00000720c */ /* 0x040fe20003f26270 */
[----:B------:R1:W-:Y:S01]  /*40e0*/  I2F R12, R4 ;  /* 0x00000004000c7306 */ /* 0x0003e20000201400 */
[----:B------:R-:W-:-:S02]  /*40f0*/  ISETP.GE.OR P4, PT, R0, R235, !P4 ;  /* 0x000000eb0000720c */ /* 0x000fc40006786670 */
[C---:B------:R-:W-:Y:S02]  /*4100*/  ISETP.GE.OR P3, PT, R0.reuse, R234, !P3 ;  /* 0x000000ea0000720c */ /* 0x040fe40005f66670 */
[C---:B------:R-:W-:Y:S02]  /*4110*/  ISETP.GE.OR P2, PT, R0.reuse, R233, !P2 ;  /* 0x000000e90000720c */ /* 0x040fe40005746670 */
[----:B------:R-:W-:Y:S02]  /*4120*/  ISETP.GE.OR P1, PT, R0, R232, !P1 ;  /* 0x000000e80000720c */ /* 0x000fe40004f26670 */
[----:B------:R-:W-:Y:S01]  /*4130*/  IABS R2, R5 ;  /* 0x0000000500027213 */ /* 0x000fe20000000000 */
[----:B------:R-:W-:Y:S02]  /*4140*/  IMAD.MOV.U32 R184, RZ, RZ, R9 ;  /* 0x000000ffffb87224 */ /* 0x000fe400078e0009 */
[-C--:B------:R-:W-:Y:S02]  /*4150*/  FFMA.FTZ R8, R8, -R222.reuse, R116 ;  /* 0x800000de08087223 */ /* 0x080fe40000010074 */
[----:B-1----:R-:W-:Y:S01]  /*4160*/  IMAD.IADD R4, R231, 0x1, -R0 ;  /* 0x00000001e7047824 */ /* 0x002fe200078e0a00 */
[----:B------:R-:W-:Y:S01]  /*4170*/  IADD3 R0, R17, 0x8, RZ ;  /* 0x0000000811007810 */ /* 0x000fe20007ffe0ff */
[----:B------:R-:W-:-:S02]  /*4180*/  FFMA.FTZ R9, R7, -R222, R118 ;  /* 0x800000de07097223 */ /* 0x000fc40000010076 */
[----:B------:R1:W2:Y:S01]  /*4190*/  I2F R7, R2 ;  /* 0x0000000200077306 */ /* 0x0002a20000201400 */
[----:B------:R-:W-:Y:S02]  /*41a0*/  FSEL R141, R8, -INF , !P5 ;  /* 0xff800000088d7808 */ /* 0x000fe40006800000 */
[C---:B------:R-:W-:Y:S01]  /*41b0*/  ISETP.GE.AND P5, PT, R17.reuse, R224, PT ;  /* 0x000000e01100720c */ /* 0x040fe20003fa6270 */
[----:B------:R-:W-:Y:S01]  /*41c0*/  FFMA.FTZ R6, R6, -R222, R136 ;  /* 0x800000de06067223 */ /* 0x000fe20000010088 */
[----:B------:R-:W-:Y:S01]  /*41d0*/  IABS R4, R4 ;  /* 0x0000000400047213 */ /* 0x000fe20000000000 */
[--C-:B------:R-:W-:Y:S01]  /*41e0*/  IMAD.IADD R5, R228, 0x1, -R0.reuse ;  /* 0x00000001e4057824 */ /* 0x100fe200078e0a00 */
[----:B------:R-:W-:Y:S01]  /*41f0*/  ISETP.GE.OR P5, PT, R17, R232, !P5 ;  /* 0x000000e81100720c */ /* 0x000fe20006fa6670 */
[----:B-1----:R-:W-:Y:S01]  /*4200*/  IMAD.IADD R2, R230, 0x1, -R0 ;  /* 0x00000001e6027824 */ /* 0x002fe200078e0a00 */
[----:B------:R1:W3:Y:S04]  /*4210*/  I2F R14, R4 ;  /* 0x00000004000e7306 */ /* 0x0002e80000201400 */
[----:B------:R-:W-:-:S02]  /*4220*/  IABS R2, R2 ;  /* 0x0000000200027213 */ /* 0x000fc40000000000 */
[----:B------:R-:W-:Y:S02]  /*4230*/  FSEL R144, R9, -INF , !P0 ;  /* 0xff80000009907808 */ /* 0x000fe40004000000 */
[----:B------:R-:W-:Y:S02]  /*4240*/  FSEL R148, R6, -INF , !P6 ;  /* 0xff80000006947808 */ /* 0x000fe40007000000 */
[----:B------:R-:W-:Y:S02]  /*4250*/  FSEL R28, R10, -INF , !P5 ;  /* 0xff8000000a1c7808 */ /* 0x000fe40006800000 */
[----:B------:R-:W-:Y:S02]  /*4260*/  FSEL R140, R11, -INF , !P4 ;  /* 0xff8000000b8c7808 */ /* 0x000fe40006000000 */
[C---:B------:R-:W-:Y:S01]  /*4270*/  ISETP.GE.AND P0, PT, R0.reuse, R227, PT ;  /* 0x000000e30000720c */ /* 0x040fe20003f06270 */
[----:B-1----:R-:W-:Y:S01]  /*4280*/  IMAD.MOV.U32 R4, RZ, RZ, R2 ;  /* 0x000000ffff047224 */ /* 0x002fe200078e0002 */
[----:B------:R-:W-:Y:S01]  /*4290*/  IABS R2, R5 ;  /* 0x0000000500027213 */ /* 0x000fe20000000000 */
[----:B------:R-:W-:Y:S01]  /*42a0*/  IMAD.IADD R5, R229, 0x1, -R0 ;  /* 0x00000001e5057824 */ /* 0x000fe200078e0a00 */
[----:B------:R-:W-:-:S02]  /*42b0*/  ISETP.GE.AND P6, PT, R0, R226, PT ;  /* 0x000000e20000720c */ /* 0x000fc40003fc6270 */
[C---:B------:R-:W-:Y:S02]  /*42c0*/  ISETP.GE.AND P5, PT, R0.reuse, R225, PT ;  /* 0x000000e10000720c */ /* 0x040fe40003fa6270 */
[C---:B------:R-:W-:Y:S01]  /*42d0*/  ISETP.GE.AND P4, PT, R0.reuse, R224, PT ;  /* 0x000000e00000720c */ /* 0x040fe20003f86270 */
[----:B------:R1:W4:Y:S01]  /*42e0*/  I2F R8, R4 ;  /* 0x0000000400087306 */ /* 0x0003220000201400 */
[----:B------:R-:W-:Y:S01]  /*42f0*/  IMAD.IADD R6, R231, 0x1, -R0 ;  /* 0x00000001e7067824 */ /* 0x000fe200078e0a00 */
[C---:B------:R-:W-:Y:S02]  /*4300*/  ISETP.GE.OR P0, PT, R0.reuse, R235, !P0 ;  /* 0x000000eb0000720c */ /* 0x040fe40004706670 */
[C---:B------:R-:W-:Y:S02]  /*4310*/  ISETP.GE.OR P6, PT, R0.reuse, R234, !P6 ;  /* 0x000000ea0000720c */ /* 0x040fe400077c6670 */
[C---:B------:R-:W-:Y:S02]  /*4320*/  ISETP.GE.OR P5, PT, R0.reuse, R233, !P5 ;  /* 0x000000e90000720c */ /* 0x040fe40006fa6670 */
[----:B------:R-:W-:-:S02]  /*4330*/  ISETP.GE.OR P4, PT, R0, R232, !P4 ;  /* 0x000000e80000720c */ /* 0x000fc40006786670 */
[----:B------:R-:W-:Y:S01]  /*4340*/  IADD3 R0, R17, 0x9, RZ ;  /* 0x0000000911007810 */ /* 0x000fe20007ffe0ff */
[----:B-1----:R-:W-:Y:S01]  /*4350*/  IMAD.MOV.U32 R4, RZ, RZ, R2 ;  /* 0x000000ffff047224 */ /* 0x002fe200078e0002 */
[----:B------:R-:W-:-:S04]  /*4360*/  IABS R2, R5 ;  /* 0x0000000500027213 */ /* 0x000fc80000000000 */
[----:B------:R1:W-:Y:S01]  /*4370*/  I2F R11, R2 ;  /* 0x00000002000b7306 */ /* 0x0003e20000201400 */
[----:B------:R-:W-:Y:S01]  /*4380*/  IABS R5, R6 ;  /* 0x0000000600057213 */ /* 0x000fe20000000000 */
[-C--:B--2---:R-:W-:Y:S02]  /*4390*/  FFMA.FTZ R6, R7, -R222.reuse, R137 ;  /* 0x800000de07067223 */ /* 0x084fe40000010089 */
[----:B---3--:R-:W-:-:S04]  /*43a0*/  FFMA.FTZ R7, R14, -R222, R139 ;  /* 0x800000de0e077223 */ /* 0x008fc8000001008b */
[----:B------:R2:W-:Y:S01]  /*43b0*/  I2F R13, R4 ;  /* 0x00000004000d7306 */ /* 0x0005e20000201400 */
[----:B-1----:R-:W-:-:S07]  /*43c0*/  IMAD.IADD R2, R230, 0x1, -R0 ;  /* 0x00000001e6027824 */ /* 0x002fce00078e0a00 */
[----:B------:R1:W3:Y:S01]  /*43d0*/  I2F R14, R5 ;  /* 0x00000005000e7306 */ /* 0x0002e20000201400 */
[----:B----4-:R-:W-:Y:S01]  /*43e0*/  FFMA.FTZ R8, R8, -R222, R112 ;  /* 0x800000de08087223 */ /* 0x010fe20000010070 */
[----:B------:R-:W-:Y:S01]  /*43f0*/  IABS R2, R2 ;  /* 0x0000000200027213 */ /* 0x000fe20000000000 */
[----:B--2---:R-:W-:Y:S01]  /*4400*/  FFMA.FTZ R4, R12, -R222, R119 ;  /* 0x800000de0c047223 */ /* 0x004fe20000010077 */
[----:B------:R-:W-:-:S04]  /*4410*/  FSEL R146, R6, -INF , !P2 ;  /* 0xff80000006927808 */ /* 0x000fc80005000000 */
[----:B------:R-:W-:Y:S01]  /*4420*/  FSEL R142, R4, -INF , !P3 ;  /* 0xff800000048e7808 */ /* 0x000fe20005800000 */
[----:B------:R-:W-:Y:S02]  /*4430*/  IMAD.MOV.U32 R4, RZ, RZ, R2 ;  /* 0x000000ffff047224 */ /* 0x000fe400078e0002 */
[--C-:B-1----:R-:W-:Y:S01]  /*4440*/  IMAD.IADD R5, R228, 0x1, -R0.reuse ;  /* 0x00000001e4057824 */ /* 0x102fe200078e0a00 */
[----:B------:R-:W-:Y:S01]  /*4450*/  FSEL R147, R7, -INF , !P1 ;  /* 0xff80000007937808 */ /* 0x000fe20004800000 */
[----:B------:R1:W2:Y:S01]  /*4460*/  I2F R9, R4 ;  /* 0x0000000400097306 */ /* 0x0002a20000201400 */
[----:B------:R-:W-:Y:S02]  /*4470*/  FSEL R137, R8, -INF , !P0 ;  /* 0xff80000008897808 */ /* 0x000fe40004000000 */
[----:B------:R-:W-:Y:S01]  /*4480*/  IABS R2, R5 ;  /* 0x0000000500027213 */ /* 0x000fe20000000000 */
[----:B------:R-:W-:Y:S01]  /*4490*/  IMAD.IADD R5, R229, 0x1, -R0 ;  /* 0x00000001e5057824 */ /* 0x000fe200078e0a00 */
[----:B------:R-:W-:-:S02]  /*44a0*/  ISETP.GE.AND P3, PT, R0, R227, PT ;  /* 0x000000e30000720c */ /* 0x000fc40003f66270 */
[C---:B------:R-:W-:Y:S02]  /*44b0*/  ISETP.GE.AND P2, PT, R0.reuse, R226, PT ;  /* 0x000000e20000720c */ /* 0x040fe40003f46270 */
[C---:B------:R-:W-:Y:S02]  /*44c0*/  ISETP.GE.AND P1, PT, R0.reuse, R225, PT ;  /* 0x000000e10000720c */ /* 0x040fe40003f26270 */
[C---:B------:R-:W-:Y:S01]  /*44d0*/  ISETP.GE.AND P0, PT, R0.reuse, R224, PT ;  /* 0x000000e00000720c */ /* 0x040fe20003f06270 */
[----:B------:R-:W-:Y:S01]  /*44e0*/  IMAD.IADD R6, R231, 0x1, -R0 ;  /* 0x00000001e7067824 */ /* 0x000fe200078e0a00 */
[C---:B------:R-:W-:Y:S02]  /*44f0*/  ISETP.GE.OR P3, PT, R0.reuse, R235, !P3 ;  /* 0x000000eb0000720c */ /* 0x040fe40005f66670 */
[C---:B------:R-:W-:Y:S01]  /*4500*/  ISETP.GE.OR P2, PT, R0.reuse, R234, !P2 ;  /* 0x000000ea0000720c */ /* 0x040fe20005746670 */
[----:B-1----:R-:W-:Y:S01]  /*4510*/  IMAD.MOV.U32 R4, RZ, RZ, R2 ;  /* 0x000000ffff047224 */ /* 0x002fe200078e0002 */
[----:B------:R-:W-:-:S02]  /*4520*/  ISETP.GE.OR P1, PT, R0, R233, !P1 ;  /* 0x000000e90000720c */ /* 0x000fc40004f26670 */
[----:B------:R-:W-:Y:S02]  /*4530*/  ISETP.GE.OR P0, PT, R0, R232, !P0 ;  /* 0x000000e80000720c */ /* 0x000fe40004706670 */
[----:B------:R-:W-:Y:S02]  /*4540*/  IABS R2, R5 ;  /* 0x0000000500027213 */ /* 0x000fe40000000000 */
[----:B------:R-:W-:Y:S02]  /*4550*/  IADD3 R0, R17, 0x10, RZ ;  /* 0x0000001011007810 */ /* 0x000fe40007ffe0ff */
[----:B------:R1:W-:Y:S01]  /*4560*/  I2F R10, R2 ;  /* 0x00000002000a7306 */ /* 0x0003e20000201400 */
[----:B------:R-:W-:Y:S01]  /*4570*/  IABS R5, R6 ;  /* 0x0000000600057213 */ /* 0x000fe20000000000 */
[-C--:B---3--:R-:W-:Y:S02]  /*4580*/  FFMA.FTZ R7, R14, -R222.reuse, R126 ;  /* 0x800000de0e077223 */ /* 0x088fe4000001007e */
[----:B------:R-:W-:-:S04]  /*4590*/  FFMA.FTZ R6, R11, -R222, R124 ;  /* 0x800000de0b067223 */ /* 0x000fc8000001007c */
[----:B------:R3:W-:Y:S01]  /*45a0*/  I2F R12, R4 ;  /* 0x00000004000c7306 */ /* 0x0007e20000201400 */
[----:B--2---:R-:W-:Y:S02]  /*45b0*/  FFMA.FTZ R8, R9, -R222, R113 ;  /* 0x800000de09087223 */ /* 0x004fe40000010071 */
[----:B-1----:R-:W-:-:S05]  /*45c0*/  IMAD.IADD R2, R230, 0x1, -R0 ;  /* 0x00000001e6027824 */ /* 0x002fca00078e0a00 */
[----:B------:R1:W2:Y:S01]  /*45d0*/  I2F R14, R5 ;  /* 0x00000005000e7306 */ /* 0x0002a20000201400 */
[----:B------:R-:W-:Y:S01]  /*45e0*/  IABS R2, R2 ;  /* 0x0000000200027213 */ /* 0x000fe20000000000 */
[----:B---3--:R-:W-:Y:S01]  /*45f0*/  FFMA.FTZ R4, R13, -R222, R114 ;  /* 0x800000de0d047223 */ /* 0x008fe20000010072 */
[----:B------:R-:W-:Y:S02]  /*4600*/  FSEL R143, R6, -INF , !P5 ;  /* 0xff800000068f7808 */ /* 0x000fe40006800000 */
[----:B------:R-:W-:Y:S02]  /*4610*/  FSEL R145, R7, -INF , !P4 ;  /* 0xff80000007917808 */ /* 0x000fe40006000000 */
[----:B------:R-:W-:Y:S01]  /*4620*/  FSEL R138, R4, -INF , !P6 ;  /* 0xff800000048a7808 */ /* 0x000fe20007000000 */
[----:B-1----:R-:W-:Y:S01]  /*4630*/  IMAD.IADD R5, R228, 0x1, -R0 ;  /* 0x00000001e4057824 */ /* 0x002fe200078e0a00 */
[----:B------:R-:W-:Y:S01]  /*4640*/  FSEL R133, R8, -INF , !P3 ;  /* 0xff80000008857808 */ /* 0x000fe20005800000 */
[----:B------:R-:W-:Y:S01]  /*4650*/  IMAD.MOV.U32 R4, RZ, RZ, R2 ;  /* 0x000000ffff047224 */ /* 0x000fe200078e0002 */
[----:B------:R-:W-:-:S02]  /*4660*/  ISETP.GE.AND P6, PT, R0, R227, PT ;  /* 0x000000e30000720c */ /* 0x000fc40003fc6270 */
[----:B------:R-:W-:Y:S01]  /*4670*/  IABS R2, R5 ;  /* 0x0000000500027213 */ /* 0x000fe20000000000 */
[--C-:B------:R-:W-:Y:S01]  /*4680*/  IMAD.IADD R5, R229, 0x1, -R0.reuse ;  /* 0x00000001e5057824 */ /* 0x100fe200078e0a00 */
[C---:B------:R-:W-:Y:S02]  /*4690*/  ISETP.GE.AND P5, PT, R0.reuse, R226, PT ;  /* 0x000000e20000720c */ /* 0x040fe40003fa6270 */
[C---:B------:R-:W-:Y:S02]  /*46a0*/  ISETP.GE.AND P4, PT, R0.reuse, R225, PT ;  /* 0x000000e10000720c */ /* 0x040fe40003f86270 */
[C---:B------:R-:W-:Y:S01]  /*46b0*/  ISETP.GE.AND P3, PT, R0.reuse, R224, PT ;  /* 0x000000e00000720c */ /* 0x040fe20003f66270 */
[----:B------:R1:W3:Y:S01]  /*46c0*/  I2F R9, R4 ;  /* 0x0000000400097306 */ /* 0x0002e20000201400 */
[----:B------:R-:W-:Y:S01]  /*46d0*/  IMAD.IADD R6, R231, 0x1, -R0 ;  /* 0x00000001e7067824 */ /* 0x000fe200078e0a00 */
[C---:B------:R-:W-:Y:S02]  /*46e0*/  ISETP.GE.OR P6, PT, R0.reuse, R235, !P6 ;  /* 0x000000eb0000720c */ /* 0x040fe400077c6670 */
[----:B------:R-:W-:-:S02]  /*46f0*/  ISETP.GE.OR P5, PT, R0, R234, !P5 ;  /* 0x000000ea0000720c */ /* 0x000fc40006fa6670 */
[C---:B------:R-:W-:Y:S02]  /*4700*/  ISETP.GE.OR P4, PT, R0.reuse, R233, !P4 ;  /* 0x000000e90000720c */ /* 0x040fe40006786670 */
[----:B------:R-:W-:Y:S02]  /*4710*/  ISETP.GE.OR P3, PT, R0, R232, !P3 ;  /* 0x000000e80000720c */ /* 0x000fe40005f66670 */
[----:B------:R-:W-:Y:S01]  /*4720*/  IADD3 R0, R17, 0x11, RZ ;  /* 0x0000001111007810 */ /* 0x000fe20007ffe0ff */
[----:B-1----:R-:W-:Y:S01]  /*4730*/  IMAD.MOV.U32 R4, RZ, RZ, R2 ;  /* 0x000000ffff047224 */ /* 0x002fe200078e0002 */
[----:B------:R-:W-:-:S04]  /*4740*/  IABS R2, R5 ;  /* 0x0000000500027213 */ /* 0x000fc80000000000 */
[----:B------:R1:W-:Y:S01]  /*4750*/  I2F R11, R2 ;  /* 0x00000002000b7306 */ /* 0x0003e20000201400 */
[----:B------:R-:W-:Y:S01]  /*4760*/  IABS R5, R6 ;  /* 0x0000000600057213 */ /* 0x000fe20000000000 */
[----:B--2---:R-:W-:-:S06]  /*4770*/  FFMA.FTZ R7, R14, -R222, R127 ;  /* 0x800000de0e077223 */ /* 0x004fcc000001007f */
[----:B------:R2:W-:Y:S01]  /*4780*/  I2F R13, R4 ;  /* 0x00000004000d7306 */ /* 0x0005e20000201400 */
[----:B-1----:R-:W-:-:S07]  /*4790*/  IMAD.IADD R2, R230, 0x1, -R0 ;  /* 0x00000001e6027824 */ /* 0x002fce00078e0a00 */
[----:B------:R1:W4:Y:S01]  /*47a0*/  I2F R14, R5 ;  /* 0x00000005000e7306 */ /* 0x0003220000201400 */
[----:B------:R-:W-:Y:S01]  /*47b0*/  FFMA.FTZ R6, R10, -R222, R125 ;  /* 0x800000de0a067223 */ /* 0x000fe2000001007d */
[----:B------:R-:W-:Y:S01]  /*47c0*/  IABS R2, R2 ;  /* 0x0000000200027213 */ /* 0x000fe20000000000 */
[-C--:B--2---:R-:W-:Y:S02]  /*47d0*/  FFMA.FTZ R4, R12, -R222.reuse, R115 ;  /* 0x800000de0c047223 */ /* 0x084fe40000010073 */
[----:B---3--:R-:W-:-:S03]  /*47e0*/  FFMA.FTZ R8, R9, -R222, R108 ;  /* 0x800000de09087223 */ /* 0x008fc6000001006c */
        /* <DEDUP_REMOVED lines=8> */
[----:B------:R-:W-:-:S02]  /*4870*/  FSEL R132, R8, -INF , !P6 ;  /* 0xff80000008847808 */ /* 0x000fc40007000000 */
[C---:B------:R-:W-:Y:S02]  /*4880*/  ISETP.GE.AND P2, PT, R0.reuse, R227, PT ;  /* 0x000000e30000720c */ /* 0x040fe40003f46270 */
[C---:B------:R-:W-:Y:S02]  /*4890*/  ISETP.GE.AND P1, PT, R0.reuse, R226, PT ;  /* 0x000000e20000720c */ /* 0x040fe40003f26270 */
[C---:B------:R-:W-:Y:S02]  /*48a0*/  ISETP.GE.AND P0, PT, R0.reuse, R225, PT ;  /* 0x000000e10000720c */ /* 0x040fe40003f06270 */
[C---:B------:R-:W-:Y:S01]  /*48b0*/  ISETP.GE.AND P6, PT, R0.reuse, R224, PT ;  /* 0x000000e00000720c */ /* 0x040fe20003fc6270 */
[----:B------:R-:W-:Y:S01]  /*48c0*/  IMAD.IADD R6, R231, 0x1, -R0 ;  /* 0x00000001e7067824 */ /* 0x000fe200078e0a00 */
[C---:B------:R-:W-:Y:S01]  /*48d0*/  ISETP.GE.OR P2, PT, R0.reuse, R235, !P2 ;  /* 0x000000eb0000720c */ /* 0x040fe20005746670 */
[----:B-1----:R-:W-:Y:S01]  /*48e0*/  IMAD.MOV.U32 R4, RZ, RZ, R2 ;  /* 0x000000ffff047224 */ /* 0x002fe200078e0002 */
[----:B------:R-:W-:-:S02]  /*48f0*/  ISETP.GE.OR P1, PT, R0, R234, !P1 ;  /* 0x000000ea0000720c */ /* 0x000fc40004f26670 */
[C---:B------:R-:W-:Y:S02]  /*4900*/  ISETP.GE.OR P0, PT, R0.reuse, R233, !P0 ;  /* 0x000000e90000720c */ /* 0x040fe40004706670 */
[----:B------:R-:W-:Y:S02]  /*4910*/  ISETP.GE.OR P6, PT, R0, R232, !P6 ;  /* 0x000000e80000720c */ /* 0x000fe400077c6670 */
[----:B------:R-:W-:Y:S02]  /*4920*/  IABS R2, R5 ;  /* 0x0000000500027213 */ /* 0x000fe40000000000 */
[----:B------:R-:W-:Y:S02]  /*4930*/  IADD3 R0, R17, 0x18, RZ ;  /* 0x0000001811007810 */ /* 0x000fe40007ffe0ff */
[----:B------:R1:W-:Y:S01]  /*4940*/  I2F R10, R2 ;  /* 0x00000002000a7306 */ /* 0x0003e20000201400 */
[----:B------:R-:W-:Y:S01]  /*4950*/  IABS R5, R6 ;  /* 0x0000000600057213 */ /* 0x000fe20000000000 */
[----:B----4-:R-:W-:-:S02]  /*4960*/  FFMA.FTZ R7, R14, -R222, R130 ;  /* 0x800000de0e077223 */ /* 0x010fc40000010082 */
        /* <DEDUP_REMOVED lines=462> */
[----:B------:R1:W4:Y:S01]  /*6650*/  I2F R11, R2 ;  /* 0x00000002000b7306 */ /* 0x0003220000201400 */
[----:B------:R-:W-:Y:S01]  /*6660*/  IABS R5, R6 ;  /* 0x0000000600057213 */ /* 0x000fe20000000000 */
[----:B--2---:R-:W-:-:S06]  /*6670*/  FFMA.FTZ R7, R14, -R222, R179 ;  /* 0x800000de0e077223 */ /* 0x004fcc00000100b3 */
[----:B------:R2:W-:Y:S01]  /*6680*/  I2F R13, R4 ;  /* 0x00000004000d7306 */ /* 0x0005e20000201400 */
[----:B-1----:R-:W-:-:S07]  /*6690*/  IMAD.IADD R2, R230, 0x1, -R0 ;  /* 0x00000001e6027824 */ /* 0x002fce00078e0a00 */
[----:B------:R1:W1:Y:S01]  /*66a0*/  I2F R14, R5 ;  /* 0x00000005000e7306 */ /* 0x0002620000201400 */
        /* <DEDUP_REMOVED lines=25> */
[----:B------:R1:W3:Y:S01]  /*6840*/  I2F R10, R2 ;  /* 0x00000002000a7306 */ /* 0x0002e20000201400 */
[----:B------:R-:W-:Y:S01]  /*6850*/  IABS R5, R6 ;  /* 0x0000000600057213 */ /* 0x000fe20000000000 */
[----:B----4-:R-:W-:-:S02]  /*6860*/  FFMA.FTZ R6, R11, -R222, R180 ;  /* 0x800000de0b067223 */ /* 0x010fc400000100b4 */
[----:B------:R-:W-:-:S04]  /*6870*/  FFMA.FTZ R7, R14, -R222, R182 ;  /* 0x800000de0e077223 */ /* 0x000fc800000100b6 */
[----:B------:R4:W-:Y:S01]  /*6880*/  I2F R12, R4 ;  /* 0x00000004000c7306 */ /* 0x0009e20000201400 */
[----:B--2---:R-:W-:Y:S02]  /*6890*/  FFMA.FTZ R8, R9, -R222, R41 ;  /* 0x800000de09087223 */ /* 0x004fe40000010029 */
[----:B-1----:R-:W-:-:S05]  /*68a0*/  IMAD.IADD R2, R230, 0x1, -R0 ;  /* 0x00000001e6027824 */ /* 0x002fca00078e0a00 */
[----:B------:R-:W-:Y:S01]  /*68b0*/  IABS R2, R2 ;  /* 0x0000000200027213 */ /* 0x000fe20000000000 */
[----:B----4-:R-:W-:Y:S02]  /*68c0*/  FFMA.FTZ R4, R13, -R222, R42 ;  /* 0x800000de0d047223 */ /* 0x010fe4000001002a */
[----:B------:R1:W2:Y:S01]  /*68d0*/  I2F R13, R5 ;  /* 0x00000005000d7306 */ /* 0x0002a20000201400 */
[----:B------:R-:W-:Y:S02]  /*68e0*/  FSEL R68, R6, -INF , !P3 ;  /* 0xff80000006447808 */ /* 0x000fe40005800000 */
[----:B------:R-:W-:Y:S01]  /*68f0*/  FSEL R67, R4, -INF , !P4 ;  /* 0xff80000004437808 */ /* 0x000fe20006000000 */
[----:B------:R-:W-:Y:S01]  /*6900*/  IMAD.MOV.U32 R4, RZ, RZ, R2 ;  /* 0x000000ffff047224 */ /* 0x000fe200078e0002 */
[----:B------:R-:W-:Y:S02]  /*6910*/  FSEL R42, R7, -INF , !P2 ;  /* 0xff800000072a7808 */ /* 0x000fe40005000000 */
[----:B------:R-:W-:-:S02]  /*6920*/  FSEL R55, R8, -INF , !P1 ;  /* 0xff80000008377808 */ /* 0x000fc40004800000 */
[----:B------:R-:W-:Y:S01]  /*6930*/  ISETP.GE.AND P4, PT, R0, R227, PT ;  /* 0x000000e30000720c */ /* 0x000fe20003f86270 */
[--C-:B-1----:R-:W-:Y:S01]  /*6940*/  IMAD.IADD R5, R228, 0x1, -R0.reuse ;  /* 0x00000001e4057824 */ /* 0x102fe200078e0a00 */
[C---:B------:R-:W-:Y:S02]  /*6950*/  ISETP.GE.AND P3, PT, R0.reuse, R226, PT ;  /* 0x000000e20000720c */ /* 0x040fe40003f66270 */
[C---:B------:R-:W-:Y:S02]  /*6960*/  ISETP.GE.AND P2, PT, R0.reuse, R225, PT ;  /* 0x000000e10000720c */ /* 0x040fe40003f46270 */
[----:B------:R-:W-:Y:S01]  /*6970*/  IABS R2, R5 ;  /* 0x0000000500027213 */ /* 0x000fe20000000000 */
[--C-:B------:R-:W-:Y:S01]  /*6980*/  IMAD.IADD R5, R229, 0x1, -R0.reuse ;  /* 0x00000001e5057824 */ /* 0x100fe200078e0a00 */
[C---:B------:R-:W-:Y:S01]  /*6990*/  ISETP.GE.AND P1, PT, R0.reuse, R224, PT ;  /* 0x000000e00000720c */ /* 0x040fe20003f26270 */
[----:B------:R1:W4:Y:S01]  /*69a0*/  I2F R9, R4 ;  /* 0x0000000400097306 */ /* 0x0003220000201400 */
[----:B------:R-:W-:Y:S01]  /*69b0*/  IMAD.IADD R6, R231, 0x1, -R0 ;  /* 0x00000001e7067824 */ /* 0x000fe200078e0a00 */
[----:B------:R-:W-:-:S02]  /*69c0*/  ISETP.GE.OR P4, PT, R0, R235, !P4 ;  /* 0x000000eb0000720c */ /* 0x000fc40006786670 */
[C---:B------:R-:W-:Y:S02]  /*69d0*/  ISETP.GE.OR P3, PT, R0.reuse, R234, !P3 ;  /* 0x000000ea0000720c */ /* 0x040fe40005f66670 */
[C---:B------:R-:W-:Y:S02]  /*69e0*/  ISETP.GE.OR P2, PT, R0.reuse, R233, !P2 ;  /* 0x000000e90000720c */ /* 0x040fe40005746670 */
[----:B------:R-:W-:Y:S02]  /*69f0*/  ISETP.GE.OR P1, PT, R0, R232, !P1 ;  /* 0x000000e80000720c */ /* 0x000fe40004f26670 */
[----:B------:R-:W-:Y:S01]  /*6a00*/  IADD3 R0, R17, 0x59, RZ ;  /* 0x0000005911007810 */ /* 0x000fe20007ffe0ff */
[----:B-1----:R-:W-:Y:S01]  /*6a10*/  IMAD.MOV.U32 R4, RZ, RZ, R2 ;  /* 0x000000ffff047224 */ /* 0x002fe200078e0002 */
[----:B------:R-:W-:-:S04]  /*6a20*/  IABS R2, R5 ;  /* 0x0000000500027213 */ /* 0x000fc80000000000 */
[----:B------:R1:W1:Y:S01]  /*6a30*/  I2F R11, R2 ;  /* 0x00000002000b7306 */ /* 0x0002620000201400 */
[----:B------:R-:W-:Y:S01]  /*6a40*/  IABS R5, R6 ;  /* 0x0000000600057213 */ /* 0x000fe20000000000 */
[----:B---3--:R-:W-:-:S06]  /*6a50*/  FFMA.FTZ R6, R10, -R222, R181 ;  /* 0x800000de0a067223 */ /* 0x008fcc00000100b5 */
[----:B------:R3:W-:Y:S01]  /*6a60*/  I2F R14, R4 ;  /* 0x00000004000e7306 */ /* 0x0007e20000201400 */
[----:B-1----:R-:W-:Y:S02]  /*6a70*/  IMAD.IADD R2, R230, 0x1, -R0 ;  /* 0x00000001e6027824 */ /* 0x002fe400078e0a00 */
[----:B--2---:R-:W-:-:S03]  /*6a80*/  FFMA.FTZ R7, R13, -R222, R183 ;  /* 0x800000de0d077223 */ /* 0x004fc600000100b7 */
[----:B------:R-:W-:Y:S01]  /*6a90*/  IABS R2, R2 ;  /* 0x0000000200027213 */ /* 0x000fe20000000000 */
[-C--:B---3--:R-:W-:Y:S02]  /*6aa0*/  FFMA.FTZ R4, R12, -R222.reuse, R43 ;  /* 0x800000de0c047223 */ /* 0x088fe4000001002b */
[----:B------:R1:W2:Y:S01]  /*6ab0*/  I2F R12, R5 ;  /* 0x00000005000c7306 */ /* 0x0002a20000201400 */
[----:B----4-:R-:W-:Y:S02]  /*6ac0*/  FFMA.FTZ R8, R9, -R222, R48 ;  /* 0x800000de09087223 */ /* 0x010fe40000010030 */
[----:B------:R-:W-:Y:S01]  /*6ad0*/  FSEL R61, R4, -INF , !P0 ;  /* 0xff800000043d7808 */ /* 0x000fe20004000000 */
[----:B------:R-:W-:Y:S01]  /*6ae0*/  IMAD.MOV.U32 R4, RZ, RZ, R2 ;  /* 0x000000ffff047224 */ /* 0x000fe200078e0002 */
[----:B------:R-:W-:Y:S02]  /*6af0*/  FSEL R63, R6, -INF , !P6 ;  /* 0xff800000063f7808 */ /* 0x000fe40007000000 */
[----:B------:R-:W-:Y:S01]  /*6b00*/  FSEL R40, R7, -INF , !P5 ;  /* 0xff80000007287808 */ /* 0x000fe20006800000 */
[----:B------:R3:W4:Y:S01]  /*6b10*/  I2F R9, R4 ;  /* 0x0000000400097306 */ /* 0x0007220000201400 */
[----:B------:R-:W-:Y:S01]  /*6b20*/  FSEL R54, R8, -INF , !P4 ;  /* 0xff80000008367808 */ /* 0x000fe20006000000 */
[----:B-1----:R-:W-:Y:S01]  /*6b30*/  IMAD.IADD R5, R228, 0x1, -R0 ;  /* 0x00000001e4057824 */ /* 0x002fe200078e0a00 */
[----:B------:R-:W-:-:S02]  /*6b40*/  ISETP.GE.AND P0, PT, R0, R227, PT ;  /* 0x000000e30000720c */ /* 0x000fc40003f06270 */
[C---:B------:R-:W-:Y:S02]  /*6b50*/  ISETP.GE.AND P6, PT, R0.reuse, R226, PT ;  /* 0x000000e20000720c */ /* 0x040fe40003fc6270 */
[----:B------:R-:W-:Y:S01]  /*6b60*/  IABS R2, R5 ;  /* 0x0000000500027213 */ /* 0x000fe20000000000 */
[----:B------:R-:W-:Y:S01]  /*6b70*/  IMAD.IADD R5, R229, 0x1, -R0 ;  /* 0x00000001e5057824 */ /* 0x000fe200078e0a00 */
[C---:B------:R-:W-:Y:S02]  /*6b80*/  ISETP.GE.AND P5, PT, R0.reuse, R225, PT ;  /* 0x000000e10000720c */ /* 0x040fe40003fa6270 */
[C---:B------:R-:W-:Y:S01]  /*6b90*/  ISETP.GE.AND P4, PT, R0.reuse, R224, PT ;  /* 0x000000e00000720c */ /* 0x040fe20003f86270 */
[----:B---3--:R-:W-:Y:S01]  /*6ba0*/  IMAD.MOV.U32 R4, RZ, RZ, R2 ;  /* 0x000000ffff047224 */ /* 0x008fe200078e0002 */
[C---:B------:R-:W-:Y:S01]  /*6bb0*/  ISETP.GE.OR P0, PT, R0.reuse, R235, !P0 ;  /* 0x000000eb0000720c */ /* 0x040fe20004706670 */
[----:B------:R-:W-:Y:S01]  /*6bc0*/  IMAD.IADD R6, R231, 0x1, -R0 ;  /* 0x00000001e7067824 */ /* 0x000fe200078e0a00 */
[----:B------:R-:W-:-:S02]  /*6bd0*/  ISETP.GE.OR P6, PT, R0, R234, !P6 ;  /* 0x000000ea0000720c */ /* 0x000fc400077c6670 */
[C---:B------:R-:W-:Y:S02]  /*6be0*/  ISETP.GE.OR P5, PT, R0.reuse, R233, !P5 ;  /* 0x000000e90000720c */ /* 0x040fe40006fa6670 */
[----:B------:R-:W-:Y:S02]  /*6bf0*/  ISETP.GE.OR P4, PT, R0, R232, !P4 ;  /* 0x000000e80000720c */ /* 0x000fe40006786670 */
[----:B------:R-:W-:Y:S02]  /*6c00*/  IABS R2, R5 ;  /* 0x0000000500027213 */ /* 0x000fe40000000000 */
[----:B------:R-:W-:Y:S02]  /*6c10*/  IADD3 R0, R17, 0x60, RZ ;  /* 0x0000006011007810 */ /* 0x000fe40007ffe0ff */
[----:B------:R1:W3:Y:S01]  /*6c20*/  I2F R10, R2 ;  /* 0x00000002000a7306 */ /* 0x0002e20000201400 */
[----:B------:R-:W-:Y:S01]  /*6c30*/  IABS R5, R6 ;  /* 0x0000000600057213 */ /* 0x000fe20000000000 */
[----:B------:R-:W-:-:S02]  /*6c40*/  FFMA.FTZ R6, R11, -R222, R188 ;  /* 0x800000de0b067223 */ /* 0x000fc400000100bc */
[----:B--2---:R-:W-:-:S04]  /*6c50*/  FFMA.FTZ R7, R12, -R222, R190 ;  /* 0x800000de0c077223 */ /* 0x004fc800000100be */
[----:B------:R2:W2:Y:S01]  /*6c60*/  I2F R13, R4 ;  /* 0x00000004000d7306 */ /* 0x0004a20000201400 */
[----:B----4-:R-:W-:Y:S02]  /*6c70*/  FFMA.FTZ R8, R9, -R222, R49 ;  /* 0x800000de09087223 */ /* 0x010fe40000010031 */
[----:B-1----:R-:W-:-:S05]  /*6c80*/  IMAD.IADD R2, R230, 0x1, -R0 ;  /* 0x00000001e6027824 */ /* 0x002fca00078e0a00 */
[----:B------:R-:W-:Y:S01]  /*6c90*/  IABS R2, R2 ;  /* 0x0000000200027213 */ /* 0x000fe20000000000 */
[----:B--2---:R-:W-:Y:S02]  /*6ca0*/  FFMA.FTZ R4, R14, -R222, R50 ;  /* 0x800000de0e047223 */ /* 0x004fe40000010032 */
[----:B------:R1:W-:Y:S01]  /*6cb0*/  I2F R14, R5 ;  /* 0x00000005000e7306 */ /* 0x0003e20000201400 */
        /* <DEDUP_REMOVED lines=12> */
[----:B------:R1:W2:Y:S01]  /*6d80*/  I2F R9, R4 ;  /* 0x0000000400097306 */ /* 0x0002a20000201400 */
[----:B------:R-:W-:Y:S01]  /*6d90*/  IMAD.IADD R6, R231, 0x1, -R0 ;  /* 0x00000001e7067824 */ /* 0x000fe200078e0a00 */
[----:B------:R-:W-:-:S02]  /*6da0*/  ISETP.GE.OR P3, PT, R0, R235, !P3 ;  /* 0x000000eb0000720c */ /* 0x000fc40005f66670 */
[C---:B------:R-:W-:Y:S02]  /*6db0*/  ISETP.GE.OR P2, PT, R0.reuse, R234, !P2 ;  /* 0x000000ea0000720c */ /* 0x040fe40005746670 */
[C---:B------:R-:W-:Y:S02]  /*6dc0*/  ISETP.GE.OR P1, PT, R0.reuse, R233, !P1 ;  /* 0x000000e90000720c */ /* 0x040fe40004f26670 */
[----:B------:R-:W-:Y:S02]  /*6dd0*/  ISETP.GE.OR P0, PT, R0, R232, !P0 ;  /* 0x000000e80000720c */ /* 0x000fe40004706670 */
[----:B------:R-:W-:Y:S01]  /*6de0*/  IADD3 R0, R17, 0x61, RZ ;  /* 0x0000006111007810 */ /* 0x000fe20007ffe0ff */
[----:B-1----:R-:W-:Y:S01]  /*6df0*/  IMAD.MOV.U32 R4, RZ, RZ, R2 ;  /* 0x000000ffff047224 */ /* 0x002fe200078e0002 */
[----:B------:R-:W-:Y:S02]  /*6e00*/  IABS R2, R5 ;  /* 0x0000000500027213 */ /* 0x000fe40000000000 */
[----:B------:R-:W-:-:S02]  /*6e10*/  IABS R5, R6 ;  /* 0x0000000600057213 */ /* 0x000fc40000000000 */
[----:B------:R1:W4:Y:S01]  /*6e20*/  I2F R11, R2 ;  /* 0x00000002000b7306 */ /* 0x0003220000201400 */
[----:B---3--:R-:W-:-:S07]  /*6e30*/  FFMA.FTZ R6, R10, -R222, R189 ;  /* 0x800000de0a067223 */ /* 0x008fce00000100bd */
[----:B------:R3:W2:Y:S01]  /*6e40*/  I2F R12, R4 ;  /* 0x00000004000c7306 */ /* 0x0006a20000201400 */
[----:B-1----:R-:W-:-:S07]  /*6e50*/  IMAD.IADD R2, R230, 0x1, -R0 ;  /* 0x00000001e6027824 */ /* 0x002fce00078e0a00 */
[----:B------:R1:W1:Y:S01]  /*6e60*/  I2F R10, R5 ;  /* 0x00000005000a7306 */ /* 0x0002620000201400 */
[----:B------:R-:W-:Y:S01]  /*6e70*/  IABS R2, R2 ;  /* 0x0000000200027213 */ /* 0x000fe20000000000 */
[----:B---3--:R-:W-:-:S05]  /*6e80*/  FFMA.FTZ R4, R13, -R222, R51 ;  /* 0x800000de0d047223 */ /* 0x008fca0000010033 */
[----:B------:R-:W-:Y:S01]  /*6e90*/  FSEL R57, R4, -INF , !P6 ;  /* 0xff80000004397808 */ /* 0x000fe20007000000 */
[----:B-1----:R-:W-:Y:S02]  /*6ea0*/  IMAD.IADD R5, R228, 0x1, -R0 ;  /* 0x00000001e4057824 */ /* 0x002fe400078e0a00 */
[----:B------:R-:W-:-:S03]  /*6eb0*/  IMAD.MOV.U32 R4, RZ, RZ, R2 ;  /* 0x000000ffff047224 */ /* 0x000fc600078e0002 */
[----:B------:R-:W-:Y:S01]  /*6ec0*/  IABS R2, R5 ;  /* 0x0000000500027213 */ /* 0x000fe20000000000 */
[----:B------:R-:W-:Y:S02]  /*6ed0*/  IMAD.IADD R5, R229, 0x1, -R0 ;  /* 0x00000001e5057824 */ /* 0x000fe400078e0a00 */
[-C--:B--2---:R-:W-:Y:S02]  /*6ee0*/  FFMA.FTZ R8, R9, -R222.reuse, R24 ;  /* 0x800000de09087223 */ /* 0x084fe40000010018 */
[----:B------:R1:W2:Y:S01]  /*6ef0*/  I2F R9, R4 ;  /* 0x0000000400097306 */ /* 0x0002a20000201400 */
[----:B------:R-:W-:Y:S01]  /*6f00*/  FFMA.FTZ R7, R14, -R222, R191 ;  /* 0x800000de0e077223 */ /* 0x000fe200000100bf */
[----:B------:R-:W-:Y:S01]  /*6f10*/  FSEL R58, R6, -INF , !P5 ;  /* 0xff800000063a7808 */ /* 0x000fe20006800000 */
[----:B------:R-:W-:Y:S01]  /*6f20*/  IMAD.IADD R6, R231, 0x1, -R0 ;  /* 0x00000001e7067824 */ /* 0x000fe200078e0a00 */
[----:B------:R-:W-:Y:S02]  /*6f30*/  FSEL R52, R8, -INF , !P3 ;  /* 0xff80000008347808 */ /* 0x000fe40005800000 */
[----:B------:R-:W-:-:S02]  /*6f40*/  FSEL R32, R7, -INF , !P4 ;  /* 0xff80000007207808 */ /* 0x000fc40006000000 */
[----:B------:R-:W-:Y:S01]  /*6f50*/  ISETP.GE.AND P6, PT, R0, R227, PT ;  /* 0x000000e30000720c */ /* 0x000fe20003fc6270 */
[----:B-1----:R-:W-:Y:S01]  /*6f60*/  IMAD.MOV.U32 R4, RZ, RZ, R2 ;  /* 0x000000ffff047224 */ /* 0x002fe200078e0002 */
[----:B------:R-:W-:-:S03]  /*6f70*/  IABS R2, R5 ;  /* 0x0000000500027213 */ /* 0x000fc60000000000 */
[----:B------:R1:W3:Y:S01]  /*6f80*/  I2F R15, R4 ;  /* 0x00000004000f7306 */ /* 0x0002e20000201400 */
[C---:B------:R-:W-:Y:S02]  /*6f90*/  ISETP.GE.AND P5, PT, R0.reuse, R226, PT ;  /* 0x000000e20000720c */ /* 0x040fe40003fa6270 */
[C---:B------:R-:W-:Y:S02]  /*6fa0*/  ISETP.GE.AND P4, PT, R0.reuse, R225, PT ;  /* 0x000000e10000720c */ /* 0x040fe40003f86270 */
[C---:B------:R-:W-:Y:S02]  /*6fb0*/  ISETP.GE.AND P3, PT, R0.reuse, R224, PT ;  /* 0x000000e00000720c */ /* 0x040fe40003f66270 */
[C---:B------:R-:W-:Y:S02]  /*6fc0*/  ISETP.GE.OR P6, PT, R0.reuse, R235, !P6 ;  /* 0x000000eb0000720c */ /* 0x040fe400077c6670 */
[C---:B------:R-:W-:Y:S02]  /*6fd0*/  ISETP.GE.OR P5, PT, R0.reuse, R234, !P5 ;  /* 0x000000ea0000720c */ /* 0x040fe40006fa6670 */
[----:B------:R-:W-:Y:S01]  /*6fe0*/  ISETP.GE.OR P4, PT, R0, R233, !P4 ;  /* 0x000000e90000720c */ /* 0x000fe20006786670 */
[----:B-1----:R-:W-:Y:S01]  /*6ff0*/  IMAD.MOV.U32 R4, RZ, RZ, R2 ;  /* 0x000000ffff047224 */ /* 0x002fe200078e0002 */
[----:B------:R-:W-:-:S02]  /*7000*/  IADD3 R2, R17, 0x68, RZ ;  /* 0x0000006811027810 */ /* 0x000fc40007ffe0ff */
[----:B------:R-:W-:Y:S02]  /*7010*/  ISETP.GE.OR P3, PT, R0, R232, !P3 ;  /* 0x000000e80000720c */ /* 0x000fe40005f66670 */
[----:B------:R-:W-:Y:S01]  /*7020*/  IABS R5, R6 ;  /* 0x0000000600057213 */ /* 0x000fe20000000000 */
[--C-:B------:R-:W-:Y:S01]  /*7030*/  IMAD.IADD R0, R230, 0x1, -R2.reuse ;  /* 0x00000001e6007824 */ /* 0x100fe200078e0a02 */
[----:B------:R1:W1:Y:S04]  /*7040*/  I2F R16, R4 ;  /* 0x0000000400107306 */ /* 0x0002680000201400 */
[----:B------:R-:W-:Y:S01]  /*7050*/  IABS R0, R0 ;  /* 0x0000000000007213 */ /* 0x000fe20000000000 */
[----:B-1----:R-:W-:Y:S02]  /*7060*/  IMAD.MOV.U32 R4, RZ, RZ, R5 ;  /* 0x000000ffff047224 */ /* 0x002fe400078e0005 */
[----:B------:R-:W-:-:S02]  /*7070*/  IMAD.IADD R5, R228, 0x1, -R2 ;  /* 0x00000001e4057824 */ /* 0x000fc400078e0a02 */
[----:B------:R1:W1:Y:S01]  /*7080*/  I2F R18, R4 ;  /* 0x0000000400127306 */ /* 0x0002620000201400 */
[-C--:B----4-:R-:W-:Y:S02]  /*7090*/  FFMA.FTZ R7, R11, -R222.reuse, R200 ;  /* 0x800000de0b077223 */ /* 0x090fe400000100c8 */
[-C--:B------:R-:W-:Y:S02]  /*70a0*/  FFMA.FTZ R6, R12, -R222.reuse, R26 ;  /* 0x800000de0c067223 */ /* 0x080fe4000001001a */
[----:B------:R-:W-:Y:S02]  /*70b0*/  FFMA.FTZ R8, R10, -R222, R202 ;  /* 0x800000de0a087223 */ /* 0x000fe400000100ca */
[----:B-1----:R-:W-:Y:S01]  /*70c0*/  IMAD.MOV.U32 R4, RZ, RZ, R0 ;  /* 0x000000ffff047224 */ /* 0x002fe200078e0000 */
[----:B------:R-:W-:-:S03]  /*70d0*/  IABS R0, R5 ;  /* 0x0000000500007213 */ /* 0x000fc60000000000 */
[----:B------:R1:W4:Y:S01]  /*70e0*/  I2F R14, R4 ;  /* 0x00000004000e7306 */ /* 0x0003220000201400 */
[----:B--2---:R-:W-:Y:S01]  /*70f0*/  FFMA.FTZ R9, R9, -R222, R25 ;  /* 0x800000de09097223 */ /* 0x004fe20000010019 */
[----:B------:R-:W-:-:S06]  /*7100*/  FSEL R48, R6, -INF , !P2 ;  /* 0xff80000006307808 */ /* 0x000fcc0005000000 */
[----:B------:R2:W-:Y:S01]  /*7110*/  I2F R11, R0 ;  /* 0x00000000000b7306 */ /* 0x0005e20000201400 */
[----:B-1----:R-:W-:-:S05]  /*7120*/  IMAD.IADD R4, R229, 0x1, -R2 ;  /* 0x00000001e5047824 */ /* 0x002fca00078e0a02 */
[----:B------:R-:W-:Y:S01]  /*7130*/  IABS R4, R4 ;  /* 0x0000000400047213 */ /* 0x000fe20000000000 */
[----:B--2---:R-:W-:Y:S01]  /*7140*/  IMAD.IADD R0, R231, 0x1, -R2 ;  /* 0x00000001e7007824 */ /* 0x004fe200078e0a02 */
[----:B------:R-:W-:-:S03]  /*7150*/  FSEL R56, R7, -INF , !P1 ;  /* 0xff80000007387808 */ /* 0x000fc60004800000 */
[----:B------:R-:W-:Y:S01]  /*7160*/  IMAD.MOV.U32 R5, RZ, RZ, R4 ;  /* 0x000000ffff057224 */ /* 0x000fe200078e0004 */
[----:B------:R-:W-:Y:S02]  /*7170*/  FSEL R31, R8, -INF , !P0 ;  /* 0xff800000081f7808 */ /* 0x000fe40004000000 */
[----:B------:R-:W-:Y:S02]  /*7180*/  FSEL R46, R9, -INF , !P6 ;  /* 0xff800000092e7808 */ /* 0x000fe40007000000 */
[----:B------:R-:W-:Y:S02]  /*7190*/  IABS R4, R0 ;  /* 0x0000000000047213 */ /* 0x000fe40000000000 */
[C---:B------:R-:W-:Y:S02]  /*71a0*/  ISETP.GE.AND P2, PT, R2.reuse, R227, PT ;  /* 0x000000e30200720c */ /* 0x040fe40003f46270 */
[C---:B------:R-:W-:Y:S02]  /*71b0*/  ISETP.GE.AND P1, PT, R2.reuse, R226, PT ;  /* 0x000000e20200720c */ /* 0x040fe40003f26270 */
[----:B------:R-:W-:-:S02]  /*71c0*/  ISETP.GE.AND P0, PT, R2, R225, PT ;  /* 0x000000e10200720c */ /* 0x000fc40003f06270 */
[C---:B------:R-:W-:Y:S02]  /*71d0*/  ISETP.GE.AND P6, PT, R2.reuse, R224, PT ;  /* 0x000000e00200720c */ /* 0x040fe40003fc6270 */
[----:B------:R-:W-:Y:S02]  /*71e0*/  IADD3 R0, R17, 0x69, RZ ;  /* 0x0000006911007810 */ /* 0x000fe40007ffe0ff */
[C---:B------:R-:W-:Y:S02]  /*71f0*/  ISETP.GE.OR P2, PT, R2.reuse, R235, !P2 ;  /* 0x000000eb0200720c */ /* 0x040fe40005746670 */
[C---:B------:R-:W-:Y:S02]  /*7200*/  ISETP.GE.OR P1, PT, R2.reuse, R234, !P1 ;  /* 0x000000ea0200720c */ /* 0x040fe40004f26670 */
[C---:B------:R-:W-:Y:S02]  /*7210*/  ISETP.GE.OR P0, PT, R2.reuse, R233, !P0 ;  /* 0x000000e90200720c */ /* 0x040fe40004706670 */
[----:B------:R-:W-:Y:S01]  /*7220*/  ISETP.GE.OR P6, PT, R2, R232, !P6 ;  /* 0x000000e80200720c */ /* 0x000fe200077c6670 */
[----:B------:R-:W-:Y:S01]  /*7230*/  IMAD.IADD R2, R230, 0x1, -R0 ;  /* 0x00000001e6027824 */ /* 0x000fe200078e0a00 */
[----:B------:R1:W-:Y:S04]  /*7240*/  I2F R10, R5 ;  /* 0x00000005000a7306 */ /* 0x0003e80000201400 */
[----:B------:R-:W-:-:S04]  /*7250*/  IABS R2, R2 ;  /* 0x0000000200027213 */ /* 0x000fc80000000000 */
[----:B------:R2:W-:Y:S01]  /*7260*/  I2F R13, R4 ;  /* 0x00000004000d7306 */ /* 0x0005e20000201400 */
[----:B-1----:R-:W-:Y:S02]  /*7270*/  IMAD.IADD R5, R228, 0x1, -R0 ;  /* 0x00000001e4057824 */ /* 0x002fe400078e0a00 */
[----:B--2---:R-:W-:-:S03]  /*7280*/  IMAD.MOV.U32 R4, RZ, RZ, R2 ;  /* 0x000000ffff047224 */ /* 0x004fc600078e0002 */
[----:B------:R-:W-:Y:S01]  /*7290*/  IABS R2, R5 ;  /* 0x0000000500027213 */ /* 0x000fe20000000000 */
[----:B------:R-:W-:Y:S01]  /*72a0*/  IMAD.IADD R5, R229, 0x1, -R0 ;  /* 0x00000001e5057824 */ /* 0x000fe200078e0a00 */
[----:B------:R1:W2:Y:S01]  /*72b0*/  I2F R12, R4 ;  /* 0x00000004000c7306 */ /* 0x0002a20000201400 */
[-C--:B---3--:R-:W-:Y:S02]  /*72c0*/  FFMA.FTZ R9, R15, -R222.reuse, R27 ;  /* 0x800000de0f097223 */ /* 0x088fe4000001001b */
[-C--:B------:R-:W-:Y:S02]  /*72d0*/  FFMA.FTZ R7, R16, -R222.reuse, R201 ;  /* 0x800000de10077223 */ /* 0x080fe400000100c9 */
[-C--:B------:R-:W-:Y:S01]  /*72e0*/  FFMA.FTZ R6, R18, -R222.reuse, R203 ;  /* 0x800000de12067223 */ /* 0x080fe200000100cb */
[----:B------:R-:W-:Y:S02]  /*72f0*/  FSEL R47, R9, -INF , !P5 ;  /* 0xff800000092f7808 */ /* 0x000fe40006800000 */
[----:B------:R-:W-:Y:S01]  /*7300*/  FSEL R51, R7, -INF , !P4 ;  /* 0xff80000007337808 */ /* 0x000fe20006000000 */
[----:B-1----:R-:W-:Y:S01]  /*7310*/  IMAD.MOV.U32 R4, RZ, RZ, R2 ;  /* 0x000000ffff047224 */ /* 0x002fe200078e0002 */
[----:B------:R-:W-:Y:S01]  /*7320*/  IABS R2, R5 ;  /* 0x0000000500027213 */ /* 0x000fe20000000000 */
[----:B----4-:R-:W-:-:S02]  /*7330*/  FFMA.FTZ R5, R14, -R222, R20 ;  /* 0x800000de0e057223 */ /* 0x010fc40000010014 */
[----:B------:R-:W-:Y:S01]  /*7340*/  I2F R8, R4 ;  /* 0x0000000400087306 */ /* 0x000fe20000201400 */
[----:B------:R-:W-:Y:S02]  /*7350*/  FSEL R30, R6, -INF , !P3 ;  /* 0xff800000061e7808 */ /* 0x000fe40005800000 */
[----:B------:R-:W-:Y:S02]  /*7360*/  FSEL R43, R5, -INF , !P2 ;  /* 0xff800000052b7808 */ /* 0x000fe40005000000 */
[----:B------:R-:W-:-:S03]  /*7370*/  ISETP.GE.AND P5, PT, R0, R227, PT ;  /* 0x000000e30000720c */ /* 0x000fc60003fa6270 */
[----:B------:R1:W3:Y:S01]  /*7380*/  I2F R4, R2 ;  /* 0x0000000200047306 */ /* 0x0002e20000201400 */
[C---:B------:R-:W-:Y:S02]  /*7390*/  ISETP.GE.AND P4, PT, R0.reuse, R226, PT ;  /* 0x000000e20000720c */ /* 0x040fe40003f86270 */
[C---:B------:R-:W-:Y:S02]  /*73a0*/  ISETP.GE.AND P3, PT, R0.reuse, R225, PT ;  /* 0x000000e10000720c */ /* 0x040fe40003f66270 */
[C---:B------:R-:W-:Y:S02]  /*73b0*/  ISETP.GE.AND P2, PT, R0.reuse, R224, PT ;  /* 0x000000e00000720c */ /* 0x040fe40003f46270 */
[C---:B------:R-:W-:Y:S02]  /*73c0*/  ISETP.GE.OR P5, PT, R0.reuse, R235, !P5 ;  /* 0x000000eb0000720c */ /* 0x040fe40006fa6670 */
[C---:B------:R-:W-:Y:S02]  /*73d0*/  ISETP.GE.OR P4, PT, R0.reuse, R234, !P4 ;  /* 0x000000ea0000720c */ /* 0x040fe40006786670 */
[----:B------:R-:W-:-:S02]  /*73e0*/  ISETP.GE.OR P3, PT, R0, R233, !P3 ;  /* 0x000000e90000720c */ /* 0x000fc40005f66670 */
[----:B------:R-:W-:Y:S01]  /*73f0*/  ISETP.GE.OR P2, PT, R0, R232, !P2 ;  /* 0x000000e80000720c */ /* 0x000fe20005746670 */
[----:B-1----:R-:W-:Y:S01]  /*7400*/  IMAD.IADD R2, R231, 0x1, -R0 ;  /* 0x00000001e7027824 */ /* 0x002fe200078e0a00 */
[----:B------:R-:W-:-:S04]  /*7410*/  IADD3 R0, R17, 0x70, RZ ;  /* 0x0000007011007810 */ /* 0x000fc80007ffe0ff */
[----:B------:R-:W-:Y:S01]  /*7420*/  IABS R5, R2 ;  /* 0x0000000200057213 */ /* 0x000fe20000000000 */
[--C-:B------:R-:W-:Y:S02]  /*7430*/  IMAD.IADD R2, R230, 0x1, -R0.reuse ;  /* 0x00000001e6027824 */ /* 0x100fe400078e0a00 */
[-C--:B--2---:R-:W-:Y:S02]  /*7440*/  FFMA.FTZ R9, R12, -R222.reuse, R21 ;  /* 0x800000de0c097223 */ /* 0x084fe40000010015 */
[----:B---3--:R-:W-:Y:S01]  /*7450*/  FFMA.FTZ R12, R4, -R222, R245 ;  /* 0x800000de040c7223 */ /* 0x008fe200000100f5 */
[----:B------:R-:W-:Y:S01]  /*7460*/  IABS R2, R2 ;  /* 0x0000000200027213 */ /* 0x000fe20000000000 */
[----:B------:R-:W-:Y:S02]  /*7470*/  IMAD.MOV.U32 R4, RZ, RZ, R5 ;  /* 0x000000ffff047224 */ /* 0x000fe400078e0005 */
[----:B------:R-:W-:Y:S02]  /*7480*/  IMAD.IADD R5, R228, 0x1, -R0 ;  /* 0x00000001e4057824 */ /* 0x000fe400078e0a00 */
[----:B------:R-:W-:-:S02]  /*7490*/  FFMA.FTZ R6, R13, -R222, R246 ;  /* 0x800000de0d067223 */ /* 0x000fc400000100f6 */
[-C--:B------:R-:W-:Y:S02]  /*74a0*/  FFMA.FTZ R13, R8, -R222.reuse, R23 ;  /* 0x800000de080d7223 */ /* 0x080fe40000010017 */
[----:B------:R1:W2:Y:S01]  /*74b0*/  I2F R8, R4 ;  /* 0x0000000400087306 */ /* 0x0002a20000201400 */
[----:B------:R-:W-:Y:S02]  /*74c0*/  FFMA.FTZ R10, R10, -R222, R244 ;  /* 0x800000de0a0a7223 */ /* 0x000fe400000100f4 */
[----:B-1----:R-:W-:Y:S01]  /*74d0*/  IMAD.MOV.U32 R4, RZ, RZ, R2 ;  /* 0x000000ffff047224 */ /* 0x002fe200078e0002 */
[----:B------:R-:W-:Y:S01]  /*74e0*/  IABS R2, R5 ;  /* 0x0000000500027213 */ /* 0x000fe20000000000 */
[----:B------:R-:W-:-:S03]  /*74f0*/  IMAD.IADD R5, R229, 0x1, -R0 ;  /* 0x00000001e5057824 */ /* 0x000fc600078e0a00 */
[----:B------:R1:W3:Y:S01]  /*7500*/  I2F R7, R4 ;  /* 0x0000000400077306 */ /* 0x0002e20000201400 */
[----:B------:R-:W-:Y:S01]  /*7510*/  FSEL R50, R10, -INF , !P0 ;  /* 0xff8000000a327808 */ /* 0x000fe20004000000 */
[----:B------:R-:W-:Y:S02]  /*7520*/  FFMA.FTZ R11, R11, -R222, R22 ;  /* 0x800000de0b0b7223 */ /* 0x000fe40000010016 */
[----:B-1----:R-:W-:Y:S01]  /*7530*/  IMAD.MOV.U32 R4, RZ, RZ, R2 ;  /* 0x000000ffff047224 */ /* 0x002fe200078e0002 */
[----:B------:R-:W-:-:S04]  /*7540*/  IABS R2, R5 ;  /* 0x0000000500027213 */ /* 0x000fc80000000000 */
[----:B------:R1:W2:Y:S01]  /*7550*/  I2F R10, R2 ;  /* 0x00000002000a7306 */ /* 0x0002a20000201400 */
[----:B------:R-:W-:Y:S02]  /*7560*/  FSEL R45, R11, -INF , !P1 ;  /* 0xff8000000b2d7808 */ /* 0x000fe40004800000 */
[----:B------:R-:W-:Y:S02]  /*7570*/  FSEL R24, R6, -INF , !P6 ;  /* 0xff80000006187808 */ /* 0x000fe40007000000 */
[----:B------:R-:W-:Y:S01]  /*7580*/  FSEL R41, R9, -INF , !P5 ;  /* 0xff80000009297808 */ /* 0x000fe20006800000 */
[----:B-1----:R1:W4:Y:S01]  /*7590*/  LD.E R2, [R134.64+0xdc] ;  /* 0x0000dc0486027980 */ /* 0x002322000c101900 */
[C---:B------:R-:W-:Y:S02]  /*75a0*/  ISETP.GE.AND P1, PT, R0.reuse, R227, PT ;  /* 0x000000e30000720c */ /* 0x040fe40003f26270 */
[C---:B------:R-:W-:Y:S02]  /*75b0*/  ISETP.GE.AND P0, PT, R0.reuse, R226, PT ;  /* 0x000000e20000720c */ /* 0x040fe40003f06270 */
[----:B------:R-:W-:-:S02]  /*75c0*/  ISETP.GE.AND P6, PT, R0, R225, PT ;  /* 0x000000e10000720c */ /* 0x000fc40003fc6270 */
[C---:B------:R-:W-:Y:S01]  /*75d0*/  ISETP.GE.AND P5, PT, R0.reuse, R224, PT ;  /* 0x000000e00000720c */ /* 0x040fe20003fa6270 */
[----:B------:R2:W1:Y:S01]  /*75e0*/  I2F R9, R4 ;  /* 0x0000000400097306 */ /* 0x0004620000201400 */
[----:B------:R-:W-:Y:S01]  /*75f0*/  STL [R1+0x368], R3 ;  /* 0x0003680301007387 */ /* 0x000fe20000100800 */
[C---:B------:R-:W-:Y:S02]  /*7600*/  ISETP.GE.OR P1, PT, R0.reuse, R235, !P1 ;  /* 0x000000eb0000720c */ /* 0x040fe40004f26670 */
[C---:B------:R-:W-:Y:S01]  /*7610*/  ISETP.GE.OR P0, PT, R0.reuse, R234, !P0 ;  /* 0x000000ea0000720c */ /* 0x040fe20004706670 */
[----:B------:R-:W-:Y:S01]  /*7620*/  STL [R1+0x364], R241 ;  /* 0x000364f101007387 */ /* 0x000fe20000100800 */
[C---:B------:R-:W-:Y:S02]  /*7630*/  ISETP.GE.OR P6, PT, R0.reuse, R233, !P6 ;  /* 0x000000e90000720c */ /* 0x040fe400077c6670 */
[----:B------:R-:W-:Y:S01]  /*7640*/  ISETP.GE.OR P5, PT, R0, R232, !P5 ;  /* 0x000000e80000720c */ /* 0x000fe20006fa6670 */
[----:B------:R-:W-:Y:S04]  /*7650*/  STL [R1+0x360], R236 ;  /* 0x000360ec01007387 */ /* 0x000fe80000100800 */
[----:B------:R-:W-:Y:S01]  /*7660*/  STL [R1+0x35c], R216 ;  /* 0x00035cd801007387 */ /* 0x000fe20000100800 */
[----:B--2---:R-:W-:Y:S01]  /*7670*/  IMAD.IADD R4, R231, 0x1, -R0 ;  /* 0x00000001e7047824 */ /* 0x004fe200078e0a00 */
[----:B------:R-:W-:-:S02]  /*7680*/  IADD3 R0, R17, 0x71, RZ ;  /* 0x0000007111007810 */ /* 0x000fc40007ffe0ff */
[----:B------:R-:W-:Y:S02]  /*7690*/  STL [R1+0x358], R211 ;  /* 0x000358d301007387 */ /* 0x000fe40000100800 */
[----:B------:R-:W-:Y:S02]  /*76a0*/  IABS R5, R4 ;  /* 0x0000000400057213 */ /* 0x000fe40000000000 */
[----:B------:R-:W-:Y:S01]  /*76b0*/  STL.64 [R1+0x348], R214 ;  /* 0x000348d601007387 */ /* 0x000fe20000100a00 */
[----:B------:R-:W-:-:S03]  /*76c0*/  IMAD.IADD R4, R230, 0x1, -R0 ;  /* 0x00000001e6047824 */ /* 0x000fc600078e0a00 */
[----:B------:R-:W-:Y:S04]  /*76d0*/  STL.64 [R1+0x340], R212 ;  /* 0x000340d401007387 */ /* 0x000fe80000100a00 */
[----:B------:R-:W-:Y:S01]  /*76e0*/  STL [R1+0x33c], R210 ;  /* 0x00033cd201007387 */ /* 0x000fe20000100800 */
[----:B------:R-:W-:-:S03]  /*76f0*/  IABS R4, R4 ;  /* 0x0000000400047213 */ /* 0x000fc60000000000 */
[----:B------:R-:W-:Y:S01]  /*7700*/  STL [R1+0x338], R209 ;  /* 0x000338d101007387 */ /* 0x000fe20000100800 */
[----:B------:R-:W-:-:S03]  /*7710*/  IMAD.IADD R6, R228, 0x1, -R0 ;  /* 0x00000001e4067824 */ /* 0x000fc600078e0a00 */
[----:B------:R-:W-:Y:S04]  /*7720*/  STL [R1+0x334], R208 ;  /* 0x000334d001007387 */ /* 0x000fe80000100800 */
[----:B------:R-:W-:Y:S01]  /*7730*/  STL [R1+0x330], R207 ;  /* 0x000330cf01007387 */ /* 0x000fe20000100800 */
[----:B------:R-:W-:-:S03]  /*7740*/  FSEL R44, R13, -INF , !P4 ;  /* 0xff8000000d2c7808 */ /* 0x000fc60006000000 */
[----:B------:R-:W-:Y:S01]  /*7750*/  STL [R1+0x32c], R204 ;  /* 0x00032ccc01007387 */ /* 0x000fe20000100800 */
[----:B------:R2:W1:Y:S03]  /*7760*/  I2F R13, R5 ;  /* 0x00000005000d7306 */ /* 0x0004660000201400 */
[----:B------:R1:W-:Y:S04]  /*7770*/  STL.64 [R1+0x350], R134 ;  /* 0x0003508601007387 */ /* 0x0003e80000100a00 */
[----:B------:R-:W-:Y:S01]  /*7780*/  STL [R1+0x36c], R230 ;  /* 0x00036ce601007387 */ /* 0x000fe20000100800 */
[----:B------:R-:W-:-:S03]  /*7790*/  FFMA.FTZ R8, R8, -R222, R247 ;  /* 0x800000de08087223 */ /* 0x000fc600000100f7 */
[----:B------:R-:W-:Y:S01]  /*77a0*/  STL [R1+0x370], R228 ;  /* 0x000370e401007387 */ /* 0x000fe20000100800 */
[----:B---3--:R-:W-:-:S03]  /*77b0*/  FFMA.FTZ R7, R7, -R222, R196 ;  /* 0x800000de07077223 */ /* 0x008fc600000100c4 */
[----:B------:R-:W-:Y:S01]  /*77c0*/  STL [R1+0x374], R229 ;  /* 0x000374e501007387 */ /* 0x000fe20000100800 */
[----:B--2---:R-:W-:Y:S01]  /*77d0*/  IMAD.MOV.U32 R5, RZ, RZ, R4 ;  /* 0x000000ffff057224 */ /* 0x004fe200078e0004 */
[----:B------:R-:W-:Y:S02]  /*77e0*/  IABS R4, R6 ;  /* 0x0000000600047213 */ /* 0x000fe40000000000 */
[----:B------:R-:W-:Y:S01]  /*77f0*/  STL [R1+0x378], R231 ;  /* 0x000378e701007387 */ /* 0x000fe20000100800 */
[----:B------:R-:W-:-:S03]  /*7800*/  IMAD.IADD R6, R229, 0x1, -R0 ;  /* 0x00000001e5067824 */ /* 0x000fc600078e0a00 */
[----:B------:R-:W-:Y:S01]  /*7810*/  STL [R1+0x37c], R227 ;  /* 0x00037ce301007387 */ /* 0x000fe20000100800 */
[----:B------:R2:W3:Y:S03]  /*7820*/  I2F R11, R5 ;  /* 0x00000005000b7306 */ /* 0x0004e60000201400 */
[----:B------:R-:W-:Y:S01]  /*7830*/  STL [R1+0x380], R227 ;  /* 0x000380e301007387 */ /* 0x000fe20000100800 */
[----:B------:R-:W-:-:S03]  /*7840*/  FSEL R49, R12, -INF , !P3 ;  /* 0xff8000000c317808 */ /* 0x000fc60005800000 */
[----:B------:R-:W-:Y:S01]  /*7850*/  STL [R1+0x384], R227 ;  /* 0x000384e301007387 */ /* 0x000fe20000100800 */
[----:B------:R-:W-:-:S03]  /*7860*/  FSEL R26, R8, -INF , !P2 ;  /* 0xff800000081a7808 */ /* 0x000fc60005000000 */
[----:B-1----:R-:W4:Y:S01]  /*7870*/  LDL.64 R134, [R1+0x90] ;  /* 0x0000900001867983 */ /* 0x002f220000100a00 */
[----:B------:R-:W-:Y:S02]  /*7880*/  FSEL R21, R7, -INF , !P1 ;  /* 0xff80000007157808 */ /* 0x000fe40004800000 */
[C---:B------:R-:W-:Y:S01]  /*7890*/  ISETP.GE.AND P4, PT, R0.reuse, R227, PT ;  /* 0x000000e30000720c */ /* 0x040fe20003f86270 */
[----:B--2---:R-:W-:Y:S01]  /*78a0*/  IMAD.MOV.U32 R5, RZ, RZ, R4 ;  /* 0x000000ffff057224 */ /* 0x004fe200078e0004 */
[C---:B------:R-:W-:Y:S02]  /*78b0*/  ISETP.GE.AND P3, PT, R0.reuse, R226, PT ;  /* 0x000000e20000720c */ /* 0x040fe40003f66270 */
[C---:B------:R-:W-:Y:S02]  /*78c0*/  ISETP.GE.AND P2, PT, R0.reuse, R225, PT ;  /* 0x000000e10000720c */ /* 0x040fe40003f46270 */
[C---:B------:R-:W-:Y:S02]  /*78d0*/  ISETP.GE.AND P1, PT, R0.reuse, R224, PT ;  /* 0x000000e00000720c */ /* 0x040fe40003f26270 */
[----:B------:R-:W-:Y:S01]  /*78e0*/  IABS R4, R6 ;  /* 0x0000000600047213 */ /* 0x000fe20000000000 */
[----:B------:R1:W2:Y:S01]  /*78f0*/  I2F R12, R5 ;  /* 0x00000005000c7306 */ /* 0x0002a20000201400 */
[----:B------:R-:W-:-:S02]  /*7900*/  ISETP.GE.OR P4, PT, R0, R235, !P4 ;  /* 0x000000eb0000720c */ /* 0x000fc40006786670 */
[C---:B------:R-:W-:Y:S02]  /*7910*/  ISETP.GE.OR P3, PT, R0.reuse, R234, !P3 ;  /* 0x000000ea0000720c */ /* 0x040fe40005f66670 */
[C---:B------:R-:W-:Y:S02]  /*7920*/  ISETP.GE.OR P2, PT, R0.reuse, R233, !P2 ;  /* 0x000000e90000720c */ /* 0x040fe40005746670 */
[----:B------:R-:W-:Y:S01]  /*7930*/  ISETP.GE.OR P1, PT, R0, R232, !P1 ;  /* 0x000000e80000720c */ /* 0x000fe20004f26670 */
[----:B-1----:R-:W-:Y:S02]  /*7940*/  IMAD.IADD R5, R231, 0x1, -R0 ;  /* 0x00000001e7057824 */ /* 0x002fe400078e0a00 */
[----:B------:R-:W-:Y:S01]  /*7950*/  IMAD.MOV.U32 R0, RZ, RZ, R4 ;  /* 0x000000ffff007224 */ /* 0x000fe200078e0004 */
[----:B------:R-:W-:Y:S02]  /*7960*/  IADD3 R4, R17, 0x78, RZ ;  /* 0x0000007811047810 */ /* 0x000fe40007ffe0ff */
[----:B------:R-:W-:Y:S01]  /*7970*/  IABS R5, R5 ;  /* 0x0000000500057213 */ /* 0x000fe20000000000 */
[----:B------:R1:W1:Y:S02]  /*7980*/  I2F R15, R0 ;  /* 0x00000000000f7306 */ /* 0x0002640000201400 */
[----:B------:R-:W-:-:S02]  /*7990*/  IMAD.IADD R7, R228, 0x1, -R4 ;  /* 0x00000001e4077824 */ /* 0x000fc400078e0a04 */
[----:B------:R-:W-:Y:S02]  /*79a0*/  IMAD.MOV.U32 R6, RZ, RZ, R5 ;  /* 0x000000ffff067224 */ /* 0x000fe400078e0005 */
[----:B-1----:R-:W-:Y:S02]  /*79b0*/  IMAD.IADD R0, R230, 0x1, -R4 ;  /* 0x00000001e6007824 */ /* 0x002fe400078e0a04 */
[----:B------:R1:W1:Y:S03]  /*79c0*/  I2F R18, R6 ;  /* 0x0000000600127306 */ /* 0x0002660000201400 */
[----:B------:R-:W-:Y:S01]  /*79d0*/  IABS R5, R0 ;  /* 0x0000000000057213 */ /* 0x000fe20000000000 */
[-C--:B------:R-:W-:Y:S01]  /*79e0*/  FFMA.FTZ R8, R10, -R222.reuse, R223 ;  /* 0x800000de0a087223 */ /* 0x080fe200000100df */
[----:B------:R-:W-:Y:S01]  /*79f0*/  IADD3 R0, R17, 0x79, RZ ;  /* 0x0000007911007810 */ /* 0x000fe20007ffe0ff */
[----:B------:R-:W-:-:S02]  /*7a00*/  FFMA.FTZ R9, R9, -R222, R198 ;  /* 0x800000de09097223 */ /* 0x000fc400000100c6 */
[-C--:B------:R-:W-:Y:S02]  /*7a10*/  FFMA.FTZ R10, R13, -R222.reuse, R221 ;  /* 0x800000de0d0a7223 */ /* 0x080fe400000100dd */
[----:B---3--:R-:W-:Y:S02]  /*7a20*/  FFMA.FTZ R11, R11, -R222, R197 ;  /* 0x800000de0b0b7223 */ /* 0x008fe400000100c5 */
[----:B-1----:R-:W-:Y:S01]  /*7a30*/  IMAD.MOV.U32 R6, RZ, RZ, R5 ;  /* 0x000000ffff067224 */ /* 0x002fe200078e0005 */
[----:B------:R-:W-:-:S03]  /*7a40*/  IABS R5, R7 ;  /* 0x0000000700057213 */ /* 0x000fc60000000000 */
[----:B------:R1:W3:Y:S01]  /*7a50*/  I2F R17, R6 ;  /* 0x0000000600117306 */ /* 0x0002e20000201400 */
[----:B------:R-:W-:Y:S01]  /*7a60*/  IMAD.MOV.U32 R221, RZ, RZ, R19 ;  /* 0x000000ffffdd7224 */ /* 0x000fe200078e0013 */
[----:B------:R-:W-:Y:S01]  /*7a70*/  FSEL R33, R9, -INF , !P0 ;  /* 0xff80000009217808 */ /* 0x000fe20004000000 */
[----:B------:R-:W-:Y:S01]  /*7a80*/  IMAD.IADD R7, R229, 0x1, -R4 ;  /* 0x00000001e5077824 */ /* 0x000fe200078e0a04 */
[----:B------:R-:W-:Y:S02]  /*7a90*/  FSEL R35, R8, -INF , !P6 ;  /* 0xff80000008237808 */ /* 0x000fe40007000000 */
[----:B------:R-:W-:Y:S02]  /*7aa0*/  FSEL R20, R10, -INF , !P5 ;  /* 0xff8000000a147808 */ /* 0x000fe40006800000 */
[----:B------:R-:W-:Y:S02]  /*7ab0*/  FSEL R19, R11, -INF , !P4 ;  /* 0xff8000000b137808 */ /* 0x000fe40006000000 */
[C---:B------:R-:W-:Y:S01]  /*7ac0*/  ISETP.GE.AND P0, PT, R4.reuse, R227, PT ;  /* 0x000000e30400720c */ /* 0x040fe20003f06270 */
[----:B-1----:R-:W-:Y:S01]  /*7ad0*/  IMAD.MOV.U32 R6, RZ, RZ, R5 ;  /* 0x000000ffff067224 */ /* 0x002fe200078e0005 */
[----:B------:R-:W-:-:S02]  /*7ae0*/  ISETP.GE.AND P6, PT, R4, R226, PT ;  /* 0x000000e20400720c */ /* 0x000fc40003fc6270 */
[C---:B------:R-:W-:Y:S01]  /*7af0*/  ISETP.GE.AND P5, PT, R4.reuse, R225, PT ;  /* 0x000000e10400720c */ /* 0x040fe20003fa6270 */
[----:B------:R1:W-:Y:S01]  /*7b00*/  I2F R16, R6 ;  /* 0x0000000600107306 */ /* 0x0003e20000201400 */
[C---:B------:R-:W-:Y:S02]  /*7b10*/  ISETP.GE.AND P4, PT, R4.reuse, R224, PT ;  /* 0x000000e00400720c */ /* 0x040fe40003f86270 */
[C---:B------:R-:W-:Y:S02]  /*7b20*/  ISETP.GE.OR P0, PT, R4.reuse, R235, !P0 ;  /* 0x000000eb0400720c */ /* 0x040fe40004706670 */
[C---:B------:R-:W-:Y:S02]  /*7b30*/  ISETP.GE.OR P6, PT, R4.reuse, R234, !P6 ;  /* 0x000000ea0400720c */ /* 0x040fe400077c6670 */
[C---:B------:R-:W-:Y:S02]  /*7b40*/  ISETP.GE.OR P5, PT, R4.reuse, R233, !P5 ;  /* 0x000000e90400720c */ /* 0x040fe40006fa6670 */
[----:B------:R-:W-:-:S02]  /*7b50*/  ISETP.GE.OR P4, PT, R4, R232, !P4 ;  /* 0x000000e80400720c */ /* 0x000fc40006786670 */
[----:B------:R-:W-:Y:S01]  /*7b60*/  IABS R5, R7 ;  /* 0x0000000700057213 */ /* 0x000fe20000000000 */
[----:B-1----:R-:W-:Y:S02]  /*7b70*/  IMAD.IADD R6, R231, 0x1, -R4 ;  /* 0x00000001e7067824 */ /* 0x002fe400078e0a04 */
[----:B------:R-:W-:-:S03]  /*7b80*/  IMAD.IADD R4, R230, 0x1, -R0 ;  /* 0x00000001e6047824 */ /* 0x000fc600078e0a00 */
[----:B------:R-:W-:Y:S01]  /*7b90*/  IABS R6, R6 ;  /* 0x0000000600067213 */ /* 0x000fe20000000000 */
[----:B------:R1:W-:Y:S01]  /*7ba0*/  I2F R14, R5 ;  /* 0x00000005000e7306 */ /* 0x0003e20000201400 */
[----:B------:R-:W-:Y:S01]  /*7bb0*/  IABS R4, R4 ;  /* 0x0000000400047213 */ /* 0x000fe20000000000 */
[----:B--2---:R-:W-:Y:S02]  /*7bc0*/  FFMA.FTZ R8, R12, -R222, R199 ;  /* 0x800000de0c087223 */ /* 0x004fe400000100c7 */
[----:B-1----:R-:W-:Y:S02]  /*7bd0*/  IMAD.MOV.U32 R5, RZ, RZ, R6 ;  /* 0x000000ffff057224 */ /* 0x002fe400078e0006 */
[----:B------:R-:W-:Y:S02]  /*7be0*/  IMAD.IADD R6, R228, 0x1, -R0 ;  /* 0x00000001e4067824 */ /* 0x000fe400078e0a00 */
[----:B------:R1:W2:Y:S02]  /*7bf0*/  I2F R13, R5 ;  /* 0x00000005000d7306 */ /* 0x0002a40000201400 */
[----:B-1----:R-:W-:Y:S01]  /*7c00*/  IMAD.MOV.U32 R5, RZ, RZ, R4 ;  /* 0x000000ffff057224 */ /* 0x002fe200078e0004 */
[----:B------:R-:W-:Y:S01]  /*7c10*/  IABS R4, R6 ;  /* 0x0000000600047213 */ /* 0x000fe20000000000 */
[----:B------:R-:W-:-:S04]  /*7c20*/  IMAD.IADD R6, R229, 0x1, -R0 ;  /* 0x00000001e5067824 */ /* 0x000fc800078e0a00 */
[----:B------:R1:W-:Y:S01]  /*7c30*/  I2F R12, R5 ;  /* 0x00000005000c7306 */ /* 0x0003e20000201400 */
[-C--:B------:R-:W-:Y:S02]  /*7c40*/  FFMA.FTZ R10, R15, -R222.reuse, R221 ;  /* 0x800000de0f0a7223 */ /* 0x080fe400000100dd */
[----:B------:R-:W-:Y:S02]  /*7c50*/  FFMA.FTZ R7, R18, -R222, R220 ;  /* 0x800000de12077223 */ /* 0x000fe400000100dc */
[----:B-1----:R-:W-:Y:S01]  /*7c60*/  IMAD.MOV.U32 R5, RZ, RZ, R4 ;  /* 0x000000ffff057224 */ /* 0x002fe200078e0004 */
[----:B------:R-:W-:-:S03]  /*7c70*/  IABS R4, R6 ;  /* 0x0000000600047213 */ /* 0x000fc60000000000 */
[----:B------:R1:W1:Y:S01]  /*7c80*/  I2F R11, R5 ;  /* 0x00000005000b7306 */ /* 0x0002620000201400 */
[----:B------:R-:W-:Y:S01]  /*7c90*/  IMAD.IADD R6, R231, 0x1, -R0 ;  /* 0x00000001e7067824 */ /* 0x000fe200078e0a00 */
[----:B------:R-:W-:Y:S02]  /*7ca0*/  FSEL R25, R8, -INF , !P3 ;  /* 0xff80000008197808 */ /* 0x000fe40005800000 */
[----:B------:R-:W-:Y:S02]  /*7cb0*/  FSEL R27, R10, -INF , !P2 ;  /* 0xff8000000a1b7808 */ /* 0x000fe40005000000 */
[----:B------:R-:W-:Y:S01]  /*7cc0*/  FSEL R18, R7, -INF , !P1 ;  /* 0xff80000007127808 */ /* 0x000fe20004800000 */
[----:B-1----:R-:W-:-:S04]  /*7cd0*/  IMAD.MOV.U32 R5, RZ, RZ, R4 ;  /* 0x000000ffff057224 */ /* 0x002fc800078e0004 */
[----:B------:R3:W-:Y:S01]  /*7ce0*/  I2F R9, R5 ;  /* 0x0000000500097306 */ /* 0x0007e20000201400 */
[C---:B------:R-:W-:Y:S02]  /*7cf0*/  ISETP.GE.AND P3, PT, R0.reuse, R227, PT ;  /* 0x000000e30000720c */ /* 0x040fe40003f66270 */
[C---:B------:R-:W-:Y:S02]  /*7d00*/  ISETP.GE.AND P2, PT, R0.reuse, R226, PT ;  /* 0x000000e20000720c */ /* 0x040fe40003f46270 */
[----:B------:R-:W-:Y:S01]  /*7d10*/  ISETP.GE.AND P1, PT, R0, R225, PT ;  /* 0x000000e10000720c */ /* 0x000fe20003f26270 */
[----:B---3--:R-:W-:-:S05]  /*7d20*/  FFMA.FTZ R5, R17, -R222, R192 ;  /* 0x800000de11057223 */ /* 0x008fca00000100c0 */
[----:B------:R-:W-:Y:S02]  /*7d30*/  FSEL R17, R5, -INF , !P0 ;  /* 0xff80000005117808 */ /* 0x000fe40004000000 */
[C---:B------:R-:W-:Y:S02]  /*7d40*/  ISETP.GE.AND P0, PT, R0.reuse, R224, PT ;  /* 0x000000e00000720c */ /* 0x040fe40003f06270 */
[----:B------:R-:W-:Y:S02]  /*7d50*/  IABS R4, R6 ;  /* 0x0000000600047213 */ /* 0x000fe40000000000 */
[C---:B------:R-:W-:Y:S02]  /*7d60*/  ISETP.GE.OR P3, PT, R0.reuse, R235, !P3 ;  /* 0x000000eb0000720c */ /* 0x040fe40005f66670 */
[C---:B------:R-:W-:Y:S02]  /*7d70*/  ISETP.GE.OR P2, PT, R0.reuse, R234, !P2 ;  /* 0x000000ea0000720c */ /* 0x040fe40005746670 */
[----:B------:R-:W-:-:S02]  /*7d80*/  ISETP.GE.OR P1, PT, R0, R233, !P1 ;  /* 0x000000e90000720c */ /* 0x000fc40004f26670 */
[----:B------:R-:W-:Y:S01]  /*7d90*/  ISETP.GE.OR P0, PT, R0, R232, !P0 ;  /* 0x000000e80000720c */ /* 0x000fe20004706670 */
[-C--:B--2---:R-:W-:Y:S01]  /*7da0*/  FFMA.FTZ R0, R13, -R222.reuse, R186 ;  /* 0x800000de0d007223 */ /* 0x084fe200000100ba */
[----:B------:R1:W2:Y:S01]  /*7db0*/  I2F R8, R4 ;  /* 0x0000000400087306 */ /* 0x0002a20000201400 */
[----:B------:R-:W-:Y:S01]  /*7dc0*/  FFMA.FTZ R6, R11, -R222, R195 ;  /* 0x800000de0b067223 */ /* 0x000fe200000100c3 */
[----:B------:R-:W-:Y:S02]  /*7dd0*/  FMNMX.FTZ R39, R28, R147, !PT ;  /* 0x000000931c277209 */ /* 0x000fe40007810000 */
[----:B------:R-:W-:Y:S02]  /*7de0*/  FSEL R11, R0, -INF , !P4 ;  /* 0xff800000000b7808 */ /* 0x000fe40006000000 */
[----:B------:R-:W-:Y:S02]  /*7df0*/  FMNMX.FTZ R0, R141, R140, !PT ;  /* 0x0000008c8d007209 */ /* 0x000fe40007810000 */
[----:B------:R-:W-:-:S02]  /*7e00*/  FSEL R15, R6, -INF , !P2 ;  /* 0xff800000060f7808 */ /* 0x000fc40005000000 */
[----:B------:R-:W-:Y:S01]  /*7e10*/  FMNMX.FTZ R39, R145, R39, !PT ;  /* 0x0000002791277209 */ /* 0x000fe20007810000 */
[----:B-1----:R-:W-:Y:S01]  /*7e20*/  FFMA.FTZ R4, R14, -R222, R187 ;  /* 0x800000de0e047223 */ /* 0x002fe200000100bb */
[----:B------:R-:W-:-:S04]  /*7e30*/  FMNMX.FTZ R6, R144, R142, !PT ;  /* 0x0000008e90067209 */ /* 0x000fc80007810000 */
[----:B------:R-:W-:Y:S02]  /*7e40*/  FSEL R23, R4, -INF , !P5 ;  /* 0xff80000004177808 */ /* 0x000fe40006800000 */
        /* <DEDUP_REMOVED lines=104> */
[----:B------:R-:W-:Y:S01]  /*84d0*/  FMNMX.FTZ R4, R21, R4, !PT ;  /* 0x0000000415047209 */ /* 0x000fe20007810000 */
[-C--:B------:R-:W-:Y:S01]  /*84e0*/  FFMA.FTZ R5, R16, -R222.reuse, R194 ;  /* 0x800000de10057223 */ /* 0x080fe200000100c2 */
[----:B------:R-:W-:Y:S01]  /*84f0*/  FMNMX.FTZ R39, R18, R39, !PT ;  /* 0x0000002712277209 */ /* 0x000fe20007810000 */
[----:B--2---:R-:W-:Y:S01]  /*8500*/  FFMA.FTZ R8, R8, -R222, R184 ;  /* 0x800000de08087223 */ /* 0x004fe200000100b8 */
[----:B------:R-:W-:Y:S01]  /*8510*/  FMNMX.FTZ R0, R49, R0, !PT ;  /* 0x0000000031007209 */ /* 0x000fe20007810000 */
[----:B------:R-:W-:Y:S01]  /*8520*/  FFMA.FTZ R7, R12, -R222, R193 ;  /* 0x800000de0c077223 */ /* 0x000fe200000100c1 */
[----:B------:R-:W-:-:S02]  /*8530*/  FMNMX.FTZ R6, R33, R6, !PT ;  /* 0x0000000621067209 */ /* 0x000fc40007810000 */
[----:B------:R-:W-:Y:S01]  /*8540*/  FMNMX.FTZ R4, R19, R4, !PT ;  /* 0x0000000413047209 */ /* 0x000fe20007810000 */
[----:B------:R-:W-:Y:S01]  /*8550*/  FFMA.FTZ R13, R9, -R222, R185 ;  /* 0x800000de090d7223 */ /* 0x000fe200000100b9 */
[----:B------:R-:W-:Y:S02]  /*8560*/  FSEL R22, R5, -INF , !P6 ;  /* 0xff80000005167808 */ /* 0x000fe40007000000 */
[----:B------:R-:W-:Y:S02]  /*8570*/  FSEL R9, R8, -INF , !P0 ;  /* 0xff80000008097808 */ /* 0x000fe40004000000 */
[----:B------:R-:W-:Y:S02]  /*8580*/  FMNMX.FTZ R39, R11, R39, !PT ;  /* 0x000000270b277209 */ /* 0x000fe40007810000 */
[----:B------:R-:W-:Y:S02]  /*8590*/  FMNMX.FTZ R0, R35, R0, !PT ;  /* 0x0000000023007209 */ /* 0x000fe40007810000 */
[----:B------:R-:W-:-:S02]  /*85a0*/  FMNMX.FTZ R6, R25, R6, !PT ;  /* 0x0000000619067209 */ /* 0x000fc40007810000 */
[----:B------:R-:W-:Y:S02]  /*85b0*/  FSEL R14, R7, -INF , !P3 ;  /* 0xff800000070e7808 */ /* 0x000fe40005800000 */
        /* <DEDUP_REMOVED lines=8> */
[----:B------:R-:W2:Y:S01]  /*8640*/  SHFL.BFLY PT, R6, R4, 0x2, 0x1f ;  /* 0x0c401f0004067f89 */ /* 0x000ea200000e0000 */
[----:B------:R-:W-:-:S03]  /*8650*/  FSEL R13, R13, -INF , !P1 ;  /* 0xff8000000d0d7808 */ /* 0x000fc60004800000 */
[----:B------:R-:W3:Y:S01]  /*8660*/  SHFL.BFLY PT, R37, R0, 0x2, 0x1f ;  /* 0x0c401f0000257f89 */ /* 0x000ee200000e0000 */
[----:B------:R-:W-:-:S05]  /*8670*/  FMNMX.FTZ R5, R13, R5, !PT ;  /* 0x000000050d057209 */ /* 0x000fca0007810000 */
[----:B------:R-:W4:Y:S01]  /*8680*/  SHFL.BFLY PT, R8, R5, 0x2, 0x1f ;  /* 0x0c401f0005087f89 */ /* 0x000f2200000e0000 */
[----:B-1----:R-:W-:Y:S02]  /*8690*/  FMNMX.FTZ R39, R39, R7, !PT ;  /* 0x0000000727277209 */ /* 0x002fe40007810000 */
[----:B--2---:R-:W-:-:S03]  /*86a0*/  FMNMX.FTZ R4, R4, R6, !PT ;  /* 0x0000000604047209 */ /* 0x004fc60007810000 */
[----:B------:R-:W1:Y:S01]  /*86b0*/  SHFL.BFLY PT, R6, R39, 0x1, 0x1f ;  /* 0x0c201f0027067f89 */ /* 0x000e6200000e0000 */
[----:B---3--:R-:W-:-:S03]  /*86c0*/  FMNMX.FTZ R37, R0, R37, !PT ;  /* 0x0000002500257209 */ /* 0x008fc60007810000 */
[----:B------:R-:W2:Y:S01]  /*86d0*/  SHFL.BFLY PT, R38, R4, 0x1, 0x1f ;  /* 0x0c201f0004267f89 */ /* 0x000ea200000e0000 */
[----:B----4-:R-:W-:-:S03]  /*86e0*/  FMNMX.FTZ R5, R5, R8, !PT ;  /* 0x0000000805057209 */ /* 0x010fc60007810000 */
        /* <DEDUP_REMOVED lines=8> */
[----:B---3--:R-:W-:Y:S02]  /*8770*/  FMNMX.FTZ R37, R37, R7, !PT ;  /* 0x0000000725257209 */ /* 0x008fe40007810000 */
[----:B------:R-:W-:Y:S02]  /*8780*/  FSEL R4, R4, RZ, P0 ;  /* 0x000000ff04047208 */ /* 0x000fe40000000000 */
[----:B----4-:R-:W-:Y:S01]  /*8790*/  FMNMX.FTZ R36, R5, R36, !PT ;  /* 0x0000002405247209 */ /* 0x010fe20007810000 */
[----:B------:R-:W-:Y:S01]  /*87a0*/  FMUL.FTZ R5, R2, R37 ;  /* 0x0000002502057220 */ /* 0x000fe20000410000 */
[----:B------:R-:W-:-:S02]  /*87b0*/  FSEL R6, R6, RZ, P1 ;  /* 0x000000ff06067208 */ /* 0x000fc40000800000 */
[----:B------:R-:W-:Y:S01]  /*87c0*/  FSETP.NEU.FTZ.AND P0, PT, R37, -INF , PT ;  /* 0xff8000002500780b */ /* 0x000fe20003f1d000 */
[-C--:B------:R-:W-:Y:S02]  /*87d0*/  FFMA.FTZ R241, R9, R2.reuse, -R4 ;  /* 0x0000000209f17223 */ /* 0x080fe40000010804 */
[-CC-:B------:R-:W-:Y:S01]  /*87e0*/  FFMA.FTZ R9, R141, R2.reuse, -R6.reuse ;  /* 0x000000028d097223 */ /* 0x180fe20000010806 */
[----:B------:R-:W-:Y:S01]  /*87f0*/  FSEL R5, R5, RZ, P0 ;  /* 0x000000ff05057208 */ /* 0x000fe20000000000 */
[-C--:B------:R-:W-:Y:S02]  /*8800*/  FFMA.FTZ R8, R140, R2.reuse, -R6 ;  /* 0x000000028c087223 */ /* 0x080fe40000010806 */
[----:B------:R-:W-:Y:S02]  /*8810*/  IMAD R0, R175, 0x20, R174 ;  /* 0x00000020af007824 */ /* 0x000fe400078e02ae */
[-CC-:B------:R-:W-:Y:S02]  /*8820*/  FFMA.FTZ R10, R28, R2.reuse, -R4.reuse ;  /* 0x000000021c0a7223 */ /* 0x180fe40000010804 */
[----:B------:R-:W-:-:S02]  /*8830*/  FFMA.FTZ R187, R74, R2, -R4 ;  /* 0x000000024abb7223 */ /* 0x000fc40000010804 */
[-C--:B------:R-:W-:Y:S02]  /*8840*/  FFMA.FTZ R7, R147, R2.reuse, -R4 ;  /* 0x0000000293077223 */ /* 0x080fe40000010804 */
[-C--:B------:R-:W-:Y:S01]  /*8850*/  FFMA.FTZ R74, R82, R2.reuse, -R6 ;  /* 0x00000002524a7223 */ /* 0x080fe20000010806 */
[----:B------:R-:W-:Y:S01]  /*8860*/  MUFU.EX2 R9, R9 ;  /* 0x0000000900097308 */ /* 0x000fe20000000800 */
[-CC-:B------:R-:W-:Y:S02]  /*8870*/  FFMA.FTZ R185, R94, R2.reuse, -R4.reuse ;  /* 0x000000025eb97223 */ /* 0x180fe40000010804 */
[-CC-:B------:R-:W-:Y:S02]  /*8880*/  FFMA.FTZ R198, R66, R2.reuse, -R4.reuse ;  /* 0x0000000242c67223 */ /* 0x180fe40000010804 */
[-CC-:B------:R-:W-:Y:S02]  /*8890*/  FFMA.FTZ R199, R65, R2.reuse, -R4.reuse ;  /* 0x0000000241c77223 */ /* 0x180fe40000010804 */
[-CC-:B------:R-:W-:Y:S01]  /*88a0*/  FFMA.FTZ R223, R42, R2.reuse, -R4.reuse ;  /* 0x000000022adf7223 */ /* 0x180fe20000010804 */
[----:B------:R-:W1:Y:S01]  /*88b0*/  MUFU.EX2 R8, R8 ;  /* 0x0000000800087308 */ /* 0x000e620000000800 */
[----:B------:R-:W-:-:S02]  /*88c0*/  FFMA.FTZ R251, R34, R2, -R4 ;  /* 0x0000000222fb7223 */ /* 0x000fc40000010804 */
[-C--:B------:R-:W-:Y:S02]  /*88d0*/  FFMA.FTZ R204, R11, R2.reuse, -R4 ;  /* 0x000000020bcc7223 */ /* 0x080fe40000010804 */
        /* <DEDUP_REMOVED lines=29> */
[----:B------:R-:W-:Y:S01]  /*8ab0*/  FFMA.FTZ R79, R83, R2, -R5 ;  /* 0x00000002534f7223 */ /* 0x000fe20000010805 */
[----:B------:R-:W-:Y:S01]  /*8ac0*/  FSETP.NEU.FTZ.AND P1, PT, R36, -INF , PT ;  /* 0xff8000002400780b */ /* 0x000fe20003f3d000 */
[----:B------:R-:W-:Y:S02]  /*8ad0*/  IMAD.IADD R0, R173, 0x1, R0 ;  /* 0x00000001ad007824 */ /* 0x000fe400078e0200 */
[----:B------:R-:W-:Y:S02]  /*8ae0*/  FMUL.FTZ R4, R2, R36 ;  /* 0x0000002402047220 */ /* 0x000fe40000410000 */
        /* <DEDUP_REMOVED lines=13> */
[-CC-:B------:R-:W-:Y:S01]  /*8bc0*/  FFMA.FTZ R83, R80, R2.reuse, -R5.reuse ;  /* 0x0000000250537223 */ /* 0x180fe20000010805 */
[----:B------:R-:W-:Y:S01]  /*8bd0*/  MUFU.EX2 R10, R10 ;  /* 0x0000000a000a7308 */ /* 0x000fe20000000800 */
        /* <DEDUP_REMOVED lines=29> */
[----:B------:R-:W2:Y:S01]  /*8db0*/  MUFU.EX2 R5, R7 ;  /* 0x0000000700057308 */ /* 0x000ea20000000800 */
[----:B------:R-:W-:-:S07]  /*8dc0*/  FSEL R4, R4, RZ, P1 ;  /* 0x000000ff04047208 */ /* 0x000fce0000800000 */
[----:B------:R-:W3:Y:S01]  /*8dd0*/  MUFU.EX2 R7, R11 ;  /* 0x0000000b00077308 */ /* 0x000ee20000000800 */
[-C--:B------:R-:W-:Y:S02]  /*8de0*/  FFMA.FTZ R250, R35, R2.reuse, -R4 ;  /* 0x0000000223fa7223 */ /* 0x080fe40000010804 */
[----:B------:R-:W-:Y:S02]  /*8df0*/  IMAD.SHL.U32 R35, R172, 0x4, RZ ;  /* 0x00000004ac237824 */ /* 0x000fe400078e00ff */
        /* <DEDUP_REMOVED lines=41> */
[----:B------:R-:W-:Y:S01]  /*9090*/  LOP3.LUT R2, R135, R35, RZ, 0x3c, !PT ;  /* 0x0000002387027212 */ /* 0x000fe200078e3cff */
[----:B-1----:R-:W-:Y:S02]  /*90a0*/  FADD.FTZ R4, R9, R8 ;  /* 0x0000000809047221 */ /* 0x002fe40000010000 */
[----:B------:R-:W-:Y:S01]  /*90b0*/  IMAD.WIDE.U32 R170, R242, -0x2daee0ad, RZ ;  /* 0xd2511f53f2aa7825 */ /* 0x000fe200078e00ff */
[----:B------:R-:W-:Y:S01]  /*90c0*/  LOP3.LUT R216, R134, R205, RZ, 0x3c, !PT ;  /* 0x000000cd86d87212 */ /* 0x000fe200078e3cff */
[----:B------:R-:W1:Y:S02]  /*90d0*/  MUFU.EX2 R6, R12 ;  /* 0x0000000c00067308 */ /* 0x000e640000000800 */
[----:B------:R-:W-:Y:S01]  /*90e0*/  IMAD.WIDE.U32 R212, R240, -0x326172a9, RZ ;  /* 0xcd9e8d57f0d47825 */ /* 0x000fe200078e00ff */
[----:B--2---:R-:W-:-:S03]  /*90f0*/  F2FP.PACK_AB R49, R5, R10 ;  /* 0x0000000a0531723e */ /* 0x004fc600000000ff */
[----:B------:R-:W-:Y:S02]  /*9100*/  FADD.FTZ R25, R10, R5 ;  /* 0x000000050a197221 */ /* 0x000fe40000010000 */
[----:B---3--:R-:W-:Y:S01]  /*9110*/  FADD.FTZ R5, R7, R4 ;  /* 0x0000000407057221 */ /* 0x008fe20000010000 */
[----:B------:R-:W-:Y:S02]  /*9120*/  LOP3.LUT R4, R2, R171, RZ, 0x3c, !PT ;  /* 0x000000ab02047212 */ /* 0x000fe400078e3cff */
[----:B------:R-:W-:Y:S02]  /*9130*/  LOP3.LUT R2, R216, R213, RZ, 0x3c, !PT ;  /* 0x000000d5d8027212 */ /* 0x000fe400078e3cff */
[----:B------:R-:W-:Y:S01]  /*9140*/  IADD3 R240, R134, -0x61c88647, RZ ;  /* 0x9e3779b986f07810 */ /* 0x000fe20007ffe0ff */
[----:B------:R-:W-:Y:S01]  /*9150*/  IMAD.WIDE.U32 R50, R4, -0x326172a9, RZ ;  /* 0xcd9e8d5704327825 */ /* 0x000fe200078e00ff */
[----:B------:R-:W-:-:S03]  /*9160*/  IADD3 R211, R135, -0x4498517b, RZ ;  /* 0xbb67ae8587d37810 */ /* 0x000fc60007ffe0ff */
[----:B------:R-:W-:Y:S01]  /*9170*/  IMAD.WIDE.U32 R174, R2, -0x2daee0ad, RZ ;  /* 0xd2511f5302ae7825 */ /* 0x000fe200078e00ff */
[----:B------:R-:W-:-:S04]  /*9180*/  LOP3.LUT R4, R51, R240, R212, 0x96, !PT ;  /* 0x000000f033047212 */ /* 0x000fc800078e96d4 */
[----:B------:R-:W-:Y:S01]  /*9190*/  LOP3.LUT R2, R175, R211, R170, 0x96, !PT ;  /* 0x000000d3af027212 */ /* 0x000fe200078e96aa */
[----:B-1----:R-:W-:Y:S01]  /*91a0*/  FADD.FTZ R15, R6, R5 ;  /* 0x00000005060f7221 */ /* 0x002fe20000010000 */
[----:B------:R-:W-:Y:S01]  /*91b0*/  IADD3 R242, R135, 0x76cf5d0a, RZ ;  /* 0x76cf5d0a87f27810 */ /* 0x000fe20007ffe0ff */
[----:B------:R-:W-:Y:S01]  /*91c0*/  IMAD.WIDE.U32 R4, R4, -0x2daee0ad, RZ ;  /* 0xd2511f5304047825 */ /* 0x000fe200078e00ff */
[----:B------:R-:W-:-:S03]  /*91d0*/  F2FP.PACK_AB R22, R8, R9 ;  /* 0x000000090816723e */ /* 0x000fc600000000ff */
[----:B------:R-:W-:Y:S01]  /*91e0*/  IMAD.MOV.U32 R3, RZ, RZ, R239 ;  /* 0x000000ffff037224 */ /* 0x000fe200078e00ef */
[----:B------:R-:W-:Y:S01]  /*91f0*/  IADD3 R239, R134, 0x3c6ef372, RZ ;  /* 0x3c6ef37286ef7810 */ /* 0x000fe20007ffe0ff */
[----:B------:R-:W-:Y:S01]  /*9200*/  IMAD.WIDE.U32 R102, R2, -0x326172a9, RZ ;  /* 0xcd9e8d5702667825 */ /* 0x000fe200078e00ff */
[----:B------:R-:W-:Y:S02]  /*9210*/  F2FP.PACK_AB R23, R6, R7 ;  /* 0x000000070617723e */ /* 0x000fe400000000ff */
[----:B------:R-:W-:Y:S02]  /*9220*/  LOP3.LUT R8, R5, R242, R174, 0x96, !PT ;  /* 0x000000f205087212 */ /* 0x000fe400078e96ae */
[----:B------:R-:W-:Y:S01]  /*9230*/  LOP3.LUT R6, R103, R239, R50, 0x96, !PT ;  /* 0x000000ef67067212 */ /* 0x000fe200078e9632 */
[----:B------:R-:W-:Y:S01]  /*9240*/  IMAD.MOV.U32 R236, RZ, RZ, R238 ;  /* 0x000000ffffec7224 */ /* 0x000fe200078e00ee */
[----:B------:R-:W-:Y:S01]  /*9250*/  IADD3 R238, R134, -0x255992d5, RZ ;  /* 0xdaa66d2b86ee7810 */ /* 0x000fe20007ffe0ff */
[----:B------:R-:W-:Y:S01]  /*9260*/  IMAD.WIDE.U32 R8, R8, -0x326172a9, RZ ;  /* 0xcd9e8d5708087825 */ /* 0x000fe200078e00ff */
[----:B------:R-:W-:-:S03]  /*9270*/  IADD3 R245, R135, 0x32370b8f, RZ ;  /* 0x32370b8f87f57810 */ /* 0x000fc60007ffe0ff */
[----:B------:R-:W-:Y:S01]  /*9280*/  IMAD.WIDE.U32 R6, R6, -0x2daee0ad, RZ ;  /* 0xd2511f5306067825 */ /* 0x000fe200078e00ff */
[----:B------:R-:W-:-:S04]  /*9290*/  LOP3.LUT R10, R9, R238, R102, 0x96, !PT ;  /* 0x000000ee090a7212 */ /* 0x000fc800078e9666 */
[----:B------:R-:W-:Y:S01]  /*92a0*/  LOP3.LUT R4, R7, R245, R4, 0x96, !PT ;  /* 0x000000f507047212 */ /* 0x000fe200078e9604 */
        /* <DEDUP_REMOVED lines=21> */
[----:B------:R-:W-:Y:S02]  /*9400*/  SHF.R.U32.HI R11, RZ, 0x18, R2 ;  /* 0x00000018ff0b7819 */ /* 0x000fe40000011602 */
[----:B------:R-:W-:-:S04]  /*9410*/  LOP3.LUT R2, R6, 0xff, RZ, 0xc0, !PT ;  /* 0x000000ff06027812 */ /* 0x000fc800078ec0ff */
[C---:B------:R-:W-:Y:S02]  /*9420*/  ISETP.GE.U32.AND P5, PT, R217.reuse, R2, PT ;  /* 0x00000002d900720c */ /* 0x040fe40003fa6070 */
[----:B------:R-:W-:Y:S01]  /*9430*/  LOP3.LUT R2, R4, 0xff, RZ, 0xc0, !PT ;  /* 0x000000ff04027812 */ /* 0x000fe200078ec0ff */
[----:B------:R-:W-:Y:S03]  /*9440*/  MUFU.EX2 R8, R17 ;  /* 0x0000001100087308 */ /* 0x000fe60000000800 */
[----:B------:R-:W-:Y:S02]  /*9450*/  ISETP.GE.U32.AND P3, PT, R217, R2, PT ;  /* 0x00000002d900720c */ /* 0x000fe40003f66070 */
[----:B------:R-:W-:-:S03]  /*9460*/  SHF.R.U32.HI R2, RZ, 0x18, R4 ;  /* 0x00000018ff027819 */ /* 0x000fc60000011604 */
[----:B------:R-:W1:Y:S01]  /*9470*/  MUFU.EX2 R7, R19 ;  /* 0x0000001300077308 */ /* 0x000e620000000800 */
[C---:B------:R-:W-:Y:S02]  /*9480*/  ISETP.GE.U32.AND P0, PT, R217.reuse, R2, PT ;  /* 0x00000002d900720c */ /* 0x040fe40003f06070 */
[----:B------:R-:W-:-:S05]  /*9490*/  ISETP.GE.U32.AND P4, PT, R217, R11, PT ;  /* 0x0000000bd900720c */ /* 0x000fca0003f86070 */
[----:B------:R-:W2:Y:S01]  /*94a0*/  MUFU.EX2 R10, R16 ;  /* 0x00000010000a7308 */ /* 0x000ea20000000800 */
[----:B------:R-:W-:-:S07]  /*94b0*/  SHF.R.U32.HI R11, RZ, 0x10, R4 ;  /* 0x00000010ff0b7819 */ /* 0x000fce0000011604 */
[----:B------:R-:W3:Y:S01]  /*94c0*/  MUFU.EX2 R9, R18 ;  /* 0x0000001200097308 */ /* 0x000ee20000000800 */
[----:B------:R-:W-:-:S07]  /*94d0*/  LOP3.LUT R13, R4, 0xffff, RZ, 0xc0, !PT ;  /* 0x0000ffff040d7812 */ /* 0x000fce00078ec0ff */
[----:B------:R-:W4:Y:S01]  /*94e0*/  MUFU.EX2 R6, R20 ;  /* 0x0000001400067308 */ /* 0x000f220000000800 */
[----:B------:R-:W-:-:S07]  /*94f0*/  LOP3.LUT R4, R11, 0xff, RZ, 0xc0, !PT ;  /* 0x000000ff0b047812 */ /* 0x000fce00078ec0ff */
[----:B------:R-:W4:Y:S01]  /*9500*/  MUFU.EX2 R2, R21 ;  /* 0x0000001500027308 */ /* 0x000f220000000800 */
[----:B------:R-:W-:Y:S01]  /*9510*/  ISETP.GE.U32.AND P1, PT, R217, R4, PT ;  /* 0x00000004d900720c */ /* 0x000fe20003f26070 */
[----:B-1----:R-:W-:Y:S01]  /*9520*/  FADD.FTZ R4, R8, R7 ;  /* 0x0000000708047221 */ /* 0x002fe20000010000 */
[----:B------:R-:W-:Y:S01]  /*9530*/  PRMT R150, R22, 0x7610, R150 ;  /* 0x0000761016967816 */ /* 0x000fe20000000096 */
[----:B--2---:R-:W-:Y:S01]  /*9540*/  FADD.FTZ R5, R10, R15 ;  /* 0x0000000f0a057221 */ /* 0x004fe20000010000 */
[----:B---3--:R-:W-:Y:S01]  /*9550*/  F2FP.PACK_AB R19, R9, R10 ;  /* 0x0000000a0913723e */ /* 0x008fe200000000ff */
[----:B----4-:R-:W-:Y:S01]  /*9560*/  FADD.FTZ R4, R6, R4 ;  /* 0x0000000406047221 */ /* 0x010fe20000010000 */
[----:B------:R-:W-:Y:S01]  /*9570*/  PRMT R149, R22, 0x7632, R149 ;  /* 0x0000763216957816 */ /* 0x000fe20000000095 */
[----:B------:R-:W-:Y:S01]  /*9580*/  @!P2 HADD2 R131, -R150.H0_H0, -RZ.H0_H0 ;  /* 0xa00000ff9683a230 */ /* 0x000fe20000000900 */
[----:B------:R-:W-:Y:S02]  /*9590*/  F2FP.PACK_AB R10, R2, R6 ;  /* 0x00000006020a723e */ /* 0x000fe400000000ff */
[----:B------:R-:W-:-:S02]  /*95a0*/  SHF.R.U32.HI R6, RZ, 0x8, R13 ;  /* 0x00000008ff067819 */ /* 0x000fc4000001160d */
[----:B------:R-:W-:Y:S02]  /*95b0*/  PRMT R209, R150, 0x5410, R149 ;  /* 0x0000541096d17816 */ /* 0x000fe40000000095 */
[----:B------:R-:W-:Y:S02]  /*95c0*/  LOP3.LUT R6, R6, 0xffff, RZ, 0xc0, !PT ;  /* 0x0000ffff06067812 */ /* 0x000fe400078ec0ff */
[----:B------:R-:W-:Y:S02]  /*95d0*/  @!P2 PRMT R150, R131, 0x5410, RZ ;  /* 0x000054108396a816 */ /* 0x000fe400000000ff */
[----:B------:R-:W-:Y:S01]  /*95e0*/  ISETP.GE.U32.AND P2, PT, R217, R6, PT ;  /* 0x00000006d900720c */ /* 0x000fe20003f46070 */
[----:B------:R-:W-:Y:S01]  /*95f0*/  FADD.FTZ R18, R9, R5 ;  /* 0x0000000509127221 */ /* 0x000fe20000010000 */
[----:B------:R-:W-:Y:S02]  /*9600*/  PRMT R77, R23, 0x7632, R77 ;  /* 0x00007632174d7816 */ /* 0x000fe4000000004d */
[----:B------:R-:W-:-:S02]  /*9610*/  F2FP.PACK_AB R9, R7, R8 ;  /* 0x000000080709723e */ /* 0x000fc400000000ff */
[----:B------:R-:W-:Y:S02]  /*9620*/  PRMT R146, R23, 0x7610, R146 ;  /* 0x0000761017927816 */ /* 0x000fe40000000092 */
[C---:B------:R-:W-:Y:S02]  /*9630*/  PRMT R76, R10.reuse, 0x7632, R76 ;  /* 0x000076320a4c7816 */ /* 0x040fe4000000004c */
[----:B------:R-:W-:Y:S01]  /*9640*/  PRMT R75, R10, 0x7610, R75 ;  /* 0x000076100a4b7816 */ /* 0x000fe2000000004b */
[----:B------:R-:W-:Y:S01]  /*9650*/  @!P3 HADD2 R197, -R146.H0_H0, -RZ.H0_H0 ;  /* 0xa00000ff92c5b230 */ /* 0x000fe20000000900 */
[C---:B------:R-:W-:Y:S01]  /*9660*/  PRMT R148, R9.reuse, 0x7632, R148 ;  /* 0x0000763209947816 */ /* 0x040fe20000000094 */
[----:B------:R-:W-:Y:S01]  /*9670*/  @!P2 HADD2 R196, -R77.H0_H0, -RZ.H0_H0 ;  /* 0xa00000ff4dc4a230 */ /* 0x000fe20000000900 */
[----:B------:R-:W-:Y:S01]  /*9680*/  PRMT R147, R9, 0x7610, R147 ;  /* 0x0000761009937816 */ /* 0x000fe20000000093 */
[----:B------:R-:W-:Y:S01]  /*9690*/  @!P0 HADD2 R192, -R76.H0_H0, -RZ.H0_H0 ;  /* 0xa00000ff4cc08230 */ /* 0x000fe20000000900 */
[----:B------:R1:W-:Y:S01]  /*96a0*/  MUFU.EX2 R9, R29 ;  /* 0x0000001d00097308 */ /* 0x0003e20000000800 */
[----:B------:R-:W-:Y:S01]  /*96b0*/  @!P1 HADD2 R195, -R75.H0_H0, -RZ.H0_H0 ;  /* 0xa00000ff4bc39230 */ /* 0x000fe20000000900 */
[----:B------:R-:W-:Y:S04]  /*96c0*/  STL [R1+0x2b4], R216 ;  /* 0x0002b4d801007387 */ /* 0x000fe80000100800 */
[----:B------:R-:W-:Y:S04]  /*96d0*/  STL.64 [R1+0x288], R212 ;  /* 0x000288d401007387 */ /* 0x000fe80000100a00 */
[----:B------:R-:W-:Y:S01]  /*96e0*/  STL [R1+0x2b0], R211 ;  /* 0x0002b0d301007387 */ /* 0x000fe20000100800 */
[----:B-1----:R-:W-:Y:S01]  /*96f0*/  IMAD.MOV.U32 R29, RZ, RZ, R210 ;  /* 0x000000ffff1d7224 */ /* 0x002fe200078e00d2 */
[----:B------:R-:W-:-:S02]  /*9700*/  PRMT R210, R146, 0x5410, R77 ;  /* 0x0000541092d27816 */ /* 0x000fc4000000004d */
[----:B------:R-:W-:Y:S02]  /*9710*/  @!P2 PRMT R77, R196, 0x5410, RZ ;  /* 0x00005410c44da816 */ /* 0x000fe400000000ff */
[----:B------:R-:W-:Y:S02]  /*9720*/  @!P3 PRMT R146, R197, 0x5410, RZ ;  /* 0x00005410c592b816 */ /* 0x000fe400000000ff */
[----:B------:R-:W-:Y:S01]  /*9730*/  PRMT R196, R75, 0x5410, R76 ;  /* 0x000054104bc47816 */ /* 0x000fe2000000004c */
[----:B------:R1:W2:Y:S01]  /*9740*/  LDL.LU.S16 R197, [R1+0x1c] ;  /* 0x00001c0001c57983 */ /* 0x0002a20000300600 */
[----:B------:R-:W-:Y:S02]  /*9750*/  @!P0 PRMT R76, R192, 0x5410, RZ ;  /* 0x00005410c04c8816 */ /* 0x000fe400000000ff */
[----:B------:R-:W-:Y:S01]  /*9760*/  @!P1 PRMT R75, R195, 0x5410, RZ ;  /* 0x00005410c34b9816 */ /* 0x000fe200000000ff */
[----:B------:R1:W3:Y:S04]  /*9770*/  LDL.LU.S16 R192, [R1+0x20] ;  /* 0x0000200001c07983 */ /* 0x0002e80000300600 */
[----:B------:R1:W4:Y:S01]  /*9780*/  LDL.LU.S16 R195, [R1+0x18] ;  /* 0x0000180001c37983 */ /* 0x0003220000300600 */
[----:B------:R-:W-:Y:S01]  /*9790*/  FADD.FTZ R11, R2, R4 ;  /* 0x00000004020b7221 */ /* 0x000fe20000010000 */
[----:B------:R-:W-:Y:S01]  /*97a0*/  IADD3 R243, R135, 0x646e171e, RZ ;  /* 0x646e171e87f37810 */ /* 0x000fe20007ffe0ff */
[----:B------:R-:W-:Y:S01]  /*97b0*/  IMAD.WIDE.U32 R4, R14, -0x2daee0ad, RZ ;  /* 0xd2511f530e047825 */ /* 0x000fe200078e00ff */
[----:B------:R-:W1:Y:S04]  /*97c0*/  MUFU.EX2 R7, R24 ;  /* 0x0000001800077308 */ /* 0x000e680000000800 */
[----:B------:R-:W-:-:S04]  /*97d0*/  LOP3.LUT R2, R5, R243, R12, 0x96, !PT ;  /* 0x000000f305027212 */ /* 0x000fc800078e960c */
[----:B------:R-:W-:Y:S01]  /*97e0*/  LOP3.LUT R8, R2, 0xffff, RZ, 0xc0, !PT ;  /* 0x0000ffff02087812 */ /* 0x000fe200078ec0ff */
[----:B------:R-:W1:Y:S01]  /*97f0*/  MUFU.EX2 R6, R26 ;  /* 0x0000001a00067308 */ /* 0x000e620000000800 */
[----:B------:R-:W-:Y:S02]  /*9800*/  @!P6 HADD2 R123, -R149.H0_H0, -RZ.H0_H0 ;  /* 0xa00000ff957be230 */ /* 0x000fe40000000900 */
[----:B------:R-:W-:-:S04]  /*9810*/  SHF.R.U32.HI R8, RZ, 0x8, R8 ;  /* 0x00000008ff087819 */ /* 0x000fc80000011608 */
[----:B------:R-:W-:Y:S02]  /*9820*/  LOP3.LUT R8, R8, 0xffff, RZ, 0xc0, !PT ;  /* 0x0000ffff08087812 */ /* 0x000fe400078ec0ff */
[----:B------:R-:W-:Y:S02]  /*9830*/  @!P6 PRMT R149, R123, 0x5410, RZ ;  /* 0x000054107b95e816 */ /* 0x000fe400000000ff */
[----:B------:R-:W-:Y:S01]  /*9840*/  ISETP.GE.U32.AND P6, PT, R217, R8, PT ;  /* 0x00000008d900720c */ /* 0x000fe20003fc6070 */
[----:B-1----:R-:W-:-:S04]  /*9850*/  FADD.FTZ R8, R7, R11 ;  /* 0x0000000b07087221 */ /* 0x002fc80000010000 */
[----:B------:R-:W-:Y:S01]  /*9860*/  FADD.FTZ R17, R6, R8 ;  /* 0x0000000806117221 */ /* 0x000fe20000010000 */
[----:B------:R-:W-:-:S04]  /*9870*/  LOP3.LUT R8, R4, 0xff, RZ, 0xc0, !PT ;  /* 0x000000ff04087812 */ /* 0x000fc800078ec0ff */
[C---:B------:R-:W-:Y:S02]  /*9880*/  ISETP.GE.U32.AND P3, PT, R217.reuse, R8, PT ;  /* 0x00000008d900720c */ /* 0x040fe40003f66070 */
[----:B------:R-:W-:Y:S01]  /*9890*/  LOP3.LUT R8, R2, 0xff, RZ, 0xc0, !PT ;  /* 0x000000ff02087812 */ /* 0x000fe200078ec0ff */
[----:B------:R-:W-:Y:S01]  /*98a0*/  @!P4 HADD2 R151, -R148.H0_H0, -RZ.H0_H0 ;  /* 0xa00000ff9497c230 */ /* 0x000fe20000000900 */
[----:B------:R-:W-:Y:S02]  /*98b0*/  F2FP.PACK_AB R16, R6, R7 ;  /* 0x000000070610723e */ /* 0x000fe400000000ff */
[----:B------:R-:W1:Y:S01]  /*98c0*/  MUFU.EX2 R7, R30 ;  /* 0x0000001e00077308 */ /* 0x000e620000000800 */
[----:B------:R-:W-:Y:S01]  /*98d0*/  ISETP.GE.U32.AND P2, PT, R217, R8, PT ;  /* 0x00000008d900720c */ /* 0x000fe20003f46070 */
[----:B------:R-:W-:Y:S01]  /*98e0*/  IMAD.MOV.U32 R27, RZ, RZ, R208 ;  /* 0x000000ffff1b7224 */ /* 0x000fe200078e00d0 */
[----:B------:R-:W-:Y:S02]  /*98f0*/  SHF.R.U32.HI R8, RZ, 0x18, R2 ;  /* 0x00000018ff087819 */ /* 0x000fe40000011602 */
[----:B------:R-:W-:-:S02]  /*9900*/  PRMT R208, R147, 0x5410, R148 ;  /* 0x0000541093d07816 */ /* 0x000fc40000000094 */
[----:B------:R-:W-:Y:S01]  /*9910*/  @!P4 PRMT R148, R151, 0x5410, RZ ;  /* 0x000054109794c816 */ /* 0x000fe200000000ff */
[----:B------:R-:W1:Y:S01]  /*9920*/  MUFU.EX2 R6, R31 ;  /* 0x0000001f00067308 */ /* 0x000e620000000800 */
[----:B------:R-:W-:Y:S02]  /*9930*/  ISETP.GE.U32.AND P4, PT, R217, R8, PT ;  /* 0x00000008d900720c */ /* 0x000fe40003f86070 */
[--C-:B------:R-:W-:Y:S02]  /*9940*/  SHF.R.U32.HI R8, RZ, 0x10, R4.reuse ;  /* 0x00000010ff087819 */ /* 0x100fe40000011604 */
[----:B------:R-:W-:Y:S02]  /*9950*/  LOP3.LUT R10, R4, 0xffff, RZ, 0xc0, !PT ;  /* 0x0000ffff040a7812 */ /* 0x000fe400078ec0ff */
[----:B------:R-:W-:Y:S02]  /*9960*/  SHF.R.U32.HI R4, RZ, 0x18, R4 ;  /* 0x00000018ff047819 */ /* 0x000fe40000011604 */
[----:B------:R-:W-:Y:S01]  /*9970*/  SHF.R.U32.HI R2, RZ, 0x10, R2 ;  /* 0x00000010ff027819 */ /* 0x000fe20000011602 */
[----:B------:R-:W-:Y:S01]  /*9980*/  @!P5 HADD2 R159, -R147.H0_H0, -RZ.H0_H0 ;  /* 0xa00000ff939fd230 */ /* 0x000fe20000000900 */
[----:B------:R-:W-:-:S02]  /*9990*/  LOP3.LUT R5, R8, 0xff, RZ, 0xc0, !PT ;  /* 0x000000ff08057812 */ /* 0x000fc400078ec0ff */
[C---:B------:R-:W-:Y:S02]  /*99a0*/  ISETP.GE.U32.AND P0, PT, R217.reuse, R4, PT ;  /* 0x00000004d900720c */ /* 0x040fe40003f06070 */
[----:B------:R-:W-:Y:S01]  /*99b0*/  LOP3.LUT R2, R2, 0xff, RZ, 0xc0, !PT ;  /* 0x000000ff02027812 */ /* 0x000fe200078ec0ff */
[----:B------:R-:W1:Y:S01]  /*99c0*/  MUFU.EX2 R4, R41 ;  /* 0x0000002900047308 */ /* 0x000e620000000800 */
[----:B------:R-:W-:Y:S01]  /*99d0*/  ISETP.GE.U32.AND P1, PT, R217, R5, PT ;  /* 0x00000005d900720c */ /* 0x000fe20003f26070 */
[----:B-1----:R-:W-:Y:S01]  /*99e0*/  FADD.FTZ R5, R7, R18 ;  /* 0x0000001207057221 */ /* 0x002fe20000010000 */
[----:B------:R-:W-:Y:S02]  /*99f0*/  @!P5 PRMT R147, R159, 0x5410, RZ ;  /* 0x000054109f93d816 */ /* 0x000fe400000000ff */
[----:B------:R-:W-:Y:S02]  /*9a00*/  ISETP.GE.U32.AND P5, PT, R217, R2, PT ;  /* 0x00000002d900720c */ /* 0x000fe40003fa6070 */
[----:B------:R-:W-:Y:S01]  /*9a10*/  PRMT R145, R19, 0x7610, R145 ;  /* 0x0000761013917816 */ /* 0x000fe20000000091 */
[----:B------:R-:W1:Y:S01]  /*9a20*/  MUFU.EX2 R2, R43 ;  /* 0x0000002b00027308 */ /* 0x000e620000000800 */
[----:B------:R-:W-:Y:S01]  /*9a30*/  FADD.FTZ R18, R6, R5 ;  /* 0x0000000506127221 */ /* 0x000fe20000010000 */
[----:B------:R-:W-:-:S02]  /*9a40*/  SHF.R.U32.HI R5, RZ, 0x8, R10 ;  /* 0x00000008ff057819 */ /* 0x000fc4000001160a */
[----:B------:R-:W-:Y:S01]  /*9a50*/  PRMT R144, R19, 0x7632, R144 ;  /* 0x0000763213907816 */ /* 0x000fe20000000090 */
[----:B------:R-:W-:Y:S01]  /*9a60*/  @!P2 HADD2 R201, -R145.H0_H0, -RZ.H0_H0 ;  /* 0xa00000ff91c9a230 */ /* 0x000fe20000000900 */
[----:B------:R-:W-:Y:S02]  /*9a70*/  LOP3.LUT R5, R5, 0xffff, RZ, 0xc0, !PT ;  /* 0x0000ffff05057812 */ /* 0x000fe400078ec0ff */
[----:B------:R1:W1:Y:S02]  /*9a80*/  MUFU.EX2 R12, R28 ;  /* 0x0000001c000c7308 */ /* 0x0002640000000800 */
[----:B-1----:R-:W-:Y:S01]  /*9a90*/  IMAD.MOV.U32 R28, RZ, RZ, R207 ;  /* 0x000000ffff1c7224 */ /* 0x002fe200078e00cf */
[----:B------:R-:W-:Y:S02]  /*9aa0*/  PRMT R207, R145, 0x5410, R144 ;  /* 0x0000541091cf7816 */ /* 0x000fe40000000090 */
[----:B------:R-:W-:Y:S02]  /*9ab0*/  @!P2 PRMT R145, R201, 0x5410, RZ ;  /* 0x00005410c991a816 */ /* 0x000fe400000000ff */
[----:B------:R-:W-:Y:S01]  /*9ac0*/  ISETP.GE.U32.AND P2, PT, R217, R5, PT ;  /* 0x00000005d900720c */ /* 0x000fe20003f46070 */
[----:B------:R-:W-:Y:S01]  /*9ad0*/  FADD.FTZ R5, R4, R17 ;  /* 0x0000001104057221 */ /* 0x000fe20000010000 */
[----:B------:R-:W-:Y:S03]  /*9ae0*/  MUFU.EX2 R8, R33 ;  /* 0x0000002100087308 */ /* 0x000fe60000000800 */
[C---:B------:R-:W-:Y:S01]  /*9af0*/  FADD.FTZ R17, R2.reuse, R5 ;  /* 0x0000000502117221 */ /* 0x040fe20000010000 */
[----:B------:R-:W-:-:S04]  /*9b00*/  F2FP.PACK_AB R2, R2, R4 ;  /* 0x000000040202723e */ /* 0x000fc800000000ff */
[----:B------:R-:W1:Y:S01]  /*9b10*/  MUFU.EX2 R5, R44 ;  /* 0x0000002c00057308 */ /* 0x000e620000000800 */
[C---:B------:R-:W-:Y:S02]  /*9b20*/  PRMT R139, R2.reuse, 0x7610, R139 ;  /* 0x00007610028b7816 */ /* 0x040fe4000000008b */
[----:B------:R-:W-:-:S05]  /*9b30*/  PRMT R138, R2, 0x7632, R138 ;  /* 0x00007632028a7816 */ /* 0x000fca000000008a */
[----:B------:R-:W1:Y:S01]  /*9b40*/  MUFU.EX2 R4, R45 ;  /* 0x0000002d00047308 */ /* 0x000e620000000800 */
[----:B------:R-:W-:-:S07]  /*9b50*/  F2FP.PACK_AB R6, R6, R7 ;  /* 0x000000070606723e */ /* 0x000fce00000000ff */
[----:B------:R-:W1:Y:S01]  /*9b60*/  MUFU.EX2 R2, R47 ;  /* 0x0000002f00027308 */ /* 0x000e620000000800 */
[C---:B------:R-:W-:Y:S02]  /*9b70*/  PRMT R143, R16.reuse, 0x7632, R143 ;  /* 0x00007632108f7816 */ /* 0x040fe4000000008f */
[----:B------:R-:W-:Y:S01]  /*9b80*/  PRMT R141, R16, 0x7610, R141 ;  /* 0x00007610108d7816 */ /* 0x000fe2000000008d */
[----:B------:R-:W-:Y:S01]  /*9b90*/  FADD.FTZ R16, R12, R25 ;  /* 0x000000190c107221 */ /* 0x000fe20000010000 */
[----:B------:R-:W-:-:S03]  /*9ba0*/  F2FP.PACK_AB R63, R9, R12 ;  /* 0x0000000c093f723e */ /* 0x000fc600000000ff */
[----:B------:R-:W1:Y:S01]  /*9bb0*/  MUFU.EX2 R7, R48 ;  /* 0x0000003000077308 */ /* 0x000e620000000800 */
[----:B------:R-:W-:Y:S01]  /*9bc0*/  PRMT R142, R6, 0x7610, R142 ;  /* 0x00007610068e7816 */ /* 0x000fe2000000008e */
[----:B-1----:R-:W-:Y:S01]  /*9bd0*/  FADD.FTZ R12, R8, R5 ;  /* 0x00000005080c7221 */ /* 0x002fe20000010000 */
[----:B------:R-:W-:-:S05]  /*9be0*/  PRMT R140, R6, 0x7632, R140 ;  /* 0x00007632068c7816 */ /* 0x000fca000000008c */
[----:B------:R-:W1:Y:S01]  /*9bf0*/  MUFU.EX2 R14, R32 ;  /* 0x00000020000e7308 */ /* 0x000e620000000800 */
[----:B------:R-:W-:-:S07]  /*9c00*/  FADD.FTZ R12, R4, R12 ;  /* 0x0000000c040c7221 */ /* 0x000fce0000010000 */
[----:B------:R-:W1:Y:S01]  /*9c10*/  MUFU.EX2 R6, R52 ;  /* 0x0000003400067308 */ /* 0x000e620000000800 */
[----:B------:R-:W-:-:S07]  /*9c20*/  FADD.FTZ R26, R9, R16 ;  /* 0x00000010091a7221 */ /* 0x000fce0000010000 */
[----:B------:R1:W1:Y:S01]  /*9c30*/  MUFU.EX2 R13, R34 ;  /* 0x00000022000d7308 */ /* 0x0002620000000800 */
[----:B------:R-:W-:-:S07]  /*9c40*/  F2FP.PACK_AB R70, R2, R4 ;  /* 0x000000040246723e */ /* 0x000fce00000000ff */
[----:B------:R1:W-:Y:S08]  /*9c50*/  MUFU.EX2 R15, R40 ;  /* 0x00000028000f7308 */ /* 0x0003f00000000800 */
[----:B------:R-:W1:Y:S02]  /*9c60*/  MUFU.EX2 R10, R46 ;  /* 0x0000002e000a7308 */ /* 0x000e640000000800 */
[----:B-1----:R-:W-:Y:S01]  /*9c70*/  F2FP.PACK_AB R34, R5, R8 ;  /* 0x000000080522723e */ /* 0x002fe200000000ff */
[----:B------:R-:W-:-:S05]  /*9c80*/  FADD.FTZ R5, R2, R12 ;  /* 0x0000000c02057221 */ /* 0x000fca0000010000 */
[----:B------:R-:W-:Y:S01]  /*9c90*/  MUFU.EX2 R11, R42 ;  /* 0x0000002a000b7308 */ /* 0x000fe20000000800 */
[----:B------:R-:W-:Y:S01]  /*9ca0*/  FADD.FTZ R2, R7, R5 ;  /* 0x0000000507027221 */ /* 0x000fe20000010000 */
[----:B------:R-:W-:Y:S01]  /*9cb0*/  @!P4 HADD2 R202, -R143.H0_H0, -RZ.H0_H0 ;  /* 0xa00000ff8fcac230 */ /* 0x000fe20000000900 */
[----:B------:R-:W-:Y:S02]  /*9cc0*/  FADD.FTZ R5, R14, R18 ;  /* 0x000000120e057221 */ /* 0x000fe40000010000 */
[----:B------:R-:W-:Y:S01]  /*9cd0*/  IMAD.MOV.U32 R151, RZ, RZ, R204 ;  /* 0x000000ffff977224 */ /* 0x000fe200078e00cc */
[----:B------:R-:W-:Y:S01]  /*9ce0*/  @!P3 HADD2 R206, -R142.H0_H0, -RZ.H0_H0 ;  /* 0xa00000ff8eceb230 */ /* 0x000fe20000000900 */
[----:B------:R-:W-:Y:S01]  /*9cf0*/  PRMT R201, R139, 0x5410, R138 ;  /* 0x000054108bc97816 */ /* 0x000fe2000000008a */
[----:B------:R-:W1:Y:S01]  /*9d00*/  MUFU.EX2 R9, R53 ;  /* 0x0000003500097308 */ /* 0x000e620000000800 */
[C---:B------:R-:W-:Y:S01]  /*9d10*/  FADD.FTZ R25, R6.reuse, R2 ;  /* 0x0000000206197221 */ /* 0x040fe20000010000 */
[----:B------:R-:W-:Y:S01]  /*9d20*/  F2FP.PACK_AB R40, R6, R7 ;  /* 0x000000070628723e */ /* 0x000fe200000000ff */
[----:B------:R-:W-:Y:S01]  /*9d30*/  FADD.FTZ R6, R13, R5 ;  /* 0x000000050d067221 */ /* 0x000fe20000010000 */
[----:B------:R-:W-:Y:S01]  /*9d40*/  @!P0 HADD2 R218, -R138.H0_H0, -RZ.H0_H0 ;  /* 0xa00000ff8ada8230 */ /* 0x000fe20000000900 */
[----:B------:R2:W2:Y:S03]  /*9d50*/  LDL.LU.S16 R32, [R1+0x14] ;  /* 0x0000140001207983 */ /* 0x0004a60000300600 */
[----:B------:R-:W1:Y:S01]  /*9d60*/  MUFU.EX2 R4, R54 ;  /* 0x0000003600047308 */ /* 0x000e620000000800 */
[----:B------:R-:W-:-:S02]  /*9d70*/  FADD.FTZ R5, R10, R17 ;  /* 0x000000110a057221 */ /* 0x000fc40000010000 */
[----:B------:R-:W-:-:S05]  /*9d80*/  FADD.FTZ R6, R15, R6 ;  /* 0x000000060f067221 */ /* 0x000fca0000010000 */
[----:B------:R-:W1:Y:S01]  /*9d90*/  MUFU.EX2 R2, R55 ;  /* 0x0000003700027308 */ /* 0x000e620000000800 */
[----:B------:R-:W-:Y:S01]  /*9da0*/  F2FP.PACK_AB R22, R13, R14 ;  /* 0x0000000e0d16723e */ /* 0x000fe200000000ff */
[----:B-1----:R-:W-:Y:S02]  /*9db0*/  FADD.FTZ R5, R9, R5 ;  /* 0x0000000509057221 */ /* 0x002fe40000010000 */
[----:B------:R-:W-:Y:S01]  /*9dc0*/  FADD.FTZ R14, R11, R6 ;  /* 0x000000060b0e7221 */ /* 0x000fe20000010000 */
[----:B------:R-:W-:Y:S01]  /*9dd0*/  IADD3 R6, R35, 0x1, RZ ;  /* 0x0000000123067810 */ /* 0x000fe20007ffe0ff */
[----:B------:R-:W-:-:S03]  /*9de0*/  FADD.FTZ R5, R4, R5 ;  /* 0x0000000504057221 */ /* 0x000fc60000010000 */
[----:B------:R-:W-:Y:S01]  /*9df0*/  LOP3.LUT R159, R135, R6, RZ, 0x3c, !PT ;  /* 0x00000006879f7212 */ /* 0x000fe200078e3cff */
[C---:B------:R-:W-:Y:S01]  /*9e00*/  FADD.FTZ R12, R2.reuse, R5 ;  /* 0x00000005020c7221 */ /* 0x040fe20000010000 */
[----:B------:R-:W-:Y:S02]  /*9e10*/  F2FP.PACK_AB R23, R2, R4 ;  /* 0x000000040217723e */ /* 0x000fe400000000ff */
[----:B------:R-:W-:-:S05]  /*9e20*/  LOP3.LUT R2, R159, R171, RZ, 0x3c, !PT ;  /* 0x000000ab9f027212 */ /* 0x000fca00078e3cff */
[----:B------:R-:W-:-:S05]  /*9e30*/  IMAD.WIDE.U32 R30, R2, -0x326172a9, RZ ;  /* 0xcd9e8d57021e7825 */ /* 0x000fca00078e00ff */
        /* <DEDUP_REMOVED lines=18> */
[----:B------:R-:W-:Y:S02]  /*9f60*/  LOP3.LUT R2, R5, R249, R6, 0x96, !PT ;  /* 0x000000f905027212 */ /* 0x000fe400078e9606 */
[----:B------:R-:W-:Y:S02]  /*9f70*/  PRMT R204, R141, 0x5410, R143 ;  /* 0x000054108dcc7816 */ /* 0x000fe4000000008f */
[----:B------:R-:W-:Y:S02]  /*9f80*/  LOP3.LUT R6, R2, 0xff, RZ, 0xc0, !PT ;  /* 0x000000ff02067812 */ /* 0x000fe400078ec0ff */
[----:B------:R-:W-:Y:S02]  /*9f90*/  @!P4 PRMT R143, R202, 0x5410, RZ ;  /* 0x00005410ca8fc816 */ /* 0x000fe400000000ff */
[----:B------:R-:W-:Y:S02]  /*9fa0*/  ISETP.GE.U32.AND P4, PT, R217, R6, PT ;  /* 0x00000006d900720c */ /* 0x000fe40003f86070 */
[----:B------:R-:W-:-:S04]  /*9fb0*/  LOP3.LUT R6, R2, 0xffff, RZ, 0xc0, !PT ;  /* 0x0000ffff02067812 */ /* 0x000fc800078ec0ff */
[----:B------:R-:W-:Y:S02]  /*9fc0*/  SHF.R.U32.HI R6, RZ, 0x8, R6 ;  /* 0x00000008ff067819 */ /* 0x000fe40000011606 */
[----:B------:R-:W-:Y:S02]  /*9fd0*/  PRMT R202, R142, 0x5410, R140 ;  /* 0x000054108eca7816 */ /* 0x000fe4000000008c */
[----:B------:R-:W-:Y:S02]  /*9fe0*/  LOP3.LUT R6, R6, 0xffff, RZ, 0xc0, !PT ;  /* 0x0000ffff06067812 */ /* 0x000fe400078ec0ff */
[----:B------:R-:W-:Y:S02]  /*9ff0*/  @!P3 PRMT R142, R206, 0x5410, RZ ;  /* 0x00005410ce8eb816 */ /* 0x000fe400000000ff */
[----:B------:R-:W-:Y:S02]  /*a000*/  ISETP.GE.U32.AND P3, PT, R217, R6, PT ;  /* 0x00000006d900720c */ /* 0x000fe40003f66070 */
[----:B------:R-:W-:-:S02]  /*a010*/  SHF.R.U32.HI R6, RZ, 0x10, R2 ;  /* 0x00000010ff067819 */ /* 0x000fc40000011602 */
[----:B------:R-:W-:Y:S01]  /*a020*/  SHF.R.U32.HI R2, RZ, 0x18, R2 ;  /* 0x00000018ff027819 */ /* 0x000fe20000011602 */
[----:B------:R-:W-:Y:S01]  /*a030*/  @!P2 HADD2 R205, -R140.H0_H0, -RZ.H0_H0 ;  /* 0xa00000ff8ccda230 */ /* 0x000fe20000000900 */
[----:B------:R-:W-:Y:S02]  /*a040*/  @!P0 PRMT R138, R218, 0x5410, RZ ;  /* 0x00005410da8a8816 */ /* 0x000fe400000000ff */
[----:B------:R-:W-:Y:S01]  /*a050*/  ISETP.GE.U32.AND P0, PT, R217, R2, PT ;  /* 0x00000002d900720c */ /* 0x000fe20003f06070 */
[----:B------:R-:W1:Y:S01]  /*a060*/  MUFU.EX2 R9, R65 ;  /* 0x0000004100097308 */ /* 0x000e620000000800 */
[----:B------:R-:W-:Y:S01]  /*a070*/  LOP3.LUT R2, R4, 0xff, RZ, 0xc0, !PT ;  /* 0x000000ff04027812 */ /* 0x000fe200078ec0ff */
[----:B------:R-:W-:Y:S01]  /*a080*/  @!P1 HADD2 R219, -R139.H0_H0, -RZ.H0_H0 ;  /* 0xa00000ff8bdb9230 */ /* 0x000fe20000000900 */
[----:B------:R-:W-:Y:S02]  /*a090*/  @!P2 PRMT R140, R205, 0x5410, RZ ;  /* 0x00005410cd8ca816 */ /* 0x000fe400000000ff */
[----:B------:R-:W-:-:S02]  /*a0a0*/  LOP3.LUT R11, R7, R246, R8, 0x96, !PT ;  /* 0x000000f6070b7212 */ /* 0x000fc400078e9608 */
[----:B------:R-:W-:Y:S01]  /*a0b0*/  ISETP.GE.U32.AND P2, PT, R217, R2, PT ;  /* 0x00000002d900720c */ /* 0x000fe20003f46070 */
[----:B------:R-:W1:Y:S01]  /*a0c0*/  MUFU.EX2 R7, R62 ;  /* 0x0000003e00077308 */ /* 0x000e620000000800 */
[--C-:B------:R-:W-:Y:S02]  /*a0d0*/  SHF.R.U32.HI R2, RZ, 0x10, R4.reuse ;  /* 0x00000010ff027819 */ /* 0x100fe40000011604 */
[----:B------:R-:W-:Y:S02]  /*a0e0*/  LOP3.LUT R13, R4, 0xffff, RZ, 0xc0, !PT ;  /* 0x0000ffff040d7812 */ /* 0x000fe400078ec0ff */
[----:B------:R-:W-:-:S03]  /*a0f0*/  SHF.R.U32.HI R4, RZ, 0x18, R4 ;  /* 0x00000018ff047819 */ /* 0x000fc60000011604 */
[----:B------:R-:W1:Y:S01]  /*a100*/  MUFU.EX2 R8, R66 ;  /* 0x0000004200087308 */ /* 0x000e620000000800 */
[----:B------:R-:W-:Y:S01]  /*a110*/  @!P6 HADD2 R200, -R144.H0_H0, -RZ.H0_H0 ;  /* 0xa00000ff90c8e230 */ /* 0x000fe20000000900 */
[----:B------:R-:W-:Y:S02]  /*a120*/  @!P1 PRMT R139, R219, 0x5410, RZ ;  /* 0x00005410db8b9816 */ /* 0x000fe400000000ff */
[----:B------:R-:W-:Y:S01]  /*a130*/  ISETP.GE.U32.AND P1, PT, R217, R4, PT ;  /* 0x00000004d900720c */ /* 0x000fe20003f26070 */
[----:B------:R-:W-:Y:S01]  /*a140*/  IMAD.WIDE.U32 R4, R11, -0x2daee0ad, RZ ;  /* 0xd2511f530b047825 */ /* 0x000fe200078e00ff */
[----:B------:R-:W-:Y:S02]  /*a150*/  LOP3.LUT R2, R2, 0xff, RZ, 0xc0, !PT ;  /* 0x000000ff02027812 */ /* 0x000fe400078ec0ff */
[----:B------:R-:W-:Y:S02]  /*a160*/  PRMT R133, R22, 0x7632, R133 ;  /* 0x0000763216857816 */ /* 0x000fe40000000085 */
[----:B------:R-:W-:-:S02]  /*a170*/  @!P6 PRMT R144, R200, 0x5410, RZ ;  /* 0x00005410c890e816 */ /* 0x000fc400000000ff */
[----:B------:R-:W-:Y:S01]  /*a180*/  ISETP.GE.U32.AND P6, PT, R217, R2, PT ;  /* 0x00000002d900720c */ /* 0x000fe20003fc6070 */
[----:B----4-:R-:W-:Y:S01]  /*a190*/  @!P3 HADD2 R195, -R133.H0_H0, -RZ.H0_H0 ;  /* 0xa00000ff85c3b230 */ /* 0x010fe20000000900 */
[----:B------:R-:W-:Y:S02]  /*a1a0*/  LOP3.LUT R2, R5, R243, R10, 0x96, !PT ;  /* 0x000000f305027212 */ /* 0x000fe400078e960a */
[C---:B------:R-:W-:Y:S01]  /*a1b0*/  LOP3.LUT R20, R4.reuse, 0xffff, RZ, 0xc0, !PT ;  /* 0x0000ffff04147812 */ /* 0x040fe200078ec0ff */
[----:B-1----:R-:W-:Y:S01]  /*a1c0*/  FADD.FTZ R5, R9, R14 ;  /* 0x0000000e09057221 */ /* 0x002fe20000010000 */
[----:B------:R-:W-:Y:S02]  /*a1d0*/  LOP3.LUT R11, R4, 0xff, RZ, 0xc0, !PT ;  /* 0x000000ff040b7812 */ /* 0x000fe400078ec0ff */
[--C-:B------:R-:W-:Y:S02]  /*a1e0*/  SHF.R.U32.HI R16, RZ, 0x10, R4.reuse ;  /* 0x00000010ff107819 */ /* 0x100fe40000011604 */
[----:B------:R-:W-:Y:S01]  /*a1f0*/  SHF.R.U32.HI R10, RZ, 0x18, R4 ;  /* 0x00000018ff0a7819 */ /* 0x000fe20000011604 */
[----:B------:R-:W-:Y:S01]  /*a200*/  FADD.FTZ R4, R7, R12 ;  /* 0x0000000c07047221 */ /* 0x000fe20000010000 */
[C---:B------:R-:W-:Y:S01]  /*a210*/  F2FP.PACK_AB R17, R8.reuse, R9 ;  /* 0x000000090811723e */ /* 0x040fe200000000ff */
[----:B------:R-:W-:Y:S01]  /*a220*/  FADD.FTZ R12, R8, R5 ;  /* 0x00000005080c7221 */ /* 0x000fe20000010000 */
[----:B------:R-:W-:-:S02]  /*a230*/  PRMT R136, R22, 0x7610, R136 ;  /* 0x0000761016887816 */ /* 0x000fc40000000088 */
[----:B------:R-:W-:Y:S02]  /*a240*/  PRMT R8, R195, 0x7610, R8 ;  /* 0x00007610c3087816 */ /* 0x000fe40000000008 */
[----:B------:R-:W-:Y:S02]  /*a250*/  PRMT R218, R136, 0x5410, R133 ;  /* 0x0000541088da7816 */ /* 0x000fe40000000085 */
[----:B------:R-:W-:Y:S02]  /*a260*/  @!P3 PRMT R133, R8, 0x5410, RZ ;  /* 0x000054100885b816 */ /* 0x000fe400000000ff */
[----:B------:R1:W4:Y:S01]  /*a270*/  LDL.LU.S16 R8, [R1+0x24] ;  /* 0x0000240001087983 */ /* 0x0003220000300600 */
[----:B------:R-:W-:Y:S01]  /*a280*/  @!P5 HADD2 R203, -R141.H0_H0, -RZ.H0_H0 ;  /* 0xa00000ff8dcbd230 */ /* 0x000fe20000000900 */
[----:B------:R-:W-:-:S04]  /*a290*/  LOP3.LUT R6, R6, 0xff, RZ, 0xc0, !PT ;  /* 0x000000ff06067812 */ /* 0x000fc800078ec0ff */
[----:B------:R-:W-:Y:S02]  /*a2a0*/  @!P5 PRMT R141, R203, 0x5410, RZ ;  /* 0x00005410cb8dd816 */ /* 0x000fe400000000ff */
[----:B------:R-:W-:Y:S02]  /*a2b0*/  ISETP.GE.U32.AND P5, PT, R217, R6, PT ;  /* 0x00000006d900720c */ /* 0x000fe40003fa6070 */
[----:B------:R-:W1:Y:S01]  /*a2c0*/  MUFU.EX2 R6, R64 ;  /* 0x0000004000067308 */ /* 0x000e620000000800 */
[----:B------:R-:W-:-:S07]  /*a2d0*/  PRMT R131, R21, 0x7632, R131 ;  /* 0x0000763215837816 */ /* 0x000fce0000000083 */
[----:B------:R-:W2:Y:S01]  /*a2e0*/  MUFU.EX2 R5, R73 ;  /* 0x0000004900057308 */ /* 0x000ea20000000800 */
[----:B-1----:R-:W-:Y:S01]  /*a2f0*/  FADD.FTZ R19, R6, R4 ;  /* 0x0000000406137221 */ /* 0x002fe20000010000 */
[----:B------:R-:W-:Y:S02]  /*a300*/  SHF.R.U32.HI R4, RZ, 0x8, R13 ;  /* 0x00000008ff047819 */ /* 0x000fe4000001160d */
[----:B------:R1:W4:Y:S01]  /*a310*/  LDL.LU.S16 R13, [R1+0x28] ;  /* 0x00002800010d7983 */ /* 0x0003220000300600 */
[----:B---3--:R-:W-:Y:S01]  /*a320*/  @!P0 HADD2 R192, -R131.H0_H0, -RZ.H0_H0 ;  /* 0xa00000ff83c08230 */ /* 0x008fe20000000900 */
[----:B------:R-:W-:Y:S02]  /*a330*/  PRMT R124, R24, 0x7610, R124 ;  /* 0x00007610187c7816 */ /* 0x000fe4000000007c */
[----:B------:R-:W-:Y:S02]  /*a340*/  F2FP.PACK_AB R18, R6, R7 ;  /* 0x000000070612723e */ /* 0x000fe400000000ff */
[----:B------:R-:W-:-:S02]  /*a350*/  PRMT R129, R21, 0x7610, R129 ;  /* 0x0000761015817816 */ /* 0x000fc40000000081 */
[----:B------:R-:W-:Y:S02]  /*a360*/  PRMT R7, R192, 0x7610, R7 ;  /* 0x00007610c0077816 */ /* 0x000fe40000000007 */
[----:B------:R-:W-:Y:S01]  /*a370*/  PRMT R200, R129, 0x5410, R131 ;  /* 0x0000541081c87816 */ /* 0x000fe20000000083 */
[----:B--2---:R-:W-:Y:S01]  /*a380*/  @!P5 HADD2 R197, -R129.H0_H0, -RZ.H0_H0 ;  /* 0xa00000ff81c5d230 */ /* 0x004fe20000000900 */
[----:B------:R-:W-:Y:S01]  /*a390*/  @!P0 PRMT R131, R7, 0x5410, RZ ;  /* 0x0000541007838816 */ /* 0x000fe200000000ff */
[----:B------:R-:W-:Y:S01]  /*a3a0*/  FADD.FTZ R7, R5, R12 ;  /* 0x0000000c05077221 */ /* 0x000fe20000010000 */
[----:B------:R-:W-:Y:S01]  /*a3b0*/  ISETP.GE.U32.AND P0, PT, R217, R10, PT ;  /* 0x0000000ad900720c */ /* 0x000fe20003f06070 */
[----:B------:R1:W2:Y:S01]  /*a3c0*/  LDL.LU.S16 R12, [R1+0x2c] ;  /* 0x00002c00010c7983 */ /* 0x0002a20000300600 */
[----:B------:R-:W-:Y:S02]  /*a3d0*/  PRMT R122, R24, 0x7632, R122 ;  /* 0x00007632187a7816 */ /* 0x000fe4000000007a */
[----:B------:R-:W-:-:S02]  /*a3e0*/  PRMT R6, R197, 0x7610, R6 ;  /* 0x00007610c5067816 */ /* 0x000fc40000000006 */
[----:B------:R-:W-:Y:S01]  /*a3f0*/  PRMT R197, R124, 0x5410, R122 ;  /* 0x000054107cc57816 */ /* 0x000fe2000000007a */
[----:B----4-:R-:W-:-:S05]  /*a400*/  @!P2 HADD2 R8, -R124.H0_H0, -RZ.H0_H0 ;  /* 0xa00000ff7c08a230 */ /* 0x010fca0000000900 */
[----:B------:R-:W-:-:S04]  /*a410*/  PRMT R10, R8, 0x7610, R10 ;  /* 0x00007610080a7816 */ /* 0x000fc8000000000a */
[----:B------:R-:W-:Y:S02]  /*a420*/  @!P2 PRMT R124, R10, 0x5410, RZ ;  /* 0x000054100a7ca816 */ /* 0x000fe400000000ff */
[----:B------:R1:W3:Y:S01]  /*a430*/  LDL.LU.S16 R10, [R1+0x30] ;  /* 0x00003000010a7983 */ /* 0x0002e20000300600 */
[----:B------:R-:W-:Y:S01]  /*a440*/  @!P4 HADD2 R32, -R136.H0_H0, -RZ.H0_H0 ;  /* 0xa00000ff8820c230 */ /* 0x000fe20000000900 */
[----:B------:R-:W-:-:S04]  /*a450*/  LOP3.LUT R4, R4, 0xffff, RZ, 0xc0, !PT ;  /* 0x0000ffff04047812 */ /* 0x000fc800078ec0ff */
[----:B------:R-:W-:-:S04]  /*a460*/  PRMT R9, R32, 0x7610, R9 ;  /* 0x0000761020097816 */ /* 0x000fc80000000009 */
[----:B------:R-:W-:Y:S02]  /*a470*/  @!P4 PRMT R136, R9, 0x5410, RZ ;  /* 0x000054100988c816 */ /* 0x000fe400000000ff */
[----:B------:R-:W-:Y:S02]  /*a480*/  ISETP.GE.U32.AND P4, PT, R217, R4, PT ;  /* 0x00000004d900720c */ /* 0x000fe40003f86070 */
[----:B------:R-:W4:Y:S11]  /*a490*/  MUFU.EX2 R4, R74 ;  /* 0x0000004a00047308 */ /* 0x000f360000000800 */
[----:B------:R-:W-:Y:S01]  /*a4a0*/  @!P4 HADD2 R13, -R122.H0_H0, -RZ.H0_H0 ;  /* 0xa00000ff7a0dc230 */ /* 0x000fe20000000900 */
[C---:B----4-:R-:W-:Y:S01]  /*a4b0*/  FADD.FTZ R21, R4.reuse, R7 ;  /* 0x0000000704157221 */ /* 0x050fe20000010000 */
[----:B------:R-:W-:-:S03]  /*a4c0*/  F2FP.PACK_AB R7, R4, R5 ;  /* 0x000000050407723e */ /* 0x000fc600000000ff */
[----:B------:R-:W-:-:S04]  /*a4d0*/  PRMT R5, R13, 0x7610, R5 ;  /* 0x000076100d057816 */ /* 0x000fc80000000005 */
[----:B------:R-:W-:Y:S02]  /*a4e0*/  @!P4 PRMT R122, R5, 0x5410, RZ ;  /* 0x00005410057ac816 */ /* 0x000fe400000000ff */
[----:B------:R1:W4:Y:S01]  /*a4f0*/  LDL.LU.S16 R5, [R1+0x34] ;  /* 0x0000340001057983 */ /* 0x0003220000300600 */
[C---:B------:R-:W-:Y:S02]  /*a500*/  PRMT R121, R23.reuse, 0x7632, R121 ;  /* 0x0000763217797816 */ /* 0x040fe40000000079 */
[----:B------:R-:W-:Y:S02]  /*a510*/  LOP3.LUT R4, R2, 0xff, RZ, 0xc0, !PT ;  /* 0x000000ff02047812 */ /* 0x000fe400078ec0ff */
[----:B------:R-:W-:Y:S01]  /*a520*/  PRMT R120, R23, 0x7610, R120 ;  /* 0x0000761017787816 */ /* 0x000fe20000000078 */
[----:B--2---:R-:W-:Y:S01]  /*a530*/  @!P1 HADD2 R12, -R121.H0_H0, -RZ.H0_H0 ;  /* 0xa00000ff790c9230 */ /* 0x004fe20000000900 */
[----:B------:R-:W-:Y:S02]  /*a540*/  ISETP.GE.U32.AND P2, PT, R217, R4, PT ;  /* 0x00000004d900720c */ /* 0x000fe40003f46070 */
[----:B------:R-:W-:-:S02]  /*a550*/  SHF.R.U32.HI R4, RZ, 0x18, R2 ;  /* 0x00000018ff047819 */ /* 0x000fc40000011602 */
[C---:B------:R-:W-:Y:S02]  /*a560*/  ISETP.GE.U32.AND P3, PT, R217.reuse, R11, PT ;  /* 0x0000000bd900720c */ /* 0x040fe40003f66070 */
[----:B------:R-:W-:Y:S02]  /*a570*/  ISETP.GE.U32.AND P4, PT, R217, R4, PT ;  /* 0x00000004d900720c */ /* 0x000fe40003f86070 */
[----:B------:R-:W-:Y:S02]  /*a580*/  PRMT R11, R12, 0x7610, R11 ;  /* 0x000076100c0b7816 */ /* 0x000fe4000000000b */
[----:B------:R-:W-:Y:S02]  /*a590*/  LOP3.LUT R4, R16, 0xff, RZ, 0xc0, !PT ;  /* 0x000000ff10047812 */ /* 0x000fe400078ec0ff */
[----:B------:R-:W-:Y:S02]  /*a5a0*/  PRMT R195, R120, 0x5410, R121 ;  /* 0x0000541078c37816 */ /* 0x000fe40000000079 */
[----:B------:R-:W-:-:S02]  /*a5b0*/  @!P1 PRMT R121, R11, 0x5410, RZ ;  /* 0x000054100b799816 */ /* 0x000fc400000000ff */
[----:B------:R-:W-:Y:S01]  /*a5c0*/  ISETP.GE.U32.AND P1, PT, R217, R4, PT ;  /* 0x00000004d900720c */ /* 0x000fe20003f26070 */
[----:B---3--:R-:W-:-:S05]  /*a5d0*/  @!P6 HADD2 R10, -R120.H0_H0, -RZ.H0_H0 ;  /* 0xa00000ff780ae230 */ /* 0x008fca0000000900 */
[----:B------:R-:W-:Y:S02]  /*a5e0*/  PRMT R4, R10, 0x7610, R4 ;  /* 0x000076100a047816 */ /* 0x000fe40000000004 */
[----:B------:R1:W2:Y:S04]  /*a5f0*/  LDL.LU.S16 R10, [R1+0x38] ;  /* 0x00003800010a7983 */ /* 0x0002a80000300600 */
[----:B------:R1:W3:Y:S01]  /*a600*/  LDL.LU.S16 R24, [R1+0x40] ;  /* 0x0000400001187983 */ /* 0x0002e20000300600 */
[----:B------:R-:W-:Y:S02]  /*a610*/  @!P5 PRMT R129, R6, 0x5410, RZ ;  /* 0x000054100681d816 */ /* 0x000fe400000000ff */
[----:B------:R-:W-:Y:S02]  /*a620*/  PRMT R127, R17, 0x7610, R127 ;  /* 0x00007610117f7816 */ /* 0x000fe4000000007f */
[----:B------:R-:W-:-:S04]  /*a630*/  SHF.R.U32.HI R6, RZ, 0x10, R2 ;  /* 0x00000010ff067819 */ /* 0x000fc80000011602 */
[----:B------:R-:W-:Y:S01]  /*a640*/  LOP3.LUT R6, R6, 0xff, RZ, 0xc0, !PT ;  /* 0x000000ff06067812 */ /* 0x000fe200078ec0ff */
[----:B------:R-:W-:Y:S01]  /*a650*/  IMAD.MOV.U32 R192, RZ, RZ, R151 ;  /* 0x000000ffffc07224 */ /* 0x000fe200078e0097 */
[----:B------:R-:W-:Y:S02]  /*a660*/  PRMT R126, R17, 0x7632, R126 ;  /* 0x00007632117e7816 */ /* 0x000fe4000000007e */
[----:B------:R-:W-:Y:S01]  /*a670*/  ISETP.GE.U32.AND P5, PT, R217, R6, PT ;  /* 0x00000006d900720c */ /* 0x000fe20003fa6070 */
[----:B------:R-:W-:Y:S02]  /*a680*/  IMAD.MOV.U32 R151, RZ, RZ, R29 ;  /* 0x000000ffff977224 */ /* 0x000fe400078e001d */
[----:B------:R-:W-:Y:S01]  /*a690*/  IMAD.MOV.U32 R29, RZ, RZ, R229 ;  /* 0x000000ffff1d7224 */ /* 0x000fe200078e00e5 */
[----:B------:R-:W-:Y:S01]  /*a6a0*/  PRMT R229, R127, 0x5410, R126 ;  /* 0x000054107fe57816 */ /* 0x000fe2000000007e */
[----:B----4-:R-:W-:-:S05]  /*a6b0*/  @!P2 HADD2 R5, -R127.H0_H0, -RZ.H0_H0 ;  /* 0xa00000ff7f05a230 */ /* 0x010fca0000000900 */
[----:B------:R-:W-:-:S04]  /*a6c0*/  PRMT R6, R5, 0x7610, R6 ;  /* 0x0000761005067816 */ /* 0x000fc80000000006 */
[----:B------:R-:W-:Y:S02]  /*a6d0*/  @!P2 PRMT R127, R6, 0x5410, RZ ;  /* 0x00005410067fa816 */ /* 0x000fe400000000ff */
[----:B------:R1:W4:Y:S01]  /*a6e0*/  LDL.LU.S16 R6, [R1+0x3c] ;  /* 0x00003c0001067983 */ /* 0x0003220000300600 */
[----:B------:R-:W-:-:S03]  /*a6f0*/  PRMT R125, R18, 0x7610, R125 ;  /* 0x00007610127d7816 */ /* 0x000fc6000000007d */
[----:B------:R1:W4:Y:S01]  /*a700*/  LDL.LU.S16 R205, [R1+0x50] ;  /* 0x0000500001cd7983 */ /* 0x0003220000300600 */
[----:B------:R-:W-:-:S03]  /*a710*/  SHF.R.U32.HI R5, RZ, 0x8, R20 ;  /* 0x00000008ff057819 */ /* 0x000fc60000011614 */
[----:B------:R1:W4:Y:S01]  /*a720*/  LDL.LU.S16 R33, [R1+0x4c] ;  /* 0x00004c0001217983 */ /* 0x0003220000300600 */
[----:B---3--:R-:W-:-:S05]  /*a730*/  @!P5 HADD2 R24, -R125.H0_H0, -RZ.H0_H0 ;  /* 0xa00000ff7d18d230 */ /* 0x008fca0000000900 */
[----:B------:R-:W-:Y:S02]  /*a740*/  PRMT R206, R24, 0x7610, R206 ;  /* 0x0000761018ce7816 */ /* 0x000fe400000000ce */
[----:B------:R1:W3:Y:S04]  /*a750*/  LDL.LU.S16 R24, [R1+0x48] ;  /* 0x0000480001187983 */ /* 0x0002e80000300600 */
[----:B------:R1:W3:Y:S01]  /*a760*/  LDL.LU.S16 R20, [R1+0x44] ;  /* 0x0000440001147983 */ /* 0x0002e20000300600 */
[----:B------:R-:W-:-:S04]  /*a770*/  LOP3.LUT R2, R2, 0xffff, RZ, 0xc0, !PT ;  /* 0x0000ffff02027812 */ /* 0x000fc800078ec0ff */
[----:B------:R-:W-:-:S04]  /*a780*/  SHF.R.U32.HI R2, RZ, 0x8, R2 ;  /* 0x00000008ff027819 */ /* 0x000fc80000011602 */
[----:B------:R-:W-:Y:S02]  /*a790*/  LOP3.LUT R2, R2, 0xffff, RZ, 0xc0, !PT ;  /* 0x0000ffff02027812 */ /* 0x000fe400078ec0ff */
[----:B------:R-:W-:Y:S02]  /*a7a0*/  @!P6 PRMT R120, R4, 0x5410, RZ ;  /* 0x000054100478e816 */ /* 0x000fe400000000ff */
[----:B------:R-:W-:Y:S01]  /*a7b0*/  ISETP.GE.U32.AND P6, PT, R217, R2, PT ;  /* 0x00000002d900720c */ /* 0x000fe20003fc6070 */
[----:B------:R-:W1:Y:S01]  /*a7c0*/  MUFU.EX2 R4, R71 ;  /* 0x0000004700047308 */ /* 0x000e620000000800 */
[----:B------:R-:W-:-:S07]  /*a7d0*/  PRMT R123, R18, 0x7632, R123 ;  /* 0x00007632127b7816 */ /* 0x000fce000000007b */
[----:B------:R-:W4:Y:S01]  /*a7e0*/  MUFU.EX2 R2, R79 ;  /* 0x0000004f00027308 */ /* 0x000f220000000800 */
[----:B------:R-:W-:-:S03]  /*a7f0*/  LOP3.LUT R5, R5, 0xffff, RZ, 0xc0, !PT ;  /* 0x0000ffff05057812 */ /* 0x000fc600078ec0ff */
[----:B--2---:R-:W-:Y:S02]  /*a800*/  @!P6 HADD2 R10, -R126.H0_H0, -RZ.H0_H0 ;  /* 0xa00000ff7e0ae230 */ /* 0x004fe40000000900 */
[----:B----4-:R-:W-:Y:S01]  /*a810*/  @!P4 HADD2 R6, -R123.H0_H0, -RZ.H0_H0 ;  /* 0xa00000ff7b06c230 */ /* 0x010fe20000000900 */
[----:B------:R-:W-:Y:S02]  /*a820*/  ISETP.GE.U32.AND P2, PT, R217, R5, PT ;  /* 0x00000005d900720c */ /* 0x000fe40003f46070 */
[----:B------:R-:W-:Y:S02]  /*a830*/  PRMT R5, R10, 0x7610, R5 ;  /* 0x000076100a057816 */ /* 0x000fe40000000005 */
[----:B------:R-:W-:Y:S01]  /*a840*/  PRMT R18, R6, 0x7610, R18 ;  /* 0x0000761006127816 */ /* 0x000fe20000000012 */
[----:B-1----:R-:W-:Y:S01]  /*a850*/  FADD.FTZ R6, R4, R19 ;  /* 0x0000001304067221 */ /* 0x002fe20000010000 */
[----:B------:R-:W-:Y:S01]  /*a860*/  MUFU.EX2 R15, R86 ;  /* 0x00000056000f7308 */ /* 0x000fe20000000800 */
[----:B------:R-:W-:Y:S01]  /*a870*/  F2FP.PACK_AB R4, R2, R4 ;  /* 0x000000040204723e */ /* 0x000fe200000000ff */
[----:B------:R-:W-:Y:S01]  /*a880*/  IMAD.MOV.U32 R32, RZ, RZ, R236 ;  /* 0x000000ffff207224 */ /* 0x000fe200078e00ec */
[----:B------:R-:W-:-:S02]  /*a890*/  @!P6 PRMT R126, R5, 0x5410, RZ ;  /* 0x00005410057ee816 */ /* 0x000fc400000000ff */
[----:B------:R-:W-:-:S03]  /*a8a0*/  PRMT R137, R4, 0x7632, R137 ;  /* 0x0000763204897816 */ /* 0x000fc60000000089 */
[----:B------:R-:W1:Y:S01]  /*a8b0*/  MUFU.EX2 R5, R57 ;  /* 0x0000003900057308 */ /* 0x000e620000000800 */
[----:B------:R-:W-:Y:S02]  /*a8c0*/  PRMT R236, R125, 0x5410, R123 ;  /* 0x000054107dec7816 */ /* 0x000fe4000000007b */
[C---:B------:R-:W-:Y:S02]  /*a8d0*/  PRMT R132, R7.reuse, 0x7610, R132 ;  /* 0x0000761007847816 */ /* 0x040fe40000000084 */
[----:B------:R-:W-:Y:S01]  /*a8e0*/  @!P4 PRMT R123, R18, 0x5410, RZ ;  /* 0x00005410127bc816 */ /* 0x000fe200000000ff */
[----:B------:R-:W-:Y:S01]  /*a8f0*/  FADD.FTZ R18, R2, R6 ;  /* 0x0000000602127221 */ /* 0x000fe20000010000 */
[----:B------:R-:W-:Y:S01]  /*a900*/  PRMT R130, R7, 0x7632, R130 ;  /* 0x0000763207827816 */ /* 0x000fe20000000082 */
[----:B------:R-:W-:Y:S01]  /*a910*/  MUFU.EX2 R14, R88 ;  /* 0x00000058000e7308 */ /* 0x000fe20000000800 */
[----:B------:R-:W-:Y:S01]  /*a920*/  PRMT R128, R4, 0x7610, R128 ;  /* 0x0000761004807816 */ /* 0x000fe20000000080 */
[----:B------:R-:W-:-:S02]  /*a930*/  @!P3 HADD2 R205, -R132.H0_H0, -RZ.H0_H0 ;  /* 0xa00000ff84cdb230 */ /* 0x000fc40000000900 */
[----:B------:R-:W-:-:S04]  /*a940*/  @!P2 HADD2 R33, -R130.H0_H0, -RZ.H0_H0 ;  /* 0xa00000ff8221a230 */ /* 0x000fc80000000900 */
[----:B------:R-:W2:Y:S01]  /*a950*/  MUFU.EX2 R2, R59 ;  /* 0x0000003b00027308 */ /* 0x000ea20000000800 */
[----:B------:R-:W-:-:S07]  /*a960*/  @!P5 PRMT R125, R206, 0x5410, RZ ;  /* 0x00005410ce7dd816 */ /* 0x000fce00000000ff */
[----:B------:R-:W-:Y:S01]  /*a970*/  MUFU.EX2 R9, R91 ;  /* 0x0000005b00097308 */ /* 0x000fe20000000800 */
[----:B------:R-:W-:Y:S02]  /*a980*/  PRMT R17, R205, 0x7610, R17 ;  /* 0x00007610cd117816 */ /* 0x000fe40000000011 */
[----:B------:R-:W-:Y:S02]  /*a990*/  PRMT R206, R128, 0x5410, R137 ;  /* 0x0000541080ce7816 */ /* 0x000fe40000000089 */
[----:B------:R-:W-:-:S03]  /*a9a0*/  PRMT R16, R33, 0x7610, R16 ;  /* 0x0000761021107816 */ /* 0x000fc60000000010 */
[----:B------:R-:W-:Y:S01]  /*a9b0*/  MUFU.EX2 R8, R93 ;  /* 0x0000005d00087308 */ /* 0x000fe20000000800 */
[----:B------:R-:W-:Y:S02]  /*a9c0*/  PRMT R205, R132, 0x5410, R130 ;  /* 0x0000541084cd7816 */ /* 0x000fe40000000082 */
[----:B------:R-:W-:-:S05]  /*a9d0*/  @!P3 PRMT R132, R17, 0x5410, RZ ;  /* 0x000054101184b816 */ /* 0x000fca00000000ff */
[----:B------:R-:W4:Y:S01]  /*a9e0*/  MUFU.EX2 R13, R82 ;  /* 0x00000052000d7308 */ /* 0x000f220000000800 */
[----:B------:R-:W-:Y:S01]  /*a9f0*/  @!P2 PRMT R130, R16, 0x5410, RZ ;  /* 0x000054101082a816 */ /* 0x000fe200000000ff */
[----:B-1----:R-:W-:-:S06]  /*aa00*/  FADD.FTZ R17, R5, R25 ;  /* 0x0000001905117221 */ /* 0x002fcc0000010000 */
[----:B------:R-:W1:Y:S01]  /*aa10*/  MUFU.EX2 R12, R84 ;  /* 0x00000054000c7308 */ /* 0x000e620000000800 */
[C---:B--2---:R-:W-:Y:S01]  /*aa20*/  FADD.FTZ R25, R2.reuse, R17 ;  /* 0x0000001102197221 */ /* 0x044fe20000010000 */
[----:B------:R-:W-:-:S06]  /*aa30*/  F2FP.PACK_AB R79, R2, R5 ;  /* 0x00000005024f723e */ /* 0x000fcc00000000ff */
[----:B------:R2:W-:Y:S01]  /*aa40*/  MUFU.EX2 R7, R83 ;  /* 0x0000005300077308 */ /* 0x0005e20000000800 */
[----:B----4-:R-:W-:Y:S01]  /*aa50*/  FADD.FTZ R5, R13, R21 ;  /* 0x000000150d057221 */ /* 0x010fe20000010000 */
[----:B------:R-:W-:Y:S01]  /*aa60*/  F2FP.PACK_AB R81, R8, R9 ;  /* 0x000000090851723e */ /* 0x000fe200000000ff */
[----:B------:R-:W-:Y:S01]  /*aa70*/  IMAD.MOV.U32 R33, RZ, RZ, R151 ;  /* 0x000000ffff217224 */ /* 0x000fe200078e0097 */
[----:B-1----:R-:W-:-:S04]  /*aa80*/  F2FP.PACK_AB R21, R12, R13 ;  /* 0x0000000d0c15723e */ /* 0x002fc800000000ff */
[----:B------:R-:W-:Y:S01]  /*aa90*/  MUFU.EX2 R11, R85 ;  /* 0x00000055000b7308 */ /* 0x000fe20000000800 */
[----:B------:R-:W-:Y:S02]  /*aaa0*/  IMAD.MOV.U32 R219, RZ, RZ, R32 ;  /* 0x000000ffffdb7224 */ /* 0x000fe400078e0020 */
[----:B------:R-:W-:Y:S02]  /*aab0*/  IMAD.MOV.U32 R32, RZ, RZ, R192 ;  /* 0x000000ffff207224 */ /* 0x000fe400078e00c0 */
[----:B------:R-:W-:-:S03]  /*aac0*/  IMAD.MOV.U32 R192, RZ, RZ, R27 ;  /* 0x000000ffffc07224 */ /* 0x000fc600078e001b */
[----:B------:R-:W1:Y:S01]  /*aad0*/  MUFU.EX2 R10, R90 ;  /* 0x0000005a000a7308 */ /* 0x000e620000000800 */
[----:B--2---:R-:W-:Y:S02]  /*aae0*/  F2FP.PACK_AB R83, R14, R15 ;  /* 0x0000000f0e53723e */ /* 0x004fe400000000ff */
[----:B-1----:R-:W-:Y:S01]  /*aaf0*/  F2FP.PACK_AB R23, R10, R11 ;  /* 0x0000000b0a17723e */ /* 0x002fe200000000ff */
[----:B---3--:R-:W-:Y:S02]  /*ab00*/  @!P0 HADD2 R20, -R137.H0_H0, -RZ.H0_H0 ;  /* 0xa00000ff89148230 */ /* 0x008fe40000000900 */
[----:B------:R-:W-:-:S03]  /*ab10*/  @!P1 HADD2 R24, -R128.H0_H0, -RZ.H0_H0 ;  /* 0xa00000ff80189230 */ /* 0x000fc60000000900 */
[----:B------:R-:W-:Y:S02]  /*ab20*/  PRMT R4, R20, 0x7610, R4 ;  /* 0x0000761014047816 */ /* 0x000fe40000000004 */
[----:B------:R-:W-:Y:S02]  /*ab30*/  PRMT R6, R24, 0x7610, R6 ;  /* 0x0000761018067816 */ /* 0x000fe40000000006 */
[----:B------:R-:W-:Y:S01]  /*ab40*/  @!P0 PRMT R137, R4, 0x5410, RZ ;  /* 0x0000541004898816 */ /* 0x000fe200000000ff */
[----:B------:R-:W-:Y:S01]  /*ab50*/  FADD.FTZ R4, R15, R26 ;  /* 0x0000001a0f047221 */ /* 0x000fe20000010000 */
[----:B------:R-:W-:-:S03]  /*ab60*/  @!P1 PRMT R128, R6, 0x5410, RZ ;  /* 0x0000541006809816 */ /* 0x000fc600000000ff */
[----:B------:R-:W-:Y:S01]  /*ab70*/  FADD.FTZ R16, R14, R4 ;  /* 0x000000040e107221 */ /* 0x000fe20000010000 */
[----:B------:R-:W1:Y:S03]  /*ab80*/  MUFU.EX2 R6, R80 ;  /* 0x0000005000067308 */ /* 0x000e660000000800 */
[----:B------:R-:W-:-:S05]  /*ab90*/  FADD.FTZ R2, R9, R16 ;  /* 0x0000001009027221 */ /* 0x000fca0000010000 */
[----:B------:R-:W2:Y:S01]  /*aba0*/  MUFU.EX2 R4, R72 ;  /* 0x0000004800047308 */ /* 0x000ea20000000800 */
[----:B------:R-:W-:Y:S02]  /*abb0*/  FADD.FTZ R24, R8, R2 ;  /* 0x0000000208187221 */ /* 0x000fe40000010000 */
[----:B------:R-:W-:-:S05]  /*abc0*/  FADD.FTZ R8, R12, R5 ;  /* 0x000000050c087221 */ /* 0x000fca0000010000 */
[----:B------:R-:W3:Y:S01]  /*abd0*/  MUFU.EX2 R2, R69 ;  /* 0x0000004500027308 */ /* 0x000ee20000000800 */
[----:B------:R-:W-:Y:S01]  /*abe0*/  FADD.FTZ R5, R7, R18 ;  /* 0x0000001207057221 */ /* 0x000fe20000010000 */
[----:B-1----:R-:W-:-:S03]  /*abf0*/  F2FP.PACK_AB R18, R6, R7 ;  /* 0x000000070612723e */ /* 0x002fc600000000ff */
[----:B------:R-:W-:Y:S01]  /*ac00*/  FADD.FTZ R5, R6, R5 ;  /* 0x0000000506057221 */ /* 0x000fe20000010000 */
[----:B------:R-:W-:-:S03]  /*ac10*/  IADD3 R6, R35, 0x2, RZ ;  /* 0x0000000223067810 */ /* 0x000fc60007ffe0ff */
[----:B--2---:R-:W-:Y:S01]  /*ac20*/  FADD.FTZ R5, R4, R5 ;  /* 0x0000000504057221 */ /* 0x004fe20000010000 */
[----:B------:R-:W-:-:S03]  /*ac30*/  LOP3.LUT R151, R135, R6, RZ, 0x3c, !PT ;  /* 0x0000000687977212 */ /* 0x000fc600078e3cff */
[C---:B---3--:R-:W-:Y:S01]  /*ac40*/  FADD.FTZ R12, R2.reuse, R5 ;  /* 0x00000005020c7221 */ /* 0x048fe20000010000 */
[----:B------:R-:W-:Y:S02]  /*ac50*/  F2FP.PACK_AB R22, R2, R4 ;  /* 0x000000040216723e */ /* 0x000fe400000000ff */
[----:B------:R-:W-:-:S05]  /*ac60*/  LOP3.LUT R2, R151, R171, RZ, 0x3c, !PT ;  /* 0x000000ab97027212 */ /* 0x000fca00078e3cff */
[----:B------:R-:W-:-:S05]  /*ac70*/  IMAD.WIDE.U32 R26, R2, -0x326172a9, RZ ;  /* 0xcd9e8d57021a7825 */ /* 0x000fca00078e00ff */
[----:B------:R-:W-:Y:S02]  /*ac80*/  LOP3.LUT R4, R27, R240, R212, 0x96, !PT ;  /* 0x000000f01b047212 */ /* 0x000fe400078e96d4 */
[----:B------:R-:W-:Y:S01]  /*ac90*/  LOP3.LUT R6, R103, R239, R26, 0x96, !PT ;  /* 0x000000ef67067212 */ /* 0x000fe200078e961a */
[----:B------:R-:W-:Y:S02]  /*aca0*/  FADD.FTZ R8, R11, R8 ;  /* 0x000000080b087221 */ /* 0x000fe40000010000 */
[----:B------:R-:W-:-:S04]  /*acb0*/  IMAD.WIDE.U32 R4, R4, -0x2daee0ad, RZ ;  /* 0xd2511f5304047825 */ /* 0x000fc800078e00ff */
[----:B------:R-:W-:-:S04]  /*acc0*/  IMAD.WIDE.U32 R6, R6, -0x2daee0ad, RZ ;  /* 0xd2511f5306067825 */ /* 0x000fc800078e00ff */
[----:B------:R-:W-:Y:S01]  /*acd0*/  FADD.FTZ R14, R10, R8 ;  /* 0x000000080a0e7221 */ /* 0x000fe20000010000 */
[----:B------:R-:W-:Y:S02]  /*ace0*/  LOP3.LUT R10, R5, R242, R174, 0x96, !PT ;  /* 0x000000f2050a7212 */ /* 0x000fe400078e96ae */
[----:B------:R-:W-:-:S03]  /*acf0*/  LOP3.LUT R8, R7, R245, R4, 0x96, !PT ;  /* 0x000000f507087212 */ /* 0x000fc600078e9604 */
        /* <DEDUP_REMOVED lines=18> */
[----:B------:R-:W-:Y:S01]  /*ae20*/  SHF.R.U32.HI R2, RZ, 0x18, R2 ;  /* 0x00000018ff027819 */ /* 0x000fe20000011602 */
[----:B------:R-:W1:Y:S01]  /*ae30*/  MUFU.EX2 R9, R94 ;  /* 0x0000005e00097308 */ /* 0x000e620000000800 */
[----:B------:R-:W-:Y:S02]  /*ae40*/  LOP3.LUT R11, R7, R246, R8, 0x96, !PT ;  /* 0x000000f6070b7212 */ /* 0x000fe400078e9608 */
[----:B------:R-:W-:Y:S02]  /*ae50*/  ISETP.GE.U32.AND P0, PT, R217, R2, PT ;  /* 0x00000002d900720c */ /* 0x000fe40003f06070 */
[----:B------:R-:W-:-:S03]  /*ae60*/  LOP3.LUT R2, R4, 0xff, RZ, 0xc0, !PT ;  /* 0x000000ff04027812 */ /* 0x000fc600078ec0ff */
[----:B------:R-:W2:Y:S01]  /*ae70*/  MUFU.EX2 R8, R96 ;  /* 0x0000006000087308 */ /* 0x000ea20000000800 */
[C---:B------:R-:W-:Y:S02]  /*ae80*/  ISETP.GE.U32.AND P2, PT, R217.reuse, R2, PT ;  /* 0x00000002d900720c */ /* 0x040fe40003f46070 */
[--C-:B------:R-:W-:Y:S02]  /*ae90*/  SHF.R.U32.HI R2, RZ, 0x10, R4.reuse ;  /* 0x00000010ff027819 */ /* 0x100fe40000011604 */
[----:B------:R-:W-:Y:S02]  /*aea0*/  LOP3.LUT R13, R4, 0xffff, RZ, 0xc0, !PT ;  /* 0x0000ffff040d7812 */ /* 0x000fe400078ec0ff */
[----:B------:R-:W-:Y:S02]  /*aeb0*/  SHF.R.U32.HI R4, RZ, 0x18, R4 ;  /* 0x00000018ff047819 */ /* 0x000fe40000011604 */
[----:B------:R-:W-:Y:S02]  /*aec0*/  LOP3.LUT R2, R2, 0xff, RZ, 0xc0, !PT ;  /* 0x000000ff02027812 */ /* 0x000fe400078ec0ff */
[----:B------:R-:W-:Y:S01]  /*aed0*/  ISETP.GE.U32.AND P1, PT, R217, R4, PT ;  /* 0x00000004d900720c */ /* 0x000fe20003f26070 */
[----:B------:R-:W-:Y:S01]  /*aee0*/  IMAD.WIDE.U32 R4, R11, -0x2daee0ad, RZ ;  /* 0xd2511f530b047825 */ /* 0x000fe200078e00ff */
[----:B------:R-:W-:-:S03]  /*aef0*/  ISETP.GE.U32.AND P6, PT, R217, R2, PT ;  /* 0x00000002d900720c */ /* 0x000fc60003fc6070 */
[----:B------:R-:W-:Y:S01]  /*af00*/  IMAD.MOV.U32 R20, RZ, RZ, R214 ;  /* 0x000000ffff147224 */ /* 0x000fe200078e00d6 */
[----:B------:R-:W-:Y:S01]  /*af10*/  LOP3.LUT R2, R5, R243, R10, 0x96, !PT ;  /* 0x000000f305027212 */ /* 0x000fe200078e960a */
[----:B------:R3:W4:Y:S01]  /*af20*/  LDL.LU.S16 R214, [R1+0x68] ;  /* 0x0000680001d67983 */ /* 0x0007220000300600 */
[----:B------:R-:W-:Y:S01]  /*af30*/  LOP3.LUT R19, R4, 0xffff, RZ, 0xc0, !PT ;  /* 0x0000ffff04137812 */ /* 0x000fe200078ec0ff */
[----:B-1----:R-:W-:Y:S01]  /*af40*/  FADD.FTZ R5, R9, R14 ;  /* 0x0000000e09057221 */ /* 0x002fe20000010000 */
[----:B--2---:R-:W-:Y:S02]  /*af50*/  F2FP.PACK_AB R16, R8, R9 ;  /* 0x000000090810723e */ /* 0x004fe400000000ff */
[----:B------:R3:W2:Y:S01]  /*af60*/  LDL.LU.S16 R9, [R1+0x6c] ;  /* 0x00006c0001097983 */ /* 0x0006a20000300600 */
[----:B------:R-:W-:Y:S01]  /*af70*/  LOP3.LUT R6, R6, 0xff, RZ, 0xc0, !PT ;  /* 0x000000ff06067812 */ /* 0x000fe200078ec0ff */
[----:B------:R-:W1:Y:S03]  /*af80*/  MUFU.EX2 R7, R67 ;  /* 0x0000004300077308 */ /* 0x000e660000000800 */
[----:B------:R-:W-:-:S05]  /*af90*/  ISETP.GE.U32.AND P5, PT, R217, R6, PT ;  /* 0x00000006d900720c */ /* 0x000fca0003fa6070 */
[----:B------:R-:W3:Y:S01]  /*afa0*/  MUFU.EX2 R6, R61 ;  /* 0x0000003d00067308 */ /* 0x000ee20000000800 */
[----:B------:R-:W-:Y:S02]  /*afb0*/  PRMT R119, R21, 0x7610, R119 ;  /* 0x0000761015777816 */ /* 0x000fe40000000077 */
[----:B------:R-:W-:Y:S02]  /*afc0*/  LOP3.LUT R11, R4, 0xff, RZ, 0xc0, !PT ;  /* 0x000000ff040b7812 */ /* 0x000fe400078ec0ff */
[--C-:B------:R-:W-:Y:S02]  /*afd0*/  SHF.R.U32.HI R15, RZ, 0x10, R4.reuse ;  /* 0x00000010ff0f7819 */ /* 0x100fe40000011604 */
[----:B------:R-:W-:Y:S01]  /*afe0*/  SHF.R.U32.HI R10, RZ, 0x18, R4 ;  /* 0x00000018ff0a7819 */ /* 0x000fe20000011604 */
[----:B-1----:R-:W-:Y:S02]  /*aff0*/  FADD.FTZ R4, R7, R12 ;  /* 0x0000000c07047221 */ /* 0x002fe40000010000 */
[----:B------:R-:W-:-:S02]  /*b000*/  FADD.FTZ R12, R8, R5 ;  /* 0x00000005080c7221 */ /* 0x000fc40000010000 */
[----:B------:R-:W-:Y:S02]  /*b010*/  IMAD.MOV.U32 R8, RZ, RZ, R20 ;  /* 0x000000ffff087224 */ /* 0x000fe400078e0014 */
[----:B---3--:R-:W-:Y:S01]  /*b020*/  FADD.FTZ R20, R6, R4 ;  /* 0x0000000406147221 */ /* 0x008fe20000010000 */
[----:B------:R-:W-:Y:S01]  /*b030*/  SHF.R.U32.HI R4, RZ, 0x8, R13 ;  /* 0x00000008ff047819 */ /* 0x000fe2000001160d */
[----:B------:R-:W-:Y:S01]  /*b040*/  IMAD.MOV.U32 R13, RZ, RZ, R8 ;  /* 0x000000ffff0d7224 */ /* 0x000fe200078e0008 */
[----:B--2---:R-:W-:-:S05]  /*b050*/  @!P4 HADD2 R9, -R119.H0_H0, -RZ.H0_H0 ;  /* 0xa00000ff7709c230 */ /* 0x004fca0000000900 */
[----:B------:R-:W-:Y:S02]  /*b060*/  PRMT R227, R9, 0x7610, R227 ;  /* 0x0000761009e37816 */ /* 0x000fe400000000e3 */
[----:B------:R1:W2:Y:S04]  /*b070*/  LDL.LU.S16 R9, [R1+0x70] ;  /* 0x0000700001097983 */ /* 0x0002a80000300600 */
[----:B------:R1:W3:Y:S01]  /*b080*/  LDL.LU.S16 R8, [R1+0x74] ;  /* 0x0000740001087983 */ /* 0x0002e20000300600 */
[----:B------:R-:W-:-:S05]  /*b090*/  PRMT R118, R21, 0x7632, R118 ;  /* 0x0000763215767816 */ /* 0x000fca0000000076 */
[----:B----4-:R-:W-:-:S05]  /*b0a0*/  @!P3 HADD2 R214, -R118.H0_H0, -RZ.H0_H0 ;  /* 0xa00000ff76d6b230 */ /* 0x010fca0000000900 */
[----:B------:R-:W-:Y:S02]  /*b0b0*/  PRMT R5, R214, 0x7610, R5 ;  /* 0x00007610d6057816 */ /* 0x000fe40000000005 */
[----:B------:R-:W-:Y:S02]  /*b0c0*/  PRMT R214, R119, 0x5410, R118 ;  /* 0x0000541077d67816 */ /* 0x000fe40000000076 */
[----:B------:R-:W-:Y:S02]  /*b0d0*/  @!P3 PRMT R118, R5, 0x5410, RZ ;  /* 0x000054100576b816 */ /* 0x000fe400000000ff */
[----:B------:R-:W4:Y:S01]  /*b0e0*/  MUFU.EX2 R5, R99 ;  /* 0x0000006300057308 */ /* 0x000f220000000800 */
[C---:B------:R-:W-:Y:S02]  /*b0f0*/  PRMT R117, R18.reuse, 0x7632, R117 ;  /* 0x0000763212757816 */ /* 0x040fe40000000075 */
[----:B------:R-:W-:Y:S02]  /*b100*/  PRMT R116, R18, 0x7610, R116 ;  /* 0x0000761012747816 */ /* 0x000fe40000000074 */
[----:B------:R-:W-:-:S02]  /*b110*/  F2FP.PACK_AB R17, R6, R7 ;  /* 0x000000070611723e */ /* 0x000fc400000000ff */
[----:B------:R-:W-:Y:S02]  /*b120*/  @!P4 PRMT R119, R227, 0x5410, RZ ;  /* 0x00005410e377c816 */ /* 0x000fe400000000ff */
[----:B------:R-:W4:Y:S01]  /*b130*/  LDL.LU R227, [R1+0x384] ;  /* 0x0003840001e37983 */ /* 0x000f220000300800 */
[----:B------:R-:W-:Y:S01]  /*b140*/  ISETP.GE.U32.AND P3, PT, R217, R11, PT ;  /* 0x0000000bd900720c */ /* 0x000fe20003f66070 */
[----:B------:R-:W-:Y:S01]  /*b150*/  IMAD.MOV.U32 R11, RZ, RZ, R230 ;  /* 0x000000ffff0b7224 */ /* 0x000fe200078e00e6 */
[----:B------:R-:W-:Y:S01]  /*b160*/  PRMT R230, R116, 0x5410, R117 ;  /* 0x0000541074e67816 */ /* 0x000fe20000000075 */
[----:B--2---:R-:W-:Y:S02]  /*b170*/  @!P0 HADD2 R9, -R117.H0_H0, -RZ.H0_H0 ;  /* 0xa00000ff75098230 */ /* 0x004fe40000000900 */
[----:B---3--:R-:W-:-:S03]  /*b180*/  @!P5 HADD2 R8, -R116.H0_H0, -RZ.H0_H0 ;  /* 0xa00000ff7408d230 */ /* 0x008fc60000000900 */
[----:B------:R-:W-:Y:S01]  /*b190*/  PRMT R7, R9, 0x7610, R7 ;  /* 0x0000761009077816 */ /* 0x000fe20000000007 */
[----:B------:R-:W-:Y:S02]  /*b1a0*/  IMAD.MOV.U32 R9, RZ, RZ, R219 ;  /* 0x000000ffff097224 */ /* 0x000fe400078e00db */
[----:B------:R1:W2:Y:S01]  /*b1b0*/  LDL.LU.S16 R219, [R1+0x78] ;  /* 0x0000780001db7983 */ /* 0x0002a20000300600 */
[----:B------:R-:W-:Y:S02]  /*b1c0*/  PRMT R6, R8, 0x7610, R6 ;  /* 0x0000761008067816 */ /* 0x000fe40000000006 */
[----:B------:R-:W-:Y:S01]  /*b1d0*/  @!P0 PRMT R117, R7, 0x5410, RZ ;  /* 0x0000541007758816 */ /* 0x000fe200000000ff */
[----:B----4-:R-:W-:Y:S01]  /*b1e0*/  FADD.FTZ R7, R5, R12 ;  /* 0x0000000c05077221 */ /* 0x010fe20000010000 */
[----:B------:R-:W-:Y:S01]  /*b1f0*/  @!P5 PRMT R116, R6, 0x5410, RZ ;  /* 0x000054100674d816 */ /* 0x000fe200000000ff */
[----:B------:R1:W3:Y:S01]  /*b200*/  LDL.LU.S16 R12, [R1+0x98] ;  /* 0x00009800010c7983 */ /* 0x0002e20000300600 */
[----:B------:R-:W-:Y:S01]  /*b210*/  SHF.R.U32.HI R6, RZ, 0x10, R2 ;  /* 0x00000010ff067819 */ /* 0x000fe20000011602 */
[----:B------:R4:W-:Y:S03]  /*b220*/  MUFU.EX2 R8, R157 ;  /* 0x0000009d00087308 */ /* 0x0009e60000000800 */
[----:B------:R-:W-:-:S04]  /*b230*/  LOP3.LUT R6, R6, 0xff, RZ, 0xc0, !PT ;  /* 0x000000ff06067812 */ /* 0x000fc800078ec0ff */
[----:B------:R-:W-:Y:S01]  /*b240*/  ISETP.GE.U32.AND P5, PT, R217, R6, PT ;  /* 0x00000006d900720c */ /* 0x000fe20003fa6070 */
[----:B----4-:R-:W-:Y:S02]  /*b250*/  IMAD.MOV.U32 R157, RZ, RZ, R11 ;  /* 0x000000ffff9d7224 */ /* 0x010fe400078e000b */
[----:B------:R1:W4:Y:S04]  /*b260*/  LDL.LU.S16 R11, [R1+0x9c] ;  /* 0x00009c00010b7983 */ /* 0x0003280000300600 */
[----:B------:R1:W4:Y:S01]  /*b270*/  LDL.LU.S16 R6, [R1+0xa8] ;  /* 0x0000a80001067983 */ /* 0x0003220000300600 */
[----:B------:R-:W-:-:S04]  /*b280*/  LOP3.LUT R4, R4, 0xffff, RZ, 0xc0, !PT ;  /* 0x0000ffff04047812 */ /* 0x000fc800078ec0ff */
[----:B------:R-:W-:Y:S02]  /*b290*/  ISETP.GE.U32.AND P4, PT, R217, R4, PT ;  /* 0x00000004d900720c */ /* 0x000fe40003f86070 */
[----:B------:R-:W1:Y:S01]  /*b2a0*/  MUFU.EX2 R4, R100 ;  /* 0x0000006400047308 */ /* 0x000e620000000800 */
[C---:B------:R-:W-:Y:S02]  /*b2b0*/  PRMT R115, R23.reuse, 0x7610, R115 ;  /* 0x0000761017737816 */ /* 0x040fe40000000073 */
[----:B------:R-:W-:Y:S02]  /*b2c0*/  PRMT R114, R23, 0x7632, R114 ;  /* 0x0000763217727816 */ /* 0x000fe40000000072 */
[C---:B------:R-:W-:Y:S02]  /*b2d0*/  PRMT R113, R22.reuse, 0x7632, R113 ;  /* 0x0000763216717816 */ /* 0x040fe40000000071 */
[----:B------:R-:W-:Y:S01]  /*b2e0*/  PRMT R112, R22, 0x7610, R112 ;  /* 0x0000761016707816 */ /* 0x000fe20000000070 */
[C---:B-1----:R-:W-:Y:S01]  /*b2f0*/  FADD.FTZ R18, R4.reuse, R7 ;  /* 0x0000000704127221 */ /* 0x042fe20000010000 */
[----:B------:R-:W-:-:S02]  /*b300*/  F2FP.PACK_AB R14, R4, R5 ;  /* 0x00000005040e723e */ /* 0x000fc400000000ff */
[----:B------:R-:W-:Y:S02]  /*b310*/  LOP3.LUT R4, R2, 0xff, RZ, 0xc0, !PT ;  /* 0x000000ff02047812 */ /* 0x000fe400078ec0ff */
[----:B------:R-:W-:Y:S01]  /*b320*/  ISETP.GE.U32.AND P0, PT, R217, R10, PT ;  /* 0x0000000ad900720c */ /* 0x000fe20003f06070 */
[----:B------:R1:W-:Y:S02]  /*b330*/  MUFU.EX2 R7, R158 ;  /* 0x0000009e00077308 */ /* 0x0003e40000000800 */
[----:B-1----:R-:W-:Y:S01]  /*b340*/  IMAD.MOV.U32 R158, RZ, RZ, R215 ;  /* 0x000000ffff9e7224 */ /* 0x002fe200078e00d7 */
[----:B--2---:R-:W-:-:S05]  /*b350*/  @!P2 HADD2 R219, -R115.H0_H0, -RZ.H0_H0 ;  /* 0xa00000ff73dba230 */ /* 0x004fca0000000900 */
[----:B------:R-:W-:Y:S01]  /*b360*/  PRMT R203, R219, 0x7610, R203 ;  /* 0x00007610dbcb7816 */ /* 0x000fe200000000cb */
[----:B---3--:R-:W-:Y:S01]  /*b370*/  @!P4 HADD2 R12, -R114.H0_H0, -RZ.H0_H0 ;  /* 0xa00000ff720cc230 */ /* 0x008fe20000000900 */
[----:B------:R-:W-:Y:S02]  /*b380*/  PRMT R219, R115, 0x5410, R114 ;  /* 0x0000541073db7816 */ /* 0x000fe40000000072 */
[----:B------:R-:W-:Y:S02]  /*b390*/  @!P2 PRMT R115, R203, 0x5410, RZ ;  /* 0x00005410cb73a816 */ /* 0x000fe400000000ff */
[----:B------:R-:W-:Y:S02]  /*b3a0*/  ISETP.GE.U32.AND P2, PT, R217, R4, PT ;  /* 0x00000004d900720c */ /* 0x000fe40003f46070 */
[----:B------:R-:W-:Y:S02]  /*b3b0*/  PRMT R23, R12, 0x7610, R23 ;  /* 0x000076100c177816 */ /* 0x000fe40000000017 */
[----:B------:R-:W-:-:S02]  /*b3c0*/  SHF.R.U32.HI R4, RZ, 0x18, R2 ;  /* 0x00000018ff047819 */ /* 0x000fc40000011602 */
[----:B------:R-:W-:Y:S02]  /*b3d0*/  @!P4 PRMT R114, R23, 0x5410, RZ ;  /* 0x000054101772c816 */ /* 0x000fe400000000ff */
[----:B------:R-:W-:Y:S01]  /*b3e0*/  ISETP.GE.U32.AND P4, PT, R217, R4, PT ;  /* 0x00000004d900720c */ /* 0x000fe20003f86070 */
[----:B----4-:R-:W-:Y:S01]  /*b3f0*/  @!P1 HADD2 R11, -R113.H0_H0, -RZ.H0_H0 ;  /* 0xa00000ff710b9230 */ /* 0x010fe20000000900 */
[----:B------:R-:W-:Y:S01]  /*b400*/  LOP3.LUT R4, R15, 0xff, RZ, 0xc0, !PT ;  /* 0x000000ff0f047812 */ /* 0x000fe200078ec0ff */
[----:B------:R-:W-:-:S03]  /*b410*/  @!P6 HADD2 R6, -R112.H0_H0, -RZ.H0_H0 ;  /* 0xa00000ff7006e230 */ /* 0x000fc60000000900 */
[----:B------:R-:W-:Y:S02]  /*b420*/  PRMT R10, R11, 0x7610, R10 ;  /* 0x000076100b0a7816 */ /* 0x000fe4000000000a */
[----:B------:R-:W-:Y:S02]  /*b430*/  PRMT R203, R112, 0x5410, R113 ;  /* 0x0000541070cb7816 */ /* 0x000fe40000000071 */
[----:B------:R-:W-:Y:S02]  /*b440*/  @!P1 PRMT R113, R10, 0x5410, RZ ;  /* 0x000054100a719816 */ /* 0x000fe400000000ff */
[----:B------:R-:W-:Y:S02]  /*b450*/  ISETP.GE.U32.AND P1, PT, R217, R4, PT ;  /* 0x00000004d900720c */ /* 0x000fe40003f26070 */
[----:B------:R-:W-:Y:S02]  /*b460*/  PRMT R4, R6, 0x7610, R4 ;  /* 0x0000761006047816 */ /* 0x000fe40000000004 */
[----:B------:R1:W2:Y:S01]  /*b470*/  LDL.LU.S16 R6, [R1+0xac] ;  /* 0x0000ac0001067983 */ /* 0x0002a20000300600 */
[----:B------:R-:W-:Y:S01]  /*b480*/  IMAD.MOV.U32 R23, RZ, RZ, R9 ;  /* 0x000000ffff177224 */ /* 0x000fe200078e0009 */
[----:B------:R-:W-:Y:S01]  /*b490*/  @!P6 PRMT R112, R4, 0x5410, RZ ;  /* 0x000054100470e816 */ /* 0x000fe200000000ff */
[----:B------:R3:W-:Y:S01]  /*b4a0*/  MUFU.EX2 R9, R155 ;  /* 0x0000009b00097308 */ /* 0x0007e20000000800 */
[----:B------:R1:W4:Y:S04]  /*b4b0*/  LDL.LU.S16 R4, [R1+0xb4] ;  /* 0x0000b40001047983 */ /* 0x0003280000300600 */
[----:B------:R1:W4:Y:S04]  /*b4c0*/  LDL.LU.S16 R215, [R1+0xb0] ;  /* 0x0000b00001d77983 */ /* 0x0003280000300600 */
[----:B---3--:R1:W3:Y:S01]  /*b4d0*/  LDL.LU.S16 R155, [R1+0xb8] ;  /* 0x0000b800019b7983 */ /* 0x0082e20000300600 */
[----:B------:R-:W-:-:S04]  /*b4e0*/  LOP3.LUT R2, R2, 0xffff, RZ, 0xc0, !PT ;  /* 0x0000ffff02027812 */ /* 0x000fc800078ec0ff */
[----:B------:R-:W-:Y:S01]  /*b4f0*/  SHF.R.U32.HI R2, RZ, 0x8, R2 ;  /* 0x00000008ff027819 */ /* 0x000fe20000011602 */
[----:B------:R1:W-:Y:S03]  /*b500*/  MUFU.EX2 R10, R111 ;  /* 0x0000006f000a7308 */ /* 0x0003e60000000800 */
[----:B------:R-:W-:-:S04]  /*b510*/  LOP3.LUT R2, R2, 0xffff, RZ, 0xc0, !PT ;  /* 0x0000ffff02027812 */ /* 0x000fc800078ec0ff */
[----:B------:R-:W-:Y:S02]  /*b520*/  ISETP.GE.U32.AND P6, PT, R217, R2, PT ;  /* 0x00000002d900720c */ /* 0x000fe40003fc6070 */
[C---:B-1----:R-:W-:Y:S02]  /*b530*/  PRMT R111, R16.reuse, 0x7610, R111 ;  /* 0x00007610106f7816 */ /* 0x042fe4000000006f */
[----:B------:R-:W-:-:S04]  /*b540*/  PRMT R110, R16, 0x7632, R110 ;  /* 0x00007632106e7816 */ /* 0x000fc8000000006e */
[----:B------:R-:W-:Y:S01]  /*b550*/  PRMT R15, R111, 0x5410, R110 ;  /* 0x000054106f0f7816 */ /* 0x000fe2000000006e */
[----:B------:R1:W-:Y:S01]  /*b560*/  MUFU.EX2 R11, R108 ;  /* 0x0000006c000b7308 */ /* 0x0003e20000000800 */
[----:B------:R-:W-:Y:S02]  /*b570*/  PRMT R109, R17, 0x7610, R109 ;  /* 0x00007610116d7816 */ /* 0x000fe4000000006d */
[----:B------:R-:W-:-:S04]  /*b580*/  SHF.R.U32.HI R2, RZ, 0x8, R19 ;  /* 0x00000008ff027819 */ /* 0x000fc80000011613 */
[----:B------:R-:W-:Y:S02]  /*b590*/  LOP3.LUT R2, R2, 0xffff, RZ, 0xc0, !PT ;  /* 0x0000ffff02027812 */ /* 0x000fe400078ec0ff */
[----:B-1----:R-:W-:Y:S01]  /*b5a0*/  PRMT R108, R17, 0x7632, R108 ;  /* 0x00007632116c7816 */ /* 0x002fe2000000006c */
[----:B------:R1:W-:Y:S01]  /*b5b0*/  MUFU.EX2 R12, R107 ;  /* 0x0000006b000c7308 */ /* 0x0003e20000000800 */
[C---:B------:R-:W-:Y:S02]  /*b5c0*/  PRMT R106, R14.reuse, 0x7632, R106 ;  /* 0x000076320e6a7816 */ /* 0x040fe4000000006a */
[----:B-1----:R-:W-:Y:S01]  /*b5d0*/  PRMT R107, R14, 0x7610, R107 ;  /* 0x000076100e6b7816 */ /* 0x002fe2000000006b */
[----:B--2---:R-:W-:-:S05]  /*b5e0*/  @!P2 HADD2 R6, -R111.H0_H0, -RZ.H0_H0 ;  /* 0xa00000ff6f06a230 */ /* 0x004fca0000000900 */
[----:B------:R-:W-:Y:S02]  /*b5f0*/  PRMT R5, R6, 0x7610, R5 ;  /* 0x0000761006057816 */ /* 0x000fe40000000005 */
[----:B------:R-:W1:Y:S02]  /*b600*/  MUFU.EX2 R6, R98 ;  /* 0x0000006200067308 */ /* 0x000e640000000800 */
[----:B------:R-:W-:-:S06]  /*b610*/  @!P2 PRMT R111, R5, 0x5410, RZ ;  /* 0x00005410056fa816 */ /* 0x000fcc00000000ff */
[----:B------:R-:W2:Y:S01]  /*b620*/  MUFU.EX2 R5, R104 ;  /* 0x0000006800057308 */ /* 0x000ea20000000800 */
[----:B---3--:R-:W-:Y:S02]  /*b630*/  @!P6 HADD2 R155, -R110.H0_H0, -RZ.H0_H0 ;  /* 0xa00000ff6e9be230 */ /* 0x008fe40000000900 */
[----:B----4-:R-:W-:-:S03]  /*b640*/  @!P5 HADD2 R4, -R109.H0_H0, -RZ.H0_H0 ;  /* 0xa00000ff6d04d230 */ /* 0x010fc60000000900 */
[----:B------:R-:W-:Y:S01]  /*b650*/  PRMT R22, R155, 0x7610, R22 ;  /* 0x000076109b167816 */ /* 0x000fe20000000016 */
[----:B------:R-:W-:Y:S01]  /*b660*/  @!P4 HADD2 R215, -R108.H0_H0, -RZ.H0_H0 ;  /* 0xa00000ff6cd7c230 */ /* 0x000fe20000000900 */
[----:B------:R-:W-:Y:S01]  /*b670*/  PRMT R19, R4, 0x7610, R19 ;  /* 0x0000761004137816 */ /* 0x000fe20000000013 */
[----:B------:R3:W4:Y:S01]  /*b680*/  LDL.LU.S16 R155, [R1+0xbc] ;  /* 0x0000bc00019b7983 */ /* 0x0007220000300600 */
[----:B------:R-:W-:Y:S01]  /*b690*/  @!P6 PRMT R110, R22, 0x5410, RZ ;  /* 0x00005410166ee816 */ /* 0x000fe200000000ff */
[----:B------:R-:W-:Y:S02]  /*b6a0*/  IMAD.MOV.U32 R22, RZ, RZ, R158 ;  /* 0x000000ffff167224 */ /* 0x000fe400078e009e */
[----:B------:R-:W-:Y:S01]  /*b6b0*/  IMAD.MOV.U32 R158, RZ, RZ, R13 ;  /* 0x000000ffff9e7224 */ /* 0x000fe200078e000d */
[----:B------:R-:W-:Y:S01]  /*b6c0*/  ISETP.GE.U32.AND P2, PT, R217, R2, PT ;  /* 0x00000002d900720c */ /* 0x000fe20003f46070 */
[----:B-1----:R-:W-:Y:S01]  /*b6d0*/  FADD.FTZ R13, R6, R20 ;  /* 0x00000014060d7221 */ /* 0x002fe20000010000 */
[----:B------:R-:W-:-:S02]  /*b6e0*/  PRMT R2, R215, 0x7610, R2 ;  /* 0x00007610d7027816 */ /* 0x000fc40000000002 */
[----:B------:R-:W-:Y:S01]  /*b6f0*/  PRMT R215, R109, 0x5410, R108 ;  /* 0x000054106dd77816 */ /* 0x000fe2000000006c */
[----:B--2---:R-:W-:Y:S01]  /*b700*/  FADD.FTZ R14, R5, R13 ;  /* 0x0000000d050e7221 */ /* 0x004fe20000010000 */
[----:B------:R-:W-:Y:S01]  /*b710*/  @!P5 PRMT R109, R19, 0x5410, RZ ;  /* 0x00005410136dd816 */ /* 0x000fe200000000ff */
[----:B------:R-:W-:Y:S01]  /*b720*/  IMAD.MOV.U32 R19, RZ, RZ, R33 ;  /* 0x000000ffff137224 */ /* 0x000fe200078e0021 */
[----:B------:R-:W-:Y:S01]  /*b730*/  F2FP.PACK_AB R5, R5, R6 ;  /* 0x000000060505723e */ /* 0x000fe200000000ff */
[----:B------:R3:W2:Y:S04]  /*b740*/  LDL.LU.S16 R33, [R1+0xc4] ;  /* 0x0000c40001217983 */ /* 0x0006a80000300600 */
[----:B------:R3:W2:Y:S01]  /*b750*/  LDL.LU.S16 R6, [R1+0xc0] ;  /* 0x0000c00001067983 */ /* 0x0006a20000300600 */
[----:B------:R-:W-:-:S02]  /*b760*/  PRMT R105, R5, 0x7610, R105 ;  /* 0x0000761005697816 */ /* 0x000fc40000000069 */
[----:B------:R-:W-:Y:S02]  /*b770*/  PRMT R104, R5, 0x7632, R104 ;  /* 0x0000763205687816 */ /* 0x000fe40000000068 */
[----:B------:R3:W3:Y:S01]  /*b780*/  LDL.LU.S16 R5, [R1+0xc8] ;  /* 0x0000c80001057983 */ /* 0x0006e20000300600 */
[----:B------:R-:W-:Y:S01]  /*b790*/  MUFU.EX2 R4, R95 ;  /* 0x0000005f00047308 */ /* 0x000fe20000000800 */
[----:B------:R-:W-:-:S07]  /*b7a0*/  @!P4 PRMT R108, R2, 0x5410, RZ ;  /* 0x00005410026cc816 */ /* 0x000fce00000000ff */
[----:B------:R-:W1:Y:S01]  /*b7b0*/  MUFU.EX2 R2, R89 ;  /* 0x0000005900027308 */ /* 0x000e620000000800 */
[----:B------:R-:W-:Y:S02]  /*b7c0*/  F2FP.PACK_AB R64, R7, R8 ;  /* 0x000000080740723e */ /* 0x000fe400000000ff */
[----:B-1----:R-:W-:Y:S01]  /*b7d0*/  F2FP.PACK_AB R67, R2, R4 ;  /* 0x000000040243723e */ /* 0x002fe200000000ff */
[----:B----4-:R-:W-:-:S05]  /*b7e0*/  @!P2 HADD2 R155, -R106.H0_H0, -RZ.H0_H0 ;  /* 0xa00000ff6a9ba230 */ /* 0x010fca0000000900 */
[----:B------:R-:W-:Y:S02]  /*b7f0*/  PRMT R13, R155, 0x7610, R13 ;  /* 0x000076109b0d7816 */ /* 0x000fe4000000000d */
[----:B------:R-:W-:Y:S02]  /*b800*/  PRMT R155, R107, 0x5410, R106 ;  /* 0x000054106b9b7816 */ /* 0x000fe4000000006a */
[----:B------:R-:W-:Y:S01]  /*b810*/  @!P2 PRMT R106, R13, 0x5410, RZ ;  /* 0x000054100d6aa816 */ /* 0x000fe200000000ff */
[----:B------:R-:W-:Y:S01]  /*b820*/  FADD.FTZ R13, R4, R25 ;  /* 0x00000019040d7221 */ /* 0x000fe20000010000 */
[----:B--2---:R-:W-:Y:S02]  /*b830*/  @!P3 HADD2 R6, -R107.H0_H0, -RZ.H0_H0 ;  /* 0xa00000ff6b06b230 */ /* 0x004fe40000000900 */
[----:B------:R-:W-:Y:S02]  /*b840*/  @!P0 HADD2 R33, -R104.H0_H0, -RZ.H0_H0 ;  /* 0xa00000ff68218230 */ /* 0x000fe40000000900 */
[----:B---3--:R-:W-:Y:S01]  /*b850*/  @!P1 HADD2 R5, -R105.H0_H0, -RZ.H0_H0 ;  /* 0xa00000ff69059230 */ /* 0x008fe20000000900 */
[----:B------:R-:W-:-:S02]  /*b860*/  PRMT R227, R6, 0x7610, R227 ;  /* 0x0000761006e37816 */ /* 0x000fc400000000e3 */
[----:B------:R-:W1:Y:S01]  /*b870*/  MUFU.EX2 R6, R152 ;  /* 0x0000009800067308 */ /* 0x000e620000000800 */
[----:B------:R-:W-:Y:S02]  /*b880*/  PRMT R16, R33, 0x7610, R16 ;  /* 0x0000761021107816 */ /* 0x000fe40000000010 */
[----:B------:R-:W-:Y:S01]  /*b890*/  PRMT R20, R5, 0x7610, R20 ;  /* 0x0000761005147816 */ /* 0x000fe20000000014 */
[----:B------:R-:W-:Y:S02]  /*b8a0*/  FADD.FTZ R33, R2, R13 ;  /* 0x0000000d02217221 */ /* 0x000fe40000010000 */
[----:B------:R-:W-:Y:S02]  /*b8b0*/  FADD.FTZ R2, R8, R24 ;  /* 0x0000001808027221 */ /* 0x000fe40000010000 */
[----:B------:R-:W2:Y:S08]  /*b8c0*/  MUFU.EX2 R5, R153 ;  /* 0x0000009900057308 */ /* 0x000eb00000000800 */
[----:B------:R3:W4:Y:S01]  /*b8d0*/  MUFU.EX2 R4, R154 ;  /* 0x0000009a00047308 */ /* 0x0007220000000800 */
[----:B------:R-:W-:-:S02]  /*b8e0*/  FADD.FTZ R13, R12, R18 ;  /* 0x000000120c0d7221 */ /* 0x000fc40000010000 */
[----:B---3--:R-:W-:Y:S02]  /*b8f0*/  IMAD.MOV.U32 R154, RZ, RZ, R15 ;  /* 0x000000ffff9a7224 */ /* 0x008fe400078e000f */
[----:B------:R-:W-:Y:S02]  /*b900*/  IMAD.MOV.U32 R15, RZ, RZ, R32 ;  /* 0x000000ffff0f7224 */ /* 0x000fe400078e0020 */
[----:B------:R-:W-:Y:S02]  /*b910*/  FADD.FTZ R32, R7, R2 ;  /* 0x0000000207207221 */ /* 0x000fe40000010000 */
[----:B------:R3:W3:Y:S01]  /*b920*/  MUFU.EX2 R2, R156 ;  /* 0x0000009c00027308 */ /* 0x0006e20000000800 */
[----:B-1----:R-:W-:Y:S01]  /*b930*/  FADD.FTZ R7, R6, R14 ;  /* 0x0000000e06077221 */ /* 0x002fe20000010000 */
[----:B--2---:R-:W-:Y:S02]  /*b940*/  F2FP.PACK_AB R17, R5, R6 ;  /* 0x000000060511723e */ /* 0x004fe400000000ff */
[----:B------:R-:W-:Y:S01]  /*b950*/  IADD3 R6, R35, 0x3, RZ ;  /* 0x0000000323067810 */ /* 0x000fe20007ffe0ff */
[----:B------:R-:W-:-:S04]  /*b960*/  FADD.FTZ R7, R5, R7 ;  /* 0x0000000705077221 */ /* 0x000fc80000010000 */
[----:B----4-:R-:W-:Y:S02]  /*b970*/  FADD.FTZ R5, R4, R7 ;  /* 0x0000000704057221 */ /* 0x010fe40000010000 */
[----:B------:R-:W-:Y:S02]  /*b980*/  FADD.FTZ R8, R11, R13 ;  /* 0x0000000d0b087221 */ /* 0x000fe40000010000 */
[----:B---3--:R-:W-:Y:S02]  /*b990*/  IMAD.MOV.U32 R156, RZ, RZ, R19 ;  /* 0x000000ffff9c7224 */ /* 0x008fe400078e0013 */
[----:B------:R-:W-:Y:S01]  /*b9a0*/  IMAD.MOV.U32 R19, RZ, RZ, R192 ;  /* 0x000000ffff137224 */ /* 0x000fe200078e00c0 */
[----:B------:R-:W-:Y:S01]  /*b9b0*/  LOP3.LUT R192, R135, R6, RZ, 0x3c, !PT ;  /* 0x0000000687c07212 */ /* 0x000fe200078e3cff */
[C---:B------:R-:W-:Y:S01]  /*b9c0*/  FADD.FTZ R13, R2.reuse, R5 ;  /* 0x00000005020d7221 */ /* 0x040fe20000010000 */
[----:B------:R-:W-:Y:S02]  /*b9d0*/  F2FP.PACK_AB R24, R2, R4 ;  /* 0x000000040218723e */ /* 0x000fe400000000ff */
[----:B------:R-:W-:-:S02]  /*b9e0*/  LOP3.LUT R2, R192, R171, RZ, 0x3c, !PT ;  /* 0x000000abc0027212 */ /* 0x000fc400078e3cff */
[----:B------:R-:W-:Y:S02]  /*b9f0*/  PRMT R153, R105, 0x5410, R104 ;  /* 0x0000541069997816 */ /* 0x000fe40000000068 */
[----:B------:R-:W-:Y:S01]  /*ba00*/  @!P0 PRMT R104, R16, 0x5410, RZ ;  /* 0x0000541010688816 */ /* 0x000fe200000000ff */
[----:B------:R-:W-:Y:S01]  /*ba10*/  IMAD.MOV.U32 R16, RZ, RZ, R157 ;  /* 0x000000ffff107224 */ /* 0x000fe200078e009d */
[----:B------:R-:W-:Y:S01]  /*ba20*/  @!P1 PRMT R105, R20, 0x5410, RZ ;  /* 0x0000541014699816 */ /* 0x000fe200000000ff */
[----:B------:R-:W-:Y:S02]  /*ba30*/  IMAD.MOV.U32 R157, RZ, RZ, R29 ;  /* 0x000000ffff9d7224 */ /* 0x000fe400078e001d */
[----:B------:R-:W-:Y:S02]  /*ba40*/  IMAD.MOV.U32 R20, RZ, RZ, R28 ;  /* 0x000000ffff147224 */ /* 0x000fe400078e001c */
[----:B------:R-:W-:-:S05]  /*ba50*/  IMAD.WIDE.U32 R28, R2, -0x326172a9, RZ ;  /* 0xcd9e8d57021c7825 */ /* 0x000fca00078e00ff */
[----:B------:R-:W-:Y:S02]  /*ba60*/  LOP3.LUT R4, R29, R240, R212, 0x96, !PT ;  /* 0x000000f01d047212 */ /* 0x000fe400078e96d4 */
[----:B------:R-:W-:Y:S01]  /*ba70*/  LOP3.LUT R6, R103, R239, R28, 0x96, !PT ;  /* 0x000000ef67067212 */ /* 0x000fe200078e961c */
[----:B------:R-:W-:Y:S02]  /*ba80*/  FADD.FTZ R8, R10, R8 ;  /* 0x000000080a087221 */ /* 0x000fe40000010000 */
[----:B------:R-:W-:-:S04]  /*ba90*/  IMAD.WIDE.U32 R4, R4, -0x2daee0ad, RZ ;  /* 0xd2511f5304047825 */ /* 0x000fc800078e00ff */
[----:B------:R-:W-:Y:S01]  /*baa0*/  IMAD.WIDE.U32 R6, R6, -0x2daee0ad, RZ ;  /* 0xd2511f5306067825 */ /* 0x000fe200078e00ff */
[----:B------:R-:W-:Y:S02]  /*bab0*/  F2FP.PACK_AB R25, R9, R10 ;  /* 0x0000000a0919723e */ /* 0x000fe400000000ff */
[----:B------:R-:W-:Y:S01]  /*bac0*/  LOP3.LUT R10, R5, R242, R174, 0x96, !PT ;  /* 0x000000f2050a7212 */ /* 0x000fe200078e96ae */
[----:B------:R-:W-:Y:S01]  /*bad0*/  FADD.FTZ R14, R9, R8 ;  /* 0x00000008090e7221 */ /* 0x000fe20000010000 */
        /* <DEDUP_REMOVED lines=17> */
[----:B------:R-:W-:Y:S02]  /*bbf0*/  LOP3.LUT R6, R6, 0xffff, RZ, 0xc0, !PT ;  /* 0x0000ffff06067812 */ /* 0x000fe400078ec0ff */
[----:B------:R-:W-:Y:S02]  /*bc00*/  @!P3 PRMT R107, R227, 0x5410, RZ ;  /* 0x00005410e36bb816 */ /* 0x000fe400000000ff */
[----:B------:R-:W-:Y:S01]  /*bc10*/  ISETP.GE.U32.AND P3, PT, R217, R6, PT ;  /* 0x00000006d900720c */ /* 0x000fe20003f66070 */
[----:B------:R-:W1:Y:S01]  /*bc20*/  MUFU.EX2 R9, R162 ;  /* 0x000000a200097308 */ /* 0x000e620000000800 */
[--C-:B------:R-:W-:Y:S01]  /*bc30*/  SHF.R.U32.HI R6, RZ, 0x10, R2.reuse ;  /* 0x00000010ff067819 */ /* 0x100fe20000011602 */
[----:B------:R-:W2:Y:S01]  /*bc40*/  LDL.LU R227, [R1+0x380] ;  /* 0x0003800001e37983 */ /* 0x000ea20000300800 */
[----:B------:R-:W-:Y:S02]  /*bc50*/  SHF.R.U32.HI R2, RZ, 0x18, R2 ;  /* 0x00000018ff027819 */ /* 0x000fe40000011602 */
[----:B------:R-:W-:-:S02]  /*bc60*/  LOP3.LUT R6, R6, 0xff, RZ, 0xc0, !PT ;  /* 0x000000ff06067812 */ /* 0x000fc400078ec0ff */
[----:B------:R-:W-:Y:S02]  /*bc70*/  ISETP.GE.U32.AND P0, PT, R217, R2, PT ;  /* 0x00000002d900720c */ /* 0x000fe40003f06070 */
[----:B------:R-:W-:Y:S02]  /*bc80*/  LOP3.LUT R2, R4, 0xff, RZ, 0xc0, !PT ;  /* 0x000000ff04027812 */ /* 0x000fe400078ec0ff */
[----:B------:R-:W-:Y:S02]  /*bc90*/  LOP3.LUT R11, R7, R246, R8, 0x96, !PT ;  /* 0x000000f6070b7212 */ /* 0x000fe400078e9608 */
[C---:B------:R-:W-:Y:S01]  /*bca0*/  ISETP.GE.U32.AND P2, PT, R217.reuse, R2, PT ;  /* 0x00000002d900720c */ /* 0x040fe20003f46070 */
[----:B------:R-:W3:Y:S01]  /*bcb0*/  MUFU.EX2 R7, R160 ;  /* 0x000000a000077308 */ /* 0x000ee20000000800 */
[----:B------:R-:W-:Y:S02]  /*bcc0*/  ISETP.GE.U32.AND P5, PT, R217, R6, PT ;  /* 0x00000006d900720c */ /* 0x000fe40003fa6070 */
[----:B------:R-:W-:-:S02]  /*bcd0*/  SHF.R.U32.HI R2, RZ, 0x18, R4 ;  /* 0x00000018ff027819 */ /* 0x000fc40000011604 */
[----:B------:R-:W-:-:S03]  /*bce0*/  SHF.R.U32.HI R6, RZ, 0x10, R4 ;  /* 0x00000010ff067819 */ /* 0x000fc60000011604 */
[----:B------:R4:W1:Y:S01]  /*bcf0*/  MUFU.EX2 R8, R163 ;  /* 0x000000a300087308 */ /* 0x0008620000000800 */
[----:B------:R-:W-:Y:S01]  /*bd00*/  LOP3.LUT R12, R4, 0xffff, RZ, 0xc0, !PT ;  /* 0x0000ffff040c7812 */ /* 0x000fe200078ec0ff */
[----:B------:R-:W-:Y:S01]  /*bd10*/  IMAD.WIDE.U32 R4, R11, -0x2daee0ad, RZ ;  /* 0xd2511f530b047825 */ /* 0x000fe200078e00ff */
[----:B------:R-:W-:Y:S02]  /*bd20*/  ISETP.GE.U32.AND P1, PT, R217, R2, PT ;  /* 0x00000002d900720c */ /* 0x000fe40003f26070 */
[----:B------:R-:W-:-:S04]  /*bd30*/  LOP3.LUT R2, R6, 0xff, RZ, 0xc0, !PT ;  /* 0x000000ff06027812 */ /* 0x000fc800078ec0ff */
[----:B------:R-:W-:Y:S02]  /*bd40*/  ISETP.GE.U32.AND P6, PT, R217, R2, PT ;  /* 0x00000002d900720c */ /* 0x000fe40003fc6070 */
[----:B------:R-:W-:Y:S01]  /*bd50*/  LOP3.LUT R2, R5, R243, R10, 0x96, !PT ;  /* 0x000000f305027212 */ /* 0x000fe200078e960a */
[----:B------:R3:W3:Y:S01]  /*bd60*/  MUFU.EX2 R6, R161 ;  /* 0x000000a100067308 */ /* 0x0006e20000000800 */
[----:B----4-:R-:W-:Y:S01]  /*bd70*/  IMAD.MOV.U32 R163, RZ, RZ, R22 ;  /* 0x000000ffffa37224 */ /* 0x010fe200078e0016 */
[C---:B------:R-:W-:Y:S01]  /*bd80*/  LOP3.LUT R22, R4.reuse, 0xffff, RZ, 0xc0, !PT ;  /* 0x0000ffff04167812 */ /* 0x040fe200078ec0ff */
[----:B-1----:R-:W-:Y:S01]  /*bd90*/  FADD.FTZ R5, R9, R14 ;  /* 0x0000000e09057221 */ /* 0x002fe20000010000 */
[----:B------:R-:W-:Y:S01]  /*bda0*/  LOP3.LUT R11, R4, 0xff, RZ, 0xc0, !PT ;  /* 0x000000ff040b7812 */ /* 0x000fe200078ec0ff */
[----:B------:R1:W4:Y:S01]  /*bdb0*/  LDL.LU.S16 R14, [R1+0xdc] ;  /* 0x0000dc00010e7983 */ /* 0x0003220000300600 */
[----:B------:R-:W-:Y:S01]  /*bdc0*/  SHF.R.U32.HI R10, RZ, 0x18, R4 ;  /* 0x00000018ff0a7819 */ /* 0x000fe20000011604 */
[----:B---3--:R-:W-:Y:S01]  /*bdd0*/  IMAD.MOV.U32 R161, RZ, RZ, R20 ;  /* 0x000000ffffa17224 */ /* 0x008fe200078e0014 */
[----:B------:R-:W-:Y:S01]  /*bde0*/  SHF.R.U32.HI R20, RZ, 0x10, R4 ;  /* 0x00000010ff147819 */ /* 0x000fe20000011604 */
[----:B------:R-:W-:-:S02]  /*bdf0*/  FADD.FTZ R4, R7, R13 ;  /* 0x0000000d07047221 */ /* 0x000fc40000010000 */
[----:B------:R-:W-:Y:S02]  /*be00*/  FADD.FTZ R13, R8, R5 ;  /* 0x00000005080d7221 */ /* 0x000fe40000010000 */
[----:B------:R1:W3:Y:S01]  /*be10*/  LDL.LU.S16 R5, [R1+0xd4] ;  /* 0x0000d40001057983 */ /* 0x0002e20000300600 */
[----:B------:R-:W-:Y:S01]  /*be20*/  PRMT R101, R18, 0x7610, R101 ;  /* 0x0000761012657816 */ /* 0x000fe20000000065 */
[----:B------:R-:W-:Y:S02]  /*be30*/  IMAD.MOV.U32 R162, RZ, RZ, R23 ;  /* 0x000000ffffa27224 */ /* 0x000fe400078e0017 */
[----:B------:R-:W-:Y:S01]  /*be40*/  FADD.FTZ R23, R6, R4 ;  /* 0x0000000406177221 */ /* 0x000fe20000010000 */
[----:B------:R-:W-:Y:S01]  /*be50*/  SHF.R.U32.HI R4, RZ, 0x8, R12 ;  /* 0x00000008ff047819 */ /* 0x000fe2000001160c */
[----:B------:R-:W-:Y:S02]  /*be60*/  IMAD.MOV.U32 R160, RZ, RZ, R19 ;  /* 0x000000ffffa07224 */ /* 0x000fe400078e0013 */
[----:B------:R1:W-:Y:S01]  /*be70*/  MUFU.EX2 R19, R181 ;  /* 0x000000b500137308 */ /* 0x0003e20000000800 */
[----:B------:R-:W-:-:S02]  /*be80*/  PRMT R100, R18, 0x7632, R100 ;  /* 0x0000763212647816 */ /* 0x000fc40000000064 */
[----:B------:R-:W-:Y:S01]  /*be90*/  LOP3.LUT R4, R4, 0xffff, RZ, 0xc0, !PT ;  /* 0x0000ffff04047812 */ /* 0x000fe200078ec0ff */
[----:B-1----:R-:W-:-:S04]  /*bea0*/  IMAD.MOV.U32 R181, RZ, RZ, R16 ;  /* 0x000000ffffb57224 */ /* 0x002fc800078e0010 */
[----:B------:R1:W-:Y:S02]  /*beb0*/  MUFU.EX2 R16, R182 ;  /* 0x000000b600107308 */ /* 0x0003e40000000800 */
[----:B-1----:R-:W-:Y:S02]  /*bec0*/  IMAD.MOV.U32 R182, RZ, RZ, R156 ;  /* 0x000000ffffb67224 */ /* 0x002fe400078e009c */
[----:B------:R-:W-:-:S04]  /*bed0*/  IMAD.MOV.U32 R156, RZ, RZ, R15 ;  /* 0x000000ffff9c7224 */ /* 0x000fc800078e000f */
[----:B------:R1:W-:Y:S02]  /*bee0*/  MUFU.EX2 R15, R183 ;  /* 0x000000b7000f7308 */ /* 0x0003e40000000800 */
[----:B-1----:R-:W-:Y:S01]  /*bef0*/  PRMT R183, R101, 0x5410, R100 ;  /* 0x0000541065b77816 */ /* 0x002fe20000000064 */
[----:B---3--:R-:W-:-:S05]  /*bf00*/  @!P4 HADD2 R5, -R101.H0_H0, -RZ.H0_H0 ;  /* 0xa00000ff6505c230 */ /* 0x008fca0000000900 */
[----:B--2---:R-:W-:Y:S02]  /*bf10*/  PRMT R227, R5, 0x7610, R227 ;  /* 0x0000761005e37816 */ /* 0x004fe400000000e3 */
[----:B------:R1:W2:Y:S02]  /*bf20*/  MUFU.EX2 R5, R177 ;  /* 0x000000b100057308 */ /* 0x0002a40000000800 */
[----:B------:R-:W-:Y:S02]  /*bf30*/  @!P4 PRMT R101, R227, 0x5410, RZ ;  /* 0x00005410e365c816 */ /* 0x000fe400000000ff */
[----:B------:R-:W-:Y:S01]  /*bf40*/  ISETP.GE.U32.AND P4, PT, R217, R4, PT ;  /* 0x00000004d900720c */ /* 0x000fe20003f86070 */
[----:B-1----:R1:W3:Y:S04]  /*bf50*/  LDL.LU.S16 R177, [R1+0xe0] ;  /* 0x0000e00001b17983 */ /* 0x0022e80000300600 */
[----:B------:R1:W5:Y:S04]  /*bf60*/  LDL.LU R227, [R1+0x37c] ;  /* 0x00037c0001e37983 */ /* 0x0003680000300800 */
[----:B------:R1:W2:Y:S01]  /*bf70*/  LDL.LU.S16 R4, [R1+0xd8] ;  /* 0x0000d80001047983 */ /* 0x0002a20000300600 */
[----:B------:R-:W-:-:S02]  /*bf80*/  PRMT R98, R17, 0x7610, R98 ;  /* 0x0000761011627816 */ /* 0x000fc40000000062 */
[----:B------:R-:W-:-:S03]  /*bf90*/  PRMT R99, R17, 0x7632, R99 ;  /* 0x0000763211637816 */ /* 0x000fc60000000063 */
[----:B----4-:R-:W-:Y:S02]  /*bfa0*/  @!P5 HADD2 R14, -R98.H0_H0, -RZ.H0_H0 ;  /* 0xa00000ff620ed230 */ /* 0x010fe40000000900 */
[----:B--2---:R-:W-:-:S05]  /*bfb0*/  @!P3 HADD2 R4, -R100.H0_H0, -RZ.H0_H0 ;  /* 0xa00000ff6404b230 */ /* 0x004fca0000000900 */
[----:B------:R-:W-:-:S04]  /*bfc0*/  PRMT R12, R4, 0x7610, R12 ;  /* 0x00007610040c7816 */ /* 0x000fc8000000000c */
[----:B------:R-:W-:Y:S02]  /*bfd0*/  @!P3 PRMT R100, R12, 0x5410, RZ ;  /* 0x000054100c64b816 */ /* 0x000fe400000000ff */
[----:B------:R-:W-:Y:S02]  /*bfe0*/  ISETP.GE.U32.AND P3, PT, R217, R11, PT ;  /* 0x0000000bd900720c */ /* 0x000fe40003f66070 */
[----:B------:R1:W2:Y:S01]  /*bff0*/  LDL.LU.S16 R11, [R1+0xe4] ;  /* 0x0000e400010b7983 */ /* 0x0002a20000300600 */
[----:B---3--:R-:W-:Y:S01]  /*c000*/  @!P0 HADD2 R177, -R99.H0_H0, -RZ.H0_H0 ;  /* 0xa00000ff63b18230 */ /* 0x008fe20000000900 */
[----:B------:R-:W3:Y:S01]  /*c010*/  MUFU.EX2 R4, R178 ;  /* 0x000000b200047308 */ /* 0x000ee20000000800 */
[----:B------:R-:W-:Y:S02]  /*c020*/  F2FP.PACK_AB R21, R6, R7 ;  /* 0x000000070615723e */ /* 0x000fe400000000ff */
[----:B------:R-:W-:Y:S02]  /*c030*/  PRMT R6, R14, 0x7610, R6 ;  /* 0x000076100e067816 */ /* 0x000fe40000000006 */
[----:B------:R-:W-:-:S02]  /*c040*/  PRMT R7, R177, 0x7610, R7 ;  /* 0x00007610b1077816 */ /* 0x000fc40000000007 */
[----:B------:R-:W-:Y:S02]  /*c050*/  PRMT R177, R98, 0x5410, R99 ;  /* 0x0000541062b17816 */ /* 0x000fe40000000063 */
[----:B------:R-:W-:Y:S02]  /*c060*/  @!P5 PRMT R98, R6, 0x5410, RZ ;  /* 0x000054100662d816 */ /* 0x000fe400000000ff */
[----:B------:R-:W-:Y:S02]  /*c070*/  SHF.R.U32.HI R6, RZ, 0x10, R2 ;  /* 0x00000010ff067819 */ /* 0x000fe40000011602 */
[----:B------:R-:W-:Y:S01]  /*c080*/  @!P0 PRMT R99, R7, 0x5410, RZ ;  /* 0x0000541007638816 */ /* 0x000fe200000000ff */
[----:B------:R-:W-:Y:S01]  /*c090*/  FADD.FTZ R7, R5, R13 ;  /* 0x0000000d05077221 */ /* 0x000fe20000010000 */
[----:B------:R-:W-:Y:S02]  /*c0a0*/  LOP3.LUT R6, R6, 0xff, RZ, 0xc0, !PT ;  /* 0x000000ff06067812 */ /* 0x000fe400078ec0ff */
[----:B------:R-:W-:-:S02]  /*c0b0*/  PRMT R97, R25, 0x7610, R97 ;  /* 0x0000761019617816 */ /* 0x000fc40000000061 */
[----:B------:R-:W-:Y:S01]  /*c0c0*/  ISETP.GE.U32.AND P5, PT, R217, R6, PT ;  /* 0x00000006d900720c */ /* 0x000fe20003fa6070 */
[C---:B---3--:R-:W-:Y:S01]  /*c0d0*/  FADD.FTZ R6, R4.reuse, R7 ;  /* 0x0000000704067221 */ /* 0x048fe20000010000 */
[----:B------:R-:W-:-:S04]  /*c0e0*/  F2FP.PACK_AB R18, R4, R5 ;  /* 0x000000050412723e */ /* 0x000fc800000000ff */
[----:B------:R3:W-:Y:S01]  /*c0f0*/  STL [R1+0x2a8], R6 ;  /* 0x0002a80601007387 */ /* 0x0007e20000100800 */
[----:B------:R-:W-:Y:S01]  /*c100*/  IMAD.MOV.U32 R178, RZ, RZ, R181 ;  /* 0x000000ffffb27224 */ /* 0x000fe200078e00b5 */
[----:B------:R-:W-:Y:S01]  /*c110*/  PRMT R96, R25, 0x7632, R96 ;  /* 0x0000763219607816 */ /* 0x000fe20000000060 */
[----:B------:R-:W-:Y:S02]  /*c120*/  IMAD.MOV.U32 R181, RZ, RZ, R161 ;  /* 0x000000ffffb57224 */ /* 0x000fe400078e00a1 */
[----:B------:R-:W-:Y:S02]  /*c130*/  IMAD.MOV.U32 R161, RZ, RZ, R153 ;  /* 0x000000ffffa17224 */ /* 0x000fe400078e0099 */
[----:B------:R-:W-:Y:S01]  /*c140*/  IMAD.MOV.U32 R153, RZ, RZ, R241 ;  /* 0x000000ffff997224 */ /* 0x000fe200078e00f1 */
[----:B------:R-:W-:Y:S01]  /*c150*/  PRMT R241, R97, 0x5410, R96 ;  /* 0x0000541061f17816 */ /* 0x000fe20000000060 */
[----:B--2---:R-:W-:-:S05]  /*c160*/  @!P2 HADD2 R11, -R97.H0_H0, -RZ.H0_H0 ;  /* 0xa00000ff610ba230 */ /* 0x004fca0000000900 */
[----:B------:R-:W-:Y:S02]  /*c170*/  PRMT R5, R11, 0x7610, R5 ;  /* 0x000076100b057816 */ /* 0x000fe40000000005 */
[----:B------:R1:W2:Y:S04]  /*c180*/  LDL.LU.S16 R11, [R1+0xe8] ;  /* 0x0000e800010b7983 */ /* 0x0002a80000300600 */
[----:B---3--:R1:W3:Y:S01]  /*c190*/  LDL.LU.S16 R6, [R1+0xec] ;  /* 0x0000ec0001067983 */ /* 0x0082e20000300600 */
[----:B------:R-:W-:-:S03]  /*c1a0*/  @!P2 PRMT R97, R5, 0x5410, RZ ;  /* 0x000054100561a816 */ /* 0x000fc600000000ff */
[----:B------:R1:W4:Y:S01]  /*c1b0*/  LDL.LU.S16 R5, [R1+0xf0] ;  /* 0x0000f00001057983 */ /* 0x0003220000300600 */
[----:B------:R-:W-:Y:S01]  /*c1c0*/  PRMT R95, R24, 0x7632, R95 ;  /* 0x00007632185f7816 */ /* 0x000fe2000000005f */
[----:B------:R1:W-:Y:S01]  /*c1d0*/  MUFU.EX2 R14, R184 ;  /* 0x000000b8000e7308 */ /* 0x0003e20000000800 */
[----:B------:R-:W-:Y:S02]  /*c1e0*/  LOP3.LUT R4, R2, 0xff, RZ, 0xc0, !PT ;  /* 0x000000ff02047812 */ /* 0x000fe400078ec0ff */
[----:B------:R-:W-:Y:S02]  /*c1f0*/  PRMT R94, R24, 0x7610, R94 ;  /* 0x00007610185e7816 */ /* 0x000fe4000000005e */
[----:B------:R-:W-:-:S03]  /*c200*/  ISETP.GE.U32.AND P2, PT, R217, R4, PT ;  /* 0x00000004d900720c */ /* 0x000fc60003f46070 */
[----:B------:R2:W-:Y:S01]  /*c210*/  MUFU.EX2 R17, R185 ;  /* 0x000000b900117308 */ /* 0x0005e20000000800 */
[----:B------:R-:W-:Y:S01]  /*c220*/  SHF.R.U32.HI R4, RZ, 0x18, R2 ;  /* 0x00000018ff047819 */ /* 0x000fe20000011602 */
[----:B-1----:R-:W-:Y:S02]  /*c230*/  IMAD.MOV.U32 R184, RZ, RZ, R178 ;  /* 0x000000ffffb87224 */ /* 0x002fe400078e00b2 */
[----:B------:R-:W-:Y:S02]  /*c240*/  IMAD.MOV.U32 R178, RZ, RZ, R181 ;  /* 0x000000ffffb27224 */ /* 0x000fe400078e00b5 */
[----:B------:R-:W-:Y:S02]  /*c250*/  IMAD.MOV.U32 R181, RZ, RZ, R161 ;  /* 0x000000ffffb57224 */ /* 0x000fe400078e00a1 */
[----:B------:R-:W-:Y:S02]  /*c260*/  IMAD.MOV.U32 R161, RZ, RZ, R153 ;  /* 0x000000ffffa17224 */ /* 0x000fe400078e0099 */
[----:B------:R-:W-:Y:S01]  /*c270*/  IMAD.MOV.U32 R153, RZ, RZ, R228 ;  /* 0x000000ffff997224 */ /* 0x000fe200078e00e4 */
[----:B------:R-:W-:Y:S01]  /*c280*/  PRMT R228, R94, 0x5410, R95 ;  /* 0x000054105ee47816 */ /* 0x000fe2000000005f */
[----:B------:R1:W-:Y:S01]  /*c290*/  MUFU.EX2 R13, R186 ;  /* 0x000000ba000d7308 */ /* 0x0003e20000000800 */
[----:B--2---:R-:W-:-:S02]  /*c2a0*/  @!P4 HADD2 R11, -R96.H0_H0, -RZ.H0_H0 ;  /* 0xa00000ff600bc230 */ /* 0x004fc40000000900 */
[----:B---3--:R-:W-:-:S03]  /*c2b0*/  @!P1 HADD2 R6, -R95.H0_H0, -RZ.H0_H0 ;  /* 0xa00000ff5f069230 */ /* 0x008fc60000000900 */
[----:B------:R-:W-:Y:S02]  /*c2c0*/  PRMT R185, R11, 0x7610, R185 ;  /* 0x000076100bb97816 */ /* 0x000fe400000000b9 */
[----:B------:R-:W-:Y:S02]  /*c2d0*/  PRMT R7, R6, 0x7610, R7 ;  /* 0x0000761006077816 */ /* 0x000fe40000000007 */
[----:B------:R-:W-:Y:S02]  /*c2e0*/  @!P4 PRMT R96, R185, 0x5410, RZ ;  /* 0x00005410b960c816 */ /* 0x000fe400000000ff */
[----:B------:R-:W-:Y:S02]  /*c2f0*/  @!P1 PRMT R95, R7, 0x5410, RZ ;  /* 0x00005410075f9816 */ /* 0x000fe400000000ff */
[----:B------:R2:W3:Y:S01]  /*c300*/  LDL.LU.S16 R7, [R1+0xf4] ;  /* 0x0000f40001077983 */ /* 0x0004e20000300600 */
[C---:B------:R-:W-:Y:S01]  /*c310*/  ISETP.GE.U32.AND P4, PT, R217.reuse, R4, PT ;  /* 0x00000004d900720c */ /* 0x040fe20003f86070 */
[----:B----4-:R-:W-:Y:S01]  /*c320*/  @!P6 HADD2 R5, -R94.H0_H0, -RZ.H0_H0 ;  /* 0xa00000ff5e05e230 */ /* 0x010fe20000000900 */
[----:B------:R-:W-:Y:S01]  /*c330*/  LOP3.LUT R4, R20, 0xff, RZ, 0xc0, !PT ;  /* 0x000000ff14047812 */ /* 0x000fe200078ec0ff */
[----:B-1----:R2:W4:Y:S03]  /*c340*/  LDL.LU.S16 R186, [R1+0x100] ;  /* 0x0001000001ba7983 */ /* 0x0025260000300600 */
[----:B------:R-:W-:Y:S01]  /*c350*/  ISETP.GE.U32.AND P1, PT, R217, R4, PT ;  /* 0x00000004d900720c */ /* 0x000fe20003f26070 */
[----:B------:R2:W2:Y:S01]  /*c360*/  LDL.LU.S16 R185, [R1+0xfc] ;  /* 0x0000fc0001b97983 */ /* 0x0004a20000300600 */
[----:B------:R-:W-:-:S02]  /*c370*/  PRMT R4, R5, 0x7610, R4 ;  /* 0x0000761005047816 */ /* 0x000fc40000000004 */
[----:B------:R1:W-:Y:S02]  /*c380*/  MUFU.EX2 R5, R173 ;  /* 0x000000ad00057308 */ /* 0x0003e40000000800 */
[----:B-1----:R1:W2:Y:S01]  /*c390*/  LDL.LU.S16 R173, [R1+0xf8] ;  /* 0x0000f80001ad7983 */ /* 0x0022a20000300600 */
[----:B------:R-:W-:-:S04]  /*c3a0*/  LOP3.LUT R2, R2, 0xffff, RZ, 0xc0, !PT ;  /* 0x0000ffff02027812 */ /* 0x000fc800078ec0ff */
[----:B------:R-:W-:Y:S02]  /*c3b0*/  SHF.R.U32.HI R2, RZ, 0x8, R2 ;  /* 0x00000008ff027819 */ /* 0x000fe40000011602 */
[----:B------:R-:W-:Y:S02]  /*c3c0*/  F2FP.PACK_AB R8, R8, R9 ;  /* 0x000000090808723e */ /* 0x000fe400000000ff */
[----:B------:R-:W-:Y:S02]  /*c3d0*/  LOP3.LUT R2, R2, 0xffff, RZ, 0xc0, !PT ;  /* 0x0000ffff02027812 */ /* 0x000fe400078ec0ff */
[----:B------:R-:W-:Y:S02]  /*c3e0*/  @!P6 PRMT R94, R4, 0x5410, RZ ;  /* 0x00005410045ee816 */ /* 0x000fe400000000ff */
[----:B------:R-:W-:Y:S02]  /*c3f0*/  ISETP.GE.U32.AND P6, PT, R217, R2, PT ;  /* 0x00000002d900720c */ /* 0x000fe40003fc6070 */
[----:B------:R-:W-:-:S02]  /*c400*/  PRMT R93, R8, 0x7610, R93 ;  /* 0x00007610085d7816 */ /* 0x000fc4000000005d */
[----:B------:R-:W-:Y:S02]  /*c410*/  PRMT R92, R8, 0x7632, R92 ;  /* 0x00007632085c7816 */ /* 0x000fe4000000005c */
[C---:B------:R-:W-:Y:S02]  /*c420*/  PRMT R91, R21.reuse, 0x7610, R91 ;  /* 0x00007610155b7816 */ /* 0x040fe4000000005b */
[----:B------:R-:W-:Y:S01]  /*c430*/  PRMT R90, R21, 0x7632, R90 ;  /* 0x00007632155a7816 */ /* 0x000fe2000000005a */
[----:B------:R1:W-:Y:S01]  /*c440*/  MUFU.EX2 R12, R187 ;  /* 0x000000bb000c7308 */ /* 0x0003e20000000800 */
[----:B------:R-:W-:-:S07]  /*c450*/  ISETP.GE.U32.AND P0, PT, R217, R10, PT ;  /* 0x0000000ad900720c */ /* 0x000fce0003f06070 */
[----:B------:R2:W-:Y:S01]  /*c460*/  MUFU.EX2 R4, R164 ;  /* 0x000000a400047308 */ /* 0x0005e20000000800 */
[----:B-1----:R-:W-:Y:S01]  /*c470*/  PRMT R187, R93, 0x5410, R92 ;  /* 0x000054105dbb7816 */ /* 0x002fe2000000005c */
[----:B---3--:R-:W-:-:S05]  /*c480*/  @!P2 HADD2 R7, -R93.H0_H0, -RZ.H0_H0 ;  /* 0xa00000ff5d07a230 */ /* 0x008fca0000000900 */
[----:B------:R-:W-:Y:S01]  /*c490*/  PRMT R9, R7, 0x7610, R9 ;  /* 0x0000761007097816 */ /* 0x000fe20000000009 */
[----:B----4-:R-:W-:Y:S01]  /*c4a0*/  @!P6 HADD2 R186, -R92.H0_H0, -RZ.H0_H0 ;  /* 0xa00000ff5cbae230 */ /* 0x010fe20000000900 */
[----:B------:R-:W-:Y:S01]  /*c4b0*/  SHF.R.U32.HI R7, RZ, 0x8, R22 ;  /* 0x00000008ff077819 */ /* 0x000fe20000011616 */
[----:B--2---:R-:W-:-:S03]  /*c4c0*/  @!P5 HADD2 R185, -R91.H0_H0, -RZ.H0_H0 ;  /* 0xa00000ff5bb9d230 */ /* 0x004fc60000000900 */
[----:B------:R-:W-:Y:S02]  /*c4d0*/  LOP3.LUT R7, R7, 0xffff, RZ, 0xc0, !PT ;  /* 0x0000ffff07077812 */ /* 0x000fe400078ec0ff */
[----:B------:R-:W-:Y:S02]  /*c4e0*/  PRMT R21, R186, 0x7610, R21 ;  /* 0x00007610ba157816 */ /* 0x000fe40000000015 */
[----:B------:R-:W-:Y:S02]  /*c4f0*/  @!P2 PRMT R93, R9, 0x5410, RZ ;  /* 0x00005410095da816 */ /* 0x000fe400000000ff */
[----:B------:R-:W-:Y:S02]  /*c500*/  ISETP.GE.U32.AND P2, PT, R217, R7, PT ;  /* 0x00000007d900720c */ /* 0x000fe40003f46070 */
[----:B------:R-:W-:Y:S02]  /*c510*/  PRMT R10, R185, 0x7610, R10 ;  /* 0x00007610b90a7816 */ /* 0x000fe4000000000a */
[----:B------:R1:W2:Y:S01]  /*c520*/  LDL.LU.S16 R185, [R1+0x108] ;  /* 0x0001080001b97983 */ /* 0x0002a20000300600 */
[----:B------:R-:W-:Y:S01]  /*c530*/  @!P4 HADD2 R173, -R90.H0_H0, -RZ.H0_H0 ;  /* 0xa00000ff5aadc230 */ /* 0x000fe20000000900 */
[----:B------:R-:W-:-:S04]  /*c540*/  @!P6 PRMT R92, R21, 0x5410, RZ ;  /* 0x00005410155ce816 */ /* 0x000fc800000000ff */
[----:B------:R-:W-:Y:S02]  /*c550*/  PRMT R7, R173, 0x7610, R7 ;  /* 0x00007610ad077816 */ /* 0x000fe40000000007 */
[----:B------:R1:W3:Y:S04]  /*c560*/  LDL.LU.S16 R173, [R1+0x104] ;  /* 0x0001040001ad7983 */ /* 0x0002e80000300600 */
[----:B------:R1:W4:Y:S04]  /*c570*/  LDL.LU.S16 R164, [R1+0x110] ;  /* 0x0001100001a47983 */ /* 0x0003280000300600 */
[----:B------:R1:W4:Y:S01]  /*c580*/  LDL.LU.S16 R21, [R1+0x10c] ;  /* 0x00010c0001157983 */ /* 0x0003220000300600 */
[----:B------:R-:W1:Y:S08]  /*c590*/  MUFU.EX2 R6, R169 ;  /* 0x000000a900067308 */ /* 0x000e700000000800 */
[----:B------:R1:W-:Y:S01]  /*c5a0*/  MUFU.EX2 R8, R168 ;  /* 0x000000a800087308 */ /* 0x0003e20000000800 */
[----:B------:R-:W-:-:S02]  /*c5b0*/  PRMT R88, R18, 0x7632, R88 ;  /* 0x0000763212587816 */ /* 0x000fc40000000058 */
[----:B-1----:R-:W-:Y:S02]  /*c5c0*/  PRMT R168, R91, 0x5410, R90 ;  /* 0x000054105ba87816 */ /* 0x002fe4000000005a */
[----:B------:R-:W-:Y:S01]  /*c5d0*/  @!P4 PRMT R90, R7, 0x5410, RZ ;  /* 0x00005410075ac816 */ /* 0x000fe200000000ff */
[----:B------:R-:W-:-:S04]  /*c5e0*/  FADD.FTZ R7, R6, R23 ;  /* 0x0000001706077221 */ /* 0x000fc80000010000 */
[C---:B------:R-:W-:Y:S01]  /*c5f0*/  FADD.FTZ R186, R5.reuse, R7 ;  /* 0x0000000705ba7221 */ /* 0x040fe20000010000 */
[----:B------:R-:W-:-:S04]  /*c600*/  F2FP.PACK_AB R5, R5, R6 ;  /* 0x000000060505723e */ /* 0x000fc800000000ff */
[C---:B------:R-:W-:Y:S02]  /*c610*/  PRMT R86, R5.reuse, 0x7632, R86 ;  /* 0x0000763205567816 */ /* 0x040fe40000000056 */
[----:B------:R-:W-:Y:S01]  /*c620*/  PRMT R89, R18, 0x7610, R89 ;  /* 0x0000761012597816 */ /* 0x000fe20000000059 */
[----:B------:R1:W-:Y:S01]  /*c630*/  MUFU.EX2 R6, R87 ;  /* 0x0000005700067308 */ /* 0x0003e20000000800 */
[----:B------:R1:W-:Y:S07]  /*c640*/  STL [R1+0x70], R186 ;  /* 0x000070ba01007387 */ /* 0x0003ee0000100800 */
[----:B------:R1:W-:Y:S02]  /*c650*/  MUFU.EX2 R11, R188 ;  /* 0x000000bc000b7308 */ /* 0x0003e40000000800 */
[----:B-1----:R-:W-:-:S02]  /*c660*/  PRMT R87, R5, 0x7610, R87 ;  /* 0x0000761005577816 */ /* 0x002fc40000000057 */
[----:B------:R-:W-:-:S04]  /*c670*/  PRMT R188, R89, 0x5410, R88 ;  /* 0x0000541059bc7816 */ /* 0x000fc80000000058 */
[----:B------:R-:W1:Y:S01]  /*c680*/  MUFU.EX2 R2, R165 ;  /* 0x000000a500027308 */ /* 0x000e620000000800 */
[----:B------:R-:W2:Y:S07]  /*c690*/  S2R R186, SR_CTAID.X ;  /* 0x0000000000ba7919 */ /* 0x000eae0000002500 */
[----:B------:R-:W1:Y:S01]  /*c6a0*/  MUFU.EX2 R9, R166 ;  /* 0x000000a600097308 */ /* 0x000e620000000800 */
[----:B------:R-:W-:Y:S01]  /*c6b0*/  @!P5 PRMT R91, R10, 0x5410, RZ ;  /* 0x000054100a5bd816 */ /* 0x000fe200000000ff */
[----:B------:R-:W-:-:S06]  /*c6c0*/  FADD.FTZ R5, R4, R33 ;  /* 0x0000002104057221 */ /* 0x000fcc0000010000 */
[----:B------:R-:W2:Y:S01]  /*c6d0*/  MUFU.EX2 R10, R167 ;  /* 0x000000a7000a7308 */ /* 0x000ea20000000800 */
[----:B-1----:R-:W-:Y:S02]  /*c6e0*/  F2FP.PACK_AB R56, R2, R4 ;  /* 0x000000040238723e */ /* 0x002fe400000000ff */
[----:B------:R-:W-:Y:S02]  /*c6f0*/  F2FP.PACK_AB R58, R16, R19 ;  /* 0x00000013103a723e */ /* 0x000fe400000000ff */
[----:B------:R-:W-:Y:S01]  /*c700*/  F2FP.PACK_AB R55, R8, R9 ;  /* 0x000000090837723e */ /* 0x000fe200000000ff */
[----:B--2---:R-:W-:-:S05]  /*c710*/  @!P3 HADD2 R185, -R89.H0_H0, -RZ.H0_H0 ;  /* 0xa00000ff59b9b230 */ /* 0x004fca0000000900 */
[----:B------:R-:W-:Y:S01]  /*c720*/  PRMT R169, R185, 0x7610, R169 ;  /* 0x00007610b9a97816 */ /* 0x000fe200000000a9 */
[----:B------:R-:W-:Y:S01]  /*c730*/  IMAD.MOV.U32 R185, RZ, RZ, R182 ;  /* 0x000000ffffb97224 */ /* 0x000fe200078e00b6 */
[----:B---3--:R-:W-:Y:S02]  /*c740*/  @!P2 HADD2 R173, -R88.H0_H0, -RZ.H0_H0 ;  /* 0xa00000ff58ada230 */ /* 0x008fe40000000900 */
[----:B----4-:R-:W-:-:S03]  /*c750*/  @!P0 HADD2 R21, -R86.H0_H0, -RZ.H0_H0 ;  /* 0xa00000ff56158230 */ /* 0x010fc60000000900 */
[----:B------:R-:W-:Y:S01]  /*c760*/  PRMT R7, R173, 0x7610, R7 ;  /* 0x00007610ad077816 */ /* 0x000fe20000000007 */
[----:B------:R-:W-:Y:S01]  /*c770*/  @!P1 HADD2 R164, -R87.H0_H0, -RZ.H0_H0 ;  /* 0xa00000ff57a49230 */ /* 0x000fe20000000900 */
[----:B------:R-:W-:Y:S01]  /*c780*/  PRMT R18, R21, 0x7610, R18 ;  /* 0x0000761015127816 */ /* 0x000fe20000000012 */
[----:B------:R-:W-:Y:S02]  /*c790*/  IMAD.MOV.U32 R21, RZ, RZ, R184 ;  /* 0x000000ffff157224 */ /* 0x000fe400078e00b8 */
[----:B------:R-:W-:Y:S02]  /*c7a0*/  IMAD.MOV.U32 R184, RZ, RZ, R153 ;  /* 0x000000ffffb87224 */ /* 0x000fe400078e0099 */
[----:B------:R-:W-:Y:S02]  /*c7b0*/  IMAD.MOV.U32 R153, RZ, RZ, R155 ;  /* 0x000000ffff997224 */ /* 0x000fe400078e009b */
[----:B------:R1:W2:Y:S01]  /*c7c0*/  LDL.LU.S16 R155, [R1+0x11c] ;  /* 0x00011c00019b7983 */ /* 0x0002a20000300600 */
[----:B------:R-:W-:Y:S01]  /*c7d0*/  PRMT R20, R164, 0x7610, R20 ;  /* 0x00007610a4147816 */ /* 0x000fe20000000014 */
[----:B------:R-:W-:Y:S01]  /*c7e0*/  IMAD.MOV.U32 R164, RZ, RZ, R185 ;  /* 0x000000ffffa47224 */ /* 0x000fe200078e00b9 */
[----:B------:R-:W-:Y:S01]  /*c7f0*/  @!P2 PRMT R88, R7, 0x5410, RZ ;  /* 0x000054100758a816 */ /* 0x000fe200000000ff */
[----:B------:R-:W-:Y:S01]  /*c800*/  IMAD.MOV.U32 R185, RZ, RZ, R154 ;  /* 0x000000ffffb97224 */ /* 0x000fe200078e009a */
[----:B------:R3:W4:Y:S02]  /*c810*/  MUFU.EX2 R7, R176 ;  /* 0x000000b000077308 */ /* 0x0007240000000800 */
[----:B---3--:R1:W3:Y:S04]  /*c820*/  LDL.LU.S16 R176, [R1+0x120] ;  /* 0x0001200001b07983 */ /* 0x0082e80000300600 */
[----:B------:R1:W3:Y:S01]  /*c830*/  LDL.LU.S16 R154, [R1+0x124] ;  /* 0x00012400019a7983 */ /* 0x0002e20000300600 */
[----:B------:R-:W-:-:S02]  /*c840*/  @!P3 PRMT R89, R169, 0x5410, RZ ;  /* 0x00005410a959b816 */ /* 0x000fc400000000ff */
[----:B------:R-:W-:Y:S02]  /*c850*/  PRMT R169, R87, 0x5410, R86 ;  /* 0x0000541057a97816 */ /* 0x000fe40000000056 */
[----:B------:R-:W-:Y:S02]  /*c860*/  @!P1 PRMT R87, R20, 0x5410, RZ ;  /* 0x0000541014579816 */ /* 0x000fe400000000ff */
[----:B------:R-:W1:Y:S01]  /*c870*/  S2R R20, SR_TID.X ;  /* 0x0000000000147919 */ /* 0x000e620000002100 */
[----:B------:R-:W-:Y:S01]  /*c880*/  @!P0 PRMT R86, R18, 0x5410, RZ ;  /* 0x0000541012568816 */ /* 0x000fe200000000ff */
[----:B------:R-:W-:Y:S02]  /*c890*/  FADD.FTZ R18, R2, R5 ;  /* 0x0000000502127221 */ /* 0x000fe40000010000 */
[----:B------:R-:W-:Y:S02]  /*c8a0*/  FADD.FTZ R2, R19, R32 ;  /* 0x0000002013027221 */ /* 0x000fe40000010000 */
[----:B------:R-:W-:-:S02]  /*c8b0*/  IMAD.MOV.U32 R182, RZ, RZ, R181 ;  /* 0x000000ffffb67224 */ /* 0x000fc400078e00b5 */
[----:B------:R-:W-:Y:S02]  /*c8c0*/  FADD.FTZ R4, R9, R18 ;  /* 0x0000001209047221 */ /* 0x000fe40000010000 */
[----:B------:R-:W-:Y:S01]  /*c8d0*/  FADD.FTZ R2, R16, R2 ;  /* 0x0000000210027221 */ /* 0x000fe20000010000 */
[----:B------:R-:W4:Y:S01]  /*c8e0*/  MUFU.EX2 R5, R78 ;  /* 0x0000004e00057308 */ /* 0x000f220000000800 */
[----:B------:R-:W-:Y:S02]  /*c8f0*/  FADD.FTZ R16, R8, R4 ;  /* 0x0000000408107221 */ /* 0x000fe40000010000 */
[----:B------:R-:W-:Y:S02]  /*c900*/  FADD.FTZ R2, R15, R2 ;  /* 0x000000020f027221 */ /* 0x000fe40000010000 */
[----:B------:R-:W-:Y:S01]  /*c910*/  FADD.FTZ R8, R10, R16 ;  /* 0x000000100a087221 */ /* 0x000fe20000010000 */
[----:B-1----:R-:W-:Y:S02]  /*c920*/  SHF.R.S32.HI R181, RZ, 0x1f, R20 ;  /* 0x0000001fffb57819 */ /* 0x002fe40000011414 */
[----:B------:R-:W1:Y:S02]  /*c930*/  MUFU.EX2 R4, R179 ;  /* 0x000000b300047308 */ /* 0x000e640000000800 */
[----:B------:R-:W-:Y:S01]  /*c940*/  LEA.HI R181, R181, R20, RZ, 0x5 ;  /* 0x00000014b5b57211 */ /* 0x000fe200078f28ff */
[----:B------:R-:W-:-:S03]  /*c950*/  FADD.FTZ R9, R14, R2 ;  /* 0x000000020e097221 */ /* 0x000fc60000010000 */
[----:B------:R-:W-:Y:S01]  /*c960*/  SHF.R.S32.HI R181, RZ, 0x5, R181 ;  /* 0x00000005ffb57819 */ /* 0x000fe200000114b5 */
[C---:B------:R-:W-:Y:S01]  /*c970*/  FADD.FTZ R8, R6.reuse, R8 ;  /* 0x0000000806087221 */ /* 0x040fe20000010000 */
[----:B------:R-:W1:Y:S01]  /*c980*/  MUFU.EX2 R2, R180 ;  /* 0x000000b400027308 */ /* 0x000e620000000800 */
[----:B------:R-:W-:Y:S01]  /*c990*/  F2FP.PACK_AB R60, R6, R10 ;  /* 0x0000000a063c723e */ /* 0x000fe200000000ff */
[----:B------:R-:W-:Y:S02]  /*c9a0*/  FADD.FTZ R6, R17, R9 ;  /* 0x0000000911067221 */ /* 0x000fe40000010000 */
[----:B------:R-:W-:Y:S02]  /*c9b0*/  IMAD R181, R186, 0x8, R181 ;  /* 0x00000008bab57824 */ /* 0x000fe400078e02b5 */
[----:B----4-:R-:W-:Y:S02]  /*c9c0*/  FADD.FTZ R8, R7, R8 ;  /* 0x0000000807087221 */ /* 0x010fe40000010000 */
[----:B------:R-:W-:Y:S01]  /*c9d0*/  FADD.FTZ R6, R13, R6 ;  /* 0x000000060d067221 */ /* 0x000fe20000010000 */
[----:B------:R-:W-:Y:S01]  /*c9e0*/  IADD3 R181, R181, 0x4, RZ ;  /* 0x00000004b5b57810 */ /* 0x000fe20007ffe0ff */
[C---:B------:R-:W-:Y:S01]  /*c9f0*/  FADD.FTZ R8, R5.reuse, R8 ;  /* 0x0000000805087221 */ /* 0x040fe20000010000 */
[----:B------:R-:W-:Y:S01]  /*ca00*/  F2FP.PACK_AB R54, R5, R7 ;  /* 0x000000070536723e */ /* 0x000fe200000000ff */
[----:B------:R-:W-:-:S02]  /*ca10*/  FADD.FTZ R5, R12, R6 ;  /* 0x000000060c057221 */ /* 0x000fc40000010000 */
[----:B------:R-:W-:Y:S02]  /*ca20*/  IMAD.MOV.U32 R173, RZ, RZ, R163 ;  /* 0x000000ffffad7224 */ /* 0x000fe400078e00a3 */
[----:B------:R-:W-:Y:S02]  /*ca30*/  IMAD.MOV.U32 R186, RZ, RZ, R162 ;  /* 0x000000ffffba7224 */ /* 0x000fe400078e00a2 */
[----:B-1----:R-:W-:Y:S02]  /*ca40*/  FADD.FTZ R6, R4, R8 ;  /* 0x0000000804067221 */ /* 0x002fe40000010000 */
[----:B------:R-:W-:Y:S01]  /*ca50*/  IMAD.WIDE.U32 R162, R181, -0x326172a9, RZ ;  /* 0xcd9e8d57b5a27825 */ /* 0x000fe200078e00ff */
[----:B------:R-:W-:-:S03]  /*ca60*/  F2FP.PACK_AB R23, R2, R4 ;  /* 0x000000040217723e */ /* 0x000fc600000000ff */
[----:B------:R-:W-:Y:S01]  /*ca70*/  FADD.FTZ R20, R2, R6 ;  /* 0x0000000602147221 */ /* 0x000fe20000010000 */
[----:B------:R-:W-:Y:S02]  /*ca80*/  LOP3.LUT R2, R216, R163, RZ, 0x3c, !PT ;  /* 0x000000a3d8027212 */ /* 0x000fe400078e3cff */
[----:B------:R-:W-:-:S03]  /*ca90*/  F2FP.PACK_AB R62, R13, R17 ;  /* 0x000000110d3e723e */ /* 0x000fc600000000ff */
[----:B------:R-:W-:-:S05]  /*caa0*/  IMAD.WIDE.U32 R16, R2, -0x2daee0ad, RZ ;  /* 0xd2511f5302107825 */ /* 0x000fca00078e00ff */
[----:B------:R-:W-:Y:S01]  /*cab0*/  LOP3.LUT R4, R17, R211, R170, 0x96, !PT ;  /* 0x000000d311047212 */ /* 0x000fe200078e96aa */
[----:B------:R-:W-:-:S04]  /*cac0*/  FADD.FTZ R18, R11, R5 ;  /* 0x000000050b127221 */ /* 0x000fc80000010000 */
[----:B------:R-:W-:Y:S01]  /*cad0*/  IMAD.WIDE.U32 R4, R4, -0x326172a9, RZ ;  /* 0xcd9e8d5704047825 */ /* 0x000fe200078e00ff */
[----:B------:R-:W-:-:S04]  /*cae0*/  LOP3.LUT R6, R51, R240, R162, 0x96, !PT ;  /* 0x000000f033067212 */ /* 0x000fc800078e96a2 */
[----:B------:R-:W-:Y:S01]  /*caf0*/  LOP3.LUT R8, R5, R239, R50, 0x96, !PT ;  /* 0x000000ef05087212 */ /* 0x000fe200078e9632 */
[----:B------:R-:W-:-:S04]  /*cb00*/  IMAD.WIDE.U32 R6, R6, -0x2daee0ad, RZ ;  /* 0xd2511f5306067825 */ /* 0x000fc800078e00ff */
[----:B------:R-:W-:Y:S01]  /*cb10*/  IMAD.WIDE.U32 R8, R8, -0x2daee0ad, RZ ;  /* 0xd2511f5308087825 */ /* 0x000fe200078e00ff */
[----:B------:R-:W-:Y:S02]  /*cb20*/  F2FP.PACK_AB R52, R11, R12 ;  /* 0x0000000c0b34723e */ /* 0x000fe400000000ff */
        /* <DEDUP_REMOVED lines=21> */
[----:B------:R-:W-:Y:S02]  /*cc80*/  LOP3.LUT R11, R9, R246, R10, 0x96, !PT ;  /* 0x000000f6090b7212 */ /* 0x000fe400078e960a */
[----:B------:R-:W-:Y:S02]  /*cc90*/  ISETP.GE.U32.AND P6, PT, R217, R2, PT ;  /* 0x00000002d900720c */ /* 0x000fe40003fc6070 */
[----:B------:R-:W-:-:S02]  /*cca0*/  LOP3.LUT R2, R6, 0xff, RZ, 0xc0, !PT ;  /* 0x000000ff06027812 */ /* 0x000fc400078ec0ff */
[----:B------:R-:W-:Y:S02]  /*ccb0*/  F2FP.PACK_AB R35, R14, R15 ;  /* 0x0000000f0e23723e */ /* 0x000fe400000000ff */
[----:B------:R-:W-:Y:S02]  /*ccc0*/  ISETP.GE.U32.AND P2, PT, R217, R2, PT ;  /* 0x00000002d900720c */ /* 0x000fe40003f46070 */
[--C-:B------:R-:W-:Y:S02]  /*ccd0*/  SHF.R.U32.HI R2, RZ, 0x18, R6.reuse ;  /* 0x00000018ff027819 */ /* 0x100fe40000011606 */
[----:B------:R-:W-:Y:S02]  /*cce0*/  LOP3.LUT R13, R6, 0xffff, RZ, 0xc0, !PT ;  /* 0x0000ffff060d7812 */ /* 0x000fe400078ec0ff */
[----:B------:R-:W-:Y:S01]  /*ccf0*/  SHF.R.U32.HI R14, RZ, 0x10, R6 ;  /* 0x00000010ff0e7819 */ /* 0x000fe20000011606 */
[----:B------:R-:W-:Y:S01]  /*cd00*/  IMAD.WIDE.U32 R6, R11, -0x2daee0ad, RZ ;  /* 0xd2511f530b067825 */ /* 0x000fe200078e00ff */
[----:B------:R-:W-:Y:S01]  /*cd10*/  LOP3.LUT R8, R8, 0xff, RZ, 0xc0, !PT ;  /* 0x000000ff08087812 */ /* 0x000fe200078ec0ff */
[----:B------:R-:W1:Y:S03]  /*cd20*/  MUFU.EX2 R10, R198 ;  /* 0x000000c6000a7308 */ /* 0x000e660000000800 */
[----:B------:R-:W-:-:S02]  /*cd30*/  LOP3.LUT R11, R6, 0xff, RZ, 0xc0, !PT ;  /* 0x000000ff060b7812 */ /* 0x000fc400078ec0ff */
[----:B------:R-:W-:Y:S02]  /*cd40*/  PRMT R74, R34, 0x7610, R74 ;  /* 0x00007610224a7816 */ /* 0x000fe4000000004a */
[C---:B------:R-:W-:Y:S01]  /*cd50*/  ISETP.GE.U32.AND P3, PT, R217.reuse, R11, PT ;  /* 0x0000000bd900720c */ /* 0x040fe20003f66070 */
[----:B------:R-:W4:Y:S01]  /*cd60*/  MUFU.EX2 R9, R199 ;  /* 0x000000c700097308 */ /* 0x000f220000000800 */
[----:B------:R-:W-:Y:S02]  /*cd70*/  ISETP.GE.U32.AND P5, PT, R217, R8, PT ;  /* 0x00000008d900720c */ /* 0x000fe40003fa6070 */
[----:B------:R-:W-:Y:S02]  /*cd80*/  LOP3.LUT R17, R6, 0xffff, RZ, 0xc0, !PT ;  /* 0x0000ffff06117812 */ /* 0x000fe400078ec0ff */
[--C-:B------:R-:W-:Y:S02]  /*cd90*/  SHF.R.U32.HI R15, RZ, 0x10, R6.reuse ;  /* 0x00000010ff0f7819 */ /* 0x100fe40000011606 */
[----:B------:R-:W-:Y:S01]  /*cda0*/  SHF.R.U32.HI R11, RZ, 0x18, R6 ;  /* 0x00000018ff0b7819 */ /* 0x000fe20000011606 */
[----:B------:R-:W4:Y:S01]  /*cdb0*/  MUFU.EX2 R8, R68 ;  /* 0x0000004400087308 */ /* 0x000f220000000800 */
[----:B------:R-:W-:-:S07]  /*cdc0*/  PRMT R71, R49, 0x7632, R71 ;  /* 0x0000763231477816 */ /* 0x000fce0000000047 */
[----:B------:R-:W4:Y:S01]  /*cdd0*/  MUFU.EX2 R6, R189 ;  /* 0x000000bd00067308 */ /* 0x000f220000000800 */
[----:B------:R-:W-:Y:S02]  /*cde0*/  PRMT R73, R34, 0x7632, R73 ;  /* 0x0000763222497816 */ /* 0x000fe40000000049 */
[----:B------:R-:W-:Y:S02]  /*cdf0*/  ISETP.GE.U32.AND P1, PT, R217, R2, PT ;  /* 0x00000002d900720c */ /* 0x000fe40003f26070 */
[----:B------:R-:W-:Y:S01]  /*ce00*/  LOP3.LUT R2, R7, R243, R12, 0x96, !PT ;  /* 0x000000f307027212 */ /* 0x000fe200078e960c */
[----:B-1----:R-:W-:Y:S01]  /*ce10*/  FADD.FTZ R7, R10, R18 ;  /* 0x000000120a077221 */ /* 0x002fe20000010000 */
[----:B------:R-:W-:Y:S01]  /*ce20*/  PRMT R72, R49, 0x7610, R72 ;  /* 0x0000761031487816 */ /* 0x000fe20000000048 */
[----:B------:R-:W-:Y:S02]  /*ce30*/  STL [R1+0x2ac], R181 ;  /* 0x0002acb501007387 */ /* 0x000fe40000100800 */
[----:B----4-:R-:W-:-:S02]  /*ce40*/  FADD.FTZ R12, R9, R7 ;  /* 0x00000007090c7221 */ /* 0x010fc40000010000 */
[----:B------:R-:W-:Y:S01]  /*ce50*/  FADD.FTZ R7, R8, R20 ;  /* 0x0000001408077221 */ /* 0x000fe20000010000 */
[C---:B------:R-:W-:Y:S02]  /*ce60*/  F2FP.PACK_AB R46, R6.reuse, R8 ;  /* 0x00000008062e723e */ /* 0x040fe400000000ff */
[----:B------:R1:W4:Y:S01]  /*ce70*/  LDL.LU.S16 R8, [R1+0x128] ;  /* 0x0001280001087983 */ /* 0x0003220000300600 */
[----:B------:R-:W-:Y:S01]  /*ce80*/  F2FP.PACK_AB R48, R9, R10 ;  /* 0x0000000a0930723e */ /* 0x000fe200000000ff */
[----:B------:R-:W-:Y:S01]  /*ce90*/  FADD.FTZ R9, R6, R7 ;  /* 0x0000000706097221 */ /* 0x000fe20000010000 */
[----:B--2---:R-:W-:-:S05]  /*cea0*/  @!P0 HADD2 R155, -R74.H0_H0, -RZ.H0_H0 ;  /* 0xa00000ff4a9b8230 */ /* 0x004fca0000000900 */
[----:B------:R-:W-:Y:S02]  /*ceb0*/  PRMT R180, R155, 0x7610, R180 ;  /* 0x000076109bb47816 */ /* 0x000fe400000000b4 */
[----:B------:R-:W-:Y:S02]  /*cec0*/  PRMT R155, R74, 0x5410, R73 ;  /* 0x000054104a9b7816 */ /* 0x000fe40000000049 */
[----:B------:R-:W-:Y:S02]  /*ced0*/  @!P0 PRMT R74, R180, 0x5410, RZ ;  /* 0x00005410b44a8816 */ /* 0x000fe400000000ff */
[----:B------:R-:W-:Y:S01]  /*cee0*/  ISETP.GE.U32.AND P0, PT, R217, R11, PT ;  /* 0x0000000bd900720c */ /* 0x000fe20003f06070 */
[----:B---3--:R-:W-:-:S05]  /*cef0*/  @!P6 HADD2 R154, -R71.H0_H0, -RZ.H0_H0 ;  /* 0xa00000ff479ae230 */ /* 0x008fca0000000900 */
[----:B------:R-:W-:Y:S02]  /*cf00*/  PRMT R11, R154, 0x7610, R11 ;  /* 0x000076109a0b7816 */ /* 0x000fe4000000000b */
[----:B------:R-:W-:Y:S01]  /*cf10*/  PRMT R154, R72, 0x5410, R71 ;  /* 0x00005410489a7816 */ /* 0x000fe20000000047 */
[----:B------:R-:W-:Y:S01]  /*cf20*/  @!P4 HADD2 R176, -R73.H0_H0, -RZ.H0_H0 ;  /* 0xa00000ff49b0c230 */ /* 0x000fe20000000900 */
[----:B------:R-:W-:Y:S02]  /*cf30*/  @!P6 PRMT R71, R11, 0x5410, RZ ;  /* 0x000054100b47e816 */ /* 0x000fe400000000ff */
[----:B------:R1:W2:Y:S02]  /*cf40*/  LDL.LU.S16 R11, [R1+0x12c] ;  /* 0x00012c00010b7983 */ /* 0x0002a40000300600 */
[----:B------:R-:W-:Y:S02]  /*cf50*/  PRMT R7, R176, 0x7610, R7 ;  /* 0x00007610b0077816 */ /* 0x000fe40000000007 */
[----:B------:R1:W3:Y:S01]  /*cf60*/  LDL.LU.S16 R176, [R1+0x130] ;  /* 0x0001300001b07983 */ /* 0x0002e20000300600 */
[----:B------:R-:W-:-:S04]  /*cf70*/  SHF.R.U32.HI R6, RZ, 0x8, R13 ;  /* 0x00000008ff067819 */ /* 0x000fc8000001160d */
[----:B------:R-:W-:Y:S02]  /*cf80*/  LOP3.LUT R6, R6, 0xffff, RZ, 0xc0, !PT ;  /* 0x0000ffff06067812 */ /* 0x000fe400078ec0ff */
[----:B------:R-:W-:Y:S02]  /*cf90*/  @!P4 PRMT R73, R7, 0x5410, RZ ;  /* 0x000054100749c816 */ /* 0x000fe400000000ff */
[----:B------:R-:W-:Y:S02]  /*cfa0*/  ISETP.GE.U32.AND P4, PT, R217, R6, PT ;  /* 0x00000006d900720c */ /* 0x000fe40003f86070 */
[----:B------:R-:W-:Y:S01]  /*cfb0*/  PRMT R69, R70, 0x7632, R69 ;  /* 0x0000763246457816 */ /* 0x000fe20000000045 */
[----:B----4-:R-:W-:-:S05]  /*cfc0*/  @!P5 HADD2 R8, -R72.H0_H0, -RZ.H0_H0 ;  /* 0xa00000ff4808d230 */ /* 0x010fca0000000900 */
[----:B------:R-:W-:-:S04]  /*cfd0*/  PRMT R165, R8, 0x7610, R165 ;  /* 0x0000761008a57816 */ /* 0x000fc800000000a5 */
[----:B------:R-:W-:Y:S01]  /*cfe0*/  @!P5 PRMT R72, R165, 0x5410, RZ ;  /* 0x00005410a548d816 */ /* 0x000fe200000000ff */
[----:B------:R-:W-:Y:S02]  /*cff0*/  IMAD.MOV.U32 R165, RZ, RZ, R184 ;  /* 0x000000ffffa57224 */ /* 0x000fe400078e00b8 */
[----:B------:R-:W-:Y:S01]  /*d000*/  IMAD.MOV.U32 R184, RZ, RZ, R153 ;  /* 0x000000ffffb87224 */ /* 0x000fe200078e0099 */
[----:B------:R-:W-:Y:S01]  /*d010*/  PRMT R153, R70, 0x5410, R69 ;  /* 0x0000541046997816 */ /* 0x000fe20000000045 */
[----:B--2---:R-:W-:Y:S02]  /*d020*/  @!P2 HADD2 R11, -R70.H0_H0, -RZ.H0_H0 ;  /* 0xa00000ff460ba230 */ /* 0x004fe40000000900 */
[----:B---3--:R-:W-:-:S03]  /*d030*/  @!P4 HADD2 R176, -R69.H0_H0, -RZ.H0_H0 ;  /* 0xa00000ff45b0c230 */ /* 0x008fc60000000900 */
[----:B------:R-:W-:-:S04]  /*d040*/  PRMT R152, R11, 0x7610, R152 ;  /* 0x000076100b987816 */ /* 0x000fc80000000098 */
[----:B------:R-:W-:Y:S02]  /*d050*/  @!P2 PRMT R70, R152, 0x5410, RZ ;  /* 0x000054109846a816 */ /* 0x000fe400000000ff */
[----:B------:R1:W2:Y:S01]  /*d060*/  LDL.LU.S16 R152, [R1+0x134] ;  /* 0x0001340001987983 */ /* 0x0002a20000300600 */
[----:B------:R-:W-:-:S04]  /*d070*/  PRMT R20, R176, 0x7610, R20 ;  /* 0x00007610b0147816 */ /* 0x000fc80000000014 */
[----:B------:R-:W-:Y:S02]  /*d080*/  @!P4 PRMT R69, R20, 0x5410, RZ ;  /* 0x000054101445c816 */ /* 0x000fe400000000ff */
[----:B------:R1:W3:Y:S01]  /*d090*/  LDL.LU.S16 R20, [R1+0x138] ;  /* 0x0001380001147983 */ /* 0x0002e20000300600 */
[----:B------:R-:W-:Y:S01]  /*d0a0*/  LOP3.LUT R6, R14, 0xff, RZ, 0xc0, !PT ;  /* 0x000000ff0e067812 */ /* 0x000fe200078ec0ff */
[----:B------:R-:W4:Y:S03]  /*d0b0*/  MUFU.EX2 R7, R223 ;  /* 0x000000df00077308 */ /* 0x000f260000000800 */
[----:B------:R-:W-:Y:S02]  /*d0c0*/  ISETP.GE.U32.AND P6, PT, R217, R6, PT ;  /* 0x00000006d900720c */ /* 0x000fe40003fc6070 */
[----:B------:R-:W-:-:S03]  /*d0d0*/  SHF.R.U32.HI R8, RZ, 0x10, R2 ;  /* 0x00000010ff087819 */ /* 0x000fc60000011602 */
[----:B------:R-:W1:Y:S01]  /*d0e0*/  MUFU.EX2 R6, R237 ;  /* 0x000000ed00067308 */ /* 0x000e620000000800 */
[----:B------:R-:W-:-:S04]  /*d0f0*/  LOP3.LUT R8, R8, 0xff, RZ, 0xc0, !PT ;  /* 0x000000ff08087812 */ /* 0x000fc800078ec0ff */
[----:B------:R-:W-:Y:S01]  /*d100*/  ISETP.GE.U32.AND P5, PT, R217, R8, PT ;  /* 0x00000008d900720c */ /* 0x000fe20003fa6070 */
[----:B----4-:R-:W-:Y:S01]  /*d110*/  FADD.FTZ R8, R7, R12 ;  /* 0x0000000c07087221 */ /* 0x010fe20000010000 */
[----:B------:R-:W-:-:S03]  /*d120*/  PRMT R68, R63, 0x7632, R68 ;  /* 0x000076323f447816 */ /* 0x000fc60000000044 */
[C---:B-1----:R-:W-:Y:S01]  /*d130*/  FADD.FTZ R11, R6.reuse, R8 ;  /* 0x00000008060b7221 */ /* 0x042fe20000010000 */
[----:B------:R-:W-:Y:S02]  /*d140*/  F2FP.PACK_AB R44, R6, R7 ;  /* 0x00000007062c723e */ /* 0x000fe400000000ff */
[----:B------:R-:W-:-:S04]  /*d150*/  LOP3.LUT R6, R2, 0xff, RZ, 0xc0, !PT ;  /* 0x000000ff02067812 */ /* 0x000fc800078ec0ff */
[----:B------:R-:W-:Y:S02]  /*d160*/  ISETP.GE.U32.AND P2, PT, R217, R6, PT ;  /* 0x00000006d900720c */ /* 0x000fe40003f46070 */
[----:B------:R-:W-:Y:S01]  /*d170*/  SHF.R.U32.HI R6, RZ, 0x18, R2 ;  /* 0x00000018ff067819 */ /* 0x000fe20000011602 */
[----:B------:R-:W-:-:S03]  /*d180*/  IMAD.MOV.U32 R176, RZ, RZ, R173 ;  /* 0x000000ffffb07224 */ /* 0x000fc600078e00ad */
[----:B------:R-:W-:Y:S02]  /*d190*/  ISETP.GE.U32.AND P4, PT, R217, R6, PT ;  /* 0x00000006d900720c */ /* 0x000fe40003f86070 */
[----:B------:R-:W-:Y:S01]  /*d1a0*/  LOP3.LUT R6, R15, 0xff, RZ, 0xc0, !PT ;  /* 0x000000ff0f067812 */ /* 0x000fe200078ec0ff */
[----:B------:R-:W-:Y:S02]  /*d1b0*/  IMAD.MOV.U32 R173, RZ, RZ, R158 ;  /* 0x000000ffffad7224 */ /* 0x000fe400078e009e */
[----:B------:R1:W4:Y:S01]  /*d1c0*/  LDL.LU.S16 R158, [R1+0x13c] ;  /* 0x00013c00019e7983 */ /* 0x0003220000300600 */
[----:B--2---:R-:W-:-:S05]  /*d1d0*/  @!P1 HADD2 R152, -R68.H0_H0, -RZ.H0_H0 ;  /* 0xa00000ff44989230 */ /* 0x004fca0000000900 */
[----:B------:R-:W-:Y:S01]  /*d1e0*/  PRMT R167, R152, 0x7610, R167 ;  /* 0x0000761098a77816 */ /* 0x000fe200000000a7 */
[----:B---3--:R-:W-:Y:S01]  /*d1f0*/  @!P6 HADD2 R20, -R63.H0_H0, -RZ.H0_H0 ;  /* 0xa00000ff3f14e230 */ /* 0x008fe20000000900 */
[----:B------:R-:W-:Y:S02]  /*d200*/  PRMT R152, R63, 0x5410, R68 ;  /* 0x000054103f987816 */ /* 0x000fe40000000044 */
[----:B------:R-:W-:Y:S01]  /*d210*/  @!P1 PRMT R68, R167, 0x5410, RZ ;  /* 0x00005410a7449816 */ /* 0x000fe200000000ff */
[----:B------:R-:W-:Y:S01]  /*d220*/  IMAD.MOV.U32 R167, RZ, RZ, R160 ;  /* 0x000000ffffa77224 */ /* 0x000fe200078e00a0 */
[----:B------:R-:W-:Y:S01]  /*d230*/  ISETP.GE.U32.AND P1, PT, R217, R6, PT ;  /* 0x00000006d900720c */ /* 0x000fe20003f26070 */
[----:B------:R1:W2:Y:S01]  /*d240*/  LDL.LU.S16 R160, [R1+0x140] ;  /* 0x0001400001a07983 */ /* 0x0002a20000300600 */
[----:B------:R-:W-:-:S03]  /*d250*/  PRMT R6, R20, 0x7610, R6 ;  /* 0x0000761014067816 */ /* 0x000fc60000000006 */
[----:B------:R1:W3:Y:S04]  /*d260*/  LDL.LU.S16 R20, [R1+0x144] ;  /* 0x0001440001147983 */ /* 0x0002e80000300600 */
[----:B------:R1:W3:Y:S01]  /*d270*/  LDL.LU.S16 R15, [R1+0x148] ;  /* 0x00014800010f7983 */ /* 0x0002e20000300600 */
[----:B------:R-:W-:-:S04]  /*d280*/  LOP3.LUT R2, R2, 0xffff, RZ, 0xc0, !PT ;  /* 0x0000ffff02027812 */ /* 0x000fc800078ec0ff */
[----:B------:R-:W-:-:S04]  /*d290*/  SHF.R.U32.HI R2, RZ, 0x8, R2 ;  /* 0x00000008ff027819 */ /* 0x000fc80000011602 */
[----:B------:R-:W-:Y:S02]  /*d2a0*/  LOP3.LUT R2, R2, 0xffff, RZ, 0xc0, !PT ;  /* 0x0000ffff02027812 */ /* 0x000fe400078ec0ff */
[----:B------:R-:W-:Y:S02]  /*d2b0*/  @!P6 PRMT R63, R6, 0x5410, RZ ;  /* 0x00005410063fe816 */ /* 0x000fe400000000ff */
[----:B------:R-:W-:Y:S02]  /*d2c0*/  ISETP.GE.U32.AND P6, PT, R217, R2, PT ;  /* 0x00000002d900720c */ /* 0x000fe40003fc6070 */
[C---:B------:R-:W-:Y:S02]  /*d2d0*/  PRMT R85, R40.reuse, 0x7610, R85 ;  /* 0x0000761028557816 */ /* 0x040fe40000000055 */
[----:B------:R-:W-:Y:S02]  /*d2e0*/  PRMT R84, R40, 0x7632, R84 ;  /* 0x0000763228547816 */ /* 0x000fe40000000054 */
[----:B------:R-:W-:Y:S01]  /*d2f0*/  PRMT R82, R83, 0x7632, R82 ;  /* 0x0000763253527816 */ /* 0x000fe20000000052 */
[----:B------:R-:W-:Y:S01]  /*d300*/  IMAD.MOV.U32 R180, RZ, RZ, R167 ;  /* 0x000000ffffb47224 */ /* 0x000fe200078e00a7 */
[----:B----4-:R-:W-:-:S05]  /*d310*/  @!P2 HADD2 R158, -R85.H0_H0, -RZ.H0_H0 ;  /* 0xa00000ff559ea230 */ /* 0x010fca0000000900 */
[----:B------:R-:W-:Y:S02]  /*d320*/  PRMT R179, R158, 0x7610, R179 ;  /* 0x000076109eb37816 */ /* 0x000fe400000000b3 */
[----:B------:R-:W-:Y:S02]  /*d330*/  PRMT R158, R85, 0x5410, R84 ;  /* 0x00005410559e7816 */ /* 0x000fe40000000054 */
[----:B------:R-:W-:Y:S01]  /*d340*/  @!P2 PRMT R85, R179, 0x5410, RZ ;  /* 0x00005410b355a816 */ /* 0x000fe200000000ff */
[----:B------:R-:W-:Y:S02]  /*d350*/  IMAD.MOV.U32 R179, RZ, RZ, R176 ;  /* 0x000000ffffb37224 */ /* 0x000fe400078e00b0 */
[----:B------:R-:W-:Y:S02]  /*d360*/  IMAD.MOV.U32 R176, RZ, RZ, R164 ;  /* 0x000000ffffb07224 */ /* 0x000fe400078e00a4 */
[----:B------:R-:W-:Y:S02]  /*d370*/  IMAD.MOV.U32 R167, RZ, RZ, R178 ;  /* 0x000000ffffa77224 */ /* 0x000fe400078e00b2 */
[----:B------:R-:W-:-:S02]  /*d380*/  IMAD.MOV.U32 R178, RZ, RZ, R161 ;  /* 0x000000ffffb27224 */ /* 0x000fc400078e00a1 */
[----:B------:R-:W-:Y:S02]  /*d390*/  IMAD.MOV.U32 R164, RZ, RZ, R157 ;  /* 0x000000ffffa47224 */ /* 0x000fe400078e009d */
[----:B------:R-:W-:Y:S01]  /*d3a0*/  IMAD.MOV.U32 R161, RZ, RZ, R156 ;  /* 0x000000ffffa17224 */ /* 0x000fe200078e009c */
[----:B--2---:R-:W-:Y:S02]  /*d3b0*/  @!P6 HADD2 R160, -R84.H0_H0, -RZ.H0_H0 ;  /* 0xa00000ff54a0e230 */ /* 0x004fe40000000900 */
[----:B---3--:R-:W-:-:S03]  /*d3c0*/  @!P5 HADD2 R15, -R83.H0_H0, -RZ.H0_H0 ;  /* 0xa00000ff530fd230 */ /* 0x008fc60000000900 */
[----:B------:R-:W-:Y:S02]  /*d3d0*/  PRMT R8, R160, 0x7610, R8 ;  /* 0x00007610a0087816 */ /* 0x000fe40000000008 */
[----:B------:R-:W-:Y:S01]  /*d3e0*/  PRMT R7, R15, 0x7610, R7 ;  /* 0x000076100f077816 */ /* 0x000fe20000000007 */
[----:B------:R-:W-:Y:S01]  /*d3f0*/  @!P4 HADD2 R20, -R82.H0_H0, -RZ.H0_H0 ;  /* 0xa00000ff5214c230 */ /* 0x000fe20000000900 */
[----:B------:R-:W-:Y:S02]  /*d400*/  PRMT R160, R83, 0x5410, R82 ;  /* 0x0000541053a07816 */ /* 0x000fe40000000052 */
[----:B------:R-:W-:Y:S02]  /*d410*/  @!P5 PRMT R83, R7, 0x5410, RZ ;  /* 0x000054100753d816 */ /* 0x000fe400000000ff */
[----:B------:R2:W-:Y:S01]  /*d420*/  MUFU.EX2 R7, R231 ;  /* 0x000000e700077308 */ /* 0x0005e20000000800 */
[----:B------:R-:W-:Y:S01]  /*d430*/  PRMT R10, R20, 0x7610, R10 ;  /* 0x00007610140a7816 */ /* 0x000fe2000000000a */
[----:B--2---:R1:W5:Y:S04]  /*d440*/  LDL.LU R231, [R1+0x378] ;  /* 0x0003780001e77983 */ /* 0x0043680000300800 */
[----:B------:R1:W2:Y:S04]  /*d450*/  LDL.LU.S16 R157, [R1+0x154] ;  /* 0x00015400019d7983 */ /* 0x0002a80000300600 */
[----:B------:R1:W3:Y:S04]  /*d460*/  LDL.LU.S16 R156, [R1+0x150] ;  /* 0x00015000019c7983 */ /* 0x0002e80000300600 */
[----:B------:R1:W4:Y:S04]  /*d470*/  LDL.LU.S16 R20, [R1+0x15c] ;  /* 0x00015c0001147983 */ /* 0x0003280000300600 */
[----:B------:R1:W3:Y:S01]  /*d480*/  LDL.LU.S16 R15, [R1+0x158] ;  /* 0x00015800010f7983 */ /* 0x0002e20000300600 */
[----:B------:R-:W-:Y:S01]  /*d490*/  SHF.R.U32.HI R2, RZ, 0x8, R17 ;  /* 0x00000008ff027819 */ /* 0x000fe20000011611 */
[----:B------:R-:W1:Y:S03]  /*d4a0*/  MUFU.EX2 R6, R190 ;  /* 0x000000be00067308 */ /* 0x000e660000000800 */
[----:B------:R-:W-:-:S04]  /*d4b0*/  LOP3.LUT R2, R2, 0xffff, RZ, 0xc0, !PT ;  /* 0x0000ffff02027812 */ /* 0x000fc800078ec0ff */
[----:B------:R-:W-:Y:S02]  /*d4c0*/  ISETP.GE.U32.AND P2, PT, R217, R2, PT ;  /* 0x00000002d900720c */ /* 0x000fe40003f46070 */
[----:B------:R-:W1:Y:S01]  /*d4d0*/  MUFU.EX2 R2, R191 ;  /* 0x000000bf00027308 */ /* 0x000e620000000800 */
[----:B------:R-:W-:Y:S02]  /*d4e0*/  @!P6 PRMT R84, R8, 0x5410, RZ ;  /* 0x000054100854e816 */ /* 0x000fe400000000ff */
[----:B------:R-:W-:Y:S01]  /*d4f0*/  PRMT R80, R81, 0x7632, R80 ;  /* 0x0000763251507816 */ /* 0x000fe20000000050 */
[----:B-1----:R-:W-:-:S04]  /*d500*/  FADD.FTZ R9, R6, R9 ;  /* 0x0000000906097221 */ /* 0x002fc80000010000 */
[----:B------:R-:W1:Y:S01]  /*d510*/  MUFU.EX2 R8, R251 ;  /* 0x000000fb00087308 */ /* 0x000e620000000800 */
[----:B------:R-:W-:Y:S01]  /*d520*/  @!P4 PRMT R82, R10, 0x5410, RZ ;  /* 0x000054100a52c816 */ /* 0x000fe200000000ff */
[C---:B------:R-:W-:Y:S01]  /*d530*/  FADD.FTZ R10, R2.reuse, R9 ;  /* 0x00000009020a7221 */ /* 0x040fe20000010000 */
[----:B------:R-:W-:-:S05]  /*d540*/  F2FP.PACK_AB R42, R2, R6 ;  /* 0x00000006022a723e */ /* 0x000fca00000000ff */
[----:B------:R-:W1:Y:S08]  /*d550*/  MUFU.EX2 R6, R193 ;  /* 0x000000c100067308 */ /* 0x000e700000000800 */
[----:B------:R-:W1:Y:S01]  /*d560*/  MUFU.EX2 R2, R194 ;  /* 0x000000c200027308 */ /* 0x000e620000000800 */
[----:B------:R-:W-:Y:S02]  /*d570*/  LOP3.LUT R18, R31, R240, R162, 0x96, !PT ;  /* 0x000000f01f127212 */ /* 0x000fe400078e96a2 */
[----:B------:R-:W-:-:S02]  /*d580*/  LOP3.LUT R19, R5, R239, R30, 0x96, !PT ;  /* 0x000000ef05137212 */ /* 0x000fc400078e961e */
[----:B------:R-:W-:Y:S01]  /*d590*/  PRMT R78, R79, 0x7632, R78 ;  /* 0x000076324f4e7816 */ /* 0x000fe2000000004e */
[----:B------:R-:W-:Y:S01]  /*d5a0*/  IMAD.MOV.U32 R198, RZ, RZ, R21 ;  /* 0x000000ffffc67224 */ /* 0x000fe200078e0015 */
[----:B-1----:R-:W-:Y:S01]  /*d5b0*/  F2FP.PACK_AB R32, R7, R8 ;  /* 0x000000080720723e */ /* 0x002fe200000000ff */
[----:B------:R-:W-:Y:S01]  /*d5c0*/  FADD.FTZ R10, R6, R10 ;  /* 0x0000000a060a7221 */ /* 0x000fe20000010000 */
[----:B------:R-:W-:Y:S01]  /*d5d0*/  F2FP.PACK_AB R30, R2, R6 ;  /* 0x00000006021e723e */ /* 0x000fe200000000ff */
[----:B--2---:R-:W-:-:S05]  /*d5e0*/  @!P3 HADD2 R157, -R79.H0_H0, -RZ.H0_H0 ;  /* 0xa00000ff4f9db230 */ /* 0x004fca0000000900 */
[----:B------:R-:W-:Y:S01]  /*d5f0*/  PRMT R14, R157, 0x7610, R14 ;  /* 0x000076109d0e7816 */ /* 0x000fe2000000000e */
[----:B---3--:R-:W-:Y:S01]  /*d600*/  @!P0 HADD2 R15, -R80.H0_H0, -RZ.H0_H0 ;  /* 0xa00000ff500f8230 */ /* 0x008fe20000000900 */
[----:B------:R-:W-:-:S04]  /*d610*/  PRMT R157, R81, 0x5410, R80 ;  /* 0x00005410519d7816 */ /* 0x000fc80000000050 */
[----:B------:R-:W-:Y:S01]  /*d620*/  PRMT R9, R15, 0x7610, R9 ;  /* 0x000076100f097816 */ /* 0x000fe20000000009 */
[----:B----4-:R-:W-:-:S03]  /*d630*/  @!P1 HADD2 R20, -R81.H0_H0, -RZ.H0_H0 ;  /* 0xa00000ff51149230 */ /* 0x010fc60000000900 */
[----:B------:R-:W-:Y:S01]  /*d640*/  @!P0 PRMT R80, R9, 0x5410, RZ ;  /* 0x0000541009508816 */ /* 0x000fe200000000ff */
[----:B------:R-:W-:Y:S01]  /*d650*/  FADD.FTZ R9, R8, R11 ;  /* 0x0000000b08097221 */ /* 0x000fe20000010000 */
[----:B------:R-:W-:Y:S01]  /*d660*/  @!P2 HADD2 R156, -R78.H0_H0, -RZ.H0_H0 ;  /* 0xa00000ff4e9ca230 */ /* 0x000fe20000000900 */
[----:B------:R-:W-:Y:S02]  /*d670*/  PRMT R12, R20, 0x7610, R12 ;  /* 0x00007610140c7816 */ /* 0x000fe4000000000c */
[----:B------:R-:W-:Y:S02]  /*d680*/  FADD.FTZ R21, R7, R9 ;  /* 0x0000000907157221 */ /* 0x000fe40000010000 */
[----:B------:R-:W-:-:S04]  /*d690*/  IMAD.WIDE.U32 R6, R18, -0x2daee0ad, RZ ;  /* 0xd2511f5312067825 */ /* 0x000fc800078e00ff */
[----:B------:R-:W-:Y:S01]  /*d6a0*/  IMAD.WIDE.U32 R8, R19, -0x2daee0ad, RZ ;  /* 0xd2511f5313087825 */ /* 0x000fe200078e00ff */
[----:B------:R-:W-:Y:S02]  /*d6b0*/  @!P1 PRMT R81, R12, 0x5410, RZ ;  /* 0x000054100c519816 */ /* 0x000fe400000000ff */
[----:B------:R-:W-:Y:S01]  /*d6c0*/  PRMT R13, R156, 0x7610, R13 ;  /* 0x000076109c0d7816 */ /* 0x000fe2000000000d */
[----:B------:R-:W-:Y:S01]  /*d6d0*/  FADD.FTZ R20, R2, R10 ;  /* 0x0000000a02147221 */ /* 0x000fe20000010000 */
[----:B------:R-:W-:Y:S02]  /*d6e0*/  LOP3.LUT R12, R7, R242, R16, 0x96, !PT ;  /* 0x000000f2070c7212 */ /* 0x000fe400078e9610 */
[----:B------:R-:W-:Y:S02]  /*d6f0*/  LOP3.LUT R10, R9, R245, R6, 0x96, !PT ;  /* 0x000000f5090a7212 */ /* 0x000fe400078e9606 */
[----:B------:R-:W-:Y:S02]  /*d700*/  PRMT R156, R79, 0x5410, R78 ;  /* 0x000054104f9c7816 */ /* 0x000fe4000000004e */
        /* <DEDUP_REMOVED lines=12> */
[----:B------:R-:W-:Y:S02]  /*d7d0*/  LOP3.LUT R8, R2, 0xff, RZ, 0xc0, !PT ;  /* 0x000000ff02087812 */ /* 0x000fe400078ec0ff */
[----:B------:R-:W-:Y:S02]  /*d7e0*/  @!P3 PRMT R79, R14, 0x5410, RZ ;  /* 0x000054100e4fb816 */ /* 0x000fe400000000ff */
        /* <DEDUP_REMOVED lines=10> */
[C---:B------:R-:W-:Y:S02]  /*d890*/  ISETP.GE.U32.AND P5, PT, R217.reuse, R8, PT ;  /* 0x00000008d900720c */ /* 0x040fe40003fa6070 */
[C---:B------:R-:W-:Y:S02]  /*d8a0*/  ISETP.GE.U32.AND P2, PT, R217.reuse, R2, PT ;  /* 0x00000002d900720c */ /* 0x040fe40003f46070 */
[--C-:B------:R-:W-:Y:S02]  /*d8b0*/  SHF.R.U32.HI R2, RZ, 0x18, R6.reuse ;  /* 0x00000018ff027819 */ /* 0x100fe40000011606 */
[----:B------:R-:W-:Y:S02]  /*d8c0*/  SHF.R.U32.HI R8, RZ, 0x10, R6 ;  /* 0x00000010ff087819 */ /* 0x000fe40000011606 */
[----:B------:R-:W-:Y:S02]  /*d8d0*/  ISETP.GE.U32.AND P6, PT, R217, R2, PT ;  /* 0x00000002d900720c */ /* 0x000fe40003fc6070 */
[----:B------:R-:W-:-:S02]  /*d8e0*/  LOP3.LUT R2, R8, 0xff, RZ, 0xc0, !PT ;  /* 0x000000ff08027812 */ /* 0x000fc400078ec0ff */
[----:B------:R1:W-:Y:S02]  /*d8f0*/  MUFU.EX2 R8, R180 ;  /* 0x000000b400087308 */ /* 0x0003e40000000800 */
[----:B-1----:R-:W-:Y:S02]  /*d900*/  IMAD.MOV.U32 R180, RZ, RZ, R179 ;  /* 0x000000ffffb47224 */ /* 0x002fe400078e00b3 */
[----:B------:R-:W-:Y:S02]  /*d910*/  IMAD.MOV.U32 R179, RZ, RZ, R165 ;  /* 0x000000ffffb37224 */ /* 0x000fe400078e00a5 */
[----:B------:R1:W2:Y:S01]  /*d920*/  LDL.LU.S16 R165, [R1+0x168] ;  /* 0x0001680001a57983 */ /* 0x0002a20000300600 */
[----:B------:R-:W-:Y:S02]  /*d930*/  LOP3.LUT R11, R9, R246, R10, 0x96, !PT ;  /* 0x000000f6090b7212 */ /* 0x000fe400078e960a */
[----:B------:R-:W3:Y:S01]  /*d940*/  MUFU.EX2 R10, R198 ;  /* 0x000000c6000a7308 */ /* 0x000ee20000000800 */
[----:B------:R-:W-:-:S02]  /*d950*/  LOP3.LUT R14, R6, 0xffff, RZ, 0xc0, !PT ;  /* 0x0000ffff060e7812 */ /* 0x000fc400078ec0ff */
[----:B------:R-:W-:Y:S01]  /*d960*/  IMAD.WIDE.U32 R6, R11, -0x2daee0ad, RZ ;  /* 0xd2511f530b067825 */ /* 0x000fe200078e00ff */
[----:B------:R-:W-:-:S04]  /*d970*/  ISETP.GE.U32.AND P1, PT, R217, R2, PT ;  /* 0x00000002d900720c */ /* 0x000fc80003f26070 */
[----:B------:R-:W-:Y:S02]  /*d980*/  LOP3.LUT R2, R7, R243, R12, 0x96, !PT ;  /* 0x000000f307027212 */ /* 0x000fe400078e960c */
[----:B------:R-:W-:Y:S01]  /*d990*/  LOP3.LUT R17, R6, 0xffff, RZ, 0xc0, !PT ;  /* 0x0000ffff06117812 */ /* 0x000fe200078ec0ff */
[----:B---3--:R-:W-:Y:S01]  /*d9a0*/  FADD.FTZ R7, R10, R21 ;  /* 0x000000150a077221 */ /* 0x008fe20000010000 */
[----:B------:R1:W3:Y:S01]  /*d9b0*/  LDL.LU.S16 R198, [R1+0x16c] ;  /* 0x00016c0001c67983 */ /* 0x0002e20000300600 */
[C---:B------:R-:W-:Y:S02]  /*d9c0*/  F2FP.PACK_AB R21, R8.reuse, R10 ;  /* 0x0000000a0815723e */ /* 0x040fe400000000ff */
[----:B------:R-:W-:Y:S01]  /*d9d0*/  FADD.FTZ R13, R8, R7 ;  /* 0x00000007080d7221 */ /* 0x000fe20000010000 */
[----:B------:R-:W-:Y:S01]  /*d9e0*/  PRMT R66, R67, 0x7632, R66 ;  /* 0x0000763243427816 */ /* 0x000fe20000000042 */
[----:B------:R1:W4:Y:S01]  /*d9f0*/  LDL.LU.S16 R193, [R1+0x170] ;  /* 0x0001700001c17983 */ /* 0x0003220000300600 */
[----:B--2---:R-:W-:-:S05]  /*da00*/  @!P3 HADD2 R165, -R67.H0_H0, -RZ.H0_H0 ;  /* 0xa00000ff43a5b230 */ /* 0x004fca0000000900 */
[----:B------:R-:W-:Y:S02]  /*da10*/  PRMT R8, R165, 0x7610, R8 ;  /* 0x00007610a5087816 */ /* 0x000fe40000000008 */
[----:B------:R-:W-:Y:S02]  /*da20*/  PRMT R165, R67, 0x5410, R66 ;  /* 0x0000541043a57816 */ /* 0x000fe40000000042 */
[----:B------:R-:W-:Y:S02]  /*da30*/  @!P3 PRMT R67, R8, 0x5410, RZ ;  /* 0x000054100843b816 */ /* 0x000fe400000000ff */
[----:B------:R1:W2:Y:S01]  /*da40*/  LDL.LU.S16 R8, [R1+0x178] ;  /* 0x0001780001087983 */ /* 0x0002a20000300600 */
[----:B------:R-:W4:Y:S01]  /*da50*/  MUFU.EX2 R9, R220 ;  /* 0x000000dc00097308 */ /* 0x000f220000000800 */
[----:B------:R-:W-:Y:S02]  /*da60*/  LOP3.LUT R11, R6, 0xff, RZ, 0xc0, !PT ;  /* 0x000000ff060b7812 */ /* 0x000fe400078ec0ff */
[----:B------:R-:W-:-:S02]  /*da70*/  SHF.R.U32.HI R15, RZ, 0x10, R6 ;  /* 0x00000010ff0f7819 */ /* 0x000fc40000011606 */
[----:B------:R-:W-:-:S03]  /*da80*/  SHF.R.U32.HI R12, RZ, 0x18, R6 ;  /* 0x00000018ff0c7819 */ /* 0x000fc60000011606 */
[----:B------:R-:W1:Y:S01]  /*da90*/  MUFU.EX2 R6, R221 ;  /* 0x000000dd00067308 */ /* 0x000e620000000800 */
[----:B------:R-:W-:Y:S01]  /*daa0*/  PRMT R65, R64, 0x7632, R65 ;  /* 0x0000763240417816 */ /* 0x000fe20000000041 */
[----:B---3--:R-:W-:Y:S01]  /*dab0*/  @!P4 HADD2 R198, -R66.H0_H0, -RZ.H0_H0 ;  /* 0xa00000ff42c6c230 */ /* 0x008fe20000000900 */
[----:B----4-:R-:W-:-:S03]  /*dac0*/  FADD.FTZ R7, R9, R20 ;  /* 0x0000001409077221 */ /* 0x010fc60000010000 */
[----:B------:R-:W-:Y:S01]  /*dad0*/  @!P0 HADD2 R193, -R65.H0_H0, -RZ.H0_H0 ;  /* 0xa00000ff41c18230 */ /* 0x000fe20000000900 */
[----:B------:R-:W-:Y:S01]  /*dae0*/  ISETP.GE.U32.AND P3, PT, R217, R11, PT ;  /* 0x0000000bd900720c */ /* 0x000fe20003f66070 */
[--C-:B-1----:R-:W-:Y:S01]  /*daf0*/  FADD.FTZ R10, R6, R7.reuse ;  /* 0x00000007060a7221 */ /* 0x102fe20000010000 */
[----:B------:R-:W-:Y:S02]  /*db00*/  PRMT R7, R198, 0x7610, R7 ;  /* 0x00007610c6077816 */ /* 0x000fe40000000007 */
[----:B------:R-:W-:Y:S02]  /*db10*/  PRMT R11, R193, 0x7610, R11 ;  /* 0x00007610c10b7816 */ /* 0x000fe4000000000b */
[----:B------:R-:W-:Y:S02]  /*db20*/  @!P4 PRMT R66, R7, 0x5410, RZ ;  /* 0x000054100742c816 */ /* 0x000fe400000000ff */
[----:B------:R1:W3:Y:S02]  /*db30*/  MUFU.EX2 R7, R176 ;  /* 0x000000b000077308 */ /* 0x0002e40000000800 */
[----:B-1----:R-:W-:Y:S01]  /*db40*/  IMAD.MOV.U32 R176, RZ, RZ, R164 ;  /* 0x000000ffffb07224 */ /* 0x002fe200078e00a4 */
[----:B------:R-:W-:-:S02]  /*db50*/  PRMT R164, R64, 0x5410, R65 ;  /* 0x0000541040a47816 */ /* 0x000fc40000000041 */
[----:B------:R-:W-:Y:S02]  /*db60*/  @!P0 PRMT R65, R11, 0x5410, RZ ;  /* 0x000054100b418816 */ /* 0x000fe400000000ff */
[----:B------:R1:W4:Y:S04]  /*db70*/  LDL.LU.S16 R11, [R1+0x17c] ;  /* 0x00017c00010b7983 */ /* 0x0003280000300600 */
[----:B------:R1:W4:Y:S01]  /*db80*/  LDL.LU.S16 R193, [R1+0x180] ;  /* 0x0001800001c17983 */ /* 0x0003220000300600 */
[----:B------:R-:W-:Y:S01]  /*db90*/  IMAD.MOV.U32 R199, RZ, RZ, R167 ;  /* 0x000000ffffc77224 */ /* 0x000fe200078e00a7 */
[----:B--2---:R-:W-:-:S05]  /*dba0*/  @!P5 HADD2 R8, -R64.H0_H0, -RZ.H0_H0 ;  /* 0xa00000ff4008d230 */ /* 0x004fca0000000900 */
[----:B------:R-:W-:-:S04]  /*dbb0*/  PRMT R163, R8, 0x7610, R163 ;  /* 0x0000761008a37816 */ /* 0x000fc800000000a3 */
[----:B------:R-:W-:Y:S02]  /*dbc0*/  @!P5 PRMT R64, R163, 0x5410, RZ ;  /* 0x00005410a340d816 */ /* 0x000fe400000000ff */
[----:B------:R1:W2:Y:S04]  /*dbd0*/  LDL.LU.S16 R163, [R1+0x184] ;  /* 0x0001840001a37983 */ /* 0x0002a80000300600 */
[----:B------:R1:W2:Y:S01]  /*dbe0*/  LDL.LU.S16 R167, [R1+0x188] ;  /* 0x0001880001a77983 */ /* 0x0002a20000300600 */
[----:B------:R-:W-:Y:S02]  /*dbf0*/  LOP3.LUT R19, R5, R239, R26, 0x96, !PT ;  /* 0x000000ef05137212 */ /* 0x000fe400078e961a */
[----:B------:R-:W-:Y:S02]  /*dc00*/  F2FP.PACK_AB R26, R6, R9 ;  /* 0x00000009061a723e */ /* 0x000fe400000000ff */
[----:B------:R-:W-:-:S04]  /*dc10*/  SHF.R.U32.HI R6, RZ, 0x8, R14 ;  /* 0x00000008ff067819 */ /* 0x000fc8000001160e */
[----:B------:R-:W-:-:S04]  /*dc20*/  LOP3.LUT R6, R6, 0xffff, RZ, 0xc0, !PT ;  /* 0x0000ffff06067812 */ /* 0x000fc800078ec0ff */
[----:B------:R-:W-:Y:S02]  /*dc30*/  ISETP.GE.U32.AND P4, PT, R217, R6, PT ;  /* 0x00000006d900720c */ /* 0x000fe40003f86070 */
[----:B------:R-:W1:Y:S01]  /*dc40*/  MUFU.EX2 R6, R173 ;  /* 0x000000ad00067308 */ /* 0x000e620000000800 */
[----:B------:R-:W-:-:S04]  /*dc50*/  SHF.R.U32.HI R8, RZ, 0x10, R2 ;  /* 0x00000010ff087819 */ /* 0x000fc80000011602 */
[----:B------:R-:W-:Y:S02]  /*dc60*/  LOP3.LUT R8, R8, 0xff, RZ, 0xc0, !PT ;  /* 0x000000ff08087812 */ /* 0x000fe400078ec0ff */
[----:B------:R-:W-:Y:S02]  /*dc70*/  PRMT R34, R56, 0x7632, R34 ;  /* 0x0000763238227816 */ /* 0x000fe40000000022 */
[----:B------:R-:W-:Y:S01]  /*dc80*/  ISETP.GE.U32.AND P5, PT, R217, R8, PT ;  /* 0x00000008d900720c */ /* 0x000fe20003fa6070 */
[----:B---3--:R-:W-:Y:S01]  /*dc90*/  FADD.FTZ R8, R7, R13 ;  /* 0x0000000d07087221 */ /* 0x008fe20000010000 */
[----:B------:R-:W-:Y:S02]  /*dca0*/  PRMT R57, R58, 0x7632, R57 ;  /* 0x000076323a397816 */ /* 0x000fe40000000039 */
[----:B-1----:R-:W-:Y:S01]  /*dcb0*/  F2FP.PACK_AB R24, R6, R7 ;  /* 0x000000070618723e */ /* 0x002fe200000000ff */
[----:B----4-:R-:W-:Y:S01]  /*dcc0*/  @!P2 HADD2 R11, -R56.H0_H0, -RZ.H0_H0 ;  /* 0xa00000ff380ba230 */ /* 0x010fe20000000900 */
[----:B------:R-:W-:Y:S01]  /*dcd0*/  IMAD.MOV.U32 R173, RZ, RZ, R161 ;  /* 0x000000ffffad7224 */ /* 0x000fe200078e00a1 */
[----:B------:R-:W-:-:S03]  /*dce0*/  @!P4 HADD2 R193, -R34.H0_H0, -RZ.H0_H0 ;  /* 0xa00000ff22c1c230 */ /* 0x000fc60000000900 */
[----:B------:R-:W-:Y:S01]  /*dcf0*/  PRMT R194, R11, 0x7610, R194 ;  /* 0x000076100bc27816 */ /* 0x000fe200000000c2 */
[----:B------:R-:W-:Y:S01]  /*dd00*/  FADD.FTZ R11, R6, R8 ;  /* 0x00000008060b7221 */ /* 0x000fe20000010000 */
[----:B------:R-:W-:Y:S02]  /*dd10*/  LOP3.LUT R6, R2, 0xff, RZ, 0xc0, !PT ;  /* 0x000000ff02067812 */ /* 0x000fe400078ec0ff */
[----:B------:R-:W-:Y:S02]  /*dd20*/  PRMT R161, R56, 0x5410, R34 ;  /* 0x0000541038a17816 */ /* 0x000fe40000000022 */
[----:B------:R-:W-:Y:S02]  /*dd30*/  @!P2 PRMT R56, R194, 0x5410, RZ ;  /* 0x00005410c238a816 */ /* 0x000fe400000000ff */
[----:B------:R-:W-:Y:S02]  /*dd40*/  PRMT R189, R193, 0x7610, R189 ;  /* 0x00007610c1bd7816 */ /* 0x000fe400000000bd */
[----:B------:R-:W-:-:S02]  /*dd50*/  ISETP.GE.U32.AND P2, PT, R217, R6, PT ;  /* 0x00000006d900720c */ /* 0x000fc40003f46070 */
[----:B------:R-:W-:Y:S02]  /*dd60*/  SHF.R.U32.HI R6, RZ, 0x18, R2 ;  /* 0x00000018ff067819 */ /* 0x000fe40000011602 */
[----:B------:R-:W-:Y:S02]  /*dd70*/  @!P4 PRMT R34, R189, 0x5410, RZ ;  /* 0x00005410bd22c816 */ /* 0x000fe400000000ff */
[----:B------:R-:W-:Y:S02]  /*dd80*/  ISETP.GE.U32.AND P4, PT, R217, R6, PT ;  /* 0x00000006d900720c */ /* 0x000fe40003f86070 */
[----:B------:R-:W-:Y:S01]  /*dd90*/  LOP3.LUT R6, R15, 0xff, RZ, 0xc0, !PT ;  /* 0x000000ff0f067812 */ /* 0x000fe200078ec0ff */
[----:B------:R-:W-:Y:S01]  /*dda0*/  IMAD.MOV.U32 R198, RZ, RZ, R179 ;  /* 0x000000ffffc67224 */ /* 0x000fe200078e00b3 */
[----:B--2---:R-:W-:-:S05]  /*ddb0*/  @!P1 HADD2 R163, -R58.H0_H0, -RZ.H0_H0 ;  /* 0xa00000ff3aa39230 */ /* 0x004fca0000000900 */
[----:B------:R-:W-:Y:S02]  /*ddc0*/  PRMT R166, R163, 0x7610, R166 ;  /* 0x00007610a3a67816 */ /* 0x000fe400000000a6 */
[----:B------:R-:W-:Y:S02]  /*ddd0*/  PRMT R163, R58, 0x5410, R57 ;  /* 0x000054103aa37816 */ /* 0x000fe40000000039 */
[----:B------:R-:W-:Y:S01]  /*dde0*/  @!P1 PRMT R58, R166, 0x5410, RZ ;  /* 0x00005410a63a9816 */ /* 0x000fe200000000ff */
[----:B------:R-:W-:Y:S01]  /*ddf0*/  IMAD.MOV.U32 R166, RZ, RZ, R173 ;  /* 0x000000ffffa67224 */ /* 0x000fe200078e00ad */
[----:B------:R-:W-:Y:S01]  /*de00*/  @!P6 HADD2 R167, -R57.H0_H0, -RZ.H0_H0 ;  /* 0xa00000ff39a7e230 */ /* 0x000fe20000000900 */
[----:B------:R1:W2:Y:S01]  /*de10*/  LDL.LU.S16 R173, [R1+0x18c] ;  /* 0x00018c0001ad7983 */ /* 0x0002a20000300600 */
[----:B------:R-:W-:-:S03]  /*de20*/  ISETP.GE.U32.AND P1, PT, R217, R6, PT ;  /* 0x00000006d900720c */ /* 0x000fc60003f26070 */
[----:B------:R1:W3:Y:S01]  /*de30*/  LDL.LU.S16 R189, [R1+0x190] ;  /* 0x0001900001bd7983 */ /* 0x0002e20000300600 */
[----:B------:R-:W-:-:S03]  /*de40*/  PRMT R6, R167, 0x7610, R6 ;  /* 0x00007610a7067816 */ /* 0x000fc60000000006 */
[----:B------:R1:W4:Y:S04]  /*de50*/  LDL.LU.S16 R179, [R1+0x198] ;  /* 0x0001980001b37983 */ /* 0x0003280000300600 */
[----:B------:R1:W4:Y:S01]  /*de60*/  LDL.LU.S16 R167, [R1+0x194] ;  /* 0x0001940001a77983 */ /* 0x0003220000300600 */
[----:B------:R-:W-:-:S04]  /*de70*/  LOP3.LUT R2, R2, 0xffff, RZ, 0xc0, !PT ;  /* 0x0000ffff02027812 */ /* 0x000fc800078ec0ff */
[----:B------:R-:W-:-:S04]  /*de80*/  SHF.R.U32.HI R2, RZ, 0x8, R2 ;  /* 0x00000008ff027819 */ /* 0x000fc80000011602 */
[----:B------:R-:W-:Y:S02]  /*de90*/  LOP3.LUT R2, R2, 0xffff, RZ, 0xc0, !PT ;  /* 0x0000ffff02027812 */ /* 0x000fe400078ec0ff */
[----:B------:R-:W-:Y:S02]  /*dea0*/  @!P6 PRMT R57, R6, 0x5410, RZ ;  /* 0x000054100639e816 */ /* 0x000fe400000000ff */
[----:B------:R-:W-:Y:S02]  /*deb0*/  ISETP.GE.U32.AND P6, PT, R217, R2, PT ;  /* 0x00000002d900720c */ /* 0x000fe40003fc6070 */
[----:B------:R-:W-:Y:S02]  /*dec0*/  PRMT R40, R55, 0x7632, R40 ;  /* 0x0000763237287816 */ /* 0x000fe40000000028 */
[----:B------:R-:W-:Y:S01]  /*ded0*/  PRMT R41, R35, 0x7632, R41 ;  /* 0x0000763223297816 */ /* 0x000fe20000000029 */
[----:B--2---:R-:W-:-:S08]  /*dee0*/  @!P2 HADD2 R173, -R55.H0_H0, -RZ.H0_H0 ;  /* 0xa00000ff37ada230 */ /* 0x004fd00000000900 */
[----:B---3--:R-:W-:Y:S01]  /*def0*/  @!P6 HADD2 R189, -R40.H0_H0, -RZ.H0_H0 ;  /* 0xa00000ff28bde230 */ /* 0x008fe20000000900 */
[----:B------:R-:W-:Y:S01]  /*df00*/  PRMT R191, R173, 0x7610, R191 ;  /* 0x00007610adbf7816 */ /* 0x000fe200000000bf */
[----:B----4-:R-:W-:Y:S01]  /*df10*/  @!P5 HADD2 R179, -R35.H0_H0, -RZ.H0_H0 ;  /* 0xa00000ff23b3d230 */ /* 0x010fe20000000900 */
[----:B------:R-:W-:Y:S01]  /*df20*/  PRMT R173, R55, 0x5410, R40 ;  /* 0x0000541037ad7816 */ /* 0x000fe20000000028 */
[----:B------:R-:W-:Y:S01]  /*df30*/  @!P4 HADD2 R167, -R41.H0_H0, -RZ.H0_H0 ;  /* 0xa00000ff29a7c230 */ /* 0x000fe20000000900 */
[----:B------:R-:W-:Y:S02]  /*df40*/  @!P2 PRMT R55, R191, 0x5410, RZ ;  /* 0x00005410bf37a816 */ /* 0x000fe400000000ff */
[----:B------:R-:W-:Y:S01]  /*df50*/  PRMT R8, R189, 0x7610, R8 ;  /* 0x00007610bd087816 */ /* 0x000fe20000000008 */
[----:B------:R1:W2:Y:S01]  /*df60*/  LDL.LU.S16 R191, [R1+0x1a0] ;  /* 0x0001a00001bf7983 */ /* 0x0002a20000300600 */
[----:B------:R-:W-:Y:S01]  /*df70*/  PRMT R9, R179, 0x7610, R9 ;  /* 0x00007610b3097816 */ /* 0x000fe20000000009 */
[----:B------:R-:W-:Y:S01]  /*df80*/  IMAD.MOV.U32 R179, RZ, RZ, R166 ;  /* 0x000000ffffb37224 */ /* 0x000fe200078e00a6 */
[----:B------:R-:W-:Y:S01]  /*df90*/  PRMT R7, R167, 0x7610, R7 ;  /* 0x00007610a7077816 */ /* 0x000fe20000000007 */
[----:B------:R1:W3:Y:S04]  /*dfa0*/  LDL.LU.S16 R189, [R1+0x19c] ;  /* 0x00019c0001bd7983 */ /* 0x0002e80000300600 */
[----:B------:R1:W4:Y:S04]  /*dfb0*/  LDL.LU.S16 R167, [R1+0x1a8] ;  /* 0x0001a80001a77983 */ /* 0x0003280000300600 */
[----:B------:R1:W3:Y:S01]  /*dfc0*/  LDL.LU.S16 R166, [R1+0x1a4] ;  /* 0x0001a40001a67983 */ /* 0x0002e20000300600 */
[----:B------:R-:W-:-:S04]  /*dfd0*/  SHF.R.U32.HI R2, RZ, 0x8, R17 ;  /* 0x00000008ff027819 */ /* 0x000fc80000011611 */
[----:B------:R-:W-:Y:S01]  /*dfe0*/  LOP3.LUT R2, R2, 0xffff, RZ, 0xc0, !PT ;  /* 0x0000ffff02027812 */ /* 0x000fe200078ec0ff */
[----:B------:R-:W-:Y:S03]  /*dff0*/  MUFU.EX2 R6, R250 ;  /* 0x000000fa00067308 */ /* 0x000fe60000000800 */
[----:B------:R-:W-:-:S05]  /*e000*/  ISETP.GE.U32.AND P2, PT, R217, R2, PT ;  /* 0x00000002d900720c */ /* 0x000fca0003f46070 */
[----:B------:R-:W1:Y:S01]  /*e010*/  MUFU.EX2 R2, R252 ;  /* 0x000000fc00027308 */ /* 0x000e620000000800 */
[----:B------:R-:W-:Y:S02]  /*e020*/  ISETP.GE.U32.AND P0, PT, R217, R12, PT ;  /* 0x0000000cd900720c */ /* 0x000fe40003f06070 */
[----:B------:R-:W-:-:S05]  /*e030*/  @!P6 PRMT R40, R8, 0x5410, RZ ;  /* 0x000054100828e816 */ /* 0x000fca00000000ff */
[----:B------:R1:W-:Y:S01]  /*e040*/  MUFU.EX2 R8, R176 ;  /* 0x000000b000087308 */ /* 0x0003e20000000800 */
[----:B------:R-:W-:Y:S02]  /*e050*/  PRMT R61, R62, 0x7632, R61 ;  /* 0x000076323e3d7816 */ /* 0x000fe4000000003d */
[----:B-1----:R-:W-:Y:S02]  /*e060*/  F2FP.PACK_AB R22, R2, R6 ;  /* 0x000000060216723e */ /* 0x002fe400000000ff */
[----:B------:R-:W-:Y:S02]  /*e070*/  PRMT R176, R35, 0x5410, R41 ;  /* 0x0000541023b07816 */ /* 0x000fe40000000029 */
[----:B------:R-:W-:Y:S01]  /*e080*/  @!P5 PRMT R35, R9, 0x5410, RZ ;  /* 0x000054100923d816 */ /* 0x000fe200000000ff */
[----:B------:R-:W-:Y:S02]  /*e090*/  FADD.FTZ R9, R6, R10 ;  /* 0x0000000a06097221 */ /* 0x000fe40000010000 */
[----:B------:R-:W1:Y:S01]  /*e0a0*/  MUFU.EX2 R6, R198 ;  /* 0x000000c600067308 */ /* 0x000e620000000800 */
[----:B------:R-:W-:Y:S01]  /*e0b0*/  @!P4 PRMT R41, R7, 0x5410, RZ ;  /* 0x000054100729c816 */ /* 0x000fe200000000ff */
[----:B------:R-:W-:-:S06]  /*e0c0*/  FADD.FTZ R10, R2, R9 ;  /* 0x00000009020a7221 */ /* 0x000fcc0000010000 */
[----:B------:R-:W1:Y:S08]  /*e0d0*/  MUFU.EX2 R7, R199 ;  /* 0x000000c700077308 */ /* 0x000e700000000800 */
[----:B------:R1:W1:Y:S01]  /*e0e0*/  MUFU.EX2 R2, R180 ;  /* 0x000000b400027308 */ /* 0x0002620000000800 */
[----:B------:R-:W-:Y:S01]  /*e0f0*/  PRMT R59, R60, 0x7632, R59 ;  /* 0x000076323c3b7816 */ /* 0x000fe2000000003b */
[----:B-1----:R-:W-:Y:S01]  /*e100*/  FADD.FTZ R10, R6, R10 ;  /* 0x0000000a060a7221 */ /* 0x002fe20000010000 */
[----:B------:R-:W-:-:S02]  /*e110*/  LOP3.LUT R18, R27, R240, R162, 0x96, !PT ;  /* 0x000000f01b127212 */ /* 0x000fc400078e96a2 */
[----:B------:R-:W-:Y:S01]  /*e120*/  F2FP.PACK_AB R15, R7, R8 ;  /* 0x00000008070f723e */ /* 0x000fe200000000ff */
[----:B------:R-:W-:Y:S02]  /*e130*/  IMAD.MOV.U32 R180, RZ, RZ, R182 ;  /* 0x000000ffffb47224 */ /* 0x000fe400078e00b6 */
[----:B------:R1:W3:Y:S01]  /*e140*/  LDL.LU.S16 R182, [R1+0x1ac] ;  /* 0x0001ac0001b67983 */ /* 0x0002e20000300600 */
[----:B------:R-:W-:Y:S01]  /*e150*/  F2FP.PACK_AB R20, R2, R6 ;  /* 0x000000060214723e */ /* 0x000fe200000000ff */
[----:B--2---:R-:W-:Y:S02]  /*e160*/  @!P3 HADD2 R191, -R60.H0_H0, -RZ.H0_H0 ;  /* 0xa00000ff3cbfb230 */ /* 0x004fe40000000900 */
[----:B----4-:R-:W-:Y:S02]  /*e170*/  @!P1 HADD2 R167, -R62.H0_H0, -RZ.H0_H0 ;  /* 0xa00000ff3ea79230 */ /* 0x010fe40000000900 */
[----:B---3--:R-:W-:-:S03]  /*e180*/  @!P0 HADD2 R166, -R61.H0_H0, -RZ.H0_H0 ;  /* 0xa00000ff3da68230 */ /* 0x008fc60000000900 */
[----:B------:R-:W-:Y:S02]  /*e190*/  PRMT R12, R167, 0x7610, R12 ;  /* 0x00007610a70c7816 */ /* 0x000fe4000000000c */
[----:B------:R-:W-:Y:S02]  /*e1a0*/  PRMT R9, R166, 0x7610, R9 ;  /* 0x00007610a6097816 */ /* 0x000fe40000000009 */
[----:B------:R-:W-:Y:S02]  /*e1b0*/  PRMT R167, R62, 0x5410, R61 ;  /* 0x000054103ea77816 */ /* 0x000fe4000000003d */
[----:B------:R-:W-:Y:S02]  /*e1c0*/  PRMT R14, R191, 0x7610, R14 ;  /* 0x00007610bf0e7816 */ /* 0x000fe4000000000e */
[----:B------:R-:W-:Y:S01]  /*e1d0*/  @!P0 PRMT R61, R9, 0x5410, RZ ;  /* 0x00005410093d8816 */ /* 0x000fe200000000ff */
[----:B------:R-:W-:Y:S01]  /*e1e0*/  FADD.FTZ R9, R8, R11 ;  /* 0x0000000b08097221 */ /* 0x000fe20000010000 */
[----:B------:R-:W-:-:S02]  /*e1f0*/  PRMT R166, R60, 0x5410, R59 ;  /* 0x000054103ca67816 */ /* 0x000fc4000000003b */
[----:B------:R-:W-:Y:S01]  /*e200*/  @!P3 PRMT R60, R14, 0x5410, RZ ;  /* 0x000054100e3cb816 */ /* 0x000fe200000000ff */
[----:B------:R-:W-:Y:S02]  /*e210*/  FADD.FTZ R14, R7, R9 ;  /* 0x00000009070e7221 */ /* 0x000fe40000010000 */
[----:B------:R-:W-:Y:S01]  /*e220*/  FADD.FTZ R7, R2, R10 ;  /* 0x0000000a02077221 */ /* 0x000fe20000010000 */
[----:B------:R-:W-:Y:S01]  /*e230*/  @!P2 HADD2 R189, -R59.H0_H0, -RZ.H0_H0 ;  /* 0xa00000ff3bbda230 */ /* 0x000fe20000000900 */
[----:B------:R-:W-:-:S03]  /*e240*/  IMAD.WIDE.U32 R8, R19, -0x2daee0ad, RZ ;  /* 0xd2511f5313087825 */ /* 0x000fc600078e00ff */
[----:B------:R2:W-:Y:S01]  /*e250*/  STL [R1+0x6c], R7 ;  /* 0x00006c0701007387 */ /* 0x0005e20000100800 */
[----:B------:R-:W-:Y:S02]  /*e260*/  @!P1 PRMT R62, R12, 0x5410, RZ ;  /* 0x000054100c3e9816 */ /* 0x000fe400000000ff */
[----:B------:R-:W-:Y:S02]  /*e270*/  PRMT R13, R189, 0x7610, R13 ;  /* 0x00007610bd0d7816 */ /* 0x000fe4000000000d */
[----:B------:R1:W3:Y:S02]  /*e280*/  LDL.LU.S16 R189, [R1+0x1b0] ;  /* 0x0001b00001bd7983 */ /* 0x0002e40000300600 */
[----:B------:R-:W-:Y:S01]  /*e290*/  @!P2 PRMT R59, R13, 0x5410, RZ ;  /* 0x000054100d3ba816 */ /* 0x000fe200000000ff */
[----:B--2---:R-:W-:-:S05]  /*e2a0*/  IMAD.WIDE.U32 R6, R18, -0x2daee0ad, RZ ;  /* 0xd2511f5312067825 */ /* 0x004fca00078e00ff */
        /* <DEDUP_REMOVED lines=12> */
[----:B------:R-:W-:Y:S02]  /*e370*/  LOP3.LUT R11, R9, R246, R10, 0x96, !PT ;  /* 0x000000f6090b7212 */ /* 0x000fe400078e960a */
[----:B------:R2:W4:Y:S02]  /*e380*/  MUFU.EX2 R9, R179 ;  /* 0x000000b300097308 */ /* 0x0005240000000800 */
[----:B------:R-:W-:-:S04]  /*e390*/  LOP3.LUT R2, R7, R249, R8, 0x96, !PT ;  /* 0x000000f907027212 */ /* 0x000fc800078e9608 */
[----:B------:R-:W-:Y:S01]  /*e3a0*/  LOP3.LUT R8, R2, 0xff, RZ, 0xc0, !PT ;  /* 0x000000ff02087812 */ /* 0x000fe200078ec0ff */
[----:B--2---:R1:W2:Y:S03]  /*e3b0*/  LDL.LU.S16 R179, [R1+0x1b4] ;  /* 0x0001b40001b37983 */ /* 0x0042a60000300600 */
[----:B------:R-:W-:Y:S02]  /*e3c0*/  ISETP.GE.U32.AND P0, PT, R217, R8, PT ;  /* 0x00000008d900720c */ /* 0x000fe40003f06070 */
[----:B------:R4:W1:Y:S02]  /*e3d0*/  MUFU.EX2 R8, R178 ;  /* 0x000000b200087308 */ /* 0x0008640000000800 */
[----:B----4-:R4:W4:Y:S01]  /*e3e0*/  LDL.LU.S16 R178, [R1+0x1b8] ;  /* 0x0001b80001b27983 */ /* 0x0109220000300600 */
[----:B------:R-:W-:-:S04]  /*e3f0*/  FADD.FTZ R10, R9, R14 ;  /* 0x0000000e090a7221 */ /* 0x000fc80000010000 */
[----:B-1----:R-:W-:-:S05]  /*e400*/  FADD.FTZ R10, R8, R10 ;  /* 0x0000000a080a7221 */ /* 0x002fca0000010000 */
[----:B------:R1:W-:Y:S04]  /*e410*/  STL [R1+0x9c], R10 ;  /* 0x00009c0a01007387 */ /* 0x0003e80000100800 */
[----:B-1----:R1:W4:Y:S01]  /*e420*/  LDL.LU.S16 R10, [R1+0x1bc] ;  /* 0x0001bc00010a7983 */ /* 0x0023220000300600 */
[----:B------:R-:W-:-:S03]  /*e430*/  F2FP.PACK_AB R18, R8, R9 ;  /* 0x000000090812723e */ /* 0x000fc600000000ff */
[----:B------:R1:W4:Y:S01]  /*e440*/  LDL.LU.S16 R9, [R1+0x1c0] ;  /* 0x0001c00001097983 */ /* 0x0003220000300600 */
[----:B------:R-:W-:Y:S01]  /*e450*/  LOP3.LUT R8, R2, 0xffff, RZ, 0xc0, !PT ;  /* 0x0000ffff02087812 */ /* 0x000fe200078ec0ff */
[----:B------:R-:W-:Y:S01]  /*e460*/  @!P0 HADD2 R182, -R54.H0_H0, -RZ.H0_H0 ;  /* 0xa00000ff36b68230 */ /* 0x000fe20000000900 */
[----:B------:R-:W-:Y:S01]  /*e470*/  PRMT R53, R54, 0x7632, R53 ;  /* 0x0000763236357816 */ /* 0x000fe20000000035 */
[----:B------:R1:W4:Y:S01]  /*e480*/  LDL.LU.S16 R14, [R1+0x1c4] ;  /* 0x0001c400010e7983 */ /* 0x0003220000300600 */
[----:B------:R-:W-:Y:S02]  /*e490*/  SHF.R.U32.HI R8, RZ, 0x8, R8 ;  /* 0x00000008ff087819 */ /* 0x000fe40000011608 */
[----:B------:R-:W-:Y:S02]  /*e4a0*/  PRMT R190, R182, 0x7610, R190 ;  /* 0x00007610b6be7816 */ /* 0x000fe400000000be */
[----:B------:R-:W-:Y:S02]  /*e4b0*/  LOP3.LUT R8, R8, 0xffff, RZ, 0xc0, !PT ;  /* 0x0000ffff08087812 */ /* 0x000fe400078ec0ff */
[----:B------:R-:W-:-:S02]  /*e4c0*/  PRMT R182, R54, 0x5410, R53 ;  /* 0x0000541036b67816 */ /* 0x000fc40000000035 */
[----:B------:R-:W-:Y:S02]  /*e4d0*/  @!P0 PRMT R54, R190, 0x5410, RZ ;  /* 0x00005410be368816 */ /* 0x000fe400000000ff */
[----:B------:R-:W-:Y:S02]  /*e4e0*/  ISETP.GE.U32.AND P0, PT, R217, R8, PT ;  /* 0x00000008d900720c */ /* 0x000fe40003f06070 */
[----:B------:R-:W-:Y:S02]  /*e4f0*/  PRMT R51, R52, 0x7632, R51 ;  /* 0x0000763234337816 */ /* 0x000fe40000000033 */
[C---:B------:R-:W-:Y:S02]  /*e500*/  PRMT R50, R23.reuse, 0x7610, R50 ;  /* 0x0000761017327816 */ /* 0x040fe40000000032 */
[----:B------:R-:W-:-:S07]  /*e510*/  PRMT R49, R23, 0x7632, R49 ;  /* 0x0000763217317816 */ /* 0x000fce0000000031 */
[----:B---3--:R-:W-:-:S05]  /*e520*/  @!P0 HADD2 R189, -R53.H0_H0, -RZ.H0_H0 ;  /* 0xa00000ff35bd8230 */ /* 0x008fca0000000900 */
[----:B------:R-:W-:-:S04]  /*e530*/  PRMT R8, R189, 0x7610, R8 ;  /* 0x00007610bd087816 */ /* 0x000fc80000000008 */
[----:B------:R-:W-:Y:S02]  /*e540*/  @!P0 PRMT R53, R8, 0x5410, RZ ;  /* 0x0000541008358816 */ /* 0x000fe400000000ff */
[--C-:B------:R-:W-:Y:S02]  /*e550*/  SHF.R.U32.HI R8, RZ, 0x18, R2.reuse ;  /* 0x00000018ff087819 */ /* 0x100fe40000011602 */
[----:B------:R-:W-:Y:S02]  /*e560*/  SHF.R.U32.HI R2, RZ, 0x10, R2 ;  /* 0x00000010ff027819 */ /* 0x000fe40000011602 */
[----:B------:R-:W-:Y:S02]  /*e570*/  ISETP.GE.U32.AND P0, PT, R217, R8, PT ;  /* 0x00000008d900720c */ /* 0x000fe40003f06070 */
[----:B------:R-:W-:-:S04]  /*e580*/  LOP3.LUT R2, R2, 0xff, RZ, 0xc0, !PT ;  /* 0x000000ff02027812 */ /* 0x000fc800078ec0ff */
[----:B------:R-:W-:-:S07]  /*e590*/  ISETP.GE.U32.AND P1, PT, R217, R2, PT ;  /* 0x00000002d900720c */ /* 0x000fce0003f26070 */
[----:B--2---:R-:W-:-:S05]  /*e5a0*/  @!P0 HADD2 R179, -R51.H0_H0, -RZ.H0_H0 ;  /* 0xa00000ff33b38230 */ /* 0x004fca0000000900 */
[----:B------:R-:W-:Y:S02]  /*e5b0*/  PRMT R8, R179, 0x7610, R8 ;  /* 0x00007610b3087816 */ /* 0x000fe40000000008 */
[----:B------:R-:W-:Y:S02]  /*e5c0*/  PRMT R179, R52, 0x5410, R51 ;  /* 0x0000541034b37816 */ /* 0x000fe40000000033 */
[----:B------:R-:W-:Y:S02]  /*e5d0*/  @!P0 PRMT R51, R8, 0x5410, RZ ;  /* 0x0000541008338816 */ /* 0x000fe400000000ff */
[----:B------:R1:W2:Y:S01]  /*e5e0*/  LDL.LU.S16 R8, [R1+0x1c8] ;  /* 0x0001c80001087983 */ /* 0x0002a20000300600 */
[----:B----4-:R-:W-:-:S05]  /*e5f0*/  @!P1 HADD2 R178, -R52.H0_H0, -RZ.H0_H0 ;  /* 0xa00000ff34b29230 */ /* 0x010fca0000000900 */
[----:B------:R-:W-:-:S04]  /*e600*/  PRMT R2, R178, 0x7610, R2 ;  /* 0x00007610b2027816 */ /* 0x000fc80000000002 */
[----:B------:R-:W-:Y:S02]  /*e610*/  @!P1 PRMT R52, R2, 0x5410, RZ ;  /* 0x0000541002349816 */ /* 0x000fe400000000ff */
[----:B------:R-:W-:-:S04]  /*e620*/  LOP3.LUT R2, R6, 0xff, RZ, 0xc0, !PT ;  /* 0x000000ff06027812 */ /* 0x000fc800078ec0ff */
[----:B------:R-:W-:Y:S02]  /*e630*/  ISETP.GE.U32.AND P0, PT, R217, R2, PT ;  /* 0x00000002d900720c */ /* 0x000fe40003f06070 */
[----:B------:R-:W-:-:S11]  /*e640*/  PRMT R178, R50, 0x5410, R49 ;  /* 0x0000541032b27816 */ /* 0x000fd60000000031 */
[----:B------:R-:W-:-:S05]  /*e650*/  @!P0 HADD2 R10, -R50.H0_H0, -RZ.H0_H0 ;  /* 0xa00000ff320a8230 */ /* 0x000fca0000000900 */
[----:B------:R-:W-:Y:S02]  /*e660*/  PRMT R2, R10, 0x7610, R2 ;  /* 0x000076100a027816 */ /* 0x000fe40000000002 */
[----:B------:R1:W3:Y:S02]  /*e670*/  LDL.LU.S16 R10, [R1+0x1cc] ;  /* 0x0001cc00010a7983 */ /* 0x0002e40000300600 */
[----:B------:R-:W-:Y:S02]  /*e680*/  @!P0 PRMT R50, R2, 0x5410, RZ ;  /* 0x0000541002328816 */ /* 0x000fe400000000ff */
[----:B------:R-:W-:-:S04]  /*e690*/  LOP3.LUT R2, R6, 0xffff, RZ, 0xc0, !PT ;  /* 0x0000ffff06027812 */ /* 0x000fc800078ec0ff */
[----:B------:R-:W-:-:S04]  /*e6a0*/  SHF.R.U32.HI R2, RZ, 0x8, R2 ;  /* 0x00000008ff027819 */ /* 0x000fc80000011602 */
[----:B------:R-:W-:-:S04]  /*e6b0*/  LOP3.LUT R2, R2, 0xffff, RZ, 0xc0, !PT ;  /* 0x0000ffff02027812 */ /* 0x000fc800078ec0ff */
[----:B------:R-:W-:-:S13]  /*e6c0*/  ISETP.GE.U32.AND P0, PT, R217, R2, PT ;  /* 0x00000002d900720c */ /* 0x000fda0003f06070 */
[----:B------:R-:W-:-:S05]  /*e6d0*/  @!P0 HADD2 R9, -R49.H0_H0, -RZ.H0_H0 ;  /* 0xa00000ff31098230 */ /* 0x000fca0000000900 */
[----:B------:R-:W-:Y:S02]  /*e6e0*/  PRMT R2, R9, 0x7610, R2 ;  /* 0x0000761009027816 */ /* 0x000fe40000000002 */
[----:B------:R1:W4:Y:S02]  /*e6f0*/  LDL.LU.S16 R9, [R1+0x1d0] ;  /* 0x0001d00001097983 */ /* 0x0003240000300600 */
[----:B------:R-:W-:Y:S02]  /*e700*/  @!P0 PRMT R49, R2, 0x5410, RZ ;  /* 0x0000541002318816 */ /* 0x000fe400000000ff */
[----:B------:R-:W-:-:S04]  /*e710*/  SHF.R.U32.HI R2, RZ, 0x10, R6 ;  /* 0x00000010ff027819 */ /* 0x000fc80000011606 */
[----:B------:R-:W-:-:S04]  /*e720*/  LOP3.LUT R2, R2, 0xff, RZ, 0xc0, !PT ;  /* 0x000000ff02027812 */ /* 0x000fc800078ec0ff */
[----:B------:R-:W-:Y:S02]  /*e730*/  ISETP.GE.U32.AND P1, PT, R217, R2, PT ;  /* 0x00000002d900720c */ /* 0x000fe40003f26070 */
[----:B------:R-:W-:-:S04]  /*e740*/  SHF.R.U32.HI R6, RZ, 0x18, R6 ;  /* 0x00000018ff067819 */ /* 0x000fc80000011606 */
[----:B------:R-:W-:Y:S01]  /*e750*/  ISETP.GE.U32.AND P0, PT, R217, R6, PT ;  /* 0x00000006d900720c */ /* 0x000fe20003f06070 */
[----:B------:R-:W-:Y:S01]  /*e760*/  IMAD.MOV.U32 R189, RZ, RZ, R183 ;  /* 0x000000ffffbd7224 */ /* 0x000fe200078e00b7 */
[----:B------:R-:W-:Y:S01]  /*e770*/  PRMT R47, R48, 0x7632, R47 ;  /* 0x00007632302f7816 */ /* 0x000fe2000000002f */
[----:B------:R1:W4:Y:S04]  /*e780*/  LDL.LU.S16 R183, [R1+0x1d4] ;  /* 0x0001d40001b77983 */ /* 0x0003280000300600 */
[----:B------:R-:W-:-:S05]  /*e790*/  @!P1 HADD2 R14, -R48.H0_H0, -RZ.H0_H0 ;  /* 0xa00000ff300e9230 */ /* 0x000fca0000000900 */
[----:B------:R-:W-:Y:S02]  /*e7a0*/  PRMT R6, R14, 0x7610, R6 ;  /* 0x000076100e067816 */ /* 0x000fe40000000006 */
[----:B------:R1:W4:Y:S01]  /*e7b0*/  LDL.LU.S16 R14, [R1+0x1d8] ;  /* 0x0001d800010e7983 */ /* 0x0003220000300600 */
[----:B------:R-:W-:Y:S01]  /*e7c0*/  IMAD.MOV.U32 R199, RZ, RZ, R177 ;  /* 0x000000ffffc77224 */ /* 0x000fe200078e00b1 */
[----:B------:R-:W-:Y:S02]  /*e7d0*/  PRMT R177, R48, 0x5410, R47 ;  /* 0x0000541030b17816 */ /* 0x000fe4000000002f */
[----:B------:R-:W-:Y:S01]  /*e7e0*/  @!P1 PRMT R48, R6, 0x5410, RZ ;  /* 0x0000541006309816 */ /* 0x000fe200000000ff */
[----:B------:R-:W-:Y:S01]  /*e7f0*/  IMAD.WIDE.U32 R6, R11, -0x2daee0ad, RZ ;  /* 0xd2511f530b067825 */ /* 0x000fe200078e00ff */
[----:B------:R-:W-:-:S03]  /*e800*/  PRMT R45, R46, 0x7632, R45 ;  /* 0x000076322e2d7816 */ /* 0x000fc6000000002d */
[----:B------:R-:W-:Y:S02]  /*e810*/  IMAD.MOV.U32 R198, RZ, RZ, R188 ;  /* 0x000000ffffc67224 */ /* 0x000fe400078e00bc */
[----:B------:R-:W-:Y:S02]  /*e820*/  IMAD.MOV.U32 R188, RZ, RZ, R186 ;  /* 0x000000ffffbc7224 */ /* 0x000fe400078e00ba */
[----:B------:R-:W-:Y:S01]  /*e830*/  IMAD.MOV.U32 R186, RZ, RZ, R185 ;  /* 0x000000ffffba7224 */ /* 0x000fe200078e00b9 */
[----:B------:R-:W-:Y:S01]  /*e840*/  PRMT R185, R46, 0x5410, R45 ;  /* 0x000054102eb97816 */ /* 0x000fe2000000002d */
        /* <DEDUP_REMOVED lines=8> */
[----:B------:R1:W2:Y:S02]  /*e8d0*/  LDL.LU.S16 R10, [R1+0x1dc] ;  /* 0x0001dc00010a7983 */ /* 0x0002a40000300600 */
[----:B------:R-:W-:Y:S02]  /*e8e0*/  @!P0 PRMT R46, R8, 0x5410, RZ ;  /* 0x00005410082e8816 */ /* 0x000fe400000000ff */
[----:B------:R-:W-:-:S04]  /*e8f0*/  LOP3.LUT R8, R2, 0xffff, RZ, 0xc0, !PT ;  /* 0x0000ffff02087812 */ /* 0x000fc800078ec0ff */
[----:B------:R-:W-:-:S04]  /*e900*/  SHF.R.U32.HI R8, RZ, 0x8, R8 ;  /* 0x00000008ff087819 */ /* 0x000fc80000011608 */
[----:B------:R-:W-:-:S04]  /*e910*/  LOP3.LUT R8, R8, 0xffff, RZ, 0xc0, !PT ;  /* 0x0000ffff08087812 */ /* 0x000fc800078ec0ff */
[----:B------:R-:W-:-:S13]  /*e920*/  ISETP.GE.U32.AND P0, PT, R217, R8, PT ;  /* 0x00000008d900720c */ /* 0x000fda0003f06070 */
[----:B----4-:R-:W-:-:S05]  /*e930*/  @!P0 HADD2 R9, -R45.H0_H0, -RZ.H0_H0 ;  /* 0xa00000ff2d098230 */ /* 0x010fca0000000900 */
[----:B------:R-:W-:Y:S02]  /*e940*/  PRMT R8, R9, 0x7610, R8 ;  /* 0x0000761009087816 */ /* 0x000fe40000000008 */
[----:B------:R1:W3:Y:S04]  /*e950*/  LDL.LU.S16 R9, [R1+0x1e0] ;  /* 0x0001e00001097983 */ /* 0x0002e80000300600 */
[----:B------:R1:W4:Y:S01]  /*e960*/  LDL.LU.S16 R190, [R1+0x1e4] ;  /* 0x0001e40001be7983 */ /* 0x0003220000300600 */
[----:B------:R-:W-:Y:S02]  /*e970*/  @!P0 PRMT R45, R8, 0x5410, RZ ;  /* 0x00005410082d8816 */ /* 0x000fe400000000ff */
[--C-:B------:R-:W-:Y:S01]  /*e980*/  SHF.R.U32.HI R8, RZ, 0x10, R2.reuse ;  /* 0x00000010ff087819 */ /* 0x100fe20000011602 */
[----:B------:R1:W4:Y:S01]  /*e990*/  LDL.LU.S16 R191, [R1+0x1e8] ;  /* 0x0001e80001bf7983 */ /* 0x0003220000300600 */
[----:B------:R-:W-:-:S04]  /*e9a0*/  SHF.R.U32.HI R2, RZ, 0x18, R2 ;  /* 0x00000018ff027819 */ /* 0x000fc80000011602 */
[----:B------:R-:W-:Y:S02]  /*e9b0*/  ISETP.GE.U32.AND P0, PT, R217, R2, PT ;  /* 0x00000002d900720c */ /* 0x000fe40003f06070 */
[----:B------:R-:W-:-:S11]  /*e9c0*/  PRMT R43, R44, 0x7632, R43 ;  /* 0x000076322c2b7816 */ /* 0x000fd6000000002b */
[----:B------:R-:W-:-:S05]  /*e9d0*/  @!P0 HADD2 R14, -R43.H0_H0, -RZ.H0_H0 ;  /* 0xa00000ff2b0e8230 */ /* 0x000fca0000000900 */
[----:B------:R-:W-:Y:S02]  /*e9e0*/  PRMT R2, R14, 0x7610, R2 ;  /* 0x000076100e027816 */ /* 0x000fe40000000002 */
[----:B------:R1:W4:Y:S01]  /*e9f0*/  LDL.LU.S16 R14, [R1+0x1ec] ;  /* 0x0001ec00010e7983 */ /* 0x0003220000300600 */
[----:B------:R-:W-:Y:S02]  /*ea00*/  IMAD.MOV.U32 R223, RZ, RZ, R189 ;  /* 0x000000ffffdf7224 */ /* 0x000fe400078e00bd */
[----:B------:R-:W-:Y:S01]  /*ea10*/  IMAD.MOV.U32 R189, RZ, RZ, R199 ;  /* 0x000000ffffbd7224 */ /* 0x000fe200078e00c7 */
[----:B------:R-:W-:Y:S01]  /*ea20*/  LOP3.LUT R8, R8, 0xff, RZ, 0xc0, !PT ;  /* 0x000000ff08087812 */ /* 0x000fe200078ec0ff */
[----:B------:R-:W-:Y:S01]  /*ea30*/  IMAD.MOV.U32 R199, RZ, RZ, R180 ;  /* 0x000000ffffc77224 */ /* 0x000fe200078e00b4 */
[----:B------:R1:W4:Y:S01]  /*ea40*/  LDL.LU.S16 R13, [R1+0x1f0] ;  /* 0x0001f000010d7983 */ /* 0x0003220000300600 */
[----:B------:R-:W-:Y:S01]  /*ea50*/  IMAD.MOV.U32 R180, RZ, RZ, R184 ;  /* 0x000000ffffb47224 */ /* 0x000fe200078e00b8 */
[----:B------:R-:W-:-:S02]  /*ea60*/  PRMT R184, R44, 0x5410, R43 ;  /* 0x000054102cb87816 */ /* 0x000fc4000000002b */
[----:B------:R-:W-:Y:S01]  /*ea70*/  @!P0 PRMT R43, R2, 0x5410, RZ ;  /* 0x00005410022b8816 */ /* 0x000fe200000000ff */
[----:B------:R1:W4:Y:S01]  /*ea80*/  LDL.LU.S16 R12, [R1+0x1f4] ;  /* 0x0001f400010c7983 */ /* 0x0003220000300600 */
[----:B------:R-:W-:Y:S02]  /*ea90*/  LOP3.LUT R2, R6, 0xff, RZ, 0xc0, !PT ;  /* 0x000000ff06027812 */ /* 0x000fe400078ec0ff */
[C---:B------:R-:W-:Y:S02]  /*eaa0*/  ISETP.GE.U32.AND P1, PT, R217.reuse, R8, PT ;  /* 0x00000008d900720c */ /* 0x040fe40003f26070 */
[----:B------:R-:W-:Y:S02]  /*eab0*/  ISETP.GE.U32.AND P0, PT, R217, R2, PT ;  /* 0x00000002d900720c */ /* 0x000fe40003f06070 */
[----:B------:R-:W-:-:S09]  /*eac0*/  PRMT R33, R42, 0x7632, R33 ;  /* 0x000076322a217816 */ /* 0x000fd20000000021 */
[----:B------:R-:W-:-:S05]  /*ead0*/  @!P1 HADD2 R183, -R44.H0_H0, -RZ.H0_H0 ;  /* 0xa00000ff2cb79230 */ /* 0x000fca0000000900 */
[----:B------:R-:W-:Y:S02]  /*eae0*/  PRMT R8, R183, 0x7610, R8 ;  /* 0x00007610b7087816 */ /* 0x000fe40000000008 */
[----:B------:R-:W-:Y:S02]  /*eaf0*/  PRMT R183, R42, 0x5410, R33 ;  /* 0x000054102ab77816 */ /* 0x000fe40000000021 */
[----:B------:R-:W-:Y:S02]  /*eb00*/  @!P1 PRMT R44, R8, 0x5410, RZ ;  /* 0x00005410082c9816 */ /* 0x000fe400000000ff */
[----:B------:R-:W-:Y:S02]  /*eb10*/  LOP3.LUT R8, R29, R240, R162, 0x96, !PT ;  /* 0x000000f01d087212 */ /* 0x000fe400078e96a2 */
[----:B------:R-:W-:-:S04]  /*eb20*/  PRMT R31, R32, 0x7632, R31 ;  /* 0x00007632201f7816 */ /* 0x000fc8000000001f */
[----:B------:R-:W-:Y:S01]  /*eb30*/  PRMT R162, R32, 0x5410, R31 ;  /* 0x0000541020a27816 */ /* 0x000fe2000000001f */
[----:B--2---:R-:W-:-:S05]  /*eb40*/  @!P0 HADD2 R10, -R42.H0_H0, -RZ.H0_H0 ;  /* 0xa00000ff2a0a8230 */ /* 0x004fca0000000900 */
[----:B------:R-:W-:-:S04]  /*eb50*/  PRMT R2, R10, 0x7610, R2 ;  /* 0x000076100a027816 */ /* 0x000fc80000000002 */
[----:B------:R-:W-:Y:S02]  /*eb60*/  @!P0 PRMT R42, R2, 0x5410, RZ ;  /* 0x00005410022a8816 */ /* 0x000fe400000000ff */
[----:B------:R-:W-:-:S04]  /*eb70*/  LOP3.LUT R2, R6, 0xffff, RZ, 0xc0, !PT ;  /* 0x0000ffff06027812 */ /* 0x000fc800078ec0ff */
[----:B------:R-:W-:-:S04]  /*eb80*/  SHF.R.U32.HI R2, RZ, 0x8, R2 ;  /* 0x00000008ff027819 */ /* 0x000fc80000011602 */
[----:B------:R-:W-:-:S04]  /*eb90*/  LOP3.LUT R2, R2, 0xffff, RZ, 0xc0, !PT ;  /* 0x0000ffff02027812 */ /* 0x000fc800078ec0ff */
[----:B------:R-:W-:Y:S02]  /*eba0*/  ISETP.GE.U32.AND P0, PT, R217, R2, PT ;  /* 0x00000002d900720c */ /* 0x000fe40003f06070 */
[----:B------:R-:W-:-:S11]  /*ebb0*/  LOP3.LUT R10, R5, R239, R28, 0x96, !PT ;  /* 0x000000ef050a7212 */ /* 0x000fd600078e961c */
[----:B---3--:R-:W-:-:S05]  /*ebc0*/  @!P0 HADD2 R9, -R33.H0_H0, -RZ.H0_H0 ;  /* 0xa00000ff21098230 */ /* 0x008fca0000000900 */
[----:B------:R-:W-:Y:S01]  /*ebd0*/  PRMT R2, R9, 0x7610, R2 ;  /* 0x0000761009027816 */ /* 0x000fe20000000002 */
[----:B------:R-:W-:-:S04]  /*ebe0*/  IMAD.WIDE.U32 R8, R8, -0x2daee0ad, RZ ;  /* 0xd2511f5308087825 */ /* 0x000fc800078e00ff */
[----:B------:R-:W-:Y:S01]  /*ebf0*/  IMAD.WIDE.U32 R10, R10, -0x2daee0ad, RZ ;  /* 0xd2511f530a0a7825 */ /* 0x000fe200078e00ff */
[----:B------:R-:W-:-:S04]  /*ec00*/  LOP3.LUT R9, R9, R242, R16, 0x96, !PT ;  /* 0x000000f209097212 */ /* 0x000fc800078e9610 */
[----:B------:R-:W-:Y:S01]  /*ec10*/  LOP3.LUT R11, R11, R245, R8, 0x96, !PT ;  /* 0x000000f50b0b7212 */ /* 0x000fe200078e9608 */
[----:B------:R-:W-:-:S05]  /*ec20*/  IMAD.WIDE.U32 R8, R9, -0x326172a9, RZ ;  /* 0xcd9e8d5709087825 */ /* 0x000fca00078e00ff */
[----:B------:R-:W-:Y:S02]  /*ec30*/  LOP3.LUT R4, R9, R238, R4, 0x96, !PT ;  /* 0x000000ee09047212 */ /* 0x000fe400078e9604 */
[----:B------:R-:W-:-:S03]  /*ec40*/  @!P0 PRMT R33, R2, 0x5410, RZ ;  /* 0x0000541002218816 */ /* 0x000fc600000000ff */
[----:B------:R-:W-:Y:S01]  /*ec50*/  IMAD.WIDE.U32 R4, R4, -0x2daee0ad, RZ ;  /* 0xd2511f5304047825 */ /* 0x000fe200078e00ff */
[----:B------:R-:W-:-:S04]  /*ec60*/  SHF.R.U32.HI R2, RZ, 0x10, R6 ;  /* 0x00000010ff027819 */ /* 0x000fc80000011606 */
[----:B------:R-:W-:Y:S01]  /*ec70*/  LOP3.LUT R7, R5, R247, R10, 0x96, !PT ;  /* 0x000000f705077212 */ /* 0x000fe200078e960a */
[----:B------:R-:W-:Y:S01]  /*ec80*/  IMAD.WIDE.U32 R10, R11, -0x326172a9, RZ ;  /* 0xcd9e8d570b0a7825 */ /* 0x000fe200078e00ff */
[----:B------:R-:W-:-:S04]  /*ec90*/  LOP3.LUT R2, R2, 0xff, RZ, 0xc0, !PT ;  /* 0x000000ff02027812 */ /* 0x000fc800078ec0ff */
[----:B------:R-:W-:Y:S02]  /*eca0*/  ISETP.GE.U32.AND P2, PT, R217, R2, PT ;  /* 0x00000002d900720c */ /* 0x000fe40003f46070 */
[----:B------:R-:W-:-:S05]  /*ecb0*/  LOP3.LUT R8, R11, R248, R8, 0x96, !PT ;  /* 0x000000f80b087212 */ /* 0x000fca00078e9608 */
[----:B------:R-:W-:-:S05]  /*ecc0*/  IMAD.WIDE.U32 R8, R8, -0x2daee0ad, RZ ;  /* 0xd2511f5308087825 */ /* 0x000fca00078e00ff */
[----:B------:R-:W-:Y:S02]  /*ecd0*/  LOP3.LUT R4, R9, R244, R4, 0x96, !PT ;  /* 0x000000f409047212 */ /* 0x000fe400078e9604 */
[----:B------:R-:W-:Y:S01]  /*ece0*/  SHF.R.U32.HI R9, RZ, 0x18, R6 ;  /* 0x00000018ff097819 */ /* 0x000fe20000011606 */
[----:B------:R-:W-:Y:S01]  /*ecf0*/  IMAD.WIDE.U32 R6, R7, -0x326172a9, RZ ;  /* 0xcd9e8d5707067825 */ /* 0x000fe200078e00ff */
[----:B----4-:R-:W-:-:S04]  /*ed00*/  @!P2 HADD2 R190, -R32.H0_H0, -RZ.H0_H0 ;  /* 0xa00000ff20bea230 */ /* 0x010fc80000000900 */
[--C-:B------:R-:W-:Y:S02]  /*ed10*/  LOP3.LUT R7, R7, R246, R10.reuse, 0x96, !PT ;  /* 0x000000f607077212 */ /* 0x100fe400078e960a */
[----:B------:R-:W-:-:S04]  /*ed20*/  PRMT R10, R190, 0x7610, R10 ;  /* 0x00007610be0a7816 */ /* 0x000fc8000000000a */
[----:B------:R-:W-:Y:S02]  /*ed30*/  @!P2 PRMT R32, R10, 0x5410, RZ ;  /* 0x000054100a20a816 */ /* 0x000fe400000000ff */
[----:B------:R1:W2:Y:S01]  /*ed40*/  LDL.LU.S16 R10, [R1+0x1f8] ;  /* 0x0001f800010a7983 */ /* 0x0002a20000300600 */
[----:B------:R-:W-:-:S05]  /*ed50*/  IMAD.WIDE.U32 R4, R4, -0x326172a9, RZ ;  /* 0xcd9e8d5704047825 */ /* 0x000fca00078e00ff */
[----:B------:R-:W-:-:S04]  /*ed60*/  LOP3.LUT R2, R5, R249, R6, 0x96, !PT ;  /* 0x000000f905027212 */ /* 0x000fc800078e9606 */
[----:B------:R-:W-:-:S04]  /*ed70*/  LOP3.LUT R6, R2, 0xff, RZ, 0xc0, !PT ;  /* 0x000000ff02067812 */ /* 0x000fc800078ec0ff */
[----:B------:R-:W-:Y:S02]  /*ed80*/  ISETP.GE.U32.AND P0, PT, R217, R6, PT ;  /* 0x00000006d900720c */ /* 0x000fe40003f06070 */
[----:B------:R-:W-:Y:S01]  /*ed90*/  PRMT R29, R30, 0x7632, R29 ;  /* 0x000076321e1d7816 */ /* 0x000fe2000000001d */
[----:B------:R-:W-:-:S10]  /*eda0*/  IMAD.MOV.U32 R237, RZ, RZ, R189 ;  /* 0x000000ffffed7224 */ /* 0x000fd400078e00bd */
[----:B------:R-:W-:Y:S01]  /*edb0*/  @!P0 HADD2 R14, -R30.H0_H0, -RZ.H0_H0 ;  /* 0xa00000ff1e0e8230 */ /* 0x000fe20000000900 */
[----:B------:R-:W-:-:S04]  /*edc0*/  PRMT R189, R30, 0x5410, R29 ;  /* 0x000054101ebd7816 */ /* 0x000fc8000000001d */
[----:B------:R-:W-:-:S04]  /*edd0*/  PRMT R6, R14, 0x7610, R6 ;  /* 0x000076100e067816 */ /* 0x000fc80000000006 */
[----:B------:R-:W-:Y:S02]  /*ede0*/  @!P0 PRMT R30, R6, 0x5410, RZ ;  /* 0x00005410061e8816 */ /* 0x000fe400000000ff */
[----:B------:R-:W-:-:S04]  /*edf0*/  LOP3.LUT R6, R2, 0xffff, RZ, 0xc0, !PT ;  /* 0x0000ffff02067812 */ /* 0x000fc800078ec0ff */
[----:B------:R-:W-:-:S04]  /*ee00*/  SHF.R.U32.HI R6, RZ, 0x8, R6 ;  /* 0x00000008ff067819 */ /* 0x000fc80000011606 */
[----:B------:R-:W-:-:S04]  /*ee10*/  LOP3.LUT R6, R6, 0xffff, RZ, 0xc0, !PT ;  /* 0x0000ffff06067812 */ /* 0x000fc800078ec0ff */
[C---:B------:R-:W-:Y:S02]  /*ee20*/  ISETP.GE.U32.AND P0, PT, R217.reuse, R6, PT ;  /* 0x00000006d900720c */ /* 0x040fe40003f06070 */
[----:B------:R-:W-:-:S11]  /*ee30*/  ISETP.GE.U32.AND P1, PT, R217, R9, PT ;  /* 0x00000009d900720c */ /* 0x000fd60003f26070 */
[----:B------:R-:W-:Y:S02]  /*ee40*/  @!P0 HADD2 R13, -R29.H0_H0, -RZ.H0_H0 ;  /* 0xa00000ff1d0d8230 */ /* 0x000fe40000000900 */
[----:B------:R-:W-:-:S03]  /*ee50*/  @!P1 HADD2 R191, -R31.H0_H0, -RZ.H0_H0 ;  /* 0xa00000ff1fbf9230 */ /* 0x000fc60000000900 */
[----:B------:R-:W-:-:S04]  /*ee60*/  PRMT R6, R13, 0x7610, R6 ;  /* 0x000076100d067816 */ /* 0x000fc80000000006 */
[----:B------:R-:W-:Y:S02]  /*ee70*/  @!P0 PRMT R29, R6, 0x5410, RZ ;  /* 0x00005410061d8816 */ /* 0x000fe400000000ff */
[----:B------:R-:W-:Y:S02]  /*ee80*/  SHF.R.U32.HI R6, RZ, 0x10, R2 ;  /* 0x00000010ff067819 */ /* 0x000fe40000011602 */
[----:B------:R-:W-:Y:S02]  /*ee90*/  PRMT R11, R191, 0x7610, R11 ;  /* 0x00007610bf0b7816 */ /* 0x000fe4000000000b */
[----:B------:R-:W-:Y:S02]  /*eea0*/  LOP3.LUT R6, R6, 0xff, RZ, 0xc0, !PT ;  /* 0x000000ff06067812 */ /* 0x000fe400078ec0ff */
[----:B------:R-:W-:Y:S02]  /*eeb0*/  @!P1 PRMT R31, R11, 0x5410, RZ ;  /* 0x000054100b1f9816 */ /* 0x000fe400000000ff */
[----:B------:R-:W-:-:S02]  /*eec0*/  ISETP.GE.U32.AND P1, PT, R217, R6, PT ;  /* 0x00000006d900720c */ /* 0x000fc40003f26070 */
[----:B------:R-:W-:-:S11]  /*eed0*/  PRMT R28, R21, 0x7610, R28 ;  /* 0x00007610151c7816 */ /* 0x000fd6000000001c */
[----:B------:R-:W-:-:S05]  /*eee0*/  @!P1 HADD2 R12, -R28.H0_H0, -RZ.H0_H0 ;  /* 0xa00000ff1c0c9230 */ /* 0x000fca0000000900 */
[----:B------:R-:W-:Y:S02]  /*eef0*/  PRMT R6, R12, 0x7610, R6 ;  /* 0x000076100c067816 */ /* 0x000fe40000000006 */
[----:B------:R1:W3:Y:S04]  /*ef00*/  LDL.LU.S16 R12, [R1+0x1fc] ;  /* 0x0001fc00010c7983 */ /* 0x0002e80000300600 */
[----:B------:R1:W4:Y:S01]  /*ef10*/  LDL.LU.S16 R11, [R1+0x200] ;  /* 0x00020000010b7983 */ /* 0x0003220000300600 */
[----:B------:R-:W-:-:S04]  /*ef20*/  SHF.R.U32.HI R2, RZ, 0x18, R2 ;  /* 0x00000018ff027819 */ /* 0x000fc80000011602 */
[----:B------:R-:W-:Y:S02]  /*ef30*/  ISETP.GE.U32.AND P0, PT, R217, R2, PT ;  /* 0x00000002d900720c */ /* 0x000fe40003f06070 */
[----:B------:R-:W-:-:S11]  /*ef40*/  PRMT R27, R21, 0x7632, R27 ;  /* 0x00007632151b7816 */ /* 0x000fd6000000001b */
[----:B--2---:R-:W-:-:S05]  /*ef50*/  @!P0 HADD2 R10, -R27.H0_H0, -RZ.H0_H0 ;  /* 0xa00000ff1b0a8230 */ /* 0x004fca0000000900 */
[----:B------:R-:W-:Y:S02]  /*ef60*/  PRMT R2, R10, 0x7610, R2 ;  /* 0x000076100a027816 */ /* 0x000fe40000000002 */
[----:B------:R1:W2:Y:S01]  /*ef70*/  LDL.LU.S16 R10, [R1+0x204] ;  /* 0x00020400010a7983 */ /* 0x0002a20000300600 */
[----:B------:R-:W-:Y:S02]  /*ef80*/  IMAD.MOV.U32 R190, RZ, RZ, R223 ;  /* 0x000000ffffbe7224 */ /* 0x000fe400078e00df */
[----:B------:R-:W-:Y:S02]  /*ef90*/  IMAD.MOV.U32 R223, RZ, RZ, R199 ;  /* 0x000000ffffdf7224 */ /* 0x000fe400078e00c7 */
[----:B------:R-:W-:Y:S02]  /*efa0*/  IMAD.MOV.U32 R199, RZ, RZ, R198 ;  /* 0x000000ffffc77224 */ /* 0x000fe400078e00c6 */
[----:B------:R-:W-:Y:S01]  /*efb0*/  IMAD.MOV.U32 R198, RZ, RZ, R188 ;  /* 0x000000ffffc67224 */ /* 0x000fe200078e00bc */
[----:B------:R-:W-:-:S02]  /*efc0*/  PRMT R188, R28, 0x5410, R27 ;  /* 0x000054101cbc7816 */ /* 0x000fc4000000001b */
[----:B------:R-:W-:Y:S02]  /*efd0*/  @!P1 PRMT R28, R6, 0x5410, RZ ;  /* 0x00005410061c9816 */ /* 0x000fe400000000ff */
[----:B------:R1:W2:Y:S01]  /*efe0*/  LDL.LU.S16 R6, [R1+0x208] ;  /* 0x0002080001067983 */ /* 0x0002a20000300600 */
[----:B------:R-:W-:Y:S02]  /*eff0*/  @!P0 PRMT R27, R2, 0x5410, RZ ;  /* 0x00005410021b8816 */ /* 0x000fe400000000ff */
[----:B------:R-:W-:-:S04]  /*f000*/  LOP3.LUT R2, R4, 0xff, RZ, 0xc0, !PT ;  /* 0x000000ff04027812 */ /* 0x000fc800078ec0ff */
[----:B------:R-:W-:Y:S02]  /*f010*/  ISETP.GE.U32.AND P0, PT, R217, R2, PT ;  /* 0x00000002d900720c */ /* 0x000fe40003f06070 */
[C---:B------:R-:W-:Y:S01]  /*f020*/  PRMT R25, R26.reuse, 0x7632, R25 ;  /* 0x000076321a197816 */ /* 0x040fe20000000019 */
[----:B------:R-:W-:Y:S02]  /*f030*/  IMAD.MOV.U32 R251, RZ, RZ, R237 ;  /* 0x000000fffffb7224 */ /* 0x000fe400078e00ed */
[----:B------:R-:W-:Y:S01]  /*f040*/  IMAD.MOV.U32 R237, RZ, RZ, R187 ;  /* 0x000000ffffed7224 */ /* 0x000fe200078e00bb */
[----:B------:R-:W-:-:S07]  /*f050*/  PRMT R187, R26, 0x5410, R25 ;  /* 0x000054101abb7816 */ /* 0x000fce0000000019 */
        /* <DEDUP_REMOVED lines=8> */
[----:B----4-:R-:W-:-:S05]  /*f0e0*/  @!P0 HADD2 R11, -R25.H0_H0, -RZ.H0_H0 ;  /* 0xa00000ff190b8230 */ /* 0x010fca0000000900 */
[----:B------:R-:W-:Y:S02]  /*f0f0*/  PRMT R2, R11, 0x7610, R2 ;  /* 0x000076100b027816 */ /* 0x000fe40000000002 */
[----:B------:R1:W4:Y:S02]  /*f100*/  LDL.LU.S16 R11, [R1+0x210] ;  /* 0x00021000010b7983 */ /* 0x0003240000300600 */
        /* <DEDUP_REMOVED lines=9> */
[----:B------:R-:W-:-:S05]  /*f1a0*/  PRMT R23, R24, 0x7632, R23 ;  /* 0x0000763218177816 */ /* 0x000fca0000000017 */
[----:B------:R-:W-:Y:S01]  /*f1b0*/  @!P0 HADD2 R6, -R23.H0_H0, -RZ.H0_H0 ;  /* 0xa00000ff17068230 */ /* 0x000fe20000000900 */
[----:B------:R-:W-:Y:S02]  /*f1c0*/  IMAD.MOV.U32 R191, RZ, RZ, R190 ;  /* 0x000000ffffbf7224 */ /* 0x000fe400078e00be */
[----:B------:R-:W-:Y:S02]  /*f1d0*/  IMAD.MOV.U32 R190, RZ, RZ, R223 ;  /* 0x000000ffffbe7224 */ /* 0x000fe400078e00df */
[----:B------:R-:W-:Y:S01]  /*f1e0*/  PRMT R2, R6, 0x7610, R2 ;  /* 0x0000761006027816 */ /* 0x000fe20000000002 */
[----:B------:R-:W-:-:S04]  /*f1f0*/  IMAD.WIDE.U32 R6, R7, -0x2daee0ad, RZ ;  /* 0xd2511f5307067825 */ /* 0x000fc800078e00ff */
[----:B------:R-:W-:Y:S02]  /*f200*/  IMAD.MOV.U32 R223, RZ, RZ, R168 ;  /* 0x000000ffffdf7224 */ /* 0x000fe400078e00a8 */
[----:B------:R-:W-:Y:S01]  /*f210*/  IMAD.MOV.U32 R168, RZ, RZ, R186 ;  /* 0x000000ffffa87224 */ /* 0x000fe200078e00ba */
[----:B------:R-:W-:Y:S02]  /*f220*/  PRMT R186, R24, 0x5410, R23 ;  /* 0x0000541018ba7816 */ /* 0x000fe40000000017 */
[----:B------:R-:W-:Y:S02]  /*f230*/  @!P0 PRMT R23, R2, 0x5410, RZ ;  /* 0x0000541002178816 */ /* 0x000fe400000000ff */
[----:B------:R-:W-:Y:S02]  /*f240*/  LOP3.LUT R2, R7, R243, R8, 0x96, !PT ;  /* 0x000000f307027212 */ /* 0x000fe400078e9608 */
[----:B------:R-:W-:Y:S02]  /*f250*/  @!P1 PRMT R24, R4, 0x5410, RZ ;  /* 0x0000541004189816 */ /* 0x000fe400000000ff */
[----:B------:R-:W-:-:S04]  /*f260*/  LOP3.LUT R4, R2, 0xff, RZ, 0xc0, !PT ;  /* 0x000000ff02047812 */ /* 0x000fc800078ec0ff */
[----:B------:R-:W-:Y:S02]  /*f270*/  ISETP.GE.U32.AND P0, PT, R217, R4, PT ;  /* 0x00000004d900720c */ /* 0x000fe40003f06070 */
[----:B------:R-:W-:-:S04]  /*f280*/  PRMT R21, R22, 0x7632, R21 ;  /* 0x0000763216157816 */ /* 0x000fc80000000015 */
[----:B------:R-:W-:Y:S01]  /*f290*/  PRMT R194, R22, 0x5410, R21 ;  /* 0x0000541016c27816 */ /* 0x000fe20000000015 */
[----:B------:R-:W-:Y:S02]  /*f2a0*/  IMAD.MOV.U32 R221, RZ, RZ, R251 ;  /* 0x000000ffffdd7224 */ /* 0x000fe400078e00fb */
[----:B------:R-:W-:Y:S02]  /*f2b0*/  IMAD.MOV.U32 R220, RZ, RZ, R191 ;  /* 0x000000ffffdc7224 */ /* 0x000fe400078e00bf */
[----:B------:R-:W-:Y:S02]  /*f2c0*/  IMAD.MOV.U32 R251, RZ, RZ, R168 ;  /* 0x000000fffffb7224 */ /* 0x000fe400078e00a8 */
[----:B------:R-:W-:Y:S02]  /*f2d0*/  IMAD.MOV.U32 R191, RZ, RZ, R236 ;  /* 0x000000ffffbf7224 */ /* 0x000fe400078e00ec */
[----:B------:R-:W-:Y:S01]  /*f2e0*/  IMAD.MOV.U32 R168, RZ, RZ, R230 ;  /* 0x000000ffffa87224 */ /* 0x000fe200078e00e6 */
[----:B------:R-:W2:Y:S04]  /*f2f0*/  LDL R236, [R1+0x2dc] ;  /* 0x0002dc0001ec7983 */ /* 0x000ea80000100800 */
[----:B------:R-:W2:Y:S01]  /*f300*/  LDL.LU R230, [R1+0x230] ;  /* 0x0002300001e67983 */ /* 0x000ea20000300800 */
[----:B---3--:R-:W-:-:S05]  /*f310*/  @!P0 HADD2 R12, -R22.H0_H0, -RZ.H0_H0 ;  /* 0xa00000ff160c8230 */ /* 0x008fca0000000900 */
[----:B------:R-:W-:Y:S02]  /*f320*/  PRMT R4, R12, 0x7610, R4 ;  /* 0x000076100c047816 */ /* 0x000fe40000000004 */
[----:B------:R-:W3:Y:S02]  /*f330*/  LDL R12, [R1+0x318] ;  /* 0x00031800010c7983 */ /* 0x000ee40000100800 */
[----:B------:R-:W-:Y:S02]  /*f340*/  @!P0 PRMT R22, R4, 0x5410, RZ ;  /* 0x0000541004168816 */ /* 0x000fe400000000ff */
[----:B------:R-:W-:Y:S01]  /*f350*/  LOP3.LUT R4, R2, 0xffff, RZ, 0xc0, !PT ;  /* 0x0000ffff02047812 */ /* 0x000fe200078ec0ff */
[----:B------:R1:W3:Y:S03]  /*f360*/  LDL.LU.S16 R8, [R1+0x218] ;  /* 0x0002180001087983 */ /* 0x0002e60000300600 */
[----:B------:R-:W-:-:S04]  /*f370*/  SHF.R.U32.HI R4, RZ, 0x8, R4 ;  /* 0x00000008ff047819 */ /* 0x000fc80000011604 */
[----:B------:R-:W-:-:S04]  /*f380*/  LOP3.LUT R4, R4, 0xffff, RZ, 0xc0, !PT ;  /* 0x0000ffff04047812 */ /* 0x000fc800078ec0ff */
[----:B------:R-:W-:-:S13]  /*f390*/  ISETP.GE.U32.AND P0, PT, R217, R4, PT ;  /* 0x00000004d900720c */ /* 0x000fda0003f06070 */
[----:B----4-:R-:W-:-:S05]  /*f3a0*/  @!P0 HADD2 R11, -R21.H0_H0, -RZ.H0_H0 ;  /* 0xa00000ff150b8230 */ /* 0x010fca0000000900 */
[----:B------:R-:W-:-:S04]  /*f3b0*/  PRMT R4, R11, 0x7610, R4 ;  /* 0x000076100b047816 */ /* 0x000fc80000000004 */
[----:B------:R-:W-:Y:S02]  /*f3c0*/  @!P0 PRMT R21, R4, 0x5410, RZ ;  /* 0x0000541004158816 */ /* 0x000fe400000000ff */
[----:B------:R-:W-:-:S04]  /*f3d0*/  LOP3.LUT R4, R6, 0xff, RZ, 0xc0, !PT ;  /* 0x000000ff06047812 */ /* 0x000fc800078ec0ff */
[----:B------:R-:W-:Y:S02]  /*f3e0*/  ISETP.GE.U32.AND P0, PT, R217, R4, PT ;  /* 0x00000004d900720c */ /* 0x000fe40003f06070 */
[----:B------:R-:W-:-:S04]  /*f3f0*/  PRMT R19, R20, 0x7632, R19 ;  /* 0x0000763214137816 */ /* 0x000fc80000000013 */
[----:B------:R-:W-:-:S07]  /*f400*/  PRMT R193, R20, 0x5410, R19 ;  /* 0x0000541014c17816 */ /* 0x000fce0000000013 */
[----:B--2---:R-:W-:-:S05]  /*f410*/  @!P0 HADD2 R10, -R20.H0_H0, -RZ.H0_H0 ;  /* 0xa00000ff140a8230 */ /* 0x004fca0000000900 */
[----:B------:R-:W-:Y:S02]  /*f420*/  PRMT R4, R10, 0x7610, R4 ;  /* 0x000076100a047816 */ /* 0x000fe40000000004 */
[----:B------:R-:W2:Y:S02]  /*f430*/  LDL.64 R10, [R1+0x220] ;  /* 0x00022000010a7983 */ /* 0x000ea40000100a00 */
[----:B------:R-:W-:Y:S02]  /*f440*/  @!P0 PRMT R20, R4, 0x5410, RZ ;  /* 0x0000541004148816 */ /* 0x000fe400000000ff */
[----:B------:R-:W-:Y:S02]  /*f450*/  LOP3.LUT R4, R6, 0xffff, RZ, 0xc0, !PT ;  /* 0x0000ffff06047812 */ /* 0x000fe400078ec0ff */
[----:B------:R-:W4:Y:S02]  /*f460*/  LDL.LU R7, [R1+0x228] ;  /* 0x0002280001077983 */ /* 0x000f240000300800 */
[----:B------:R-:W-:-:S04]  /*f470*/  SHF.R.U32.HI R4, RZ, 0x8, R4 ;  /* 0x00000008ff047819 */ /* 0x000fc80000011604 */
[----:B------:R-:W-:-:S04]  /*f480*/  LOP3.LUT R4, R4, 0xffff, RZ, 0xc0, !PT ;  /* 0x0000ffff04047812 */ /* 0x000fc800078ec0ff */
[----:B------:R-:W-:Y:S02]  /*f490*/  ISETP.GE.U32.AND P0, PT, R217, R4, PT ;  /* 0x00000004d900720c */ /* 0x000fe40003f06070 */
[----:B------:R-:W2:Y:S01]  /*f4a0*/  LDL R4, [R1+0x4] ;  /* 0x0000040001047983 */ /* 0x000ea20000100800 */
[----:B------:R-:W-:Y:S02]  /*f4b0*/  IMAD.MOV.U32 R252, RZ, RZ, R220 ;  /* 0x000000fffffc7224 */ /* 0x000fe400078e00dc */
[----:B------:R-:W-:Y:S02]  /*f4c0*/  IMAD.MOV.U32 R220, RZ, RZ, R237 ;  /* 0x000000ffffdc7224 */ /* 0x000fe400078e00ed */
[----:B------:R-:W-:Y:S02]  /*f4d0*/  IMAD.MOV.U32 R237, RZ, RZ, R199 ;  /* 0x000000ffffed7224 */ /* 0x000fe400078e00c7 */
[----:B------:R-:W-:Y:S02]  /*f4e0*/  IMAD.MOV.U32 R199, RZ, RZ, R169 ;  /* 0x000000ffffc77224 */ /* 0x000fe400078e00a9 */
[----:B------:R-:W-:-:S02]  /*f4f0*/  IMAD.MOV.U32 R169, RZ, RZ, R229 ;  /* 0x000000ffffa97224 */ /* 0x000fc400078e00e5 */
[----:B------:R-:W1:Y:S01]  /*f500*/  S2R R229, SR_TID.X ;  /* 0x0000000000e57919 */ /* 0x000e620000002100 */
[----:B------:R-:W-:Y:S02]  /*f510*/  IMAD.MOV.U32 R250, RZ, RZ, R221 ;  /* 0x000000fffffa7224 */ /* 0x000fe400078e00dd */
[----:B------:R-:W-:Y:S02]  /*f520*/  IMAD.MOV.U32 R13, RZ, RZ, R191 ;  /* 0x000000ffff0d7224 */ /* 0x000fe400078e00bf */
[----:B------:R-:W-:Y:S02]  /*f530*/  IMAD.MOV.U32 R221, RZ, RZ, R228 ;  /* 0x000000ffffdd7224 */ /* 0x000fe400078e00e4 */
[----:B------:R-:W-:Y:S01]  /*f540*/  IMAD.MOV.U32 R191, RZ, RZ, R3 ;  /* 0x000000ffffbf7224 */ /* 0x000fe200078e0003 */
[----:B------:R-:W1:Y:S04]  /*f550*/  S2R R228, SR_CTAID.Z ;  /* 0x0000000000e47919 */ /* 0x000e680000002700 */
[----:B------:R-:W1:Y:S01]  /*f560*/  S2R R3, SR_CTAID.X ;  /* 0x0000000000037919 */ /* 0x000e620000002500 */
[----:B------:R-:W-:-:S02]  /*f570*/  IMAD.MOV.U32 R14, RZ, RZ, R251 ;  /* 0x000000ffff0e7224 */ /* 0x000fc400078e00fb */
[----:B------:R-:W-:Y:S02]  /*f580*/  IMAD.MOV.U32 R251, RZ, RZ, R223 ;  /* 0x000000fffffb7224 */ /* 0x000fe400078e00df */
[----:B------:R-:W2:Y:S01]  /*f590*/  S2R R223, SR_TID.X ;  /* 0x0000000000df7919 */ /* 0x000ea20000002100 */
[----:B-1----:R-:W-:Y:S01]  /*f5a0*/  IMAD.SHL.U32 R3, R3, 0x80, RZ ;  /* 0x0000008003037824 */ /* 0x002fe200078e00ff */
[----:B---3--:R-:W-:-:S05]  /*f5b0*/  @!P0 HADD2 R8, -R19.H0_H0, -RZ.H0_H0 ;  /* 0xa00000ff13088230 */ /* 0x008fca0000000900 */
[----:B------:R-:W-:-:S04]  /*f5c0*/  PRMT R5, R8, 0x7610, R5 ;  /* 0x0000761008057816 */ /* 0x000fc80000000005 */
[----:B------:R-:W-:Y:S02]  /*f5d0*/  @!P0 PRMT R19, R5, 0x5410, RZ ;  /* 0x0000541005138816 */ /* 0x000fe400000000ff */
[----:B------:R-:W1:Y:S01]  /*f5e0*/  S2R R5, SR_CTAID.Y ;  /* 0x0000000000057919 */ /* 0x000e620000002600 */
[----:B------:R-:W-:-:S04]  /*f5f0*/  SHF.R.S32.HI R8, RZ, 0x1f, R229 ;  /* 0x0000001fff087819 */ /* 0x000fc800000114e5 */
[----:B------:R-:W-:Y:S02]  /*f600*/  LEA.HI R8, R8, R229, RZ, 0x5 ;  /* 0x000000e508087211 */ /* 0x000fe400078f28ff */
[----:B------:R3:W5:Y:S02]  /*f610*/  LDL.LU R229, [R1+0x374] ;  /* 0x0003740001e57983 */ /* 0x0007640000300800 */
[----:B------:R-:W-:Y:S01]  /*f620*/  LOP3.LUT R8, R8, 0xffffffe0, RZ, 0xc0, !PT ;  /* 0xffffffe008087812 */ /* 0x000fe200078ec0ff */
[----:B-1----:R-:W-:Y:S02]  /*f630*/  IMAD R5, R5, R230, R228 ;  /* 0x000000e605057224 */ /* 0x002fe400078e02e4 */
[----:B------:R3:W5:Y:S04]  /*f640*/  LDL.LU R228, [R1+0x370] ;  /* 0x0003700001e47983 */ /* 0x0007680000300800 */
[----:B------:R3:W5:Y:S01]  /*f650*/  LDL.LU R230, [R1+0x36c] ;  /* 0x00036c0001e67983 */ /* 0x0007620000300800 */
[----:B--2---:R-:W-:Y:S01]  /*f660*/  IMAD R5, R4, R5, R3 ;  /* 0x0000000504057224 */ /* 0x004fe200078e0203 */
[----:B----4-:R-:W-:-:S02]  /*f670*/  LOP3.LUT R4, R7, 0x7ffffffc, RZ, 0xc0, !PT ;  /* 0x7ffffffc07047812 */ /* 0x010fc400078ec0ff */
[----:B------:R-:W2:Y:S02]  /*f680*/  LDL.LU R3, [R1+0x368] ;  /* 0x0003680001037983 */ /* 0x000ea40000300800 */
[----:B------:R-:W-:Y:S01]  /*f690*/  IADD3 R7, -R4, R223, -R8 ;  /* 0x000000df04077210 */ /* 0x000fe20007ffe908 */
[----:B------:R-:W-:-:S04]  /*f6a0*/  IMAD.SHL.U32 R4, R198, 0x80, RZ ;  /* 0x00000080c6047824 */ /* 0x000fc800078e00ff */
[----:B------:R-:W-:Y:S02]  /*f6b0*/  IMAD R4, R236, R5, R4 ;  /* 0x00000005ec047224 */ /* 0x000fe400078e0204 */
[----:B------:R-:W-:-:S04]  /*f6c0*/  IMAD.SHL.U32 R5, R7, 0x2, RZ ;  /* 0x0000000207057824 */ /* 0x000fc800078e00ff */
[----:B------:R-:W-:Y:S02]  /*f6d0*/  IMAD R5, R236, R12, R5 ;  /* 0x0000000cec057224 */ /* 0x000fe400078e0205 */
[----:B------:R-:W-:Y:S02]  /*f6e0*/  IMAD.MOV.U32 R12, RZ, RZ, R252 ;  /* 0x000000ffff0c7224 */ /* 0x000fe400078e00fc */
[----:B------:R-:W-:Y:S02]  /*f6f0*/  IMAD.MOV.U32 R252, RZ, RZ, R241 ;  /* 0x000000fffffc7224 */ /* 0x000fe400078e00f1 */
[----:B------:R3:W4:Y:S01]  /*f700*/  LDL.LU.S16 R241, [R1+0x21c] ;  /* 0x00021c0001f17983 */ /* 0x0007220000300600 */
[----:B------:R-:W-:-:S04]  /*f710*/  IADD3 R4, R4, -0x80, RZ ;  /* 0xffffff8004047810 */ /* 0x000fc80007ffe0ff */
[----:B------:R-:W-:Y:S02]  /*f720*/  SHF.R.S32.HI R8, RZ, 0x1f, R4 ;  /* 0x0000001fff087819 */ /* 0x000fe40000011404 */
[----:B------:R-:W-:-:S04]  /*f730*/  IADD3 R7, P0, R5, R4, RZ ;  /* 0x0000000405077210 */ /* 0x000fc80007f1e0ff */
[----:B------:R-:W-:Y:S02]  /*f740*/  LEA.HI.X.SX32 R5, R5, R8, 0x1, P0 ;  /* 0x0000000805057211 */ /* 0x000fe400000f0eff */
[----:B------:R-:W-:-:S04]  /*f750*/  LEA R4, P0, R7, R10, 0x1 ;  /* 0x0000000a07047211 */ /* 0x000fc800078008ff */
[----:B------:R-:W-:Y:S02]  /*f760*/  LEA.HI.X R5, R7, R11, R5, 0x1, P0 ;  /* 0x0000000b07057211 */ /* 0x000fe400000f0c05 */
[----:B------:R-:W-:-:S04]  /*f770*/  SHF.R.U32.HI R7, RZ, 0x10, R6 ;  /* 0x00000010ff077819 */ /* 0x000fc80000011606 */
[----:B------:R-:W-:-:S04]  /*f780*/  LOP3.LUT R7, R7, 0xff, RZ, 0xc0, !PT ;  /* 0x000000ff07077812 */ /* 0x000fc800078ec0ff */
[C---:B------:R-:W-:Y:S02]  /*f790*/  ISETP.GE.U32.AND P1, PT, R217.reuse, R7, PT ;  /* 0x00000007d900720c */ /* 0x040fe40003f26070 */
[----:B------:R-:W-:Y:S01]  /*f7a0*/  SHF.R.U32.HI R6, RZ, 0x18, R6 ;  /* 0x00000018ff067819 */ /* 0x000fe20000011606 */
[----:B------:R-:W-:Y:S02]  /*f7b0*/  IMAD.MOV.U32 R11, RZ, RZ, R13 ;  /* 0x000000ffff0b7224 */ /* 0x000fe400078e000d */
[----:B------:R-:W-:Y:S01]  /*f7c0*/  IMAD.MOV.U32 R13, RZ, RZ, R14 ;  /* 0x000000ffff0d7224 */ /* 0x000fe200078e000e */
[----:B------:R-:W-:Y:S01]  /*f7d0*/  ISETP.GE.U32.AND P0, PT, R217, R6, PT ;  /* 0x00000006d900720c */ /* 0x000fe20003f06070 */
[----:B------:R-:W-:Y:S01]  /*f7e0*/  IMAD.MOV.U32 R14, RZ, RZ, R250 ;  /* 0x000000ffff0e7224 */ /* 0x000fe200078e00fa */
[--C-:B------:R-:W-:Y:S01]  /*f7f0*/  SHF.R.U32.HI R6, RZ, 0x10, R2.reuse ;  /* 0x00000010ff067819 */ /* 0x100fe20000011602 */
[----:B------:R-:W-:Y:S01]  /*f800*/  IMAD.MOV.U32 R250, RZ, RZ, R221 ;  /* 0x000000fffffa7224 */ /* 0x000fe200078e00dd */
[----:B------:R-:W-:Y:S01]  /*f810*/  SHF.R.U32.HI R2, RZ, 0x18, R2 ;  /* 0x00000018ff027819 */ /* 0x000fe20000011602 */
[----:B------:R-:W-:-:S02]  /*f820*/  IMAD.MOV.U32 R221, RZ, RZ, R191 ;  /* 0x000000ffffdd7224 */ /* 0x000fc400078e00bf */
[----:B------:R3:W2:Y:S01]  /*f830*/  LDL.LU.S16 R191, [R1+0x224] ;  /* 0x0002240001bf7983 */ /* 0x0006a20000300600 */
[----:B------:R-:W-:Y:S02]  /*f840*/  ISETP.GE.U32.AND P2, PT, R217, R2, PT ;  /* 0x00000002d900720c */ /* 0x000fe40003f46070 */
[C---:B------:R-:W-:Y:S01]  /*f850*/  PRMT R16, R15.reuse, 0x7610, R16 ;  /* 0x000076100f107816 */ /* 0x040fe20000000010 */
[----:B------:R3:W2:Y:S01]  /*f860*/  LDL.LU.S16 R10, [R1+0x220] ;  /* 0x00022000010a7983 */ /* 0x0006a20000300600 */
[----:B------:R-:W-:Y:S01]  /*f870*/  PRMT R2, R15, 0x7632, R2 ;  /* 0x000076320f027816 */ /* 0x000fe20000000002 */
[----:B----4-:R-:W-:-:S05]  /*f880*/  @!P1 HADD2 R241, -R18.H0_H0, -RZ.H0_H0 ;  /* 0xa00000ff12f19230 */ /* 0x010fca0000000900 */
[----:B------:R-:W-:Y:S02]  /*f890*/  PRMT R9, R241, 0x7610, R9 ;  /* 0x00007610f1097816 */ /* 0x000fe40000000009 */
[----:B------:R3:W5:Y:S04]  /*f8a0*/  LDL.LU R241, [R1+0x364] ;  /* 0x0003640001f17983 */ /* 0x0007680000300800 */
[----:B------:R3:W4:Y:S01]  /*f8b0*/  LDL.LU.S16 R15, [R1+0x4] ;  /* 0x00000400010f7983 */ /* 0x0007220000300600 */
[----:B------:R-:W-:Y:S02]  /*f8c0*/  LOP3.LUT R6, R6, 0xff, RZ, 0xc0, !PT ;  /* 0x000000ff06067812 */ /* 0x000fe400078ec0ff */
[----:B------:R-:W-:Y:S02]  /*f8d0*/  PRMT R17, R18, 0x7632, R17 ;  /* 0x0000763212117816 */ /* 0x000fe40000000011 */
[----:B------:R-:W-:Y:S01]  /*f8e0*/  ISETP.GE.U32.AND P3, PT, R217, R6, PT ;  /* 0x00000006d900720c */ /* 0x000fe20003f66070 */
[----:B------:R1:W-:Y:S01]  /*f8f0*/  ST.E.U16 [R4.64], R150 ;  /* 0x0000009604007985 */ /* 0x0003e2000c101504 */
[----:B--2---:R-:W-:-:S05]  /*f900*/  @!P2 HADD2 R10, -R2.H0_H0, -RZ.H0_H0 ;  /* 0xa00000ff020aa230 */ /* 0x004fca0000000900 */
[----:B------:R-:W-:-:S06]  /*f910*/  PRMT R6, R10, 0x7610, R6 ;  /* 0x000076100a067816 */ /* 0x000fcc0000000006 */
[----:B------:R-:W-:Y:S01]  /*f920*/  @!P3 HADD2 R191, -R16.H0_H0, -RZ.H0_H0 ;  /* 0xa00000ff10bfb230 */ /* 0x000fe20000000900 */
[----:B-1----:R-:W-:-:S04]  /*f930*/  IMAD.MOV.U32 R150, RZ, RZ, R11 ;  /* 0x000000ffff967224 */ /* 0x002fc800078e000b */
[----:B------:R-:W-:Y:S02]  /*f940*/  PRMT R7, R191, 0x7610, R7 ;  /* 0x00007610bf077816 */ /* 0x000fe40000000007 */
[----:B------:R-:W-:Y:S02]  /*f950*/  PRMT R191, R18, 0x5410, R17 ;  /* 0x0000541012bf7816 */ /* 0x000fe40000000011 */
[----:B------:R-:W-:Y:S01]  /*f960*/  @!P1 PRMT R18, R9, 0x5410, RZ ;  /* 0x0000541009129816 */ /* 0x000fe200000000ff */
[----:B------:R-:W-:Y:S01]  /*f970*/  ST.E.U16 [R4.64+0x2], R149 ;  /* 0x0000029504007985 */ /* 0x000fe2000c101504 */
[----:B----4-:R-:W-:-:S05]  /*f980*/  @!P0 HADD2 R15, -R17.H0_H0, -RZ.H0_H0 ;  /* 0xa00000ff110f8230 */ /* 0x010fca0000000900 */
[----:B------:R-:W-:Y:S01]  /*f990*/  PRMT R8, R15, 0x7610, R8 ;  /* 0x000076100f087816 */ /* 0x000fe20000000008 */
[----:B------:R-:W-:Y:S02]  /*f9a0*/  IMAD.MOV.U32 R15, RZ, RZ, R12 ;  /* 0x000000ffff0f7224 */ /* 0x000fe400078e000c */
[----:B------:R-:W-:Y:S02]  /*f9b0*/  IMAD.MOV.U32 R12, RZ, RZ, R14 ;  /* 0x000000ffff0c7224 */ /* 0x000fe400078e000e */
[----:B------:R-:W-:Y:S01]  /*f9c0*/  IMAD.MOV.U32 R14, RZ, RZ, R190 ;  /* 0x000000ffff0e7224 */ /* 0x000fe200078e00be */
[----:B------:R-:W-:Y:S02]  /*f9d0*/  PRMT R190, R16, 0x5410, R2 ;  /* 0x0000541010be7816 */ /* 0x000fe40000000002 */
[----:B------:R-:W-:Y:S01]  /*f9e0*/  @!P2 PRMT R2, R6, 0x5410, RZ ;  /* 0x000054100602a816 */ /* 0x000fe200000000ff */
[----:B------:R-:W-:Y:S01]  /*f9f0*/  IMAD.SHL.U32 R6, R236, 0x8, RZ ;  /* 0x00000008ec067824 */ /* 0x000fe200078e00ff */
[----:B------:R-:W-:Y:S01]  /*fa00*/  @!P0 PRMT R17, R8, 0x5410, RZ ;  /* 0x0000541008118816 */ /* 0x000fe200000000ff */
[----:B------:R-:W-:-:S02]  /*fa10*/  IMAD.SHL.U32 R8, R236, 0x40, RZ ;  /* 0x00000040ec087824 */ /* 0x000fc400078e00ff */
[--C-:B------:R-:W-:Y:S01]  /*fa20*/  IMAD.WIDE R10, R6, 0x2, R4.reuse ;  /* 0x00000002060a7825 */ /* 0x100fe200078e0204 */
[----:B------:R1:W-:Y:S01]  /*fa30*/  STL [R1+0x244], R6 ;  /* 0x0002440601007387 */ /* 0x0003e20000100800 */
[----:B------:R-:W-:Y:S02]  /*fa40*/  @!P3 PRMT R16, R7, 0x5410, RZ ;  /* 0x000054100710b816 */ /* 0x000fe400000000ff */
[----:B------:R-:W-:Y:S01]  /*fa50*/  IMAD.WIDE R8, R8, 0x2, R4 ;  /* 0x0000000208087825 */ /* 0x000fe200078e0204 */
[----:B------:R-:W-:Y:S04]  /*fa60*/  ST.E.U16 [R10.64], R147 ;  /* 0x000000930a007985 */ /* 0x000fe8000c101504 */
[----:B------:R-:W-:Y:S04]  /*fa70*/  ST.E.U16 [R10.64+0x2], R148 ;  /* 0x000002940a007985 */ /* 0x000fe8000c101504 */
[----:B------:R2:W-:Y:S01]  /*fa80*/  ST.E.U16 [R8.64], R74 ;  /* 0x0000004a08007985 */ /* 0x0005e2000c101504 */
[----:B-1----:R-:W-:-:S03]  /*fa90*/  IMAD R6, R236, 0x48, RZ ;  /* 0x00000048ec067824 */ /* 0x002fc600078e02ff */
[----:B------:R3:W5:Y:S04]  /*faa0*/  LDL.LU R236, [R1+0x360] ;  /* 0x0003600001ec7983 */ /* 0x0007680000300800 */
[----:B------:R1:W-:Y:S04]  /*fab0*/  STL [R1+0x290], R6 ;  /* 0x0002900601007387 */ /* 0x0003e80000100800 */
[----:B------:R4:W-:Y:S01]  /*fac0*/  ST.E.U16 [R8.64+0x2], R73 ;  /* 0x0000024908007985 */ /* 0x0009e2000c101504 */
[----:B--2---:R-:W-:Y:S02]  /*fad0*/  IMAD.MOV.U32 R74, RZ, RZ, R215 ;  /* 0x000000ffff4a7224 */ /* 0x004fe400078e00d7 */
[----:B------:R-:W-:-:S02]  /*fae0*/  IMAD.MOV.U32 R149, RZ, RZ, R12 ;  /* 0x000000ffff957224 */ /* 0x000fc400078e000c */
[----:B-1----:R-:W-:-:S05]  /*faf0*/  IMAD.WIDE R6, R6, 0x2, R4 ;  /* 0x0000000206067825 */ /* 0x002fca00078e0204 */
[----:B------:R1:W-:Y:S01]  /*fb00*/  ST.E.U16 [R6.64], R72 ;  /* 0x0000004806007985 */ /* 0x0003e2000c101504 */
[----:B------:R-:W-:Y:S02]  /*fb10*/  IMAD.MOV.U32 R148, RZ, RZ, R180 ;  /* 0x000000ffff947224 */ /* 0x000fe400078e00b4 */
[----:B------:R-:W-:Y:S01]  /*fb20*/  IMAD.MOV.U32 R147, RZ, RZ, R14 ;  /* 0x000000ffff937224 */ /* 0x000fe200078e000e */
[----:B------:R-:W-:Y:S01]  /*fb30*/  ST.E.U16 [R6.64+0x2], R71 ;  /* 0x0000024706007985 */ /* 0x000fe2000c101504 */
[----:B----4-:R-:W-:Y:S02]  /*fb40*/  IMAD.MOV.U32 R73, RZ, RZ, R150 ;  /* 0x000000ffff497224 */ /* 0x010fe400078e0096 */
[----:B------:R-:W-:Y:S01]  /*fb50*/  IMAD.MOV.U32 R150, RZ, RZ, R15 ;  /* 0x000000ffff967224 */ /* 0x000fe200078e000f */
[----:B------:R2:W-:Y:S01]  /*fb60*/  ST.E.U16 [R4.64+0x10], R146 ;  /* 0x0000109204007985 */ /* 0x0005e2000c101504 */
[----:B------:R-:W-:Y:S01]  /*fb70*/  LOP3.LUT R15, R159, R171, RZ, 0x3c, !PT ;  /* 0x000000ab9f0f7212 */ /* 0x000fe200078e3cff */
[----:B-1----:R-:W-:-:S02]  /*fb80*/  IMAD.MOV.U32 R72, RZ, RZ, R214 ;  /* 0x000000ffff487224 */ /* 0x002fc400078e00d6 */
[----:B------:R-:W-:-:S05]  /*fb90*/  IMAD.WIDE.U32 R214, R181, -0x326172a9, RZ ;  /* 0xcd9e8d57b5d67825 */ /* 0x000fca00078e00ff */
[----:B------:R-:W-:-:S05]  /*fba0*/  LOP3.LUT R12, R216, R215, RZ, 0x3c, !PT ;  /* 0x000000d7d80c7212 */ /* 0x000fca00078e3cff */
[----:B------:R-:W-:Y:S01]  /*fbb0*/  IMAD.WIDE.U32 R180, R12, -0x2daee0ad, RZ ;  /* 0xd2511f530cb47825 */ /* 0x000fe200078e00ff */
[----:B------:R-:W-:Y:S01]  /*fbc0*/  ST.E.U16 [R4.64+0x12], R77 ;  /* 0x0000124d04007985 */ /* 0x000fe2000c101504 */
[----:B------:R-:W-:-:S03]  /*fbd0*/  LOP3.LUT R12, R151, R171, RZ, 0x3c, !PT ;  /* 0x000000ab970c7212 */ /* 0x000fc600078e3cff */
[----:B------:R-:W-:Y:S01]  /*fbe0*/  LOP3.LUT R14, R181, R211, R170, 0x96, !PT ;  /* 0x000000d3b50e7212 */ /* 0x000fe200078e96aa */
[----:B------:R-:W-:Y:S01]  /*fbf0*/  ST.E.U16 [R10.64+0x10], R75 ;  /* 0x0000104b0a007985 */ /* 0x000fe2000c101504 */
[----:B------:R-:W-:-:S03]  /*fc00*/  IMAD.MOV.U32 R159, RZ, RZ, R72 ;  /* 0x000000ffff9f7224 */ /* 0x000fc600078e0048 */
[----:B------:R-:W-:Y:S01]  /*fc10*/  ST.E.U16 [R10.64+0x12], R76 ;  /* 0x0000124c0a007985 */ /* 0x000fe2000c101504 */
[----:B------:R-:W-:-:S03]  /*fc20*/  IMAD.MOV.U32 R151, RZ, RZ, R13 ;  /* 0x000000ffff977224 */ /* 0x000fc600078e000d */
[----:B------:R1:W-:Y:S01]  /*fc30*/  ST.E.U16 [R8.64+0x10], R70 ;  /* 0x0000104608007985 */ /* 0x0003e2000c101504 */
[----:B------:R-:W-:-:S03]  /*fc40*/  IMAD.MOV.U32 R72, RZ, RZ, R169 ;  /* 0x000000ffff487224 */ /* 0x000fc600078e00a9 */
[----:B------:R-:W-:Y:S01]  /*fc50*/  ST.E.U16 [R8.64+0x12], R69 ;  /* 0x0000124508007985 */ /* 0x000fe2000c101504 */
[----:B------:R-:W-:-:S03]  /*fc60*/  IMAD.WIDE.U32 R12, R12, -0x326172a9, RZ ;  /* 0xcd9e8d570c0c7825 */ /* 0x000fc600078e00ff */
[----:B------:R4:W-:Y:S01]  /*fc70*/  ST.E.U16 [R6.64+0x10], R63 ;  /* 0x0000103f06007985 */ /* 0x0009e2000c101504 */
[----:B--2---:R-:W-:-:S03]  /*fc80*/  IMAD.MOV.U32 R146, RZ, RZ, R74 ;  /* 0x000000ffff927224 */ /* 0x004fc600078e004a */
[----:B------:R2:W-:Y:S04]  /*fc90*/  ST.E.U16 [R6.64+0x12], R68 ;  /* 0x0000124406007985 */ /* 0x0005e8000c101504 */
[----:B------:R2:W-:Y:S01]  /*fca0*/  ST.E.U16 [R4.64+0x20], R145 ;  /* 0x0000209104007985 */ /* 0x0005e2000c101504 */
[----:B-1----:R-:W-:Y:S01]  /*fcb0*/  LOP3.LUT R70, R103, R239, R12, 0x96, !PT ;  /* 0x000000ef67467212 */ /* 0x002fe200078e960c */
[----:B----4-:R-:W-:Y:S02]  /*fcc0*/  IMAD.MOV.U32 R63, RZ, RZ, R168 ;  /* 0x000000ffff3f7224 */ /* 0x010fe400078e00a8 */
[----:B------:R-:W-:-:S05]  /*fcd0*/  IMAD.WIDE.U32 R168, R14, -0x326172a9, RZ ;  /* 0xcd9e8d570ea87825 */ /* 0x000fca00078e00ff */
[----:B------:R-:W-:Y:S01]  /*fce0*/  LOP3.LUT R74, R169, R239, R12, 0x96, !PT ;  /* 0x000000efa94a7212 */ /* 0x000fe200078e960c */
[----:B------:R-:W-:Y:S02]  /*fcf0*/  IMAD.SHL.U32 R12, R172, 0x4, RZ ;  /* 0x00000004ac0c7824 */ /* 0x000fe400078e00ff */
[----:B------:R-:W-:-:S03]  /*fd00*/  IMAD.WIDE.U32 R14, R15, -0x326172a9, RZ ;  /* 0xcd9e8d570f0e7825 */ /* 0x000fc600078e00ff */
[----:B------:R-:W-:Y:S01]  /*fd10*/  LOP3.LUT R12, R171, R135, R12, 0x96, !PT ;  /* 0x00000087ab0c7212 */ /* 0x000fe200078e960c */
[----:B------:R-:W-:Y:S01]  /*fd20*/  ST.E.U16 [R4.64+0x22], R144 ;  /* 0x0000229004007985 */ /* 0x000fe2000c101504 */
[-C--:B------:R-:W-:Y:S02]  /*fd30*/  LOP3.LUT R69, R15, R240.reuse, R212, 0x96, !PT ;  /* 0x000000f00f457212 */ /* 0x080fe400078e96d4 */
[-C--:B------:R-:W-:Y:S02]  /*fd40*/  LOP3.LUT R71, R103, R239.reuse, R14, 0x96, !PT ;  /* 0x000000ef67477212 */ /* 0x080fe400078e960e */
[-C--:B------:R-:W-:Y:S02]  /*fd50*/  LOP3.LUT R77, R15, R240.reuse, R214, 0x96, !PT ;  /* 0x000000f00f4d7212 */ /* 0x080fe400078e96d6 */
[----:B------:R-:W-:Y:S01]  /*fd60*/  LOP3.LUT R76, R169, R239, R14, 0x96, !PT ;  /* 0x000000efa94c7212 */ /* 0x000fe200078e960e */
[----:B------:R-:W-:Y:S01]  /*fd70*/  IMAD.WIDE.U32 R14, R12, -0x326172a9, RZ ;  /* 0xcd9e8d570c0e7825 */ /* 0x000fe200078e00ff */
        /* <DEDUP_REMOVED lines=12> */
[----:B------:R1:W-:Y:S04]  /*fe40*/  ST.E.U16 [R8.64+0x32], R78 ;  /* 0x0000324e08007985 */ /* 0x0003e8000c101504 */
[----:B------:R-:W-:Y:S04]  /*fe50*/  ST.E.U16 [R6.64+0x30], R81 ;  /* 0x0000305106007985 */ /* 0x000fe8000c101504 */
[----:B------:R-:W-:Y:S04]  /*fe60*/  ST.E.U16 [R6.64+0x32], R80 ;  /* 0x0000325006007985 */ /* 0x000fe8000c101504 */
[----:B------:R-:W-:Y:S04]  /*fe70*/  ST.E.U16 [R4.64+0x40], R136 ;  /* 0x0000408804007985 */ /* 0x000fe8000c101504 */
[----:B------:R4:W-:Y:S01]  /*fe80*/  ST.E.U16 [R4.64+0x42], R133 ;  /* 0x0000428504007985 */ /* 0x0009e2000c101504 */
[----:B--2---:R-:W-:-:S03]  /*fe90*/  LOP3.LUT R68, R13, R240, R212, 0x96, !PT ;  /* 0x000000f00d447212 */ /* 0x004fc600078e96d4 */
[----:B------:R-:W-:Y:S01]  /*fea0*/  ST.E.U16 [R10.64+0x40], R129 ;  /* 0x000040810a007985 */ /* 0x000fe2000c101504 */
[----:B------:R-:W-:-:S03]  /*feb0*/  LOP3.LUT R75, R13, R240, R214, 0x96, !PT ;  /* 0x000000f00d4b7212 */ /* 0x000fc600078e96d6 */
[----:B------:R-:W-:Y:S01]  /*fec0*/  ST.E.U16 [R10.64+0x42], R131 ;  /* 0x000042830a007985 */ /* 0x000fe2000c101504 */
[----:B------:R-:W-:Y:S02]  /*fed0*/  IMAD.MOV.U32 R145, RZ, RZ, R159 ;  /* 0x000000ffff917224 */ /* 0x000fe400078e009f */
[----:B-1----:R-:W-:Y:S01]  /*fee0*/  IMAD.WIDE.U32 R78, R12, -0x2daee0ad, RZ ;  /* 0xd2511f530c4e7825 */ /* 0x002fe200078e00ff */
[----:B------:R-:W-:Y:S04]  /*fef0*/  ST.E.U16 [R8.64+0x40], R67 ;  /* 0x0000404308007985 */ /* 0x000fe8000c101504 */
[----:B------:R-:W-:Y:S01]  /*ff00*/  ST.E.U16 [R8.64+0x42], R66 ;  /* 0x0000424208007985 */ /* 0x000fe2000c101504 */
[----:B------:R-:W-:-:S03]  /*ff10*/  IMAD.MOV.U32 R159, RZ, RZ, R63 ;  /* 0x000000ffff9f7224 */ /* 0x000fc600078e003f */
[----:B------:R-:W-:Y:S01]  /*ff20*/  ST.E.U16 [R6.64+0x40], R64 ;  /* 0x0000404006007985 */ /* 0x000fe2000c101504 */
[----:B------:R-:W-:-:S03]  /*ff30*/  IMAD.MOV.U32 R13, RZ, RZ, R72 ;  /* 0x000000ffff0d7224 */ /* 0x000fc600078e0048 */
[----:B------:R-:W-:Y:S01]  /*ff40*/  ST.E.U16 [R6.64+0x42], R65 ;  /* 0x0000424106007985 */ /* 0x000fe2000c101504 */
[----:B------:R-:W-:Y:S01]  /*ff50*/  IMAD.MOV.U32 R144, RZ, RZ, R73 ;  /* 0x000000ffff907224 */ /* 0x000fe200078e0049 */
[----:B------:R-:W-:Y:S01]  /*ff60*/  LOP3.LUT R72, R15, R240, R214, 0x96, !PT ;  /* 0x000000f00f487212 */ /* 0x000fe200078e96d6 */
[----:B------:R-:W-:Y:S01]  /*ff70*/  IMAD.MOV.U32 R84, RZ, RZ, R212 ;  /* 0x000000ffff547224 */ /* 0x000fe200078e00d4 */
[----:B------:R-:W-:Y:S01]  /*ff80*/  ST.E.U16 [R4.64+0x50], R124 ;  /* 0x0000507c04007985 */ /* 0x000fe2000c101504 */
[----:B------:R-:W-:Y:S01]  /*ff90*/  IMAD.MOV.U32 R85, RZ, RZ, R213 ;  /* 0x000000ffff557224 */ /* 0x000fe200078e00d5 */
[-CC-:B------:R-:W-:Y:S02]  /*ffa0*/  LOP3.LUT R63, R103, R239.reuse, R14.reuse, 0x96, !PT ;  /* 0x000000ef673f7212 */ /* 0x180fe400078e960e */
[----:B------:R-:W-:Y:S01]  /*ffb0*/  ST.E.U16 [R4.64+0x52], R122 ;  /* 0x0000527a04007985 */ /* 0x000fe2000c101504 */
[----:B------:R-:W-:Y:S01]  /*ffc0*/  LOP3.LUT R73, R169, R239, R14, 0x96, !PT ;  /* 0x000000efa9497212 */ /* 0x000fe200078e960e */
[----:B------:R-:W-:-:S02]  /*ffd0*/  IMAD.MOV.U32 R14, RZ, RZ, R214 ;  /* 0x000000ffff0e7224 */ /* 0x000fc400078e00d6 */
[----:B------:R-:W-:Y:S01]  /*ffe0*/  ST.E.U16 [R10.64+0x50], R120 ;  /* 0x000050780a007985 */ /* 0x000fe2000c101504 */
[----:B------:R-:W-:-:S03]  /*fff0*/  IMAD.MOV.U32 R15, RZ, RZ, R215 ;  /* 0x000000ffff0f7224 */ /* 0x000fc600078e00d7 */
[----:B------:R-:W-:Y:S01]  /*10000*/  ST.E.U16 [R10.64+0x52], R121 ;  /* 0x000052790a007985 */ /* 0x000fe2000c101504 */
[----:B------:R-:W-:-:S03]  /*10010*/  IMAD.MOV.U32 R140, RZ, RZ, R84 ;  /* 0x000000ffff8c7224 */ /* 0x000fc600078e0054 */
[----:B------:R-:W-:Y:S01]  /*10020*/  ST.E.U16 [R8.64+0x50], R56 ;  /* 0x0000503808007985 */ /* 0x000fe2000c101504 */
[----:B------:R-:W-:-:S03]  /*10030*/  IMAD.MOV.U32 R141, RZ, RZ, R85 ;  /* 0x000000ffff8d7224 */ /* 0x000fc600078e0055 */
[----:B------:R1:W-:Y:S01]  /*10040*/  ST.E.U16 [R8.64+0x52], R34 ;  /* 0x0000522208007985 */ /* 0x0003e2000c101504 */
[----:B----4-:R-:W-:-:S03]  /*10050*/  IMAD.MOV.U32 R133, RZ, RZ, R13 ;  /* 0x000000ffff857224 */ /* 0x010fc600078e000d */
[----:B------:R-:W-:Y:S01]  /*10060*/  ST.E.U16 [R6.64+0x50], R58 ;  /* 0x0000503a06007985 */ /* 0x000fe2000c101504 */
[----:B------:R-:W-:-:S03]  /*10070*/  IMAD.WIDE.U32 R12, R68, -0x2daee0ad, RZ ;  /* 0xd2511f53440c7825 */ /* 0x000fc600078e00ff */
[----:B------:R-:W-:Y:S01]  /*10080*/  ST.E.U16 [R6.64+0x52], R57 ;  /* 0x0000523906007985 */ /* 0x000fe2000c101504 */
[----:B------:R-:W-:-:S03]  /*10090*/  IMAD.WIDE.U32 R84, R70, -0x2daee0ad, RZ ;  /* 0xd2511f5346547825 */ /* 0x000fc600078e00ff */
[----:B------:R-:W-:Y:S01]  /*100a0*/  ST.E.U16 [R4.64+0x60], R127 ;  /* 0x0000607f04007985 */ /* 0x000fe2000c101504 */
[----:B------:R-:W-:-:S03]  /*100b0*/  IMAD.MOV.U32 R142, RZ, RZ, R14 ;  /* 0x000000ffff8e7224 */ /* 0x000fc600078e000e */
[----:B------:R-:W-:Y:S01]  /*100c0*/  ST.E.U16 [R4.64+0x62], R126 ;  /* 0x0000627e04007985 */ /* 0x000fe2000c101504 */
[----:B------:R-:W-:-:S03]  /*100d0*/  IMAD.MOV.U32 R143, RZ, RZ, R15 ;  /* 0x000000ffff8f7224 */ /* 0x000fc600078e000f */
[----:B------:R2:W-:Y:S01]  /*100e0*/  ST.E.U16 [R10.64+0x60], R125 ;  /* 0x0000607d0a007985 */ /* 0x0005e2000c101504 */
[----:B------:R-:W-:-:S03]  /*100f0*/  IMAD.WIDE.U32 R14, R69, -0x2daee0ad, RZ ;  /* 0xd2511f53450e7825 */ /* 0x000fc600078e00ff */
[----:B------:R-:W-:Y:S01]  /*10100*/  ST.E.U16 [R10.64+0x62], R123 ;  /* 0x0000627b0a007985 */ /* 0x000fe2000c101504 */
[----:B-1----:R-:W-:-:S03]  /*10110*/  LOP3.LUT R34, R79, R242, R174, 0x96, !PT ;  /* 0x000000f24f227212 */ /* 0x002fc600078e96ae */
[----:B------:R-:W-:Y:S01]  /*10120*/  ST.E.U16 [R8.64+0x60], R55 ;  /* 0x0000603708007985 */ /* 0x000fe2000c101504 */
[----:B------:R-:W-:-:S03]  /*10130*/  IMAD.WIDE.U32 R82, R71, -0x2daee0ad, RZ ;  /* 0xd2511f5347527825 */ /* 0x000fc600078e00ff */
[----:B------:R-:W-:Y:S01]  /*10140*/  ST.E.U16 [R8.64+0x62], R40 ;  /* 0x0000622808007985 */ /* 0x000fe2000c101504 */
[----:B------:R-:W-:-:S03]  /*10150*/  IMAD.WIDE.U32 R80, R63, -0x2daee0ad, RZ ;  /* 0xd2511f533f507825 */ /* 0x000fc600078e00ff */
[----:B------:R1:W-:Y:S01]  /*10160*/  ST.E.U16 [R6.64+0x60], R35 ;  /* 0x0000602306007985 */ /* 0x0003e2000c101504 */
[-C--:B------:R-:W-:Y:S01]  /*10170*/  LOP3.LUT R64, R13, R242.reuse, R174, 0x96, !PT ;  /* 0x000000f20d407212 */ /* 0x080fe200078e96ae */
[----:B------:R-:W-:Y:S01]  /*10180*/  IMAD.WIDE.U32 R138, R74, -0x2daee0ad, RZ ;  /* 0xd2511f534a8a7825 */ /* 0x000fe200078e00ff */
[-C--:B------:R-:W-:Y:S02]  /*10190*/  LOP3.LUT R63, R85, R245.reuse, R12, 0x96, !PT ;  /* 0x000000f5553f7212 */ /* 0x080fe400078e960c */
[-C--:B------:R-:W-:Y:S01]  /*101a0*/  LOP3.LUT R65, R83, R245.reuse, R14, 0x96, !PT ;  /* 0x000000f553417212 */ /* 0x080fe200078e960e */
[----:B------:R-:W-:Y:S01]  /*101b0*/  IMAD.WIDE.U32 R12, R75, -0x2daee0ad, RZ ;  /* 0xd2511f534b0c7825 */ /* 0x000fe200078e00ff */
[-C--:B------:R-:W-:Y:S02]  /*101c0*/  LOP3.LUT R67, R81, R245.reuse, R78, 0x96, !PT ;  /* 0x000000f551437212 */ /* 0x080fe400078e964e */
[-C--:B------:R-:W-:Y:S01]  /*101d0*/  LOP3.LUT R66, R15, R242.reuse, R174, 0x96, !PT ;  /* 0x000000f20f427212 */ /* 0x080fe200078e96ae */
[----:B------:R-:W-:Y:S01]  /*101e0*/  IMAD.WIDE.U32 R78, R72, -0x2daee0ad, RZ ;  /* 0xd2511f53484e7825 */ /* 0x000fe200078e00ff */
[----:B------:R-:W-:Y:S01]  /*101f0*/  LOP3.LUT R71, R13, R242, R180, 0x96, !PT ;  /* 0x000000f20d477212 */ /* 0x000fe200078e96b4 */
[----:B------:R4:W-:Y:S01]  /*10200*/  ST.E.U16 [R6.64+0x62], R41 ;  /* 0x0000622906007985 */ /* 0x0009e2000c101504 */
[----:B------:R-:W-:Y:S01]  /*10210*/  LOP3.LUT R68, R139, R245, R12, 0x96, !PT ;  /* 0x000000f58b447212 */ /* 0x000fe200078e960c */
[----:B------:R-:W-:-:S02]  /*10220*/  IMAD.WIDE.U32 R14, R77, -0x2daee0ad, RZ ;  /* 0xd2511f534d0e7825 */ /* 0x000fc400078e00ff */
[----:B------:R3:W-:Y:S02]  /*10230*/  ST.E.U16 [R4.64+0x72], R130 ;  /* 0x0000728204007985 */ /* 0x0007e4000c101504 */
[----:B--2---:R-:W-:-:S04]  /*10240*/  IMAD.WIDE.U32 R124, R76, -0x2daee0ad, RZ ;  /* 0xd2511f534c7c7825 */ /* 0x004fc800078e00ff */
[----:B-1----:R-:W-:-:S05]  /*10250*/  IMAD.WIDE.U32 R34, R34, -0x326172a9, RZ ;  /* 0xcd9e8d5722227825 */ /* 0x002fca00078e00ff */
[----:B------:R-:W-:Y:S01]  /*10260*/  LOP3.LUT R40, R35, R238, R102, 0x96, !PT ;  /* 0x000000ee23287212 */ /* 0x000fe200078e9666 */
[----:B------:R-:W-:Y:S01]  /*10270*/  IMAD.WIDE.U32 R74, R73, -0x2daee0ad, RZ ;  /* 0xd2511f53494a7825 */ /* 0x000fe200078e00ff */
[----:B------:R-:W-:Y:S03]  /*10280*/  ST.E.U16 [R4.64+0x70], R132 ;  /* 0x0000708404007985 */ /* 0x000fe6000c101504 */
[----:B------:R-:W-:Y:S01]  /*10290*/  IMAD.WIDE.U32 R12, R64, -0x326172a9, RZ ;  /* 0xcd9e8d57400c7825 */ /* 0x000fe200078e00ff */
[----:B------:R1:W-:Y:S03]  /*102a0*/  ST.E.U16 [R10.64+0x70], R128 ;  /* 0x000070800a007985 */ /* 0x0003e6000c101504 */
[----:B------:R-:W-:Y:S01]  /*102b0*/  IMAD.WIDE.U32 R126, R65, -0x326172a9, RZ ;  /* 0xcd9e8d57417e7825 */ /* 0x000fe200078e00ff */
[----:B------:R-:W-:Y:S03]  /*102c0*/  ST.E.U16 [R10.64+0x72], R137 ;  /* 0x000072890a007985 */ /* 0x000fe6000c101504 */
[----:B----4-:R-:W-:Y:S01]  /*102d0*/  IMAD.WIDE.U32 R40, R40, -0x2daee0ad, RZ ;  /* 0xd2511f5328287825 */ /* 0x010fe200078e00ff */
[-C--:B------:R-:W-:Y:S01]  /*102e0*/  LOP3.LUT R70, R15, R242.reuse, R180, 0x96, !PT ;  /* 0x000000f20f467212 */ /* 0x080fe200078e96b4 */
[----:B------:R-:W-:Y:S02]  /*102f0*/  ST.E.U16 [R8.64+0x70], R60 ;  /* 0x0000703c08007985 */ /* 0x000fe4000c101504 */
[----:B---3--:R-:W-:Y:S01]  /*10300*/  IMAD.WIDE.U32 R130, R63, -0x326172a9, RZ ;  /* 0xcd9e8d573f827825 */ /* 0x008fe200078e00ff */
[-C--:B------:R-:W-:Y:S01]  /*10310*/  LOP3.LUT R69, R125, R245.reuse, R14, 0x96, !PT ;  /* 0x000000f57d457212 */ /* 0x080fe200078e960e */
[----:B------:R2:W-:Y:S02]  /*10320*/  ST.E.U16 [R8.64+0x72], R59 ;  /* 0x0000723b08007985 */ /* 0x0005e4000c101504 */
[----:B------:R-:W-:Y:S01]  /*10330*/  IMAD.WIDE.U32 R64, R67, -0x326172a9, RZ ;  /* 0xcd9e8d5743407825 */ /* 0x000fe200078e00ff */
[----:B------:R-:W-:Y:S01]  /*10340*/  LOP3.LUT R56, R79, R242, R180, 0x96, !PT ;  /* 0x000000f24f387212 */ /* 0x000fe200078e96b4 */
[----:B------:R-:W-:Y:S01]  /*10350*/  ST.E.U16 [R6.64+0x70], R62 ;  /* 0x0000703e06007985 */ /* 0x000fe2000c101504 */
[----:B------:R-:W-:Y:S01]  /*10360*/  LOP3.LUT R72, R75, R245, R78, 0x96, !PT ;  /* 0x000000f54b487212 */ /* 0x000fe200078e964e */
[----:B------:R-:W-:Y:S01]  /*10370*/  IMAD.WIDE.U32 R14, R66, -0x326172a9, RZ ;  /* 0xcd9e8d57420e7825 */ /* 0x000fe200078e00ff */
[----:B------:R-:W-:Y:S01]  /*10380*/  LOP3.LUT R58, R41, R247, R80, 0x96, !PT ;  /* 0x000000f7293a7212 */ /* 0x000fe200078e9650 */
[----:B------:R-:W-:Y:S01]  /*10390*/  ST.E.U16 [R6.64+0x72], R61 ;  /* 0x0000723d06007985 */ /* 0x000fe2000c101504 */
[----:B------:R-:W-:-:S02]  /*103a0*/  LOP3.LUT R63, R13, R238, R102, 0x96, !PT ;  /* 0x000000ee0d3f7212 */ /* 0x000fc400078e9666 */
[-C--:B------:R-:W-:Y:S01]  /*103b0*/  LOP3.LUT R83, R131, R248.reuse, R12, 0x96, !PT ;  /* 0x000000f883537212 */ /* 0x080fe200078e960c */
[----:B------:R-:W-:Y:S01]  /*103c0*/  ST.E.U16 [R4.64+0x80], R119 ;  /* 0x0000807704007985 */ /* 0x000fe2000c101504 */
[----:B------:R-:W-:Y:S01]  /*103d0*/  LOP3.LUT R41, R65, R248, R34, 0x96, !PT ;  /* 0x000000f841297212 */ /* 0x000fe200078e9622 */
[----:B------:R-:W-:Y:S02]  /*103e0*/  IMAD.WIDE.U32 R12, R71, -0x326172a9, RZ ;  /* 0xcd9e8d57470c7825 */ /* 0x000fe400078e00ff */
[----:B------:R-:W-:Y:S02]  /*103f0*/  ST.E.U16 [R4.64+0x82], R118 ;  /* 0x0000827604007985 */ /* 0x000fe4000c101504 */
[----:B-1----:R-:W-:Y:S02]  /*10400*/  IMAD.WIDE.U32 R128, R68, -0x326172a9, RZ ;  /* 0xcd9e8d5744807825 */ /* 0x002fe400078e00ff */
[----:B------:R-:W-:Y:S01]  /*10410*/  ST.E.U16 [R10.64+0x80], R116 ;  /* 0x000080740a007985 */ /* 0x000fe2000c101504 */
[----:B------:R-:W-:Y:S01]  /*10420*/  LOP3.LUT R55, R15, R238, R102, 0x96, !PT ;  /* 0x000000ee0f377212 */ /* 0x000fe200078e9666 */
[----:B------:R-:W-:-:S02]  /*10430*/  IMAD.WIDE.U32 R56, R56, -0x326172a9, RZ ;  /* 0xcd9e8d5738387825 */ /* 0x000fc400078e00ff */
[----:B------:R-:W-:Y:S01]  /*10440*/  ST.E.U16 [R10.64+0x82], R117 ;  /* 0x000082750a007985 */ /* 0x000fe2000c101504 */
[----:B------:R-:W-:Y:S01]  /*10450*/  LOP3.LUT R66, R127, R248, R14, 0x96, !PT ;  /* 0x000000f87f427212 */ /* 0x000fe200078e960e */
[----:B------:R-:W-:Y:S02]  /*10460*/  IMAD.WIDE.U32 R72, R72, -0x326172a9, RZ ;  /* 0xcd9e8d5748487825 */ /* 0x000fe400078e00ff */
[----:B------:R-:W-:Y:S04]  /*10470*/  ST.E.U16 [R8.64+0x80], R54 ;  /* 0x0000803608007985 */ /* 0x000fe8000c101504 */
[----:B------:R-:W-:Y:S01]  /*10480*/  ST.E.U16 [R8.64+0x82], R53 ;  /* 0x0000823508007985 */ /* 0x000fe2000c101504 */
[----:B------:R-:W-:-:S03]  /*10490*/  IMAD.WIDE.U32 R14, R70, -0x326172a9, RZ ;  /* 0xcd9e8d57460e7825 */ /* 0x000fc600078e00ff */
[----:B------:R-:W-:Y:S01]  /*104a0*/  ST.E.U16 [R6.64+0x80], R52 ;  /* 0x0000803406007985 */ /* 0x000fe2000c101504 */
[----:B------:R-:W-:-:S03]  /*104b0*/  IMAD.WIDE.U32 R70, R41, -0x2daee0ad, RZ ;  /* 0xd2511f5329467825 */ /* 0x000fc600078e00ff */
[----:B------:R-:W-:Y:S01]  /*104c0*/  ST.E.U16 [R6.64+0x82], R51 ;  /* 0x0000823306007985 */ /* 0x000fe2000c101504 */
[----:B------:R-:W-:-:S03]  /*104d0*/  LOP3.LUT R121, R129, R248, R12, 0x96, !PT ;  /* 0x000000f881797212 */ /* 0x000fc600078e960c */
[----:B------:R-:W-:Y:S04]  /*104e0*/  ST.E.U16 [R4.64+0x90], R115 ;  /* 0x0000907304007985 */ /* 0x000fe8000c101504 */
[----:B------:R-:W-:Y:S01]  /*104f0*/  ST.E.U16 [R4.64+0x92], R114 ;  /* 0x0000927204007985 */ /* 0x000fe2000c101504 */
[----:B------:R-:W-:-:S03]  /*10500*/  LOP3.LUT R34, R57, R238, R168, 0x96, !PT ;  /* 0x000000ee39227212 */ /* 0x000fc600078e96a8 */
[----:B------:R-:W-:Y:S01]  /*10510*/  ST.E.U16 [R10.64+0x90], R112 ;  /* 0x000090700a007985 */ /* 0x000fe2000c101504 */
[----:B------:R-:W-:-:S03]  /*10520*/  LOP3.LUT R12, R73, R248, R56, 0x96, !PT ;  /* 0x000000f8490c7212 */ /* 0x000fc600078e9638 */
        /* <DEDUP_REMOVED lines=10> */
[----:B------:R-:W-:Y:S04]  /*105d0*/  ST.E.U16 [R10.64+0xa0], R109 ;  /* 0x0000a06d0a007985 */ /* 0x000fe8000c101504 */
[----:B------:R-:W-:Y:S01]  /*105e0*/  ST.E.U16 [R10.64+0xa2], R108 ;  /* 0x0000a26c0a007985 */ /* 0x000fe2000c101504 */
[----:B------:R-:W-:-:S03]  /*105f0*/  IMAD.WIDE.U32 R34, R34, -0x2daee0ad, RZ ;  /* 0xd2511f5322227825 */ /* 0x000fc600078e00ff */
[----:B------:R-:W-:Y:S01]  /*10600*/  ST.E.U16 [R8.64+0xa0], R46 ;  /* 0x0000a02e08007985 */ /* 0x000fe2000c101504 */
[----:B--2---:R-:W-:-:S03]  /*10610*/  IMAD.WIDE.U32 R58, R12, -0x2daee0ad, RZ ;  /* 0xd2511f530c3a7825 */ /* 0x004fc600078e00ff */
        /* <DEDUP_REMOVED lines=18> */
[----:B------:R-:W-:-:S03]  /*10740*/  IMAD.WIDE.U32 R122, R69, -0x326172a9, RZ ;  /* 0xcd9e8d57457a7825 */ /* 0x000fc600078e00ff */
[----:B------:R-:W-:Y:S01]  /*10750*/  ST.E.U16 [R6.64+0xc0], R28 ;  /* 0x0000c01c06007985 */ /* 0x000fe2000c101504 */
[----:B------:R-:W-:-:S03]  /*10760*/  LOP3.LUT R120, R13, R238, R168, 0x96, !PT ;  /* 0x000000ee0d787212 */ /* 0x000fc600078e96a8 */
[----:B------:R-:W-:Y:S01]  /*10770*/  ST.E.U16 [R6.64+0xc2], R27 ;  /* 0x0000c21b06007985 */ /* 0x000fe2000c101504 */
[----:B------:R-:W-:-:S03]  /*10780*/  LOP3.LUT R35, R35, R247, R74, 0x96, !PT ;  /* 0x000000f723237212 */ /* 0x000fc600078e964a */
[----:B------:R-:W-:Y:S01]  /*10790*/  ST.E.U16 [R4.64+0xd0], R97 ;  /* 0x0000d06104007985 */ /* 0x000fe2000c101504 */
[----:B------:R-:W-:-:S03]  /*107a0*/  IMAD.WIDE.U32 R12, R12, -0x326172a9, RZ ;  /* 0xcd9e8d570c0c7825 */ /* 0x000fc600078e00ff */
[----:B------:R-:W-:Y:S04]  /*107b0*/  ST.E.U16 [R4.64+0xd2], R96 ;  /* 0x0000d26004007985 */ /* 0x000fe8000c101504 */
[----:B------:R-:W-:Y:S04]  /*107c0*/  ST.E.U16 [R10.64+0xd0], R94 ;  /* 0x0000d05e0a007985 */ /* 0x000fe8000c101504 */
[----:B------:R-:W-:Y:S04]  /*107d0*/  ST.E.U16 [R10.64+0xd2], R95 ;  /* 0x0000d25f0a007985 */ /* 0x000fe8000c101504 */
[----:B------:R-:W-:Y:S04]  /*107e0*/  ST.E.U16 [R8.64+0xd0], R26 ;  /* 0x0000d01a08007985 */ /* 0x000fe8000c101504 */
[----:B------:R-:W-:Y:S01]  /*107f0*/  ST.E.U16 [R8.64+0xd2], R25 ;  /* 0x0000d21908007985 */ /* 0x000fe2000c101504 */
[----:B------:R-:W-:-:S03]  /*10800*/  IMAD.MOV.U32 R76, RZ, RZ, R205 ;  /* 0x000000ffff4c7224 */ /* 0x000fc600078e00cd */
[----:B------:R-:W-:Y:S04]  /*10810*/  ST.E.U16 [R6.64+0xd0], R24 ;  /* 0x0000d01806007985 */ /* 0x000fe8000c101504 */
[----:B------:R-:W-:Y:S01]  /*10820*/  ST.E.U16 [R6.64+0xd2], R23 ;  /* 0x0000d21706007985 */ /* 0x000fe2000c101504 */
[----:B------:R-:W-:-:S03]  /*10830*/  LOP3.LUT R69, R15, R238, R168, 0x96, !PT ;  /* 0x000000ee0f457212 */ /* 0x000fc600078e96a8 */
[----:B------:R-:W-:Y:S01]  /*10840*/  ST.E.U16 [R4.64+0xe0], R93 ;  /* 0x0000e05d04007985 */ /* 0x000fe2000c101504 */
[----:B------:R-:W-:-:S03]  /*10850*/  LOP3.LUT R68, R123, R248, R14, 0x96, !PT ;  /* 0x000000f87b447212 */ /* 0x000fc600078e960e */
[----:B------:R-:W-:Y:S01]  /*10860*/  ST.E.U16 [R4.64+0xe2], R92 ;  /* 0x0000e25c04007985 */ /* 0x000fe2000c101504 */
[----:B------:R-:W-:-:S03]  /*10870*/  IMAD.SHL.U32 R205, R0, 0x2, RZ ;  /* 0x0000000200cd7824 */ /* 0x000fc600078e00ff */
[----:B------:R-:W-:Y:S01]  /*10880*/  ST.E.U16 [R10.64+0xe0], R91 ;  /* 0x0000e05b0a007985 */ /* 0x000fe2000c101504 */
[----:B------:R-:W-:-:S03]  /*10890*/  IMAD.WIDE.U32 R14, R35, -0x326172a9, RZ ;  /* 0xcd9e8d57230e7825 */ /* 0x000fc600078e00ff */
[----:B------:R-:W-:Y:S04]  /*108a0*/  ST.E.U16 [R10.64+0xe2], R90 ;  /* 0x0000e25a0a007985 */ /* 0x000fe8000c101504 */
[----:B------:R-:W-:Y:S04]  /*108b0*/  ST.E.U16 [R8.64+0xe0], R22 ;  /* 0x0000e01608007985 */ /* 0x000fe8000c101504 */
[----:B------:R-:W-:Y:S01]  /*108c0*/  ST.E.U16 [R8.64+0xe2], R21 ;  /* 0x0000e21508007985 */ /* 0x000fe2000c101504 */
[----:B------:R-:W-:-:S03]  /*108d0*/  IMAD.MOV.U32 R77, RZ, RZ, R206 ;  /* 0x000000ffff4d7224 */ /* 0x000fc600078e00ce */
[----:B------:R1:W-:Y:S01]  /*108e0*/  ST.E.U16 [R6.64+0xe2], R2 ;  /* 0x0000e20206007985 */ /* 0x0003e2000c101504 */
[----:B------:R-:W-:Y:S01]  /*108f0*/  IMAD R206, R3, 0x2, R205 ;  /* 0x0000000203ce7824 */ /* 0x000fe200078e02cd */
[C---:B------:R-:W-:Y:S02]  /*10900*/  LOP3.LUT R3, R12.reuse, 0xff, RZ, 0xc0, !PT ;  /* 0x000000ff0c037812 */ /* 0x040fe400078ec0ff */
[----:B------:R-:W-:Y:S01]  /*10910*/  LOP3.LUT R0, R13, R249, R14, 0x96, !PT ;  /* 0x000000f90d007212 */ /* 0x000fe200078e960e */
[----:B------:R2:W-:Y:S01]  /*10920*/  ST.E.U16 [R6.64+0xe0], R16 ;  /* 0x0000e01006007985 */ /* 0x0005e2000c101504 */
[----:B------:R-:W-:Y:S01]  /*10930*/  IMAD.MOV.U32 R136, RZ, RZ, R144 ;  /* 0x000000ffff887224 */ /* 0x000fe200078e0090 */
[----:B------:R-:W-:Y:S02]  /*10940*/  PRMT R144, R217, 0x7054, R217 ;  /* 0x00007054d9907816 */ /* 0x000fe400000000d9 */
[----:B------:R-:W-:Y:S04]  /*10950*/  ST.E.U16 [R4.64+0xf0], R89 ;  /* 0x0000f05904007985 */ /* 0x000fe8000c101504 */
[----:B------:R-:W-:Y:S01]  /*10960*/  ST.E.U16 [R4.64+0xf2], R88 ;  /* 0x0000f25804007985 */ /* 0x000fe2000c101504 */
[----:B-1----:R-:W-:-:S04]  /*10970*/  LOP3.LUT R2, R12, 0xffff, RZ, 0xc0, !PT ;  /* 0x0000ffff0c027812 */ /* 0x002fc800078ec0ff */
[----:B------:R-:W-:Y:S01]  /*10980*/  SHF.R.U32.HI R2, RZ, 0x8, R2 ;  /* 0x00000008ff027819 */ /* 0x000fe20000011602 */
[----:B------:R-:W-:Y:S03]  /*10990*/  ST.E.U16 [R10.64+0xf0], R87 ;  /* 0x0000f0570a007985 */ /* 0x000fe6000c101504 */
[----:B------:R-:W-:Y:S02]  /*109a0*/  PRMT R13, R3, 0x5410, R2 ;  /* 0x00005410030d7816 */ /* 0x000fe40000000002 */
[----:B------:R-:W-:Y:S01]  /*109b0*/  SHF.R.U32.HI R3, RZ, 0x10, R0 ;  /* 0x00000010ff037819 */ /* 0x000fe20000011600 */
[----:B------:R-:W-:Y:S01]  /*109c0*/  ST.E.U16 [R10.64+0xf2], R86 ;  /* 0x0000f2560a007985 */ /* 0x000fe2000c101504 */
[----:B------:R-:W-:Y:S02]  /*109d0*/  LOP3.LUT R22, R15, R246, R72, 0x96, !PT ;  /* 0x000000f60f167212 */ /* 0x000fe400078e9648 */
[----:B------:R-:W-:Y:S01]  /*109e0*/  LOP3.LUT R2, R0, 0xffff, RZ, 0xc0, !PT ;  /* 0x0000ffff00027812 */ /* 0x000fe200078ec0ff */
[----:B------:R-:W-:Y:S01]  /*109f0*/  ST.E.U16 [R8.64+0xf0], R20 ;  /* 0x0000f01408007985 */ /* 0x000fe2000c101504 */
[----:B--2---:R-:W-:-:S02]  /*10a00*/  SHF.R.U32.HI R16, RZ, 0x18, R0 ;  /* 0x00000018ff107819 */ /* 0x004fc40000011600 */
[----:B------:R-:W-:Y:S01]  /*10a10*/  LOP3.LUT R14, R3, 0xff, RZ, 0xc0, !PT ;  /* 0x000000ff030e7812 */ /* 0x000fe200078ec0ff */
[----:B------:R-:W-:Y:S01]  /*10a20*/  ST.E.U16 [R8.64+0xf2], R19 ;  /* 0x0000f21308007985 */ /* 0x000fe2000c101504 */
[----:B------:R-:W-:-:S03]  /*10a30*/  SHF.R.U32.HI R15, RZ, 0x10, R12 ;  /* 0x00000010ff0f7819 */ /* 0x000fc6000001160c */
[----:B------:R1:W-:Y:S01]  /*10a40*/  ST.E.U16 [R6.64+0xf2], R17 ;  /* 0x0000f21106007985 */ /* 0x0003e2000c101504 */
[----:B------:R-:W-:-:S03]  /*10a50*/  SHF.R.U32.HI R2, RZ, 0x8, R2 ;  /* 0x00000008ff027819 */ /* 0x000fc60000011602 */
[----:B------:R2:W-:Y:S04]  /*10a60*/  ST.E.U16 [R6.64+0xf0], R18 ;  /* 0x0000f01206007985 */ /* 0x0005e8000c101504 */
[----:B------:R-:W3:Y:S04]  /*10a70*/  LDSM.16.MT88.4 R24, [R205+0x4000] ;  /* 0x00400000cd18783b */ /* 0x000ee80000004200 */
[----:B------:R-:W4:Y:S01]  /*10a80*/  LDSM.16.MT88.4 R28, [R206+0x4000] ;  /* 0x00400000ce1c783b */ /* 0x000f220000004200 */
[----:B------:R-:W-:Y:S01]  /*10a90*/  LOP3.LUT R15, R15, 0xff, RZ, 0xc0, !PT ;  /* 0x000000ff0f0f7812 */ /* 0x000fe200078ec0ff */
[----:B------:R-:W-:Y:S01]  /*10aa0*/  IMAD.WIDE.U32 R80, R63, -0x2daee0ad, RZ ;  /* 0xd2511f533f507825 */ /* 0x000fe200078e00ff */
[----:B------:R-:W-:Y:S01]  /*10ab0*/  LOP3.LUT R82, R57, R247, R82, 0x96, !PT ;  /* 0x000000f739527212 */ /* 0x000fe200078e9652 */
[----:B------:R-:W-:Y:S01]  /*10ac0*/  LDSM.16.MT88.4 R32, [R206+0x4400] ;  /* 0x00440000ce20783b */ /* 0x000fe20000004200 */
[----:B-1----:R-:W-:-:S02]  /*10ad0*/  SHF.R.U32.HI R17, RZ, 0x18, R12 ;  /* 0x00000018ff117819 */ /* 0x002fc4000001160c */
[----:B------:R-:W-:Y:S01]  /*10ae0*/  LOP3.LUT R12, R0, 0xff, RZ, 0xc0, !PT ;  /* 0x000000ff000c7812 */ /* 0x000fe200078ec0ff */
[--C-:B------:R-:W-:Y:S01]  /*10af0*/  HSET2.LE.AND R0, R13, R144.reuse, PT ;  /* 0x000000900d007233 */ /* 0x100fe20003803000 */
[----:B------:R-:W-:Y:S02]  /*10b00*/  PRMT R13, R14, 0x5410, R16 ;  /* 0x000054100e0d7816 */ /* 0x000fe40000000010 */
[----:B------:R-:W-:Y:S01]  /*10b10*/  PRMT R12, R12, 0x5410, R2 ;  /* 0x000054100c0c7816 */ /* 0x000fe20000000002 */
[----:B------:R-:W-:Y:S01]  /*10b20*/  IMAD.WIDE.U32 R2, R55, -0x326172a9, RZ ;  /* 0xcd9e8d5737027825 */ /* 0x000fe200078e00ff */
[----:B------:R-:W-:Y:S01]  /*10b30*/  LOP3.LUT R14, R153, R0, RZ, 0xc0, !PT ;  /* 0x00000000990e7212 */ /* 0x000fe200078ec0ff */
[----:B------:R-:W-:-:S03]  /*10b40*/  HSET2.LE.AND R0, R13, R144, PT ;  /* 0x000000900d007233 */ /* 0x000fc60003803000 */
[----:B------:R-:W-:Y:S02]  /*10b50*/  LOP3.LUT R16, R2, 0xffff, RZ, 0xc0, !PT ;  /* 0x0000ffff02107812 */ /* 0x000fe400078ec0ff */
[----:B------:R-:W-:Y:S02]  /*10b60*/  LOP3.LUT R13, R154, R0, RZ, 0xc0, !PT ;  /* 0x000000009a0d7212 */ /* 0x000fe400078ec0ff */
[----:B------:R-:W-:Y:S02]  /*10b70*/  LOP3.LUT R0, R3, R249, R40, 0x96, !PT ;  /* 0x000000f903007212 */ /* 0x000fe400078e9628 */
[----:B------:R-:W-:Y:S02]  /*10b80*/  PRMT R15, R15, 0x5410, R17 ;  /* 0x000054100f0f7816 */ /* 0x000fe40000000011 */
[----:B------:R-:W-:Y:S02]  /*10b90*/  LOP3.LUT R17, R2, 0xff, RZ, 0xc0, !PT ;  /* 0x000000ff02117812 */ /* 0x000fe400078ec0ff */
[----:B------:R-:W-:-:S02]  /*10ba0*/  SHF.R.U32.HI R16, RZ, 0x8, R16 ;  /* 0x00000008ff107819 */ /* 0x000fc40000011610 */
[--C-:B------:R-:W-:Y:S02]  /*10bb0*/  SHF.R.U32.HI R20, RZ, 0x10, R2.reuse ;  /* 0x00000010ff147819 */ /* 0x100fe40000011602 */
[----:B------:R-:W-:Y:S02]  /*10bc0*/  SHF.R.U32.HI R21, RZ, 0x18, R2 ;  /* 0x00000018ff157819 */ /* 0x000fe40000011602 */
[----:B------:R-:W-:Y:S02]  /*10bd0*/  LOP3.LUT R2, R0, 0xffff, RZ, 0xc0, !PT ;  /* 0x0000ffff00027812 */ /* 0x000fe400078ec0ff */
[----:B------:R-:W-:Y:S02]  /*10be0*/  SHF.R.U32.HI R3, RZ, 0x10, R0 ;  /* 0x00000010ff037819 */ /* 0x000fe40000011600 */
[----:B------:R-:W-:Y:S02]  /*10bf0*/  PRMT R16, R17, 0x5410, R16 ;  /* 0x0000541011107816 */ /* 0x000fe40000000010 */
[----:B------:R-:W-:-:S02]  /*10c00*/  SHF.R.U32.HI R17, RZ, 0x8, R2 ;  /* 0x00000008ff117819 */ /* 0x000fc40000011602 */
[----:B------:R-:W-:Y:S02]  /*10c10*/  LOP3.LUT R20, R20, 0xff, RZ, 0xc0, !PT ;  /* 0x000000ff14147812 */ /* 0x000fe400078ec0ff */
[----:B--2---:R-:W-:Y:S02]  /*10c20*/  SHF.R.U32.HI R18, RZ, 0x18, R0 ;  /* 0x00000018ff127819 */ /* 0x004fe40000011600 */
[----:B------:R-:W-:Y:S02]  /*10c30*/  LOP3.LUT R2, R3, 0xff, RZ, 0xc0, !PT ;  /* 0x000000ff03027812 */ /* 0x000fe400078ec0ff */
[----:B------:R-:W-:Y:S01]  /*10c40*/  LOP3.LUT R19, R0, 0xff, RZ, 0xc0, !PT ;  /* 0x000000ff00137812 */ /* 0x000fe200078ec0ff */
[--C-:B------:R-:W-:Y:S01]  /*10c50*/  HSET2.LE.AND R0, R16, R144.reuse, PT ;  /* 0x0000009010007233 */ /* 0x100fe20003803000 */
[----:B------:R-:W-:Y:S02]  /*10c60*/  PRMT R3, R20, 0x5410, R21 ;  /* 0x0000541014037816 */ /* 0x000fe40000000015 */
[----:B------:R-:W-:Y:S01]  /*10c70*/  PRMT R2, R2, 0x5410, R18 ;  /* 0x0000541002027816 */ /* 0x000fe20000000012 */
[----:B------:R-:W-:-:S02]  /*10c80*/  HSET2.LE.AND R15, R15, R144, PT ;  /* 0x000000900f0f7233 */ /* 0x000fc40003803000 */
[--C-:B------:R-:W-:Y:S01]  /*10c90*/  HSET2.LE.AND R12, R12, R144.reuse, PT ;  /* 0x000000900c0c7233 */ /* 0x100fe20003803000 */
[----:B------:R-:W-:Y:S01]  /*10ca0*/  PRMT R16, R19, 0x5410, R17 ;  /* 0x0000541013107816 */ /* 0x000fe20000000011 */
[--C-:B------:R-:W-:Y:S01]  /*10cb0*/  HSET2.LE.AND R17, R2, R144.reuse, PT ;  /* 0x0000009002117233 */ /* 0x100fe20003803000 */
[----:B------:R-:W-:Y:S01]  /*10cc0*/  LOP3.LUT R18, R210, R0, RZ, 0xc0, !PT ;  /* 0x00000000d2127212 */ /* 0x000fe200078ec0ff */
[----:B------:R-:W-:Y:S01]  /*10cd0*/  HSET2.LE.AND R0, R3, R144, PT ;  /* 0x0000009003007233 */ /* 0x000fe20003803000 */
[----:B------:R-:W-:Y:S01]  /*10ce0*/  IMAD.WIDE.U32 R2, R22, -0x2daee0ad, RZ ;  /* 0xd2511f5316027825 */ /* 0x000fe200078e00ff */
[----:B------:R-:W-:Y:S02]  /*10cf0*/  LOP3.LUT R15, R152, R15, RZ, 0xc0, !PT ;  /* 0x0000000f980f7212 */ /* 0x000fe400078ec0ff */
[----:B------:R-:W-:Y:S02]  /*10d00*/  LOP3.LUT R12, R155, R12, RZ, 0xc0, !PT ;  /* 0x0000000c9b0c7212 */ /* 0x000fe400078ec0ff */
[----:B------:R-:W-:-:S02]  /*10d10*/  LOP3.LUT R19, R196, R0, RZ, 0xc0, !PT ;  /* 0x00000000c4137212 */ /* 0x000fc400078ec0ff */
[----:B------:R-:W-:-:S03]  /*10d20*/  LOP3.LUT R0, R2, 0xffff, RZ, 0xc0, !PT ;  /* 0x0000ffff02007812 */ /* 0x000fc600078ec0ff */
[----:B---3--:R-:W-:Y:S01]  /*10d30*/  HMMA.16816.F32 R48, R12, R24, RZ ;  /* 0x000000180c30723c */ /* 0x008fe200000018ff */
[----:B------:R-:W-:-:S07]  /*10d40*/  LOP3.LUT R20, R2, 0xff, RZ, 0xc0, !PT ;  /* 0x000000ff02147812 */ /* 0x000fce00078ec0ff */
[C---:B----4-:R-:W-:Y:S08]  /*10d50*/  HMMA.16816.F32 R60, R12.reuse, R28, RZ ;  /* 0x0000001c0c3c723c */ /* 0x050ff000000018ff */
[C---:B------:R-:W-:Y:S08]  /*10d60*/  HMMA.16816.F32 R44, R12.reuse, R26, RZ ;  /* 0x0000001a0c2c723c */ /* 0x040ff000000018ff */
[----:B------:R-:W-:Y:S07]  /*10d70*/  HMMA.16816.F32 R52, R12, R30, RZ ;  /* 0x0000001e0c34723c */ /* 0x000fee00000018ff */
[----:B------:R-:W-:-:S02]  /*10d80*/  SHF.R.U32.HI R12, RZ, 0x8, R0 ;  /* 0x00000008ff0c7819 */ /* 0x000fc40000011600 */
[----:B------:R-:W-:Y:S02]  /*10d90*/  LOP3.LUT R0, R3, R243, R58, 0x96, !PT ;  /* 0x000000f303007212 */ /* 0x000fe400078e963a */
[--C-:B------:R-:W-:Y:S02]  /*10da0*/  SHF.R.U32.HI R3, RZ, 0x10, R2.reuse ;  /* 0x00000010ff037819 */ /* 0x100fe40000011602 */
[----:B------:R-:W-:Y:S02]  /*10db0*/  SHF.R.U32.HI R15, RZ, 0x18, R2 ;  /* 0x00000018ff0f7819 */ /* 0x000fe40000011602 */
[----:B------:R-:W-:Y:S02]  /*10dc0*/  LOP3.LUT R2, R0, 0xffff, RZ, 0xc0, !PT ;  /* 0x0000ffff00027812 */ /* 0x000fe400078ec0ff */
[----:B------:R-:W-:Y:S02]  /*10dd0*/  PRMT R14, R20, 0x5410, R12 ;  /* 0x00005410140e7816 */ /* 0x000fe4000000000c */
[----:B------:R-:W-:-:S02]  /*10de0*/  LOP3.LUT R3, R3, 0xff, RZ, 0xc0, !PT ;  /* 0x000000ff03037812 */ /* 0x000fc400078ec0ff */
[----:B------:R-:W-:Y:S02]  /*10df0*/  SHF.R.U32.HI R12, RZ, 0x10, R0 ;  /* 0x00000010ff0c7819 */ /* 0x000fe40000011600 */
[----:B------:R-:W-:Y:S02]  /*10e00*/  LOP3.LUT R20, R0, 0xff, RZ, 0xc0, !PT ;  /* 0x000000ff00147812 */ /* 0x000fe400078ec0ff */
[----:B------:R-:W-:Y:S02]  /*10e10*/  SHF.R.U32.HI R13, RZ, 0x8, R2 ;  /* 0x00000008ff0d7819 */ /* 0x000fe40000011602 */
[----:B------:R-:W-:Y:S02]  /*10e20*/  PRMT R2, R3, 0x5410, R15 ;  /* 0x0000541003027816 */ /* 0x000fe4000000000f */
[----:B------:R-:W-:Y:S02]  /*10e30*/  SHF.R.U32.HI R21, RZ, 0x18, R0 ;  /* 0x00000018ff157819 */ /* 0x000fe40000011600 */
[----:B------:R-:W-:-:S02]  /*10e40*/  LOP3.LUT R12, R12, 0xff, RZ, 0xc0, !PT ;  /* 0x000000ff0c0c7812 */ /* 0x000fc400078ec0ff */
[----:B------:R-:W-:Y:S01]  /*10e50*/  PRMT R3, R20, 0x5410, R13 ;  /* 0x0000541014037816 */ /* 0x000fe2000000000d */
[--C-:B------:R-:W-:Y:S01]  /*10e60*/  HSET2.LE.AND R0, R14, R144.reuse, PT ;  /* 0x000000900e007233 */ /* 0x100fe20003803000 */
[----:B------:R-:W-:Y:S01]  /*10e70*/  PRMT R12, R12, 0x5410, R21 ;  /* 0x000054100c0c7816 */ /* 0x000fe20000000015 */
[--C-:B------:R-:W-:Y:S01]  /*10e80*/  HSET2.LE.AND R2, R2, R144.reuse, PT ;  /* 0x0000009002027233 */ /* 0x100fe20003803000 */
[----:B------:R-:W-:Y:S01]  /*10e90*/  LOP3.LUT R57, R41, R246, R64, 0x96, !PT ;  /* 0x000000f629397212 */ /* 0x000fe200078e9640 */
[--C-:B------:R-:W-:Y:S01]  /*10ea0*/  HSET2.LE.AND R3, R3, R144.reuse, PT ;  /* 0x0000009003037233 */ /* 0x100fe20003803000 */
[----:B------:R-:W1:Y:S01]  /*10eb0*/  LDSM.16.MT88.4 R40, [R205+0x4400] ;  /* 0x00440000cd28783b */ /* 0x000e620000004200 */
[--C-:B------:R-:W-:Y:S01]  /*10ec0*/  HSET2.LE.AND R16, R16, R144.reuse, PT ;  /* 0x0000009010107233 */ /* 0x100fe20003803000 */
[----:B------:R-:W-:Y:S01]  /*10ed0*/  LOP3.LUT R14, R156, R0, RZ, 0xc0, !PT ;  /* 0x000000009c0e7212 */ /* 0x000fe200078ec0ff */
[----:B------:R-:W-:Y:S01]  /*10ee0*/  HSET2.LE.AND R0, R12, R144, PT ;  /* 0x000000900c007233 */ /* 0x000fe20003803000 */
[----:B------:R-:W-:-:S02]  /*10ef0*/  LOP3.LUT R15, R157, R2, RZ, 0xc0, !PT ;  /* 0x000000029d0f7212 */ /* 0x000fc400078ec0ff */
[----:B------:R-:W-:Y:S01]  /*10f00*/  LOP3.LUT R12, R158, R3, RZ, 0xc0, !PT ;  /* 0x000000039e0c7212 */ /* 0x000fe200078ec0ff */
[----:B------:R-:W-:Y:S01]  /*10f10*/  IMAD.WIDE.U32 R2, R57, -0x2daee0ad, RZ ;  /* 0xd2511f5339027825 */ /* 0x000fe200078e00ff */
[----:B------:R-:W-:Y:S02]  /*10f20*/  LOP3.LUT R16, R209, R16, RZ, 0xc0, !PT ;  /* 0x00000010d1107212 */ /* 0x000fe400078ec0ff */
[----:B------:R-:W-:Y:S01]  /*10f30*/  LOP3.LUT R17, R208, R17, RZ, 0xc0, !PT ;  /* 0x00000011d0117212 */ /* 0x000fe200078ec0ff */
[----:B------:R-:W-:Y:S01]  /*10f40*/  IMAD.WIDE.U32 R90, R66, -0x2daee0ad, RZ ;  /* 0xd2511f53425a7825 */ /* 0x000fe200078e00ff */
[----:B------:R-:W-:Y:S02]  /*10f50*/  LOP3.LUT R13, R160, R0, RZ, 0xc0, !PT ;  /* 0x00000000a00d7212 */ /* 0x000fe400078ec0ff */
[----:B------:R-:W-:Y:S01]  /*10f60*/  LOP3.LUT R0, R2, 0xffff, RZ, 0xc0, !PT ;  /* 0x0000ffff02007812 */ /* 0x000fe200078ec0ff */
[----:B------:R-:W-:Y:S01]  /*10f70*/  IMAD.MOV.U32 R137, RZ, RZ, R76 ;  /* 0x000000ffff897224 */ /* 0x000fe200078e004c */
[----:B------:R-:W-:Y:S01]  /*10f80*/  LOP3.LUT R123, R81, R247, R84, 0x96, !PT ;  /* 0x000000f7517b7212 */ /* 0x000fe200078e9654 */
[----:B------:R-:W-:Y:S01]  /*10f90*/  IMAD.MOV.U32 R132, RZ, RZ, R77 ;  /* 0x000000ffff847224 */ /* 0x000fe200078e004d */
[----:B------:R-:W-:Y:S01]  /*10fa0*/  LOP3.LUT R81, R91, R244, R56, 0x96, !PT ;  /* 0x000000f45b517212 */ /* 0x000fe200078e9638 */
[----:B------:R-:W-:Y:S01]  /*10fb0*/  HMMA.16816.F32 R64, R16, R24, RZ ;  /* 0x000000181040723c */ /* 0x000fe200000018ff */
[----:B------:R-:W-:-:S07]  /*10fc0*/  IMAD.WIDE.U32 R20, R69, -0x2daee0ad, RZ ;  /* 0xd2511f5345147825 */ /* 0x000fce00078e00ff */
[----:B------:R-:W-:Y:S01]  /*10fd0*/  HMMA.16816.F32 R76, R16, R26, RZ ;  /* 0x0000001a104c723c */ /* 0x000fe200000018ff */
[----:B------:R-:W-:Y:S02]  /*10fe0*/  LOP3.LUT R23, R21, R247, R124, 0x96, !PT ;  /* 0x000000f715177212 */ /* 0x000fe400078e967c */
[----:B------:R-:W-:-:S05]  /*10ff0*/  SHF.R.U32.HI R21, RZ, 0x18, R2 ;  /* 0x00000018ff157819 */ /* 0x000fca0000011602 */
[C---:B------:R-:W-:Y:S08]  /*11000*/  HMMA.16816.F32 R24, R16.reuse, R28, RZ ;  /* 0x0000001c1018723c */ /* 0x040ff000000018ff */
[----:B------:R-:W-:Y:S01]  /*11010*/  HMMA.16816.F32 R56, R16, R30, RZ ;  /* 0x0000001e1038723c */ /* 0x000fe200000018ff */
[----:B------:R-:W-:Y:S01]  /*11020*/  IMAD.WIDE.U32 R88, R68, -0x2daee0ad, RZ ;  /* 0xd2511f5344587825 */ /* 0x000fe200078e00ff */
[----:B------:R-:W-:Y:S05]  /*11030*/  LDSM.16.MT88.4 R28, [R205+0x4800] ;  /* 0x00480000cd1c783b */ /* 0x000fea0000004200 */
[----:B------:R-:W-:-:S02]  /*11040*/  SHF.R.U32.HI R16, RZ, 0x8, R0 ;  /* 0x00000008ff107819 */ /* 0x000fc40000011600 */
[----:B------:R-:W-:Y:S02]  /*11050*/  LOP3.LUT R0, R3, R243, R70, 0x96, !PT ;  /* 0x000000f303007212 */ /* 0x000fe400078e9646 */
[----:B------:R-:W-:Y:S02]  /*11060*/  LOP3.LUT R17, R2, 0xff, RZ, 0xc0, !PT ;  /* 0x000000ff02117812 */ /* 0x000fe400078ec0ff */
[----:B------:R-:W-:Y:S02]  /*11070*/  SHF.R.U32.HI R3, RZ, 0x10, R2 ;  /* 0x00000010ff037819 */ /* 0x000fe40000011602 */
[----:B------:R-:W-:Y:S02]  /*11080*/  LOP3.LUT R2, R0, 0xffff, RZ, 0xc0, !PT ;  /* 0x0000ffff00027812 */ /* 0x000fe400078ec0ff */
[----:B------:R-:W-:Y:S02]  /*11090*/  PRMT R18, R17, 0x5410, R16 ;  /* 0x0000541011127816 */ /* 0x000fe40000000010 */
[----:B------:R-:W-:-:S02]  /*110a0*/  LOP3.LUT R3, R3, 0xff, RZ, 0xc0, !PT ;  /* 0x000000ff03037812 */ /* 0x000fc400078ec0ff */
[----:B------:R-:W-:Y:S02]  /*110b0*/  SHF.R.U32.HI R16, RZ, 0x10, R0 ;  /* 0x00000010ff107819 */ /* 0x000fe40000011600 */
[----:B------:R-:W-:Y:S02]  /*110c0*/  SHF.R.U32.HI R17, RZ, 0x8, R2 ;  /* 0x00000008ff117819 */ /* 0x000fe40000011602 */
[----:B------:R-:W-:Y:S02]  /*110d0*/  PRMT R2, R3, 0x5410, R21 ;  /* 0x0000541003027816 */ /* 0x000fe40000000015 */
[----:B------:R-:W-:Y:S02]  /*110e0*/  SHF.R.U32.HI R19, RZ, 0x18, R0 ;  /* 0x00000018ff137819 */ /* 0x000fe40000011600 */
[----:B------:R-:W-:Y:S02]  /*110f0*/  LOP3.LUT R16, R16, 0xff, RZ, 0xc0, !PT ;  /* 0x000000ff10107812 */ /* 0x000fe400078ec0ff */
[----:B------:R-:W-:-:S02]  /*11100*/  LOP3.LUT R22, R89, R244, R20, 0x96, !PT ;  /* 0x000000f459167212 */ /* 0x000fc400078e9614 */
        /* <DEDUP_REMOVED lines=9> */
[----:B------:R-:W-:-:S03]  /*111a0*/  HSET2.LE.AND R16, R17, R144, PT ;  /* 0x0000009011107233 */ /* 0x000fc60003803000 */
[----:B------:R-:W-:Y:S01]  /*111b0*/  IMAD.WIDE.U32 R2, R22, -0x326172a9, RZ ;  /* 0xcd9e8d5716027825 */ /* 0x000fe200078e00ff */
[----:B------:R-:W-:Y:S01]  /*111c0*/  LOP3.LUT R17, R204, R0, RZ, 0xc0, !PT ;  /* 0x00000000cc117212 */ /* 0x000fe200078ec0ff */
[----:B-1----:R-:W-:Y:S03]  /*111d0*/  HMMA.16816.F32 R68, R12, R40, R48 ;  /* 0x000000280c44723c */ /* 0x002fe60000001830 */
[----:B------:R-:W-:Y:S02]  /*111e0*/  LOP3.LUT R0, R3, R249, R20, 0x96, !PT ;  /* 0x000000f903007212 */ /* 0x000fe400078e9614 */
[----:B------:R-:W-:-:S03]  /*111f0*/  LOP3.LUT R3, R2, 0xffff, RZ, 0xc0, !PT ;  /* 0x0000ffff02037812 */ /* 0x000fc600078ec0ff */
[----:B------:R-:W-:Y:S01]  /*11200*/  HMMA.16816.F32 R72, R12, R32, R60 ;  /* 0x000000200c48723c */ /* 0x000fe2000000183c */
[--C-:B------:R-:W-:Y:S02]  /*11210*/  SHF.R.U32.HI R20, RZ, 0x10, R2.reuse ;  /* 0x00000010ff147819 */ /* 0x100fe40000011602 */
[----:B------:R-:W-:-:S05]  /*11220*/  SHF.R.U32.HI R22, RZ, 0x18, R2 ;  /* 0x00000018ff167819 */ /* 0x000fca0000011602 */
[C---:B------:R-:W-:Y:S01]  /*11230*/  HMMA.16816.F32 R60, R12.reuse, R42, R44 ;  /* 0x0000002a0c3c723c */ /* 0x040fe2000000182c */
[----:B------:R-:W-:Y:S01]  /*11240*/  LOP3.LUT R16, R207, R16, RZ, 0xc0, !PT ;  /* 0x00000010cf107212 */ /* 0x000fe200078ec0ff */
[----:B------:R-:W1:Y:S06]  /*11250*/  LDSM.16.MT88.4 R44, [R206+0x4800] ;  /* 0x00480000ce2c783b */ /* 0x000e6c0000004200 */
[----:B------:R-:W-:Y:S07]  /*11260*/  HMMA.16816.F32 R48, R12, R34, R52 ;  /* 0x000000220c30723c */ /* 0x000fee0000001834 */
[----:B------:R-:W-:-:S02]  /*11270*/  LOP3.LUT R15, R2, 0xff, RZ, 0xc0, !PT ;  /* 0x000000ff020f7812 */ /* 0x000fc400078ec0ff */
[C---:B------:R-:W-:Y:S02]  /*11280*/  LOP3.LUT R2, R0.reuse, 0xffff, RZ, 0xc0, !PT ;  /* 0x0000ffff00027812 */ /* 0x040fe400078ec0ff */
[----:B------:R-:W-:Y:S02]  /*11290*/  SHF.R.U32.HI R14, RZ, 0x8, R3 ;  /* 0x00000008ff0e7819 */ /* 0x000fe40000011603 */
[----:B------:R-:W-:Y:S02]  /*112a0*/  SHF.R.U32.HI R3, RZ, 0x10, R0 ;  /* 0x00000010ff037819 */ /* 0x000fe40000011600 */
[----:B------:R-:W-:Y:S02]  /*112b0*/  SHF.R.U32.HI R12, RZ, 0x8, R2 ;  /* 0x00000008ff0c7819 */ /* 0x000fe40000011602 */
[----:B------:R-:W-:Y:S02]  /*112c0*/  LOP3.LUT R13, R0, 0xff, RZ, 0xc0, !PT ;  /* 0x000000ff000d7812 */ /* 0x000fe400078ec0ff */
[----:B------:R-:W-:-:S02]  /*112d0*/  SHF.R.U32.HI R2, RZ, 0x18, R0 ;  /* 0x00000018ff027819 */ /* 0x000fc40000011600 */
[----:B------:R-:W-:Y:S02]  /*112e0*/  LOP3.LUT R0, R3, 0xff, RZ, 0xc0, !PT ;  /* 0x000000ff03007812 */ /* 0x000fe400078ec0ff */
[----:B------:R-:W-:Y:S02]  /*112f0*/  PRMT R3, R13, 0x5410, R12 ;  /* 0x000054100d037816 */ /* 0x000fe4000000000c */
[----:B------:R-:W-:Y:S02]  /*11300*/  PRMT R14, R15, 0x5410, R14 ;  /* 0x000054100f0e7816 */ /* 0x000fe4000000000e */
[----:B------:R-:W-:Y:S02]  /*11310*/  PRMT R2, R0, 0x5410, R2 ;  /* 0x0000541000027816 */ /* 0x000fe40000000002 */
[----:B------:R-:W-:Y:S01]  /*11320*/  LOP3.LUT R15, R20, 0xff, RZ, 0xc0, !PT ;  /* 0x000000ff140f7812 */ /* 0x000fe200078ec0ff */
[--C-:B------:R-:W-:Y:S02]  /*11330*/  HSET2.LE.AND R0, R3, R144.reuse, PT ;  /* 0x0000009003007233 */ /* 0x100fe40003803000 */
[--C-:B------:R-:W-:Y:S01]  /*11340*/  HSET2.LE.AND R2, R2, R144.reuse, PT ;  /* 0x0000009002027233 */ /* 0x100fe20003803000 */
[----:B------:R-:W-:Y:S01]  /*11350*/  PRMT R15, R15, 0x5410, R22 ;  /* 0x000054100f0f7816 */ /* 0x000fe20000000016 */
[--C-:B------:R-:W-:Y:S01]  /*11360*/  HSET2.LE.AND R3, R14, R144.reuse, PT ;  /* 0x000000900e037233 */ /* 0x100fe20003803000 */
[----:B------:R-:W-:Y:S01]  /*11370*/  LOP3.LUT R12, R165, R0, RZ, 0xc0, !PT ;  /* 0x00000000a50c7212 */ /* 0x000fe200078ec0ff */
[----:B------:R-:W-:Y:S01]  /*11380*/  HMMA.16816.F32 R84, R16, R32, R24 ;  /* 0x000000201054723c */ /* 0x000fe20000001818 */
[----:B------:R-:W-:Y:S01]  /*11390*/  LOP3.LUT R13, R164, R2, RZ, 0xc0, !PT ;  /* 0x00000002a40d7212 */ /* 0x000fe200078ec0ff */
[----:B------:R-:W-:Y:S01]  /*113a0*/  HSET2.LE.AND R0, R15, R144, PT ;  /* 0x000000900f007233 */ /* 0x000fe20003803000 */
[----:B------:R-:W-:Y:S01]  /*113b0*/  LOP3.LUT R14, R161, R3, RZ, 0xc0, !PT ;  /* 0x00000003a10e7212 */ /* 0x000fe200078ec0ff */
[----:B------:R-:W-:-:S04]  /*113c0*/  IMAD.WIDE.U32 R2, R81, -0x326172a9, RZ ;  /* 0xcd9e8d5751027825 */ /* 0x000fc800078e00ff */
[----:B------:R-:W-:Y:S01]  /*113d0*/  IMAD.WIDE.U32 R24, R82, -0x326172a9, RZ ;  /* 0xcd9e8d5752187825 */ /* 0x000fe200078e00ff */
[----:B------:R-:W-:Y:S01]  /*113e0*/  LOP3.LUT R15, R163, R0, RZ, 0xc0, !PT ;  /* 0x00000000a30f7212 */ /* 0x000fe200078ec0ff */
[----:B------:R-:W-:Y:S03]  /*113f0*/  HMMA.16816.F32 R64, R16, R40, R64 ;  /* 0x000000281040723c */ /* 0x000fe60000001840 */
[----:B------:R-:W-:-:S05]  /*11400*/  LOP3.LUT R0, R3, R249, R24, 0x96, !PT ;  /* 0x000000f903007212 */ /* 0x000fca00078e9618 */
[----:B------:R-:W-:Y:S01]  /*11410*/  HMMA.16816.F32 R40, R16, R42, R76 ;  /* 0x0000002a1028723c */ /* 0x000fe2000000184c */
[----:B------:R-:W-:-:S07]  /*11420*/  LOP3.LUT R26, R21, R246, R122, 0x96, !PT ;  /* 0x000000f6151a7212 */ /* 0x000fce00078e967a */
[----:B------:R-:W-:Y:S01]  /*11430*/  HMMA.16816.F32 R56, R16, R34, R56 ;  /* 0x000000221038723c */ /* 0x000fe20000001838 */
[C---:B------:R-:W-:Y:S01]  /*11440*/  LOP3.LUT R21, R2.reuse, 0xff, RZ, 0xc0, !PT ;  /* 0x000000ff02157812 */ /* 0x040fe200078ec0ff */
[----:B------:R-:W-:Y:S01]  /*11450*/  IMAD.WIDE.U32 R98, R83, -0x2daee0ad, RZ ;  /* 0xd2511f5353627825 */ /* 0x000fe200078e00ff */
[----:B------:R-:W-:Y:S01]  /*11460*/  SHF.R.U32.HI R22, RZ, 0x10, R2 ;  /* 0x00000010ff167819 */ /* 0x000fe20000011602 */
[----:B------:R-:W-:Y:S03]  /*11470*/  LDSM.16.MT88.4 R32, [R206+0x4c00] ;  /* 0x004c0000ce20783b */ /* 0x000fe60000004200 */
[----:B------:R-:W-:Y:S02]  /*11480*/  LOP3.LUT R17, R2, 0xffff, RZ, 0xc0, !PT ;  /* 0x0000ffff02117812 */ /* 0x000fe400078ec0ff */
[----:B------:R-:W-:Y:S02]  /*11490*/  LOP3.LUT R3, R0, 0xffff, RZ, 0xc0, !PT ;  /* 0x0000ffff00037812 */ /* 0x000fe400078ec0ff */
[----:B------:R-:W-:-:S02]  /*114a0*/  SHF.R.U32.HI R16, RZ, 0x10, R0 ;  /* 0x00000010ff107819 */ /* 0x000fc40000011600 */
[----:B------:R-:W-:Y:S02]  /*114b0*/  LOP3.LUT R19, R0, 0xff, RZ, 0xc0, !PT ;  /* 0x000000ff00137812 */ /* 0x000fe400078ec0ff */
[----:B------:R-:W-:Y:S02]  /*114c0*/  SHF.R.U32.HI R18, RZ, 0x18, R0 ;  /* 0x00000018ff127819 */ /* 0x000fe40000011600 */
[----:B------:R-:W-:Y:S02]  /*114d0*/  SHF.R.U32.HI R0, RZ, 0x8, R3 ;  /* 0x00000008ff007819 */ /* 0x000fe40000011603 */
[----:B------:R-:W-:Y:S02]  /*114e0*/  SHF.R.U32.HI R17, RZ, 0x8, R17 ;  /* 0x00000008ff117819 */ /* 0x000fe40000011611 */
[----:B------:R-:W-:Y:S02]  /*114f0*/  LOP3.LUT R3, R16, 0xff, RZ, 0xc0, !PT ;  /* 0x000000ff10037812 */ /* 0x000fe400078ec0ff */
[----:B------:R-:W-:-:S02]  /*11500*/  SHF.R.U32.HI R20, RZ, 0x18, R2 ;  /* 0x00000018ff147819 */ /* 0x000fc40000011602 */
[----:B------:R-:W-:Y:S02]  /*11510*/  PRMT R0, R19, 0x5410, R0 ;  /* 0x0000541013007816 */ /* 0x000fe40000000000 */
        /* <DEDUP_REMOVED lines=11> */
[----:B------:R-:W-:Y:S01]  /*115d0*/  IMAD.WIDE.U32 R2, R26, -0x2daee0ad, RZ ;  /* 0xd2511f531a027825 */ /* 0x000fe200078e00ff */
[----:B------:R-:W-:Y:S02]  /*115e0*/  LOP3.LUT R92, R99, R244, R80, 0x96, !PT ;  /* 0x000000f4635c7212 */ /* 0x000fe400078e9650 */
[----:B------:R-:W-:Y:S01]  /*115f0*/  LOP3.LUT R23, R195, R0, RZ, 0xc0, !PT ;  /* 0x00000000c3177212 */ /* 0x000fe200078ec0ff */
[----:B-1----:R-:W-:Y:S01]  /*11600*/  HMMA.16816.F32 R80, R12, R44, R72 ;  /* 0x0000002c0c50723c */ /* 0x002fe20000001848 */
[----:B------:R-:W-:Y:S01]  /*11610*/  LOP3.LUT R0, R3, R243, R88, 0x96, !PT ;  /* 0x000000f303007212 */ /* 0x000fe200078e9658 */
[----:B------:R-:W-:-:S04]  /*11620*/  IMAD.WIDE.U32 R16, R120, -0x2daee0ad, RZ ;  /* 0xd2511f5378107825 */ /* 0x000fc800078e00ff */
[----:B------:R-:W-:Y:S02]  /*11630*/  IMAD.WIDE.U32 R96, R121, -0x2daee0ad, RZ ;  /* 0xd2511f5379607825 */ /* 0x000fe400078e00ff */
[----:B------:R-:W-:Y:S01]  /*11640*/  HMMA.16816.F32 R68, R12, R28, R68 ;  /* 0x0000001c0c44723c */ /* 0x000fe20000001844 */
[----:B------:R-:W-:-:S07]  /*11650*/  LOP3.LUT R18, R2, 0xff, RZ, 0xc0, !PT ;  /* 0x000000ff02127812 */ /* 0x000fce00078ec0ff */
[C---:B------:R-:W-:Y:S08]  /*11660*/  HMMA.16816.F32 R52, R12.reuse, R30, R60 ;  /* 0x0000001e0c34723c */ /* 0x040ff0000000183c */
[----:B------:R-:W-:Y:S07]  /*11670*/  HMMA.16816.F32 R72, R12, R46, R48 ;  /* 0x0000002e0c48723c */ /* 0x000fee0000001830 */
[----:B------:R-:W-:-:S02]  /*11680*/  LOP3.LUT R14, R2, 0xffff, RZ, 0xc0, !PT ;  /* 0x0000ffff020e7812 */ /* 0x000fc400078ec0ff */
[C---:B------:R-:W-:Y:S02]  /*11690*/  LOP3.LUT R3, R0.reuse, 0xffff, RZ, 0xc0, !PT ;  /* 0x0000ffff00037812 */ /* 0x040fe400078ec0ff */
[----:B------:R-:W-:Y:S02]  /*116a0*/  LOP3.LUT R48, R97, R244, R16, 0x96, !PT ;  /* 0x000000f461307212 */ /* 0x000fe400078e9610 */
[----:B------:R-:W-:Y:S02]  /*116b0*/  SHF.R.U32.HI R15, RZ, 0x10, R2 ;  /* 0x00000010ff0f7819 */ /* 0x000fe40000011602 */
[----:B------:R-:W-:Y:S02]  /*116c0*/  SHF.R.U32.HI R14, RZ, 0x8, R14 ;  /* 0x00000008ff0e7819 */ /* 0x000fe4000001160e */
[----:B------:R-:W-:Y:S02]  /*116d0*/  LOP3.LUT R16, R0, 0xff, RZ, 0xc0, !PT ;  /* 0x000000ff00107812 */ /* 0x000fe400078ec0ff */
[----:B------:R-:W-:-:S02]  /*116e0*/  SHF.R.U32.HI R3, RZ, 0x8, R3 ;  /* 0x00000008ff037819 */ /* 0x000fc40000011603 */
[----:B------:R-:W-:Y:S02]  /*116f0*/  LOP3.LUT R12, R25, R246, R126, 0x96, !PT ;  /* 0x000000f6190c7212 */ /* 0x000fe400078e967e */
[----:B------:R-:W1:Y:S01]  /*11700*/  LDSM.16.MT88.4 R24, [R205+0x4c00] ;  /* 0x004c0000cd18783b */ /* 0x000e620000004200 */
[----:B------:R-:W-:Y:S02]  /*11710*/  LOP3.LUT R49, R17, R247, R138, 0x96, !PT ;  /* 0x000000f711317212 */ /* 0x000fe400078e968a */
[----:B------:R-:W-:Y:S02]  /*11720*/  SHF.R.U32.HI R17, RZ, 0x18, R2 ;  /* 0x00000018ff117819 */ /* 0x000fe40000011602 */
[----:B------:R-:W-:Y:S02]  /*11730*/  LOP3.LUT R15, R15, 0xff, RZ, 0xc0, !PT ;  /* 0x000000ff0f0f7812 */ /* 0x000fe400078ec0ff */
[----:B------:R-:W-:Y:S02]  /*11740*/  PRMT R18, R18, 0x5410, R14 ;  /* 0x0000541012127816 */ /* 0x000fe4000000000e */
[----:B------:R-:W-:-:S02]  /*11750*/  PRMT R3, R16, 0x5410, R3 ;  /* 0x0000541010037816 */ /* 0x000fc40000000003 */
[--C-:B------:R-:W-:Y:S01]  /*11760*/  SHF.R.U32.HI R14, RZ, 0x10, R0.reuse ;  /* 0x00000010ff0e7819 */ /* 0x100fe20000011600 */
[----:B------:R2:W-:Y:S01]  /*11770*/  STL.64 [R1+0x128], R214 ;  /* 0x000128d601007387 */ /* 0x0005e20000100a00 */
[----:B------:R-:W-:Y:S02]  /*11780*/  PRMT R17, R15, 0x5410, R17 ;  /* 0x000054100f117816 */ /* 0x000fe40000000011 */
[----:B------:R-:W-:Y:S01]  /*11790*/  SHF.R.U32.HI R16, RZ, 0x18, R0 ;  /* 0x00000018ff107819 */ /* 0x000fe20000011600 */
[----:B------:R3:W5:Y:S01]  /*117a0*/  LDL.LU R216, [R1+0x35c] ;  /* 0x00035c0001d87983 */ /* 0x0007620000300800 */
[----:B------:R-:W-:Y:S01]  /*117b0*/  LOP3.LUT R15, R14, 0xff, RZ, 0xc0, !PT ;  /* 0x000000ff0e0f7812 */ /* 0x000fe200078ec0ff */
[--C-:B------:R-:W-:Y:S02]  /*117c0*/  HSET2.LE.AND R0, R3, R144.reuse, PT ;  /* 0x0000009003007233 */ /* 0x100fe40003803000 */
[----:B------:R3:W5:Y:S01]  /*117d0*/  LDL.LU R211, [R1+0x358] ;  /* 0x0003580001d37983 */ /* 0x0007620000300800 */
[----:B------:R-:W-:Y:S01]  /*117e0*/  HSET2.LE.AND R3, R18, R144, PT ;  /* 0x0000009012037233 */ /* 0x000fe20003803000 */
[----:B------:R-:W-:-:S02]  /*117f0*/  IMAD.WIDE.U32 R12, R12, -0x2daee0ad, RZ ;  /* 0xd2511f530c0c7825 */ /* 0x000fc400078e00ff */
[----:B------:R3:W5:Y:S01]  /*11800*/  LDL.LU.64 R134, [R1+0x350] ;  /* 0x0003500001867983 */ /* 0x0007620000300a00 */
[----:B------:R-:W-:Y:S02]  /*11810*/  PRMT R15, R15, 0x5410, R16 ;  /* 0x000054100f0f7816 */ /* 0x000fe40000000010 */
[----:B------:R-:W-:Y:S01]  /*11820*/  LOP3.LUT R18, R166, R3, RZ, 0xc0, !PT ;  /* 0x00000003a6127212 */ /* 0x000fe200078ec0ff */
[--C-:B------:R-:W-:Y:S01]  /*11830*/  HSET2.LE.AND R14, R17, R144.reuse, PT ;  /* 0x00000090110e7233 */ /* 0x100fe20003803000 */
[----:B------:R-:W-:Y:S01]  /*11840*/  SHF.R.U32.HI R3, RZ, 0x10, R12 ;  /* 0x00000010ff037819 */ /* 0x000fe2000001160c */
[----:B------:R-:W-:Y:S01]  /*11850*/  HSET2.LE.AND R15, R15, R144, PT ;  /* 0x000000900f0f7233 */ /* 0x000fe20003803000 */
[----:B------:R-:W-:Y:S01]  /*11860*/  LOP3.LUT R2, R13, R243, R90, 0x96, !PT ;  /* 0x000000f30d027212 */ /* 0x000fe200078e965a */
[----:B--2---:R3:W5:Y:S04]  /*11870*/  LDL.LU.64 R214, [R1+0x348] ;  /* 0x0003480001d67983 */ /* 0x0047680000300a00 */
[----:B------:R3:W5:Y:S04]  /*11880*/  LDL.LU.64 R212, [R1+0x340] ;  /* 0x0003400001d47983 */ /* 0x0007680000300a00 */
[----:B------:R3:W5:Y:S04]  /*11890*/  LDL.LU R210, [R1+0x33c] ;  /* 0x00033c0001d27983 */ /* 0x0007680000300800 */
[----:B------:R3:W5:Y:S01]  /*118a0*/  LDL.LU R209, [R1+0x338] ;  /* 0x0003380001d17983 */ /* 0x0007620000300800 */
[----:B------:R-:W-:-:S03]  /*118b0*/  LOP3.LUT R16, R173, R0, RZ, 0xc0, !PT ;  /* 0x00000000ad107212 */ /* 0x000fc600078ec0ff */
[----:B------:R3:W5:Y:S01]  /*118c0*/  LDL.LU R208, [R1+0x334] ;  /* 0x0003340001d07983 */ /* 0x0007620000300800 */
[----:B------:R-:W-:-:S03]  /*118d0*/  LOP3.LUT R0, R12, 0xffff, RZ, 0xc0, !PT ;  /* 0x0000ffff0c007812 */ /* 0x000fc600078ec0ff */
[----:B------:R3:W5:Y:S01]  /*118e0*/  LDL.LU R207, [R1+0x330] ;  /* 0x0003300001cf7983 */ /* 0x0007620000300800 */
[----:B------:R-:W-:-:S03]  /*118f0*/  LOP3.LUT R13, R3, 0xff, RZ, 0xc0, !PT ;  /* 0x000000ff030d7812 */ /* 0x000fc600078ec0ff */
[----:B------:R3:W5:Y:S01]  /*11900*/  LDL.LU R204, [R1+0x32c] ;  /* 0x00032c0001cc7983 */ /* 0x0007620000300800 */
[----:B------:R-:W-:Y:S01]  /*11910*/  SHF.R.U32.HI R3, RZ, 0x10, R2 ;  /* 0x00000010ff037819 */ /* 0x000fe20000011602 */
[C---:B------:R-:W-:Y:S01]  /*11920*/  HMMA.16816.F32 R76, R20.reuse, R44, R84 ;  /* 0x0000002c144c723c */ /* 0x040fe20000001854 */
[----:B------:R-:W-:Y:S02]  /*11930*/  LOP3.LUT R19, R167, R14, RZ, 0xc0, !PT ;  /* 0x0000000ea7137212 */ /* 0x000fe400078ec0ff */
[----:B------:R-:W-:Y:S02]  /*11940*/  LOP3.LUT R17, R176, R15, RZ, 0xc0, !PT ;  /* 0x0000000fb0117212 */ /* 0x000fe400078ec0ff */
[----:B------:R-:W-:Y:S02]  /*11950*/  SHF.R.U32.HI R14, RZ, 0x8, R0 ;  /* 0x00000008ff0e7819 */ /* 0x000fe40000011600 */
[----:B------:R-:W-:Y:S01]  /*11960*/  LOP3.LUT R0, R2, 0xffff, RZ, 0xc0, !PT ;  /* 0x0000ffff02007812 */ /* 0x000fe200078ec0ff */
[----:B------:R-:W-:Y:S01]  /*11970*/  HMMA.16816.F32 R64, R20, R28, R64 ;  /* 0x0000001c1440723c */ /* 0x000fe20000001840 */
[----:B------:R-:W-:-:S07]  /*11980*/  SHF.R.U32.HI R15, RZ, 0x18, R2 ;  /* 0x00000018ff0f7819 */ /* 0x000fce0000011602 */
[C---:B------:R-:W-:Y:S01]  /*11990*/  HMMA.16816.F32 R40, R20.reuse, R30, R40 ;  /* 0x0000001e1428723c */ /* 0x040fe20000001828 */
[----:B------:R-:W-:Y:S07]  /*119a0*/  LDSM.16.MT88.4 R28, [R205+0x5000] ;  /* 0x00500000cd1c783b */ /* 0x000fee0000004200 */
[----:B------:R-:W-:Y:S07]  /*119b0*/  HMMA.16816.F32 R44, R20, R46, R56 ;  /* 0x0000002e142c723c */ /* 0x000fee0000001838 */
[----:B------:R-:W-:-:S02]  /*119c0*/  LOP3.LUT R20, R2, 0xff, RZ, 0xc0, !PT ;  /* 0x000000ff02147812 */ /* 0x000fc400078ec0ff */
[----:B------:R-:W-:Y:S02]  /*119d0*/  LOP3.LUT R22, R12, 0xff, RZ, 0xc0, !PT ;  /* 0x000000ff0c167812 */ /* 0x000fe400078ec0ff */
[----:B------:R-:W-:Y:S02]  /*119e0*/  SHF.R.U32.HI R21, RZ, 0x18, R12 ;  /* 0x00000018ff157819 */ /* 0x000fe4000001160c */
[----:B------:R-:W-:Y:S02]  /*119f0*/  LOP3.LUT R2, R3, 0xff, RZ, 0xc0, !PT ;  /* 0x000000ff03027812 */ /* 0x000fe400078ec0ff */
[----:B------:R-:W-:Y:S02]  /*11a00*/  SHF.R.U32.HI R12, RZ, 0x8, R0 ;  /* 0x00000008ff0c7819 */ /* 0x000fe40000011600 */
[----:B------:R-:W-:Y:S02]  /*11a10*/  PRMT R0, R22, 0x5410, R14 ;  /* 0x0000541016007816 */ /* 0x000fe4000000000e */
[----:B------:R-:W-:-:S02]  /*11a20*/  PRMT R3, R13, 0x5410, R21 ;  /* 0x000054100d037816 */ /* 0x000fc40000000015 */
[----:B------:R-:W-:Y:S01]  /*11a30*/  PRMT R2, R2, 0x5410, R15 ;  /* 0x0000541002027816 */ /* 0x000fe2000000000f */
[--C-:B------:R-:W-:Y:S02]  /*11a40*/  HSET2.LE.AND R0, R0, R144.reuse, PT ;  /* 0x0000009000007233 */ /* 0x100fe40003803000 */
[--C-:B------:R-:W-:Y:S02]  /*11a50*/  HSET2.LE.AND R15, R3, R144.reuse, PT ;  /* 0x00000090030f7233 */ /* 0x100fe40003803000 */
[--C-:B------:R-:W-:Y:S01]  /*11a60*/  HSET2.LE.AND R13, R2, R144.reuse, PT ;  /* 0x00000090020d7233 */ /* 0x100fe20003803000 */
[----:B------:R-:W-:Y:S01]  /*11a70*/  IMAD.WIDE.U32 R2, R48, -0x326172a9, RZ ;  /* 0xcd9e8d5730027825 */ /* 0x000fe200078e00ff */
[----:B------:R-:W-:Y:S02]  /*11a80*/  PRMT R12, R20, 0x5410, R12 ;  /* 0x00005410140c7816 */ /* 0x000fe4000000000c */
[----:B------:R-:W-:Y:S01]  /*11a90*/  LOP3.LUT R14, R137, R0, RZ, 0xc0, !PT ;  /* 0x00000000890e7212 */ /* 0x000fe200078ec0ff */
[----:B------:R-:W-:Y:S01]  /*11aa0*/  IMAD.WIDE.U32 R20, R49, -0x326172a9, RZ ;  /* 0xcd9e8d5731147825 */ /* 0x000fe200078e00ff */
[----:B------:R-:W-:Y:S01]  /*11ab0*/  LOP3.LUT R0, R2, 0xffff, RZ, 0xc0, !PT ;  /* 0x0000ffff02007812 */ /* 0x000fe200078ec0ff */
[----:B-1----:R-:W-:Y:S01]  /*11ac0*/  HMMA.16816.F32 R56, R16, R26, R52 ;  /* 0x0000001a1038723c */ /* 0x002fe20000001834 */
[----:B------:R-:W-:-:S07]  /*11ad0*/  HSET2.LE.AND R12, R12, R144, PT ;  /* 0x000000900c0c7233 */ /* 0x000fce0003803000 */
[C---:B------:R-:W-:Y:S08]  /*11ae0*/  HMMA.16816.F32 R60, R16.reuse, R24, R68 ;  /* 0x00000018103c723c */ /* 0x040ff00000001844 */
[C---:B------:R-:W-:Y:S08]  /*11af0*/  HMMA.16816.F32 R52, R16.reuse, R32, R80 ;  /* 0x000000201034723c */ /* 0x040ff00000001850 */
[----:B------:R-:W-:Y:S07]  /*11b00*/  HMMA.16816.F32 R48, R16, R34, R72 ;  /* 0x000000221030723c */ /* 0x000fee0000001848 */
[----:B------:R-:W-:-:S02]  /*11b10*/  SHF.R.U32.HI R18, RZ, 0x8, R0 ;  /* 0x00000008ff127819 */ /* 0x000fc40000011600 */
[----:B------:R-:W-:Y:S02]  /*11b20*/  LOP3.LUT R0, R3, R249, R20, 0x96, !PT ;  /* 0x000000f903007212 */ /* 0x000fe400078e9614 */
[----:B------:R-:W-:Y:S02]  /*11b30*/  LOP3.LUT R16, R2, 0xff, RZ, 0xc0, !PT ;  /* 0x000000ff02107812 */ /* 0x000fe400078ec0ff */
[--C-:B------:R-:W-:Y:S02]  /*11b40*/  SHF.R.U32.HI R19, RZ, 0x10, R2.reuse ;  /* 0x00000010ff137819 */ /* 0x100fe40000011602 */
[----:B------:R-:W-:Y:S02]  /*11b50*/  SHF.R.U32.HI R20, RZ, 0x18, R2 ;  /* 0x00000018ff147819 */ /* 0x000fe40000011602 */
[C---:B------:R-:W-:Y:S02]  /*11b60*/  LOP3.LUT R2, R0.reuse, 0xffff, RZ, 0xc0, !PT ;  /* 0x0000ffff00027812 */ /* 0x040fe400078ec0ff */
[----:B------:R-:W-:-:S02]  /*11b70*/  LOP3.LUT R17, R0, 0xff, RZ, 0xc0, !PT ;  /* 0x000000ff00117812 */ /* 0x000fc400078ec0ff */
[----:B------:R-:W-:Y:S02]  /*11b80*/  SHF.R.U32.HI R3, RZ, 0x10, R0 ;  /* 0x00000010ff037819 */ /* 0x000fe40000011600 */
[----:B------:R-:W-:Y:S02]  /*11b90*/  SHF.R.U32.HI R2, RZ, 0x8, R2 ;  /* 0x00000008ff027819 */ /* 0x000fe40000011602 */
[----:B------:R-:W-:Y:S02]  /*11ba0*/  LOP3.LUT R15, R132, R15, RZ, 0xc0, !PT ;  /* 0x0000000f840f7212 */ /* 0x000fe400078ec0ff */
[----:B------:R-:W-:Y:S02]  /*11bb0*/  LOP3.LUT R12, R133, R12, RZ, 0xc0, !PT ;  /* 0x0000000c850c7212 */ /* 0x000fe400078ec0ff */
[----:B------:R-:W-:Y:S02]  /*11bc0*/  LOP3.LUT R13, R136, R13, RZ, 0xc0, !PT ;  /* 0x0000000d880d7212 */ /* 0x000fe400078ec0ff */
[----:B------:R-:W-:-:S02]  /*11bd0*/  PRMT R18, R16, 0x5410, R18 ;  /* 0x0000541010127816 */ /* 0x000fc40000000012 */
[----:B------:R-:W-:Y:S02]  /*11be0*/  SHF.R.U32.HI R16, RZ, 0x18, R0 ;  /* 0x00000018ff107819 */ /* 0x000fe40000011600 */
[----:B------:R-:W-:Y:S02]  /*11bf0*/  LOP3.LUT R0, R3, 0xff, RZ, 0xc0, !PT ;  /* 0x000000ff03007812 */ /* 0x000fe400078ec0ff */
[----:B------:R-:W-:Y:S01]  /*11c00*/  PRMT R2, R17, 0x5410, R2 ;  /* 0x0000541011027816 */ /* 0x000fe20000000002 */
[----:B------:R-:W-:Y:S01]  /*11c10*/  HMMA.16816.F32 R64, R12, R24, R64 ;  /* 0x000000180c40723c */ /* 0x000fe20000001840 */
[----:B------:R-:W-:-:S03]  /*11c20*/  PRMT R16, R0, 0x5410, R16 ;  /* 0x0000541000107816 */ /* 0x000fc60000000010 */
[--C-:B------:R-:W-:Y:S01]  /*11c30*/  HSET2.LE.AND R0, R2, R144.reuse, PT ;  /* 0x0000009002007233 */ /* 0x100fe20003803000 */
[----:B------:R-:W-:Y:S01]  /*11c40*/  IMAD.WIDE.U32 R2, R92, -0x326172a9, RZ ;  /* 0xcd9e8d575c027825 */ /* 0x000fe200078e00ff */
[----:B------:R-:W-:-:S03]  /*11c50*/  HSET2.LE.AND R17, R16, R144, PT ;  /* 0x0000009010117233 */ /* 0x000fc60003803000 */
[----:B------:R-:W-:Y:S01]  /*11c60*/  IMAD.WIDE.U32 R24, R123, -0x326172a9, RZ ;  /* 0xcd9e8d577b187825 */ /* 0x000fe200078e00ff */
[C---:B------:R-:W-:Y:S01]  /*11c70*/  HMMA.16816.F32 R88, R12.reuse, R26, R40 ;  /* 0x0000001a0c58723c */ /* 0x040fe20000001828 */
[----:B------:R-:W-:Y:S01]  /*11c80*/  LOP3.LUT R16, R182, R0, RZ, 0xc0, !PT ;  /* 0x00000000b6107212 */ /* 0x000fe200078ec0ff */
[----:B------:R-:W1:Y:S02]  /*11c90*/  LDSM.16.MT88.4 R40, [R206+0x5000] ;  /* 0x00500000ce28783b */ /* 0x000e640000004200 */
[----:B------:R-:W-:Y:S02]  /*11ca0*/  LOP3.LUT R0, R3, R249, R24, 0x96, !PT ;  /* 0x000000f903007212 */ /* 0x000fe400078e9618 */
[----:B------:R-:W-:Y:S02]  /*11cb0*/  LOP3.LUT R19, R19, 0xff, RZ, 0xc0, !PT ;  /* 0x000000ff13137812 */ /* 0x000fe400078ec0ff */
[----:B------:R-:W-:Y:S01]  /*11cc0*/  HMMA.16816.F32 R92, R12, R32, R76 ;  /* 0x000000200c5c723c */ /* 0x000fe2000000184c */
[----:B------:R-:W-:-:S02]  /*11cd0*/  LOP3.LUT R68, R21, R246, R128, 0x96, !PT ;  /* 0x000000f615447212 */ /* 0x000fc400078e9680 */
[----:B------:R-:W-:-:S05]  /*11ce0*/  PRMT R19, R19, 0x5410, R20 ;  /* 0x0000541013137816 */ /* 0x000fca0000000014 */
[----:B------:R-:W-:Y:S01]  /*11cf0*/  HMMA.16816.F32 R76, R12, R34, R44 ;  /* 0x000000220c4c723c */ /* 0x000fe2000000182c */
[----:B------:R-:W-:Y:S02]  /*11d00*/  LOP3.LUT R21, R2, 0xff, RZ, 0xc0, !PT ;  /* 0x000000ff02157812 */ /* 0x000fe400078ec0ff */
[----:B------:R-:W-:Y:S01]  /*11d10*/  SHF.R.U32.HI R20, RZ, 0x18, R2 ;  /* 0x00000018ff147819 */ /* 0x000fe20000011602 */
[--C-:B------:R-:W-:Y:S01]  /*11d20*/  HSET2.LE.AND R18, R18, R144.reuse, PT ;  /* 0x0000009012127233 */ /* 0x100fe20003803000 */
[----:B------:R-:W-:Y:S01]  /*11d30*/  LOP3.LUT R17, R179, R17, RZ, 0xc0, !PT ;  /* 0x00000011b3117212 */ /* 0x000fe200078ec0ff */
[----:B------:R-:W-:Y:S01]  /*11d40*/  HSET2.LE.AND R19, R19, R144, PT ;  /* 0x0000009013137233 */ /* 0x000fe20003803000 */
[----:B------:R-:W-:Y:S01]  /*11d50*/  LOP3.LUT R12, R0, 0xffff, RZ, 0xc0, !PT ;  /* 0x0000ffff000c7812 */ /* 0x000fe200078ec0ff */
[----:B------:R-:W2:Y:S01]  /*11d60*/  LDSM.16.MT88.4 R32, [R205+0x5400] ;  /* 0x00540000cd20783b */ /* 0x000ea20000004200 */
[----:B------:R-:W-:Y:S02]  /*11d70*/  LOP3.LUT R14, R2, 0xffff, RZ, 0xc0, !PT ;  /* 0x0000ffff020e7812 */ /* 0x000fe400078ec0ff */
[----:B------:R-:W-:Y:S01]  /*11d80*/  LOP3.LUT R13, R0, 0xff, RZ, 0xc0, !PT ;  /* 0x000000ff000d7812 */ /* 0x000fe200078ec0ff */
[----:B------:R-:W4:Y:S01]  /*11d90*/  LDSM.16.MT88.4 R44, [R206+0x5400] ;  /* 0x00540000ce2c783b */ /* 0x000f220000004200 */
[----:B------:R-:W-:-:S02]  /*11da0*/  SHF.R.U32.HI R3, RZ, 0x8, R12 ;  /* 0x00000008ff037819 */ /* 0x000fc4000001160c */
[----:B------:R-:W-:Y:S02]  /*11db0*/  SHF.R.U32.HI R15, RZ, 0x10, R2 ;  /* 0x00000010ff0f7819 */ /* 0x000fe40000011602 */
[--C-:B------:R-:W-:Y:S02]  /*11dc0*/  SHF.R.U32.HI R2, RZ, 0x10, R0.reuse ;  /* 0x00000010ff027819 */ /* 0x100fe40000011600 */
[----:B------:R-:W-:Y:S02]  /*11dd0*/  PRMT R3, R13, 0x5410, R3 ;  /* 0x000054100d037816 */ /* 0x000fe40000000003 */
[----:B------:R-:W-:Y:S02]  /*11de0*/  SHF.R.U32.HI R12, RZ, 0x18, R0 ;  /* 0x00000018ff0c7819 */ /* 0x000fe40000011600 */
[----:B------:R-:W-:Y:S02]  /*11df0*/  LOP3.LUT R2, R2, 0xff, RZ, 0xc0, !PT ;  /* 0x000000ff02027812 */ /* 0x000fe400078ec0ff */
[----:B------:R-:W-:-:S02]  /*11e00*/  SHF.R.U32.HI R14, RZ, 0x8, R14 ;  /* 0x00000008ff0e7819 */ /* 0x000fc4000001160e */
[----:B------:R-:W-:Y:S01]  /*11e10*/  LOP3.LUT R15, R15, 0xff, RZ, 0xc0, !PT ;  /* 0x000000ff0f0f7812 */ /* 0x000fe200078ec0ff */
[--C-:B------:R-:W-:Y:S01]  /*11e20*/  HSET2.LE.AND R0, R3, R144.reuse, PT ;  /* 0x0000009003007233 */ /* 0x100fe20003803000 */
[----:B------:R-:W-:Y:S02]  /*11e30*/  LOP3.LUT R3, R192, R171, RZ, 0x3c, !PT ;  /* 0x000000abc0037212 */ /* 0x000fe400078e3cff */
[----:B------:R-:W-:Y:S02]  /*11e40*/  PRMT R2, R2, 0x5410, R12 ;  /* 0x0000541002027816 */ /* 0x000fe4000000000c */
[----:B------:R-:W-:Y:S02]  /*11e50*/  PRMT R14, R21, 0x5410, R14 ;  /* 0x00005410150e7816 */ /* 0x000fe4000000000e */
[----:B------:R-:W-:Y:S01]  /*11e60*/  PRMT R15, R15, 0x5410, R20 ;  /* 0x000054100f0f7816 */ /* 0x000fe20000000014 */
[----:B------:R-:W-:Y:S01]  /*11e70*/  IMAD.WIDE.U32 R12, R3, -0x326172a9, RZ ;  /* 0xcd9e8d57030c7825 */ /* 0x000fe200078e00ff */
[----:B------:R-:W-:Y:S01]  /*11e80*/  LOP3.LUT R20, R145, R0, RZ, 0xc0, !PT ;  /* 0x0000000091147212 */ /* 0x000fe200078ec0ff */
[----:B------:R-:W-:-:S02]  /*11e90*/  HSET2.LE.AND R0, R2, R144, PT ;  /* 0x0000009002007233 */ /* 0x000fc40003803000 */
[--C-:B------:R-:W-:Y:S02]  /*11ea0*/  HSET2.LE.AND R2, R14, R144.reuse, PT ;  /* 0x000000900e027233 */ /* 0x100fe40003803000 */
[----:B------:R-:W-:Y:S01]  /*11eb0*/  HSET2.LE.AND R3, R15, R144, PT ;  /* 0x000000900f037233 */ /* 0x000fe20003803000 */
[----:B------:R-:W-:Y:S02]  /*11ec0*/  LOP3.LUT R21, R159, R0, RZ, 0xc0, !PT ;  /* 0x000000009f157212 */ /* 0x000fe400078ec0ff */
[----:B------:R-:W-:Y:S02]  /*11ed0*/  LOP3.LUT R0, R13, R240, R140, 0x96, !PT ;  /* 0x000000f00d007212 */ /* 0x000fe400078e968c */
[----:B------:R-:W-:Y:S02]  /*11ee0*/  LOP3.LUT R22, R219, R2, RZ, 0xc0, !PT ;  /* 0x00000002db167212 */ /* 0x000fe400078ec0ff */
[----:B------:R-:W-:Y:S01]  /*11ef0*/  LOP3.LUT R23, R203, R3, RZ, 0xc0, !PT ;  /* 0x00000003cb177212 */ /* 0x000fe200078ec0ff */
[----:B------:R-:W-:Y:S01]  /*11f00*/  IMAD.WIDE.U32 R2, R68, -0x2daee0ad, RZ ;  /* 0xd2511f5344027825 */ /* 0x000fe200078e00ff */
[----:B------:R-:W-:-:S02]  /*11f10*/  LOP3.LUT R24, R103, R239, R12, 0x96, !PT ;  /* 0x000000ef67187212 */ /* 0x000fc400078e960c */
[----:B------:R-:W-:Y:S01]  /*11f20*/  LOP3.LUT R18, R178, R18, RZ, 0xc0, !PT ;  /* 0x00000012b2127212 */ /* 0x000fe200078ec0ff */
[----:B------:R-:W-:Y:S01]  /*11f30*/  IMAD.WIDE.U32 R14, R0, -0x2daee0ad, RZ ;  /* 0xd2511f53000e7825 */ /* 0x000fe200078e00ff */
[----:B------:R-:W-:Y:S02]  /*11f40*/  LOP3.LUT R19, R177, R19, RZ, 0xc0, !PT ;  /* 0x00000013b1137212 */ /* 0x000fe400078ec0ff */
[----:B------:R-:W-:Y:S01]  /*11f50*/  LOP3.LUT R0, R3, R243, R96, 0x96, !PT ;  /* 0x000000f303007212 */ /* 0x000fe200078e9660 */
[----:B------:R-:W-:Y:S01]  /*11f60*/  IMAD.WIDE.U32 R26, R24, -0x2daee0ad, RZ ;  /* 0xd2511f53181a7825 */ /* 0x000fe200078e00ff */
[----:B------:R-:W-:Y:S02]  /*11f70*/  LOP3.LUT R24, R169, R239, R12, 0x96, !PT ;  /* 0x000000efa9187212 */ /* 0x000fe400078e960c */
[----:B------:R-:W-:Y:S01]  /*11f80*/  LOP3.LUT R3, R2, 0xffff, RZ, 0xc0, !PT ;  /* 0x0000ffff02037812 */ /* 0x000fe200078ec0ff */
[----:B-1----:R-:W-:Y:S01]  /*11f90*/  HMMA.16816.F32 R72, R16, R40, R52 ;  /* 0x000000281048723c */ /* 0x002fe20000001834 */
[----:B------:R-:W-:-:S02]  /*11fa0*/  LOP3.LUT R12, R0, 0xffff, RZ, 0xc0, !PT ;  /* 0x0000ffff000c7812 */ /* 0x000fc400078ec0ff */
[----:B------:R-:W-:Y:S02]  /*11fb0*/  LOP3.LUT R27, R27, R245, R14, 0x96, !PT ;  /* 0x000000f51b1b7212 */ /* 0x000fe400078e960e */
[----:B------:R-:W-:Y:S02]  /*11fc0*/  LOP3.LUT R14, R2, 0xff, RZ, 0xc0, !PT ;  /* 0x000000ff020e7812 */ /* 0x000fe400078ec0ff */
[----:B------:R-:W-:Y:S01]  /*11fd0*/  SHF.R.U32.HI R3, RZ, 0x8, R3 ;  /* 0x00000008ff037819 */ /* 0x000fe20000011603 */
[----:B------:R-:W-:Y:S01]  /*11fe0*/  HMMA.16816.F32 R84, R16, R28, R60 ;  /* 0x0000001c1054723c */ /* 0x000fe2000000183c */
[----:B------:R-:W-:Y:S02]  /*11ff0*/  SHF.R.U32.HI R12, RZ, 0x8, R12 ;  /* 0x00000008ff0c7819 */ /* 0x000fe4000001160c */
[----:B------:R-:W-:-:S05]  /*12000*/  PRMT R14, R14, 0x5410, R3 ;  /* 0x000054100e0e7816 */ /* 0x000fca0000000003 */
[C---:B------:R-:W-:Y:S08]  /*12010*/  HMMA.16816.F32 R80, R16.reuse, R30, R56 ;  /* 0x0000001e1050723c */ /* 0x040ff00000001838 */
[----:B------:R-:W-:Y:S07]  /*12020*/  HMMA.16816.F32 R52, R16, R42, R48 ;  /* 0x0000002a1034723c */ /* 0x000fee0000001830 */
[----:B------:R-:W-:-:S02]  /*12030*/  LOP3.LUT R19, R13, R240, R142, 0x96, !PT ;  /* 0x000000f00d137212 */ /* 0x000fc400078e968e */
[----:B------:R-:W-:Y:S02]  /*12040*/  LOP3.LUT R48, R15, R242, R174, 0x96, !PT ;  /* 0x000000f20f307212 */ /* 0x000fe400078e96ae */
[----:B------:R-:W-:Y:S02]  /*12050*/  LOP3.LUT R15, R0, 0xff, RZ, 0xc0, !PT ;  /* 0x000000ff000f7812 */ /* 0x000fe400078ec0ff */
[--C-:B------:R-:W-:Y:S02]  /*12060*/  SHF.R.U32.HI R13, RZ, 0x10, R2.reuse ;  /* 0x00000010ff0d7819 */ /* 0x100fe40000011602 */
[----:B------:R-:W-:Y:S02]  /*12070*/  SHF.R.U32.HI R16, RZ, 0x18, R2 ;  /* 0x00000018ff107819 */ /* 0x000fe40000011602 */
[----:B------:R-:W-:Y:S02]  /*12080*/  SHF.R.U32.HI R2, RZ, 0x10, R0 ;  /* 0x00000010ff027819 */ /* 0x000fe40000011600 */
        /* <DEDUP_REMOVED lines=14> */
[----:B------:R-:W-:Y:S01]  /*12170*/  LOP3.LUT R18, R183, R0, RZ, 0xc0, !PT ;  /* 0x00000000b7127212 */ /* 0x000fe200078ec0ff */
[C---:B------:R-:W-:Y:S02]  /*12180*/  HMMA.16816.F32 R56, R20.reuse, R28, R64 ;  /* 0x0000001c1438723c */ /* 0x040fe40000001840 */
[----:B------:R-:W-:Y:S01]  /*12190*/  IMAD.WIDE.U32 R12, R19, -0x2daee0ad, RZ ;  /* 0xd2511f53130c7825 */ /* 0x000fe200078e00ff */
[----:B------:R-:W-:Y:S02]  /*121a0*/  LOP3.LUT R0, R2, 0xffff, RZ, 0xc0, !PT ;  /* 0x0000ffff02007812 */ /* 0x000fe400078ec0ff */
[----:B------:R-:W-:Y:S02]  /*121b0*/  LOP3.LUT R19, R162, R14, RZ, 0xc0, !PT ;  /* 0x0000000ea2137212 */ /* 0x000fe400078ec0ff */
[----:B------:R-:W-:Y:S01]  /*121c0*/  IMAD.WIDE.U32 R28, R24, -0x2daee0ad, RZ ;  /* 0xd2511f53181c7825 */ /* 0x000fe200078e00ff */
[----:B------:R-:W-:Y:S01]  /*121d0*/  SHF.R.U32.HI R14, RZ, 0x8, R0 ;  /* 0x00000008ff0e7819 */ /* 0x000fe20000011600 */
[----:B------:R-:W-:Y:S01]  /*121e0*/  HMMA.16816.F32 R60, R20, R30, R88 ;  /* 0x0000001e143c723c */ /* 0x000fe20000001858 */
[----:B------:R-:W-:Y:S01]  /*121f0*/  LOP3.LUT R0, R3, R243, R98, 0x96, !PT ;  /* 0x000000f303007212 */ /* 0x000fe200078e9662 */
[----:B------:R-:W-:Y:S01]  /*12200*/  LDSM.16.MT88.4 R160, [R205+0x5c00] ;  /* 0x005c0000cda0783b */ /* 0x000fe20000004200 */
[----:B------:R-:W-:-:S05]  /*12210*/  SHF.R.U32.HI R15, RZ, 0x18, R2 ;  /* 0x00000018ff0f7819 */ /* 0x000fca0000011602 */
[----:B------:R-:W-:Y:S01]  /*12220*/  HMMA.16816.F32 R92, R20, R40, R92 ;  /* 0x00000028145c723c */ /* 0x000fe2000000185c */
[----:B------:R-:W-:-:S07]  /*12230*/  SHF.R.U32.HI R3, RZ, 0x10, R0 ;  /* 0x00000010ff037819 */ /* 0x000fce0000011600 */
[----:B------:R-:W-:Y:S07]  /*12240*/  HMMA.16816.F32 R76, R20, R42, R76 ;  /* 0x0000002a144c723c */ /* 0x000fee000000184c */
[----:B------:R-:W-:Y:S02]  /*12250*/  LOP3.LUT R21, R13, R242, R180, 0x96, !PT ;  /* 0x000000f20d157212 */ /* 0x000fe400078e96b4 */
[----:B------:R-:W-:Y:S02]  /*12260*/  LOP3.LUT R13, R2, 0xff, RZ, 0xc0, !PT ;  /* 0x000000ff020d7812 */ /* 0x000fe400078ec0ff */
[----:B------:R-:W-:-:S02]  /*12270*/  LOP3.LUT R23, R29, R245, R12, 0x96, !PT ;  /* 0x000000f51d177212 */ /* 0x000fc400078e960c */
[----:B------:R-:W-:Y:S02]  /*12280*/  SHF.R.U32.HI R12, RZ, 0x10, R2 ;  /* 0x00000010ff0c7819 */ /* 0x000fe40000011602 */
[----:B------:R-:W-:Y:S02]  /*12290*/  PRMT R22, R13, 0x5410, R14 ;  /* 0x000054100d167816 */ /* 0x000fe4000000000e */
[C---:B------:R-:W-:Y:S02]  /*122a0*/  LOP3.LUT R2, R0.reuse, 0xffff, RZ, 0xc0, !PT ;  /* 0x0000ffff00027812 */ /* 0x040fe400078ec0ff */
[----:B------:R-:W-:Y:S02]  /*122b0*/  LOP3.LUT R20, R0, 0xff, RZ, 0xc0, !PT ;  /* 0x000000ff00147812 */ /* 0x000fe400078ec0ff */
[----:B------:R-:W-:Y:S02]  /*122c0*/  SHF.R.U32.HI R14, RZ, 0x18, R0 ;  /* 0x00000018ff0e7819 */ /* 0x000fe40000011600 */
[----:B------:R-:W-:-:S02]  /*122d0*/  LOP3.LUT R12, R12, 0xff, RZ, 0xc0, !PT ;  /* 0x000000ff0c0c7812 */ /* 0x000fc400078ec0ff */
[----:B------:R-:W-:Y:S02]  /*122e0*/  LOP3.LUT R0, R3, 0xff, RZ, 0xc0, !PT ;  /* 0x000000ff03007812 */ /* 0x000fe400078ec0ff */
[----:B------:R-:W-:Y:S01]  /*122f0*/  SHF.R.U32.HI R13, RZ, 0x8, R2 ;  /* 0x00000008ff0d7819 */ /* 0x000fe20000011602 */
[----:B------:R-:W-:Y:S01]  /*12300*/  IMAD.WIDE.U32 R2, R21, -0x326172a9, RZ ;  /* 0xcd9e8d5715027825 */ /* 0x000fe200078e00ff */
[----:B------:R-:W-:Y:S02]  /*12310*/  PRMT R15, R12, 0x5410, R15 ;  /* 0x000054100c0f7816 */ /* 0x000fe4000000000f */
[----:B------:R-:W-:Y:S01]  /*12320*/  PRMT R12, R0, 0x5410, R14 ;  /* 0x00005410000c7816 */ /* 0x000fe2000000000e */
[----:B------:R-:W-:Y:S01]  /*12330*/  IMAD.WIDE.U32 R68, R23, -0x326172a9, RZ ;  /* 0xcd9e8d5717447825 */ /* 0x000fe200078e00ff */
[----:B------:R-:W-:Y:S02]  /*12340*/  PRMT R13, R20, 0x5410, R13 ;  /* 0x00005410140d7816 */ /* 0x000fe4000000000d */
[----:B------:R-:W-:Y:S01]  /*12350*/  LOP3.LUT R21, R3, R238, R168, 0x96, !PT ;  /* 0x000000ee03157212 */ /* 0x000fe200078e96a8 */
[--C-:B------:R-:W-:Y:S01]  /*12360*/  HSET2.LE.AND R3, R12, R144.reuse, PT ;  /* 0x000000900c037233 */ /* 0x100fe20003803000 */
[----:B------:R-:W-:Y:S01]  /*12370*/  LOP3.LUT R20, R69, R248, R2, 0x96, !PT ;  /* 0x000000f845147212 */ /* 0x000fe200078e9602 */
[----:B------:R-:W-:-:S03]  /*12380*/  HSET2.LE.AND R0, R13, R144, PT ;  /* 0x000000900d007233 */ /* 0x000fc60003803000 */
[----:B------:R-:W-:Y:S01]  /*12390*/  LOP3.LUT R13, R146, R3, RZ, 0xc0, !PT ;  /* 0x00000003920d7212 */ /* 0x000fe200078ec0ff */
[----:B------:R-:W-:Y:S01]  /*123a0*/  IMAD.WIDE.U32 R2, R21, -0x2daee0ad, RZ ;  /* 0xd2511f5315027825 */ /* 0x000fe200078e00ff */
[----:B--2---:R-:W-:Y:S03]  /*123b0*/  HMMA.16816.F32 R84, R16, R32, R84 ;  /* 0x000000201054723c */ /* 0x004fe60000001854 */
[----:B------:R-:W-:Y:S01]  /*123c0*/  IMAD.WIDE.U32 R42, R20, -0x2daee0ad, RZ ;  /* 0xd2511f53142a7825 */ /* 0x000fe200078e00ff */
[----:B------:R-:W-:-:S04]  /*123d0*/  LOP3.LUT R3, R3, R247, R28, 0x96, !PT ;  /* 0x000000f703037212 */ /* 0x000fc800078e961c */
[----:B------:R-:W-:Y:S01]  /*123e0*/  HMMA.16816.F32 R80, R16, R34, R80 ;  /* 0x000000221050723c */ /* 0x000fe20000001850 */
[----:B------:R-:W-:Y:S01]  /*123f0*/  LOP3.LUT R2, R43, R244, R2, 0x96, !PT ;  /* 0x000000f42b027212 */ /* 0x000fe200078e9602 */
[----:B------:R-:W-:Y:S01]  /*12400*/  HSET2.LE.AND R14, R22, R144, PT ;  /* 0x00000090160e7233 */ /* 0x000fe20003803000 */
[----:B------:R-:W-:-:S05]  /*12410*/  LOP3.LUT R12, R151, R0, RZ, 0xc0, !PT ;  /* 0x00000000970c7212 */ /* 0x000fca00078ec0ff */
[----:B----4-:R-:W-:Y:S01]  /*12420*/  HMMA.16816.F32 R72, R16, R44, R72 ;  /* 0x0000002c1048723c */ /* 0x010fe20000001848 */
[----:B------:R-:W-:-:S07]  /*12430*/  IMAD.WIDE.U32 R24, R27, -0x326172a9, RZ ;  /* 0xcd9e8d571b187825 */ /* 0x000fce00078e00ff */
[----:B------:R-:W-:Y:S01]  /*12440*/  HMMA.16816.F32 R64, R16, R46, R52 ;  /* 0x0000002e1040723c */ /* 0x000fe20000001834 */
[----:B------:R-:W-:Y:S01]  /*12450*/  IMAD.WIDE.U32 R22, R3, -0x326172a9, RZ ;  /* 0xcd9e8d5703167825 */ /* 0x000fe200078e00ff */
[----:B------:R-:W-:Y:S01]  /*12460*/  HSET2.LE.AND R15, R15, R144, PT ;  /* 0x000000900f0f7233 */ /* 0x000fe20003803000 */
[----:B------:R-:W1:Y:S04]  /*12470*/  LDSM.16.MT88.4 R28, [R205+0x5800] ;  /* 0x00580000cd1c783b */ /* 0x000e680000004200 */
[----:B------:R-:W-:-:S04]  /*12480*/  IMAD.WIDE.U32 R16, R48, -0x326172a9, RZ ;  /* 0xcd9e8d5730107825 */ /* 0x000fc800078e00ff */
[----:B------:R-:W-:Y:S01]  /*12490*/  IMAD.WIDE.U32 R2, R2, -0x326172a9, RZ ;  /* 0xcd9e8d5702027825 */ /* 0x000fe200078e00ff */
[----:B------:R-:W-:Y:S02]  /*124a0*/  LOP3.LUT R0, R17, R238, R102, 0x96, !PT ;  /* 0x000000ee11007212 */ /* 0x000fe400078e9666 */
[----:B------:R-:W-:-:S03]  /*124b0*/  LOP3.LUT R18, R25, R248, R16, 0x96, !PT ;  /* 0x000000f819127212 */ /* 0x000fc600078e9610 */
[----:B------:R-:W-:Y:S01]  /*124c0*/  IMAD.WIDE.U32 R16, R0, -0x2daee0ad, RZ ;  /* 0xd2511f5300107825 */ /* 0x000fe200078e00ff */
[----:B------:R-:W-:Y:S02]  /*124d0*/  LOP3.LUT R0, R3, R249, R22, 0x96, !PT ;  /* 0x000000f903007212 */ /* 0x000fe400078e9616 */
[----:B------:R-:W-:Y:S01]  /*124e0*/  LOP3.LUT R21, R2, 0xffff, RZ, 0xc0, !PT ;  /* 0x0000ffff02157812 */ /* 0x000fe200078ec0ff */
[----:B------:R-:W-:Y:S01]  /*124f0*/  IMAD.WIDE.U32 R40, R18, -0x2daee0ad, RZ ;  /* 0xd2511f5312287825 */ /* 0x000fe200078e00ff */
[----:B------:R-:W-:Y:S02]  /*12500*/  LOP3.LUT R20, R17, R247, R26, 0x96, !PT ;  /* 0x000000f711147212 */ /* 0x000fe400078e961a */
[----:B------:R-:W-:Y:S02]  /*12510*/  LOP3.LUT R3, R0, 0xffff, RZ, 0xc0, !PT ;  /* 0x0000ffff00037812 */ /* 0x000fe400078ec0ff */
[----:B------:R-:W-:Y:S02]  /*12520*/  SHF.R.U32.HI R17, RZ, 0x10, R0 ;  /* 0x00000010ff117819 */ /* 0x000fe40000011600 */
[----:B------:R-:W-:-:S02]  /*12530*/  LOP3.LUT R22, R41, R244, R16, 0x96, !PT ;  /* 0x000000f429167212 */ /* 0x000fc400078e9610 */
[----:B------:R-:W-:Y:S02]  /*12540*/  SHF.R.U32.HI R18, RZ, 0x8, R3 ;  /* 0x00000008ff127819 */ /* 0x000fe40000011603 */
[----:B------:R-:W-:Y:S02]  /*12550*/  SHF.R.U32.HI R16, RZ, 0x18, R0 ;  /* 0x00000018ff107819 */ /* 0x000fe40000011600 */
[----:B------:R-:W-:Y:S02]  /*12560*/  LOP3.LUT R3, R17, 0xff, RZ, 0xc0, !PT ;  /* 0x000000ff11037812 */ /* 0x000fe400078ec0ff */
[----:B------:R-:W-:Y:S02]  /*12570*/  LOP3.LUT R26, R2, 0xff, RZ, 0xc0, !PT ;  /* 0x000000ff021a7812 */ /* 0x000fe400078ec0ff */
[----:B------:R-:W-:Y:S02]  /*12580*/  LOP3.LUT R19, R0, 0xff, RZ, 0xc0, !PT ;  /* 0x000000ff00137812 */ /* 0x000fe400078ec0ff */
[----:B------:R-:W-:-:S02]  /*12590*/  SHF.R.U32.HI R17, RZ, 0x10, R2 ;  /* 0x00000010ff117819 */ /* 0x000fc40000011602 */
[----:B------:R-:W-:Y:S02]  /*125a0*/  SHF.R.U32.HI R25, RZ, 0x18, R2 ;  /* 0x00000018ff197819 */ /* 0x000fe40000011602 */
[----:B------:R-:W-:Y:S02]  /*125b0*/  PRMT R2, R3, 0x5410, R16 ;  /* 0x0000541003027816 */ /* 0x000fe40000000010 */
[----:B------:R-:W-:Y:S02]  /*125c0*/  SHF.R.U32.HI R3, RZ, 0x8, R21 ;  /* 0x00000008ff037819 */ /* 0x000fe40000011615 */
[----:B------:R-:W-:Y:S02]  /*125d0*/  PRMT R0, R19, 0x5410, R18 ;  /* 0x0000541013007816 */ /* 0x000fe40000000012 */
[----:B------:R-:W-:Y:S02]  /*125e0*/  LOP3.LUT R18, R17, 0xff, RZ, 0xc0, !PT ;  /* 0x000000ff11127812 */ /* 0x000fe400078ec0ff */
[----:B------:R-:W-:Y:S01]  /*125f0*/  PRMT R3, R26, 0x5410, R3 ;  /* 0x000054101a037816 */ /* 0x000fe20000000003 */
[--C-:B------:R-:W-:Y:S01]  /*12600*/  HSET2.LE.AND R0, R0, R144.reuse, PT ;  /* 0x0000009000007233 */ /* 0x100fe20003803000 */
[----:B------:R-:W-:Y:S01]  /*12610*/  PRMT R18, R18, 0x5410, R25 ;  /* 0x0000541012127816 */ /* 0x000fe20000000019 */
[--C-:B------:R-:W-:Y:S01]  /*12620*/  HSET2.LE.AND R2, R2, R144.reuse, PT ;  /* 0x0000009002027233 */ /* 0x100fe20003803000 */
[----:B------:R-:W-:Y:S01]  /*12630*/  LOP3.LUT R14, R148, R14, RZ, 0xc0, !PT ;  /* 0x0000000e940e7212 */ /* 0x000fe200078ec0ff */
[----:B------:R-:W-:Y:S01]  /*12640*/  HSET2.LE.AND R3, R3, R144, PT ;  /* 0x0000009003037233 */ /* 0x000fe20003803000 */
[----:B------:R-:W-:-:S02]  /*12650*/  LOP3.LUT R15, R147, R15, RZ, 0xc0, !PT ;  /* 0x0000000f930f7212 */ /* 0x000fc400078ec0ff */
[----:B------:R-:W-:Y:S01]  /*12660*/  LOP3.LUT R16, R189, R0, RZ, 0xc0, !PT ;  /* 0x00000000bd107212 */ /* 0x000fe200078ec0ff */
[----:B------:R-:W-:Y:S01]  /*12670*/  HSET2.LE.AND R0, R18, R144, PT ;  /* 0x0000009012007233 */ /* 0x000fe20003803000 */
[----:B------:R-:W-:Y:S01]  /*12680*/  LOP3.LUT R17, R188, R2, RZ, 0xc0, !PT ;  /* 0x00000002bc117212 */ /* 0x000fe200078ec0ff */
[----:B------:R-:W-:Y:S01]  /*12690*/  IMAD.WIDE.U32 R20, R20, -0x326172a9, RZ ;  /* 0xcd9e8d5714147825 */ /* 0x000fe200078e00ff */
[----:B------:R-:W-:Y:S01]  /*126a0*/  LOP3.LUT R18, R187, R3, RZ, 0xc0, !PT ;  /* 0x00000003bb127212 */ /* 0x000fe200078ec0ff */
[----:B------:R-:W-:Y:S02]  /*126b0*/  HMMA.16816.F32 R52, R12, R32, R56 ;  /* 0x000000200c34723c */ /* 0x000fe40000001838 */
[----:B------:R-:W-:Y:S01]  /*126c0*/  IMAD.WIDE.U32 R2, R22, -0x326172a9, RZ ;  /* 0xcd9e8d5716027825 */ /* 0x000fe200078e00ff */
[----:B------:R-:W-:-:S05]  /*126d0*/  LOP3.LUT R19, R186, R0, RZ, 0xc0, !PT ;  /* 0x00000000ba137212 */ /* 0x000fca00078ec0ff */
[----:B------:R-:W-:Y:S01]  /*126e0*/  HMMA.16816.F32 R48, R12, R34, R60 ;  /* 0x000000220c30723c */ /* 0x000fe2000000183c */
[----:B------:R-:W2:Y:S01]  /*126f0*/  LDSM.16.MT88.4 R32, [R206+0x5800] ;  /* 0x00580000ce20783b */ /* 0x000ea20000004200 */
[----:B------:R-:W-:Y:S02]  /*12700*/  LOP3.LUT R0, R3, R249, R20, 0x96, !PT ;  /* 0x000000f903007212 */ /* 0x000fe400078e9614 */
[----:B------:R-:W-:-:S04]  /*12710*/  LOP3.LUT R3, R2, 0xffff, RZ, 0xc0, !PT ;  /* 0x0000ffff02037812 */ /* 0x000fc800078ec0ff */
[----:B------:R-:W-:Y:S01]  /*12720*/  HMMA.16816.F32 R156, R12, R44, R92 ;  /* 0x0000002c0c9c723c */ /* 0x000fe2000000185c */
[----:B------:R-:W-:Y:S02]  /*12730*/  LOP3.LUT R25, R0, 0xff, RZ, 0xc0, !PT ;  /* 0x000000ff00197812 */ /* 0x000fe400078ec0ff */
[----:B------:R-:W-:-:S05]  /*12740*/  SHF.R.U32.HI R22, RZ, 0x18, R0 ;  /* 0x00000018ff167819 */ /* 0x000fca0000011600 */
[----:B------:R-:W-:Y:S07]  /*12750*/  HMMA.16816.F32 R44, R12, R46, R76 ;  /* 0x0000002e0c2c723c */ /* 0x000fee000000184c */
[----:B------:R-:W-:Y:S02]  /*12760*/  LOP3.LUT R12, R0, 0xffff, RZ, 0xc0, !PT ;  /* 0x0000ffff000c7812 */ /* 0x000fe400078ec0ff */
[----:B------:R-:W-:Y:S02]  /*12770*/  SHF.R.U32.HI R13, RZ, 0x10, R0 ;  /* 0x00000010ff0d7819 */ /* 0x000fe40000011600 */
[----:B------:R-:W-:-:S02]  /*12780*/  SHF.R.U32.HI R0, RZ, 0x8, R3 ;  /* 0x00000008ff007819 */ /* 0x000fc40000011603 */
[----:B------:R-:W-:Y:S02]  /*12790*/  SHF.R.U32.HI R3, RZ, 0x8, R12 ;  /* 0x00000008ff037819 */ /* 0x000fe4000001160c */
[----:B------:R-:W-:Y:S02]  /*127a0*/  LOP3.LUT R12, R13, 0xff, RZ, 0xc0, !PT ;  /* 0x000000ff0d0c7812 */ /* 0x000fe400078ec0ff */
[----:B------:R-:W-:Y:S02]  /*127b0*/  LOP3.LUT R14, R2, 0xff, RZ, 0xc0, !PT ;  /* 0x000000ff020e7812 */ /* 0x000fe400078ec0ff */
[--C-:B------:R-:W-:Y:S02]  /*127c0*/  SHF.R.U32.HI R15, RZ, 0x10, R2.reuse ;  /* 0x00000010ff0f7819 */ /* 0x100fe40000011602 */
[----:B------:R-:W-:Y:S02]  /*127d0*/  SHF.R.U32.HI R20, RZ, 0x18, R2 ;  /* 0x00000018ff147819 */ /* 0x000fe40000011602 */
[----:B------:R-:W-:Y:S01]  /*127e0*/  PRMT R2, R12, 0x5410, R22 ;  /* 0x000054100c027816 */ /* 0x000fe20000000016 */
[----:B------:R-:W-:Y:S01]  /*127f0*/  IMAD.MOV.U32 R147, RZ, RZ, R149 ;  /* 0x000000ffff937224 */ /* 0x000fe200078e0095 */
[----:B------:R-:W-:-:S03]  /*12800*/  PRMT R13, R14, 0x5410, R0 ;  /* 0x000054100e0d7816 */ /* 0x000fc60000000000 */
[--C-:B------:R-:W-:Y:S01]  /*12810*/  HSET2.LE.AND R2, R2, R144.reuse, PT ;  /* 0x0000009002027233 */ /* 0x100fe20003803000 */
[----:B------:R-:W-:Y:S01]  /*12820*/  PRMT R0, R25, 0x5410, R3 ;  /* 0x0000541019007816 */ /* 0x000fe20000000003 */
[----:B------:R-:W-:-:S03]  /*12830*/  HSET2.LE.AND R3, R13, R144, PT ;  /* 0x000000900d037233 */ /* 0x000fc60003803000 */
[----:B------:R-:W-:Y:S02]  /*12840*/  LOP3.LUT R13, R147, R2, RZ, 0xc0, !PT ;  /* 0x00000002930d7212 */ /* 0x000fe400078ec0ff */
[----:B------:R-:W-:Y:S01]  /*12850*/  LOP3.LUT R2, R23, R246, R68, 0x96, !PT ;  /* 0x000000f617027212 */ /* 0x000fe200078e9644 */
[----:B------:R-:W-:Y:S01]  /*12860*/  IMAD.MOV.U32 R146, RZ, RZ, R150 ;  /* 0x000000ffff927224 */ /* 0x000fe200078e0096 */
[----:B------:R-:W-:Y:S01]  /*12870*/  HSET2.LE.AND R0, R0, R144, PT ;  /* 0x0000009000007233 */ /* 0x000fe20003803000 */
[----:B------:R-:W-:Y:S02]  /*12880*/  LOP3.LUT R14, R252, R3, RZ, 0xc0, !PT ;  /* 0x00000003fc0e7212 */ /* 0x000fe400078ec0ff */
[----:B------:R-:W-:Y:S02]  /*12890*/  IMAD.WIDE.U32 R2, R2, -0x2daee0ad, RZ ;  /* 0xd2511f5302027825 */ /* 0x000fe400078e00ff */
[----:B------:R-:W-:Y:S02]  /*128a0*/  LOP3.LUT R12, R146, R0, RZ, 0xc0, !PT ;  /* 0x00000000920c7212 */ /* 0x000fe400078ec0ff */
[----:B------:R-:W-:-:S02]  /*128b0*/  LOP3.LUT R15, R15, 0xff, RZ, 0xc0, !PT ;  /* 0x000000ff0f0f7812 */ /* 0x000fc400078ec0ff */
[----:B------:R-:W-:Y:S01]  /*128c0*/  LOP3.LUT R0, R3, R243, R42, 0x96, !PT ;  /* 0x000000f303007212 */ /* 0x000fe200078e962a */
[----:B-1----:R-:W-:Y:S01]  /*128d0*/  HMMA.16816.F32 R152, R16, R28, R84 ;  /* 0x0000001c1098723c */ /* 0x002fe20000001854 */
[----:B------:R-:W-:Y:S02]  /*128e0*/  LOP3.LUT R3, R2, 0xffff, RZ, 0xc0, !PT ;  /* 0x0000ffff02037812 */ /* 0x000fe400078ec0ff */
[----:B------:R-:W-:Y:S02]  /*128f0*/  PRMT R15, R15, 0x5410, R20 ;  /* 0x000054100f0f7816 */ /* 0x000fe40000000014 */
[----:B------:R-:W-:-:S03]  /*12900*/  LOP3.LUT R23, R21, R246, R24, 0x96, !PT ;  /* 0x000000f615177212 */ /* 0x000fc600078e9618 */
[----:B------:R-:W-:Y:S01]  /*12910*/  HMMA.16816.F32 R148, R16, R30, R80 ;  /* 0x0000001e1094723c */ /* 0x000fe20000001850 */
[----:B------:R-:W-:Y:S02]  /*12920*/  LOP3.LUT R21, R0, 0xff, RZ, 0xc0, !PT ;  /* 0x000000ff00157812 */ /* 0x000fe400078ec0ff */
[----:B------:R-:W-:-:S05]  /*12930*/  SHF.R.U32.HI R20, RZ, 0x18, R0 ;  /* 0x00000018ff147819 */ /* 0x000fca0000011600 */
[----:B--2---:R-:W-:Y:S01]  /*12940*/  HMMA.16816.F32 R140, R16, R32, R72 ;  /* 0x00000020108c723c */ /* 0x004fe20000001848 */
[----:B------:R-:W-:-:S07]  /*12950*/  SHF.R.U32.HI R22, RZ, 0x10, R2 ;  /* 0x00000010ff167819 */ /* 0x000fce0000011602 */
[----:B------:R-:W-:Y:S01]  /*12960*/  HMMA.16816.F32 R64, R16, R34, R64 ;  /* 0x000000221040723c */ /* 0x000fe20000001840 */
[----:B------:R-:W-:Y:S01]  /*12970*/  HSET2.LE.AND R15, R15, R144, PT ;  /* 0x000000900f0f7233 */ /* 0x000fe20003803000 */
[----:B------:R-:W1:Y:S05]  /*12980*/  LDSM.16.MT88.4 R24, [R206+0x5c00] ;  /* 0x005c0000ce18783b */ /* 0x000e6a0000004200 */
[----:B------:R-:W-:Y:S02]  /*12990*/  LOP3.LUT R16, R0, 0xffff, RZ, 0xc0, !PT ;  /* 0x0000ffff00107812 */ /* 0x000fe400078ec0ff */
[----:B------:R-:W-:Y:S02]  /*129a0*/  SHF.R.U32.HI R17, RZ, 0x10, R0 ;  /* 0x00000010ff117819 */ /* 0x000fe40000011600 */
[----:B------:R-:W-:-:S02]  /*129b0*/  LOP3.LUT R18, R2, 0xff, RZ, 0xc0, !PT ;  /* 0x000000ff02127812 */ /* 0x000fc400078ec0ff */
[----:B------:R-:W-:Y:S02]  /*129c0*/  SHF.R.U32.HI R0, RZ, 0x8, R3 ;  /* 0x00000008ff007819 */ /* 0x000fe40000011603 */
[----:B------:R-:W-:Y:S02]  /*129d0*/  SHF.R.U32.HI R3, RZ, 0x8, R16 ;  /* 0x00000008ff037819 */ /* 0x000fe40000011610 */
[----:B------:R-:W-:Y:S02]  /*129e0*/  LOP3.LUT R16, R17, 0xff, RZ, 0xc0, !PT ;  /* 0x000000ff11107812 */ /* 0x000fe400078ec0ff */
[----:B------:R-:W-:Y:S02]  /*129f0*/  PRMT R17, R18, 0x5410, R0 ;  /* 0x0000541012117816 */ /* 0x000fe40000000000 */
[----:B------:R-:W-:Y:S02]  /*12a00*/  SHF.R.U32.HI R19, RZ, 0x18, R2 ;  /* 0x00000018ff137819 */ /* 0x000fe40000011602 */
[----:B------:R-:W-:-:S02]  /*12a10*/  PRMT R0, R21, 0x5410, R3 ;  /* 0x0000541015007816 */ /* 0x000fc40000000003 */
[----:B------:R-:W-:Y:S02]  /*12a20*/  PRMT R2, R16, 0x5410, R20 ;  /* 0x0000541010027816 */ /* 0x000fe40000000014 */
        /* <DEDUP_REMOVED lines=9> */
[----:B------:R-:W-:Y:S01]  /*12ac0*/  IMAD.WIDE.U32 R2, R23, -0x2daee0ad, RZ ;  /* 0xd2511f5317027825 */ /* 0x000fe200078e00ff */
[----:B------:R-:W-:-:S02]  /*12ad0*/  LOP3.LUT R15, R250, R15, RZ, 0xc0, !PT ;  /* 0x0000000ffa0f7212 */ /* 0x000fc400078ec0ff */
[----:B------:R-:W-:Y:S02]  /*12ae0*/  LOP3.LUT R139, R191, R0, RZ, 0xc0, !PT ;  /* 0x00000000bf8b7212 */ /* 0x000fe400078ec0ff */
[----:B------:R-:W-:Y:S02]  /*12af0*/  LOP3.LUT R0, R3, R243, R40, 0x96, !PT ;  /* 0x000000f303007212 */ /* 0x000fe400078e9628 */
[----:B------:R-:W-:Y:S01]  /*12b00*/  LOP3.LUT R3, R2, 0xffff, RZ, 0xc0, !PT ;  /* 0x0000ffff02037812 */ /* 0x000fe200078ec0ff */
[----:B------:R-:W-:Y:S01]  /*12b10*/  HMMA.16816.F32 R156, R12, R32, R156 ;  /* 0x000000200c9c723c */ /* 0x000fe2000000189c */
[----:B------:R-:W-:Y:S02]  /*12b20*/  LOP3.LUT R17, R0, 0xff, RZ, 0xc0, !PT ;  /* 0x000000ff00117812 */ /* 0x000fe400078ec0ff */
[----:B------:R-:W-:-:S05]  /*12b30*/  SHF.R.U32.HI R16, RZ, 0x18, R0 ;  /* 0x00000018ff107819 */ /* 0x000fca0000011600 */
[----:B------:R-:W-:Y:S01]  /*12b40*/  HMMA.16816.F32 R52, R12, R28, R52 ;  /* 0x0000001c0c34723c */ /* 0x000fe20000001834 */
[----:B------:R-:W-:-:S07]  /*12b50*/  SHF.R.U32.HI R18, RZ, 0x18, R2 ;  /* 0x00000018ff127819 */ /* 0x000fce0000011602 */
[C---:B------:R-:W-:Y:S08]  /*12b60*/  HMMA.16816.F32 R48, R12.reuse, R30, R48 ;  /* 0x0000001e0c30723c */ /* 0x040ff00000001830 */
[----:B------:R-:W-:Y:S07]  /*12b70*/  HMMA.16816.F32 R32, R12, R34, R44 ;  /* 0x000000220c20723c */ /* 0x000fee000000182c */
[----:B------:R-:W-:-:S02]  /*12b80*/  LOP3.LUT R12, R0, 0xffff, RZ, 0xc0, !PT ;  /* 0x0000ffff000c7812 */ /* 0x000fc400078ec0ff */
[----:B------:R-:W-:Y:S02]  /*12b90*/  SHF.R.U32.HI R14, RZ, 0x8, R3 ;  /* 0x00000008ff0e7819 */ /* 0x000fe40000011603 */
[----:B------:R-:W-:Y:S02]  /*12ba0*/  SHF.R.U32.HI R13, RZ, 0x10, R0 ;  /* 0x00000010ff0d7819 */ /* 0x000fe40000011600 */
[----:B------:R-:W-:Y:S02]  /*12bb0*/  SHF.R.U32.HI R3, RZ, 0x10, R2 ;  /* 0x00000010ff037819 */ /* 0x000fe40000011602 */
[----:B------:R-:W-:Y:S02]  /*12bc0*/  SHF.R.U32.HI R0, RZ, 0x8, R12 ;  /* 0x00000008ff007819 */ /* 0x000fe4000001160c */
[----:B------:R-:W-:Y:S02]  /*12bd0*/  LOP3.LUT R15, R2, 0xff, RZ, 0xc0, !PT ;  /* 0x000000ff020f7812 */ /* 0x000fe400078ec0ff */
[----:B------:R-:W-:-:S02]  /*12be0*/  LOP3.LUT R13, R13, 0xff, RZ, 0xc0, !PT ;  /* 0x000000ff0d0d7812 */ /* 0x000fc400078ec0ff */
[----:B------:R-:W-:Y:S02]  /*12bf0*/  LOP3.LUT R12, R3, 0xff, RZ, 0xc0, !PT ;  /* 0x000000ff030c7812 */ /* 0x000fe400078ec0ff */
[----:B------:R-:W-:Y:S02]  /*12c00*/  PRMT R14, R15, 0x5410, R14 ;  /* 0x000054100f0e7816 */ /* 0x000fe4000000000e */
[----:B------:R-:W-:Y:S02]  /*12c10*/  PRMT R0, R17, 0x5410, R0 ;  /* 0x0000541011007816 */ /* 0x000fe40000000000 */
[----:B------:R-:W-:Y:S02]  /*12c20*/  PRMT R2, R13, 0x5410, R16 ;  /* 0x000054100d027816 */ /* 0x000fe40000000010 */
[----:B------:R-:W-:Y:S01]  /*12c30*/  PRMT R12, R12, 0x5410, R18 ;  /* 0x000054100c0c7816 */ /* 0x000fe20000000012 */
[--C-:B------:R-:W-:Y:S02]  /*12c40*/  HSET2.LE.AND R0, R0, R144.reuse, PT ;  /* 0x0000009000007233 */ /* 0x100fe40003803000 */
[----:B------:R-:W-:-:S02]  /*12c50*/  HSET2.LE.AND R2, R2, R144, PT ;  /* 0x0000009002027233 */ /* 0x000fc40003803000 */
[--C-:B------:R-:W-:Y:S02]  /*12c60*/  HSET2.LE.AND R3, R14, R144.reuse, PT ;  /* 0x000000900e037233 */ /* 0x100fe40003803000 */
[----:B------:R-:W-:Y:S01]  /*12c70*/  HSET2.LE.AND R12, R12, R144, PT ;  /* 0x000000900c0c7233 */ /* 0x000fe20003803000 */
[----:B------:R-:W-:Y:S02]  /*12c80*/  ISETP.GT.AND P1, PT, R172, R221, PT ;  /* 0x000000ddac00720c */ /* 0x000fe40003f24270 */
[----:B------:R-:W-:Y:S02]  /*12c90*/  LOP3.LUT R144, R220, R0, RZ, 0xc0, !PT ;  /* 0x00000000dc907212 */ /* 0x000fe400078ec0ff */
[----:B------:R-:W-:Y:S02]  /*12ca0*/  LOP3.LUT R145, R251, R2, RZ, 0xc0, !PT ;  /* 0x00000002fb917212 */ /* 0x000fe400078ec0ff */
[----:B------:R-:W-:Y:S02]  /*12cb0*/  LOP3.LUT R146, R237, R3, RZ, 0xc0, !PT ;  /* 0x00000003ed927212 */ /* 0x000fe400078ec0ff */
        /* <DEDUP_REMOVED lines=13> */
[----:B---3--:R-:W2:Y:S01]  /*12d90*/  LDL.LU R252, [R1+0x238] ;  /* 0x0002380001fc7983 */ /* 0x008ea20000300800 */
[----:B------:R-:W-:Y:S01]  /*12da0*/  IMAD.MOV.U32 R116, RZ, RZ, R198 ;  /* 0x000000ffff747224 */ /* 0x000fe200078e00c6 */
[----:B------:R-:W-:-:S04]  /*12db0*/  DEPBAR.LE SB0, 0x0 ;  /* 0x000080000000791a */ /* 0x000fc80000000000 */
[----:B------:R-:W3:Y:S04]  /*12dc0*/  LDL.64 R118, [R1+0x2f0] ;  /* 0x0002f00001767983 */ /* 0x000ee80000100a00 */
[----:B------:R-:W3:Y:S04]  /*12dd0*/  LDL.LU R220, [R1+0x234] ;  /* 0x0002340001dc7983 */ /* 0x000ee80000300800 */
[----:B------:R-:W4:Y:S04]  /*12de0*/  LDL R117, [R1] ;  /* 0x0000000001757983 */ /* 0x000f280000100800 */
[----:B------:R-:W3:Y:S04]  /*12df0*/  LDL.64 R132, [R1+0x58] ;  /* 0x0000580001847983 */ /* 0x000ee80000100a00 */
[----:B------:R-:W3:Y:S01]  /*12e00*/  LDL.64 R198, [R1+0x88] ;  /* 0x0000880001c67983 */ /* 0x000ee20000100a00 */
[----:B------:R-:W-:Y:S01]  /*12e10*/  IADD3 R237, R116, -0x2, RZ ;  /* 0xfffffffe74ed7810 */ /* 0x000fe20007ffe0ff */
[----:B------:R-:W-:Y:S03]  /*12e20*/  WARPSYNC 0xffffffff ;  /* 0xffffffff00007948 */ /* 0x000fe60003800000 */
[----:B------:R-:W-:Y:S01]  /*12e30*/  SHF.R.S32.HI R0, RZ, 0x1f, R237 ;  /* 0x0000001fff007819 */ /* 0x000fe200000114ed */
[----:B------:R-:W-:Y:S01]  /*12e40*/  BAR.SYNC.DEFER_BLOCKING 0x0 ;  /* 0x0000000000007b1d */ /* 0x000fe20000010000 */
[----:B------:R-:W-:-:S05]  /*12e50*/  IMAD.SHL.U32 R223, R223, 0x2, RZ ;  /* 0x00000002dfdf7824 */ /* 0x000fca00078e00ff */
[----:B------:R-:W-:Y:S01]  /*12e60*/  LOP3.LUT R223, R223, 0x6, RZ, 0xc0, !PT ;  /* 0x00000006dfdf7812 */ /* 0x000fe200078ec0ff */
[----:B--2---:R-:W-:Y:S01]  /*12e70*/  IMAD R12, R252, R237, RZ ;  /* 0x000000edfc0c7224 */ /* 0x004fe200078e02ff */
[----:B----45:R-:W-:Y:S01]  /*12e80*/  ISETP.GE.AND P0, PT, R241, R117, PT ;  /* 0x00000075f100720c */ /* 0x030fe20003f06270 */
[----:B---3--:R-:W-:-:S04]  /*12e90*/  IMAD.WIDE.U32 R2, R237, R220, R118 ;  /* 0x000000dced027225 */ /* 0x008fc800078e0076 */
[----:B------:R-:W-:-:S04]  /*12ea0*/  IMAD R13, R0, R220, R12 ;  /* 0x000000dc000d7224 */ /* 0x000fc800078e020c */
[----:B------:R-:W-:-:S04]  /*12eb0*/  IMAD.IADD R3, R3, 0x1, R13 ;  /* 0x0000000103037824 */ /* 0x000fc800078e020d */
[CC--:B------:R-:W-:Y:S02]  /*12ec0*/  @!P0 LEA R0, P4, R132.reuse, R2.reuse, 0x5 ;  /* 0x0000000284008211 */ /* 0x0c0fe400078828ff */
[----:B------:R-:W-:Y:S02]  /*12ed0*/  @!P0 LEA R12, P2, R132, R2, 0x6 ;  /* 0x00000002840c8211 */ /* 0x000fe400078430ff */
[-C--:B------:R-:W-:Y:S02]  /*12ee0*/  @!P0 LEA R18, P5, R2, R198.reuse, 0x1 ;  /* 0x000000c602128211 */ /* 0x080fe400078a08ff */
[----:B------:R-:W-:Y:S02]  /*12ef0*/  @!P0 LEA R16, P3, R0, R198, 0x1 ;  /* 0x000000c600108211 */ /* 0x000fe400078608ff */
[CCC-:B------:R-:W-:Y:S02]  /*12f00*/  @!P0 LEA.HI.X R13, R132.reuse, R3.reuse, R133.reuse, 0x5, P4 ;  /* 0x00000003840d8211 */ /* 0x1c0fe400020f2c85 */
[----:B------:R-:W-:-:S02]  /*12f10*/  @!P0 LEA.HI.X R15, R132, R3, R133, 0x6, P2 ;  /* 0x00000003840f8211 */ /* 0x000fc400010f3485 */
[-CC-:B------:R-:W-:Y:S01]  /*12f20*/  @!P0 LEA.HI.X R19, R2, R199.reuse, R3.reuse, 0x1, P5 ;  /* 0x000000c702138211 */ /* 0x180fe200028f0c03 */
[----:B------:R-:W-:Y:S01]  /*12f30*/  @!P0 IMAD.WIDE.U32 R2, R132, 0x60, R2 ;  /* 0x0000006084028825 */ /* 0x000fe200078e0002 */
[----:B------:R-:W-:Y:S02]  /*12f40*/  @!P0 LEA.HI.X R17, R0, R199, R13, 0x1, P3 ;  /* 0x000000c700118211 */ /* 0x000fe400018f0c0d */
[----:B------:R-:W-:Y:S01]  /*12f50*/  @!P0 LEA R14, P1, R12, R198, 0x1 ;  /* 0x000000c60c0e8211 */ /* 0x000fe200078208ff */
[----:B------:R-:W-:-:S03]  /*12f60*/  @!P0 IMAD R0, R133, 0x60, RZ ;  /* 0x0000006085008824 */ /* 0x000fc600078e02ff */
[-C--:B------:R-:W-:Y:S01]  /*12f70*/  @!P0 LEA.HI.X R15, R12, R199.reuse, R15, 0x1, P1 ;  /* 0x000000c70c0f8211 */ /* 0x080fe200008f0c0f */
[----:B------:R-:W-:Y:S01]  /*12f80*/  @!P0 IMAD.IADD R0, R0, 0x1, R3 ;  /* 0x0000000100008824 */ /* 0x000fe200078e0203 */
[C---:B------:R-:W-:Y:S01]  /*12f90*/  @!P0 LEA R12, P1, R2.reuse, R198, 0x1 ;  /* 0x000000c6020c8211 */ /* 0x040fe200078208ff */
[----:B------:R-:W-:Y:S04]  /*12fa0*/  @P0 STS [R236+0x4000], RZ ;  /* 0x004000ffec000388 */ /* 0x000fe80000000800 */
[----:B------:R-:W-:Y:S01]  /*12fb0*/  @P0 STS [R236+0x4004], RZ ;  /* 0x004004ffec000388 */ /* 0x000fe20000000800 */
[----:B------:R-:W-:-:S03]  /*12fc0*/  @!P0 LEA.HI.X R13, R2, R199, R0, 0x1, P1 ;  /* 0x000000c7020d8211 */ /* 0x000fc600008f0c00 */
[----:B------:R-:W-:Y:S04]  /*12fd0*/  @P0 STS.64 [R236+0x4008], RZ ;  /* 0x004008ffec000388 */ /* 0x000fe80000000a00 */
        /* <DEDUP_REMOVED lines=19> */
[----:B------:R-:W-:Y:S04]  /*13110*/  LDSM.16.M88.4 R24, [R207] ;  /* 0x00000000cf18783b */ /* 0x000fe80000000200 */
[----:B------:R-:W3:Y:S04]  /*13120*/  LDSM.16.M88.4 R44, [R204+0x2000] ;  /* 0x00200000cc2c783b */ /* 0x000ee80000000200 */
[----:B------:R-:W4:Y:S04]  /*13130*/  LDSM.16.M88.4 R20, [R207+0x1000] ;  /* 0x00100000cf14783b */ /* 0x000f280000000200 */
[----:B------:R-:W4:Y:S04]  /*13140*/  LDSM.16.M88.4 R40, [R204+0x2400] ;  /* 0x00240000cc28783b */ /* 0x000f280000000200 */
[----:B------:R-:W4:Y:S04]  /*13150*/  LDSM.16.M88.4 R48, [R204+0x2800] ;  /* 0x00280000cc30783b */ /* 0x000f280000000200 */
[----:B-1----:R-:W-:Y:S04]  /*13160*/  LDSM.16.M88.4 R16, [R208] ;  /* 0x00000000d010783b */ /* 0x002fe80000000200 */
[----:B------:R-:W1:Y:S04]  /*13170*/  LDSM.16.M88.4 R32, [R209] ;  /* 0x00000000d120783b */ /* 0x000e680000000200 */
[----:B--2---:R-:W2:Y:S04]  /*13180*/  LDSM.16.M88.4 R12, [R208+0x1000] ;  /* 0x00100000d00c783b */ /* 0x004ea80000000200 */
[----:B------:R-:W1:Y:S04]  /*13190*/  LDSM.16.M88.4 R56, [R215] ;  /* 0x00000000d738783b */ /* 0x000e680000000200 */
[----:B------:R-:W1:Y:S04]  /*131a0*/  LDSM.16.M88.4 R28, [R216] ;  /* 0x00000000d81c783b */ /* 0x000e680000000200 */
[----:B------:R-:W1:Y:S01]  /*131b0*/  LDSM.16.M88.4 R52, [R204+0x2c00] ;  /* 0x002c0000cc34783b */ /* 0x000e620000000200 */
[----:B---3--:R-:W-:Y:S01]  /*131c0*/  HMMA.16816.F32 R92, R24, R44, RZ ;  /* 0x0000002c185c723c */ /* 0x008fe200000018ff */
[----:B------:R-:W-:-:S02]  /*131d0*/  IMAD R0, R237, 0x80, R223 ;  /* 0x00000080ed007824 */ /* 0x000fc400078e02df */
[----:B------:R-:W0:Y:S05]  /*131e0*/  LDGDEPBAR ;  /* 0x00000000000079af */ /* 0x000e2a0000000000 */
[C---:B----4-:R-:W-:Y:S08]  /*131f0*/  HMMA.16816.F32 R88, R20.reuse, R44, RZ ;  /* 0x0000002c1458723c */ /* 0x050ff000000018ff */
[-C--:B------:R-:W-:Y:S08]  /*13200*/  HMMA.16816.F32 R84, R20, R46.reuse, RZ ;  /* 0x0000002e1454723c */ /* 0x080ff000000018ff */
[C---:B------:R-:W-:Y:S01]  /*13210*/  HMMA.16816.F32 R80, R24.reuse, R46, RZ ;  /* 0x0000002e1850723c */ /* 0x040fe200000018ff */
[----:B------:R-:W3:Y:S07]  /*13220*/  LDSM.16.M88.4 R44, [R204+0x3000] ;  /* 0x00300000cc2c783b */ /* 0x000eee0000000200 */
[-C--:B------:R-:W-:Y:S08]  /*13230*/  HMMA.16816.F32 R76, R24, R40.reuse, RZ ;  /* 0x00000028184c723c */ /* 0x080ff000000018ff */
[C---:B------:R-:W-:Y:S08]  /*13240*/  HMMA.16816.F32 R72, R20.reuse, R40, RZ ;  /* 0x000000281448723c */ /* 0x040ff000000018ff */
[-C--:B------:R-:W-:Y:S08]  /*13250*/  HMMA.16816.F32 R68, R20, R42.reuse, RZ ;  /* 0x0000002a1444723c */ /* 0x080ff000000018ff */
[----:B------:R-:W-:Y:S08]  /*13260*/  HMMA.16816.F32 R64, R24, R42, RZ ;  /* 0x0000002a1840723c */ /* 0x000ff000000018ff */
[----:B------:R-:W-:Y:S08]  /*13270*/  HMMA.16816.F32 R40, R20, R48, RZ ;  /* 0x000000301428723c */ /* 0x000ff000000018ff */
[----:B-1----:R-:W-:Y:S08]  /*13280*/  HMMA.16816.F32 R96, R16, R32, R92 ;  /* 0x000000201060723c */ /* 0x002ff0000000185c */
[----:B------:R-:W-:Y:S08]  /*13290*/  HMMA.16816.F32 R60, R24, R48, RZ ;  /* 0x00000030183c723c */ /* 0x000ff000000018ff */
[C---:B--2---:R-:W-:Y:S08]  /*132a0*/  HMMA.16816.F32 R92, R12.reuse, R32, R88 ;  /* 0x000000200c5c723c */ /* 0x044ff00000001858 */
[-C--:B------:R-:W-:Y:S08]  /*132b0*/  HMMA.16816.F32 R108, R12, R34.reuse, R84 ;  /* 0x000000220c6c723c */ /* 0x080ff00000001854 */
[----:B------:R-:W-:Y:S01]  /*132c0*/  HMMA.16816.F32 R104, R16, R34, R80 ;  /* 0x000000221068723c */ /* 0x000fe20000001850 */
[----:B------:R-:W1:Y:S07]  /*132d0*/  LDSM.16.M88.4 R32, [R214] ;  /* 0x00000000d620783b */ /* 0x000e6e0000000200 */
[----:B------:R-:W-:Y:S01]  /*132e0*/  HMMA.16816.F32 R176, R12, R56, R40 ;  /* 0x000000380cb0723c */ /* 0x000fe20000001828 */
[----:B------:R-:W2:Y:S07]  /*132f0*/  LDSM.16.M88.4 R40, [R204+0x3400] ;  /* 0x00340000cc28783b */ /* 0x000eae0000000200 */
[----:B------:R-:W-:Y:S08]  /*13300*/  HMMA.16816.F32 R112, R16, R28, R76 ;  /* 0x0000001c1070723c */ /* 0x000ff0000000184c */
[----:B------:R-:W-:Y:S08]  /*13310*/  HMMA.16816.F32 R124, R12, R30, R68 ;  /* 0x0000001e0c7c723c */ /* 0x000ff00000001844 */
[-C--:B------:R-:W-:Y:S08]  /*13320*/  HMMA.16816.F32 R88, R24, R52.reuse, RZ ;  /* 0x000000341858723c */ /* 0x080ff000000018ff */
[C---:B------:R-:W-:Y:S08]  /*13330*/  HMMA.16816.F32 R80, R20.reuse, R52, RZ ;  /* 0x000000341450723c */ /* 0x040ff000000018ff */
[-C--:B------:R-:W-:Y:S08]  /*13340*/  HMMA.16816.F32 R76, R20, R54.reuse, RZ ;  /* 0x00000036144c723c */ /* 0x080ff000000018ff */
[----:B------:R-:W-:Y:S08]  /*13350*/  HMMA.16816.F32 R68, R24, R54, RZ ;  /* 0x000000361844723c */ /* 0x000ff000000018ff */
[----:B------:R-:W-:Y:S08]  /*13360*/  HMMA.16816.F32 R116, R12, R28, R72 ;  /* 0x0000001c0c74723c */ /* 0x000ff00000001848 */
[C---:B------:R-:W-:Y:S01]  /*13370*/  HMMA.16816.F32 R120, R16.reuse, R30, R64 ;  /* 0x0000001e1078723c */ /* 0x040fe20000001840 */
[----:B------:R-:W4:Y:S07]  /*13380*/  LDSM.16.M88.4 R28, [R213] ;  /* 0x00000000d51c783b */ /* 0x000f2e0000000200 */
[----:B------:R-:W-:Y:S08]  /*13390*/  HMMA.16816.F32 R128, R16, R56, R60 ;  /* 0x000000381080723c */ /* 0x000ff0000000183c */
[-C--:B------:R-:W-:Y:S08]  /*133a0*/  HMMA.16816.F32 R84, R20, R50.reuse, RZ ;  /* 0x000000321454723c */ /* 0x080ff000000018ff */
[C---:B------:R-:W-:Y:S08]  /*133b0*/  HMMA.16816.F32 R72, R24.reuse, R50, RZ ;  /* 0x000000321848723c */ /* 0x040ff000000018ff */
[-C--:B---3--:R-:W-:Y:S08]  /*133c0*/  HMMA.16816.F32 R64, R24, R44.reuse, RZ ;  /* 0x0000002c1840723c */ /* 0x088ff000000018ff */
[C---:B------:R-:W-:Y:S08]  /*133d0*/  HMMA.16816.F32 R60, R20.reuse, R44, RZ ;  /* 0x0000002c143c723c */ /* 0x040ff000000018ff */
[-C--:B------:R-:W-:Y:S08]  /*133e0*/  HMMA.16816.F32 R52, R20, R46.reuse, RZ ;  /* 0x0000002e1434723c */ /* 0x080ff000000018ff */
[----:B------:R-:W-:Y:S01]  /*133f0*/  HMMA.16816.F32 R48, R24, R46, RZ ;  /* 0x0000002e1830723c */ /* 0x000fe200000018ff */
[----:B------:R-:W3:Y:S07]  /*13400*/  LDSM.16.M88.4 R44, [R212] ;  /* 0x00000000d42c783b */ /* 0x000eee0000000200 */
[-C--:B-1----:R-:W-:Y:S08]  /*13410*/  HMMA.16816.F32 R88, R16, R32.reuse, R88 ;  /* 0x000000201058723c */ /* 0x082ff00000001858 */
[C---:B------:R-:W-:Y:S08]  /*13420*/  HMMA.16816.F32 R80, R12.reuse, R32, R80 ;  /* 0x000000200c50723c */ /* 0x040ff00000001850 */
[-C--:B------:R-:W-:Y:S08]  /*13430*/  HMMA.16816.F32 R76, R12, R34.reuse, R76 ;  /* 0x000000220c4c723c */ /* 0x080ff0000000184c */
[----:B------:R-:W-:Y:S08]  /*13440*/  HMMA.16816.F32 R68, R16, R34, R68 ;  /* 0x000000221044723c */ /* 0x000ff00000001844 */
[----:B--2---:R-:W-:Y:S08]  /*13450*/  HMMA.16816.F32 R32, R24, R40, RZ ;  /* 0x000000281820723c */ /* 0x004ff000000018ff */
[-C--:B----4-:R-:W-:Y:S08]  /*13460*/  HMMA.16816.F32 R64, R16, R28.reuse, R64 ;  /* 0x0000001c1040723c */ /* 0x090ff00000001840 */
[C---:B------:R-:W-:Y:S08]  /*13470*/  HMMA.16816.F32 R60, R12.reuse, R28, R60 ;  /* 0x0000001c0c3c723c */ /* 0x040ff0000000183c */
[-C--:B------:R-:W-:Y:S01]  /*13480*/  HMMA.16816.F32 R192, R12, R30.reuse, R52 ;  /* 0x0000001e0cc0723c */ /* 0x080fe20000001834 */
[----:B------:R-:W1:Y:S07]  /*13490*/  LDSM.16.M88.4 R52, [R204+0x3800] ;  /* 0x00380000cc34783b */ /* 0x000e6e0000000200 */
[----:B------:R-:W-:Y:S08]  /*134a0*/  HMMA.16816.F32 R196, R16, R30, R48 ;  /* 0x0000001e10c4723c */ /* 0x000ff00000001830 */
[C---:B------:R-:W-:Y:S08]  /*134b0*/  HMMA.16816.F32 R28, R20.reuse, R40, RZ ;  /* 0x00000028141c723c */ /* 0x040ff000000018ff */
[----:B------:R-:W-:Y:S08]  /*134c0*/  HMMA.16816.F32 R48, R20, R42, RZ ;  /* 0x0000002a1430723c */ /* 0x000ff000000018ff */
[----:B---3--:R-:W-:Y:S08]  /*134d0*/  HMMA.16816.F32 R32, R16, R44, R32 ;  /* 0x0000002c1020723c */ /* 0x008ff00000001820 */
[----:B------:R-:W-:Y:S08]  /*134e0*/  HMMA.16816.F32 R40, R24, R42, RZ ;  /* 0x0000002a1828723c */ /* 0x000ff000000018ff */
[----:B------:R-:W-:Y:S08]  /*134f0*/  HMMA.16816.F32 R28, R12, R44, R28 ;  /* 0x0000002c0c1c723c */ /* 0x000ff0000000181c */
[----:B------:R-:W-:-:S02]  /*13500*/  IMAD.MOV.U32 R185, RZ, RZ, R33 ;  /* 0x000000ffffb97224 */ /* 0x000fc400078e0021 */
[----:B------:R-:W-:Y:S02]  /*13510*/  IMAD.MOV.U32 R172, RZ, RZ, R35 ;  /* 0x000000ffffac7224 */ /* 0x000fe400078e0023 */
[----:B------:R-:W-:Y:S02]  /*13520*/  IMAD.MOV.U32 R133, RZ, RZ, R34 ;  /* 0x000000ffff857224 */ /* 0x000fe400078e0022 */
[----:B------:R-:W-:Y:S02]  /*13530*/  IMAD.MOV.U32 R132, RZ, RZ, R32 ;  /* 0x000000ffff847224 */ /* 0x000fe400078e0020 */
[----:B------:R-:W-:Y:S08]  /*13540*/  HMMA.16816.F32 R32, R16, R46, R40 ;  /* 0x0000002e1020723c */ /* 0x000ff00000001828 */
[-C--:B------:R-:W-:Y:S08]  /*13550*/  HMMA.16816.F32 R84, R12, R58.reuse, R84 ;  /* 0x0000003a0c54723c */ /* 0x080ff00000001854 */
[----:B------:R-:W-:Y:S01]  /*13560*/  HMMA.16816.F32 R72, R16, R58, R72 ;  /* 0x0000003a1048723c */ /* 0x000fe20000001848 */
[----:B------:R-:W2:Y:S01]  /*13570*/  LDSM.16.M88.4 R56, [R211] ;  /* 0x00000000d338783b */ /* 0x000ea20000000200 */
[----:B------:R-:W-:-:S02]  /*13580*/  IMAD.MOV.U32 R187, RZ, RZ, R193 ;  /* 0x000000ffffbb7224 */ /* 0x000fc400078e00c1 */
[----:B------:R-:W-:Y:S02]  /*13590*/  IMAD.MOV.U32 R251, RZ, RZ, R194 ;  /* 0x000000fffffb7224 */ /* 0x000fe400078e00c2 */
[----:B------:R-:W-:Y:S02]  /*135a0*/  IMAD.MOV.U32 R220, RZ, RZ, R28 ;  /* 0x000000ffffdc7224 */ /* 0x000fe400078e001c */
[----:B------:R-:W-:Y:S02]  /*135b0*/  IMAD.MOV.U32 R193, RZ, RZ, R30 ;  /* 0x000000ffffc17224 */ /* 0x000fe400078e001e */
[----:B------:R-:W-:Y:S02]  /*135c0*/  IMAD.MOV.U32 R194, RZ, RZ, R29 ;  /* 0x000000ffffc27224 */ /* 0x000fe400078e001d */
[----:B------:R-:W-:Y:S02]  /*135d0*/  IMAD.MOV.U32 R191, RZ, RZ, R31 ;  /* 0x000000ffffbf7224 */ /* 0x000fe400078e001f */
[----:B------:R-:W-:Y:S01]  /*135e0*/  HMMA.16816.F32 R28, R12, R46, R48 ;  /* 0x0000002e0c1c723c */ /* 0x000fe20000001830 */
[----:B------:R-:W-:-:S02]  /*135f0*/  IMAD.MOV.U32 R190, RZ, RZ, R195 ;  /* 0x000000ffffbe7224 */ /* 0x000fc400078e00c3 */
[----:B------:R-:W-:Y:S02]  /*13600*/  IMAD.MOV.U32 R219, RZ, RZ, R32 ;  /* 0x000000ffffdb7224 */ /* 0x000fe400078e0020 */
[----:B------:R-:W-:Y:S02]  /*13610*/  IMAD.MOV.U32 R203, RZ, RZ, R34 ;  /* 0x000000ffffcb7224 */ /* 0x000fe400078e0022 */
[----:B------:R-:W-:Y:S02]  /*13620*/  IMAD.MOV.U32 R202, RZ, RZ, R33 ;  /* 0x000000ffffca7224 */ /* 0x000fe400078e0021 */
[----:B------:R-:W-:Y:S02]  /*13630*/  IMAD.MOV.U32 R195, RZ, RZ, R35 ;  /* 0x000000ffffc37224 */ /* 0x000fe400078e0023 */
[----:B-1----:R-:W-:Y:S01]  /*13640*/  HMMA.16816.F32 R32, R24, R52, RZ ;  /* 0x000000341820723c */ /* 0x002fe200000018ff */
[--C-:B------:R-:W-:Y:S02]  /*13650*/  IMAD.IADD R2, R230, 0x1, -R0.reuse ;  /* 0x00000001e6027824 */ /* 0x100fe400078e0a00 */
[----:B------:R-:W-:-:S03]  /*13660*/  IMAD.IADD R3, R228, 0x1, -R0 ;  /* 0x00000001e4037824 */ /* 0x000fc600078e0a00 */
[----:B------:R-:W-:-:S04]  /*13670*/  IABS R2, R2 ;  /* 0x0000000200027213 */ /* 0x000fc80000000000 */
[----:B------:R1:W-:Y:S03]  /*13680*/  I2F R48, R2 ;  /* 0x0000000200307306 */ /* 0x0003e60000201400 */
[----:B------:R-:W-:Y:S01]  /*13690*/  IMAD.MOV.U32 R51, RZ, RZ, R28 ;  /* 0x000000ffff337224 */ /* 0x000fe200078e001c */
[----:B------:R-:W-:Y:S01]  /*136a0*/  IABS R28, R3 ;  /* 0x00000003001c7213 */ /* 0x000fe20000000000 */
[----:B------:R-:W-:Y:S02]  /*136b0*/  IMAD.MOV.U32 R100, RZ, RZ, R30 ;  /* 0x000000ffff647224 */ /* 0x000fe400078e001e */
[--C-:B------:R-:W-:Y:S02]  /*136c0*/  IMAD.IADD R3, R229, 0x1, -R0.reuse ;  /* 0x00000001e5037824 */ /* 0x100fe400078e0a00 */
[----:B------:R-:W-:Y:S01]  /*136d0*/  IMAD.IADD R30, R231, 0x1, -R0 ;  /* 0x00000001e71e7824 */ /* 0x000fe200078e0a00 */
[----:B------:R-:W-:Y:S01]  /*136e0*/  HMMA.16816.F32 R40, R20, R52, RZ ;  /* 0x000000341428723c */ /* 0x000fe200000018ff */
[----:B------:R-:W-:-:S02]  /*136f0*/  IMAD.MOV.U32 R189, RZ, RZ, R29 ;  /* 0x000000ffffbd7224 */ /* 0x000fc400078e001d */
[----:B------:R-:W-:Y:S01]  /*13700*/  IMAD.MOV.U32 R29, RZ, RZ, R28 ;  /* 0x000000ffff1d7224 */ /* 0x000fe200078e001c */
[----:B-1----:R-:W-:-:S04]  /*13710*/  IADD3 R2, R0, 0x1, RZ ;  /* 0x0000000100027810 */ /* 0x002fc80007ffe0ff */
[----:B--2---:R-:W-:Y:S01]  /*13720*/  HMMA.16816.F32 R32, R16, R56, R32 ;  /* 0x000000381020723c */ /* 0x004fe20000001820 */
[----:B------:R-:W-:Y:S01]  /*13730*/  IABS R28, R3 ;  /* 0x00000003001c7213 */ /* 0x000fe20000000000 */
[----:B------:R-:W-:Y:S01]  /*13740*/  IMAD.MOV.U32 R101, RZ, RZ, R192 ;  /* 0x000000ffff657224 */ /* 0x000fe200078e00c0 */
[----:B------:R-:W-:Y:S01]  /*13750*/  IABS R3, R30 ;  /* 0x0000001e00037213 */ /* 0x000fe20000000000 */
[----:B------:R-:W-:Y:S02]  /*13760*/  IMAD.IADD R30, R230, 0x1, -R2 ;  /* 0x00000001e61e7824 */ /* 0x000fe400078e0a02 */
[----:B------:R-:W-:Y:S02]  /*13770*/  IMAD.MOV.U32 R192, RZ, RZ, R31 ;  /* 0x000000ffffc07224 */ /* 0x000fe400078e001f */
[----:B------:R1:W2:Y:S01]  /*13780*/  I2F R31, R29 ;  /* 0x0000001d001f7306 */ /* 0x0002a20000201400 */
[C---:B------:R-:W-:Y:S02]  /*13790*/  ISETP.GE.AND P6, PT, R2.reuse, R227, PT ;  /* 0x000000e30200720c */ /* 0x040fe40003fc6270 */
[----:B------:R-:W-:-:S02]  /*137a0*/  ISETP.GE.AND P5, PT, R2, R226, PT ;  /* 0x000000e20200720c */ /* 0x000fc40003fa6270 */
[----:B------:R-:W-:Y:S01]  /*137b0*/  ISETP.GE.AND P4, PT, R2, R225, PT ;  /* 0x000000e10200720c */ /* 0x000fe20003f86270 */
[----:B-1----:R-:W-:Y:S02]  /*137c0*/  IMAD.MOV.U32 R29, RZ, RZ, R28 ;  /* 0x000000ffff1d7224 */ /* 0x002fe400078e001c */
[----:B------:R-:W-:Y:S01]  /*137d0*/  IMAD.MOV.U32 R28, RZ, RZ, R3 ;  /* 0x000000ffff1c7224 */ /* 0x000fe200078e0003 */
[----:B------:R-:W-:-:S03]  /*137e0*/  IABS R3, R30 ;  /* 0x0000001e00037213 */ /* 0x000fc60000000000 */
[----:B------:R1:W-:Y:S01]  /*137f0*/  I2F R46, R28 ;  /* 0x0000001c002e7306 */ /* 0x0003e20000201400 */
[C---:B------:R-:W-:Y:S02]  /*13800*/  ISETP.GE.AND P2, PT, R2.reuse, R224, PT ;  /* 0x000000e00200720c */ /* 0x040fe40003f46270 */
[----:B------:R-:W-:-:S05]  /*13810*/  ISETP.GE.OR P6, PT, R2, R235, !P6 ;  /* 0x000000eb0200720c */ /* 0x000fca00077c6670 */
[----:B------:R3:W-:Y:S01]  /*13820*/  I2F R47, R29 ;  /* 0x0000001d002f7306 */ /* 0x0007e20000201400 */
[----:B-1----:R-:W-:-:S07]  /*13830*/  IMAD.MOV.U32 R28, RZ, RZ, R3 ;  /* 0x000000ffff1c7224 */ /* 0x002fce00078e0003 */
[----:B------:R1:W4:Y:S01]  /*13840*/  I2F R45, R28 ;  /* 0x0000001c002d7306 */ /* 0x0003220000201400 */
[--C-:B---3--:R-:W-:Y:S01]  /*13850*/  IMAD.IADD R29, R228, 0x1, -R2.reuse ;  /* 0x00000001e41d7824 */ /* 0x108fe200078e0a02 */
[C---:B------:R-:W-:Y:S02]  /*13860*/  ISETP.GE.OR P5, PT, R2.reuse, R234, !P5 ;  /* 0x000000ea0200720c */ /* 0x040fe40006fa6670 */
[C---:B------:R-:W-:Y:S02]  /*13870*/  ISETP.GE.OR P4, PT, R2.reuse, R233, !P4 ;  /* 0x000000e90200720c */ /* 0x040fe40006786670 */
[----:B------:R-:W-:Y:S01]  /*13880*/  ISETP.GE.OR P2, PT, R2, R232, !P2 ;  /* 0x000000e80200720c */ /* 0x000fe20005746670 */
[----:B------:R-:W-:Y:S01]  /*13890*/  IMAD.MOV.U32 R188, RZ, RZ, R33 ;  /* 0x000000ffffbc7224 */ /* 0x000fe200078e0021 */
[----:B------:R-:W-:Y:S01]  /*138a0*/  IABS R3, R29 ;  /* 0x0000001d00037213 */ /* 0x000fe20000000000 */
[--C-:B-1----:R-:W-:Y:S02]  /*138b0*/  IMAD.IADD R28, R229, 0x1, -R2.reuse ;  /* 0x00000001e51c7824 */ /* 0x102fe400078e0a02 */
[----:B------:R-:W-:-:S02]  /*138c0*/  IMAD.IADD R2, R231, 0x1, -R2 ;  /* 0x00000001e7027824 */ /* 0x000fc400078e0a02 */
[----:B------:R-:W-:Y:S01]  /*138d0*/  IMAD.MOV.U32 R186, RZ, RZ, R35 ;  /* 0x000000ffffba7224 */ /* 0x000fe200078e0023 */
[----:B------:R-:W-:Y:S01]  /*138e0*/  IABS R28, R28 ;  /* 0x0000001c001c7213 */ /* 0x000fe20000000000 */
[----:B------:R-:W-:Y:S02]  /*138f0*/  IMAD.MOV.U32 R184, RZ, RZ, R32 ;  /* 0x000000ffffb87224 */ /* 0x000fe400078e0020 */
[----:B------:R-:W-:Y:S02]  /*13900*/  IMAD.MOV.U32 R183, RZ, RZ, R34 ;  /* 0x000000ffffb77224 */ /* 0x000fe400078e0022 */
[----:B------:R-:W-:Y:S01]  /*13910*/  HMMA.16816.F32 R32, R12, R56, R40 ;  /* 0x000000380c20723c */ /* 0x000fe20000001828 */
[----:B------:R1:W3:Y:S01]  /*13920*/  I2F R30, R3 ;  /* 0x00000003001e7306 */ /* 0x0002e20000201400 */
[----:B------:R-:W-:Y:S02]  /*13930*/  ISETP.GE.AND P3, PT, R0, R226, PT ;  /* 0x000000e20000720c */ /* 0x000fe40003f66270 */
[----:B-1----:R-:W-:Y:S01]  /*13940*/  IABS R3, R2 ;  /* 0x0000000200037213 */ /* 0x002fe20000000000 */
[----:B------:R-:W-:-:S04]  /*13950*/  IMAD.MOV.U32 R2, RZ, RZ, R28 ;  /* 0x000000ffff027224 */ /* 0x000fc800078e001c */
[----:B------:R1:W-:Y:S01]  /*13960*/  I2F R50, R2 ;  /* 0x0000000200327306 */ /* 0x0003e20000201400 */
[----:B------:R-:W-:Y:S01]  /*13970*/  IMAD.MOV.U32 R28, RZ, RZ, R3 ;  /* 0x000000ffff1c7224 */ /* 0x000fe200078e0003 */
[C---:B------:R-:W-:Y:S01]  /*13980*/  ISETP.GE.AND P1, PT, R0.reuse, R227, PT ;  /* 0x000000e30000720c */ /* 0x040fe20003f26270 */
[----:B--2---:R-:W-:Y:S01]  /*13990*/  FFMA.FTZ R31, R31, -R222, R98 ;  /* 0x800000de1f1f7223 */ /* 0x004fe20000010062 */
[----:B-1----:R-:W-:-:S05]  /*139a0*/  IADD3 R2, R0, 0x8, RZ ;  /* 0x0000000800027810 */ /* 0x002fca0007ffe0ff */
[--C-:B------:R-:W-:Y:S02]  /*139b0*/  IMAD.IADD R3, R230, 0x1, -R2.reuse ;  /* 0x00000001e6037824 */ /* 0x100fe400078e0a02 */
[----:B------:R-:W-:-:S03]  /*139c0*/  IMAD.IADD R29, R228, 0x1, -R2 ;  /* 0x00000001e41d7824 */ /* 0x000fc600078e0a02 */
[----:B------:R-:W-:Y:S01]  /*139d0*/  IABS R3, R3 ;  /* 0x0000000300037213 */ /* 0x000fe20000000000 */
[----:B------:R1:W-:Y:S01]  /*139e0*/  I2F R49, R28 ;  /* 0x0000001c00317306 */ /* 0x0003e20000201400 */
[C---:B------:R-:W-:Y:S01]  /*139f0*/  ISETP.GE.OR P3, PT, R0.reuse, R234, !P3 ;  /* 0x000000ea0000720c */ /* 0x040fe20005f66670 */
[----:B------:R-:W-:Y:S01]  /*13a00*/  IMAD.MOV.U32 R57, RZ, RZ, R33 ;  /* 0x000000ffff397224 */ /* 0x000fe200078e0021 */
[----:B------:R-:W-:Y:S01]  /*13a10*/  ISETP.GE.OR P1, PT, R0, R235, !P1 ;  /* 0x000000eb0000720c */ /* 0x000fe20004f26670 */
[----:B------:R-:W-:Y:S01]  /*13a20*/  FFMA.FTZ R33, R48, -R222, R96 ;  /* 0x800000de30217223 */ /* 0x000fe20000010060 */
[----:B------:R-:W-:Y:S02]  /*13a30*/  FSEL R250, R31, -INF , !P3 ;  /* 0xff8000001ffa7808 */ /* 0x000fe40005800000 */
[----:B------:R-:W-:Y:S02]  /*13a40*/  ISETP.GE.AND P3, PT, R0, R224, PT ;  /* 0x000000e00000720c */ /* 0x000fe40003f66270 */
[----:B------:R-:W-:Y:S01]  /*13a50*/  FSEL R201, R33, -INF , !P1 ;  /* 0xff80000021c97808 */ /* 0x000fe20004800000 */
[----:B-1----:R-:W-:Y:S01]  /*13a60*/  IMAD.MOV.U32 R28, RZ, RZ, R3 ;  /* 0x000000ffff1c7224 */ /* 0x002fe200078e0003 */
[----:B------:R-:W-:-:S02]  /*13a70*/  IABS R3, R29 ;  /* 0x0000001d00037213 */ /* 0x000fc40000000000 */
[C---:B------:R-:W-:Y:S02]  /*13a80*/  ISETP.GE.AND P1, PT, R0.reuse, R225, PT ;  /* 0x000000e10000720c */ /* 0x040fe40003f26270 */
[----:B------:R1:W2:Y:S01]  /*13a90*/  I2F R29, R3 ;  /* 0x00000003001d7306 */ /* 0x0002a20000201400 */
[C---:B------:R-:W-:Y:S01]  /*13aa0*/  ISETP.GE.OR P3, PT, R0.reuse, R232, !P3 ;  /* 0x000000e80000720c */ /* 0x040fe20005f66670 */
[----:B------:R-:W-:Y:S01]  /*13ab0*/  IMAD.MOV.U32 R173, RZ, RZ, R32 ;  /* 0x000000ffffad7224 */ /* 0x000fe200078e0020 */
[----:B------:R-:W-:Y:S01]  /*13ac0*/  ISETP.GE.OR P1, PT, R0, R233, !P1 ;  /* 0x000000e90000720c */ /* 0x000fe20004f26670 */
[----:B------:R-:W-:Y:S02]  /*13ad0*/  IMAD.MOV.U32 R52, RZ, RZ, R190 ;  /* 0x000000ffff347224 */ /* 0x000fe400078e00be */
[-C--:B----4-:R-:W-:Y:S02]  /*13ae0*/  FFMA.FTZ R32, R45, -R222.reuse, R97 ;  /* 0x800000de2d207223 */ /* 0x090fe40000010061 */
[----:B------:R4:W2:Y:S01]  /*13af0*/  I2F R44, R28 ;  /* 0x0000001c002c7306 */ /* 0x0008a20000201400 */
[----:B---3--:R-:W-:-:S02]  /*13b00*/  FFMA.FTZ R30, R30, -R222, R99 ;  /* 0x800000de1e1e7223 */ /* 0x008fc40000010063 */
[----:B-1----:R-:W-:-:S05]  /*13b10*/  FFMA.FTZ R3, R46, -R222, R94 ;  /* 0x800000de2e037223 */ /* 0x002fca000001005e */
[----:B------:R-:W-:Y:S01]  /*13b20*/  FSEL R190, R3, -INF , !P3 ;  /* 0xff80000003be7808 */ /* 0x000fe20005800000 */
[----:B------:R-:W-:Y:S02]  /*13b30*/  IMAD.IADD R3, R229, 0x1, -R2 ;  /* 0x00000001e5037824 */ /* 0x000fe400078e0a02 */
[----:B----4-:R-:W-:Y:S01]  /*13b40*/  FFMA.FTZ R28, R47, -R222, R92 ;  /* 0x800000de2f1c7223 */ /* 0x010fe2000001005c */
[----:B------:R-:W-:Y:S02]  /*13b50*/  FSEL R218, R32, -INF , !P6 ;  /* 0xff80000020da7808 */ /* 0x000fe40007000000 */
[----:B------:R-:W-:Y:S02]  /*13b60*/  FSEL R252, R30, -INF , !P5 ;  /* 0xff8000001efc7808 */ /* 0x000fe40006800000 */
[----:B------:R-:W-:Y:S02]  /*13b70*/  FSEL R28, R28, -INF , !P1 ;  /* 0xff8000001c1c7808 */ /* 0x000fe40004800000 */
[----:B------:R-:W-:-:S02]  /*13b80*/  ISETP.GE.AND P1, PT, R2, R227, PT ;  /* 0x000000e30200720c */ /* 0x000fc40003f26270 */
[C---:B------:R-:W-:Y:S02]  /*13b90*/  ISETP.GE.AND P3, PT, R2.reuse, R226, PT ;  /* 0x000000e20200720c */ /* 0x040fe40003f66270 */
[C---:B------:R-:W-:Y:S02]  /*13ba0*/  ISETP.GE.AND P6, PT, R2.reuse, R225, PT ;  /* 0x000000e10200720c */ /* 0x040fe40003fc6270 */
[C---:B------:R-:W-:Y:S02]  /*13bb0*/  ISETP.GE.AND P5, PT, R2.reuse, R224, PT ;  /* 0x000000e00200720c */ /* 0x040fe40003fa6270 */
[----:B------:R-:W-:Y:S01]  /*13bc0*/  IABS R3, R3 ;  /* 0x0000000300037213 */ /* 0x000fe20000000000 */
[----:B------:R1:W-:Y:S01]  /*13bd0*/  STL [R1+0x60], R28 ;  /* 0x0000601c01007387 */ /* 0x0003e20000100800 */
[C---:B------:R-:W-:Y:S02]  /*13be0*/  ISETP.GE.OR P1, PT, R2.reuse, R235, !P1 ;  /* 0x000000eb0200720c */ /* 0x040fe40004f26670 */
[----:B------:R-:W-:-:S02]  /*13bf0*/  ISETP.GE.OR P3, PT, R2, R234, !P3 ;  /* 0x000000ea0200720c */ /* 0x000fc40005f66670 */
[C---:B------:R-:W-:Y:S02]  /*13c00*/  ISETP.GE.OR P6, PT, R2.reuse, R233, !P6 ;  /* 0x000000e90200720c */ /* 0x040fe400077c6670 */
[----:B------:R-:W-:Y:S01]  /*13c10*/  ISETP.GE.OR P5, PT, R2, R232, !P5 ;  /* 0x000000e80200720c */ /* 0x000fe20006fa6670 */
[----:B-1----:R-:W-:Y:S02]  /*13c20*/  IMAD.IADD R28, R231, 0x1, -R2 ;  /* 0x00000001e71c7824 */ /* 0x002fe400078e0a02 */
[----:B------:R-:W-:Y:S01]  /*13c30*/  IMAD.MOV.U32 R2, RZ, RZ, R3 ;  /* 0x000000ffff027224 */ /* 0x000fe200078e0003 */
[----:B------:R-:W-:-:S03]  /*13c40*/  IADD3 R3, R0, 0x9, RZ ;  /* 0x0000000900037810 */ /* 0x000fc60007ffe0ff */
[----:B------:R1:W-:Y:S01]  /*13c50*/  I2F R41, R2 ;  /* 0x0000000200297306 */ /* 0x0003e20000201400 */
[----:B------:R-:W-:Y:S01]  /*13c60*/  IABS R28, R28 ;  /* 0x0000001c001c7213 */ /* 0x000fe20000000000 */
[----:B-1----:R-:W-:-:S06]  /*13c70*/  IMAD.IADD R2, R230, 0x1, -R3 ;  /* 0x00000001e6027824 */ /* 0x002fcc00078e0a03 */
[----:B------:R1:W3:Y:S01]  /*13c80*/  I2F R46, R28 ;  /* 0x0000001c002e7306 */ /* 0x0002e20000201400 */
[----:B------:R-:W-:Y:S01]  /*13c90*/  IABS R2, R2 ;  /* 0x0000000200027213 */ /* 0x000fe20000000000 */
[----:B--2---:R-:W-:Y:S02]  /*13ca0*/  FFMA.FTZ R42, R29, -R222, R106 ;  /* 0x800000de1d2a7223 */ /* 0x004fe4000001006a */
[--C-:B------:R-:W-:Y:S02]  /*13cb0*/  IMAD.IADD R29, R229, 0x1, -R3.reuse ;  /* 0x00000001e51d7824 */ /* 0x100fe400078e0a03 */
[----:B-1----:R-:W-:Y:S02]  /*13cc0*/  IMAD.MOV.U32 R28, RZ, RZ, R2 ;  /* 0x000000ffff1c7224 */ /* 0x002fe400078e0002 */
[----:B------:R-:W-:-:S05]  /*13cd0*/  IMAD.IADD R2, R228, 0x1, -R3 ;  /* 0x00000001e4027824 */ /* 0x000fca00078e0a03 */
[----:B------:R-:W-:Y:S01]  /*13ce0*/  IABS R2, R2 ;  /* 0x0000000200027213 */ /* 0x000fe20000000000 */
[----:B------:R1:W2:Y:S01]  /*13cf0*/  I2F R40, R28 ;  /* 0x0000001c00287306 */ /* 0x0002a20000201400 */
[----:B------:R-:W-:-:S03]  /*13d00*/  IMAD.MOV.U32 R56, RZ, RZ, R35 ;  /* 0x000000ffff387224 */ /* 0x000fc600078e0023 */
[----:B-1----:R-:W-:Y:S01]  /*13d10*/  IMAD.MOV.U32 R28, RZ, RZ, R2 ;  /* 0x000000ffff1c7224 */ /* 0x002fe200078e0002 */
[----:B------:R-:W-:-:S05]  /*13d20*/  IABS R2, R29 ;  /* 0x0000001d00027213 */ /* 0x000fca0000000000 */
[----:B------:R-:W-:Y:S02]  /*13d30*/  IMAD.MOV.U32 R29, RZ, RZ, R2 ;  /* 0x000000ffff1d7224 */ /* 0x000fe400078e0002 */
[----:B------:R-:W-:Y:S01]  /*13d40*/  IMAD.IADD R2, R231, 0x1, -R3 ;  /* 0x00000001e7027824 */ /* 0x000fe200078e0a03 */
[----:B------:R1:W4:Y:S01]  /*13d50*/  I2F R35, R28 ;  /* 0x0000001c00237306 */ /* 0x0003220000201400 */
[----:B------:R-:W-:-:S07]  /*13d60*/  IMAD.MOV.U32 R182, RZ, RZ, R34 ;  /* 0x000000ffffb67224 */ /* 0x000fce00078e0022 */
[----:B------:R2:W2:Y:S01]  /*13d70*/  I2F R34, R29 ;  /* 0x0000001d00227306 */ /* 0x0004a20000201400 */
[----:B-1----:R-:W-:Y:S02]  /*13d80*/  IABS R28, R2 ;  /* 0x00000002001c7213 */ /* 0x002fe40000000000 */
[----:B------:R-:W-:-:S03]  /*13d90*/  IADD3 R2, R0, 0x10, RZ ;  /* 0x0000001000027810 */ /* 0x000fc60007ffe0ff */
[----:B--2---:R-:W-:Y:S02]  /*13da0*/  IMAD.MOV.U32 R29, RZ, RZ, R28 ;  /* 0x000000ffff1d7224 */ /* 0x004fe400078e001c */
[----:B------:R-:W-:-:S05]  /*13db0*/  IMAD.IADD R28, R230, 0x1, -R2 ;  /* 0x00000001e61c7824 */ /* 0x000fca00078e0a02 */
[----:B------:R-:W-:Y:S01]  /*13dc0*/  IABS R28, R28 ;  /* 0x0000001c001c7213 */ /* 0x000fe20000000000 */
[----:B------:R1:W2:Y:S01]  /*13dd0*/  I2F R33, R29 ;  /* 0x0000001d00217306 */ /* 0x0002a20000201400 */
[-C--:B------:R-:W-:Y:S02]  /*13de0*/  FFMA.FTZ R45, R50, -R222.reuse, R93 ;  /* 0x800000de322d7223 */ /* 0x080fe4000001005d */
[-C--:B------:R-:W-:Y:S02]  /*13df0*/  FFMA.FTZ R43, R49, -R222.reuse, R95 ;  /* 0x800000de312b7223 */ /* 0x080fe4000001005f */
[----:B------:R-:W-:Y:S01]  /*13e00*/  FFMA.FTZ R44, R44, -R222, R104 ;  /* 0x800000de2c2c7223 */ /* 0x000fe20000010068 */
[----:B------:R-:W-:Y:S01]  /*13e10*/  FSEL R223, R42, -INF , !P3 ;  /* 0xff8000002adf7808 */ /* 0x000fe20005800000 */
[----:B------:R-:W-:Y:S01]  /*13e20*/  IMAD.MOV.U32 R53, RZ, RZ, R187 ;  /* 0x000000ffff357224 */ /* 0x000fe200078e00bb */
[----:B------:R-:W-:Y:S01]  /*13e30*/  FSEL R187, R43, -INF , !P2 ;  /* 0xff8000002bbb7808 */ /* 0x000fe20005000000 */
[----:B------:R-:W-:Y:S01]  /*13e40*/  IMAD.IADD R30, R228, 0x1, -R2 ;  /* 0x00000001e41e7824 */ /* 0x000fe200078e0a02 */
[----:B------:R-:W-:Y:S01]  /*13e50*/  FSEL R200, R44, -INF , !P1 ;  /* 0xff8000002cc87808 */ /* 0x000fe20004800000 */
[----:B-1----:R-:W-:Y:S01]  /*13e60*/  IMAD.MOV.U32 R29, RZ, RZ, R28 ;  /* 0x000000ffff1d7224 */ /* 0x002fe200078e001c */
[----:B------:R-:W-:-:S03]  /*13e70*/  ISETP.GE.AND P2, PT, R3, R226, PT ;  /* 0x000000e20300720c */ /* 0x000fc60003f46270 */
[----:B------:R1:W1:Y:S01]  /*13e80*/  I2F R32, R29 ;  /* 0x0000001d00207306 */ /* 0x0002620000201400 */
[C---:B------:R-:W-:Y:S02]  /*13e90*/  ISETP.GE.AND P1, PT, R3.reuse, R225, PT ;  /* 0x000000e10300720c */ /* 0x040fe40003f26270 */
[C---:B------:R-:W-:Y:S02]  /*13ea0*/  ISETP.GE.AND P3, PT, R3.reuse, R224, PT ;  /* 0x000000e00300720c */ /* 0x040fe40003f66270 */
[----:B------:R-:W-:Y:S02]  /*13eb0*/  IABS R28, R30 ;  /* 0x0000001e001c7213 */ /* 0x000fe40000000000 */
[C---:B------:R-:W-:Y:S02]  /*13ec0*/  ISETP.GE.OR P2, PT, R3.reuse, R234, !P2 ;  /* 0x000000ea0300720c */ /* 0x040fe40005746670 */
[C---:B------:R-:W-:Y:S02]  /*13ed0*/  ISETP.GE.OR P1, PT, R3.reuse, R233, !P1 ;  /* 0x000000e90300720c */ /* 0x040fe40004f26670 */
[----:B------:R-:W-:-:S02]  /*13ee0*/  ISETP.GE.OR P3, PT, R3, R232, !P3 ;  /* 0x000000e80300720c */ /* 0x000fc40005f66670 */
[----:B-1----:R-:W-:Y:S02]  /*13ef0*/  FSEL R29, R45, -INF , !P4 ;  /* 0xff8000002d1d7808 */ /* 0x002fe40006000000 */
[----:B------:R-:W-:-:S04]  /*13f00*/  ISETP.GE.AND P4, PT, R3, R227, PT ;  /* 0x000000e30300720c */ /* 0x000fc80003f86270 */
[----:B------:R-:W-:Y:S01]  /*13f10*/  ISETP.GE.OR P4, PT, R3, R235, !P4 ;  /* 0x000000eb0300720c */ /* 0x000fe20006786670 */
[-C--:B---3--:R-:W-:Y:S01]  /*13f20*/  FFMA.FTZ R3, R46, -R222.reuse, R110 ;  /* 0x800000de2e037223 */ /* 0x088fe2000001006e */
[----:B------:R1:W3:Y:S01]  /*13f30*/  I2F R31, R28 ;  /* 0x0000001c001f7306 */ /* 0x0002e20000201400 */
[----:B------:R4:W-:Y:S01]  /*13f40*/  STL [R1+0x64], R29 ;  /* 0x0000641d01007387 */ /* 0x0009e20000100800 */
[----:B------:R-:W-:Y:S02]  /*13f50*/  IMAD.MOV.U32 R98, RZ, RZ, R185 ;  /* 0x000000ffff627224 */ /* 0x000fe400078e00b9 */
[----:B------:R-:W-:Y:S01]  /*13f60*/  FFMA.FTZ R30, R40, -R222, R105 ;  /* 0x800000de281e7223 */ /* 0x000fe20000010069 */
[----:B------:R-:W-:Y:S01]  /*13f70*/  FSEL R185, R3, -INF , !P5 ;  /* 0xff80000003b97808 */ /* 0x000fe20006800000 */
[----:B------:R-:W-:Y:S02]  /*13f80*/  IMAD.IADD R3, R229, 0x1, -R2 ;  /* 0x00000001e5037824 */ /* 0x000fe400078e0a02 */
[----:B------:R-:W-:-:S02]  /*13f90*/  IMAD.MOV.U32 R96, RZ, RZ, R220 ;  /* 0x000000ffff607224 */ /* 0x000fc400078e00dc */
[----:B------:R-:W-:Y:S02]  /*13fa0*/  IMAD.MOV.U32 R48, RZ, RZ, R193 ;  /* 0x000000ffff307224 */ /* 0x000fe400078e00c1 */
[----:B-1----:R-:W-:Y:S01]  /*13fb0*/  FFMA.FTZ R28, R41, -R222, R108 ;  /* 0x800000de291c7223 */ /* 0x002fe2000001006c */
[----:B------:R-:W-:Y:S02]  /*13fc0*/  FSEL R193, R30, -INF , !P4 ;  /* 0xff8000001ec17808 */ /* 0x000fe40006000000 */
[----:B------:R-:W-:Y:S02]  /*13fd0*/  ISETP.GE.AND P5, PT, R2, R226, PT ;  /* 0x000000e20200720c */ /* 0x000fe40003fa6270 */
[----:B------:R-:W-:Y:S01]  /*13fe0*/  FSEL R28, R28, -INF , !P6 ;  /* 0xff8000001c1c7808 */ /* 0x000fe20007000000 */
[----:B----4-:R-:W-:Y:S01]  /*13ff0*/  FFMA.FTZ R29, R35, -R222, R107 ;  /* 0x800000de231d7223 */ /* 0x010fe2000001006b */
[C---:B------:R-:W-:Y:S02]  /*14000*/  ISETP.GE.AND P6, PT, R2.reuse, R227, PT ;  /* 0x000000e30200720c */ /* 0x040fe40003fc6270 */
[----:B------:R-:W-:-:S02]  /*14010*/  ISETP.GE.AND P4, PT, R2, R225, PT ;  /* 0x000000e10200720c */ /* 0x000fc40003f86270 */
[----:B------:R-:W-:Y:S02]  /*14020*/  FSEL R220, R29, -INF , !P2 ;  /* 0xff8000001ddc7808 */ /* 0x000fe40005000000 */
[C---:B------:R-:W-:Y:S02]  /*14030*/  ISETP.GE.AND P2, PT, R2.reuse, R224, PT ;  /* 0x000000e00200720c */ /* 0x040fe40003f46270 */
[----:B------:R-:W-:Y:S01]  /*14040*/  IABS R3, R3 ;  /* 0x0000000300037213 */ /* 0x000fe20000000000 */
[----:B------:R1:W-:Y:S01]  /*14050*/  STL [R1+0x8], R28 ;  /* 0x0000081c01007387 */ /* 0x0003e20000100800 */
[C---:B------:R-:W-:Y:S02]  /*14060*/  ISETP.GE.OR P6, PT, R2.reuse, R235, !P6 ;  /* 0x000000eb0200720c */ /* 0x040fe400077c6670 */
[C---:B------:R-:W-:Y:S02]  /*14070*/  ISETP.GE.OR P5, PT, R2.reuse, R234, !P5 ;  /* 0x000000ea0200720c */ /* 0x040fe40006fa6670 */
[----:B------:R-:W-:-:S02]  /*14080*/  ISETP.GE.OR P4, PT, R2, R233, !P4 ;  /* 0x000000e90200720c */ /* 0x000fc40006786670 */
[----:B------:R-:W-:Y:S01]  /*14090*/  ISETP.GE.OR P2, PT, R2, R232, !P2 ;  /* 0x000000e80200720c */ /* 0x000fe20005746670 */
[----:B-1----:R-:W-:Y:S02]  /*140a0*/  IMAD.IADD R28, R231, 0x1, -R2 ;  /* 0x00000001e71c7824 */ /* 0x002fe400078e0a02 */
[----:B------:R-:W-:Y:S01]  /*140b0*/  IMAD.MOV.U32 R2, RZ, RZ, R3 ;  /* 0x000000ffff027224 */ /* 0x000fe200078e0003 */
[----:B------:R-:W-:-:S03]  /*140c0*/  IADD3 R3, R0, 0x11, RZ ;  /* 0x0000001100037810 */ /* 0x000fc60007ffe0ff */
[----:B------:R1:W-:Y:S01]  /*140d0*/  I2F R41, R2 ;  /* 0x0000000200297306 */ /* 0x0003e20000201400 */
[----:B------:R-:W-:Y:S01]  /*140e0*/  IABS R28, R28 ;  /* 0x0000001c001c7213 */ /* 0x000fe20000000000 */
[----:B-1----:R-:W-:-:S06]  /*140f0*/  IMAD.IADD R2, R230, 0x1, -R3 ;  /* 0x00000001e6027824 */ /* 0x002fcc00078e0a03 */
[----:B------:R1:W4:Y:S01]  /*14100*/  I2F R46, R28 ;  /* 0x0000001c002e7306 */ /* 0x0003220000201400 */
[----:B------:R-:W-:Y:S01]  /*14110*/  IABS R2, R2 ;  /* 0x0000000200027213 */ /* 0x000fe20000000000 */
[----:B------:R-:W-:-:S04]  /*14120*/  IMAD.IADD R29, R229, 0x1, -R3 ;  /* 0x00000001e51d7824 */ /* 0x000fc800078e0a03 */
[----:B-1----:R-:W-:Y:S02]  /*14130*/  IMAD.MOV.U32 R28, RZ, RZ, R2 ;  /* 0x000000ffff1c7224 */ /* 0x002fe400078e0002 */
[----:B------:R-:W-:-:S05]  /*14140*/  IMAD.IADD R2, R228, 0x1, -R3 ;  /* 0x00000001e4027824 */ /* 0x000fca00078e0a03 */
[----:B------:R-:W-:Y:S01]  /*14150*/  IABS R2, R2 ;  /* 0x0000000200027213 */ /* 0x000fe20000000000 */
[----:B------:R1:W1:Y:S01]  /*14160*/  I2F R40, R28 ;  /* 0x0000001c00287306 */ /* 0x0002620000201400 */
[----:B------:R-:W-:-:S03]  /*14170*/  FFMA.FTZ R45, R34, -R222, R109 ;  /* 0x800000de222d7223 */ /* 0x000fc6000001006d */
[----:B-1----:R-:W-:Y:S01]  /*14180*/  IMAD.MOV.U32 R28, RZ, RZ, R2 ;  /* 0x000000ffff1c7224 */ /* 0x002fe200078e0002 */
[----:B------:R-:W-:-:S05]  /*14190*/  IABS R2, R29 ;  /* 0x0000001d00027213 */ /* 0x000fca0000000000 */
[----:B------:R-:W-:Y:S02]  /*141a0*/  IMAD.MOV.U32 R29, RZ, RZ, R2 ;  /* 0x000000ffff1d7224 */ /* 0x000fe400078e0002 */
[----:B------:R-:W-:Y:S01]  /*141b0*/  IMAD.IADD R2, R231, 0x1, -R3 ;  /* 0x00000001e7027824 */ /* 0x000fe200078e0a03 */
[----:B------:R1:W1:Y:S08]  /*141c0*/  I2F R35, R28 ;  /* 0x0000001c00237306 */ /* 0x0002700000201400 */
[----:B------:R2:W2:Y:S01]  /*141d0*/  I2F R34, R29 ;  /* 0x0000001d00227306 */ /* 0x0004a20000201400 */
[----:B-1----:R-:W-:-:S02]  /*141e0*/  IABS R28, R2 ;  /* 0x00000002001c7213 */ /* 0x002fc40000000000 */
[----:B------:R-:W-:-:S03]  /*141f0*/  IADD3 R2, R0, 0x18, RZ ;  /* 0x0000001800027810 */ /* 0x000fc60007ffe0ff */
[----:B--2---:R-:W-:Y:S02]  /*14200*/  IMAD.MOV.U32 R29, RZ, RZ, R28 ;  /* 0x000000ffff1d7224 */ /* 0x004fe400078e001c */
[----:B------:R-:W-:Y:S02]  /*14210*/  IMAD.IADD R28, R230, 0x1, -R2 ;  /* 0x00000001e61c7824 */ /* 0x000fe400078e0a02 */
[----:B------:R-:W-:-:S03]  /*14220*/  FFMA.FTZ R43, R33, -R222, R111 ;  /* 0x800000de212b7223 */ /* 0x000fc6000001006f */
[----:B------:R-:W-:Y:S01]  /*14230*/  IABS R28, R28 ;  /* 0x0000001c001c7213 */ /* 0x000fe20000000000 */
[----:B------:R1:W2:Y:S01]  /*14240*/  I2F R33, R29 ;  /* 0x0000001d00217306 */ /* 0x0002a20000201400 */
[-C--:B------:R-:W-:Y:S02]  /*14250*/  FFMA.FTZ R44, R32, -R222.reuse, R112 ;  /* 0x800000de202c7223 */ /* 0x080fe40000010070 */
[----:B---3--:R-:W-:Y:S02]  /*14260*/  FFMA.FTZ R42, R31, -R222, R114 ;  /* 0x800000de1f2a7223 */ /* 0x008fe40000010072 */
[----:B------:R-:W-:Y:S02]  /*14270*/  IMAD.MOV.U32 R108, RZ, RZ, R98 ;  /* 0x000000ffff6c7224 */ /* 0x000fe400078e0062 */
[----:B------:R-:W-:Y:S02]  /*14280*/  IMAD.MOV.U32 R98, RZ, RZ, R53 ;  /* 0x000000ffff627224 */ /* 0x000fe400078e0035 */
[----:B------:R-:W-:Y:S01]  /*14290*/  IMAD.MOV.U32 R50, RZ, RZ, R203 ;  /* 0x000000ffff327224 */ /* 0x000fe200078e00cb */
[----:B------:R-:W-:Y:S01]  /*142a0*/  FSEL R203, R42, -INF , !P5 ;  /* 0xff8000002acb7808 */ /* 0x000fe20006800000 */
[----:B------:R-:W-:-:S02]  /*142b0*/  IMAD.MOV.U32 R53, RZ, RZ, R189 ;  /* 0x000000ffff357224 */ /* 0x000fc400078e00bd */
[----:B-1----:R-:W-:Y:S01]  /*142c0*/  IMAD.MOV.U32 R29, RZ, RZ, R28 ;  /* 0x000000ffff1d7224 */ /* 0x002fe200078e001c */
[----:B------:R-:W-:Y:S01]  /*142d0*/  FSEL R189, R44, -INF , !P6 ;  /* 0xff8000002cbd7808 */ /* 0x000fe20007000000 */
[----:B------:R-:W-:Y:S01]  /*142e0*/  IMAD.MOV.U32 R110, RZ, RZ, R182 ;  /* 0x000000ffff6e7224 */ /* 0x000fe200078e00b6 */
[----:B------:R-:W-:Y:S01]  /*142f0*/  FSEL R182, R43, -INF , !P3 ;  /* 0xff8000002bb67808 */ /* 0x000fe20005800000 */
[----:B------:R1:W3:Y:S01]  /*14300*/  I2F R32, R29 ;  /* 0x0000001d00207306 */ /* 0x0002e20000201400 */
[----:B------:R-:W-:Y:S01]  /*14310*/  IMAD.IADD R30, R228, 0x1, -R2 ;  /* 0x00000001e41e7824 */ /* 0x000fe200078e0a02 */
[C---:B------:R-:W-:Y:S02]  /*14320*/  ISETP.GE.AND P3, PT, R3.reuse, R226, PT ;  /* 0x000000e20300720c */ /* 0x040fe40003f66270 */
[C---:B------:R-:W-:Y:S02]  /*14330*/  ISETP.GE.AND P6, PT, R3.reuse, R225, PT ;  /* 0x000000e10300720c */ /* 0x040fe40003fc6270 */
[----:B------:R-:W-:-:S02]  /*14340*/  ISETP.GE.AND P5, PT, R3, R224, PT ;  /* 0x000000e00300720c */ /* 0x000fc40003fa6270 */
[C---:B------:R-:W-:Y:S02]  /*14350*/  ISETP.GE.OR P3, PT, R3.reuse, R234, !P3 ;  /* 0x000000ea0300720c */ /* 0x040fe40005f66670 */
[----:B------:R-:W-:Y:S02]  /*14360*/  ISETP.GE.OR P6, PT, R3, R233, !P6 ;  /* 0x000000e90300720c */ /* 0x000fe400077c6670 */
[----:B-1----:R-:W-:Y:S02]  /*14370*/  FSEL R29, R45, -INF , !P1 ;  /* 0xff8000002d1d7808 */ /* 0x002fe40004800000 */
[C---:B------:R-:W-:Y:S02]  /*14380*/  ISETP.GE.AND P1, PT, R3.reuse, R227, PT ;  /* 0x000000e30300720c */ /* 0x040fe40003f26270 */
[C---:B------:R-:W-:Y:S02]  /*14390*/  ISETP.GE.OR P5, PT, R3.reuse, R232, !P5 ;  /* 0x000000e80300720c */ /* 0x040fe40006fa6670 */
[----:B------:R-:W-:Y:S01]  /*143a0*/  ISETP.GE.OR P1, PT, R3, R235, !P1 ;  /* 0x000000eb0300720c */ /* 0x000fe20004f26670 */
[----:B----4-:R-:W-:Y:S01]  /*143b0*/  FFMA.FTZ R3, R46, -R222, R118 ;  /* 0x800000de2e037223 */ /* 0x010fe20000010076 */
[----:B------:R-:W-:Y:S01]  /*143c0*/  IABS R28, R30 ;  /* 0x0000001e001c7213 */ /* 0x000fe20000000000 */
[----:B------:R1:W-:Y:S01]  /*143d0*/  STL [R1+0x4], R29 ;  /* 0x0000041d01007387 */ /* 0x0003e20000100800 */
[----:B------:R-:W-:-:S02]  /*143e0*/  IMAD.MOV.U32 R104, RZ, RZ, R172 ;  /* 0x000000ffff687224 */ /* 0x000fc400078e00ac */
[----:B------:R4:W1:Y:S01]  /*143f0*/  I2F R31, R28 ;  /* 0x0000001c001f7306 */ /* 0x0008620000201400 */
[----:B------:R-:W-:Y:S01]  /*14400*/  FFMA.FTZ R30, R40, -R222, R113 ;  /* 0x800000de281e7223 */ /* 0x000fe20000010071 */
[----:B------:R-:W-:Y:S01]  /*14410*/  FSEL R172, R3, -INF , !P2 ;  /* 0xff80000003ac7808 */ /* 0x000fe20005000000 */
[----:B------:R-:W-:Y:S02]  /*14420*/  IMAD.IADD R3, R229, 0x1, -R2 ;  /* 0x00000001e5037824 */ /* 0x000fe400078e0a02 */
[----:B------:R-:W-:Y:S02]  /*14430*/  IMAD.MOV.U32 R92, RZ, RZ, R96 ;  /* 0x000000ffff5c7224 */ /* 0x000fe400078e0060 */
[----:B------:R-:W-:Y:S02]  /*14440*/  IMAD.MOV.U32 R96, RZ, RZ, R251 ;  /* 0x000000ffff607224 */ /* 0x000fe400078e00fb */
[----:B------:R-:W-:Y:S02]  /*14450*/  IMAD.MOV.U32 R93, RZ, RZ, R195 ;  /* 0x000000ffff5d7224 */ /* 0x000fe400078e00c3 */
[----:B------:R-:W-:-:S02]  /*14460*/  IMAD.MOV.U32 R47, RZ, RZ, R186 ;  /* 0x000000ffff2f7224 */ /* 0x000fc400078e00ba */
[-C--:B----4-:R-:W-:Y:S01]  /*14470*/  FFMA.FTZ R28, R41, -R222.reuse, R116 ;  /* 0x800000de291c7223 */ /* 0x090fe20000010074 */
[----:B------:R-:W-:Y:S01]  /*14480*/  FSEL R186, R30, -INF , !P1 ;  /* 0xff8000001eba7808 */ /* 0x000fe20004800000 */
[----:B-1----:R-:W-:-:S03]  /*14490*/  FFMA.FTZ R29, R35, -R222, R115 ;  /* 0x800000de231d7223 */ /* 0x002fc60000010073 */
[----:B------:R-:W-:Y:S02]  /*144a0*/  FSEL R251, R28, -INF , !P4 ;  /* 0xff8000001cfb7808 */ /* 0x000fe40006000000 */
[C---:B------:R-:W-:Y:S02]  /*144b0*/  ISETP.GE.AND P4, PT, R2.reuse, R227, PT ;  /* 0x000000e30200720c */ /* 0x040fe40003f86270 */
[----:B------:R-:W-:Y:S02]  /*144c0*/  FSEL R195, R29, -INF , !P3 ;  /* 0xff8000001dc37808 */ /* 0x000fe40005800000 */
[C---:B------:R-:W-:Y:S02]  /*144d0*/  ISETP.GE.AND P2, PT, R2.reuse, R226, PT ;  /* 0x000000e20200720c */ /* 0x040fe40003f46270 */
[C---:B------:R-:W-:Y:S02]  /*144e0*/  ISETP.GE.AND P1, PT, R2.reuse, R225, PT ;  /* 0x000000e10200720c */ /* 0x040fe40003f26270 */
[----:B------:R-:W-:-:S02]  /*144f0*/  ISETP.GE.AND P3, PT, R2, R224, PT ;  /* 0x000000e00200720c */ /* 0x000fc40003f66270 */
[----:B------:R-:W-:Y:S01]  /*14500*/  IABS R3, R3 ;  /* 0x0000000300037213 */ /* 0x000fe20000000000 */
[----:B------:R-:W-:Y:S01]  /*14510*/  IMAD.IADD R28, R231, 0x1, -R2 ;  /* 0x00000001e71c7824 */ /* 0x000fe200078e0a02 */
[C---:B------:R-:W-:Y:S02]  /*14520*/  ISETP.GE.OR P4, PT, R2.reuse, R235, !P4 ;  /* 0x000000eb0200720c */ /* 0x040fe40006786670 */
[C---:B------:R-:W-:Y:S02]  /*14530*/  ISETP.GE.OR P2, PT, R2.reuse, R234, !P2 ;  /* 0x000000ea0200720c */ /* 0x040fe40005746670 */
[C---:B------:R-:W-:Y:S02]  /*14540*/  ISETP.GE.OR P1, PT, R2.reuse, R233, !P1 ;  /* 0x000000e90200720c */ /* 0x040fe40004f26670 */
[----:B------:R-:W-:Y:S01]  /*14550*/  ISETP.GE.OR P3, PT, R2, R232, !P3 ;  /* 0x000000e80200720c */ /* 0x000fe20005f66670 */
        /* <DEDUP_REMOVED lines=17> */
[----:B------:R1:W1:Y:S01]  /*14670*/  I2F R35, R28 ;  /* 0x0000001c00237306 */ /* 0x0002620000201400 */
[-C--:B--2---:R-:W-:Y:S02]  /*14680*/  FFMA.FTZ R43, R33, -R222.reuse, R119 ;  /* 0x800000de212b7223 */ /* 0x084fe40000010077 */
[-C--:B---3--:R-:W-:Y:S02]  /*14690*/  FFMA.FTZ R44, R32, -R222.reuse, R120 ;  /* 0x800000de202c7223 */ /* 0x088fe40000010078 */
[----:B------:R-:W-:-:S03]  /*146a0*/  FFMA.FTZ R42, R31, -R222, R122 ;  /* 0x800000de1f2a7223 */ /* 0x000fc6000001007a */
[----:B------:R2:W3:Y:S01]  /*146b0*/  I2F R34, R29 ;  /* 0x0000001d00227306 */ /* 0x0004e20000201400 */
[----:B-1----:R-:W-:Y:S02]  /*146c0*/  IABS R28, R2 ;  /* 0x00000002001c7213 */ /* 0x002fe40000000000 */
[----:B------:R-:W-:Y:S01]  /*146d0*/  IADD3 R2, R0, 0x20, RZ ;  /* 0x0000002000027810 */ /* 0x000fe20007ffe0ff */
[----:B------:R-:W-:Y:S02]  /*146e0*/  IMAD.MOV.U32 R94, RZ, RZ, R52 ;  /* 0x000000ffff5e7224 */ /* 0x000fe400078e0034 */
[----:B--2---:R-:W-:Y:S02]  /*146f0*/  IMAD.MOV.U32 R29, RZ, RZ, R28 ;  /* 0x000000ffff1d7224 */ /* 0x004fe400078e001c */
[----:B------:R-:W-:Y:S02]  /*14700*/  IMAD.IADD R28, R230, 0x1, -R2 ;  /* 0x00000001e61c7824 */ /* 0x000fe400078e0a02 */
[----:B------:R-:W-:Y:S01]  /*14710*/  IMAD.MOV.U32 R52, RZ, RZ, R192 ;  /* 0x000000ffff347224 */ /* 0x000fe200078e00c0 */
[----:B------:R-:W-:Y:S01]  /*14720*/  FSEL R192, R42, -INF , !P2 ;  /* 0xff8000002ac07808 */ /* 0x000fe20005000000 */
[----:B------:R-:W-:Y:S01]  /*14730*/  IMAD.MOV.U32 R49, RZ, RZ, R183 ;  /* 0x000000ffff317224 */ /* 0x000fe200078e00b7 */
[----:B------:R-:W-:Y:S01]  /*14740*/  IABS R28, R28 ;  /* 0x0000001c001c7213 */ /* 0x000fe20000000000 */
[----:B------:R-:W-:Y:S01]  /*14750*/  IMAD.MOV.U32 R107, RZ, RZ, R221 ;  /* 0x000000ffff6b7224 */ /* 0x000fe200078e00dd */
[----:B------:R-:W-:Y:S01]  /*14760*/  FSEL R221, R45, -INF , !P6 ;  /* 0xff8000002ddd7808 */ /* 0x000fe20007000000 */
[----:B------:R-:W-:Y:S01]  /*14770*/  IMAD.MOV.U32 R109, RZ, RZ, R132 ;  /* 0x000000ffff6d7224 */ /* 0x000fe200078e0084 */
[----:B------:R-:W-:Y:S01]  /*14780*/  FSEL R132, R43, -INF , !P5 ;  /* 0xff8000002b847808 */ /* 0x000fe20006800000 */
[----:B------:R-:W-:Y:S01]  /*14790*/  IMAD.IADD R30, R228, 0x1, -R2 ;  /* 0x00000001e41e7824 */ /* 0x000fe200078e0a02 */
[----:B------:R-:W-:-:S02]  /*147a0*/  FSEL R183, R44, -INF , !P4 ;  /* 0xff8000002cb77808 */ /* 0x000fc40006000000 */
[C---:B------:R-:W-:Y:S02]  /*147b0*/  ISETP.GE.AND P6, PT, R3.reuse, R227, PT ;  /* 0x000000e30300720c */ /* 0x040fe40003fc6270 */
[C---:B------:R-:W-:Y:S02]  /*147c0*/  ISETP.GE.AND P5, PT, R3.reuse, R226, PT ;  /* 0x000000e20300720c */ /* 0x040fe40003fa6270 */
[C---:B------:R-:W-:Y:S02]  /*147d0*/  ISETP.GE.AND P4, PT, R3.reuse, R225, PT ;  /* 0x000000e10300720c */ /* 0x040fe40003f86270 */
[C---:B------:R-:W-:Y:S01]  /*147e0*/  ISETP.GE.AND P2, PT, R3.reuse, R224, PT ;  /* 0x000000e00300720c */ /* 0x040fe20003f46270 */
[----:B------:R1:W2:Y:S01]  /*147f0*/  I2F R33, R29 ;  /* 0x0000001d00217306 */ /* 0x0002a20000201400 */
[C---:B------:R-:W-:Y:S02]  /*14800*/  ISETP.GE.OR P6, PT, R3.reuse, R235, !P6 ;  /* 0x000000eb0300720c */ /* 0x040fe400077c6670 */
[----:B------:R-:W-:-:S02]  /*14810*/  ISETP.GE.OR P5, PT, R3, R234, !P5 ;  /* 0x000000ea0300720c */ /* 0x000fc40006fa6670 */
[C---:B------:R-:W-:Y:S02]  /*14820*/  ISETP.GE.OR P4, PT, R3.reuse, R233, !P4 ;  /* 0x000000e90300720c */ /* 0x040fe40006786670 */
[----:B------:R-:W-:Y:S01]  /*14830*/  ISETP.GE.OR P2, PT, R3, R232, !P2 ;  /* 0x000000e80300720c */ /* 0x000fe20005746670 */
[----:B----4-:R-:W-:Y:S02]  /*14840*/  FFMA.FTZ R3, R46, -R222, R126 ;  /* 0x800000de2e037223 */ /* 0x010fe4000001007e */
[----:B-1----:R-:W-:Y:S01]  /*14850*/  IMAD.MOV.U32 R29, RZ, RZ, R28 ;  /* 0x000000ffff1d7224 */ /* 0x002fe200078e001c */
[----:B------:R-:W-:Y:S01]  /*14860*/  IABS R28, R30 ;  /* 0x0000001e001c7213 */ /* 0x000fe20000000000 */
[----:B------:R-:W-:Y:S01]  /*14870*/  FFMA.FTZ R30, R40, -R222, R121 ;  /* 0x800000de281e7223 */ /* 0x000fe20000010079 */
[----:B------:R-:W-:Y:S01]  /*14880*/  FSEL R126, R3, -INF , !P3 ;  /* 0xff800000037e7808 */ /* 0x000fe20005800000 */
[----:B------:R1:W4:Y:S01]  /*14890*/  I2F R32, R29 ;  /* 0x0000001d00207306 */ /* 0x0003220000201400 */
[----:B------:R-:W-:-:S02]  /*148a0*/  IMAD.IADD R3, R229, 0x1, -R2 ;  /* 0x00000001e5037824 */ /* 0x000fc400078e0a02 */
[----:B------:R-:W-:-:S05]  /*148b0*/  IMAD.MOV.U32 R99, RZ, RZ, R219 ;  /* 0x000000ffff637224 */ /* 0x000fca00078e00db */
[----:B------:R2:W2:Y:S01]  /*148c0*/  I2F R31, R28 ;  /* 0x0000001c001f7306 */ /* 0x0004a20000201400 */
[----:B------:R-:W-:Y:S02]  /*148d0*/  IMAD.MOV.U32 R95, RZ, RZ, R188 ;  /* 0x000000ffff5f7224 */ /* 0x000fe400078e00bc */
[----:B------:R-:W-:Y:S02]  /*148e0*/  IMAD.MOV.U32 R105, RZ, RZ, R173 ;  /* 0x000000ffff697224 */ /* 0x000fe400078e00ad */
[-C--:B-1----:R-:W-:Y:S01]  /*148f0*/  FFMA.FTZ R29, R35, -R222.reuse, R123 ;  /* 0x800000de231d7223 */ /* 0x082fe2000001007b */
[----:B------:R-:W-:Y:S01]  /*14900*/  FSEL R173, R30, -INF , !P6 ;  /* 0xff8000001ead7808 */ /* 0x000fe20007000000 */
[----:B--2---:R-:W-:-:S03]  /*14910*/  FFMA.FTZ R28, R41, -R222, R124 ;  /* 0x800000de291c7223 */ /* 0x004fc6000001007c */
[----:B------:R-:W-:Y:S02]  /*14920*/  FSEL R188, R29, -INF , !P5 ;  /* 0xff8000001dbc7808 */ /* 0x000fe40006800000 */
[----:B------:R-:W-:Y:S02]  /*14930*/  ISETP.GE.AND P3, PT, R2, R226, PT ;  /* 0x000000e20200720c */ /* 0x000fe40003f66270 */
        /* <DEDUP_REMOVED lines=15> */
[----:B------:R1:W2:Y:S01]  /*14a30*/  I2F R46, R28 ;  /* 0x0000001c002e7306 */ /* 0x0002a20000201400 */
[----:B------:R-:W-:Y:S01]  /*14a40*/  IABS R2, R2 ;  /* 0x0000000200027213 */ /* 0x000fe20000000000 */
[----:B------:R-:W-:-:S04]  /*14a50*/  IMAD.IADD R29, R229, 0x1, -R3 ;  /* 0x00000001e51d7824 */ /* 0x000fc800078e0a03 */
[----:B-1----:R-:W-:Y:S02]  /*14a60*/  IMAD.MOV.U32 R28, RZ, RZ, R2 ;  /* 0x000000ffff1c7224 */ /* 0x002fe400078e0002 */
[----:B------:R-:W-:-:S05]  /*14a70*/  IMAD.IADD R2, R228, 0x1, -R3 ;  /* 0x00000001e4027824 */ /* 0x000fca00078e0a03 */
[----:B------:R-:W-:Y:S01]  /*14a80*/  IABS R2, R2 ;  /* 0x0000000200027213 */ /* 0x000fe20000000000 */
[----:B------:R1:W1:Y:S01]  /*14a90*/  I2F R40, R28 ;  /* 0x0000001c00287306 */ /* 0x0002620000201400 */
[----:B---3--:R-:W-:-:S03]  /*14aa0*/  FFMA.FTZ R45, R34, -R222, R125 ;  /* 0x800000de222d7223 */ /* 0x008fc6000001007d */
[----:B-1----:R-:W-:Y:S01]  /*14ab0*/  IMAD.MOV.U32 R28, RZ, RZ, R2 ;  /* 0x000000ffff1c7224 */ /* 0x002fe200078e0002 */
[----:B------:R-:W-:-:S05]  /*14ac0*/  IABS R2, R29 ;  /* 0x0000001d00027213 */ /* 0x000fca0000000000 */
[----:B------:R-:W-:Y:S02]  /*14ad0*/  IMAD.MOV.U32 R29, RZ, RZ, R2 ;  /* 0x000000ffff1d7224 */ /* 0x000fe400078e0002 */
[----:B------:R-:W-:Y:S01]  /*14ae0*/  IMAD.IADD R2, R231, 0x1, -R3 ;  /* 0x00000001e7027824 */ /* 0x000fe200078e0a03 */
[----:B------:R1:W3:Y:S08]  /*14af0*/  I2F R35, R28 ;  /* 0x0000001c00237306 */ /* 0x0002f00000201400 */
[----:B------:R2:W-:Y:S01]  /*14b00*/  I2F R34, R29 ;  /* 0x0000001d00227306 */ /* 0x0005e20000201400 */
[----:B-1----:R-:W-:-:S02]  /*14b10*/  IABS R28, R2 ;  /* 0x00000002001c7213 */ /* 0x002fc40000000000 */
[----:B------:R-:W-:-:S03]  /*14b20*/  IADD3 R2, R0, 0x28, RZ ;  /* 0x0000002800027810 */ /* 0x000fc60007ffe0ff */
[----:B--2---:R-:W-:Y:S02]  /*14b30*/  IMAD.MOV.U32 R29, RZ, RZ, R28 ;  /* 0x000000ffff1d7224 */ /* 0x004fe400078e001c */
[----:B------:R-:W-:Y:S02]  /*14b40*/  IMAD.IADD R28, R230, 0x1, -R2 ;  /* 0x00000001e61c7824 */ /* 0x000fe400078e0a02 */
[----:B------:R-:W-:-:S03]  /*14b50*/  FFMA.FTZ R43, R33, -R222, R127 ;  /* 0x800000de212b7223 */ /* 0x000fc6000001007f */
[----:B------:R-:W-:Y:S01]  /*14b60*/  IABS R28, R28 ;  /* 0x0000001c001c7213 */ /* 0x000fe20000000000 */
[----:B------:R1:W-:Y:S01]  /*14b70*/  I2F R33, R29 ;  /* 0x0000001d00217306 */ /* 0x0003e20000201400 */
[-C--:B----4-:R-:W-:Y:S02]  /*14b80*/  FFMA.FTZ R44, R32, -R222.reuse, R128 ;  /* 0x800000de202c7223 */ /* 0x090fe40000010080 */
[----:B------:R-:W-:Y:S02]  /*14b90*/  FFMA.FTZ R42, R31, -R222, R130 ;  /* 0x800000de1f2a7223 */ /* 0x000fe40000010082 */
[----:B------:R-:W-:Y:S01]  /*14ba0*/  IMAD.MOV.U32 R97, RZ, RZ, R48 ;  /* 0x000000ffff617224 */ /* 0x000fe200078e0030 */
[----:B------:R-:W-:Y:S01]  /*14bb0*/  FSEL R118, R43, -INF , !P2 ;  /* 0xff8000002b767808 */ /* 0x000fe20005000000 */
[----:B------:R-:W-:Y:S01]  /*14bc0*/  IMAD.MOV.U32 R48, RZ, RZ, R202 ;  /* 0x000000ffff307224 */ /* 0x000fe200078e00ca */
[----:B------:R-:W-:Y:S01]  /*14bd0*/  FSEL R202, R45, -INF , !P4 ;  /* 0xff8000002dca7808 */ /* 0x000fe20006000000 */
[----:B------:R-:W-:-:S02]  /*14be0*/  IMAD.MOV.U32 R106, RZ, RZ, R184 ;  /* 0x000000ffff6a7224 */ /* 0x000fc400078e00b8 */
[----:B-1----:R-:W-:Y:S01]  /*14bf0*/  IMAD.MOV.U32 R29, RZ, RZ, R28 ;  /* 0x000000ffff1d7224 */ /* 0x002fe200078e001c */
[----:B------:R-:W-:Y:S01]  /*14c00*/  FSEL R184, R42, -INF , !P3 ;  /* 0xff8000002ab87808 */ /* 0x000fe20005800000 */
[----:B------:R-:W-:Y:S02]  /*14c10*/  IMAD.MOV.U32 R113, RZ, RZ, R133 ;  /* 0x000000ffff717224 */ /* 0x000fe400078e0085 */
[----:B------:R3:W1:Y:S01]  /*14c20*/  I2F R32, R29 ;  /* 0x0000001d00207306 */ /* 0x0006620000201400 */
[----:B------:R-:W-:Y:S01]  /*14c30*/  FSEL R133, R44, -INF , !P1 ;  /* 0xff8000002c857808 */ /* 0x000fe20004800000 */
[----:B------:R-:W-:Y:S01]  /*14c40*/  IMAD.IADD R30, R228, 0x1, -R2 ;  /* 0x00000001e41e7824 */ /* 0x000fe200078e0a02 */
[C---:B------:R-:W-:Y:S02]  /*14c50*/  ISETP.GE.AND P4, PT, R3.reuse, R227, PT ;  /* 0x000000e30300720c */ /* 0x040fe40003f86270 */
[C---:B------:R-:W-:Y:S02]  /*14c60*/  ISETP.GE.AND P2, PT, R3.reuse, R226, PT ;  /* 0x000000e20300720c */ /* 0x040fe40003f46270 */
[----:B------:R-:W-:-:S02]  /*14c70*/  ISETP.GE.AND P1, PT, R3, R225, PT ;  /* 0x000000e10300720c */ /* 0x000fc40003f26270 */
[C---:B------:R-:W-:Y:S02]  /*14c80*/  ISETP.GE.AND P3, PT, R3.reuse, R224, PT ;  /* 0x000000e00300720c */ /* 0x040fe40003f66270 */
[C---:B------:R-:W-:Y:S02]  /*14c90*/  ISETP.GE.OR P4, PT, R3.reuse, R235, !P4 ;  /* 0x000000eb0300720c */ /* 0x040fe40006786670 */
[C---:B------:R-:W-:Y:S02]  /*14ca0*/  ISETP.GE.OR P2, PT, R3.reuse, R234, !P2 ;  /* 0x000000ea0300720c */ /* 0x040fe40005746670 */
[C---:B------:R-:W-:Y:S02]  /*14cb0*/  ISETP.GE.OR P1, PT, R3.reuse, R233, !P1 ;  /* 0x000000e90300720c */ /* 0x040fe40004f26670 */
[----:B------:R-:W-:Y:S01]  /*14cc0*/  ISETP.GE.OR P3, PT, R3, R232, !P3 ;  /* 0x000000e80300720c */ /* 0x000fe20005f66670 */
[----:B------:R-:W-:Y:S01]  /*14cd0*/  FFMA.FTZ R3, R46, -R222, R178 ;  /* 0x800000de2e037223 */ /* 0x000fe200000100b2 */
[----:B------:R-:W-:Y:S01]  /*14ce0*/  IABS R28, R30 ;  /* 0x0000001e001c7213 */ /* 0x000fe20000000000 */
[----:B------:R-:W-:-:S02]  /*14cf0*/  FFMA.FTZ R30, R40, -R222, R129 ;  /* 0x800000de281e7223 */ /* 0x000fc40000010081 */
[-C--:B---3--:R-:W-:Y:S01]  /*14d00*/  FFMA.FTZ R29, R35, -R222.reuse, R131 ;  /* 0x800000de231d7223 */ /* 0x088fe20000010083 */
[----:B------:R2:W3:Y:S01]  /*14d10*/  I2F R31, R28 ;  /* 0x0000001c001f7306 */ /* 0x0004e20000201400 */
[----:B------:R-:W-:Y:S01]  /*14d20*/  FSEL R119, R3, -INF , !P5 ;  /* 0xff80000003777808 */ /* 0x000fe20006800000 */
[----:B------:R-:W-:Y:S02]  /*14d30*/  IMAD.IADD R3, R229, 0x1, -R2 ;  /* 0x00000001e5037824 */ /* 0x000fe400078e0a02 */
[-C--:B-1----:R-:W-:Y:S02]  /*14d40*/  FFMA.FTZ R44, R32, -R222.reuse, R72 ;  /* 0x800000de202c7223 */ /* 0x082fe40000010048 */
[----:B------:R-:W-:Y:S01]  /*14d50*/  IMAD.MOV.U32 R72, RZ, RZ, R109 ;  /* 0x000000ffff487224 */ /* 0x000fe200078e006d */
[----:B------:R-:W-:Y:S01]  /*14d60*/  FSEL R127, R30, -INF , !P4 ;  /* 0xff8000001e7f7808 */ /* 0x000fe20006000000 */
[----:B------:R-:W-:Y:S01]  /*14d70*/  FFMA.FTZ R45, R34, -R222, R177 ;  /* 0x800000de222d7223 */ /* 0x000fe200000100b1 */
[----:B------:R-:W-:Y:S01]  /*14d80*/  FSEL R177, R29, -INF , !P2 ;  /* 0xff8000001db17808 */ /* 0x000fe20005000000 */
[----:B------:R-:W-:-:S02]  /*14d90*/  IMAD.MOV.U32 R109, RZ, RZ, R194 ;  /* 0x000000ffff6d7224 */ /* 0x000fc400078e00c2 */
[----:B--2---:R-:W-:Y:S01]  /*14da0*/  FFMA.FTZ R28, R41, -R222, R176 ;  /* 0x800000de291c7223 */ /* 0x004fe200000100b0 */
[C---:B------:R-:W-:Y:S02]  /*14db0*/  ISETP.GE.AND P5, PT, R2.reuse, R226, PT ;  /* 0x000000e20200720c */ /* 0x040fe40003fa6270 */
[----:B------:R-:W-:Y:S02]  /*14dc0*/  ISETP.GE.AND P4, PT, R2, R225, PT ;  /* 0x000000e10200720c */ /* 0x000fe40003f86270 */
[----:B------:R-:W-:Y:S02]  /*14dd0*/  FSEL R194, R28, -INF , !P6 ;  /* 0xff8000001cc27808 */ /* 0x000fe40007000000 */
[C---:B------:R-:W-:Y:S02]  /*14de0*/  ISETP.GE.AND P6, PT, R2.reuse, R227, PT ;  /* 0x000000e30200720c */ /* 0x040fe40003fc6270 */
[C---:B------:R-:W-:Y:S02]  /*14df0*/  ISETP.GE.AND P2, PT, R2.reuse, R224, PT ;  /* 0x000000e00200720c */ /* 0x040fe40003f46270 */
[----:B------:R-:W-:Y:S01]  /*14e00*/  IABS R3, R3 ;  /* 0x0000000300037213 */ /* 0x000fe20000000000 */
[----:B------:R-:W-:Y:S01]  /*14e10*/  IMAD.IADD R28, R231, 0x1, -R2 ;  /* 0x00000001e71c7824 */ /* 0x000fe200078e0a02 */
[----:B------:R-:W-:-:S02]  /*14e20*/  ISETP.GE.OR P6, PT, R2, R235, !P6 ;  /* 0x000000eb0200720c */ /* 0x000fc400077c6670 */
        /* <DEDUP_REMOVED lines=14> */
[----:B------:R1:W-:Y:S04]  /*14f10*/  I2F R40, R28 ;  /* 0x0000001c00287306 */ /* 0x0003e80000201400 */
[----:B-1----:R-:W-:Y:S01]  /*14f20*/  IMAD.MOV.U32 R28, RZ, RZ, R2 ;  /* 0x000000ffff1c7224 */ /* 0x002fe200078e0002 */
[----:B------:R-:W-:-:S05]  /*14f30*/  IABS R2, R29 ;  /* 0x0000001d00027213 */ /* 0x000fca0000000000 */
[----:B------:R-:W-:Y:S02]  /*14f40*/  IMAD.MOV.U32 R29, RZ, RZ, R2 ;  /* 0x000000ffff1d7224 */ /* 0x000fe400078e0002 */
[----:B------:R-:W-:Y:S01]  /*14f50*/  IMAD.IADD R2, R231, 0x1, -R3 ;  /* 0x00000001e7027824 */ /* 0x000fe200078e0a03 */
[----:B------:R1:W-:Y:S08]  /*14f60*/  I2F R35, R28 ;  /* 0x0000001c00237306 */ /* 0x0003f00000201400 */
[----:B------:R4:W-:Y:S01]  /*14f70*/  I2F R34, R29 ;  /* 0x0000001d00227306 */ /* 0x0009e20000201400 */
[----:B-1----:R-:W-:-:S02]  /*14f80*/  IABS R28, R2 ;  /* 0x00000002001c7213 */ /* 0x002fc40000000000 */
[----:B------:R-:W-:-:S03]  /*14f90*/  IADD3 R2, R0, 0x30, RZ ;  /* 0x0000003000027810 */ /* 0x000fc60007ffe0ff */
[----:B----4-:R-:W-:Y:S02]  /*14fa0*/  IMAD.MOV.U32 R29, RZ, RZ, R28 ;  /* 0x000000ffff1d7224 */ /* 0x010fe400078e001c */
[----:B------:R-:W-:Y:S02]  /*14fb0*/  IMAD.IADD R28, R230, 0x1, -R2 ;  /* 0x00000001e61c7824 */ /* 0x000fe400078e0a02 */
[----:B------:R-:W-:-:S03]  /*14fc0*/  FFMA.FTZ R43, R33, -R222, R179 ;  /* 0x800000de212b7223 */ /* 0x000fc600000100b3 */
[----:B------:R-:W-:Y:S01]  /*14fd0*/  IABS R28, R28 ;  /* 0x0000001c001c7213 */ /* 0x000fe20000000000 */
[----:B------:R1:W-:Y:S01]  /*14fe0*/  I2F R33, R29 ;  /* 0x0000001d00217306 */ /* 0x0003e20000201400 */
[----:B---3--:R-:W-:Y:S01]  /*14ff0*/  FFMA.FTZ R42, R31, -R222, R74 ;  /* 0x800000de1f2a7223 */ /* 0x008fe2000001004a */
[----:B------:R-:W-:Y:S01]  /*15000*/  FSEL R112, R43, -INF , !P3 ;  /* 0xff8000002b707808 */ /* 0x000fe20005800000 */
[----:B------:R-:W-:Y:S01]  /*15010*/  IMAD.MOV.U32 R111, RZ, RZ, R191 ;  /* 0x000000ffff6f7224 */ /* 0x000fe200078e00bf */
[----:B------:R-:W-:Y:S01]  /*15020*/  FSEL R191, R45, -INF , !P1 ;  /* 0xff8000002dbf7808 */ /* 0x000fe20004800000 */
[----:B-1----:R-:W-:-:S04]  /*15030*/  IMAD.MOV.U32 R29, RZ, RZ, R28 ;  /* 0x000000ffff1d7224 */ /* 0x002fc800078e001c */
[----:B------:R-:W1:Y:S01]  /*15040*/  I2F R32, R29 ;  /* 0x0000001d00207306 */ /* 0x000e620000201400 */
[----:B------:R-:W-:Y:S01]  /*15050*/  FSEL R123, R44, -INF , !P6 ;  /* 0xff8000002c7b7808 */ /* 0x000fe20007000000 */
[----:B------:R-:W-:Y:S01]  /*15060*/  IMAD.IADD R30, R228, 0x1, -R2 ;  /* 0x00000001e41e7824 */ /* 0x000fe200078e0a02 */
        /* <DEDUP_REMOVED lines=8> */
[----:B------:R-:W-:Y:S01]  /*150f0*/  ISETP.GE.OR P5, PT, R3, R232, !P5 ;  /* 0x000000e80300720c */ /* 0x000fe20006fa6670 */
[----:B--2---:R-:W-:Y:S01]  /*15100*/  FFMA.FTZ R3, R46, -R222, R86 ;  /* 0x800000de2e037223 */ /* 0x004fe20000010056 */
[----:B------:R-:W-:Y:S01]  /*15110*/  IABS R28, R30 ;  /* 0x0000001e001c7213 */ /* 0x000fe20000000000 */
[-C--:B-1----:R-:W-:Y:S02]  /*15120*/  FFMA.FTZ R44, R32, -R222.reuse, R88 ;  /* 0x800000de202c7223 */ /* 0x082fe40000010058 */
[----:B------:R-:W-:Y:S01]  /*15130*/  IMAD.MOV.U32 R88, RZ, RZ, R109 ;  /* 0x000000ffff587224 */ /* 0x000fe200078e006d */
[----:B------:R1:W2:Y:S01]  /*15140*/  I2F R31, R28 ;  /* 0x0000001c001f7306 */ /* 0x0002a20000201400 */
[-C--:B------:R-:W-:Y:S01]  /*15150*/  FFMA.FTZ R30, R40, -R222.reuse, R73 ;  /* 0x800000de281e7223 */ /* 0x080fe20000010049 */
[----:B------:R-:W-:Y:S01]  /*15160*/  FSEL R109, R3, -INF , !P2 ;  /* 0xff800000036d7808 */ /* 0x000fe20005000000 */
[----:B------:R-:W-:-:S02]  /*15170*/  FFMA.FTZ R29, R35, -R222, R75 ;  /* 0x800000de231d7223 */ /* 0x000fc4000001004b */
[----:B------:R-:W-:Y:S01]  /*15180*/  IMAD.IADD R3, R229, 0x1, -R2 ;  /* 0x00000001e5037824 */ /* 0x000fe200078e0a02 */
[----:B------:R-:W-:Y:S02]  /*15190*/  FSEL R120, R30, -INF , !P1 ;  /* 0xff8000001e787808 */ /* 0x000fe40004800000 */
[----:B------:R-:W-:Y:S02]  /*151a0*/  FSEL R129, R29, -INF , !P3 ;  /* 0xff8000001d817808 */ /* 0x000fe40005800000 */
[C---:B------:R-:W-:Y:S01]  /*151b0*/  ISETP.GE.AND P2, PT, R2.reuse, R226, PT ;  /* 0x000000e20200720c */ /* 0x040fe20003f46270 */
[----:B-1----:R-:W-:Y:S01]  /*151c0*/  FFMA.FTZ R28, R41, -R222, R84 ;  /* 0x800000de291c7223 */ /* 0x002fe20000010054 */
[C---:B------:R-:W-:Y:S02]  /*151d0*/  ISETP.GE.AND P1, PT, R2.reuse, R225, PT ;  /* 0x000000e10200720c */ /* 0x040fe40003f26270 */
[----:B------:R-:W-:Y:S02]  /*151e0*/  ISETP.GE.AND P3, PT, R2, R224, PT ;  /* 0x000000e00200720c */ /* 0x000fe40003f66270 */
[----:B------:R-:W-:-:S02]  /*151f0*/  FSEL R179, R28, -INF , !P4 ;  /* 0xff8000001cb37808 */ /* 0x000fc40006000000 */
[C---:B------:R-:W-:Y:S02]  /*15200*/  ISETP.GE.AND P4, PT, R2.reuse, R227, PT ;  /* 0x000000e30200720c */ /* 0x040fe40003f86270 */
        /* <DEDUP_REMOVED lines=11> */
[----:B------:R1:W3:Y:S01]  /*152c0*/  I2F R46, R28 ;  /* 0x0000001c002e7306 */ /* 0x0002e20000201400 */
[----:B------:R-:W-:Y:S01]  /*152d0*/  IABS R2, R2 ;  /* 0x0000000200027213 */ /* 0x000fe20000000000 */
[----:B------:R-:W-:-:S04]  /*152e0*/  IMAD.IADD R29, R229, 0x1, -R3 ;  /* 0x00000001e51d7824 */ /* 0x000fc800078e0a03 */
[----:B-1----:R-:W-:Y:S02]  /*152f0*/  IMAD.MOV.U32 R28, RZ, RZ, R2 ;  /* 0x000000ffff1c7224 */ /* 0x002fe400078e0002 */
[----:B------:R-:W-:-:S05]  /*15300*/  IMAD.IADD R2, R228, 0x1, -R3 ;  /* 0x00000001e4027824 */ /* 0x000fca00078e0a03 */
[----:B------:R-:W-:Y:S01]  /*15310*/  IABS R2, R2 ;  /* 0x0000000200027213 */ /* 0x000fe20000000000 */
[----:B------:R1:W4:Y:S01]  /*15320*/  I2F R40, R28 ;  /* 0x0000001c00287306 */ /* 0x0003220000201400 */
[----:B------:R-:W-:-:S03]  /*15330*/  FFMA.FTZ R45, R34, -R222, R85 ;  /* 0x800000de222d7223 */ /* 0x000fc60000010055 */
[----:B-1----:R-:W-:Y:S01]  /*15340*/  IMAD.MOV.U32 R28, RZ, RZ, R2 ;  /* 0x000000ffff1c7224 */ /* 0x002fe200078e0002 */
[----:B------:R-:W-:-:S05]  /*15350*/  IABS R2, R29 ;  /* 0x0000001d00027213 */ /* 0x000fca0000000000 */
[----:B------:R-:W-:Y:S02]  /*15360*/  IMAD.MOV.U32 R29, RZ, RZ, R2 ;  /* 0x000000ffff1d7224 */ /* 0x000fe400078e0002 */
[----:B------:R-:W-:Y:S01]  /*15370*/  IMAD.IADD R2, R231, 0x1, -R3 ;  /* 0x00000001e7027824 */ /* 0x000fe200078e0a03 */
[----:B------:R1:W1:Y:S01]  /*15380*/  I2F R35, R28 ;  /* 0x0000001c00237306 */ /* 0x0002620000201400 */
[-C--:B------:R-:W-:Y:S02]  /*15390*/  FFMA.FTZ R43, R33, -R222.reuse, R87 ;  /* 0x800000de212b7223 */ /* 0x080fe40000010057 */
[----:B--2---:R-:W-:-:S05]  /*153a0*/  FFMA.FTZ R42, R31, -R222, R90 ;  /* 0x800000de1f2a7223 */ /* 0x004fca000001005a */
[----:B------:R2:W2:Y:S01]  /*153b0*/  I2F R34, R29 ;  /* 0x0000001d00227306 */ /* 0x0004a20000201400 */
[----:B-1----:R-:W-:Y:S02]  /*153c0*/  IABS R28, R2 ;  /* 0x00000002001c7213 */ /* 0x002fe40000000000 */
[----:B------:R-:W-:Y:S01]  /*153d0*/  IADD3 R2, R0, 0x38, RZ ;  /* 0x0000003800027810 */ /* 0x000fe20007ffe0ff */
[----:B------:R-:W-:Y:S02]  /*153e0*/  IMAD.MOV.U32 R75, RZ, RZ, R111 ;  /* 0x000000ffff4b7224 */ /* 0x000fe400078e006f */
[----:B--2---:R-:W-:Y:S02]  /*153f0*/  IMAD.MOV.U32 R29, RZ, RZ, R28 ;  /* 0x000000ffff1d7224 */ /* 0x004fe400078e001c */
[----:B------:R-:W-:Y:S01]  /*15400*/  IMAD.IADD R28, R230, 0x1, -R2 ;  /* 0x00000001e61c7824 */ /* 0x000fe200078e0a02 */
[----:B------:R-:W-:Y:S01]  /*15410*/  FSEL R178, R45, -INF , !P6 ;  /* 0xff8000002db27808 */ /* 0x000fe20007000000 */
[----:B------:R-:W-:Y:S01]  /*15420*/  IMAD.MOV.U32 R111, RZ, RZ, R104 ;  /* 0x000000ffff6f7224 */ /* 0x000fe200078e0068 */
[----:B------:R-:W-:Y:S01]  /*15430*/  FSEL R104, R43, -INF , !P5 ;  /* 0xff8000002b687808 */ /* 0x000fe20006800000 */
[----:B------:R-:W-:Y:S01]  /*15440*/  IMAD.IADD R30, R228, 0x1, -R2 ;  /* 0x00000001e41e7824 */ /* 0x000fe200078e0a02 */
[----:B------:R-:W-:-:S02]  /*15450*/  IABS R28, R28 ;  /* 0x0000001c001c7213 */ /* 0x000fc40000000000 */
[----:B------:R-:W-:Y:S02]  /*15460*/  FSEL R114, R44, -INF , !P4 ;  /* 0xff8000002c727808 */ /* 0x000fe40006000000 */
[----:B------:R-:W-:Y:S02]  /*15470*/  FSEL R125, R42, -INF , !P2 ;  /* 0xff8000002a7d7808 */ /* 0x000fe40005000000 */
[C---:B------:R-:W-:Y:S02]  /*15480*/  ISETP.GE.AND P6, PT, R3.reuse, R227, PT ;  /* 0x000000e30300720c */ /* 0x040fe40003fc6270 */
[C---:B------:R-:W-:Y:S02]  /*15490*/  ISETP.GE.AND P5, PT, R3.reuse, R226, PT ;  /* 0x000000e20300720c */ /* 0x040fe40003fa6270 */
[C---:B------:R-:W-:Y:S02]  /*154a0*/  ISETP.GE.AND P4, PT, R3.reuse, R225, PT ;  /* 0x000000e10300720c */ /* 0x040fe40003f86270 */
[C---:B------:R-:W-:Y:S01]  /*154b0*/  ISETP.GE.AND P2, PT, R3.reuse, R224, PT ;  /* 0x000000e00300720c */ /* 0x040fe20003f46270 */
[----:B------:R1:W2:Y:S01]  /*154c0*/  I2F R33, R29 ;  /* 0x0000001d00217306 */ /* 0x0002a20000201400 */
[----:B------:R-:W-:-:S02]  /*154d0*/  ISETP.GE.OR P6, PT, R3, R235, !P6 ;  /* 0x000000eb0300720c */ /* 0x000fc400077c6670 */
[C---:B------:R-:W-:Y:S02]  /*154e0*/  ISETP.GE.OR P5, PT, R3.reuse, R234, !P5 ;  /* 0x000000ea0300720c */ /* 0x040fe40006fa6670 */
[C---:B------:R-:W-:Y:S02]  /*154f0*/  ISETP.GE.OR P4, PT, R3.reuse, R233, !P4 ;  /* 0x000000e90300720c */ /* 0x040fe40006786670 */
[----:B------:R-:W-:Y:S01]  /*15500*/  ISETP.GE.OR P2, PT, R3, R232, !P2 ;  /* 0x000000e80300720c */ /* 0x000fe20005746670 */
[----:B---3--:R-:W-:Y:S02]  /*15510*/  FFMA.FTZ R3, R46, -R222, R82 ;  /* 0x800000de2e037223 */ /* 0x008fe40000010052 */
[----:B------:R-:W-:Y:S02]  /*15520*/  IMAD.MOV.U32 R84, RZ, RZ, R105 ;  /* 0x000000ffff547224 */ /* 0x000fe400078e0069 */
[----:B-1----:R-:W-:Y:S01]  /*15530*/  IMAD.MOV.U32 R29, RZ, RZ, R28 ;  /* 0x000000ffff1d7224 */ /* 0x002fe200078e001c */
[----:B------:R-:W-:Y:S01]  /*15540*/  IABS R28, R30 ;  /* 0x0000001e001c7213 */ /* 0x000fe20000000000 */
[----:B------:R-:W-:Y:S01]  /*15550*/  IMAD.MOV.U32 R105, RZ, RZ, R99 ;  /* 0x000000ffff697224 */ /* 0x000fe200078e0063 */
[----:B------:R-:W-:Y:S01]  /*15560*/  FSEL R99, R3, -INF , !P3 ;  /* 0xff80000003637808 */ /* 0x000fe20005800000 */
[----:B------:R1:W3:Y:S01]  /*15570*/  I2F R32, R29 ;  /* 0x0000001d00207306 */ /* 0x0002e20000201400 */
[----:B----4-:R-:W-:-:S02]  /*15580*/  FFMA.FTZ R30, R40, -R222, R89 ;  /* 0x800000de281e7223 */ /* 0x010fc40000010059 */
[----:B------:R-:W-:-:S05]  /*15590*/  IMAD.IADD R3, R229, 0x1, -R2 ;  /* 0x00000001e5037824 */ /* 0x000fca00078e0a02 */
[----:B------:R4:W2:Y:S01]  /*155a0*/  I2F R31, R28 ;  /* 0x0000001c001f7306 */ /* 0x0008a20000201400 */
[----:B------:R-:W-:Y:S01]  /*155b0*/  IMAD.MOV.U32 R82, RZ, RZ, R111 ;  /* 0x000000ffff527224 */ /* 0x000fe200078e006f */
[----:B------:R-:W-:Y:S01]  /*155c0*/  FSEL R111, R30, -INF , !P6 ;  /* 0xff8000001e6f7808 */ /* 0x000fe20007000000 */
[----:B-1----:R-:W-:Y:S01]  /*155d0*/  FFMA.FTZ R29, R35, -R222, R91 ;  /* 0x800000de231d7223 */ /* 0x002fe2000001005b */
[----:B------:R-:W-:Y:S01]  /*155e0*/  ISETP.GE.AND P3, PT, R2, R226, PT ;  /* 0x000000e20200720c */ /* 0x000fe20003f66270 */
[----:B----4-:R-:W-:-:S03]  /*155f0*/  FFMA.FTZ R28, R41, -R222, R80 ;  /* 0x800000de291c7223 */ /* 0x010fc60000010050 */
[----:B------:R-:W-:Y:S02]  /*15600*/  FSEL R122, R29, -INF , !P5 ;  /* 0xff8000001d7a7808 */ /* 0x000fe40006800000 */
        /* <DEDUP_REMOVED lines=36> */
[--C-:B------:R-:W-:Y:S01]  /*15850*/  IMAD.IADD R28, R230, 0x1, -R2.reuse ;  /* 0x00000001e61c7824 */ /* 0x100fe200078e0a02 */
        /* <DEDUP_REMOVED lines=16> */
[----:B----4-:R-:W-:Y:S02]  /*15960*/  FFMA.FTZ R3, R46, -R222, R78 ;  /* 0x800000de2e037223 */ /* 0x010fe4000001004e */
[----:B------:R-:W-:Y:S02]  /*15970*/  IMAD.MOV.U32 R80, RZ, RZ, R49 ;  /* 0x000000ffff507224 */ /* 0x000fe400078e0031 */
[----:B-1----:R-:W-:Y:S01]  /*15980*/  IMAD.MOV.U32 R29, RZ, RZ, R28 ;  /* 0x000000ffff1d7224 */ /* 0x002fe200078e001c */
[----:B------:R-:W-:Y:S01]  /*15990*/  IABS R28, R30 ;  /* 0x0000001e001c7213 */ /* 0x000fe20000000000 */
[----:B------:R-:W-:Y:S01]  /*159a0*/  IMAD.MOV.U32 R49, RZ, RZ, R93 ;  /* 0x000000ffff317224 */ /* 0x000fe200078e005d */
[----:B------:R-:W-:Y:S01]  /*159b0*/  FSEL R93, R3, -INF , !P5 ;  /* 0xff800000035d7808 */ /* 0x000fe20006800000 */
[----:B------:R1:W4:Y:S01]  /*159c0*/  I2F R32, R29 ;  /* 0x0000001d00207306 */ /* 0x0003220000201400 */
[----:B------:R-:W-:-:S02]  /*159d0*/  FFMA.FTZ R30, R40, -R222, R69 ;  /* 0x800000de281e7223 */ /* 0x000fc40000010045 */
[----:B------:R-:W-:-:S05]  /*159e0*/  IMAD.IADD R3, R229, 0x1, -R2 ;  /* 0x00000001e5037824 */ /* 0x000fca00078e0a02 */
[----:B------:R2:W2:Y:S01]  /*159f0*/  I2F R31, R28 ;  /* 0x0000001c001f7306 */ /* 0x0004a20000201400 */
[----:B------:R-:W-:Y:S01]  /*15a00*/  IMAD.MOV.U32 R68, RZ, RZ, R101 ;  /* 0x000000ffff447224 */ /* 0x000fe200078e0065 */
[----:B------:R-:W-:Y:S01]  /*15a10*/  FSEL R101, R30, -INF , !P4 ;  /* 0xff8000001e657808 */ /* 0x000fe20006000000 */
[----:B-1----:R-:W-:Y:S01]  /*15a20*/  FFMA.FTZ R29, R35, -R222, R71 ;  /* 0x800000de231d7223 */ /* 0x002fe20000010047 */
[----:B------:R-:W-:Y:S01]  /*15a30*/  ISETP.GE.AND P5, PT, R2, R226, PT ;  /* 0x000000e20200720c */ /* 0x000fe20003fa6270 */
[----:B--2---:R-:W-:-:S03]  /*15a40*/  FFMA.FTZ R28, R41, -R222, R76 ;  /* 0x800000de291c7223 */ /* 0x004fc6000001004c */
        /* <DEDUP_REMOVED lines=28> */
[----:B------:R1:W3:Y:S01]  /*15c10*/  I2F R35, R28 ;  /* 0x0000001c00237306 */ /* 0x0002e20000201400 */
[-C--:B------:R-:W-:Y:S02]  /*15c20*/  FFMA.FTZ R43, R33, -R222.reuse, R79 ;  /* 0x800000de212b7223 */ /* 0x080fe4000001004f */
[-C--:B----4-:R-:W-:Y:S02]  /*15c30*/  FFMA.FTZ R44, R32, -R222.reuse, R64 ;  /* 0x800000de202c7223 */ /* 0x090fe40000010040 */
[----:B------:R-:W-:-:S03]  /*15c40*/  FFMA.FTZ R42, R31, -R222, R66 ;  /* 0x800000de1f2a7223 */ /* 0x000fc60000010042 */
[----:B------:R4:W2:Y:S01]  /*15c50*/  I2F R34, R29 ;  /* 0x0000001d00227306 */ /* 0x0008a20000201400 */
[----:B-1----:R-:W-:Y:S02]  /*15c60*/  IABS R28, R2 ;  /* 0x00000002001c7213 */ /* 0x002fe40000000000 */
[----:B------:R-:W-:Y:S01]  /*15c70*/  IADD3 R2, R0, 0x48, RZ ;  /* 0x0000004800027810 */ /* 0x000fe20007ffe0ff */
[----:B------:R-:W-:Y:S02]  /*15c80*/  IMAD.MOV.U32 R86, RZ, RZ, R110 ;  /* 0x000000ffff567224 */ /* 0x000fe400078e006e */
[----:B----4-:R-:W-:Y:S02]  /*15c90*/  IMAD.MOV.U32 R29, RZ, RZ, R28 ;  /* 0x000000ffff1d7224 */ /* 0x010fe400078e001c */
        /* <DEDUP_REMOVED lines=12> */
[----:B------:R1:W4:Y:S01]  /*15d60*/  I2F R33, R29 ;  /* 0x0000001d00217306 */ /* 0x0003220000201400 */
[----:B------:R-:W-:-:S02]  /*15d70*/  ISETP.GE.OR P1, PT, R3, R235, !P1 ;  /* 0x000000eb0300720c */ /* 0x000fc40004f26670 */
[C---:B------:R-:W-:Y:S02]  /*15d80*/  ISETP.GE.OR P3, PT, R3.reuse, R234, !P3 ;  /* 0x000000ea0300720c */ /* 0x040fe40005f66670 */
[C---:B------:R-:W-:Y:S02]  /*15d90*/  ISETP.GE.OR P6, PT, R3.reuse, R233, !P6 ;  /* 0x000000e90300720c */ /* 0x040fe400077c6670 */
[----:B------:R-:W-:Y:S01]  /*15da0*/  ISETP.GE.OR P5, PT, R3, R232, !P5 ;  /* 0x000000e80300720c */ /* 0x000fe20006fa6670 */
[----:B--2---:R-:W-:Y:S02]  /*15db0*/  FFMA.FTZ R3, R46, -R222, R62 ;  /* 0x800000de2e037223 */ /* 0x004fe4000001003e */
[----:B-1----:R-:W-:Y:S01]  /*15dc0*/  IMAD.MOV.U32 R29, RZ, RZ, R28 ;  /* 0x000000ffff1d7224 */ /* 0x002fe200078e001c */
[----:B------:R-:W-:Y:S01]  /*15dd0*/  IABS R28, R30 ;  /* 0x0000001e001c7213 */ /* 0x000fe20000000000 */
[----:B------:R-:W-:Y:S01]  /*15de0*/  FFMA.FTZ R30, R40, -R222, R65 ;  /* 0x800000de281e7223 */ /* 0x000fe20000010041 */
[----:B------:R-:W-:Y:S01]  /*15df0*/  FSEL R85, R3, -INF , !P2 ;  /* 0xff80000003557808 */ /* 0x000fe20005000000 */
[----:B------:R3:W1:Y:S01]  /*15e00*/  I2F R32, R29 ;  /* 0x0000001d00207306 */ /* 0x0006620000201400 */
[----:B------:R-:W-:-:S02]  /*15e10*/  IMAD.IADD R3, R229, 0x1, -R2 ;  /* 0x00000001e5037824 */ /* 0x000fc400078e0a02 */
[----:B------:R-:W-:-:S05]  /*15e20*/  IMAD.MOV.U32 R73, RZ, RZ, R107 ;  /* 0x000000ffff497224 */ /* 0x000fca00078e006b */
[----:B------:R2:W1:Y:S01]  /*15e30*/  I2F R31, R28 ;  /* 0x0000001c001f7306 */ /* 0x0004620000201400 */
[----:B------:R-:W-:Y:S01]  /*15e40*/  IMAD.MOV.U32 R91, RZ, RZ, R94 ;  /* 0x000000ffff5b7224 */ /* 0x000fe200078e005e */
[----:B------:R-:W-:Y:S01]  /*15e50*/  FSEL R94, R30, -INF , !P1 ;  /* 0xff8000001e5e7808 */ /* 0x000fe20004800000 */
[----:B---3--:R-:W-:Y:S01]  /*15e60*/  FFMA.FTZ R29, R35, -R222, R67 ;  /* 0x800000de231d7223 */ /* 0x008fe20000010043 */
        /* <DEDUP_REMOVED lines=17> */
[----:B--2---:R-:W-:-:S06]  /*15f80*/  IMAD.IADD R2, R230, 0x1, -R3 ;  /* 0x00000001e6027824 */ /* 0x004fcc00078e0a03 */
[----:B------:R2:W3:Y:S01]  /*15f90*/  I2F R46, R28 ;  /* 0x0000001c002e7306 */ /* 0x0004e20000201400 */
[----:B------:R-:W-:Y:S01]  /*15fa0*/  IABS R2, R2 ;  /* 0x0000000200027213 */ /* 0x000fe20000000000 */
[----:B------:R-:W-:-:S04]  /*15fb0*/  IMAD.IADD R29, R229, 0x1, -R3 ;  /* 0x00000001e51d7824 */ /* 0x000fc800078e0a03 */
[----:B--2---:R-:W-:Y:S02]  /*15fc0*/  IMAD.MOV.U32 R28, RZ, RZ, R2 ;  /* 0x000000ffff1c7224 */ /* 0x004fe400078e0002 */
[----:B------:R-:W-:-:S05]  /*15fd0*/  IMAD.IADD R2, R228, 0x1, -R3 ;  /* 0x00000001e4027824 */ /* 0x000fca00078e0a03 */
[----:B------:R-:W-:Y:S01]  /*15fe0*/  IABS R2, R2 ;  /* 0x0000000200027213 */ /* 0x000fe20000000000 */
[----:B------:R2:W-:Y:S01]  /*15ff0*/  I2F R40, R28 ;  /* 0x0000001c00287306 */ /* 0x0005e20000201400 */
[----:B------:R-:W-:-:S03]  /*16000*/  FFMA.FTZ R45, R34, -R222, R61 ;  /* 0x800000de222d7223 */ /* 0x000fc6000001003d */
[----:B--2---:R-:W-:Y:S01]  /*16010*/  IMAD.MOV.U32 R28, RZ, RZ, R2 ;  /* 0x000000ffff1c7224 */ /* 0x004fe200078e0002 */
[----:B------:R-:W-:-:S05]  /*16020*/  IABS R2, R29 ;  /* 0x0000001d00027213 */ /* 0x000fca0000000000 */
[----:B------:R-:W-:Y:S02]  /*16030*/  IMAD.MOV.U32 R29, RZ, RZ, R2 ;  /* 0x000000ffff1d7224 */ /* 0x000fe400078e0002 */
[----:B------:R-:W-:Y:S01]  /*16040*/  IMAD.IADD R2, R231, 0x1, -R3 ;  /* 0x00000001e7027824 */ /* 0x000fe200078e0a03 */
[----:B------:R2:W-:Y:S08]  /*16050*/  I2F R35, R28 ;  /* 0x0000001c00237306 */ /* 0x0005f00000201400 */
[----:B------:R1:W1:Y:S01]  /*16060*/  I2F R34, R29 ;  /* 0x0000001d00227306 */ /* 0x0002620000201400 */
[----:B--2---:R-:W-:-:S02]  /*16070*/  IABS R28, R2 ;  /* 0x00000002001c7213 */ /* 0x004fc40000000000 */
[----:B------:R-:W-:-:S03]  /*16080*/  IADD3 R2, R0, 0x50, RZ ;  /* 0x0000005000027810 */ /* 0x000fc60007ffe0ff */
[----:B-1----:R-:W-:Y:S02]  /*16090*/  IMAD.MOV.U32 R29, RZ, RZ, R28 ;  /* 0x000000ffff1d7224 */ /* 0x002fe400078e001c */
[--C-:B------:R-:W-:Y:S02]  /*160a0*/  IMAD.IADD R28, R230, 0x1, -R2.reuse ;  /* 0x00000001e61c7824 */ /* 0x100fe400078e0a02 */
[----:B------:R-:W-:-:S03]  /*160b0*/  IMAD.IADD R30, R228, 0x1, -R2 ;  /* 0x00000001e41e7824 */ /* 0x000fc600078e0a02 */
[----:B------:R-:W-:Y:S01]  /*160c0*/  IABS R28, R28 ;  /* 0x0000001c001c7213 */ /* 0x000fe20000000000 */
[-C--:B----4-:R-:W-:Y:S02]  /*160d0*/  FFMA.FTZ R43, R33, -R222.reuse, R63 ;  /* 0x800000de212b7223 */ /* 0x090fe4000001003f */
[----:B------:R1:W2:Y:S01]  /*160e0*/  I2F R33, R29 ;  /* 0x0000001d00217306 */ /* 0x0002a20000201400 */
[-C--:B------:R-:W-:Y:S02]  /*160f0*/  FFMA.FTZ R44, R32, -R222.reuse, R196 ;  /* 0x800000de202c7223 */ /* 0x080fe400000100c4 */
[----:B------:R-:W-:Y:S01]  /*16100*/  FFMA.FTZ R42, R31, -R222, R198 ;  /* 0x800000de1f2a7223 */ /* 0x000fe200000100c6 */
[----:B------:R-:W-:Y:S01]  /*16110*/  FSEL R116, R45, -INF , !P6 ;  /* 0xff8000002d747808 */ /* 0x000fe20007000000 */
[----:B------:R-:W-:Y:S01]  /*16120*/  IMAD.MOV.U32 R81, RZ, RZ, R98 ;  /* 0x000000ffff517224 */ /* 0x000fe200078e0062 */
[----:B------:R-:W-:Y:S02]  /*16130*/  FSEL R78, R43, -INF , !P5 ;  /* 0xff8000002b4e7808 */ /* 0x000fe40006800000 */
[----:B------:R-:W-:-:S02]  /*16140*/  FSEL R90, R44, -INF , !P4 ;  /* 0xff8000002c5a7808 */ /* 0x000fc40006000000 */
[----:B------:R-:W-:Y:S01]  /*16150*/  FSEL R98, R42, -INF , !P2 ;  /* 0xff8000002a627808 */ /* 0x000fe20005000000 */
[----:B-1----:R-:W-:Y:S01]  /*16160*/  IMAD.MOV.U32 R29, RZ, RZ, R28 ;  /* 0x000000ffff1d7224 */ /* 0x002fe200078e001c */
[----:B------:R-:W-:Y:S02]  /*16170*/  IABS R28, R30 ;  /* 0x0000001e001c7213 */ /* 0x000fe40000000000 */
[C---:B------:R-:W-:Y:S02]  /*16180*/  ISETP.GE.AND P6, PT, R3.reuse, R227, PT ;  /* 0x000000e30300720c */ /* 0x040fe40003fc6270 */
[----:B------:R1:W4:Y:S01]  /*16190*/  I2F R31, R28 ;  /* 0x0000001c001f7306 */ /* 0x0003220000201400 */
[C---:B------:R-:W-:Y:S02]  /*161a0*/  ISETP.GE.AND P5, PT, R3.reuse, R226, PT ;  /* 0x000000e20300720c */ /* 0x040fe40003fa6270 */
[C---:B------:R-:W-:Y:S02]  /*161b0*/  ISETP.GE.AND P4, PT, R3.reuse, R225, PT ;  /* 0x000000e10300720c */ /* 0x040fe40003f86270 */
[----:B------:R-:W-:-:S02]  /*161c0*/  ISETP.GE.AND P2, PT, R3, R224, PT ;  /* 0x000000e00300720c */ /* 0x000fc40003f46270 */
[C---:B------:R-:W-:Y:S02]  /*161d0*/  ISETP.GE.OR P6, PT, R3.reuse, R235, !P6 ;  /* 0x000000eb0300720c */ /* 0x040fe400077c6670 */
[C---:B------:R-:W-:Y:S02]  /*161e0*/  ISETP.GE.OR P5, PT, R3.reuse, R234, !P5 ;  /* 0x000000ea0300720c */ /* 0x040fe40006fa6670 */
[C---:B------:R-:W-:Y:S02]  /*161f0*/  ISETP.GE.OR P4, PT, R3.reuse, R233, !P4 ;  /* 0x000000e90300720c */ /* 0x040fe40006786670 */
[----:B------:R-:W-:Y:S01]  /*16200*/  ISETP.GE.OR P2, PT, R3, R232, !P2 ;  /* 0x000000e80300720c */ /* 0x000fe20005746670 */
[-C--:B---3--:R-:W-:Y:S02]  /*16210*/  FFMA.FTZ R3, R46, -R222.reuse, R83 ;  /* 0x800000de2e037223 */ /* 0x088fe40000010053 */
[----:B------:R-:W-:Y:S01]  /*16220*/  FFMA.FTZ R45, R34, -R222, R81 ;  /* 0x800000de222d7223 */ /* 0x000fe20000010051 */
[----:B------:R3:W3:Y:S01]  /*16230*/  I2F R32, R29 ;  /* 0x0000001d00207306 */ /* 0x0006e20000201400 */
[----:B------:R-:W-:-:S02]  /*16240*/  IMAD.MOV.U32 R81, RZ, RZ, R82 ;  /* 0x000000ffff517224 */ /* 0x000fc400078e0052 */
[----:B------:R-:W-:Y:S01]  /*16250*/  IMAD.MOV.U32 R82, RZ, RZ, R75 ;  /* 0x000000ffff527224 */ /* 0x000fe200078e004b */
[----:B------:R-:W-:Y:S01]  /*16260*/  FSEL R75, R3, -INF , !P3 ;  /* 0xff800000034b7808 */ /* 0x000fe20005800000 */
[-C--:B-1----:R-:W-:Y:S02]  /*16270*/  FFMA.FTZ R28, R41, -R222.reuse, R68 ;  /* 0x800000de291c7223 */ /* 0x082fe40000010044 */
[-C--:B------:R-:W-:Y:S02]  /*16280*/  FFMA.FTZ R30, R40, -R222.reuse, R197 ;  /* 0x800000de281e7223 */ /* 0x080fe400000100c5 */
[----:B------:R-:W-:Y:S02]  /*16290*/  IMAD.IADD R3, R229, 0x1, -R2 ;  /* 0x00000001e5037824 */ /* 0x000fe400078e0a02 */
[-C--:B--2---:R-:W-:Y:S02]  /*162a0*/  FFMA.FTZ R43, R33, -R222.reuse, R91 ;  /* 0x800000de212b7223 */ /* 0x084fe4000001005b */
[----:B---3--:R-:W-:-:S02]  /*162b0*/  FFMA.FTZ R29, R35, -R222, R199 ;  /* 0x800000de231d7223 */ /* 0x008fc400000100c7 */
[----:B------:R-:W-:Y:S01]  /*162c0*/  IMAD.MOV.U32 R91, RZ, RZ, R88 ;  /* 0x000000ffff5b7224 */ /* 0x000fe200078e0058 */
[----:B------:R-:W-:Y:S01]  /*162d0*/  FSEL R88, R30, -INF , !P6 ;  /* 0xff8000001e587808 */ /* 0x000fe20007000000 */
[----:B----4-:R-:W-:Y:S01]  /*162e0*/  FFMA.FTZ R42, R31, -R222, R113 ;  /* 0x800000de1f2a7223 */ /* 0x010fe20000010071 */
[----:B------:R-:W-:Y:S01]  /*162f0*/  FSEL R113, R28, -INF , !P1 ;  /* 0xff8000001c717808 */ /* 0x000fe20004800000 */
[----:B------:R-:W-:Y:S01]  /*16300*/  IMAD.MOV.U32 R68, RZ, RZ, R97 ;  /* 0x000000ffff447224 */ /* 0x000fe200078e0061 */
[----:B------:R-:W-:Y:S02]  /*16310*/  FSEL R97, R29, -INF , !P5 ;  /* 0xff8000001d617808 */ /* 0x000fe40006800000 */
[C---:B------:R-:W-:Y:S02]  /*16320*/  ISETP.GE.AND P1, PT, R2.reuse, R227, PT ;  /* 0x000000e30200720c */ /* 0x040fe40003f26270 */
[C---:B------:R-:W-:Y:S02]  /*16330*/  ISETP.GE.AND P3, PT, R2.reuse, R226, PT ;  /* 0x000000e20200720c */ /* 0x040fe40003f66270 */
[----:B------:R-:W-:-:S02]  /*16340*/  ISETP.GE.AND P6, PT, R2, R225, PT ;  /* 0x000000e10200720c */ /* 0x000fc40003fc6270 */
        /* <DEDUP_REMOVED lines=12> */
[----:B------:R1:W-:Y:S01]  /*16410*/  I2F R46, R28 ;  /* 0x0000001c002e7306 */ /* 0x0003e20000201400 */
[----:B------:R-:W-:Y:S01]  /*16420*/  IABS R2, R2 ;  /* 0x0000000200027213 */ /* 0x000fe20000000000 */
[----:B------:R-:W-:-:S04]  /*16430*/  IMAD.IADD R29, R229, 0x1, -R3 ;  /* 0x00000001e51d7824 */ /* 0x000fc800078e0a03 */
[----:B-1----:R-:W-:Y:S02]  /*16440*/  IMAD.MOV.U32 R28, RZ, RZ, R2 ;  /* 0x000000ffff1c7224 */ /* 0x002fe400078e0002 */
[----:B------:R-:W-:-:S05]  /*16450*/  IMAD.IADD R2, R228, 0x1, -R3 ;  /* 0x00000001e4027824 */ /* 0x000fca00078e0a03 */
[----:B------:R-:W-:Y:S01]  /*16460*/  IABS R2, R2 ;  /* 0x0000000200027213 */ /* 0x000fe20000000000 */
[----:B------:R1:W2:Y:S04]  /*16470*/  I2F R40, R28 ;  /* 0x0000001c00287306 */ /* 0x0002a80000201400 */
[----:B-1----:R-:W-:Y:S01]  /*16480*/  IMAD.MOV.U32 R28, RZ, RZ, R2 ;  /* 0x000000ffff1c7224 */ /* 0x002fe200078e0002 */
[----:B------:R-:W-:-:S05]  /*16490*/  IABS R2, R29 ;  /* 0x0000001d00027213 */ /* 0x000fca0000000000 */
[----:B------:R-:W-:Y:S02]  /*164a0*/  IMAD.MOV.U32 R29, RZ, RZ, R2 ;  /* 0x000000ffff1d7224 */ /* 0x000fe400078e0002 */
[----:B------:R-:W-:Y:S01]  /*164b0*/  IMAD.IADD R2, R231, 0x1, -R3 ;  /* 0x00000001e7027824 */ /* 0x000fe200078e0a03 */
[----:B------:R1:W3:Y:S08]  /*164c0*/  I2F R35, R28 ;  /* 0x0000001c00237306 */ /* 0x0002f00000201400 */
[----:B------:R4:W2:Y:S01]  /*164d0*/  I2F R34, R29 ;  /* 0x0000001d00227306 */ /* 0x0008a20000201400 */
[----:B-1----:R-:W-:-:S02]  /*164e0*/  IABS R28, R2 ;  /* 0x00000002001c7213 */ /* 0x002fc40000000000 */
[----:B------:R-:W-:-:S03]  /*164f0*/  IADD3 R2, R0, 0x58, RZ ;  /* 0x0000005800027810 */ /* 0x000fc60007ffe0ff */
[----:B----4-:R-:W-:Y:S02]  /*16500*/  IMAD.MOV.U32 R29, RZ, RZ, R28 ;  /* 0x000000ffff1d7224 */ /* 0x010fe400078e001c */
[----:B------:R-:W-:-:S05]  /*16510*/  IMAD.IADD R28, R230, 0x1, -R2 ;  /* 0x00000001e61c7824 */ /* 0x000fca00078e0a02 */
[----:B------:R-:W-:Y:S01]  /*16520*/  IABS R28, R28 ;  /* 0x0000001c001c7213 */ /* 0x000fe20000000000 */
[----:B------:R1:W-:Y:S01]  /*16530*/  I2F R33, R29 ;  /* 0x0000001d00217306 */ /* 0x0003e20000201400 */
[----:B------:R-:W-:Y:S02]  /*16540*/  FFMA.FTZ R44, R32, -R222, R72 ;  /* 0x800000de202c7223 */ /* 0x000fe40000010048 */
[----:B------:R-:W-:Y:S01]  /*16550*/  IMAD.IADD R30, R228, 0x1, -R2 ;  /* 0x00000001e41e7824 */ /* 0x000fe200078e0a02 */
[----:B------:R-:W-:Y:S01]  /*16560*/  FSEL R72, R43, -INF , !P2 ;  /* 0xff8000002b487808 */ /* 0x000fe20005000000 */
[----:B------:R-:W-:Y:S01]  /*16570*/  IMAD.MOV.U32 R83, RZ, RZ, R108 ;  /* 0x000000ffff537224 */ /* 0x000fe200078e006c */
[----:B------:R-:W-:Y:S01]  /*16580*/  FSEL R108, R45, -INF , !P4 ;  /* 0xff8000002d6c7808 */ /* 0x000fe20006000000 */
[----:B------:R-:W-:Y:S02]  /*16590*/  IMAD.MOV.U32 R70, RZ, RZ, R92 ;  /* 0x000000ffff467224 */ /* 0x000fe400078e005c */
[----:B-1----:R-:W-:-:S04]  /*165a0*/  IMAD.MOV.U32 R29, RZ, RZ, R28 ;  /* 0x000000ffff1d7224 */ /* 0x002fc800078e001c */
[----:B------:R3:W1:Y:S01]  /*165b0*/  I2F R32, R29 ;  /* 0x0000001d00207306 */ /* 0x0006620000201400 */
[----:B------:R-:W-:Y:S02]  /*165c0*/  IABS R28, R30 ;  /* 0x0000001e001c7213 */ /* 0x000fe40000000000 */
[----:B------:R-:W-:Y:S02]  /*165d0*/  FSEL R79, R44, -INF , !P1 ;  /* 0xff8000002c4f7808 */ /* 0x000fe40004800000 */
[----:B------:R-:W-:Y:S02]  /*165e0*/  FSEL R92, R42, -INF , !P3 ;  /* 0xff8000002a5c7808 */ /* 0x000fe40005800000 */
[C---:B------:R-:W-:Y:S02]  /*165f0*/  ISETP.GE.AND P4, PT, R3.reuse, R227, PT ;  /* 0x000000e30300720c */ /* 0x040fe40003f86270 */
[C---:B------:R-:W-:Y:S02]  /*16600*/  ISETP.GE.AND P2, PT, R3.reuse, R226, PT ;  /* 0x000000e20300720c */ /* 0x040fe40003f46270 */
[----:B------:R-:W-:-:S02]  /*16610*/  ISETP.GE.AND P1, PT, R3, R225, PT ;  /* 0x000000e10300720c */ /* 0x000fc40003f26270 */
[C---:B------:R-:W-:Y:S01]  /*16620*/  ISETP.GE.AND P3, PT, R3.reuse, R224, PT ;  /* 0x000000e00300720c */ /* 0x040fe20003f66270 */
[----:B------:R4:W4:Y:S01]  /*16630*/  I2F R31, R28 ;  /* 0x0000001c001f7306 */ /* 0x0009220000201400 */
[C---:B------:R-:W-:Y:S01]  /*16640*/  ISETP.GE.OR P4, PT, R3.reuse, R235, !P4 ;  /* 0x000000eb0300720c */ /* 0x040fe20006786670 */
[----:B--2---:R-:W-:Y:S01]  /*16650*/  FFMA.FTZ R30, R40, -R222, R83 ;  /* 0x800000de281e7223 */ /* 0x004fe20000010053 */
[----:B------:R-:W-:Y:S01]  /*16660*/  ISETP.GE.OR P2, PT, R3, R234, !P2 ;  /* 0x000000ea0300720c */ /* 0x000fe20005746670 */
[----:B---3--:R-:W-:Y:S01]  /*16670*/  FFMA.FTZ R29, R35, -R222, R81 ;  /* 0x800000de231d7223 */ /* 0x008fe20000010051 */
[C---:B------:R-:W-:Y:S02]  /*16680*/  ISETP.GE.OR P1, PT, R3.reuse, R233, !P1 ;  /* 0x000000e90300720c */ /* 0x040fe40004f26670 */
[----:B------:R-:W-:Y:S01]  /*16690*/  ISETP.GE.OR P3, PT, R3, R232, !P3 ;  /* 0x000000e80300720c */ /* 0x000fe20005f66670 */
[-C--:B------:R-:W-:Y:S01]  /*166a0*/  FFMA.FTZ R3, R46, -R222.reuse, R68 ;  /* 0x800000de2e037223 */ /* 0x080fe20000010044 */
[----:B------:R-:W-:Y:S01]  /*166b0*/  FSEL R77, R30, -INF , !P4 ;  /* 0xff8000001e4d7808 */ /* 0x000fe20006000000 */
[-C--:B------:R-:W-:Y:S01]  /*166c0*/  FFMA.FTZ R34, R34, -R222.reuse, R91 ;  /* 0x800000de22227223 */ /* 0x080fe2000001005b */
[----:B------:R-:W-:Y:S01]  /*166d0*/  FSEL R91, R29, -INF , !P2 ;  /* 0xff8000001d5b7808 */ /* 0x000fe20005000000 */
[----:B-1----:R-:W-:-:S02]  /*166e0*/  FFMA.FTZ R32, R32, -R222, R105 ;  /* 0x800000de20207223 */ /* 0x002fc40000010069 */
[----:B----4-:R-:W-:Y:S01]  /*166f0*/  FFMA.FTZ R28, R41, -R222, R70 ;  /* 0x800000de291c7223 */ /* 0x010fe20000010046 */
[----:B------:R-:W-:Y:S01]  /*16700*/  FSEL R66, R3, -INF , !P5 ;  /* 0xff80000003427808 */ /* 0x000fe20006800000 */
[--C-:B------:R-:W-:Y:S01]  /*16710*/  IMAD.IADD R3, R229, 0x1, -R2.reuse ;  /* 0x00000001e5037824 */ /* 0x100fe200078e0a02 */
[----:B------:R-:W-:Y:S02]  /*16720*/  ISETP.GE.AND P5, PT, R2, R226, PT ;  /* 0x000000e20200720c */ /* 0x000fe40003fa6270 */
[----:B------:R-:W-:Y:S02]  /*16730*/  FSEL R105, R28, -INF , !P6 ;  /* 0xff8000001c697808 */ /* 0x000fe40007000000 */
[C---:B------:R-:W-:Y:S02]  /*16740*/  ISETP.GE.AND P6, PT, R2.reuse, R227, PT ;  /* 0x000000e30200720c */ /* 0x040fe40003fc6270 */
[C---:B------:R-:W-:Y:S02]  /*16750*/  ISETP.GE.AND P4, PT, R2.reuse, R225, PT ;  /* 0x000000e10200720c */ /* 0x040fe40003f86270 */
[C---:B------:R-:W-:Y:S01]  /*16760*/  ISETP.GE.AND P2, PT, R2.reuse, R224, PT ;  /* 0x000000e00200720c */ /* 0x040fe20003f46270 */
[----:B------:R-:W-:Y:S01]  /*16770*/  IMAD.IADD R28, R231, 0x1, -R2 ;  /* 0x00000001e71c7824 */ /* 0x000fe200078e0a02 */
[----:B------:R-:W-:-:S02]  /*16780*/  ISETP.GE.OR P6, PT, R2, R235, !P6 ;  /* 0x000000eb0200720c */ /* 0x000fc400077c6670 */
[C---:B------:R-:W-:Y:S02]  /*16790*/  ISETP.GE.OR P5, PT, R2.reuse, R234, !P5 ;  /* 0x000000ea0200720c */ /* 0x040fe40006fa6670 */
[C---:B------:R-:W-:Y:S02]  /*167a0*/  ISETP.GE.OR P4, PT, R2.reuse, R233, !P4 ;  /* 0x000000e90200720c */ /* 0x040fe40006786670 */
[----:B------:R-:W-:Y:S01]  /*167b0*/  ISETP.GE.OR P2, PT, R2, R232, !P2 ;  /* 0x000000e80200720c */ /* 0x000fe20005746670 */
[-C--:B------:R-:W-:Y:S01]  /*167c0*/  FFMA.FTZ R33, R33, -R222.reuse, R82 ;  /* 0x800000de21217223 */ /* 0x080fe20000010052 */
[----:B------:R-:W-:Y:S02]  /*167d0*/  IABS R3, R3 ;  /* 0x0000000300037213 */ /* 0x000fe40000000000 */
[----:B------:R-:W-:Y:S01]  /*167e0*/  IADD3 R2, R0, 0x59, RZ ;  /* 0x0000005900027810 */ /* 0x000fe20007ffe0ff */
[----:B------:R-:W-:Y:S01]  /*167f0*/  FFMA.FTZ R31, R31, -R222, R50 ;  /* 0x800000de1f1f7223 */ /* 0x000fe20000010032 */
[----:B------:R1:W2:Y:S01]  /*16800*/  I2F R29, R3 ;  /* 0x00000003001d7306 */ /* 0x0002a20000201400 */
[----:B------:R-:W-:Y:S01]  /*16810*/  IMAD.MOV.U32 R50, RZ, RZ, R48 ;  /* 0x000000ffff327224 */ /* 0x000fe200078e0030 */
[----:B------:R-:W-:Y:S01]  /*16820*/  FSEL R64, R33, -INF , !P3 ;  /* 0xff80000021407808 */ /* 0x000fe20005800000 */
[----:B------:R-:W-:Y:S01]  /*16830*/  IMAD.MOV.U32 R81, RZ, RZ, R74 ;  /* 0x000000ffff517224 */ /* 0x000fe200078e004a */
[----:B------:R-:W-:Y:S01]  /*16840*/  FSEL R74, R32, -INF , !P6 ;  /* 0xff800000204a7808 */ /* 0x000fe20007000000 */
[----:B------:R-:W-:Y:S01]  /*16850*/  IMAD.MOV.U32 R48, RZ, RZ, R100 ;  /* 0x000000ffff307224 */ /* 0x000fe200078e0064 */
[----:B------:R-:W-:-:S02]  /*16860*/  FSEL R100, R34, -INF , !P1 ;  /* 0xff80000022647808 */ /* 0x000fc40004800000 */
[----:B------:R-:W3:Y:S01]  /*16870*/  LDSM.16.M88.4 R32, [R204+0x3c00] ;  /* 0x003c0000cc20783b */ /* 0x000ee20000000200 */
[----:B------:R-:W-:Y:S01]  /*16880*/  IABS R28, R28 ;  /* 0x0000001c001c7213 */ /* 0x000fe20000000000 */
[----:B-1----:R-:W-:-:S03]  /*16890*/  IMAD.IADD R3, R230, 0x1, -R2 ;  /* 0x00000001e6037824 */ /* 0x002fc600078e0a02 */
[----:B------:R1:W4:Y:S02]  /*168a0*/  I2F R43, R28 ;  /* 0x0000001c002b7306 */ /* 0x0003240000201400 */
[----:B------:R-:W-:-:S05]  /*168b0*/  IABS R3, R3 ;  /* 0x0000000300037213 */ /* 0x000fca0000000000 */
[----:B-1----:R-:W-:Y:S02]  /*168c0*/  IMAD.MOV.U32 R28, RZ, RZ, R3 ;  /* 0x000000ffff1c7224 */ /* 0x002fe400078e0003 */
[----:B------:R-:W-:Y:S02]  /*168d0*/  IMAD.IADD R3, R228, 0x1, -R2 ;  /* 0x00000001e4037824 */ /* 0x000fe400078e0a02 */
[----:B------:R1:W1:Y:S01]  /*168e0*/  I2F R42, R28 ;  /* 0x0000001c002a7306 */ /* 0x0002620000201400 */
[----:B------:R-:W-:Y:S02]  /*168f0*/  IMAD.MOV.U32 R82, RZ, RZ, R80 ;  /* 0x000000ffff527224 */ /* 0x000fe400078e0050 */
[----:B------:R-:W-:Y:S01]  /*16900*/  IABS R3, R3 ;  /* 0x0000000300037213 */ /* 0x000fe20000000000 */
[----:B------:R-:W-:Y:S01]  /*16910*/  IMAD.MOV.U32 R80, RZ, RZ, R87 ;  /* 0x000000ffff507224 */ /* 0x000fe200078e0057 */
[----:B------:R-:W-:Y:S01]  /*16920*/  FSEL R87, R31, -INF , !P5 ;  /* 0xff8000001f577808 */ /* 0x000fe20006800000 */
[----:B--2---:R-:W-:-:S02]  /*16930*/  FFMA.FTZ R51, R29, -R222, R51 ;  /* 0x800000de1d337223 */ /* 0x004fc40000010033 */
[----:B-1----:R-:W-:-:S05]  /*16940*/  IMAD.IADD R28, R229, 0x1, -R2 ;  /* 0x00000001e51c7824 */ /* 0x002fca00078e0a02 */
[----:B------:R-:W-:Y:S01]  /*16950*/  IABS R28, R28 ;  /* 0x0000001c001c7213 */ /* 0x000fe20000000000 */
[----:B------:R-:W1:Y:S08]  /*16960*/  I2F R41, R3 ;  /* 0x0000000300297306 */ /* 0x000e700000201400 */
[----:B------:R2:W1:Y:S01]  /*16970*/  I2F R40, R28 ;  /* 0x0000001c00287306 */ /* 0x0004620000201400 */
[-C--:B----4-:R-:W-:Y:S01]  /*16980*/  FFMA.FTZ R48, R43, -R222.reuse, R48 ;  /* 0x800000de2b307223 */ /* 0x090fe20000010030 */
[----:B--2---:R-:W2:Y:S01]  /*16990*/  LDSM.16.M88.4 R28, [R210] ;  /* 0x00000000d21c783b */ /* 0x004ea20000000200 */
[-C--:B------:R-:W-:Y:S01]  /*169a0*/  FFMA.FTZ R50, R42, -R222.reuse, R50 ;  /* 0x800000de2a327223 */ /* 0x080fe20000010032 */
[C---:B------:R-:W-:Y:S01]  /*169b0*/  ISETP.GE.AND P1, PT, R2.reuse, R227, PT ;  /* 0x000000e30200720c */ /* 0x040fe20003f26270 */
[----:B-1----:R-:W-:Y:S01]  /*169c0*/  FFMA.FTZ R49, R41, -R222, R49 ;  /* 0x800000de29317223 */ /* 0x002fe20000010031 */
[----:B------:R-:W-:Y:S01]  /*169d0*/  ISETP.GE.AND P3, PT, R2, R226, PT ;  /* 0x000000e20200720c */ /* 0x000fe20003f66270 */
[----:B------:R-:W-:Y:S01]  /*169e0*/  FFMA.FTZ R53, R40, -R222, R53 ;  /* 0x800000de28357223 */ /* 0x000fe20000010035 */
[C---:B------:R-:W-:Y:S01]  /*169f0*/  ISETP.GE.AND P6, PT, R2.reuse, R225, PT ;  /* 0x000000e10200720c */ /* 0x040fe20003fc6270 */
[----:B---3--:R-:W-:Y:S01]  /*16a00*/  HMMA.16816.F32 R40, R20, R32, RZ ;  /* 0x000000201428723c */ /* 0x008fe200000018ff */
[----:B------:R-:W-:Y:S01]  /*16a10*/  IMAD.IADD R3, R231, 0x1, -R2 ;  /* 0x00000001e7037824 */ /* 0x000fe200078e0a02 */
[----:B------:R-:W-:Y:S01]  /*16a20*/  ISETP.GE.AND P5, PT, R2, R224, PT ;  /* 0x000000e00200720c */ /* 0x000fe20003fa6270 */
[----:B------:R-:W-:Y:S01]  /*16a30*/  IMAD.MOV.U32 R197, RZ, RZ, R81 ;  /* 0x000000ffffc57224 */ /* 0x000fe200078e0051 */
[----:B------:R-:W-:-:S04]  /*16a40*/  DEPBAR.LE SB0, 0x0 ;  /* 0x000080000000791a */ /* 0x000fc80000000000 */
[----:B------:R-:W-:Y:S02]  /*16a50*/  IABS R3, R3 ;  /* 0x0000000300037213 */ /* 0x000fe40000000000 */
[C---:B------:R-:W-:Y:S02]  /*16a60*/  ISETP.GE.OR P1, PT, R2.reuse, R235, !P1 ;  /* 0x000000eb0200720c */ /* 0x040fe40004f26670 */
[C---:B------:R-:W-:Y:S02]  /*16a70*/  ISETP.GE.OR P3, PT, R2.reuse, R234, !P3 ;  /* 0x000000ea0200720c */ /* 0x040fe40005f66670 */
[C---:B------:R-:W-:Y:S02]  /*16a80*/  ISETP.GE.OR P6, PT, R2.reuse, R233, !P6 ;  /* 0x000000e90200720c */ /* 0x040fe400077c6670 */
[----:B------:R-:W-:-:S08]  /*16a90*/  ISETP.GE.OR P5, PT, R2, R232, !P5 ;  /* 0x000000e80200720c */ /* 0x000fd00006fa6670 */
[----:B--2---:R-:W-:Y:S08]  /*16aa0*/  HMMA.16816.F32 R68, R12, R28, R40 ;  /* 0x0000001c0c44723c */ /* 0x004ff00000001828 */
[C---:B------:R-:W-:Y:S08]  /*16ab0*/  HMMA.16816.F32 R40, R20.reuse, R54, RZ ;  /* 0x000000361428723c */ /* 0x040ff000000018ff */
[----:B------:R-:W-:Y:S01]  /*16ac0*/  HMMA.16816.F32 R20, R20, R34, RZ ;  /* 0x000000221414723c */ /* 0x000fe200000018ff */
[----:B------:R-:W-:-:S02]  /*16ad0*/  IMAD.MOV.U32 R2, RZ, RZ, R3 ;  /* 0x000000ffff027224 */ /* 0x000fc400078e0003 */
[----:B------:R-:W-:Y:S02]  /*16ae0*/  IMAD.MOV.U32 R67, RZ, RZ, R82 ;  /* 0x000000ffff437224 */ /* 0x000fe400078e0052 */
[----:B------:R-:W-:Y:S02]  /*16af0*/  IMAD.MOV.U32 R65, RZ, RZ, R80 ;  /* 0x000000ffff417224 */ /* 0x000fe400078e0050 */
[----:B------:R-:W1:Y:S09]  /*16b00*/  I2F R2, R2 ;  /* 0x0000000200027306 */ /* 0x000e720000201400 */
[C---:B------:R-:W-:Y:S08]  /*16b10*/  HMMA.16816.F32 R40, R12.reuse, R58, R40 ;  /* 0x0000003a0c28723c */ /* 0x040ff00000001828 */
[----:B------:R-:W-:Y:S08]  /*16b20*/  HMMA.16816.F32 R80, R12, R30, R20 ;  /* 0x0000001e0c50723c */ /* 0x000ff00000001814 */
[----:B------:R-:W-:Y:S01]  /*16b30*/  HMMA.16816.F32 R12, R24, R54, RZ ;  /* 0x00000036180c723c */ /* 0x000fe200000018ff */
[----:B-1----:R-:W-:Y:S01]  /*16b40*/  FFMA.FTZ R52, R2, -R222, R52 ;  /* 0x800000de02347223 */ /* 0x002fe20000010034 */
[----:B------:R-:W-:-:S05]  /*16b50*/  IADD3 R2, R0, 0x60, RZ ;  /* 0x0000006000027810 */ /* 0x000fca0007ffe0ff */
[----:B------:R-:W-:-:S05]  /*16b60*/  IMAD.IADD R3, R230, 0x1, -R2 ;  /* 0x00000001e6037824 */ /* 0x000fca00078e0a02 */
[----:B------:R-:W-:Y:S11]  /*16b70*/  IABS R3, R3 ;  /* 0x0000000300037213 */ /* 0x000ff60000000000 */
[----:B------:R-:W-:Y:S01]  /*16b80*/  @!UPT UIADD3 URZ, URZ, URZ, URZ ;  /* 0x0000003f3f3ff290 */ /* 0x000fe2000fffe03f */
[----:B------:R-:W-:Y:S07]  /*16b90*/  HMMA.16816.F32 R20, R16, R58, R12 ;  /* 0x0000003a1014723c */ /* 0x000fee000000180c */
[----:B------:R-:W-:Y:S02]  /*16ba0*/  IMAD.IADD R13, R228, 0x1, -R2 ;  /* 0x00000001e40d7824 */ /* 0x000fe400078e0a02 */
[----:B------:R-:W-:-:S03]  /*16bb0*/  IMAD.MOV.U32 R12, RZ, RZ, R3 ;  /* 0x000000ffff0c7224 */ /* 0x000fc600078e0003 */
[----:B------:R-:W-:Y:S01]  /*16bc0*/  IABS R3, R13 ;  /* 0x0000000d00037213 */ /* 0x000fe20000000000 */
[----:B------:R-:W-:Y:S02]  /*16bd0*/  IMAD.MOV.U32 R198, RZ, RZ, R47 ;  /* 0x000000ffffc67224 */ /* 0x000fe400078e002f */
[C---:B------:R-:W-:Y:S03]  /*16be0*/  HMMA.16816.F32 R44, R24.reuse, R32, RZ ;  /* 0x00000020182c723c */ /* 0x040fe600000018ff */
[----:B------:R-:W1:Y:S05]  /*16bf0*/  I2F R3, R3 ;  /* 0x0000000300037306 */ /* 0x000e6a0000201400 */
[----:B------:R-:W-:Y:S03]  /*16c00*/  HMMA.16816.F32 R24, R24, R34, RZ ;  /* 0x000000221818723c */ /* 0x000fe600000018ff */
[----:B------:R-:W2:Y:S01]  /*16c10*/  I2F R12, R12 ;  /* 0x0000000c000c7306 */ /* 0x000ea20000201400 */
[----:B------:R-:W-:Y:S01]  /*16c20*/  IMAD.MOV.U32 R199, RZ, RZ, R86 ;  /* 0x000000ffffc77224 */ /* 0x000fe200078e0056 */
[----:B------:R-:W-:-:S02]  /*16c30*/  FSEL R86, R51, -INF , !P4 ;  /* 0xff80000033567808 */ /* 0x000fc40006000000 */
[----:B------:R-:W-:Y:S02]  /*16c40*/  FSEL R35, R48, -INF , !P2 ;  /* 0xff80000030237808 */ /* 0x000fe40005000000 */
[----:B------:R-:W-:Y:S01]  /*16c50*/  FSEL R50, R50, -INF , !P1 ;  /* 0xff80000032327808 */ /* 0x000fe20004800000 */
[----:B-1----:R-:W-:Y:S01]  /*16c60*/  FFMA.FTZ R15, R3, -R222, R67 ;  /* 0x800000de030f7223 */ /* 0x002fe20000010043 */
[----:B------:R-:W-:Y:S01]  /*16c70*/  FSEL R67, R49, -INF , !P3 ;  /* 0xff80000031437808 */ /* 0x000fe20005800000 */
[----:B------:R-:W-:Y:S01]  /*16c80*/  IMAD.IADD R3, R229, 0x1, -R2 ;  /* 0x00000001e5037824 */ /* 0x000fe200078e0a02 */
[C---:B------:R-:W-:Y:S02]  /*16c90*/  ISETP.GE.AND P4, PT, R2.reuse, R227, PT ;  /* 0x000000e30200720c */ /* 0x040fe40003f86270 */
[C---:B------:R-:W-:Y:S02]  /*16ca0*/  ISETP.GE.AND P2, PT, R2.reuse, R226, PT ;  /* 0x000000e20200720c */ /* 0x040fe40003f46270 */
[----:B------:R-:W-:-:S02]  /*16cb0*/  ISETP.GE.AND P1, PT, R2, R225, PT ;  /* 0x000000e10200720c */ /* 0x000fc40003f26270 */
[----:B------:R-:W-:Y:S01]  /*16cc0*/  ISETP.GE.AND P3, PT, R2, R224, PT ;  /* 0x000000e00200720c */ /* 0x000fe20003f66270 */
[----:B--2---:R-:W-:Y:S01]  /*16cd0*/  FFMA.FTZ R14, R12, -R222, R197 ;  /* 0x800000de0c0e7223 */ /* 0x004fe200000100c5 */
[C---:B------:R-:W-:Y:S01]  /*16ce0*/  ISETP.GE.OR P4, PT, R2.reuse, R235, !P4 ;  /* 0x000000eb0200720c */ /* 0x040fe20006786670 */
[----:B------:R-:W-:Y:S01]  /*16cf0*/  IMAD.IADD R12, R231, 0x1, -R2 ;  /* 0x00000001e70c7824 */ /* 0x000fe200078e0a02 */
[C---:B------:R-:W-:Y:S02]  /*16d00*/  ISETP.GE.OR P2, PT, R2.reuse, R234, !P2 ;  /* 0x000000ea0200720c */ /* 0x040fe40005746670 */
[C---:B------:R-:W-:Y:S02]  /*16d10*/  ISETP.GE.OR P1, PT, R2.reuse, R233, !P1 ;  /* 0x000000e90200720c */ /* 0x040fe40004f26670 */
[----:B------:R-:W-:Y:S02]  /*16d20*/  ISETP.GE.OR P3, PT, R2, R232, !P3 ;  /* 0x000000e80200720c */ /* 0x000fe40005f66670 */
[----:B------:R-:W-:-:S02]  /*16d30*/  IABS R3, R3 ;  /* 0x0000000300037213 */ /* 0x000fc40000000000 */
[----:B------:R-:W-:Y:S01]  /*16d40*/  IADD3 R2, R0, 0x61, RZ ;  /* 0x0000006100027810 */ /* 0x000fe20007ffe0ff */
[----:B------:R-:W-:Y:S01]  /*16d50*/  IMAD.MOV.U32 R196, RZ, RZ, R57 ;  /* 0x000000ffffc47224 */ /* 0x000fe200078e0039 */
[----:B------:R-:W-:Y:S01]  /*16d60*/  HMMA.16816.F32 R60, R16, R28, R44 ;  /* 0x0000001c103c723c */ /* 0x000fe2000000182c */
[----:B------:R-:W-:-:S07]  /*16d70*/  IMAD.MOV.U32 R76, RZ, RZ, R56 ;  /* 0x000000ffff4c7224 */ /* 0x000fce00078e0038 */
[----:B------:R-:W-:Y:S01]  /*16d80*/  HMMA.16816.F32 R56, R16, R30, R24 ;  /* 0x0000001e1038723c */ /* 0x000fe20000001818 */
[----:B------:R1:W-:Y:S01]  /*16d90*/  I2F R18, R3 ;  /* 0x0000000300127306 */ /* 0x0003e20000201400 */
[----:B------:R-:W-:Y:S01]  /*16da0*/  IABS R12, R12 ;  /* 0x0000000c000c7213 */ /* 0x000fe20000000000 */
[--C-:B------:R-:W-:Y:S02]  /*16db0*/  IMAD.IADD R13, R228, 0x1, -R2.reuse ;  /* 0x00000001e40d7824 */ /* 0x100fe400078e0a02 */
[----:B-1----:R-:W-:-:S04]  /*16dc0*/  IMAD.IADD R3, R230, 0x1, -R2 ;  /* 0x00000001e6037824 */ /* 0x002fc800078e0a02 */
[----:B------:R1:W-:Y:S01]  /*16dd0*/  I2F R24, R12 ;  /* 0x0000000c00187306 */ /* 0x0003e20000201400 */
[----:B------:R-:W-:Y:S01]  /*16de0*/  IABS R3, R3 ;  /* 0x0000000300037213 */ /* 0x000fe20000000000 */
[----:B------:R-:W-:Y:S01]  /*16df0*/  IMAD.MOV.U32 R197, RZ, RZ, R65 ;  /* 0x000000ffffc57224 */ /* 0x000fe200078e0041 */
[----:B------:R-:W-:Y:S01]  /*16e00*/  FSEL R46, R14, -INF , !P4 ;  /* 0xff8000000e2e7808 */ /* 0x000fe20006000000 */
[----:B------:R-:W-:Y:S01]  /*16e10*/  IMAD.MOV.U32 R33, RZ, RZ, R84 ;  /* 0x000000ffff217224 */ /* 0x000fe200078e0054 */
[----:B------:R-:W-:Y:S02]  /*16e20*/  FSEL R84, R53, -INF , !P6 ;  /* 0xff80000035547808 */ /* 0x000fe40007000000 */
[----:B------:R-:W-:Y:S01]  /*16e30*/  FSEL R32, R52, -INF , !P5 ;  /* 0xff80000034207808 */ /* 0x000fe20006800000 */
[----:B-1----:R-:W-:Y:S01]  /*16e40*/  IMAD.MOV.U32 R12, RZ, RZ, R3 ;  /* 0x000000ffff0c7224 */ /* 0x002fe200078e0003 */
[----:B------:R-:W-:Y:S02]  /*16e50*/  IABS R3, R13 ;  /* 0x0000000d00037213 */ /* 0x000fe40000000000 */
[----:B------:R-:W-:Y:S01]  /*16e60*/  FSEL R65, R15, -INF , !P2 ;  /* 0xff8000000f417808 */ /* 0x000fe20005000000 */
[----:B------:R1:W2:Y:S01]  /*16e70*/  I2F R14, R12 ;  /* 0x0000000c000e7306 */ /* 0x0002a20000201400 */
[----:B------:R-:W-:Y:S01]  /*16e80*/  BAR.SYNC.DEFER_BLOCKING 0x0 ;  /* 0x0000000000007b1d */ /* 0x000fe20000010000 */
[----:B------:R-:W-:-:S02]  /*16e90*/  ISETP.GE.AND P6, PT, R2, R227, PT ;  /* 0x000000e30200720c */ /* 0x000fc40003fc6270 */
[C---:B------:R-:W-:Y:S02]  /*16ea0*/  ISETP.GE.AND P5, PT, R2.reuse, R226, PT ;  /* 0x000000e20200720c */ /* 0x040fe40003fa6270 */
[C---:B------:R-:W-:Y:S02]  /*16eb0*/  ISETP.GE.AND P4, PT, R2.reuse, R225, PT ;  /* 0x000000e10200720c */ /* 0x040fe40003f86270 */
[C---:B------:R-:W-:Y:S02]  /*16ec0*/  ISETP.GE.AND P2, PT, R2.reuse, R224, PT ;  /* 0x000000e00200720c */ /* 0x040fe40003f46270 */
[C---:B------:R-:W-:Y:S01]  /*16ed0*/  ISETP.GE.OR P6, PT, R2.reuse, R235, !P6 ;  /* 0x000000eb0200720c */ /* 0x040fe200077c6670 */
[----:B-1----:R-:W-:Y:S02]  /*16ee0*/  IMAD.MOV.U32 R12, RZ, RZ, R3 ;  /* 0x000000ffff0c7224 */ /* 0x002fe400078e0003 */
[----:B------:R-:W-:Y:S01]  /*16ef0*/  IMAD.IADD R3, R229, 0x1, -R2 ;  /* 0x00000001e5037824 */ /* 0x000fe200078e0a02 */
[C---:B------:R-:W-:Y:S01]  /*16f00*/  ISETP.GE.OR P5, PT, R2.reuse, R234, !P5 ;  /* 0x000000ea0200720c */ /* 0x040fe20006fa6670 */
[----:B------:R1:W3:Y:S01]  /*16f10*/  I2F R15, R12 ;  /* 0x0000000c000f7306 */ /* 0x0002e20000201400 */
[----:B------:R-:W-:-:S02]  /*16f20*/  ISETP.GE.OR P4, PT, R2, R233, !P4 ;  /* 0x000000e90200720c */ /* 0x000fc40006786670 */
[----:B------:R-:W-:Y:S02]  /*16f30*/  ISETP.GE.OR P2, PT, R2, R232, !P2 ;  /* 0x000000e80200720c */ /* 0x000fe40005746670 */
[----:B------:R-:W-:-:S04]  /*16f40*/  IABS R3, R3 ;  /* 0x0000000300037213 */ /* 0x000fc80000000000 */
[----:B------:R4:W-:Y:S01]  /*16f50*/  I2F R17, R3 ;  /* 0x0000000300117306 */ /* 0x0009e20000201400 */
[----:B-1----:R-:W-:Y:S01]  /*16f60*/  IMAD.IADD R12, R231, 0x1, -R2 ;  /* 0x00000001e70c7824 */ /* 0x002fe200078e0a02 */
[----:B------:R-:W-:-:S04]  /*16f70*/  IADD3 R2, R0, 0x68, RZ ;  /* 0x0000006800027810 */ /* 0x000fc80007ffe0ff */
[----:B------:R-:W-:Y:S01]  /*16f80*/  IABS R12, R12 ;  /* 0x0000000c000c7213 */ /* 0x000fe20000000000 */
[----:B----4-:R-:W-:-:S03]  /*16f90*/  IMAD.IADD R3, R230, 0x1, -R2 ;  /* 0x00000001e6037824 */ /* 0x010fc600078e0a02 */
[----:B------:R1:W4:Y:S01]  /*16fa0*/  I2F R19, R12 ;  /* 0x0000000c00137306 */ /* 0x0003220000201400 */
[----:B------:R-:W-:Y:S01]  /*16fb0*/  IMAD.IADD R13, R228, 0x1, -R2 ;  /* 0x00000001e40d7824 */ /* 0x000fe200078e0a02 */
[----:B------:R-:W-:Y:S01]  /*16fc0*/  IABS R3, R3 ;  /* 0x0000000300037213 */ /* 0x000fe20000000000 */
[-C--:B--2---:R-:W-:Y:S02]  /*16fd0*/  FFMA.FTZ R14, R14, -R222.reuse, R197 ;  /* 0x800000de0e0e7223 */ /* 0x084fe400000100c5 */
[----:B---3--:R-:W-:Y:S02]  /*16fe0*/  FFMA.FTZ R15, R15, -R222, R198 ;  /* 0x800000de0f0f7223 */ /* 0x008fe400000100c6 */
[----:B-1----:R-:W-:Y:S01]  /*16ff0*/  IMAD.MOV.U32 R12, RZ, RZ, R3 ;  /* 0x000000ffff0c7224 */ /* 0x002fe200078e0003 */
[----:B------:R-:W-:-:S03]  /*17000*/  IABS R3, R13 ;  /* 0x0000000d00037213 */ /* 0x000fc60000000000 */
[----:B------:R1:W2:Y:S01]  /*17010*/  I2F R16, R12 ;  /* 0x0000000c00107306 */ /* 0x0002a20000201400 */
[----:B------:R-:W-:-:S07]  /*17020*/  FSEL R44, R14, -INF , !P6 ;  /* 0xff8000000e2c7808 */ /* 0x000fce0007000000 */
[----:B------:R3:W2:Y:S01]  /*17030*/  I2F R13, R3 ;  /* 0x00000003000d7306 */ /* 0x0006a20000201400 */
[----:B------:R-:W-:Y:S01]  /*17040*/  FSEL R54, R15, -INF , !P5 ;  /* 0xff8000000f367808 */ /* 0x000fe20006800000 */
[-C--:B-1----:R-:W-:Y:S02]  /*17050*/  FFMA.FTZ R12, R18, -R222.reuse, R33 ;  /* 0x800000de120c7223 */ /* 0x082fe40000010021 */
[-C--:B----4-:R-:W-:Y:S02]  /*17060*/  FFMA.FTZ R18, R19, -R222.reuse, R76 ;  /* 0x800000de13127223 */ /* 0x090fe4000001004c */
[----:B---3--:R-:W-:Y:S01]  /*17070*/  FFMA.FTZ R3, R24, -R222, R199 ;  /* 0x800000de18037223 */ /* 0x008fe200000100c7 */
[----:B------:R-:W-:Y:S02]  /*17080*/  FSEL R76, R12, -INF , !P1 ;  /* 0xff8000000c4c7808 */ /* 0x000fe40004800000 */
[C---:B------:R-:W-:Y:S02]  /*17090*/  ISETP.GE.AND P1, PT, R2.reuse, R227, PT ;  /* 0x000000e30200720c */ /* 0x040fe40003f26270 */
[----:B------:R-:W-:Y:S01]  /*170a0*/  FSEL R29, R3, -INF , !P3 ;  /* 0xff800000031d7808 */ /* 0x000fe20005800000 */
[----:B------:R-:W-:Y:S01]  /*170b0*/  IMAD.IADD R3, R229, 0x1, -R2 ;  /* 0x00000001e5037824 */ /* 0x000fe200078e0a02 */
[----:B------:R-:W-:-:S02]  /*170c0*/  ISETP.GE.AND P3, PT, R2, R226, PT ;  /* 0x000000e20200720c */ /* 0x000fc40003f66270 */
[C---:B------:R-:W-:Y:S02]  /*170d0*/  ISETP.GE.AND P6, PT, R2.reuse, R225, PT ;  /* 0x000000e10200720c */ /* 0x040fe40003fc6270 */
[C---:B------:R-:W-:Y:S01]  /*170e0*/  ISETP.GE.AND P5, PT, R2.reuse, R224, PT ;  /* 0x000000e00200720c */ /* 0x040fe20003fa6270 */
[----:B------:R-:W-:Y:S01]  /*170f0*/  IMAD.IADD R12, R231, 0x1, -R2 ;  /* 0x00000001e70c7824 */ /* 0x000fe200078e0a02 */
[C---:B------:R-:W-:Y:S02]  /*17100*/  ISETP.GE.OR P1, PT, R2.reuse, R235, !P1 ;  /* 0x000000eb0200720c */ /* 0x040fe40004f26670 */
[C---:B------:R-:W-:Y:S02]  /*17110*/  ISETP.GE.OR P3, PT, R2.reuse, R234, !P3 ;  /* 0x000000ea0200720c */ /* 0x040fe40005f66670 */
[C---:B------:R-:W-:Y:S02]  /*17120*/  ISETP.GE.OR P6, PT, R2.reuse, R233, !P6 ;  /* 0x000000e90200720c */ /* 0x040fe400077c6670 */
[----:B------:R-:W-:-:S02]  /*17130*/  ISETP.GE.OR P5, PT, R2, R232, !P5 ;  /* 0x000000e80200720c */ /* 0x000fc40006fa6670 */
[----:B------:R-:W-:Y:S02]  /*17140*/  IABS R3, R3 ;  /* 0x0000000300037213 */ /* 0x000fe40000000000 */
[----:B------:R-:W-:Y:S01]  /*17150*/  IADD3 R2, R0, 0x69, RZ ;  /* 0x0000006900027810 */ /* 0x000fe20007ffe0ff */
[-C--:B--2---:R-:W-:Y:S02]  /*17160*/  FFMA.FTZ R16, R16, -R222.reuse, R20 ;  /* 0x800000de10107223 */ /* 0x084fe40000010014 */
[----:B------:R1:W-:Y:S01]  /*17170*/  I2F R20, R3 ;  /* 0x0000000300147306 */ /* 0x0003e20000201400 */
[----:B------:R-:W-:Y:S01]  /*17180*/  FFMA.FTZ R19, R13, -R222, R22 ;  /* 0x800000de0d137223 */ /* 0x000fe20000010016 */
[----:B------:R-:W-:Y:S01]  /*17190*/  IABS R12, R12 ;  /* 0x0000000c000c7213 */ /* 0x000fe20000000000 */
[----:B------:R-:W-:Y:S02]  /*171a0*/  IMAD.IADD R13, R228, 0x1, -R2 ;  /* 0x00000001e40d7824 */ /* 0x000fe400078e0a02 */
[----:B------:R-:W-:-:S02]  /*171b0*/  FFMA.FTZ R17, R17, -R222, R196 ;  /* 0x800000de11117223 */ /* 0x000fc400000100c4 */
[----:B-1----:R-:W-:Y:S01]  /*171c0*/  IMAD.IADD R3, R230, 0x1, -R2 ;  /* 0x00000001e6037824 */ /* 0x002fe200078e0a02 */
[----:B------:R1:W-:Y:S04]  /*171d0*/  I2F R22, R12 ;  /* 0x0000000c00167306 */ /* 0x0003e80000201400 */
[----:B------:R-:W-:Y:S01]  /*171e0*/  IABS R3, R3 ;  /* 0x0000000300037213 */ /* 0x000fe20000000000 */
[----:B------:R-:W-:Y:S01]  /*171f0*/  IMAD.MOV.U32 R196, RZ, RZ, R73 ;  /* 0x000000ffffc47224 */ /* 0x000fe200078e0049 */
[----:B------:R-:W-:Y:S02]  /*17200*/  FSEL R73, R17, -INF , !P4 ;  /* 0xff80000011497808 */ /* 0x000fe40006000000 */
[----:B------:R-:W-:Y:S02]  /*17210*/  FSEL R26, R18, -INF , !P2 ;  /* 0xff800000121a7808 */ /* 0x000fe40005000000 */
[----:B------:R-:W-:Y:S01]  /*17220*/  FSEL R33, R16, -INF , !P1 ;  /* 0xff80000010217808 */ /* 0x000fe20004800000 */
[----:B-1----:R-:W-:Y:S01]  /*17230*/  IMAD.MOV.U32 R12, RZ, RZ, R3 ;  /* 0x000000ffff0c7224 */ /* 0x002fe200078e0003 */
[----:B------:R-:W-:-:S02]  /*17240*/  IABS R3, R13 ;  /* 0x0000000d00037213 */ /* 0x000fc40000000000 */
[----:B------:R-:W-:Y:S01]  /*17250*/  FSEL R48, R19, -INF , !P3 ;  /* 0xff80000013307808 */ /* 0x000fe20005800000 */
[----:B------:R1:W2:Y:S01]  /*17260*/  I2F R14, R12 ;  /* 0x0000000c000e7306 */ /* 0x0002a20000201400 */
[C---:B------:R-:W-:Y:S02]  /*17270*/  ISETP.GE.AND P4, PT, R2.reuse, R227, PT ;  /* 0x000000e30200720c */ /* 0x040fe40003f86270 */
[C---:B------:R-:W-:Y:S02]  /*17280*/  ISETP.GE.AND P2, PT, R2.reuse, R226, PT ;  /* 0x000000e20200720c */ /* 0x040fe40003f46270 */
[C---:B------:R-:W-:Y:S02]  /*17290*/  ISETP.GE.AND P1, PT, R2.reuse, R225, PT ;  /* 0x000000e10200720c */ /* 0x040fe40003f26270 */
[C---:B------:R-:W-:Y:S02]  /*172a0*/  ISETP.GE.AND P3, PT, R2.reuse, R224, PT ;  /* 0x000000e00200720c */ /* 0x040fe40003f66270 */
[----:B------:R-:W-:-:S02]  /*172b0*/  ISETP.GE.OR P4, PT, R2, R235, !P4 ;  /* 0x000000eb0200720c */ /* 0x000fc40006786670 */
[C---:B------:R-:W-:Y:S01]  /*172c0*/  ISETP.GE.OR P2, PT, R2.reuse, R234, !P2 ;  /* 0x000000ea0200720c */ /* 0x040fe20005746670 */
[----:B-1----:R-:W-:Y:S02]  /*172d0*/  IMAD.MOV.U32 R12, RZ, RZ, R3 ;  /* 0x000000ffff0c7224 */ /* 0x002fe400078e0003 */
[----:B------:R-:W-:Y:S01]  /*172e0*/  IMAD.IADD R3, R229, 0x1, -R2 ;  /* 0x00000001e5037824 */ /* 0x000fe200078e0a02 */
[C---:B------:R-:W-:Y:S01]  /*172f0*/  ISETP.GE.OR P1, PT, R2.reuse, R233, !P1 ;  /* 0x000000e90200720c */ /* 0x040fe20004f26670 */
[----:B------:R1:W3:Y:S01]  /*17300*/  I2F R15, R12 ;  /* 0x0000000c000f7306 */ /* 0x0002e20000201400 */
[----:B------:R-:W-:Y:S02]  /*17310*/  ISETP.GE.OR P3, PT, R2, R232, !P3 ;  /* 0x000000e80200720c */ /* 0x000fe40005f66670 */
[----:B------:R-:W-:-:S05]  /*17320*/  IABS R3, R3 ;  /* 0x0000000300037213 */ /* 0x000fca0000000000 */
[----:B------:R4:W-:Y:S01]  /*17330*/  I2F R17, R3 ;  /* 0x0000000300117306 */ /* 0x0009e20000201400 */
[----:B-1----:R-:W-:Y:S01]  /*17340*/  IMAD.IADD R12, R231, 0x1, -R2 ;  /* 0x00000001e70c7824 */ /* 0x002fe200078e0a02 */
[----:B------:R-:W-:-:S05]  /*17350*/  IADD3 R2, R0, 0x70, RZ ;  /* 0x0000007000027810 */ /* 0x000fca0007ffe0ff */
[--C-:B----4-:R-:W-:Y:S01]  /*17360*/  IMAD.IADD R3, R230, 0x1, -R2.reuse ;  /* 0x00000001e6037824 */ /* 0x110fe200078e0a02 */
[----:B------:R-:W-:Y:S01]  /*17370*/  IABS R12, R12 ;  /* 0x0000000c000c7213 */ /* 0x000fe20000000000 */
[----:B------:R-:W-:-:S03]  /*17380*/  IMAD.IADD R13, R228, 0x1, -R2 ;  /* 0x00000001e40d7824 */ /* 0x000fc600078e0a02 */
[----:B------:R-:W-:Y:S01]  /*17390*/  IABS R3, R3 ;  /* 0x0000000300037213 */ /* 0x000fe20000000000 */
[----:B------:R1:W-:Y:S04]  /*173a0*/  I2F R18, R12 ;  /* 0x0000000c00127306 */ /* 0x0003e80000201400 */
[----:B-1----:R-:W-:Y:S01]  /*173b0*/  IMAD.MOV.U32 R12, RZ, RZ, R3 ;  /* 0x000000ffff0c7224 */ /* 0x002fe200078e0003 */
[----:B------:R-:W-:-:S04]  /*173c0*/  IABS R3, R13 ;  /* 0x0000000d00037213 */ /* 0x000fc80000000000 */
[----:B------:R1:W4:Y:S01]  /*173d0*/  I2F R13, R3 ;  /* 0x00000003000d7306 */ /* 0x0003220000201400 */
[-C--:B--2---:R-:W-:Y:S02]  /*173e0*/  FFMA.FTZ R14, R14, -R222.reuse, R21 ;  /* 0x800000de0e0e7223 */ /* 0x084fe40000010015 */
[----:B---3--:R-:W-:-:S05]  /*173f0*/  FFMA.FTZ R15, R15, -R222, R23 ;  /* 0x800000de0f0f7223 */ /* 0x008fca0000010017 */
[----:B------:R2:W3:Y:S01]  /*17400*/  I2F R16, R12 ;  /* 0x0000000c00107306 */ /* 0x0004e20000201400 */
[----:B------:R-:W-:Y:S01]  /*17410*/  FSEL R30, R14, -INF , !P4 ;  /* 0xff8000000e1e7808 */ /* 0x000fe20006000000 */
[-C--:B-1----:R-:W-:Y:S01]  /*17420*/  FFMA.FTZ R3, R22, -R222.reuse, R42 ;  /* 0x800000de16037223 */ /* 0x082fe2000001002a */
[----:B------:R-:W-:Y:S01]  /*17430*/  FSEL R42, R15, -INF , !P2 ;  /* 0xff8000000f2a7808 */ /* 0x000fe20005000000 */
[-C--:B----4-:R-:W-:Y:S02]  /*17440*/  FFMA.FTZ R19, R13, -R222.reuse, R62 ;  /* 0x800000de0d137223 */ /* 0x090fe4000001003e */
[----:B--2---:R-:W-:Y:S01]  /*17450*/  FFMA.FTZ R12, R20, -R222, R40 ;  /* 0x800000de140c7223 */ /* 0x004fe20000010028 */
[----:B------:R-:W-:Y:S01]  /*17460*/  FSEL R23, R3, -INF , !P5 ;  /* 0xff80000003177808 */ /* 0x000fe20006800000 */
[----:B------:R-:W-:Y:S01]  /*17470*/  IMAD.IADD R3, R229, 0x1, -R2 ;  /* 0x00000001e5037824 */ /* 0x000fe200078e0a02 */
[----:B------:R-:W-:Y:S02]  /*17480*/  ISETP.GE.AND P5, PT, R2, R226, PT ;  /* 0x000000e20200720c */ /* 0x000fe40003fa6270 */
[----:B------:R-:W-:-:S02]  /*17490*/  FSEL R62, R12, -INF , !P6 ;  /* 0xff8000000c3e7808 */ /* 0x000fc40007000000 */
[C---:B------:R-:W-:Y:S02]  /*174a0*/  ISETP.GE.AND P6, PT, R2.reuse, R227, PT ;  /* 0x000000e30200720c */ /* 0x040fe40003fc6270 */
[C---:B------:R-:W-:Y:S02]  /*174b0*/  ISETP.GE.AND P4, PT, R2.reuse, R225, PT ;  /* 0x000000e10200720c */ /* 0x040fe40003f86270 */
[C---:B------:R-:W-:Y:S01]  /*174c0*/  ISETP.GE.AND P2, PT, R2.reuse, R224, PT ;  /* 0x000000e00200720c */ /* 0x040fe20003f46270 */
[----:B------:R-:W-:Y:S01]  /*174d0*/  IMAD.IADD R12, R231, 0x1, -R2 ;  /* 0x00000001e70c7824 */ /* 0x000fe200078e0a02 */
[C---:B------:R-:W-:Y:S02]  /*174e0*/  ISETP.GE.OR P6, PT, R2.reuse, R235, !P6 ;  /* 0x000000eb0200720c */ /* 0x040fe400077c6670 */
[C---:B------:R-:W-:Y:S02]  /*174f0*/  ISETP.GE.OR P5, PT, R2.reuse, R234, !P5 ;  /* 0x000000ea0200720c */ /* 0x040fe40006fa6670 */
[----:B------:R-:W-:-:S02]  /*17500*/  ISETP.GE.OR P4, PT, R2, R233, !P4 ;  /* 0x000000e90200720c */ /* 0x000fc40006786670 */
[----:B------:R-:W-:Y:S02]  /*17510*/  ISETP.GE.OR P2, PT, R2, R232, !P2 ;  /* 0x000000e80200720c */ /* 0x000fe40005746670 */
[----:B------:R-:W-:Y:S02]  /*17520*/  IABS R3, R3 ;  /* 0x0000000300037213 */ /* 0x000fe40000000000 */
[----:B------:R-:W-:Y:S02]  /*17530*/  IADD3 R2, R0, 0x71, RZ ;  /* 0x0000007100027810 */ /* 0x000fe40007ffe0ff */
[----:B------:R1:W-:Y:S01]  /*17540*/  I2F R20, R3 ;  /* 0x0000000300147306 */ /* 0x0003e20000201400 */
[----:B------:R-:W-:Y:S02]  /*17550*/  IABS R12, R12 ;  /* 0x0000000c000c7213 */ /* 0x000fe40000000000 */
[----:B------:R-:W-:Y:S02]  /*17560*/  IMAD.IADD R13, R228, 0x1, -R2 ;  /* 0x00000001e40d7824 */ /* 0x000fe400078e0a02 */
[----:B------:R-:W-:-:S02]  /*17570*/  FFMA.FTZ R17, R17, -R222, R41 ;  /* 0x800000de11117223 */ /* 0x000fc40000010029 */
[----:B-1----:R-:W-:Y:S01]  /*17580*/  IMAD.IADD R3, R230, 0x1, -R2 ;  /* 0x00000001e6037824 */ /* 0x002fe200078e0a02 */
[----:B------:R1:W-:Y:S04]  /*17590*/  I2F R21, R12 ;  /* 0x0000000c00157306 */ /* 0x0003e80000201400 */
[----:B------:R-:W-:Y:S01]  /*175a0*/  IABS R3, R3 ;  /* 0x0000000300037213 */ /* 0x000fe20000000000 */
[-C--:B------:R-:W-:Y:S02]  /*175b0*/  FFMA.FTZ R18, R18, -R222.reuse, R43 ;  /* 0x800000de12127223 */ /* 0x080fe4000001002b */
[----:B---3--:R-:W-:Y:S01]  /*175c0*/  FFMA.FTZ R16, R16, -R222, R60 ;  /* 0x800000de10107223 */ /* 0x008fe2000001003c */
[----:B------:R-:W-:Y:S02]  /*175d0*/  FSEL R60, R17, -INF , !P1 ;  /* 0xff800000113c7808 */ /* 0x000fe40004800000 */
[----:B------:R-:W-:Y:S01]  /*175e0*/  FSEL R22, R18, -INF , !P3 ;  /* 0xff80000012167808 */ /* 0x000fe20005800000 */
[----:B-1----:R-:W-:Y:S01]  /*175f0*/  IMAD.MOV.U32 R12, RZ, RZ, R3 ;  /* 0x000000ffff0c7224 */ /* 0x002fe200078e0003 */
[----:B------:R-:W-:-:S02]  /*17600*/  IABS R3, R13 ;  /* 0x0000000d00037213 */ /* 0x000fc40000000000 */
[----:B------:R-:W-:Y:S01]  /*17610*/  FSEL R27, R16, -INF , !P6 ;  /* 0xff800000101b7808 */ /* 0x000fe20007000000 */
[----:B------:R1:W2:Y:S01]  /*17620*/  I2F R15, R12 ;  /* 0x0000000c000f7306 */ /* 0x0002a20000201400 */
[----:B------:R-:W-:Y:S02]  /*17630*/  FSEL R34, R19, -INF , !P5 ;  /* 0xff80000013227808 */ /* 0x000fe40006800000 */
[C---:B------:R-:W-:Y:S02]  /*17640*/  ISETP.GE.AND P1, PT, R2.reuse, R227, PT ;  /* 0x000000e30200720c */ /* 0x040fe40003f26270 */
[C---:B------:R-:W-:Y:S02]  /*17650*/  ISETP.GE.AND P3, PT, R2.reuse, R226, PT ;  /* 0x000000e20200720c */ /* 0x040fe40003f66270 */
[C---:B------:R-:W-:Y:S02]  /*17660*/  ISETP.GE.AND P6, PT, R2.reuse, R225, PT ;  /* 0x000000e10200720c */ /* 0x040fe40003fc6270 */
[----:B------:R-:W-:-:S02]  /*17670*/  ISETP.GE.AND P5, PT, R2, R224, PT ;  /* 0x000000e00200720c */ /* 0x000fc40003fa6270 */
[C---:B------:R-:W-:Y:S01]  /*17680*/  ISETP.GE.OR P1, PT, R2.reuse, R235, !P1 ;  /* 0x000000eb0200720c */ /* 0x040fe20004f26670 */
[----:B-1----:R-:W-:Y:S02]  /*17690*/  IMAD.MOV.U32 R12, RZ, RZ, R3 ;  /* 0x000000ffff0c7224 */ /* 0x002fe400078e0003 */
[----:B------:R-:W-:Y:S01]  /*176a0*/  IMAD.IADD R3, R229, 0x1, -R2 ;  /* 0x00000001e5037824 */ /* 0x000fe200078e0a02 */
[C---:B------:R-:W-:Y:S01]  /*176b0*/  ISETP.GE.OR P3, PT, R2.reuse, R234, !P3 ;  /* 0x000000ea0200720c */ /* 0x040fe20005f66670 */
[----:B------:R1:W3:Y:S01]  /*176c0*/  I2F R14, R12 ;  /* 0x0000000c000e7306 */ /* 0x0002e20000201400 */
[C---:B------:R-:W-:Y:S02]  /*176d0*/  ISETP.GE.OR P6, PT, R2.reuse, R233, !P6 ;  /* 0x000000e90200720c */ /* 0x040fe400077c6670 */
[----:B------:R-:W-:Y:S02]  /*176e0*/  ISETP.GE.OR P5, PT, R2, R232, !P5 ;  /* 0x000000e80200720c */ /* 0x000fe40006fa6670 */
[----:B------:R-:W-:-:S04]  /*176f0*/  IABS R3, R3 ;  /* 0x0000000300037213 */ /* 0x000fc80000000000 */
[----:B------:R4:W-:Y:S01]  /*17700*/  I2F R17, R3 ;  /* 0x0000000300117306 */ /* 0x0009e20000201400 */
[----:B-1----:R-:W-:Y:S01]  /*17710*/  IMAD.IADD R12, R231, 0x1, -R2 ;  /* 0x00000001e70c7824 */ /* 0x002fe200078e0a02 */
[----:B------:R-:W-:-:S05]  /*17720*/  IADD3 R2, R0, 0x78, RZ ;  /* 0x0000007800027810 */ /* 0x000fca0007ffe0ff */
[--C-:B----4-:R-:W-:Y:S01]  /*17730*/  IMAD.IADD R3, R230, 0x1, -R2.reuse ;  /* 0x00000001e6037824 */ /* 0x110fe200078e0a02 */
[----:B------:R-:W-:Y:S01]  /*17740*/  IABS R12, R12 ;  /* 0x0000000c000c7213 */ /* 0x000fe20000000000 */
[----:B------:R-:W-:-:S03]  /*17750*/  IMAD.IADD R13, R228, 0x1, -R2 ;  /* 0x00000001e40d7824 */ /* 0x000fc600078e0a02 */
[----:B------:R-:W-:Y:S01]  /*17760*/  IABS R3, R3 ;  /* 0x0000000300037213 */ /* 0x000fe20000000000 */
[----:B------:R1:W-:Y:S01]  /*17770*/  I2F R18, R12 ;  /* 0x0000000c00127306 */ /* 0x0003e20000201400 */
[-C--:B--2---:R-:W-:Y:S02]  /*17780*/  FFMA.FTZ R15, R15, -R222.reuse, R61 ;  /* 0x800000de0f0f7223 */ /* 0x084fe4000001003d */
[----:B---3--:R-:W-:Y:S02]  /*17790*/  FFMA.FTZ R14, R14, -R222, R63 ;  /* 0x800000de0e0e7223 */ /* 0x008fe4000001003f */
[----:B-1----:R-:W-:Y:S01]  /*177a0*/  IMAD.MOV.U32 R12, RZ, RZ, R3 ;  /* 0x000000ffff0c7224 */ /* 0x002fe200078e0003 */
[----:B------:R-:W-:-:S03]  /*177b0*/  IABS R3, R13 ;  /* 0x0000000d00037213 */ /* 0x000fc60000000000 */
[----:B------:R1:W2:Y:S01]  /*177c0*/  I2F R16, R12 ;  /* 0x0000000c00107306 */ /* 0x0002a20000201400 */
[----:B------:R-:W-:-:S07]  /*177d0*/  FSEL R24, R15, -INF , !P1 ;  /* 0xff8000000f187808 */ /* 0x000fce0004800000 */
[----:B------:R3:W4:Y:S01]  /*177e0*/  I2F R13, R3 ;  /* 0x00000003000d7306 */ /* 0x0007220000201400 */
[----:B------:R-:W-:Y:S01]  /*177f0*/  FSEL R31, R14, -INF , !P3 ;  /* 0xff8000000e1f7808 */ /* 0x000fe20005800000 */
[-C--:B-1----:R-:W-:Y:S01]  /*17800*/  FFMA.FTZ R12, R20, -R222.reuse, R68 ;  /* 0x800000de140c7223 */ /* 0x082fe20000010044 */
[----:B------:R-:W-:Y:S01]  /*17810*/  ISETP.GE.AND P1, PT, R2, R225, PT ;  /* 0x000000e10200720c */ /* 0x000fe20003f26270 */
[----:B---3--:R-:W-:-:S03]  /*17820*/  FFMA.FTZ R3, R21, -R222, R70 ;  /* 0x800000de15037223 */ /* 0x008fc60000010046 */
[----:B------:R-:W-:Y:S02]  /*17830*/  FSEL R47, R12, -INF , !P4 ;  /* 0xff8000000c2f7808 */ /* 0x000fe40006000000 */
[C---:B------:R-:W-:Y:S02]  /*17840*/  ISETP.GE.AND P4, PT, R2.reuse, R227, PT ;  /* 0x000000e30200720c */ /* 0x040fe40003f86270 */
[----:B------:R-:W-:Y:S02]  /*17850*/  FSEL R20, R3, -INF , !P2 ;  /* 0xff80000003147808 */ /* 0x000fe40005000000 */
[C---:B------:R-:W-:Y:S02]  /*17860*/  ISETP.GE.AND P2, PT, R2.reuse, R226, PT ;  /* 0x000000e20200720c */ /* 0x040fe40003f46270 */
[C---:B------:R-:W-:Y:S01]  /*17870*/  ISETP.GE.AND P3, PT, R2.reuse, R224, PT ;  /* 0x000000e00200720c */ /* 0x040fe20003f66270 */
[----:B------:R-:W-:Y:S01]  /*17880*/  IMAD.IADD R3, R229, 0x1, -R2 ;  /* 0x00000001e5037824 */ /* 0x000fe200078e0a02 */
[----:B------:R-:W-:-:S02]  /*17890*/  ISETP.GE.OR P4, PT, R2, R235, !P4 ;  /* 0x000000eb0200720c */ /* 0x000fc40006786670 */
[C---:B------:R-:W-:Y:S02]  /*178a0*/  ISETP.GE.OR P2, PT, R2.reuse, R234, !P2 ;  /* 0x000000ea0200720c */ /* 0x040fe40005746670 */
[C---:B------:R-:W-:Y:S02]  /*178b0*/  ISETP.GE.OR P1, PT, R2.reuse, R233, !P1 ;  /* 0x000000e90200720c */ /* 0x040fe40004f26670 */
[----:B------:R-:W-:Y:S01]  /*178c0*/  ISETP.GE.OR P3, PT, R2, R232, !P3 ;  /* 0x000000e80200720c */ /* 0x000fe20005f66670 */
[----:B------:R-:W-:Y:S01]  /*178d0*/  IMAD.IADD R2, R231, 0x1, -R2 ;  /* 0x00000001e7027824 */ /* 0x000fe200078e0a02 */
[----:B------:R-:W-:Y:S02]  /*178e0*/  IADD3 R0, R0, 0x79, RZ ;  /* 0x0000007900007810 */ /* 0x000fe40007ffe0ff */
[----:B------:R-:W-:Y:S02]  /*178f0*/  IABS R3, R3 ;  /* 0x0000000300037213 */ /* 0x000fe40000000000 */
[----:B------:R-:W-:Y:S01]  /*17900*/  IABS R12, R2 ;  /* 0x00000002000c7213 */ /* 0x000fe20000000000 */
[----:B------:R-:W-:-:S02]  /*17910*/  IMAD.IADD R2, R230, 0x1, -R0 ;  /* 0x00000001e6027824 */ /* 0x000fc400078e0a00 */
[-C--:B--2---:R-:W-:Y:S02]  /*17920*/  FFMA.FTZ R19, R16, -R222.reuse, R56 ;  /* 0x800000de10137223 */ /* 0x084fe40000010038 */
[----:B----4-:R-:W-:Y:S01]  /*17930*/  FFMA.FTZ R16, R13, -R222, R58 ;  /* 0x800000de0d107223 */ /* 0x010fe2000001003a */
[----:B------:R-:W-:Y:S01]  /*17940*/  IABS R2, R2 ;  /* 0x0000000200027213 */ /* 0x000fe20000000000 */
[----:B------:R1:W2:Y:S02]  /*17950*/  I2F R13, R3 ;  /* 0x00000003000d7306 */ /* 0x0002a40000201400 */
[----:B-1----:R-:W-:-:S06]  /*17960*/  IMAD.MOV.U32 R3, RZ, RZ, R12 ;  /* 0x000000ffff037224 */ /* 0x002fcc00078e000c */
[----:B------:R1:W3:Y:S01]  /*17970*/  I2F R25, R3 ;  /* 0x0000000300197306 */ /* 0x0002e20000201400 */
[----:B------:R-:W-:Y:S02]  /*17980*/  IMAD.IADD R12, R229, 0x1, -R0 ;  /* 0x00000001e50c7824 */ /* 0x000fe400078e0a00 */
[----:B-1----:R-:W-:Y:S02]  /*17990*/  IMAD.MOV.U32 R3, RZ, RZ, R2 ;  /* 0x000000ffff037224 */ /* 0x002fe400078e0002 */
[----:B------:R-:W-:-:S05]  /*179a0*/  IMAD.IADD R2, R228, 0x1, -R0 ;  /* 0x00000001e4027824 */ /* 0x000fca00078e0a00 */
[----:B------:R-:W-:Y:S01]  /*179b0*/  IABS R2, R2 ;  /* 0x0000000200027213 */ /* 0x000fe20000000000 */
[----:B------:R1:W4:Y:S04]  /*179c0*/  I2F R15, R3 ;  /* 0x00000003000f7306 */ /* 0x0003280000201400 */
[----:B-1----:R-:W-:Y:S01]  /*179d0*/  IMAD.MOV.U32 R3, RZ, RZ, R2 ;  /* 0x000000ffff037224 */ /* 0x002fe200078e0002 */
[----:B------:R-:W-:-:S03]  /*179e0*/  IABS R2, R12 ;  /* 0x0000000c00027213 */ /* 0x000fc60000000000 */
[----:B------:R1:W1:Y:S01]  /*179f0*/  I2F R14, R3 ;  /* 0x00000003000e7306 */ /* 0x0002620000201400 */
[----:B--2---:R-:W-:Y:S02]  /*17a00*/  FFMA.FTZ R13, R13, -R222, R80 ;  /* 0x800000de0d0d7223 */ /* 0x004fe40000010050 */
[----:B-1----:R-:W-:Y:S02]  /*17a10*/  IMAD.MOV.U32 R3, RZ, RZ, R2 ;  /* 0x000000ffff037224 */ /* 0x002fe400078e0002 */
[----:B------:R-:W-:-:S05]  /*17a20*/  IMAD.IADD R2, R231, 0x1, -R0 ;  /* 0x00000001e7027824 */ /* 0x000fca00078e0a00 */
[----:B------:R-:W-:Y:S01]  /*17a30*/  IABS R2, R2 ;  /* 0x0000000200027213 */ /* 0x000fe20000000000 */
[----:B------:R3:W1:Y:S01]  /*17a40*/  I2F R12, R3 ;  /* 0x00000003000c7306 */ /* 0x0006620000201400 */
[-C--:B------:R-:W-:Y:S01]  /*17a50*/  FFMA.FTZ R17, R17, -R222.reuse, R69 ;  /* 0x800000de11117223 */ /* 0x080fe20000010045 */
[----:B------:R-:W-:Y:S01]  /*17a60*/  FSEL R41, R13, -INF , !P1 ;  /* 0xff8000000d297808 */ /* 0x000fe20004800000 */
[----:B------:R-:W-:-:S05]  /*17a70*/  FFMA.FTZ R18, R18, -R222, R71 ;  /* 0x800000de12127223 */ /* 0x000fca0000010047 */
[----:B------:R-:W2:Y:S01]  /*17a80*/  I2F R2, R2 ;  /* 0x0000000200027306 */ /* 0x000ea20000201400 */
[----:B------:R-:W-:Y:S02]  /*17a90*/  ISETP.GT.AND P1, PT, R237, R196, PT ;  /* 0x000000c4ed00720c */ /* 0x000fe40003f24270 */
[----:B------:R-:W-:Y:S02]  /*17aa0*/  FSEL R45, R17, -INF , !P6 ;  /* 0xff800000112d7808 */ /* 0x000fe40007000000 */
[----:B------:R-:W-:Y:S02]  /*17ab0*/  FSEL R18, R18, -INF , !P5 ;  /* 0xff80000012127808 */ /* 0x000fe40006800000 */
[----:B------:R-:W-:Y:S02]  /*17ac0*/  FSEL R21, R19, -INF , !P4 ;  /* 0xff80000013157808 */ /* 0x000fe40006000000 */
[----:B------:R-:W-:Y:S02]  /*17ad0*/  FSEL R28, R16, -INF , !P2 ;  /* 0xff800000101c7808 */ /* 0x000fe40005000000 */
[----:B------:R-:W-:-:S02]  /*17ae0*/  ISETP.GE.AND P6, PT, R0, R227, PT ;  /* 0x000000e30000720c */ /* 0x000fc40003fc6270 */
[C---:B------:R-:W-:Y:S02]  /*17af0*/  ISETP.GE.AND P5, PT, R0.reuse, R226, PT ;  /* 0x000000e20000720c */ /* 0x040fe40003fa6270 */
[C---:B------:R-:W-:Y:S02]  /*17b00*/  ISETP.GE.AND P4, PT, R0.reuse, R225, PT ;  /* 0x000000e10000720c */ /* 0x040fe40003f86270 */
[C---:B------:R-:W-:Y:S01]  /*17b10*/  ISETP.GE.AND P2, PT, R0.reuse, R224, PT ;  /* 0x000000e00000720c */ /* 0x040fe20003f46270 */
[-C--:B---3--:R-:W-:Y:S01]  /*17b20*/  FFMA.FTZ R3, R25, -R222.reuse, R82 ;  /* 0x800000de19037223 */ /* 0x088fe20000010052 */
[C---:B------:R-:W-:Y:S01]  /*17b30*/  ISETP.GE.OR P6, PT, R0.reuse, R235, !P6 ;  /* 0x000000eb0000720c */ /* 0x040fe200077c6670 */
[----:B----4-:R-:W-:Y:S01]  /*17b40*/  FFMA.FTZ R15, R15, -R222, R57 ;  /* 0x800000de0f0f7223 */ /* 0x010fe20000010039 */
[----:B------:R-:W-:Y:S01]  /*17b50*/  ISETP.GE.OR P5, PT, R0, R234, !P5 ;  /* 0x000000ea0000720c */ /* 0x000fe20006fa6670 */
[-C--:B------:R-:W-:Y:S01]  /*17b60*/  FFMA.FTZ R14, R14, -R222.reuse, R59 ;  /* 0x800000de0e0e7223 */ /* 0x080fe2000001003b */
[----:B------:R-:W-:Y:S01]  /*17b70*/  ISETP.GE.OR P4, PT, R0, R233, !P4 ;  /* 0x000000e90000720c */ /* 0x000fe20006786670 */
[----:B-1----:R-:W-:Y:S01]  /*17b80*/  FFMA.FTZ R12, R12, -R222, R81 ;  /* 0x800000de0c0c7223 */ /* 0x002fe20000010051 */
[----:B------:R-:W-:Y:S01]  /*17b90*/  ISETP.GE.OR P2, PT, R0, R232, !P2 ;  /* 0x000000e80000720c */ /* 0x000fe20005746670 */
[----:B--2---:R-:W-:Y:S01]  /*17ba0*/  FFMA.FTZ R0, R2, -R222, R83 ;  /* 0x800000de02007223 */ /* 0x004fe20000010053 */
[----:B------:R-:W-:Y:S01]  /*17bb0*/  BSSY B1, `(.L_x_1037) ;  /* 0x000003d000017945 */ /* 0x000fe20003800000 */
[----:B------:R-:W-:-:S02]  /*17bc0*/  FSEL R17, R3, -INF , !P3 ;  /* 0xff80000003117808 */ /* 0x000fc40005800000 */
[----:B------:R-:W-:Y:S02]  /*17bd0*/  FSEL R19, R15, -INF , !P6 ;  /* 0xff8000000f137808 */ /* 0x000fe40007000000 */
[----:B------:R-:W-:Y:S02]  /*17be0*/  FSEL R25, R14, -INF , !P5 ;  /* 0xff8000000e197808 */ /* 0x000fe40006800000 */
        /* <DEDUP_REMOVED lines=55> */
.L_x_1040:
[----:B------:R-:W-:Y:S05]  /*17f60*/  BSYNC B0 ;  /* 0x0000000000007941 */ /* 0x000fea0003800000 */
.L_x_1039:
[----:B------:R-:W0:Y:S02]  /*17f70*/  LDGDEPBAR ;  /* 0x00000000000079af */ /* 0x000e240000000000 */
.L_x_1038:
[----:B------:R-:W-:Y:S05]  /*17f80*/  BSYNC B1 ;  /* 0x0000000000017941 */ /* 0x000fea0003800000 */
.L_x_1037:
        /* <DEDUP_REMOVED lines=68> */
[----:B------:R-:W-:Y:S04]  /*183d0*/  STL [R1+0x364], R226 ;  /* 0x000364e201007387 */ /* 0x000fe80000100800 */
        /* <DEDUP_REMOVED lines=12> */
[----:B------:R-:W-:Y:S01]  /*184a0*/  STL [R1+0x340], R211 ;  /* 0x000340d301007387 */ /* 0x000fe20000100800 */
[----:B------:R-:W-:-:S03]  /*184b0*/  FSEL R0, R82, RZ, P0 ;  /* 0x000000ff52007208 */ /* 0x000fc60000000000 */
[----:B------:R-:W-:Y:S02]  /*184c0*/  STL [R1+0x33c], R210 ;  /* 0x00033cd201007387 */ /* 0x000fe40000100800 */
[----:B------:R-:W-:Y:S02]  /*184d0*/  FADD.FTZ R12, R39, -R0 ;  /* 0x80000000270c7221 */ /* 0x000fe40000010000 */
[----:B------:R-:W-:Y:S04]  /*184e0*/  STL [R1+0x338], R209 ;  /* 0x000338d101007387 */ /* 0x000fe80000100800 */
[----:B------:R-:W2:Y:S04]  /*184f0*/  LD.E R0, [R134.64+0xdc] ;  /* 0x0000dc0486007980 */ /* 0x000ea8000c101900 */
[----:B------:R-:W-:Y:S04]  /*18500*/  STL [R1+0x334], R208 ;  /* 0x000334d001007387 */ /* 0x000fe80000100800 */
[----:B------:R-:W-:Y:S04]  /*18510*/  STL [R1+0x330], R207 ;  /* 0x000330cf01007387 */ /* 0x000fe80000100800 */
[----:B------:R-:W-:Y:S04]  /*18520*/  STL [R1+0x32c], R204 ;  /* 0x00032ccc01007387 */ /* 0x000fe80000100800 */
[----:B------:R-:W-:Y:S04]  /*18530*/  STL [R1+0x398], R134 ;  /* 0x0003988601007387 */ /* 0x000fe80000100800 */
[----:B------:R-:W-:Y:S04]  /*18540*/  STL [R1+0x394], R135 ;  /* 0x0003948701007387 */ /* 0x000fe80000100800 */
[----:B------:R3:W-:Y:S04]  /*18550*/  STL [R1+0x440], R185 ;  /* 0x000440b901007387 */ /* 0x0007e80000100800 */
[----:B------:R-:W-:Y:S04]  /*18560*/  STL [R1+0x448], R182 ;  /* 0x000448b601007387 */ /* 0x000fe80000100800 */
[----:B------:R-:W-:Y:S01]  /*18570*/  STL [R1+0x46c], R172 ;  /* 0x00046cac01007387 */ /* 0x000fe20000100800 */
[----:B--2---:R-:W-:-:S05]  /*18580*/  FMUL.FTZ R2, R0, R82 ;  /* 0x0000005200027220 */ /* 0x004fca0000410000 */
[----:B------:R-:W-:-:S05]  /*18590*/  FSEL R2, R2, RZ, P0 ;  /* 0x000000ff02027208 */ /* 0x000fca0000000000 */
[-CC-:B------:R-:W-:Y:S02]  /*185a0*/  FFMA.FTZ R51, R185, R0.reuse, -R2.reuse ;  /* 0x00000000b9337223 */ /* 0x180fe40000010802 */
[-CC-:B------:R-:W-:Y:S02]  /*185b0*/  FFMA.FTZ R7, R99, R0.reuse, -R2.reuse ;  /* 0x0000000063077223 */ /* 0x180fe40000010802 */
[-CC-:B---3--:R-:W-:Y:S02]  /*185c0*/  FFMA.FTZ R185, R93, R0.reuse, -R2.reuse ;  /* 0x000000005db97223 */ /* 0x188fe40000010802 */
[-CC-:B------:R-:W-:Y:S01]  /*185d0*/  FFMA.FTZ R6, R95, R0.reuse, -R2.reuse ;  /* 0x000000005f067223 */ /* 0x180fe20000010802 */
[----:B------:R2:W-:Y:S01]  /*185e0*/  STL [R1+0xb0], R7 ;  /* 0x0000b00701007387 */ /* 0x0005e20000100800 */
[----:B------:R-:W-:-:S03]  /*185f0*/  FFMA.FTZ R152, R78, R0, -R2 ;  /* 0x000000004e987223 */ /* 0x000fc60000010802 */
[----:B------:R-:W-:Y:S01]  /*18600*/  STL [R1+0x450], R185 ;  /* 0x000450b901007387 */ /* 0x000fe20000100800 */
[----:B------:R-:W-:-:S03]  /*18610*/  FFMA.FTZ R148, R75, R0, -R2 ;  /* 0x000000004b947223 */ /* 0x000fc60000010802 */
[----:B------:R3:W-:Y:S01]  /*18620*/  STL [R1+0xb4], R6 ;  /* 0x0000b40601007387 */ /* 0x0007e20000100800 */
[-CC-:B------:R-:W-:Y:S02]  /*18630*/  FFMA.FTZ R181, R72, R0.reuse, -R2.reuse ;  /* 0x0000000048b57223 */ /* 0x180fe40000010802 */
[-CC-:B------:R-:W-:Y:S02]  /*18640*/  FFMA.FTZ R209, R66, R0.reuse, -R2.reuse ;  /* 0x0000000042d17223 */ /* 0x180fe40000010802 */
[----:B--2---:R-:W-:-:S05]  /*18650*/  FFMA.FTZ R7, R89, R0, -R2 ;  /* 0x0000000059077223 */ /* 0x004fca0000010802 */
[----:B------:R-:W-:Y:S01]  /*18660*/  STL [R1+0x12c], R7 ;  /* 0x00012c0701007387 */ /* 0x000fe20000100800 */
[----:B---3--:R-:W-:-:S03]  /*18670*/  FFMA.FTZ R6, R85, R0, -R2 ;  /* 0x0000000055067223 */ /* 0x008fc60000010802 */
[----:B------:R-:W-:Y:S04]  /*18680*/  STL [R1+0x43c], R152 ;  /* 0x00043c9801007387 */ /* 0x000fe80000100800 */
[----:B------:R2:W-:Y:S04]  /*18690*/  STL [R1+0x144], R6 ;  /* 0x0001440601007387 */ /* 0x0005e80000100800 */
[----:B------:R-:W-:Y:S04]  /*186a0*/  STL [R1+0x444], R148 ;  /* 0x0004449401007387 */ /* 0x000fe80000100800 */
[----:B------:R-:W-:Y:S04]  /*186b0*/  STL [R1+0x454], R181 ;  /* 0x000454b501007387 */ /* 0x000fe80000100800 */
[----:B------:R-:W-:Y:S04]  /*186c0*/  STL [R1+0x478], R209 ;  /* 0x000478d101007387 */ /* 0x000fe80000100800 */
[----:B------:R-:W3:Y:S01]  /*186d0*/  LDL.LU R13, [R1+0x9c] ;  /* 0x00009c00010d7983 */ /* 0x000ee20000300800 */
[----:B------:R-:W-:-:S02]  /*186e0*/  FFMA.FTZ R3, R190, R0, -R2 ;  /* 0x00000000be037223 */ /* 0x000fc40000010802 */
[-CC-:B------:R-:W-:Y:S02]  /*186f0*/  FFMA.FTZ R49, R187, R0.reuse, -R2.reuse ;  /* 0x00000000bb317223 */ /* 0x180fe40000010802 */
[-CC-:B--2---:R-:W-:Y:S02]  /*18700*/  FFMA.FTZ R6, R64, R0.reuse, -R2.reuse ;  /* 0x0000000040067223 */ /* 0x184fe40000010802 */
[-CC-:B------:R-:W-:Y:S02]  /*18710*/  FFMA.FTZ R52, R182, R0.reuse, -R2.reuse ;  /* 0x00000000b6347223 */ /* 0x180fe40000010802 */
[-CC-:B------:R-:W-:Y:S01]  /*18720*/  FFMA.FTZ R53, R172, R0.reuse, -R2.reuse ;  /* 0x00000000ac357223 */ /* 0x180fe20000010802 */
[----:B------:R2:W-:Y:S01]  /*18730*/  STL [R1+0x1c8], R6 ;  /* 0x0001c80601007387 */ /* 0x0005e20000100800 */
        /* <DEDUP_REMOVED lines=12> */
[-CC-:B--2---:R-:W-:Y:S02]  /*18800*/  FFMA.FTZ R6, R23, R0.reuse, -R2.reuse ;  /* 0x0000000017067223 */ /* 0x184fe40000010802 */
[----:B------:R-:W-:-:S02]  /*18810*/  FFMA.FTZ R211, R20, R0, -R2 ;  /* 0x0000000014d37223 */ /* 0x000fc40000010802 */
[-CC-:B------:R-:W-:Y:S02]  /*18820*/  FFMA.FTZ R9, R18, R0.reuse, -R2.reuse ;  /* 0x0000000012097223 */ /* 0x180fe40000010802 */
[-CC-:B------:R-:W-:Y:S02]  /*18830*/  FFMA.FTZ R209, R17, R0.reuse, -R2.reuse ;  /* 0x0000000011d17223 */ /* 0x180fe40000010802 */
[----:B------:R-:W-:Y:S02]  /*18840*/  FFMA.FTZ R215, R16, R0, -R2 ;  /* 0x0000000010d77223 */ /* 0x000fe40000010802 */
[----:B------:R-:W-:-:S06]  /*18850*/  FMUL.FTZ R2, R0, R12 ;  /* 0x0000000c00027220 */ /* 0x000fcc0000410000 */
[----:B------:R-:W2:Y:S01]  /*18860*/  MUFU.EX2 R2, R2 ;  /* 0x0000000200027308 */ /* 0x000ea20000000800 */
[----:B------:R-:W-:Y:S04]  /*18870*/  STL [R1+0x458], R10 ;  /* 0x0004580a01007387 */ /* 0x000fe80000100800 */
[----:B------:R-:W-:Y:S04]  /*18880*/  STL [R1+0x468], R208 ;  /* 0x000468d001007387 */ /* 0x000fe80000100800 */
[----:B------:R-:W-:Y:S04]  /*18890*/  STL [R1+0x470], R204 ;  /* 0x000470cc01007387 */ /* 0x000fe80000100800 */
[----:B------:R4:W-:Y:S01]  /*188a0*/  STL [R1+0x1e4], R6 ;  /* 0x0001e40601007387 */ /* 0x0009e20000100800 */
[----:B--2---:R-:W-:-:S02]  /*188b0*/  FMUL.FTZ R205, R154, R2 ;  /* 0x000000029acd7220 */ /* 0x004fc40000410000 */
[-C--:B------:R-:W-:Y:S01]  /*188c0*/  FMUL.FTZ R206, R155, R2.reuse ;  /* 0x000000029bce7220 */ /* 0x080fe20000410000 */
[----:B------:R-:W-:Y:S01]  /*188d0*/  STL [R1+0x45c], R9 ;  /* 0x00045c0901007387 */ /* 0x000fe20000100800 */
[----:B------:R2:W3:Y:S03]  /*188e0*/  MUFU.EX2 R81, R3 ;  /* 0x0000000300517308 */ /* 0x0004e60000000800 */
[----:B------:R-:W-:Y:S04]  /*188f0*/  STL [R1+0x47c], R209 ;  /* 0x00047cd101007387 */ /* 0x000fe80000100800 */
[----:B------:R-:W-:Y:S04]  /*18900*/  STL [R1+0x3c8], R205 ;  /* 0x0003c8cd01007387 */ /* 0x000fe80000100800 */
[----:B------:R1:W-:Y:S01]  /*18910*/  STL [R1+0x3c4], R206 ;  /* 0x0003c4ce01007387 */ /* 0x0003e20000100800 */
[----:B--2---:R-:W-:-:S02]  /*18920*/  FMUL.FTZ R3, R150, R2 ;  /* 0x0000000296037220 */ /* 0x004fc40000410000 */
[-C--:B----4-:R-:W-:Y:S02]  /*18930*/  FMUL.FTZ R6, R138, R2.reuse ;  /* 0x000000028a067220 */ /* 0x090fe40000410000 */
[----:B-1----:R-:W-:-:S05]  /*18940*/  FMUL.FTZ R206, R151, R2 ;  /* 0x0000000297ce7220 */ /* 0x002fca0000410000 */
[----:B------:R1:W-:Y:S04]  /*18950*/  STL [R1+0x3d0], R206 ;  /* 0x0003d0ce01007387 */ /* 0x0003e80000100800 */
[----:B------:R2:W-:Y:S01]  /*18960*/  STL [R1+0x150], R3 ;  /* 0x0001500301007387 */ /* 0x0005e20000100800 */
[-C--:B-1----:R-:W-:Y:S02]  /*18970*/  FMUL.FTZ R206, R143, R2.reuse ;  /* 0x000000028fce7220 */ /* 0x082fe40000410000 */
[----:B--2---:R-:W-:-:S03]  /*18980*/  FMUL.FTZ R3, R142, R2 ;  /* 0x000000028e037220 */ /* 0x004fc60000410000 */
[----:B------:R-:W-:Y:S04]  /*18990*/  STL [R1+0x474], R206 ;  /* 0x000474ce01007387 */ /* 0x000fe80000100800 */
[----:B------:R1:W-:Y:S04]  /*189a0*/  STL [R1+0x160], R3 ;  /* 0x0001600301007387 */ /* 0x0003e80000100800 */
[----:B------:R-:W-:Y:S04]  /*189b0*/  STL [R1+0x190], R6 ;  /* 0x0001900601007387 */ /* 0x000fe80000100800 */
[----:B------:R-:W3:Y:S01]  /*189c0*/  LDL.LU R14, [R1+0x2a8] ;  /* 0x0002a800010e7983 */ /* 0x000ee20000300800 */
[----:B-1----:R-:W-:-:S02]  /*189d0*/  FMUL.FTZ R3, R139, R2 ;  /* 0x000000028b037220 */ /* 0x002fc40000410000 */
[----:B---3--:R-:W-:Y:S01]  /*189e0*/  FFMA.FTZ R55, R13, R2, R81 ;  /* 0x000000020d377223 */ /* 0x008fe20000010051 */
        /* <DEDUP_REMOVED lines=42> */
[----:B------:R-:W-:-:S05]  /*18c90*/  FMUL.FTZ R2, R0, R213 ;  /* 0x000000d500027220 */ /* 0x000fca0000410000 */
[----:B------:R-:W-:Y:S01]  /*18ca0*/  FSEL R2, R2, RZ, P0 ;  /* 0x000000ff02027208 */ /* 0x000fe20000000000 */
[----:B------:R-:W-:Y:S04]  /*18cb0*/  STL.64 [R1+0x460], R200 ;  /* 0x000460c801007387 */ /* 0x000fe80000100a00 */
[-CC-:B------:R-:W-:Y:S02]  /*18cc0*/  FFMA.FTZ R13, R218, R0.reuse, -R2.reuse ;  /* 0x00000000da0d7223 */ /* 0x180fe40000010802 */
[-CC-:B------:R-:W-:Y:S02]  /*18cd0*/  FFMA.FTZ R70, R133, R0.reuse, -R2.reuse ;  /* 0x0000000085467223 */ /* 0x180fe40000010802 */
[----:B------:R-:W-:Y:S02]  /*18ce0*/  FFMA.FTZ R72, R123, R0, -R2 ;  /* 0x000000007b487223 */ /* 0x000fe40000010802 */
[----:B-1----:R-:W-:-:S02]  /*18cf0*/  FMUL.FTZ R7, R164, R3 ;  /* 0x00000003a4077220 */ /* 0x002fc40000410000 */
[-CC-:B------:R-:W-:Y:S02]  /*18d00*/  FFMA.FTZ R78, R120, R0.reuse, -R2.reuse ;  /* 0x00000000784e7223 */ /* 0x180fe40000010802 */
[----:B------:R-:W-:Y:S02]  /*18d10*/  FMUL.FTZ R6, R165, R3 ;  /* 0x00000003a5067220 */ /* 0x000fe40000410000 */
        /* <DEDUP_REMOVED lines=28> */
[-C--:B------:R-:W-:Y:S02]  /*18ee0*/  FMUL.FTZ R134, R161, R3.reuse ;  /* 0x00000003a1867220 */ /* 0x080fe40000410000 */
[-C--:B------:R-:W-:Y:S01]  /*18ef0*/  FMUL.FTZ R2, R160, R3.reuse ;  /* 0x00000003a0027220 */ /* 0x080fe20000410000 */
[----:B------:R1:W-:Y:S01]  /*18f00*/  STL [R1+0x248], R7 ;  /* 0x0002480701007387 */ /* 0x0003e20000100800 */
[-C--:B------:R-:W-:Y:S02]  /*18f10*/  FMUL.FTZ R235, R156, R3.reuse ;  /* 0x000000039ceb7220 */ /* 0x080fe40000410000 */
[-C--:B------:R-:W-:Y:S01]  /*18f20*/  FMUL.FTZ R234, R157, R3.reuse ;  /* 0x000000039dea7220 */ /* 0x080fe20000410000 */
[----:B------:R3:W-:Y:S01]  /*18f30*/  STL [R1+0x24c], R6 ;  /* 0x00024c0601007387 */ /* 0x0007e20000100800 */
[-C--:B------:R-:W-:Y:S02]  /*18f40*/  FMUL.FTZ R231, R144, R3.reuse ;  /* 0x0000000390e77220 */ /* 0x080fe40000410000 */
[-C--:B------:R-:W-:Y:S01]  /*18f50*/  FMUL.FTZ R230, R145, R3.reuse ;  /* 0x0000000391e67220 */ /* 0x080fe20000410000 */
[----:B------:R-:W-:Y:S04]  /*18f60*/  STL [R1+0x3a4], R134 ;  /* 0x0003a48601007387 */ /* 0x000fe80000100800 */
[----:B------:R4:W-:Y:S04]  /*18f70*/  STL [R1+0x258], R2 ;  /* 0x0002580201007387 */ /* 0x0009e80000100800 */
[----:B------:R-:W-:Y:S04]  /*18f80*/  STL [R1+0x39c], R235 ;  /* 0x00039ceb01007387 */ /* 0x000fe80000100800 */
[----:B------:R-:W-:Y:S04]  /*18f90*/  STL [R1+0x3a0], R234 ;  /* 0x0003a0ea01007387 */ /* 0x000fe80000100800 */
[----:B------:R-:W-:Y:S04]  /*18fa0*/  STL [R1+0x3a8], R231 ;  /* 0x0003a8e701007387 */ /* 0x000fe80000100800 */
[----:B------:R-:W-:Y:S04]  /*18fb0*/  STL [R1+0x3ac], R230 ;  /* 0x0003ace601007387 */ /* 0x000fe80000100800 */
[----:B------:R-:W2:Y:S01]  /*18fc0*/  LDL.LU R236, [R1+0x70] ;  /* 0x0000700001ec7983 */ /* 0x000ea20000300800 */
[----:B------:R-:W4:Y:S03]  /*18fd0*/  MUFU.EX2 R12, R12 ;  /* 0x0000000c000c7308 */ /* 0x000f260000000800 */
[----:B-1----:R-:W2:Y:S04]  /*18fe0*/  LDL.LU R7, [R1+0x60] ;  /* 0x0000600001077983 */ /* 0x002ea80000300800 */
[----:B---3--:R-:W3:Y:S01]  /*18ff0*/  LDL R6, [R1+0x64] ;  /* 0x0000640001067983 */ /* 0x008ee20000100800 */
[----:B----4-:R-:W1:Y:S03]  /*19000*/  MUFU.EX2 R2, R13 ;  /* 0x0000000d00027308 */ /* 0x010e660000000800 */
[----:B------:R-:W4:Y:S04]  /*19010*/  LDL R8, [R1+0x8] ;  /* 0x0000080001087983 */ /* 0x000f280000100800 */
[----:B------:R-:W3:Y:S01]  /*19020*/  LDL R11, [R1+0x4] ;  /* 0x00000400010b7983 */ /* 0x000ee20000100800 */
[----:B------:R-:W-:-:S04]  /*19030*/  FFMA.FTZ R3, R14, R3, R12 ;  /* 0x000000030e037223 */ /* 0x000fc8000001000c */
[C---:B-1----:R-:W-:Y:S01]  /*19040*/  FADD.FTZ R74, R2.reuse, R3 ;  /* 0x00000003024a7221 */ /* 0x042fe20000010000 */
[----:B------:R-:W-:Y:S02]  /*19050*/  F2FP.PACK_AB R50, R2, R12 ;  /* 0x0000000c0232723e */ /* 0x000fe400000000ff */
        /* <DEDUP_REMOVED lines=43> */
[----:B------:R-:W-:-:S06]  /*19310*/  FFMA.FTZ R12, R250, R0, -R2 ;  /* 0x00000000fa0c7223 */ /* 0x000fcc0000010802 */
[----:B------:R-:W2:Y:S01]  /*19320*/  MUFU.EX2 R12, R12 ;  /* 0x0000000c000c7308 */ /* 0x000ea20000000800 */
[-C--:B-1----:R-:W-:Y:S02]  /*19330*/  FMUL.FTZ R230, R166, R3.reuse ;  /* 0x00000003a6e67220 */ /* 0x082fe40000410000 */
[-C--:B------:R-:W-:Y:S02]  /*19340*/  FMUL.FTZ R231, R167, R3.reuse ;  /* 0x00000003a7e77220 */ /* 0x080fe40000410000 */
[-C--:B------:R-:W-:Y:S02]  /*19350*/  FMUL.FTZ R135, R162, R3.reuse ;  /* 0x00000003a2877220 */ /* 0x080fe40000410000 */
[-C--:B------:R-:W-:Y:S01]  /*19360*/  FMUL.FTZ R241, R163, R3.reuse ;  /* 0x00000003a3f17220 */ /* 0x080fe20000410000 */
[----:B------:R-:W-:Y:S01]  /*19370*/  STL [R1+0x3b0], R230 ;  /* 0x0003b0e601007387 */ /* 0x000fe20000100800 */
[-C--:B------:R-:W-:Y:S02]  /*19380*/  FMUL.FTZ R233, R158, R3.reuse ;  /* 0x000000039ee97220 */ /* 0x080fe40000410000 */
[-C--:B------:R-:W-:Y:S01]  /*19390*/  FMUL.FTZ R232, R159, R3.reuse ;  /* 0x000000039fe87220 */ /* 0x080fe20000410000 */
[----:B------:R-:W-:Y:S01]  /*193a0*/  STL [R1+0x3b4], R231 ;  /* 0x0003b4e701007387 */ /* 0x000fe20000100800 */
[----:B------:R-:W-:-:S02]  /*193b0*/  FMUL.FTZ R229, R146, R3 ;  /* 0x0000000392e57220 */ /* 0x000fc40000410000 */
[-C--:B------:R-:W-:Y:S01]  /*193c0*/  FMUL.FTZ R228, R147, R3.reuse ;  /* 0x0000000393e47220 */ /* 0x080fe20000410000 */
[----:B------:R-:W-:Y:S04]  /*193d0*/  STL [R1+0x3c0], R135 ;  /* 0x0003c08701007387 */ /* 0x000fe80000100800 */
[----:B------:R-:W-:Y:S04]  /*193e0*/  STL [R1+0x3cc], R241 ;  /* 0x0003ccf101007387 */ /* 0x000fe80000100800 */
[----:B------:R-:W-:Y:S04]  /*193f0*/  STL [R1+0x3d4], R233 ;  /* 0x0003d4e901007387 */ /* 0x000fe80000100800 */
[----:B------:R-:W-:Y:S04]  /*19400*/  STL [R1+0x3d8], R232 ;  /* 0x0003d8e801007387 */ /* 0x000fe80000100800 */
[----:B------:R1:W-:Y:S01]  /*19410*/  STL.64 [R1+0x3e0], R228 ;  /* 0x0003e0e401007387 */ /* 0x0003e20000100a00 */
[----:B--2---:R-:W-:-:S03]  /*19420*/  FFMA.FTZ R3, R236, R3, R12 ;  /* 0x00000003ec037223 */ /* 0x004fc6000001000c */
[----:B------:R-:W2:Y:S04]  /*19430*/  LDL R236, [R1+0x6c] ;  /* 0x00006c0001ec7983 */ /* 0x000ea80000100800 */
[----:B-1----:R-:W2:Y:S04]  /*19440*/  LDL.LU.64 R228, [R1+0x288] ;  /* 0x0002880001e47983 */ /* 0x002ea80000300a00 */
[----:B------:R-:W2:Y:S01]  /*19450*/  LDL.64 R200, [R1+0x90] ;  /* 0x0000900001c87983 */ /* 0x000ea20000100a00 */
        /* <DEDUP_REMOVED lines=31> */
[----:B------:R-:W-:-:S04]  /*19650*/  FMNMX.FTZ R2, R36, R7, !PT ;  /* 0x0000000724027209 */ /* 0x000fc80007810000 */
[----:B---3--:R-:W-:-:S04]  /*19660*/  FMNMX.FTZ R2, R6, R2, !PT ;  /* 0x0000000206027209 */ /* 0x008fc80007810000 */
[----:B----4-:R-:W-:-:S04]  /*19670*/  FMNMX.FTZ R2, R8, R2, !PT ;  /* 0x0000000208027209 */ /* 0x010fc80007810000 */
        /* <DEDUP_REMOVED lines=25> */
[----:B------:R-:W1:Y:S03]  /*19810*/  MUFU.EX2 R13, R13 ;  /* 0x0000000d000d7308 */ /* 0x000e660000000800 */
[----:B------:R-:W-:-:S04]  /*19820*/  FMNMX.FTZ R2, R47, R2, !PT ;  /* 0x000000022f027209 */ /* 0x000fc80007810000 */
[----:B------:R-:W-:-:S04]  /*19830*/  FMNMX.FTZ R2, R45, R2, !PT ;  /* 0x000000022d027209 */ /* 0x000fc80007810000 */
[----:B------:R-:W-:-:S04]  /*19840*/  FMNMX.FTZ R2, R41, R2, !PT ;  /* 0x0000000229027209 */ /* 0x000fc80007810000 */
[----:B------:R-:W-:Y:S01]  /*19850*/  FMNMX.FTZ R2, R40, R2, !PT ;  /* 0x0000000228027209 */ /* 0x000fe20007810000 */
[----:B-1----:R-:W-:-:S04]  /*19860*/  FADD.FTZ R24, R13, R3 ;  /* 0x000000030d187221 */ /* 0x002fc80000010000 */
[----:B------:R-:W1:Y:S02]  /*19870*/  SHFL.BFLY PT, R3, R2, 0x2, 0x1f ;  /* 0x0c401f0002037f89 */ /* 0x000e6400000e0000 */
[----:B-1----:R-:W-:-:S05]  /*19880*/  FMNMX.FTZ R2, R2, R3, !PT ;  /* 0x0000000302027209 */ /* 0x002fca0007810000 */
[----:B------:R-:W1:Y:S01]  /*19890*/  SHFL.BFLY PT, R3, R2, 0x1, 0x1f ;  /* 0x0c201f0002037f89 */ /* 0x000e6200000e0000 */
[----:B------:R3:W-:Y:S01]  /*198a0*/  MUFU.EX2 R23, R16 ;  /* 0x0000001000177308 */ /* 0x0007e20000000800 */
[----:B-1----:R-:W-:-:S04]  /*198b0*/  FMNMX.FTZ R135, R2, R3, !PT ;  /* 0x0000000302877209 */ /* 0x002fc80007810000 */
[----:B------:R-:W-:-:S04]  /*198c0*/  FSETP.NEU.FTZ.AND P0, PT, R135, -INF , PT ;  /* 0xff8000008700780b */ /* 0x000fc80003f1d000 */
[----:B------:R-:W-:-:S05]  /*198d0*/  FSEL R2, R135, RZ, P0 ;  /* 0x000000ff87027208 */ /* 0x000fca0000000000 */
[----:B---3--:R-:W-:Y:S02]  /*198e0*/  FADD.FTZ R16, R36, -R2 ;  /* 0x8000000224107221 */ /* 0x008fe40000010000 */
[----:B------:R-:W-:-:S05]  /*198f0*/  FMUL.FTZ R2, R0, R135 ;  /* 0x0000008700027220 */ /* 0x000fca0000410000 */
[----:B------:R-:W-:Y:S01]  /*19900*/  FSEL R2, R2, RZ, P0 ;  /* 0x000000ff02027208 */ /* 0x000fe20000000000 */
[----:B------:R-:W-:Y:S01]  /*19910*/  MUFU.EX2 R33, R20 ;  /* 0x0000001400217308 */ /* 0x000fe20000000800 */
[----:B------:R-:W-:-:S03]  /*19920*/  FMUL.FTZ R16, R0, R16 ;  /* 0x0000001000107220 */ /* 0x000fc60000410000 */
[----:B------:R-:W-:-:S04]  /*19930*/  FFMA.FTZ R3, R7, R0, -R2 ;  /* 0x0000000007037223 */ /* 0x000fc80000010802 */
[----:B------:R1:W-:Y:S01]  /*19940*/  MUFU.EX2 R20, R14 ;  /* 0x0000000e00147308 */ /* 0x0003e20000000800 */
[----:B------:R-:W-:Y:S01]  /*19950*/  F2FP.PACK_AB R34, R13, R12 ;  /* 0x0000000c0d22723e */ /* 0x000fe200000000ff */
[----:B------:R-:W-:-:S06]  /*19960*/  FFMA.FTZ R13, R8, R0, -R2 ;  /* 0x00000000080d7223 */ /* 0x000fcc0000010802 */
[----:B------:R-:W-:Y:S01]  /*19970*/  MUFU.EX2 R25, R17 ;  /* 0x0000001100197308 */ /* 0x000fe20000000800 */
[----:B-1----:R-:W-:-:S07]  /*19980*/  FFMA.FTZ R14, R6, R0, -R2 ;  /* 0x00000000060e7223 */ /* 0x002fce0000010802 */
[----:B------:R1:W-:Y:S08]  /*19990*/  MUFU.EX2 R17, R3 ;  /* 0x0000000300117308 */ /* 0x0003f00000000800 */
[----:B------:R-:W2:Y:S08]  /*199a0*/  MUFU.EX2 R165, R16 ;  /* 0x0000001000a57308 */ /* 0x000eb00000000800 */
[----:B------:R-:W-:Y:S08]  /*199b0*/  MUFU.EX2 R14, R14 ;  /* 0x0000000e000e7308 */ /* 0x000ff00000000800 */
[----:B------:R3:W4:Y:S01]  /*199c0*/  MUFU.EX2 R19, R49 ;  /* 0x0000003100137308 */ /* 0x0007220000000800 */
[----:B------:R-:W-:-:S07]  /*199d0*/  FFMA.FTZ R12, R11, R0, -R2 ;  /* 0x000000000b0c7223 */ /* 0x000fce0000010802 */
[----:B------:R-:W-:Y:S01]  /*199e0*/  MUFU.EX2 R27, R18 ;  /* 0x00000012001b7308 */ /* 0x000fe20000000800 */
[-CC-:B-1----:R-:W-:Y:S02]  /*199f0*/  FFMA.FTZ R3, R221, R0.reuse, -R2.reuse ;  /* 0x00000000dd037223 */ /* 0x182fe40000010802 */
[----:B------:R-:W-:-:S05]  /*19a00*/  FFMA.FTZ R31, R219, R0, -R2 ;  /* 0x00000000db1f7223 */ /* 0x000fca0000010802 */
[----:B------:R-:W-:Y:S01]  /*19a10*/  MUFU.EX2 R18, R13 ;  /* 0x0000000d00127308 */ /* 0x000fe20000000800 */
[-CC-:B------:R-:W-:Y:S02]  /*19a20*/  FFMA.FTZ R32, R202, R0.reuse, -R2.reuse ;  /* 0x00000000ca207223 */ /* 0x180fe40000010802 */
[----:B------:R-:W-:-:S05]  /*19a30*/  FFMA.FTZ R36, R194, R0, -R2 ;  /* 0x00000000c2247223 */ /* 0x000fca0000010802 */
[----:B------:R1:W-:Y:S01]  /*19a40*/  MUFU.EX2 R30, R51 ;  /* 0x00000033001e7308 */ /* 0x0003e20000000800 */
[-CC-:B------:R-:W-:Y:S02]  /*19a50*/  FFMA.FTZ R37, R191, R0.reuse, -R2.reuse ;  /* 0x00000000bf257223 */ /* 0x180fe40000010802 */
[----:B---3--:R-:W-:-:S05]  /*19a60*/  FFMA.FTZ R49, R179, R0, -R2 ;  /* 0x00000000b3317223 */ /* 0x008fca0000010802 */
[----:B------:R3:W2:Y:S01]  /*19a70*/  MUFU.EX2 R21, R15 ;  /* 0x0000000f00157308 */ /* 0x0006a20000000800 */
[-CC-:B------:R-:W-:Y:S02]  /*19a80*/  FFMA.FTZ R203, R128, R0.reuse, -R2.reuse ;  /* 0x0000000080cb7223 */ /* 0x180fe40000010802 */
[-CC-:B------:R-:W-:Y:S02]  /*19a90*/  FFMA.FTZ R219, R124, R0.reuse, -R2.reuse ;  /* 0x000000007cdb7223 */ /* 0x180fe40000010802 */
[-CC-:B------:R-:W-:Y:S02]  /*19aa0*/  FFMA.FTZ R220, R121, R0.reuse, -R2.reuse ;  /* 0x0000000079dc7223 */ /* 0x180fe40000010802 */
[-CC-:B------:R-:W-:Y:S01]  /*19ab0*/  FFMA.FTZ R221, R116, R0.reuse, -R2.reuse ;  /* 0x0000000074dd7223 */ /* 0x180fe20000010802 */
[----:B------:R2:W2:Y:S01]  /*19ac0*/  MUFU.EX2 R26, R52 ;  /* 0x00000034001a7308 */ /* 0x0004a20000000800 */
[-CC-:B-1----:R-:W-:Y:S02]  /*19ad0*/  FFMA.FTZ R51, R178, R0.reuse, -R2.reuse ;  /* 0x00000000b2337223 */ /* 0x182fe40000010802 */
[----:B------:R-:W-:-:S02]  /*19ae0*/  FFMA.FTZ R250, R113, R0, -R2 ;  /* 0x0000000071fa7223 */ /* 0x000fc40000010802 */
[-CC-:B------:R-:W-:Y:S02]  /*19af0*/  FFMA.FTZ R223, R108, R0.reuse, -R2.reuse ;  /* 0x000000006cdf7223 */ /* 0x180fe40000010802 */
[-CC-:B------:R-:W-:Y:S01]  /*19b00*/  FFMA.FTZ R214, R105, R0.reuse, -R2.reuse ;  /* 0x0000000069d67223 */ /* 0x180fe20000010802 */
[----:B------:R1:W-:Y:S01]  /*19b10*/  MUFU.EX2 R38, R53 ;  /* 0x0000003500267308 */ /* 0x0003e20000000800 */
[-CC-:B---3--:R-:W-:Y:S02]  /*19b20*/  FFMA.FTZ R15, R251, R0.reuse, -R2.reuse ;  /* 0x00000000fb0f7223 */ /* 0x188fe40000010802 */
[-CC-:B------:R-:W-:Y:S02]  /*19b30*/  FFMA.FTZ R232, R100, R0.reuse, -R2.reuse ;  /* 0x0000000064e87223 */ /* 0x180fe40000010802 */
[-CC-:B------:R-:W-:Y:S02]  /*19b40*/  FFMA.FTZ R206, R86, R0.reuse, -R2.reuse ;  /* 0x0000000056ce7223 */ /* 0x180fe40000010802 */
[----:B------:R-:W-:-:S02]  /*19b50*/  FFMA.FTZ R230, R84, R0, -R2 ;  /* 0x0000000054e67223 */ /* 0x000fc40000010802 */
[-CC-:B--2---:R-:W-:Y:S02]  /*19b60*/  FFMA.FTZ R52, R176, R0.reuse, -R2.reuse ;  /* 0x00000000b0347223 */ /* 0x184fe40000010802 */
[-CC-:B------:R-:W-:Y:S02]  /*19b70*/  FFMA.FTZ R11, R76, R0.reuse, -R2.reuse ;  /* 0x000000004c0b7223 */ /* 0x180fe40000010802 */
[-CC-:B------:R-:W-:Y:S02]  /*19b80*/  FFMA.FTZ R8, R73, R0.reuse, -R2.reuse ;  /* 0x0000000049087223 */ /* 0x180fe40000010802 */
[-CC-:B------:R-:W-:Y:S02]  /*19b90*/  FFMA.FTZ R134, R62, R0.reuse, -R2.reuse ;  /* 0x000000003e867223 */ /* 0x180fe40000010802 */
[-CC-:B-1----:R-:W-:Y:S02]  /*19ba0*/  FFMA.FTZ R53, R130, R0.reuse, -R2.reuse ;  /* 0x0000000082357223 */ /* 0x182fe40000010802 */
[----:B------:R-:W-:-:S02]  /*19bb0*/  FFMA.FTZ R209, R60, R0, -R2 ;  /* 0x000000003cd17223 */ /* 0x000fc40000010802 */
[-CC-:B------:R-:W-:Y:S02]  /*19bc0*/  FFMA.FTZ R185, R47, R0.reuse, -R2.reuse ;  /* 0x000000002fb97223 */ /* 0x180fe40000010802 */
[-CC-:B------:R-:W-:Y:S02]  /*19bd0*/  FFMA.FTZ R233, R45, R0.reuse, -R2.reuse ;  /* 0x000000002de97223 */ /* 0x180fe40000010802 */
[-CC-:B------:R-:W-:Y:S02]  /*19be0*/  FFMA.FTZ R6, R41, R0.reuse, -R2.reuse ;  /* 0x0000000029067223 */ /* 0x180fe40000010802 */
[----:B------:R-:W-:Y:S02]  /*19bf0*/  FFMA.FTZ R7, R40, R0, -R2 ;  /* 0x0000000028077223 */ /* 0x000fe40000010802 */
[----:B------:R-:W-:Y:S01]  /*19c00*/  FFMA.FTZ R0, R236, R165, R17 ;  /* 0x000000a5ec007223 */ /* 0x000fe20000010011 */
[----:B------:R1:W2:Y:S01]  /*19c10*/  MUFU.EX2 R16, R12 ;  /* 0x0000000c00107308 */ /* 0x0002a20000000800 */
[C---:B----4-:R-:W-:Y:S01]  /*19c20*/  FADD.FTZ R13, R19.reuse, R55 ;  /* 0x00000037130d7221 */ /* 0x050fe20000010000 */
[C---:B------:R-:W-:Y:S01]  /*19c30*/  F2FP.PACK_AB R2, R14.reuse, R17 ;  /* 0x000000110e02723e */ /* 0x040fe200000000ff */
[----:B-1----:R-:W-:Y:S01]  /*19c40*/  FADD.FTZ R12, R14, R0 ;  /* 0x000000000e0c7221 */ /* 0x002fe20000010000 */
[----:B------:R-:W-:-:S04]  /*19c50*/  F2FP.PACK_AB R0, R19, R81 ;  /* 0x000000511300723e */ /* 0x000fc800000000ff */
[----:B------:R1:W-:Y:S01]  /*19c60*/  MUFU.EX2 R14, R3 ;  /* 0x00000003000e7308 */ /* 0x0003e20000000800 */
[C---:B------:R-:W-:Y:S02]  /*19c70*/  PRMT R207, R0.reuse, 0x7610, R207 ;  /* 0x0000761000cf7816 */ /* 0x040fe400000000cf */
[----:B------:R-:W-:Y:S01]  /*19c80*/  PRMT R136, R0, 0x7632, R136 ;  /* 0x0000763200887816 */ /* 0x000fe20000000088 */
[----:B------:R-:W-:-:S04]  /*19c90*/  FADD.FTZ R0, R21, R24 ;  /* 0x0000001815007221 */ /* 0x000fc80000010000 */
[----:B------:R-:W-:Y:S01]  /*19ca0*/  MUFU.EX2 R22, R22 ;  /* 0x0000001600167308 */ /* 0x000fe20000000800 */
[----:B------:R-:W-:Y:S02]  /*19cb0*/  FADD.FTZ R0, R20, R0 ;  /* 0x0000000014007221 */ /* 0x000fe40000010000 */
[----:B-1----:R-:W-:Y:S02]  /*19cc0*/  FADD.FTZ R3, R18, R12 ;  /* 0x0000000c12037221 */ /* 0x002fe40000010000 */
[----:B------:R-:W-:-:S03]  /*19cd0*/  FADD.FTZ R12, R30, R13 ;  /* 0x0000000d1e0c7221 */ /* 0x000fc60000010000 */
[----:B------:R-:W1:Y:S01]  /*19ce0*/  MUFU.EX2 R13, R61 ;  /* 0x0000003d000d7308 */ /* 0x000e620000000800 */
[----:B------:R-:W-:Y:S02]  /*19cf0*/  FADD.FTZ R0, R25, R0 ;  /* 0x0000000019007221 */ /* 0x000fe40000010000 */
[----:B------:R-:W-:Y:S01]  /*19d00*/  FADD.FTZ R12, R26, R12 ;  /* 0x0000000c1a0c7221 */ /* 0x000fe20000010000 */
[----:B--2---:R-:W-:-:S04]  /*19d10*/  F2FP.PACK_AB R55, R16, R18 ;  /* 0x000000121037723e */ /* 0x004fc800000000ff */
[----:B------:R-:W2:Y:S01]  /*19d20*/  MUFU.EX2 R35, R29 ;  /* 0x0000001d00237308 */ /* 0x000ea20000000800 */
[----:B------:R-:W-:Y:S01]  /*19d30*/  FADD.FTZ R18, R27, R0 ;  /* 0x000000001b127221 */ /* 0x000fe20000010000 */
[----:B------:R-:W-:Y:S01]  /*19d40*/  PRMT R149, R2, 0x7610, R149 ;  /* 0x0000761002957816 */ /* 0x000fe20000000095 */
[----:B------:R-:W-:Y:S01]  /*19d50*/  FADD.FTZ R0, R38, R12 ;  /* 0x0000000c26007221 */ /* 0x000fe20000010000 */
[----:B------:R-:W-:Y:S01]  /*19d60*/  PRMT R140, R2, 0x7632, R140 ;  /* 0x00007632028c7816 */ /* 0x000fe2000000008c */
[----:B------:R-:W-:-:S03]  /*19d70*/  FADD.FTZ R2, R23, R74 ;  /* 0x0000004a17027221 */ /* 0x000fc60000010000 */
[----:B------:R-:W3:Y:S01]  /*19d80*/  MUFU.EX2 R15, R15 ;  /* 0x0000000f000f7308 */ /* 0x000ee20000000800 */
[----:B------:R-:W-:Y:S01]  /*19d90*/  F2FP.PACK_AB R27, R27, R25 ;  /* 0x000000191b1b723e */ /* 0x000fe200000000ff */
[----:B-1----:R-:W-:Y:S02]  /*19da0*/  FADD.FTZ R25, R13, R0 ;  /* 0x000000000d197221 */ /* 0x002fe40000010000 */
[----:B------:R-:W-:Y:S02]  /*19db0*/  IMAD.SHL.U32 R0, R237, 0x4, RZ ;  /* 0x00000004ed007824 */ /* 0x000fe400078e00ff */
[----:B------:R-:W-:Y:S02]  /*19dc0*/  FADD.FTZ R2, R22, R2 ;  /* 0x0000000216027221 */ /* 0x000fe40000010000 */
[----:B------:R-:W-:Y:S01]  /*19dd0*/  FADD.FTZ R3, R16, R3 ;  /* 0x0000000310037221 */ /* 0x000fe20000010000 */
[----:B------:R-:W-:Y:S01]  /*19de0*/  LOP3.LUT R0, R171, R201, R0, 0x96, !PT ;  /* 0x000000c9ab007212 */ /* 0x000fe200078e9600 */
[----:B--2---:R-:W-:-:S02]  /*19df0*/  FADD.FTZ R2, R35, R2 ;  /* 0x0000000223027221 */ /* 0x004fc40000010000 */
[----:B------:R-:W-:Y:S02]  /*19e00*/  IMAD.MOV.U32 R241, RZ, RZ, R83 ;  /* 0x000000fffff17224 */ /* 0x000fe400078e0053 */
[----:B------:R-:W-:Y:S02]  /*19e10*/  FADD.FTZ R19, R33, R2 ;  /* 0x0000000221137221 */ /* 0x000fe40000010000 */
[----:B------:R-:W-:Y:S02]  /*19e20*/  IMAD.MOV.U32 R205, RZ, RZ, R82 ;  /* 0x000000ffffcd7224 */ /* 0x000fe400078e0052 */
[----:B---3--:R-:W-:Y:S02]  /*19e30*/  FADD.FTZ R2, R15, R3 ;  /* 0x000000030f027221 */ /* 0x008fe40000010000 */
[----:B------:R-:W-:Y:S01]  /*19e40*/  IMAD.WIDE.U32 R82, R0, -0x326172a9, RZ ;  /* 0xcd9e8d5700527825 */ /* 0x000fe200078e00ff */
[----:B------:R-:W-:-:S03]  /*19e50*/  F2FP.PACK_AB R28, R20, R21 ;  /* 0x00000015141c723e */ /* 0x000fc600000000ff */
[----:B------:R-:W-:Y:S01]  /*19e60*/  FADD.FTZ R21, R14, R2 ;  /* 0x000000020e157221 */ /* 0x000fe20000010000 */
[----:B------:R-:W-:Y:S02]  /*19e70*/  LOP3.LUT R2, R83, R240, R228, 0x96, !PT ;  /* 0x000000f053027212 */ /* 0x000fe400078e96e4 */
[----:B------:R-:W-:Y:S02]  /*19e80*/  LOP3.LUT R0, R103, R239, R82, 0x96, !PT ;  /* 0x000000ef67007212 */ /* 0x000fe400078e9652 */
[----:B------:R-:W-:Y:S01]  /*19e90*/  F2FP.PACK_AB R16, R13, R38 ;  /* 0x000000260d10723e */ /* 0x000fe200000000ff */
[----:B------:R-:W-:-:S04]  /*19ea0*/  IMAD.WIDE.U32 R154, R2, -0x2daee0ad, RZ ;  /* 0xd2511f53029a7825 */ /* 0x000fc800078e00ff */
[----:B------:R-:W-:Y:S01]  /*19eb0*/  IMAD.WIDE.U32 R12, R0, -0x2daee0ad, RZ ;  /* 0xd2511f53000c7825 */ /* 0x000fe200078e00ff */
[----:B------:R-:W-:-:S04]  /*19ec0*/  LOP3.LUT R2, R155, R242, R174, 0x96, !PT ;  /* 0x000000f29b027212 */ /* 0x000fc800078e96ae */
[----:B------:R-:W-:Y:S01]  /*19ed0*/  LOP3.LUT R0, R13, R245, R154, 0x96, !PT ;  /* 0x000000f50d007212 */ /* 0x000fe200078e969a */
[----:B------:R-:W-:Y:S01]  /*19ee0*/  IMAD.WIDE.U32 R2, R2, -0x326172a9, RZ ;  /* 0xcd9e8d5702027825 */ /* 0x000fe200078e00ff */
[----:B------:R-:W-:-:S03]  /*19ef0*/  F2FP.PACK_AB R61, R14, R15 ;  /* 0x0000000f0e3d723e */ /* 0x000fc600000000ff */
[----:B------:R-:W-:Y:S01]  /*19f00*/  IMAD.WIDE.U32 R14, R0, -0x326172a9, RZ ;  /* 0xcd9e8d57000e7825 */ /* 0x000fe200078e00ff */
[----:B------:R-:W-:Y:S02]  /*19f10*/  F2FP.PACK_AB R17, R26, R30 ;  /* 0x0000001e1a11723e */ /* 0x000fe400000000ff */
[----:B------:R-:W-:Y:S02]  /*19f20*/  LOP3.LUT R3, R3, R238, R102, 0x96, !PT ;  /* 0x000000ee03037212 */ /* 0x000fe400078e9666 */
[----:B------:R-:W-:Y:S02]  /*19f30*/  LOP3.LUT R13, R15, R248, R2, 0x96, !PT ;  /* 0x000000f80f0d7212 */ /* 0x000fe400078e9602 */
[----:B------:R-:W-:Y:S01]  /*19f40*/  PRMT R153, R17, 0x7632, R153 ;  /* 0x0000763211997816 */ /* 0x000fe20000000099 */
[----:B------:R-:W-:Y:S01]  /*19f50*/  IMAD.WIDE.U32 R2, R3, -0x2daee0ad, RZ ;  /* 0xd2511f5303027825 */ /* 0x000fe200078e00ff */
[----:B------:R-:W-:Y:S02]  /*19f60*/  PRMT R141, R17, 0x7610, R141 ;  /* 0x00007610118d7816 */ /* 0x000fe4000000008d */
[----:B------:R-:W-:-:S02]  /*19f70*/  PRMT R4, R16, 0x7610, R4 ;  /* 0x0000761010047816 */ /* 0x000fc40000000004 */
[----:B------:R-:W-:Y:S01]  /*19f80*/  PRMT R5, R16, 0x7632, R5 ;  /* 0x0000763210057816 */ /* 0x000fe20000000005 */
        /* <DEDUP_REMOVED lines=14> */
[----:B------:R-:W-:Y:S02]  /*1a070*/  F2FP.PACK_AB R29, R22, R23 ;  /* 0x00000017161d723e */ /* 0x000fe400000000ff */
[----:B------:R-:W-:Y:S01]  /*1a080*/  ISETP.GE.U32.AND P0, PT, R217, R0, PT ;  /* 0x00000000d900720c */ /* 0x000fe20003f06070 */
[----:B------:R-:W1:Y:S01]  /*1a090*/  MUFU.EX2 R23, R39 ;  /* 0x0000002700177308 */ /* 0x000e620000000800 */
[----:B------:R-:W-:-:S02]  /*1a0a0*/  LOP3.LUT R0, R2, 0xff, RZ, 0xc0, !PT ;  /* 0x000000ff02007812 */ /* 0x000fc400078ec0ff */
[----:B------:R-:W-:Y:S02]  /*1a0b0*/  LOP3.LUT R15, R13, R246, R14, 0x96, !PT ;  /* 0x000000f60d0f7212 */ /* 0x000fe400078e960e */
[----:B------:R-:W-:Y:S02]  /*1a0c0*/  ISETP.GE.U32.AND P2, PT, R217, R0, PT ;  /* 0x00000000d900720c */ /* 0x000fe40003f46070 */
[--C-:B------:R-:W-:Y:S01]  /*1a0d0*/  SHF.R.U32.HI R0, RZ, 0x10, R2.reuse ;  /* 0x00000010ff007819 */ /* 0x100fe20000011602 */
[----:B------:R-:W2:Y:S01]  /*1a0e0*/  MUFU.EX2 R30, R56 ;  /* 0x00000038001e7308 */ /* 0x000ea20000000800 */
[----:B------:R-:W-:Y:S02]  /*1a0f0*/  LOP3.LUT R14, R2, 0xffff, RZ, 0xc0, !PT ;  /* 0x0000ffff020e7812 */ /* 0x000fe400078ec0ff */
[----:B------:R-:W-:-:S05]  /*1a100*/  SHF.R.U32.HI R2, RZ, 0x18, R2 ;  /* 0x00000018ff027819 */ /* 0x000fca0000011602 */
[----:B------:R-:W3:Y:S01]  /*1a110*/  MUFU.EX2 R22, R43 ;  /* 0x0000002b00167308 */ /* 0x000ee20000000800 */
[----:B------:R-:W-:Y:S01]  /*1a120*/  ISETP.GE.U32.AND P1, PT, R217, R2, PT ;  /* 0x00000002d900720c */ /* 0x000fe20003f26070 */
[----:B------:R-:W-:Y:S01]  /*1a130*/  IMAD.WIDE.U32 R2, R15, -0x2daee0ad, RZ ;  /* 0xd2511f530f027825 */ /* 0x000fe200078e00ff */
[----:B------:R-:W-:Y:S02]  /*1a140*/  LOP3.LUT R12, R12, 0xff, RZ, 0xc0, !PT ;  /* 0x000000ff0c0c7812 */ /* 0x000fe400078ec0ff */
[----:B------:R-:W-:Y:S02]  /*1a150*/  LOP3.LUT R0, R0, 0xff, RZ, 0xc0, !PT ;  /* 0x000000ff00007812 */ /* 0x000fe400078ec0ff */
[----:B------:R-:W-:Y:S02]  /*1a160*/  ISETP.GE.U32.AND P5, PT, R217, R12, PT ;  /* 0x0000000cd900720c */ /* 0x000fe40003fa6070 */
[C---:B------:R-:W-:Y:S02]  /*1a170*/  LOP3.LUT R13, R2.reuse, 0xff, RZ, 0xc0, !PT ;  /* 0x000000ff020d7812 */ /* 0x040fe400078ec0ff */
[----:B------:R-:W-:-:S02]  /*1a180*/  LOP3.LUT R17, R2, 0xffff, RZ, 0xc0, !PT ;  /* 0x0000ffff02117812 */ /* 0x000fc400078ec0ff */
[--C-:B------:R-:W-:Y:S02]  /*1a190*/  SHF.R.U32.HI R15, RZ, 0x10, R2.reuse ;  /* 0x00000010ff0f7819 */ /* 0x100fe40000011602 */
[----:B------:R-:W-:Y:S01]  /*1a1a0*/  SHF.R.U32.HI R12, RZ, 0x18, R2 ;  /* 0x00000018ff0c7819 */ /* 0x000fe20000011602 */
[----:B-1----:R-:W-:Y:S01]  /*1a1b0*/  FADD.FTZ R2, R23, R18 ;  /* 0x0000001217027221 */ /* 0x002fe20000010000 */
[----:B------:R-:W-:Y:S02]  /*1a1c0*/  ISETP.GE.U32.AND P6, PT, R217, R0, PT ;  /* 0x00000000d900720c */ /* 0x000fe40003fc6070 */
[----:B------:R-:W-:Y:S01]  /*1a1d0*/  LOP3.LUT R0, R3, R243, R16, 0x96, !PT ;  /* 0x000000f303007212 */ /* 0x000fe200078e9610 */
[----:B--2---:R-:W-:Y:S01]  /*1a1e0*/  FADD.FTZ R3, R30, R19 ;  /* 0x000000131e037221 */ /* 0x004fe20000010000 */
[----:B------:R-:W-:Y:S01]  /*1a1f0*/  PRMT R156, R50, 0x7610, R156 ;  /* 0x00007610329c7816 */ /* 0x000fe2000000009c */
[----:B---3--:R-:W-:Y:S01]  /*1a200*/  FADD.FTZ R19, R22, R2 ;  /* 0x0000000216137221 */ /* 0x008fe20000010000 */
[----:B------:R-:W-:-:S02]  /*1a210*/  SHF.R.U32.HI R2, RZ, 0x8, R14 ;  /* 0x00000008ff027819 */ /* 0x000fc4000001160e */
[----:B------:R-:W-:Y:S01]  /*1a220*/  PRMT R87, R50, 0x7632, R87 ;  /* 0x0000763232577816 */ /* 0x000fe20000000057 */
[----:B------:R-:W-:Y:S01]  /*1a230*/  @!P4 HADD2 R47, -R156.H0_H0, -RZ.H0_H0 ;  /* 0xa00000ff9c2fc230 */ /* 0x000fe20000000900 */
[----:B------:R-:W-:Y:S02]  /*1a240*/  LOP3.LUT R2, R2, 0xffff, RZ, 0xc0, !PT ;  /* 0x0000ffff02027812 */ /* 0x000fe400078ec0ff */
[----:B------:R-:W-:Y:S02]  /*1a250*/  PRMT R235, R156, 0x5410, R87 ;  /* 0x000054109ceb7816 */ /* 0x000fe40000000057 */
[----:B------:R-:W-:Y:S02]  /*1a260*/  PRMT R85, R34, 0x7610, R85 ;  /* 0x0000761022557816 */ /* 0x000fe40000000055 */
[----:B------:R-:W-:Y:S02]  /*1a270*/  @!P4 PRMT R156, R47, 0x5410, RZ ;  /* 0x000054102f9cc816 */ /* 0x000fe400000000ff */
[----:B------:R-:W-:-:S02]  /*1a280*/  ISETP.GE.U32.AND P4, PT, R217, R2, PT ;  /* 0x00000002d900720c */ /* 0x000fc40003f86070 */
[----:B------:R-:W-:Y:S01]  /*1a290*/  SHF.R.U32.HI R2, RZ, 0x10, R0 ;  /* 0x00000010ff027819 */ /* 0x000fe20000011600 */
[----:B------:R-:W-:Y:S01]  /*1a2a0*/  @!P3 HADD2 R42, -R87.H0_H0, -RZ.H0_H0 ;  /* 0xa00000ff572ab230 */ /* 0x000fe20000000900 */
[----:B------:R-:W-:Y:S01]  /*1a2b0*/  PRMT R86, R34, 0x7632, R86 ;  /* 0x0000763222567816 */ /* 0x000fe20000000056 */
[----:B------:R-:W-:Y:S01]  /*1a2c0*/  @!P5 HADD2 R41, -R85.H0_H0, -RZ.H0_H0 ;  /* 0xa00000ff5529d230 */ /* 0x000fe20000000900 */
[----:B------:R-:W-:Y:S02]  /*1a2d0*/  PRMT R84, R29, 0x7610, R84 ;  /* 0x000076101d547816 */ /* 0x000fe40000000054 */
[----:B------:R-:W-:Y:S01]  /*1a2e0*/  LOP3.LUT R2, R2, 0xff, RZ, 0xc0, !PT ;  /* 0x000000ff02027812 */ /* 0x000fe200078ec0ff */
[----:B------:R-:W1:Y:S01]  /*1a2f0*/  MUFU.EX2 R24, R58 ;  /* 0x0000003a00187308 */ /* 0x000e620000000800 */
[----:B------:R-:W-:Y:S01]  /*1a300*/  PRMT R236, R85, 0x5410, R86 ;  /* 0x0000541055ec7816 */ /* 0x000fe20000000056 */
[----:B------:R-:W-:Y:S01]  /*1a310*/  @!P2 HADD2 R45, -R84.H0_H0, -RZ.H0_H0 ;  /* 0xa00000ff542da230 */ /* 0x000fe20000000900 */
[----:B------:R-:W-:-:S02]  /*1a320*/  F2FP.PACK_AB R16, R22, R23 ;  /* 0x000000171610723e */ /* 0x000fc400000000ff */
[----:B------:R-:W-:Y:S02]  /*1a330*/  @!P3 PRMT R87, R42, 0x5410, RZ ;  /* 0x000054102a57b816 */ /* 0x000fe400000000ff */
[----:B------:R-:W-:Y:S01]  /*1a340*/  @!P5 PRMT R85, R41, 0x5410, RZ ;  /* 0x000054102955d816 */ /* 0x000fe200000000ff */
[----:B------:R-:W2:Y:S01]  /*1a350*/  MUFU.EX2 R22, R31 ;  /* 0x0000001f00167308 */ /* 0x000ea20000000800 */
[----:B------:R-:W-:Y:S02]  /*1a360*/  PRMT R81, R29, 0x7632, R81 ;  /* 0x000076321d517816 */ /* 0x000fe40000000051 */
[C---:B------:R-:W-:Y:S02]  /*1a370*/  ISETP.GE.U32.AND P3, PT, R217.reuse, R13, PT ;  /* 0x0000000dd900720c */ /* 0x040fe40003f66070 */
[----:B------:R-:W-:Y:S01]  /*1a380*/  ISETP.GE.U32.AND P5, PT, R217, R2, PT ;  /* 0x00000002d900720c */ /* 0x000fe20003fa6070 */
[----:B------:R-:W-:Y:S01]  /*1a390*/  IMAD.MOV.U32 R42, RZ, RZ, R134 ;  /* 0x000000ffff2a7224 */ /* 0x000fe200078e0086 */
[----:B------:R-:W-:Y:S01]  /*1a3a0*/  LOP3.LUT R2, R0, 0xff, RZ, 0xc0, !PT ;  /* 0x000000ff00027812 */ /* 0x000fe200078ec0ff */
[----:B------:R-:W3:Y:S01]  /*1a3b0*/  MUFU.EX2 R13, R32 ;  /* 0x00000020000d7308 */ /* 0x000ee20000000800 */
[----:B------:R-:W-:-:S02]  /*1a3c0*/  PRMT R134, R84, 0x5410, R81 ;  /* 0x0000541054867816 */ /* 0x000fc40000000051 */
[----:B------:R-:W-:Y:S02]  /*1a3d0*/  @!P2 PRMT R84, R45, 0x5410, RZ ;  /* 0x000054102d54a816 */ /* 0x000fe400000000ff */
[----:B------:R-:W-:Y:S02]  /*1a3e0*/  ISETP.GE.U32.AND P2, PT, R217, R2, PT ;  /* 0x00000002d900720c */ /* 0x000fe40003f46070 */
[----:B------:R-:W-:Y:S01]  /*1a3f0*/  SHF.R.U32.HI R2, RZ, 0x18, R0 ;  /* 0x00000018ff027819 */ /* 0x000fe20000011600 */
[----:B------:R4:W2:Y:S01]  /*1a400*/  MUFU.EX2 R23, R80 ;  /* 0x0000005000177308 */ /* 0x0008a20000000800 */
[----:B------:R-:W-:Y:S01]  /*1a410*/  LOP3.LUT R0, R0, 0xffff, RZ, 0xc0, !PT ;  /* 0x0000ffff00007812 */ /* 0x000fe200078ec0ff */
[----:B------:R-:W-:Y:S01]  /*1a420*/  @!P0 HADD2 R40, -R86.H0_H0, -RZ.H0_H0 ;  /* 0xa00000ff56288230 */ /* 0x000fe20000000900 */
[----:B------:R-:W-:Y:S02]  /*1a430*/  F2FP.PACK_AB R26, R33, R35 ;  /* 0x00000023211a723e */ /* 0x000fe400000000ff */
[----:B------:R-:W-:-:S02]  /*1a440*/  SHF.R.U32.HI R0, RZ, 0x8, R0 ;  /* 0x00000008ff007819 */ /* 0x000fc40000011600 */
[----:B------:R-:W-:Y:S01]  /*1a450*/  PRMT R157, R28, 0x7632, R157 ;  /* 0x000076321c9d7816 */ /* 0x000fe2000000009d */
[----:B-1----:R-:W-:Y:S01]  /*1a460*/  FADD.FTZ R20, R24, R3 ;  /* 0x0000000318147221 */ /* 0x002fe20000010000 */
[----:B------:R-:W-:Y:S02]  /*1a470*/  @!P0 PRMT R86, R40, 0x5410, RZ ;  /* 0x0000541028568816 */ /* 0x000fe400000000ff */
[----:B----4-:R-:W-:Y:S01]  /*1a480*/  PRMT R80, R28, 0x7610, R80 ;  /* 0x000076101c507816 */ /* 0x010fe20000000050 */
[----:B--2---:R-:W-:Y:S01]  /*1a490*/  FADD.FTZ R3, R22, R21 ;  /* 0x0000001516037221 */ /* 0x004fe20000010000 */
[----:B------:R-:W-:-:S03]  /*1a4a0*/  LOP3.LUT R0, R0, 0xffff, RZ, 0xc0, !PT ;  /* 0x0000ffff00007812 */ /* 0x000fc600078ec0ff */
[----:B------:R-:W-:Y:S01]  /*1a4b0*/  @!P6 HADD2 R59, -R80.H0_H0, -RZ.H0_H0 ;  /* 0xa00000ff503be230 */ /* 0x000fe20000000900 */
[----:B------:R-:W-:Y:S02]  /*1a4c0*/  F2FP.PACK_AB R18, R24, R30 ;  /* 0x0000001e1812723e */ /* 0x000fe400000000ff */
[----:B------:R-:W-:Y:S01]  /*1a4d0*/  ISETP.GE.U32.AND P0, PT, R217, R12, PT ;  /* 0x0000000cd900720c */ /* 0x000fe20003f06070 */
[----:B------:R-:W-:Y:S01]  /*1a4e0*/  MUFU.EX2 R24, R70 ;  /* 0x0000004600187308 */ /* 0x000fe20000000800 */
[----:B---3--:R-:W-:Y:S02]  /*1a4f0*/  F2FP.PACK_AB R47, R13, R22 ;  /* 0x000000160d2f723e */ /* 0x008fe400000000ff */
[----:B------:R-:W-:Y:S02]  /*1a500*/  PRMT R234, R80, 0x5410, R157 ;  /* 0x0000541050ea7816 */ /* 0x000fe4000000009d */
[----:B------:R-:W-:Y:S02]  /*1a510*/  PRMT R151, R26, 0x7610, R151 ;  /* 0x000076101a977816 */ /* 0x000fe40000000097 */
[----:B------:R-:W-:Y:S01]  /*1a520*/  @!P6 PRMT R80, R59, 0x5410, RZ ;  /* 0x000054103b50e816 */ /* 0x000fe200000000ff */
[----:B------:R-:W1:Y:S01]  /*1a530*/  MUFU.EX2 R12, R118 ;  /* 0x00000076000c7308 */ /* 0x000e620000000800 */
[----:B------:R-:W-:Y:S01]  /*1a540*/  ISETP.GE.U32.AND P6, PT, R217, R0, PT ;  /* 0x00000000d900720c */ /* 0x000fe20003fc6070 */
[----:B------:R-:W-:Y:S01]  /*1a550*/  FADD.FTZ R14, R13, R3 ;  /* 0x000000030d0e7221 */ /* 0x000fe20000010000 */
[----:B------:R-:W-:Y:S01]  /*1a560*/  SHF.R.U32.HI R0, RZ, 0x8, R17 ;  /* 0x00000008ff007819 */ /* 0x000fe20000011611 */
[----:B------:R-:W-:-:S04]  /*1a570*/  @!P4 HADD2 R48, -R81.H0_H0, -RZ.H0_H0 ;  /* 0xa00000ff5130c230 */ /* 0x000fc80000000900 */
[----:B------:R-:W2:Y:S01]  /*1a580*/  MUFU.EX2 R22, R44 ;  /* 0x0000002c00167308 */ /* 0x000ea20000000800 */
[----:B------:R-:W-:Y:S01]  /*1a590*/  @!P2 HADD2 R60, -R151.H0_H0, -RZ.H0_H0 ;  /* 0xa00000ff973ca230 */ /* 0x000fe20000000900 */
[----:B------:R-:W-:Y:S02]  /*1a5a0*/  PRMT R150, R26, 0x7632, R150 ;  /* 0x000076321a967816 */ /* 0x000fe40000000096 */
[----:B------:R-:W-:-:S04]  /*1a5b0*/  LOP3.LUT R0, R0, 0xffff, RZ, 0xc0, !PT ;  /* 0x0000ffff00007812 */ /* 0x000fc800078ec0ff */
[----:B------:R-:W3:Y:S01]  /*1a5c0*/  MUFU.EX2 R13, R71 ;  /* 0x00000047000d7308 */ /* 0x000ee20000000800 */
[----:B------:R-:W-:Y:S01]  /*1a5d0*/  @!P4 PRMT R81, R48, 0x5410, RZ ;  /* 0x000054103051c816 */ /* 0x000fe200000000ff */
[----:B------:R-:W-:Y:S01]  /*1a5e0*/  @!P1 HADD2 R54, -R157.H0_H0, -RZ.H0_H0 ;  /* 0xa00000ff9d369230 */ /* 0x000fe20000000900 */
[----:B------:R-:W-:-:S05]  /*1a5f0*/  PRMT R227, R151, 0x5410, R150 ;  /* 0x0000541097e37816 */ /* 0x000fca0000000096 */
[----:B------:R-:W4:Y:S01]  /*1a600*/  MUFU.EX2 R21, R46 ;  /* 0x0000002e00157308 */ /* 0x000f220000000800 */
[----:B------:R-:W-:Y:S02]  /*1a610*/  ISETP.GE.U32.AND P4, PT, R217, R2, PT ;  /* 0x00000002d900720c */ /* 0x000fe40003f86070 */
[----:B------:R-:W-:-:S05]  /*1a620*/  @!P2 PRMT R151, R60, 0x5410, RZ ;  /* 0x000054103c97a816 */ /* 0x000fca00000000ff */
[----:B------:R-:W1:Y:S01]  /*1a630*/  MUFU.EX2 R31, R119 ;  /* 0x00000077001f7308 */ /* 0x000e620000000800 */
[----:B------:R-:W-:Y:S02]  /*1a640*/  LOP3.LUT R2, R15, 0xff, RZ, 0xc0, !PT ;  /* 0x000000ff0f027812 */ /* 0x000fe400078ec0ff */
[----:B------:R-:W-:Y:S01]  /*1a650*/  ISETP.GE.U32.AND P2, PT, R217, R0, PT ;  /* 0x00000000d900720c */ /* 0x000fe20003f46070 */
[----:B------:R-:W-:-:S04]  /*1a660*/  FADD.FTZ R0, R23, R25 ;  /* 0x0000001917007221 */ /* 0x000fc80000010000 */
[----:B------:R-:W2:Y:S01]  /*1a670*/  MUFU.EX2 R28, R112 ;  /* 0x00000070001c7308 */ /* 0x000ea20000000800 */
[----:B------:R-:W-:Y:S02]  /*1a680*/  @!P1 PRMT R157, R54, 0x5410, RZ ;  /* 0x00005410369d9816 */ /* 0x000fe400000000ff */
[C---:B------:R-:W-:Y:S02]  /*1a690*/  PRMT R143, R16.reuse, 0x7610, R143 ;  /* 0x00007610108f7816 */ /* 0x040fe4000000008f */
[----:B------:R-:W-:-:S03]  /*1a6a0*/  PRMT R142, R16, 0x7632, R142 ;  /* 0x00007632108e7816 */ /* 0x000fc6000000008e */
[----:B------:R-:W4:Y:S01]  /*1a6b0*/  MUFU.EX2 R26, R72 ;  /* 0x00000048001a7308 */ /* 0x000f220000000800 */
[----:B------:R-:W-:Y:S01]  /*1a6c0*/  ISETP.GE.U32.AND P1, PT, R217, R2, PT ;  /* 0x00000002d900720c */ /* 0x000fe20003f26070 */
[----:B-1----:R-:W-:Y:S02]  /*1a6d0*/  FADD.FTZ R3, R12, R0 ;  /* 0x000000000c037221 */ /* 0x002fe40000010000 */
[----:B------:R-:W-:-:S04]  /*1a6e0*/  FADD.FTZ R2, R24, R20 ;  /* 0x0000001418027221 */ /* 0x000fc80000010000 */
[----:B------:R-:W1:Y:S01]  /*1a6f0*/  MUFU.EX2 R17, R36 ;  /* 0x0000002400117308 */ /* 0x000e620000000800 */
[----:B--2---:R-:W-:Y:S01]  /*1a700*/  FADD.FTZ R0, R22, R19 ;  /* 0x0000001316007221 */ /* 0x004fe20000010000 */
[----:B------:R-:W-:Y:S01]  /*1a710*/  F2FP.PACK_AB R39, R12, R23 ;  /* 0x000000170c27723e */ /* 0x000fe200000000ff */
[----:B---3--:R-:W-:-:S05]  /*1a720*/  FADD.FTZ R12, R13, R2 ;  /* 0x000000020d0c7221 */ /* 0x008fca0000010000 */
[----:B------:R-:W2:Y:S01]  /*1a730*/  MUFU.EX2 R16, R78 ;  /* 0x0000004e00107308 */ /* 0x000ea20000000800 */
[----:B------:R-:W-:Y:S01]  /*1a740*/  F2FP.PACK_AB R24, R13, R24 ;  /* 0x000000180d18723e */ /* 0x000fe200000000ff */
[----:B----4-:R-:W-:Y:S02]  /*1a750*/  FADD.FTZ R13, R21, R0 ;  /* 0x00000000150d7221 */ /* 0x010fe40000010000 */
[----:B------:R-:W-:-:S04]  /*1a760*/  FADD.FTZ R0, R31, R3 ;  /* 0x000000031f007221 */ /* 0x000fc80000010000 */
[----:B------:R-:W-:Y:S01]  /*1a770*/  FADD.FTZ R29, R28, R0 ;  /* 0x000000001c1d7221 */ /* 0x000fe20000010000 */
[----:B------:R-:W3:Y:S01]  /*1a780*/  MUFU.EX2 R15, R37 ;  /* 0x00000025000f7308 */ /* 0x000ee20000000800 */
[----:B------:R-:W-:Y:S02]  /*1a790*/  FADD.FTZ R0, R26, R12 ;  /* 0x0000000c1a007221 */ /* 0x000fe40000010000 */
[----:B-1----:R-:W-:-:S05]  /*1a7a0*/  FADD.FTZ R2, R17, R14 ;  /* 0x0000000e11027221 */ /* 0x002fca0000010000 */
[----:B------:R-:W1:Y:S01]  /*1a7b0*/  MUFU.EX2 R14, R57 ;  /* 0x00000039000e7308 */ /* 0x000e620000000800 */
[----:B--2---:R-:W-:Y:S01]  /*1a7c0*/  FADD.FTZ R20, R16, R0 ;  /* 0x0000000010147221 */ /* 0x004fe20000010000 */
[----:B------:R-:W-:-:S06]  /*1a7d0*/  LEA R0, R237, 0x1, 0x2 ;  /* 0x00000001ed007811 */ /* 0x000fcc00078e10ff */
[----:B------:R-:W2:Y:S01]  /*1a7e0*/  MUFU.EX2 R3, R63 ;  /* 0x0000003f00037308 */ /* 0x000ea20000000800 */
[----:B------:R-:W-:-:S04]  /*1a7f0*/  LOP3.LUT R0, R201, R0, RZ, 0x3c, !PT ;  /* 0x00000000c9007212 */ /* 0x000fc800078e3cff */
[----:B------:R-:W-:Y:S01]  /*1a800*/  LOP3.LUT R0, R0, R171, RZ, 0x3c, !PT ;  /* 0x000000ab00007212 */ /* 0x000fe200078e3cff */
[----:B---3--:R-:W-:Y:S02]  /*1a810*/  FADD.FTZ R30, R15, R2 ;  /* 0x000000020f1e7221 */ /* 0x008fe40000010000 */
[----:B-1----:R-:W-:Y:S02]  /*1a820*/  FADD.FTZ R2, R14, R13 ;  /* 0x0000000d0e027221 */ /* 0x002fe40000010000 */
[----:B------:R-:W-:Y:S01]  /*1a830*/  IMAD.WIDE.U32 R40, R0, -0x326172a9, RZ ;  /* 0xcd9e8d5700287825 */ /* 0x000fe200078e00ff */
[C---:B------:R-:W-:Y:S02]  /*1a840*/  PRMT R145, R18.reuse, 0x7610, R145 ;  /* 0x0000761012917816 */ /* 0x040fe40000000091 */
[----:B------:R-:W-:Y:S01]  /*1a850*/  PRMT R144, R18, 0x7632, R144 ;  /* 0x0000763212907816 */ /* 0x000fe20000000090 */
[----:B--2---:R-:W-:Y:S01]  /*1a860*/  FADD.FTZ R18, R3, R2 ;  /* 0x0000000203127221 */ /* 0x004fe20000010000 */
[----:B------:R-:W-:-:S02]  /*1a870*/  LOP3.LUT R2, R41, R240, R228, 0x96, !PT ;  /* 0x000000f029027212 */ /* 0x000fc400078e96e4 */
[----:B------:R-:W-:Y:S02]  /*1a880*/  F2FP.PACK_AB R23, R21, R22 ;  /* 0x000000161517723e */ /* 0x000fe400000000ff */
[----:B------:R-:W-:Y:S01]  /*1a890*/  F2FP.PACK_AB R21, R3, R14 ;  /* 0x0000000e0315723e */ /* 0x000fe200000000ff */
[----:B------:R-:W-:-:S05]  /*1a8a0*/  IMAD.WIDE.U32 R2, R2, -0x2daee0ad, RZ ;  /* 0xd2511f5302027825 */ /* 0x000fca00078e00ff */
[----:B------:R-:W-:Y:S02]  /*1a8b0*/  LOP3.LUT R0, R3, R242, R174, 0x96, !PT ;  /* 0x000000f203007212 */ /* 0x000fe400078e96ae */
[----:B------:R-:W-:Y:S02]  /*1a8c0*/  LOP3.LUT R3, R103, R239, R40, 0x96, !PT ;  /* 0x000000ef67037212 */ /* 0x000fe400078e9628 */
[----:B------:R-:W-:-:S03]  /*1a8d0*/  F2FP.PACK_AB R44, R15, R17 ;  /* 0x000000110f2c723e */ /* 0x000fc600000000ff */
[----:B------:R-:W-:Y:S01]  /*1a8e0*/  IMAD.WIDE.U32 R12, R3, -0x2daee0ad, RZ ;  /* 0xd2511f53030c7825 */ /* 0x000fe200078e00ff */
[----:B------:R-:W-:-:S03]  /*1a8f0*/  F2FP.PACK_AB R22, R16, R26 ;  /* 0x0000001a1016723e */ /* 0x000fc600000000ff */
        /* <DEDUP_REMOVED lines=9> */
[----:B------:R-:W-:Y:S01]  /*1a990*/  IMAD.WIDE.U32 R12, R3, -0x326172a9, RZ ;  /* 0xcd9e8d57030c7825 */ /* 0x000fe200078e00ff */
[----:B------:R-:W-:-:S03]  /*1a9a0*/  PRMT R147, R27, 0x7632, R147 ;  /* 0x000076321b937816 */ /* 0x000fc60000000093 */
[----:B------:R-:W-:Y:S01]  /*1a9b0*/  IMAD.WIDE.U32 R2, R2, -0x326172a9, RZ ;  /* 0xcd9e8d5702027825 */ /* 0x000fe200078e00ff */
[----:B------:R-:W-:Y:S01]  /*1a9c0*/  PRMT R146, R27, 0x7610, R146 ;  /* 0x000076101b927816 */ /* 0x000fe20000000092 */
[----:B------:R-:W-:-:S03]  /*1a9d0*/  @!P4 HADD2 R64, -R147.H0_H0, -RZ.H0_H0 ;  /* 0xa00000ff9340c230 */ /* 0x000fc60000000900 */
[----:B------:R-:W-:Y:S02]  /*1a9e0*/  LOP3.LUT R0, R3, R249, R12, 0x96, !PT ;  /* 0x000000f903007212 */ /* 0x000fe400078e960c */
        /* <DEDUP_REMOVED lines=16> */
[----:B------:R-:W-:Y:S02]  /*1aaf0*/  @!P0 PRMT R142, R66, 0x5410, RZ ;  /* 0x00005410428e8816 */ /* 0x000fe400000000ff */
[----:B------:R-:W-:Y:S01]  /*1ab00*/  ISETP.GE.U32.AND P0, PT, R217, R0, PT ;  /* 0x00000000d900720c */ /* 0x000fe20003f06070 */
[----:B------:R-:W1:Y:S01]  /*1ab10*/  MUFU.EX2 R25, R75 ;  /* 0x0000004b00197308 */ /* 0x000e620000000800 */
[----:B------:R-:W-:Y:S01]  /*1ab20*/  LOP3.LUT R0, R2, 0xff, RZ, 0xc0, !PT ;  /* 0x000000ff02007812 */ /* 0x000fe200078ec0ff */
[----:B------:R-:W-:Y:S01]  /*1ab30*/  @!P1 HADD2 R67, -R143.H0_H0, -RZ.H0_H0 ;  /* 0xa00000ff8f439230 */ /* 0x000fe20000000900 */
[----:B------:R-:W-:-:S02]  /*1ab40*/  @!P2 PRMT R144, R68, 0x5410, RZ ;  /* 0x000054104490a816 */ /* 0x000fc400000000ff */
[----:B------:R-:W-:Y:S02]  /*1ab50*/  LOP3.LUT R15, R13, R246, R14, 0x96, !PT ;  /* 0x000000f60d0f7212 */ /* 0x000fe400078e960e */
[----:B------:R-:W-:Y:S01]  /*1ab60*/  ISETP.GE.U32.AND P2, PT, R217, R0, PT ;  /* 0x00000000d900720c */ /* 0x000fe20003f46070 */
[----:B------:R-:W2:Y:S01]  /*1ab70*/  MUFU.EX2 R17, R77 ;  /* 0x0000004d00117308 */ /* 0x000ea20000000800 */
[--C-:B------:R-:W-:Y:S02]  /*1ab80*/  SHF.R.U32.HI R0, RZ, 0x10, R2.reuse ;  /* 0x00000010ff007819 */ /* 0x100fe40000011602 */
[----:B------:R-:W-:Y:S02]  /*1ab90*/  LOP3.LUT R14, R2, 0xffff, RZ, 0xc0, !PT ;  /* 0x0000ffff020e7812 */ /* 0x000fe400078ec0ff */
[----:B------:R-:W-:Y:S01]  /*1aba0*/  SHF.R.U32.HI R2, RZ, 0x18, R2 ;  /* 0x00000018ff027819 */ /* 0x000fe20000011602 */
[----:B------:R-:W-:Y:S01]  /*1abb0*/  @!P5 HADD2 R65, -R146.H0_H0, -RZ.H0_H0 ;  /* 0xa00000ff9241d230 */ /* 0x000fe20000000900 */
[----:B------:R-:W-:-:S02]  /*1abc0*/  @!P1 PRMT R143, R67, 0x5410, RZ ;  /* 0x00005410438f9816 */ /* 0x000fc400000000ff */
[----:B------:R-:W-:Y:S01]  /*1abd0*/  ISETP.GE.U32.AND P1, PT, R217, R2, PT ;  /* 0x00000002d900720c */ /* 0x000fe20003f26070 */
[----:B------:R-:W-:Y:S01]  /*1abe0*/  IMAD.WIDE.U32 R2, R15, -0x2daee0ad, RZ ;  /* 0xd2511f530f027825 */ /* 0x000fe200078e00ff */
[----:B------:R-:W-:Y:S02]  /*1abf0*/  LOP3.LUT R12, R12, 0xff, RZ, 0xc0, !PT ;  /* 0x000000ff0c0c7812 */ /* 0x000fe400078ec0ff */
[----:B------:R-:W-:Y:S02]  /*1ac00*/  @!P5 PRMT R146, R65, 0x5410, RZ ;  /* 0x000054104192d816 */ /* 0x000fe400000000ff */
[----:B------:R-:W-:Y:S02]  /*1ac10*/  ISETP.GE.U32.AND P5, PT, R217, R12, PT ;  /* 0x0000000cd900720c */ /* 0x000fe40003fa6070 */
[C---:B------:R-:W-:Y:S02]  /*1ac20*/  LOP3.LUT R13, R2.reuse, 0xff, RZ, 0xc0, !PT ;  /* 0x000000ff020d7812 */ /* 0x040fe400078ec0ff */
[----:B------:R-:W-:-:S02]  /*1ac30*/  LOP3.LUT R19, R2, 0xffff, RZ, 0xc0, !PT ;  /* 0x0000ffff02137812 */ /* 0x000fc400078ec0ff */
[--C-:B------:R-:W-:Y:S02]  /*1ac40*/  SHF.R.U32.HI R15, RZ, 0x10, R2.reuse ;  /* 0x00000010ff0f7819 */ /* 0x100fe40000011602 */
[----:B------:R-:W-:Y:S01]  /*1ac50*/  SHF.R.U32.HI R12, RZ, 0x18, R2 ;  /* 0x00000018ff0c7819 */ /* 0x000fe20000011602 */
[----:B-1----:R-:W-:Y:S01]  /*1ac60*/  FADD.FTZ R2, R25, R18 ;  /* 0x0000001219027221 */ /* 0x002fe20000010000 */
[----:B------:R-:W-:Y:S01]  /*1ac70*/  PRMT R127, R24, 0x7610, R127 ;  /* 0x00007610187f7816 */ /* 0x000fe2000000007f */
[----:B------:R-:W-:Y:S01]  /*1ac80*/  @!P6 HADD2 R62, -R150.H0_H0, -RZ.H0_H0 ;  /* 0xa00000ff963ee230 */ /* 0x000fe20000000900 */
[----:B------:R-:W-:Y:S01]  /*1ac90*/  LOP3.LUT R0, R0, 0xff, RZ, 0xc0, !PT ;  /* 0x000000ff00007812 */ /* 0x000fe200078ec0ff */
[----:B--2---:R-:W-:Y:S01]  /*1aca0*/  FADD.FTZ R18, R17, R2 ;  /* 0x0000000211127221 */ /* 0x004fe20000010000 */
[----:B------:R-:W-:Y:S01]  /*1acb0*/  SHF.R.U32.HI R2, RZ, 0x8, R14 ;  /* 0x00000008ff027819 */ /* 0x000fe2000001160e */
[----:B------:R-:W-:Y:S01]  /*1acc0*/  @!P4 HADD2 R76, -R127.H0_H0, -RZ.H0_H0 ;  /* 0xa00000ff7f4cc230 */ /* 0x000fe20000000900 */
[----:B------:R-:W-:-:S02]  /*1acd0*/  PRMT R126, R24, 0x7632, R126 ;  /* 0x00007632187e7816 */ /* 0x000fc4000000007e */
[----:B------:R-:W-:Y:S01]  /*1ace0*/  @!P6 PRMT R150, R62, 0x5410, RZ ;  /* 0x000054103e96e816 */ /* 0x000fe200000000ff */
[----:B------:R-:W-:Y:S01]  /*1acf0*/  IMAD.MOV.U32 R231, RZ, RZ, R215 ;  /* 0x000000ffffe77224 */ /* 0x000fe200078e00d7 */
[----:B------:R-:W-:Y:S01]  /*1ad00*/  ISETP.GE.U32.AND P6, PT, R217, R0, PT ;  /* 0x00000000d900720c */ /* 0x000fe20003fc6070 */
[----:B------:R1:W-:Y:S01]  /*1ad10*/  MUFU.EX2 R14, R120 ;  /* 0x00000078000e7308 */ /* 0x0003e20000000800 */
[----:B------:R-:W-:Y:S02]  /*1ad20*/  LOP3.LUT R2, R2, 0xffff, RZ, 0xc0, !PT ;  /* 0x0000ffff02027812 */ /* 0x000fe400078ec0ff */
[----:B------:R-:W-:Y:S02]  /*1ad30*/  LOP3.LUT R0, R3, R243, R16, 0x96, !PT ;  /* 0x000000f303007212 */ /* 0x000fe400078e9610 */
[----:B------:R-:W-:Y:S02]  /*1ad40*/  PRMT R215, R127, 0x5410, R126 ;  /* 0x000054107fd77816 */ /* 0x000fe4000000007e */
[----:B------:R-:W-:-:S02]  /*1ad50*/  @!P4 PRMT R127, R76, 0x5410, RZ ;  /* 0x000054104c7fc816 */ /* 0x000fc400000000ff */
[----:B------:R-:W-:Y:S01]  /*1ad60*/  ISETP.GE.U32.AND P4, PT, R217, R2, PT ;  /* 0x00000002d900720c */ /* 0x000fe20003f86070 */
[----:B------:R-:W2:Y:S01]  /*1ad70*/  MUFU.EX2 R27, R109 ;  /* 0x0000006d001b7308 */ /* 0x000ea20000000800 */
[----:B------:R-:W-:Y:S02]  /*1ad80*/  SHF.R.U32.HI R2, RZ, 0x10, R0 ;  /* 0x00000010ff027819 */ /* 0x000fe40000011600 */
[C---:B-1----:R-:W-:Y:S02]  /*1ad90*/  PRMT R120, R23.reuse, 0x7610, R120 ;  /* 0x0000761017787816 */ /* 0x042fe40000000078 */
[----:B------:R-:W-:Y:S02]  /*1ada0*/  PRMT R122, R23, 0x7632, R122 ;  /* 0x00007632177a7816 */ /* 0x000fe4000000007a */
[----:B------:R-:W-:Y:S01]  /*1adb0*/  PRMT R121, R22, 0x7610, R121 ;  /* 0x0000761016797816 */ /* 0x000fe20000000079 */
[----:B------:R-:W-:Y:S01]  /*1adc0*/  @!P5 HADD2 R88, -R120.H0_H0, -RZ.H0_H0 ;  /* 0xa00000ff7858d230 */ /* 0x000fe20000000900 */
[----:B------:R-:W-:Y:S01]  /*1add0*/  LOP3.LUT R2, R2, 0xff, RZ, 0xc0, !PT ;  /* 0x000000ff02027812 */ /* 0x000fe200078ec0ff */
[----:B------:R-:W-:Y:S01]  /*1ade0*/  IMAD.MOV.U32 R43, RZ, RZ, R214 ;  /* 0x000000ffff2b7224 */ /* 0x000fe200078e00d6 */
[----:B------:R-:W1:Y:S01]  /*1adf0*/  MUFU.EX2 R26, R111 ;  /* 0x0000006f001a7308 */ /* 0x000e620000000800 */
[----:B------:R-:W-:Y:S01]  /*1ae00*/  @!P3 HADD2 R73, -R126.H0_H0, -RZ.H0_H0 ;  /* 0xa00000ff7e49b230 */ /* 0x000fe20000000900 */
[----:B------:R-:W-:Y:S01]  /*1ae10*/  PRMT R214, R120, 0x5410, R122 ;  /* 0x0000541078d67816 */ /* 0x000fe2000000007a */
[----:B------:R-:W-:Y:S01]  /*1ae20*/  @!P2 HADD2 R89, -R121.H0_H0, -RZ.H0_H0 ;  /* 0xa00000ff7959a230 */ /* 0x000fe20000000900 */
[----:B------:R-:W-:-:S02]  /*1ae30*/  @!P5 PRMT R120, R88, 0x5410, RZ ;  /* 0x000054105878d816 */ /* 0x000fc400000000ff */
[----:B------:R-:W-:Y:S02]  /*1ae40*/  PRMT R124, R22, 0x7632, R124 ;  /* 0x00007632167c7816 */ /* 0x000fe4000000007c */
[----:B------:R-:W-:Y:S02]  /*1ae50*/  ISETP.GE.U32.AND P5, PT, R217, R2, PT ;  /* 0x00000002d900720c */ /* 0x000fe40003fa6070 */
[----:B------:R-:W-:Y:S01]  /*1ae60*/  LOP3.LUT R2, R0, 0xff, RZ, 0xc0, !PT ;  /* 0x000000ff00027812 */ /* 0x000fe200078ec0ff */
[----:B------:R-:W-:Y:S01]  /*1ae70*/  @!P4 HADD2 R90, -R124.H0_H0, -RZ.H0_H0 ;  /* 0xa00000ff7c5ac230 */ /* 0x000fe20000000900 */
[----:B------:R-:W-:Y:S01]  /*1ae80*/  @!P3 PRMT R126, R73, 0x5410, RZ ;  /* 0x00005410497eb816 */ /* 0x000fe200000000ff */
[----:B------:R3:W-:Y:S01]  /*1ae90*/  MUFU.EX2 R24, R132 ;  /* 0x0000008400187308 */ /* 0x0007e20000000800 */
[----:B------:R-:W-:Y:S02]  /*1aea0*/  PRMT R222, R121, 0x5410, R124 ;  /* 0x0000541079de7816 */ /* 0x000fe4000000007c */
[----:B------:R-:W-:-:S02]  /*1aeb0*/  ISETP.GE.U32.AND P3, PT, R217, R13, PT ;  /* 0x0000000dd900720c */ /* 0x000fc40003f66070 */
[----:B------:R-:W-:Y:S02]  /*1aec0*/  @!P2 PRMT R121, R89, 0x5410, RZ ;  /* 0x000054105979a816 */ /* 0x000fe400000000ff */
[----:B------:R-:W-:Y:S01]  /*1aed0*/  ISETP.GE.U32.AND P2, PT, R217, R2, PT ;  /* 0x00000002d900720c */ /* 0x000fe20003f46070 */
[----:B------:R-:W4:Y:S01]  /*1aee0*/  MUFU.EX2 R13, R123 ;  /* 0x0000007b000d7308 */ /* 0x000f220000000800 */
[----:B------:R-:W-:Y:S02]  /*1aef0*/  SHF.R.U32.HI R2, RZ, 0x18, R0 ;  /* 0x00000018ff027819 */ /* 0x000fe40000011600 */
[----:B------:R-:W-:Y:S01]  /*1af00*/  LOP3.LUT R0, R0, 0xffff, RZ, 0xc0, !PT ;  /* 0x0000ffff00007812 */ /* 0x000fe200078ec0ff */
[----:B--2---:R-:W-:Y:S01]  /*1af10*/  FADD.FTZ R3, R27, R20 ;  /* 0x000000141b037221 */ /* 0x004fe20000010000 */
[C---:B------:R-:W-:Y:S02]  /*1af20*/  PRMT R130, R21.reuse, 0x7610, R130 ;  /* 0x0000761015827816 */ /* 0x040fe40000000082 */
[----:B---3--:R-:W-:-:S02]  /*1af30*/  PRMT R132, R21, 0x7632, R132 ;  /* 0x0000763215847816 */ /* 0x008fc40000000084 */
[----:B------:R-:W-:Y:S02]  /*1af40*/  @!P4 PRMT R124, R90, 0x5410, RZ ;  /* 0x000054105a7cc816 */ /* 0x000fe400000000ff */
[----:B------:R-:W-:Y:S01]  /*1af50*/  ISETP.GE.U32.AND P4, PT, R217, R2, PT ;  /* 0x00000002d900720c */ /* 0x000fe20003f86070 */
[----:B------:R-:W-:Y:S01]  /*1af60*/  @!P1 HADD2 R91, -R132.H0_H0, -RZ.H0_H0 ;  /* 0xa00000ff845b9230 */ /* 0x000fe20000000900 */
[----:B------:R-:W-:Y:S02]  /*1af70*/  LOP3.LUT R2, R15, 0xff, RZ, 0xc0, !PT ;  /* 0x000000ff0f027812 */ /* 0x000fe400078ec0ff */
[----:B------:R-:W-:Y:S01]  /*1af80*/  SHF.R.U32.HI R0, RZ, 0x8, R0 ;  /* 0x00000008ff007819 */ /* 0x000fe20000011600 */
[C---:B-1----:R-:W-:Y:S01]  /*1af90*/  FADD.FTZ R3, R26.reuse, R3 ;  /* 0x000000031a037221 */ /* 0x042fe20000010000 */
[----:B------:R-:W-:Y:S01]  /*1afa0*/  F2FP.PACK_AB R16, R26, R27 ;  /* 0x0000001b1a10723e */ /* 0x000fe200000000ff */
[----:B------:R-:W-:Y:S01]  /*1afb0*/  @!P6 HADD2 R92, -R130.H0_H0, -RZ.H0_H0 ;  /* 0xa00000ff825ce230 */ /* 0x000fe20000000900 */
[----:B------:R-:W1:Y:S01]  /*1afc0*/  MUFU.EX2 R15, R101 ;  /* 0x00000065000f7308 */ /* 0x000e620000000800 */
[----:B------:R-:W-:Y:S01]  /*1afd0*/  @!P0 HADD2 R79, -R122.H0_H0, -RZ.H0_H0 ;  /* 0xa00000ff7a4f8230 */ /* 0x000fe20000000900 */
[----:B------:R-:W-:-:S02]  /*1afe0*/  PRMT R216, R130, 0x5410, R132 ;  /* 0x0000541082d87816 */ /* 0x000fc40000000084 */
[----:B------:R-:W-:Y:S02]  /*1aff0*/  @!P1 PRMT R132, R91, 0x5410, RZ ;  /* 0x000054105b849816 */ /* 0x000fe400000000ff */
[----:B------:R-:W-:Y:S01]  /*1b000*/  LOP3.LUT R0, R0, 0xffff, RZ, 0xc0, !PT ;  /* 0x0000ffff00007812 */ /* 0x000fe200078ec0ff */
[----:B------:R-:W-:Y:S01]  /*1b010*/  FADD.FTZ R3, R14, R3 ;  /* 0x000000030e037221 */ /* 0x000fe20000010000 */
[----:B------:R-:W-:Y:S01]  /*1b020*/  ISETP.GE.U32.AND P1, PT, R217, R2, PT ;  /* 0x00000002d900720c */ /* 0x000fe20003f26070 */
[----:B------:R2:W-:Y:S01]  /*1b030*/  MUFU.EX2 R23, R139 ;  /* 0x0000008b00177308 */ /* 0x0005e20000000800 */
[----:B------:R-:W-:Y:S02]  /*1b040*/  @!P6 PRMT R130, R92, 0x5410, RZ ;  /* 0x000054105c82e816 */ /* 0x000fe400000000ff */
[----:B------:R-:W-:Y:S02]  /*1b050*/  @!P0 PRMT R122, R79, 0x5410, RZ ;  /* 0x000054104f7a8816 */ /* 0x000fe400000000ff */
[----:B------:R-:W-:-:S03]  /*1b060*/  ISETP.GE.U32.AND P6, PT, R217, R0, PT ;  /* 0x00000000d900720c */ /* 0x000fc60003fc6070 */
[----:B------:R-:W3:Y:S01]  /*1b070*/  MUFU.EX2 R2, R104 ;  /* 0x0000006800027308 */ /* 0x000ee20000000800 */
[----:B------:R-:W-:Y:S01]  /*1b080*/  ISETP.GE.U32.AND P0, PT, R217, R12, PT ;  /* 0x0000000cd900720c */ /* 0x000fe20003f06070 */
[----:B----4-:R-:W-:Y:S01]  /*1b090*/  FADD.FTZ R12, R13, R3 ;  /* 0x000000030d0c7221 */ /* 0x010fe20000010000 */
[----:B------:R-:W-:Y:S02]  /*1b0a0*/  SHF.R.U32.HI R0, RZ, 0x8, R19 ;  /* 0x00000008ff007819 */ /* 0x000fe40000011613 */
[----:B--2---:R-:W-:-:S03]  /*1b0b0*/  PRMT R139, R16, 0x7610, R139 ;  /* 0x00007610108b7816 */ /* 0x004fc6000000008b */
[----:B------:R2:W-:Y:S01]  /*1b0c0*/  MUFU.EX2 R26, R138 ;  /* 0x0000008a001a7308 */ /* 0x0005e20000000800 */
[----:B------:R-:W-:Y:S01]  /*1b0d0*/  F2FP.PACK_AB R3, R13, R14 ;  /* 0x0000000e0d03723e */ /* 0x000fe200000000ff */
[----:B------:R-:W-:Y:S01]  /*1b0e0*/  @!P2 HADD2 R93, -R139.H0_H0, -RZ.H0_H0 ;  /* 0xa00000ff8b5da230 */ /* 0x000fe20000000900 */
[----:B------:R-:W-:Y:S01]  /*1b0f0*/  LOP3.LUT R0, R0, 0xffff, RZ, 0xc0, !PT ;  /* 0x0000ffff00007812 */ /* 0x000fe200078ec0ff */
[----:B------:R-:W-:-:S04]  /*1b100*/  IMAD.MOV.U32 R77, RZ, RZ, R211 ;  /* 0x000000ffff4d7224 */ /* 0x000fc800078e00d3 */
[----:B------:R-:W4:Y:S01]  /*1b110*/  MUFU.EX2 R14, R49 ;  /* 0x00000031000e7308 */ /* 0x000f220000000800 */
[----:B------:R-:W-:Y:S02]  /*1b120*/  F2FP.PACK_AB R17, R17, R25 ;  /* 0x000000191111723e */ /* 0x000fe400000000ff */
[----:B--2---:R-:W-:-:S05]  /*1b130*/  PRMT R138, R16, 0x7632, R138 ;  /* 0x00007632108a7816 */ /* 0x004fca000000008a */
[----:B------:R-:W2:Y:S01]  /*1b140*/  MUFU.EX2 R13, R51 ;  /* 0x00000033000d7308 */ /* 0x000ea20000000800 */
[----:B------:R-:W-:Y:S02]  /*1b150*/  PRMT R211, R139, 0x5410, R138 ;  /* 0x000054108bd37816 */ /* 0x000fe4000000008a */
[----:B------:R-:W-:Y:S02]  /*1b160*/  @!P2 PRMT R139, R93, 0x5410, RZ ;  /* 0x000054105d8ba816 */ /* 0x000fe400000000ff */
[----:B------:R-:W-:-:S03]  /*1b170*/  ISETP.GE.U32.AND P2, PT, R217, R0, PT ;  /* 0x00000000d900720c */ /* 0x000fc60003f46070 */
[----:B------:R-:W2:Y:S01]  /*1b180*/  MUFU.EX2 R25, R187 ;  /* 0x000000bb00197308 */ /* 0x000ea20000000800 */
[----:B-1----:R-:W-:Y:S01]  /*1b190*/  FADD.FTZ R0, R15, R18 ;  /* 0x000000120f007221 */ /* 0x002fe20000010000 */
[C---:B------:R-:W-:Y:S02]  /*1b1a0*/  PRMT R129, R3.reuse, 0x7610, R129 ;  /* 0x0000761003817816 */ /* 0x040fe40000000081 */
[----:B------:R-:W-:Y:S01]  /*1b1b0*/  PRMT R128, R3, 0x7632, R128 ;  /* 0x0000763203807816 */ /* 0x000fe20000000080 */
[C---:B---3--:R-:W-:Y:S01]  /*1b1c0*/  FADD.FTZ R3, R2.reuse, R0 ;  /* 0x0000000002037221 */ /* 0x048fe20000010000 */
[----:B------:R-:W-:Y:S02]  /*1b1d0*/  F2FP.PACK_AB R0, R2, R15 ;  /* 0x0000000f0200723e */ /* 0x000fe400000000ff */
[----:B------:R-:W1:Y:S02]  /*1b1e0*/  MUFU.EX2 R20, R190 ;  /* 0x000000be00147308 */ /* 0x000e640000000800 */
[----:B------:R-:W-:-:S06]  /*1b1f0*/  PRMT R125, R0, 0x7610, R125 ;  /* 0x00007610007d7816 */ /* 0x000fcc000000007d */
[----:B------:R-:W3:Y:S01]  /*1b200*/  MUFU.EX2 R22, R133 ;  /* 0x0000008500167308 */ /* 0x000ee20000000800 */
[----:B------:R-:W-:Y:S01]  /*1b210*/  PRMT R123, R0, 0x7632, R123 ;  /* 0x00007632007b7816 */ /* 0x000fe2000000007b */
[----:B----4-:R-:W-:-:S06]  /*1b220*/  FADD.FTZ R0, R14, R30 ;  /* 0x0000001e0e007221 */ /* 0x010fcc0000010000 */
[----:B------:R-:W4:Y:S01]  /*1b230*/  MUFU.EX2 R16, R106 ;  /* 0x0000006a00107308 */ /* 0x000f220000000800 */
[----:B--2---:R-:W-:-:S07]  /*1b240*/  FADD.FTZ R30, R13, R0 ;  /* 0x000000000d1e7221 */ /* 0x004fce0000010000 */
[----:B------:R-:W2:Y:S01]  /*1b250*/  MUFU.EX2 R15, R107 ;  /* 0x0000006b000f7308 */ /* 0x000ea20000000800 */
[----:B------:R-:W-:Y:S02]  /*1b260*/  FADD.FTZ R0, R25, R29 ;  /* 0x0000001d19007221 */ /* 0x000fe40000010000 */
[----:B------:R-:W-:Y:S01]  /*1b270*/  FADD.FTZ R2, R24, R12 ;  /* 0x0000000c18027221 */ /* 0x000fe20000010000 */
[----:B------:R-:W-:Y:S02]  /*1b280*/  F2FP.PACK_AB R37, R13, R14 ;  /* 0x0000000e0d25723e */ /* 0x000fe400000000ff */
[----:B------:R-:W-:Y:S01]  /*1b290*/  F2FP.PACK_AB R45, R28, R31 ;  /* 0x0000001f1c2d723e */ /* 0x000fe200000000ff */
[----:B-1----:R-:W-:Y:S01]  /*1b2a0*/  FADD.FTZ R28, R20, R0 ;  /* 0x00000000141c7221 */ /* 0x002fe20000010000 */
[----:B------:R-:W1:Y:S01]  /*1b2b0*/  MUFU.EX2 R13, R110 ;  /* 0x0000006e000d7308 */ /* 0x000e620000000800 */
[----:B---3--:R-:W-:Y:S02]  /*1b2c0*/  FADD.FTZ R2, R22, R2 ;  /* 0x0000000216027221 */ /* 0x008fe40000010000 */
[----:B----4-:R-:W-:-:S02]  /*1b2d0*/  FADD.FTZ R0, R16, R3 ;  /* 0x0000000310007221 */ /* 0x010fc40000010000 */
[----:B------:R-:W-:-:S03]  /*1b2e0*/  FADD.FTZ R3, R26, R2 ;  /* 0x000000021a037221 */ /* 0x000fc60000010000 */
[----:B------:R-:W3:Y:S01]  /*1b2f0*/  MUFU.EX2 R12, R114 ;  /* 0x00000072000c7308 */ /* 0x000ee20000000800 */
[----:B--2---:R-:W-:Y:S01]  /*1b300*/  FADD.FTZ R2, R15, R0 ;  /* 0x000000000f027221 */ /* 0x004fe20000010000 */
[----:B------:R-:W-:Y:S01]  /*1b310*/  LEA R0, R237, 0x2, 0x2 ;  /* 0x00000002ed007811 */ /* 0x000fe200078e10ff */
[----:B------:R-:W-:Y:S02]  /*1b320*/  IMAD.MOV.U32 R19, RZ, RZ, R42 ;  /* 0x000000ffff137224 */ /* 0x000fe400078e002a */
[----:B------:R-:W-:Y:S01]  /*1b330*/  IMAD.MOV.U32 R187, RZ, RZ, R210 ;  /* 0x000000ffffbb7224 */ /* 0x000fe200078e00d2 */
[----:B------:R-:W-:Y:S01]  /*1b340*/  LOP3.LUT R0, R171, R201, R0, 0x96, !PT ;  /* 0x000000c9ab007212 */ /* 0x000fe200078e9600 */
[----:B------:R-:W-:Y:S01]  /*1b350*/  IMAD.MOV.U32 R42, RZ, RZ, R233 ;  /* 0x000000ffff2a7224 */ /* 0x000fe200078e00e9 */
[----:B------:R-:W-:Y:S01]  /*1b360*/  F2FP.PACK_AB R38, R20, R25 ;  /* 0x000000191426723e */ /* 0x000fe200000000ff */
[----:B------:R-:W-:Y:S01]  /*1b370*/  IMAD.MOV.U32 R25, RZ, RZ, R187 ;  /* 0x000000ffff197224 */ /* 0x000fe200078e00bb */
[----:B------:R-:W-:Y:S01]  /*1b380*/  F2FP.PACK_AB R22, R22, R24 ;  /* 0x000000181616723e */ /* 0x000fe200000000ff */
[----:B------:R-:W-:Y:S01]  /*1b390*/  IMAD.MOV.U32 R187, RZ, RZ, R42 ;  /* 0x000000ffffbb7224 */ /* 0x000fe200078e002a */
[----:B------:R-:W-:Y:S01]  /*1b3a0*/  F2FP.PACK_AB R24, R23, R26 ;  /* 0x0000001a1718723e */ /* 0x000fe200000000ff */
[----:B------:R-:W-:-:S02]  /*1b3b0*/  IMAD.MOV.U32 R26, RZ, RZ, R43 ;  /* 0x000000ffff1a7224 */ /* 0x000fc400078e002b */
[----:B-1----:R-:W-:Y:S02]  /*1b3c0*/  FADD.FTZ R2, R13, R2 ;  /* 0x000000020d027221 */ /* 0x002fe40000010000 */
[----:B------:R-:W-:-:S04]  /*1b3d0*/  IMAD.WIDE.U32 R42, R0, -0x326172a9, RZ ;  /* 0xcd9e8d57002a7825 */ /* 0x000fc800078e00ff */
[----:B---3--:R-:W-:Y:S01]  /*1b3e0*/  FADD.FTZ R18, R12, R2 ;  /* 0x000000020c127221 */ /* 0x008fe20000010000 */
[----:B------:R-:W-:Y:S01]  /*1b3f0*/  LOP3.LUT R2, R43, R240, R228, 0x96, !PT ;  /* 0x000000f02b027212 */ /* 0x000fe200078e96e4 */
[----:B------:R-:W-:-:S04]  /*1b400*/  FADD.FTZ R20, R23, R3 ;  /* 0x0000000317147221 */ /* 0x000fc80000010000 */
[----:B------:R-:W-:-:S05]  /*1b410*/  IMAD.WIDE.U32 R2, R2, -0x2daee0ad, RZ ;  /* 0xd2511f5302027825 */ /* 0x000fca00078e00ff */
[----:B------:R-:W-:Y:S02]  /*1b420*/  LOP3.LUT R0, R3, R242, R174, 0x96, !PT ;  /* 0x000000f203007212 */ /* 0x000fe400078e96ae */
[----:B------:R-:W-:Y:S02]  /*1b430*/  LOP3.LUT R3, R103, R239, R42, 0x96, !PT ;  /* 0x000000ef67037212 */ /* 0x000fe400078e962a */
[----:B------:R-:W-:-:S03]  /*1b440*/  F2FP.PACK_AB R23, R12, R13 ;  /* 0x0000000d0c17723e */ /* 0x000fc600000000ff */
[----:B------:R-:W-:Y:S01]  /*1b450*/  IMAD.WIDE.U32 R12, R3, -0x2daee0ad, RZ ;  /* 0xd2511f53030c7825 */ /* 0x000fe200078e00ff */
[C---:B------:R-:W-:Y:S02]  /*1b460*/  PRMT R133, R17.reuse, 0x7610, R133 ;  /* 0x0000761011857816 */ /* 0x040fe40000000085 */
[----:B------:R-:W-:Y:S02]  /*1b470*/  PRMT R131, R17, 0x7632, R131 ;  /* 0x0000763211837816 */ /* 0x000fe40000000083 */
[----:B------:R-:W-:Y:S01]  /*1b480*/  F2FP.PACK_AB R21, R15, R16 ;  /* 0x000000100f15723e */ /* 0x000fe200000000ff */
        /* <DEDUP_REMOVED lines=14> */
[----:B------:R-:W-:Y:S02]  /*1b570*/  LOP3.LUT R12, R0, 0xff, RZ, 0xc0, !PT ;  /* 0x000000ff000c7812 */ /* 0x000fe400078ec0ff */
[----:B------:R-:W-:Y:S02]  /*1b580*/  @!P4 PRMT R131, R94, 0x5410, RZ ;  /* 0x000054105e83c816 */ /* 0x000fe400000000ff */
[----:B------:R-:W-:Y:S02]  /*1b590*/  ISETP.GE.U32.AND P4, PT, R217, R12, PT ;  /* 0x0000000cd900720c */ /* 0x000fe40003f86070 */
[----:B------:R-:W-:Y:S01]  /*1b5a0*/  LOP3.LUT R12, R0, 0xffff, RZ, 0xc0, !PT ;  /* 0x0000ffff000c7812 */ /* 0x000fe200078ec0ff */
[----:B------:R-:W-:-:S03]  /*1b5b0*/  @!P3 HADD2 R98, -R129.H0_H0, -RZ.H0_H0 ;  /* 0xa00000ff8162b230 */ /* 0x000fc60000000900 */
[----:B------:R-:W-:Y:S01]  /*1b5c0*/  SHF.R.U32.HI R12, RZ, 0x8, R12 ;  /* 0x00000008ff0c7819 */ /* 0x000fe2000001160c */
[----:B------:R-:W-:Y:S02]  /*1b5d0*/  IMAD.MOV.U32 R233, RZ, RZ, R231 ;  /* 0x000000ffffe97224 */ /* 0x000fe400078e00e7 */
[----:B------:R-:W-:Y:S01]  /*1b5e0*/  IMAD.MOV.U32 R231, RZ, RZ, R213 ;  /* 0x000000ffffe77224 */ /* 0x000fe200078e00d5 */
[----:B------:R-:W-:Y:S02]  /*1b5f0*/  LOP3.LUT R12, R12, 0xffff, RZ, 0xc0, !PT ;  /* 0x0000ffff0c0c7812 */ /* 0x000fe400078ec0ff */
[----:B------:R-:W-:Y:S01]  /*1b600*/  PRMT R213, R129, 0x5410, R128 ;  /* 0x0000541081d57816 */ /* 0x000fe20000000080 */
[----:B------:R-:W-:Y:S01]  /*1b610*/  @!P0 HADD2 R99, -R123.H0_H0, -RZ.H0_H0 ;  /* 0xa00000ff7b638230 */ /* 0x000fe20000000900 */
[----:B------:R-:W-:Y:S02]  /*1b620*/  @!P3 PRMT R129, R98, 0x5410, RZ ;  /* 0x000054106281b816 */ /* 0x000fe400000000ff */
[----:B------:R-:W-:Y:S01]  /*1b630*/  ISETP.GE.U32.AND P3, PT, R217, R12, PT ;  /* 0x0000000cd900720c */ /* 0x000fe20003f66070 */
[----:B------:R-:W-:Y:S01]  /*1b640*/  IMAD.MOV.U32 R27, RZ, RZ, R241 ;  /* 0x000000ffff1b7224 */ /* 0x000fe200078e00f1 */
[----:B------:R-:W-:Y:S01]  /*1b650*/  SHF.R.U32.HI R12, RZ, 0x10, R0 ;  /* 0x00000010ff0c7819 */ /* 0x000fe20000011600 */
[----:B------:R-:W-:Y:S01]  /*1b660*/  IMAD.MOV.U32 R241, RZ, RZ, R212 ;  /* 0x000000fffff17224 */ /* 0x000fe200078e00d4 */
[----:B------:R-:W-:Y:S01]  /*1b670*/  SHF.R.U32.HI R0, RZ, 0x18, R0 ;  /* 0x00000018ff007819 */ /* 0x000fe20000011600 */
[----:B------:R-:W-:Y:S01]  /*1b680*/  @!P2 HADD2 R97, -R128.H0_H0, -RZ.H0_H0 ;  /* 0xa00000ff8061a230 */ /* 0x000fe20000000900 */
[----:B------:R-:W-:-:S02]  /*1b690*/  PRMT R212, R125, 0x5410, R123 ;  /* 0x000054107dd47816 */ /* 0x000fc4000000007b */
[----:B------:R-:W-:Y:S02]  /*1b6a0*/  @!P0 PRMT R123, R99, 0x5410, RZ ;  /* 0x00005410637b8816 */ /* 0x000fe400000000ff */
[----:B------:R-:W-:Y:S02]  /*1b6b0*/  ISETP.GE.U32.AND P0, PT, R217, R0, PT ;  /* 0x00000000d900720c */ /* 0x000fe40003f06070 */
[----:B------:R-:W-:Y:S01]  /*1b6c0*/  LOP3.LUT R0, R2, 0xff, RZ, 0xc0, !PT ;  /* 0x000000ff02007812 */ /* 0x000fe200078ec0ff */
[----:B------:R-:W-:Y:S01]  /*1b6d0*/  @!P1 HADD2 R100, -R125.H0_H0, -RZ.H0_H0 ;  /* 0xa00000ff7d649230 */ /* 0x000fe20000000900 */
[----:B------:R-:W-:Y:S02]  /*1b6e0*/  @!P2 PRMT R128, R97, 0x5410, RZ ;  /* 0x000054106180a816 */ /* 0x000fe400000000ff */
[----:B------:R-:W-:Y:S02]  /*1b6f0*/  LOP3.LUT R15, R13, R246, R14, 0x96, !PT ;  /* 0x000000f60d0f7212 */ /* 0x000fe400078e960e */
[----:B------:R-:W-:-:S02]  /*1b700*/  ISETP.GE.U32.AND P2, PT, R217, R0, PT ;  /* 0x00000000d900720c */ /* 0x000fc40003f46070 */
[--C-:B------:R-:W-:Y:S02]  /*1b710*/  SHF.R.U32.HI R0, RZ, 0x10, R2.reuse ;  /* 0x00000010ff007819 */ /* 0x100fe40000011602 */
[----:B------:R-:W-:Y:S02]  /*1b720*/  LOP3.LUT R14, R2, 0xffff, RZ, 0xc0, !PT ;  /* 0x0000ffff020e7812 */ /* 0x000fe400078ec0ff */
[----:B------:R-:W-:Y:S01]  /*1b730*/  SHF.R.U32.HI R2, RZ, 0x18, R2 ;  /* 0x00000018ff027819 */ /* 0x000fe20000011602 */
[----:B------:R-:W-:Y:S01]  /*1b740*/  @!P5 HADD2 R95, -R133.H0_H0, -RZ.H0_H0 ;  /* 0xa00000ff855fd230 */ /* 0x000fe20000000900 */
[----:B------:R-:W-:Y:S02]  /*1b750*/  @!P1 PRMT R125, R100, 0x5410, RZ ;  /* 0x00005410647d9816 */ /* 0x000fe400000000ff */
[----:B------:R-:W-:Y:S01]  /*1b760*/  ISETP.GE.U32.AND P1, PT, R217, R2, PT ;  /* 0x00000002d900720c */ /* 0x000fe20003f26070 */
[----:B------:R-:W-:Y:S01]  /*1b770*/  IMAD.WIDE.U32 R2, R15, -0x2daee0ad, RZ ;  /* 0xd2511f530f027825 */ /* 0x000fe200078e00ff */
[----:B------:R-:W-:Y:S01]  /*1b780*/  LOP3.LUT R12, R12, 0xff, RZ, 0xc0, !PT ;  /* 0x000000ff0c0c7812 */ /* 0x000fe200078ec0ff */
[----:B------:R1:W-:Y:S01]  /*1b790*/  MUFU.EX2 R17, R177 ;  /* 0x000000b100117308 */ /* 0x0003e20000000800 */
[----:B------:R-:W-:-:S02]  /*1b7a0*/  @!P5 PRMT R133, R95, 0x5410, RZ ;  /* 0x000054105f85d816 */ /* 0x000fc400000000ff */
[----:B------:R-:W-:Y:S02]  /*1b7b0*/  ISETP.GE.U32.AND P5, PT, R217, R12, PT ;  /* 0x0000000cd900720c */ /* 0x000fe40003fa6070 */
[C---:B------:R-:W-:Y:S02]  /*1b7c0*/  LOP3.LUT R13, R2.reuse, 0xff, RZ, 0xc0, !PT ;  /* 0x000000ff020d7812 */ /* 0x040fe400078ec0ff */
[--C-:B------:R-:W-:Y:S02]  /*1b7d0*/  SHF.R.U32.HI R15, RZ, 0x10, R2.reuse ;  /* 0x00000010ff0f7819 */ /* 0x100fe40000011602 */
[----:B------:R-:W-:Y:S01]  /*1b7e0*/  SHF.R.U32.HI R12, RZ, 0x18, R2 ;  /* 0x00000018ff0c7819 */ /* 0x000fe20000011602 */
[----:B-1----:R-:W-:Y:S01]  /*1b7f0*/  IMAD.MOV.U32 R177, RZ, RZ, R19 ;  /* 0x000000ffffb17224 */ /* 0x002fe200078e0013 */
[----:B------:R-:W-:Y:S01]  /*1b800*/  LOP3.LUT R19, R2, 0xffff, RZ, 0xc0, !PT ;  /* 0x0000ffff02137812 */ /* 0x000fe200078ec0ff */
[----:B------:R-:W-:Y:S02]  /*1b810*/  IMAD.MOV.U32 R2, RZ, RZ, R209 ;  /* 0x000000ffff027224 */ /* 0x000fe400078e00d1 */
[----:B------:R-:W2:Y:S01]  /*1b820*/  LDL.LU R209, [R1+0x47c] ;  /* 0x00047c0001d17983 */ /* 0x000ea20000300800 */
[----:B------:R-:W-:-:S02]  /*1b830*/  IMAD.MOV.U32 R190, RZ, RZ, R27 ;  /* 0x000000ffffbe7224 */ /* 0x000fc400078e001b */
[----:B------:R1:W3:Y:S01]  /*1b840*/  MUFU.EX2 R27, R197 ;  /* 0x000000c5001b7308 */ /* 0x0002e20000000800 */
[----:B------:R-:W-:Y:S01]  /*1b850*/  @!P6 HADD2 R96, -R138.H0_H0, -RZ.H0_H0 ;  /* 0xa00000ff8a60e230 */ /* 0x000fe20000000900 */
[----:B------:R-:W-:Y:S01]  /*1b860*/  LOP3.LUT R0, R0, 0xff, RZ, 0xc0, !PT ;  /* 0x000000ff00007812 */ /* 0x000fe200078ec0ff */
[----:B-1----:R-:W-:-:S05]  /*1b870*/  IMAD.MOV.U32 R197, RZ, RZ, R26 ;  /* 0x000000ffffc57224 */ /* 0x002fca00078e001a */
[----:B------:R1:W4:Y:S01]  /*1b880*/  MUFU.EX2 R26, R198 ;  /* 0x000000c6001a7308 */ /* 0x0003220000000800 */
[----:B------:R-:W-:Y:S02]  /*1b890*/  @!P6 PRMT R138, R96, 0x5410, RZ ;  /* 0x00005410608ae816 */ /* 0x000fe400000000ff */
[----:B------:R-:W-:Y:S01]  /*1b8a0*/  ISETP.GE.U32.AND P6, PT, R217, R0, PT ;  /* 0x00000000d900720c */ /* 0x000fe20003fc6070 */
[----:B-1----:R-:W-:-:S04]  /*1b8b0*/  IMAD.MOV.U32 R198, RZ, RZ, R25 ;  /* 0x000000ffffc67224 */ /* 0x002fc800078e0019 */
[----:B------:R-:W1:Y:S01]  /*1b8c0*/  MUFU.EX2 R25, R117 ;  /* 0x0000007500197308 */ /* 0x000e620000000800 */
[----:B------:R-:W-:Y:S01]  /*1b8d0*/  LOP3.LUT R0, R3, R243, R16, 0x96, !PT ;  /* 0x000000f303007212 */ /* 0x000fe200078e9610 */
[----:B---3--:R-:W-:Y:S02]  /*1b8e0*/  FADD.FTZ R3, R27, R20 ;  /* 0x000000141b037221 */ /* 0x008fe40000010000 */
[----:B------:R-:W-:Y:S01]  /*1b8f0*/  IMAD.MOV.U32 R20, RZ, RZ, R2 ;  /* 0x000000ffff147224 */ /* 0x000fe200078e0002 */
[C---:B----4-:R-:W-:Y:S01]  /*1b900*/  F2FP.PACK_AB R16, R26.reuse, R27 ;  /* 0x0000001b1a10723e */ /* 0x050fe200000000ff */
[----:B------:R-:W-:Y:S02]  /*1b910*/  FADD.FTZ R3, R26, R3 ;  /* 0x000000031a037221 */ /* 0x000fe40000010000 */
[----:B-1----:R-:W-:Y:S02]  /*1b920*/  FADD.FTZ R2, R25, R18 ;  /* 0x0000001219027221 */ /* 0x002fe40000010000 */
[----:B--2---:R-:W-:-:S02]  /*1b930*/  IMAD.MOV.U32 R18, RZ, RZ, R209 ;  /* 0x000000ffff127224 */ /* 0x004fc400078e00d1 */
[----:B------:R-:W2:Y:S02]  /*1b940*/  LDL.LU R209, [R1+0x478] ;  /* 0x0004780001d17983 */ /* 0x000ea40000300800 */
[----:B------:R-:W-:Y:S02]  /*1b950*/  IMAD.MOV.U32 R26, RZ, RZ, R18 ;  /* 0x000000ffff1a7224 */ /* 0x000fe400078e0012 */
[----:B------:R-:W-:Y:S02]  /*1b960*/  FADD.FTZ R18, R17, R2 ;  /* 0x0000000211127221 */ /* 0x000fe40000010000 */
[----:B------:R-:W3:Y:S01]  /*1b970*/  LDL.LU R2, [R1+0x1e4] ;  /* 0x0001e40001027983 */ /* 0x000ee20000300800 */
[C---:B------:R-:W-:Y:S02]  /*1b980*/  PRMT R119, R22.reuse, 0x7610, R119 ;  /* 0x0000761016777816 */ /* 0x040fe40000000077 */
[----:B------:R-:W-:-:S03]  /*1b990*/  PRMT R118, R22, 0x7632, R118 ;  /* 0x0000763216767816 */ /* 0x000fc60000000076 */
[----:B------:R-:W-:Y:S01]  /*1b9a0*/  @!P4 HADD2 R108, -R119.H0_H0, -RZ.H0_H0 ;  /* 0xa00000ff776cc230 */ /* 0x000fe20000000900 */
[C---:B------:R-:W-:Y:S01]  /*1b9b0*/  PRMT R117, R21.reuse, 0x7632, R117 ;  /* 0x0000763215757816 */ /* 0x040fe20000000075 */
[----:B------:R-:W-:Y:S01]  /*1b9c0*/  @!P3 HADD2 R105, -R118.H0_H0, -RZ.H0_H0 ;  /* 0xa00000ff7669b230 */ /* 0x000fe20000000900 */
[----:B------:R-:W-:-:S03]  /*1b9d0*/  PRMT R116, R21, 0x7610, R116 ;  /* 0x0000761015747816 */ /* 0x000fc60000000074 */
[----:B------:R-:W-:Y:S02]  /*1b9e0*/  @!P0 HADD2 R113, -R117.H0_H0, -RZ.H0_H0 ;  /* 0xa00000ff75718230 */ /* 0x000fe40000000900 */
[----:B------:R-:W-:Y:S01]  /*1b9f0*/  @!P5 HADD2 R115, -R116.H0_H0, -RZ.H0_H0 ;  /* 0xa00000ff7473d230 */ /* 0x000fe20000000900 */
[----:B------:R-:W-:Y:S01]  /*1ba00*/  F2FP.PACK_AB R17, R17, R25 ;  /* 0x000000191111723e */ /* 0x000fe200000000ff */
[----:B------:R-:W-:Y:S01]  /*1ba10*/  IMAD.MOV.U32 R25, RZ, RZ, R206 ;  /* 0x000000ffff197224 */ /* 0x000fe200078e00ce */
[----:B------:R-:W-:Y:S01]  /*1ba20*/  PRMT R114, R24, 0x7632, R114 ;  /* 0x0000763218727816 */ /* 0x000fe20000000072 */
[----:B------:R-:W4:Y:S01]  /*1ba30*/  LDL.LU R206, [R1+0x474] ;  /* 0x0004740001ce7983 */ /* 0x000f220000300800 */
[----:B---3--:R-:W-:Y:S01]  /*1ba40*/  IMAD.MOV.U32 R22, RZ, RZ, R2 ;  /* 0x000000ffff167224 */ /* 0x008fe200078e0002 */
[----:B------:R-:W-:Y:S01]  /*1ba50*/  SHF.R.U32.HI R2, RZ, 0x8, R14 ;  /* 0x00000008ff027819 */ /* 0x000fe2000001160e */
[----:B--2---:R-:W-:Y:S01]  /*1ba60*/  IMAD.MOV.U32 R14, RZ, RZ, R209 ;  /* 0x000000ffff0e7224 */ /* 0x004fe200078e00d1 */
[----:B------:R-:W-:-:S02]  /*1ba70*/  PRMT R209, R119, 0x5410, R118 ;  /* 0x0000541077d17816 */ /* 0x000fc40000000076 */
[----:B------:R-:W-:Y:S02]  /*1ba80*/  LOP3.LUT R2, R2, 0xffff, RZ, 0xc0, !PT ;  /* 0x0000ffff02027812 */ /* 0x000fe400078ec0ff */
[----:B------:R-:W-:Y:S02]  /*1ba90*/  @!P4 PRMT R119, R108, 0x5410, RZ ;  /* 0x000054106c77c816 */ /* 0x000fe400000000ff */
[----:B------:R-:W-:Y:S01]  /*1baa0*/  ISETP.GE.U32.AND P4, PT, R217, R2, PT ;  /* 0x00000002d900720c */ /* 0x000fe20003f86070 */
[----:B------:R-:W-:Y:S02]  /*1bab0*/  IMAD.MOV.U32 R2, RZ, RZ, R14 ;  /* 0x000000ffff027224 */ /* 0x000fe400078e000e */
[----:B------:R1:W2:Y:S01]  /*1bac0*/  MUFU.EX2 R14, R218 ;  /* 0x000000da000e7308 */ /* 0x0002a20000000800 */
[----:B------:R-:W-:Y:S02]  /*1bad0*/  @!P3 PRMT R118, R105, 0x5410, RZ ;  /* 0x000054106976b816 */ /* 0x000fe400000000ff */
[----:B------:R-:W-:-:S05]  /*1bae0*/  ISETP.GE.U32.AND P3, PT, R217, R13, PT ;  /* 0x0000000dd900720c */ /* 0x000fca0003f66070 */
[----:B------:R3:W3:Y:S01]  /*1baf0*/  MUFU.EX2 R13, R204 ;  /* 0x000000cc000d7308 */ /* 0x0006e20000000800 */
[----:B-1----:R-:W-:Y:S02]  /*1bb00*/  PRMT R218, R116, 0x5410, R117 ;  /* 0x0000541074da7816 */ /* 0x002fe40000000075 */
[----:B------:R-:W-:Y:S02]  /*1bb10*/  @!P0 PRMT R117, R113, 0x5410, RZ ;  /* 0x0000541071758816 */ /* 0x000fe400000000ff */
[----:B------:R-:W-:Y:S01]  /*1bb20*/  ISETP.GE.U32.AND P0, PT, R217, R12, PT ;  /* 0x0000000cd900720c */ /* 0x000fe20003f06070 */
[----:B------:R-:W-:Y:S01]  /*1bb30*/  IMAD.MOV.U32 R12, RZ, RZ, R2 ;  /* 0x000000ffff0c7224 */ /* 0x000fe200078e0002 */
[----:B------:R-:W-:Y:S01]  /*1bb40*/  SHF.R.U32.HI R2, RZ, 0x10, R0 ;  /* 0x00000010ff027819 */ /* 0x000fe20000011600 */
[----:B--2---:R-:W-:Y:S01]  /*1bb50*/  FADD.FTZ R3, R14, R3 ;  /* 0x000000030e037221 */ /* 0x004fe20000010000 */
[----:B------:R-:W-:Y:S01]  /*1bb60*/  @!P5 PRMT R116, R115, 0x5410, RZ ;  /* 0x000054107374d816 */ /* 0x000fe200000000ff */
[----:B------:R-:W-:Y:S01]  /*1bb70*/  IMAD.MOV.U32 R21, RZ, RZ, R22 ;  /* 0x000000ffff157224 */ /* 0x000fe200078e0016 */
[----:B------:R-:W-:Y:S01]  /*1bb80*/  LOP3.LUT R2, R2, 0xff, RZ, 0xc0, !PT ;  /* 0x000000ff02027812 */ /* 0x000fe200078ec0ff */
[----:B------:R-:W-:Y:S01]  /*1bb90*/  @!P4 HADD2 R159, -R114.H0_H0, -RZ.H0_H0 ;  /* 0xa00000ff729fc230 */ /* 0x000fe20000000900 */
[----:B------:R-:W-:Y:S01]  /*1bba0*/  PRMT R115, R24, 0x7610, R115 ;  /* 0x0000761018737816 */ /* 0x000fe20000000073 */
[----:B---3--:R-:W2:Y:S01]  /*1bbb0*/  LDL.LU R204, [R1+0x470] ;  /* 0x0004700001cc7983 */ /* 0x008ea20000300800 */
[----:B------:R-:W-:Y:S01]  /*1bbc0*/  ISETP.GE.U32.AND P5, PT, R217, R2, PT ;  /* 0x00000002d900720c */ /* 0x000fe20003fa6070 */
[----:B------:R-:W-:-:S02]  /*1bbd0*/  IMAD.MOV.U32 R2, RZ, RZ, R12 ;  /* 0x000000ffff027224 */ /* 0x000fc400078e000c */
[C---:B------:R-:W-:Y:S01]  /*1bbe0*/  FADD.FTZ R12, R13.reuse, R3 ;  /* 0x000000030d0c7221 */ /* 0x040fe20000010000 */
[----:B------:R-:W-:Y:S01]  /*1bbf0*/  F2FP.PACK_AB R3, R13, R14 ;  /* 0x0000000e0d03723e */ /* 0x000fe200000000ff */
[----:B------:R-:W-:Y:S01]  /*1bc00*/  @!P2 HADD2 R158, -R115.H0_H0, -RZ.H0_H0 ;  /* 0xa00000ff739ea230 */ /* 0x000fe20000000900 */
[----:B------:R-:W-:Y:S01]  /*1bc10*/  IMAD.MOV.U32 R14, RZ, RZ, R2 ;  /* 0x000000ffff0e7224 */ /* 0x000fe200078e0002 */
[----:B------:R-:W-:Y:S01]  /*1bc20*/  LOP3.LUT R2, R0, 0xff, RZ, 0xc0, !PT ;  /* 0x000000ff00027812 */ /* 0x000fe200078ec0ff */
[----:B------:R-:W-:Y:S01]  /*1bc30*/  IMAD.MOV.U32 R24, RZ, RZ, R25 ;  /* 0x000000ffff187224 */ /* 0x000fe200078e0019 */
[----:B------:R-:W3:Y:S01]  /*1bc40*/  LDL.LU R22, [R1+0xb0] ;  /* 0x0000b00001167983 */ /* 0x000ee20000300800 */
[----:B------:R-:W-:Y:S02]  /*1bc50*/  IMAD.MOV.U32 R25, RZ, RZ, R26 ;  /* 0x000000ffff197224 */ /* 0x000fe400078e001a */
[----:B------:R-:W-:Y:S01]  /*1bc60*/  IMAD.MOV.U32 R26, RZ, RZ, R197 ;  /* 0x000000ffff1a7224 */ /* 0x000fe200078e00c5 */
[----:B------:R-:W-:-:S02]  /*1bc70*/  PRMT R197, R115, 0x5410, R114 ;  /* 0x0000541073c57816 */ /* 0x000fc40000000072 */
[----:B------:R-:W-:Y:S02]  /*1bc80*/  @!P2 PRMT R115, R158, 0x5410, RZ ;  /* 0x000054109e73a816 */ /* 0x000fe400000000ff */
[----:B------:R-:W-:Y:S02]  /*1bc90*/  ISETP.GE.U32.AND P2, PT, R217, R2, PT ;  /* 0x00000002d900720c */ /* 0x000fe40003f46070 */
[----:B------:R-:W-:Y:S01]  /*1bca0*/  SHF.R.U32.HI R2, RZ, 0x18, R0 ;  /* 0x00000018ff027819 */ /* 0x000fe20000011600 */
[----:B------:R-:W-:Y:S01]  /*1bcb0*/  IMAD.MOV.U32 R13, RZ, RZ, R21 ;  /* 0x000000ffff0d7224 */ /* 0x000fe200078e0015 */
[----:B------:R-:W-:Y:S01]  /*1bcc0*/  @!P4 PRMT R114, R159, 0x5410, RZ ;  /* 0x000054109f72c816 */ /* 0x000fe200000000ff */
[----:B------:R-:W-:Y:S01]  /*1bcd0*/  IMAD.MOV.U32 R21, RZ, RZ, R20 ;  /* 0x000000ffff157224 */ /* 0x000fe200078e0014 */
[----:B------:R-:W-:Y:S01]  /*1bce0*/  ISETP.GE.U32.AND P4, PT, R217, R2, PT ;  /* 0x00000002d900720c */ /* 0x000fe20003f86070 */
[----:B------:R-:W2:Y:S04]  /*1bcf0*/  LDL.LU R20, [R1+0xb4] ;  /* 0x0000b40001147983 */ /* 0x000ea80000300800 */
[----:B------:R-:W2:Y:S01]  /*1bd00*/  LDL.LU R2, [R1+0x1c8] ;  /* 0x0001c80001027983 */ /* 0x000ea20000300800 */
[----:B------:R-:W-:-:S02]  /*1bd10*/  PRMT R112, R23, 0x7610, R112 ;  /* 0x0000761017707816 */ /* 0x000fc40000000070 */
[----:B------:R-:W-:-:S03]  /*1bd20*/  PRMT R113, R23, 0x7632, R113 ;  /* 0x0000763217717816 */ /* 0x000fc60000000071 */
[----:B------:R-:W-:Y:S01]  /*1bd30*/  @!P6 HADD2 R161, -R112.H0_H0, -RZ.H0_H0 ;  /* 0xa00000ff70a1e230 */ /* 0x000fe20000000900 */
[----:B------:R-:W-:Y:S01]  /*1bd40*/  LOP3.LUT R0, R0, 0xffff, RZ, 0xc0, !PT ;  /* 0x0000ffff00007812 */ /* 0x000fe200078ec0ff */
[----:B------:R-:W-:-:S03]  /*1bd50*/  @!P1 HADD2 R160, -R113.H0_H0, -RZ.H0_H0 ;  /* 0xa00000ff71a09230 */ /* 0x000fc60000000900 */
[----:B------:R-:W-:Y:S02]  /*1bd60*/  SHF.R.U32.HI R0, RZ, 0x8, R0 ;  /* 0x00000008ff007819 */ /* 0x000fe40000011600 */
[----:B------:R-:W-:Y:S02]  /*1bd70*/  PRMT R111, R16, 0x7610, R111 ;  /* 0x00007610106f7816 */ /* 0x000fe4000000006f */
[----:B------:R-:W-:Y:S02]  /*1bd80*/  LOP3.LUT R0, R0, 0xffff, RZ, 0xc0, !PT ;  /* 0x0000ffff00007812 */ /* 0x000fe400078ec0ff */
[----:B------:R-:W-:Y:S01]  /*1bd90*/  PRMT R110, R16, 0x7632, R110 ;  /* 0x00007632106e7816 */ /* 0x000fe2000000006e */
[----:B------:R-:W-:Y:S01]  /*1bda0*/  @!P2 HADD2 R162, -R111.H0_H0, -RZ.H0_H0 ;  /* 0xa00000ff6fa2a230 */ /* 0x000fe20000000900 */
[C---:B------:R-:W-:Y:S02]  /*1bdb0*/  PRMT R107, R3.reuse, 0x7610, R107 ;  /* 0x00007610036b7816 */ /* 0x040fe4000000006b */
[----:B------:R-:W-:Y:S01]  /*1bdc0*/  PRMT R106, R3, 0x7632, R106 ;  /* 0x00007632036a7816 */ /* 0x000fe2000000006a */
[----:B--2---:R-:W-:Y:S01]  /*1bdd0*/  IMAD.MOV.U32 R23, RZ, RZ, R2 ;  /* 0x000000ffff177224 */ /* 0x004fe200078e0002 */
[----:B------:R-:W-:Y:S01]  /*1bde0*/  LOP3.LUT R2, R15, 0xff, RZ, 0xc0, !PT ;  /* 0x000000ff0f027812 */ /* 0x000fe200078ec0ff */
[----:B------:R-:W-:-:S02]  /*1bdf0*/  IMAD.MOV.U32 R15, RZ, RZ, R14 ;  /* 0x000000ffff0f7224 */ /* 0x000fc400078e000e */
[----:B------:R-:W-:Y:S02]  /*1be00*/  IMAD.MOV.U32 R14, RZ, RZ, R13 ;  /* 0x000000ffff0e7224 */ /* 0x000fe400078e000d */
[----:B------:R-:W-:Y:S01]  /*1be10*/  IMAD.MOV.U32 R13, RZ, RZ, R198 ;  /* 0x000000ffff0d7224 */ /* 0x000fe200078e00c6 */
[----:B------:R-:W-:Y:S02]  /*1be20*/  PRMT R198, R112, 0x5410, R113 ;  /* 0x0000541070c67816 */ /* 0x000fe40000000071 */
[----:B------:R-:W-:Y:S01]  /*1be30*/  @!P6 PRMT R112, R161, 0x5410, RZ ;  /* 0x00005410a170e816 */ /* 0x000fe200000000ff */
[----:B------:R-:W-:Y:S02]  /*1be40*/  IMAD.MOV.U32 R161, RZ, RZ, R24 ;  /* 0x000000ffffa17224 */ /* 0x000fe400078e0018 */
[----:B------:R-:W-:Y:S02]  /*1be50*/  IMAD.MOV.U32 R24, RZ, RZ, R13 ;  /* 0x000000ffff187224 */ /* 0x000fe400078e000d */
[----:B------:R1:W2:Y:S01]  /*1be60*/  MUFU.EX2 R13, R183 ;  /* 0x000000b7000d7308 */ /* 0x0002a20000000800 */
[----:B------:R-:W-:-:S02]  /*1be70*/  @!P1 PRMT R113, R160, 0x5410, RZ ;  /* 0x00005410a0719816 */ /* 0x000fc400000000ff */
[C---:B------:R-:W-:Y:S02]  /*1be80*/  ISETP.GE.U32.AND P1, PT, R217.reuse, R2, PT ;  /* 0x00000002d900720c */ /* 0x040fe40003f26070 */
[----:B------:R-:W-:-:S03]  /*1be90*/  ISETP.GE.U32.AND P6, PT, R217, R0, PT ;  /* 0x00000000d900720c */ /* 0x000fc60003fc6070 */
[----:B------:R-:W3:Y:S01]  /*1bea0*/  MUFU.EX2 R2, R184 ;  /* 0x000000b800027308 */ /* 0x000ee20000000800 */
[----:B------:R-:W-:-:S04]  /*1beb0*/  SHF.R.U32.HI R0, RZ, 0x8, R19 ;  /* 0x00000008ff007819 */ /* 0x000fc80000011613 */
[----:B------:R-:W-:Y:S02]  /*1bec0*/  LOP3.LUT R0, R0, 0xffff, RZ, 0xc0, !PT ;  /* 0x0000ffff00007812 */ /* 0x000fe400078ec0ff */
[----:B-1----:R-:W-:Y:S02]  /*1bed0*/  PRMT R183, R207, 0x7610, R183 ;  /* 0x00007610cfb77816 */ /* 0x002fe400000000b7 */
[----:B------:R-:W-:Y:S02]  /*1bee0*/  PRMT R207, R111, 0x5410, R110 ;  /* 0x000054106fcf7816 */ /* 0x000fe4000000006e */
[----:B------:R-:W-:Y:S02]  /*1bef0*/  @!P2 PRMT R111, R162, 0x5410, RZ ;  /* 0x00005410a26fa816 */ /* 0x000fe400000000ff */
[----:B------:R-:W-:Y:S01]  /*1bf00*/  ISETP.GE.U32.AND P2, PT, R217, R0, PT ;  /* 0x00000000d900720c */ /* 0x000fe20003f46070 */
[----:B--2---:R-:W-:Y:S02]  /*1bf10*/  FADD.FTZ R0, R13, R18 ;  /* 0x000000120d007221 */ /* 0x004fe40000010000 */
[----:B------:R-:W-:-:S02]  /*1bf20*/  IMAD.MOV.U32 R160, RZ, RZ, R21 ;  /* 0x000000ffffa07224 */ /* 0x000fc400078e0015 */
[C---:B---3--:R-:W-:Y:S01]  /*1bf30*/  FADD.FTZ R3, R2.reuse, R0 ;  /* 0x0000000002037221 */ /* 0x048fe20000010000 */
[----:B------:R1:W-:Y:S01]  /*1bf40*/  MUFU.EX2 R21, R172 ;  /* 0x000000ac00157308 */ /* 0x0003e20000000800 */
[----:B------:R-:W-:-:S07]  /*1bf50*/  F2FP.PACK_AB R0, R2, R13 ;  /* 0x0000000d0200723e */ /* 0x000fce00000000ff */
[----:B------:R2:W-:Y:S01]  /*1bf60*/  MUFU.EX2 R13, R208 ;  /* 0x000000d0000d7308 */ /* 0x0005e20000000800 */
[----:B-1----:R1:W3:Y:S04]  /*1bf70*/  LDL.LU R172, [R1+0x46c] ;  /* 0x00046c0001ac7983 */ /* 0x0022e80000300800 */
[----:B--2---:R-:W2:Y:S01]  /*1bf80*/  LDL.LU R208, [R1+0x468] ;  /* 0x0004680001d07983 */ /* 0x004ea20000300800 */
[----:B------:R-:W-:Y:S02]  /*1bf90*/  IMAD.MOV.U32 R19, RZ, RZ, R15 ;  /* 0x000000ffff137224 */ /* 0x000fe400078e000f */
[----:B------:R-:W1:Y:S01]  /*1bfa0*/  MUFU.EX2 R15, R52 ;  /* 0x00000034000f7308 */ /* 0x000e620000000800 */
[----:B------:R-:W-:Y:S01]  /*1bfb0*/  IMAD.MOV.U32 R16, RZ, RZ, R14 ;  /* 0x000000ffff107224 */ /* 0x000fe200078e000e */
[----:B------:R-:W-:-:S06]  /*1bfc0*/  PRMT R108, R17, 0x7632, R108 ;  /* 0x00007632116c7816 */ /* 0x000fcc000000006c */
[----:B------:R-:W1:Y:S01]  /*1bfd0*/  MUFU.EX2 R14, R53 ;  /* 0x00000035000e7308 */ /* 0x000e620000000800 */
[----:B------:R-:W-:-:S07]  /*1bfe0*/  PRMT R109, R17, 0x7610, R109 ;  /* 0x00007610116d7816 */ /* 0x000fce000000006d */
[----:B------:R-:W4:Y:S01]  /*1bff0*/  MUFU.EX2 R22, R22 ;  /* 0x0000001600167308 */ /* 0x000f220000000800 */
[----:B------:R-:W-:Y:S01]  /*1c000*/  @!P4 HADD2 R166, -R108.H0_H0, -RZ.H0_H0 ;  /* 0xa00000ff6ca6c230 */ /* 0x000fe20000000900 */
[----:B------:R-:W-:-:S06]  /*1c010*/  IMAD.MOV.U32 R162, RZ, RZ, R204 ;  /* 0x000000ffffa27224 */ /* 0x000fcc00078e00cc */
[----:B------:R-:W4:Y:S01]  /*1c020*/  MUFU.EX2 R20, R20 ;  /* 0x0000001400147308 */ /* 0x000f220000000800 */
[C---:B------:R-:W-:Y:S02]  /*1c030*/  PRMT R105, R0.reuse, 0x7610, R105 ;  /* 0x0000761000697816 */ /* 0x040fe40000000069 */
[----:B------:R-:W-:Y:S01]  /*1c040*/  PRMT R104, R0, 0x7632, R104 ;  /* 0x0000763200687816 */ /* 0x000fe20000000068 */
[----:B-1----:R-:W-:Y:S01]  /*1c050*/  FADD.FTZ R0, R15, R30 ;  /* 0x0000001e0f007221 */ /* 0x002fe20000010000 */
[----:B------:R-:W-:Y:S01]  /*1c060*/  PRMT R204, R109, 0x5410, R108 ;  /* 0x000054106dcc7816 */ /* 0x000fe2000000006c */
[----:B------:R-:W-:Y:S01]  /*1c070*/  @!P5 HADD2 R163, -R109.H0_H0, -RZ.H0_H0 ;  /* 0xa00000ff6da3d230 */ /* 0x000fe20000000900 */
[----:B------:R-:W-:Y:S01]  /*1c080*/  @!P4 PRMT R108, R166, 0x5410, RZ ;  /* 0x00005410a66cc816 */ /* 0x000fe200000000ff */
[----:B------:R-:W-:Y:S01]  /*1c090*/  IMAD.MOV.U32 R184, RZ, RZ, R16 ;  /* 0x000000ffffb87224 */ /* 0x000fe200078e0010 */
[----:B------:R-:W-:Y:S01]  /*1c0a0*/  PRMT R166, R183, 0x7610, R166 ;  /* 0x00007610b7a67816 */ /* 0x000fe200000000a6 */
[----:B------:R-:W-:Y:S01]  /*1c0b0*/  IMAD.MOV.U32 R183, RZ, RZ, R25 ;  /* 0x000000ffffb77224 */ /* 0x000fe200078e0019 */
[----:B------:R1:W1:Y:S01]  /*1c0c0*/  MUFU.EX2 R16, R195 ;  /* 0x000000c300107308 */ /* 0x0002620000000800 */
[C---:B------:R-:W-:Y:S01]  /*1c0d0*/  FADD.FTZ R25, R14.reuse, R0 ;  /* 0x000000000e197221 */ /* 0x040fe20000010000 */
[----:B------:R-:W-:Y:S01]  /*1c0e0*/  F2FP.PACK_AB R35, R14, R15 ;  /* 0x0000000f0e23723e */ /* 0x000fe200000000ff */
[----:B----4-:R-:W-:Y:S01]  /*1c0f0*/  FADD.FTZ R0, R22, R28 ;  /* 0x0000001c16007221 */ /* 0x010fe20000010000 */
[----:B------:R-:W-:Y:S01]  /*1c100*/  @!P5 PRMT R109, R163, 0x5410, RZ ;  /* 0x00005410a36dd816 */ /* 0x000fe200000000ff */
[----:B------:R-:W-:-:S03]  /*1c110*/  IMAD.MOV.U32 R163, RZ, RZ, R26 ;  /* 0x000000ffffa37224 */ /* 0x000fc600078e001a */
[----:B------:R-:W4:Y:S01]  /*1c120*/  MUFU.EX2 R14, R196 ;  /* 0x000000c4000e7308 */ /* 0x000f220000000800 */
[----:B------:R-:W-:Y:S01]  /*1c130*/  FADD.FTZ R26, R20, R0 ;  /* 0x00000000141a7221 */ /* 0x000fe20000010000 */
[----:B------:R-:W-:Y:S01]  /*1c140*/  LEA R0, R237, 0x3, 0x2 ;  /* 0x00000003ed007811 */ /* 0x000fe200078e10ff */
[----:B------:R-:W-:Y:S01]  /*1c150*/  @!P0 HADD2 R173, -R104.H0_H0, -RZ.H0_H0 ;  /* 0xa00000ff68ad8230 */ /* 0x000fe20000000900 */
[----:B------:R-:W-:Y:S01]  /*1c160*/  IMAD.MOV.U32 R17, RZ, RZ, R162 ;  /* 0x000000ffff117224 */ /* 0x000fe200078e00a2 */
[----:B------:R-:W-:Y:S01]  /*1c170*/  @!P2 HADD2 R167, -R106.H0_H0, -RZ.H0_H0 ;  /* 0xa00000ff6aa7a230 */ /* 0x000fe20000000900 */
[----:B------:R-:W-:Y:S01]  /*1c180*/  FADD.FTZ R2, R21, R12 ;  /* 0x0000000c15027221 */ /* 0x000fe20000010000 */
[----:B------:R-:W-:Y:S01]  /*1c190*/  LOP3.LUT R0, R171, R201, R0, 0x96, !PT ;  /* 0x000000c9ab007212 */ /* 0x000fe200078e9600 */
[----:B------:R-:W-:Y:S01]  /*1c1a0*/  IMAD.MOV.U32 R162, RZ, RZ, R160 ;  /* 0x000000ffffa27224 */ /* 0x000fe200078e00a0 */
[----:B-1----:R-:W-:Y:S01]  /*1c1b0*/  PRMT R195, R105, 0x5410, R104 ;  /* 0x0000541069c37816 */ /* 0x002fe20000000068 */
[----:B------:R-:W-:Y:S01]  /*1c1c0*/  FADD.FTZ R18, R13, R2 ;  /* 0x000000020d127221 */ /* 0x000fe20000010000 */
[----:B------:R-:W-:Y:S01]  /*1c1d0*/  @!P0 PRMT R104, R173, 0x5410, RZ ;  /* 0x00005410ad688816 */ /* 0x000fe200000000ff */
[----:B------:R-:W-:Y:S01]  /*1c1e0*/  FADD.FTZ R2, R16, R3 ;  /* 0x0000000310027221 */ /* 0x000fe20000010000 */
[----:B------:R-:W-:-:S02]  /*1c1f0*/  PRMT R173, R166, 0x7610, R173 ;  /* 0x00007610a6ad7816 */ /* 0x000fc400000000ad */
[----:B------:R-:W-:Y:S01]  /*1c200*/  F2FP.PACK_AB R36, R20, R22 ;  /* 0x000000161424723e */ /* 0x000fe200000000ff */
[C---:B----4-:R-:W-:Y:S01]  /*1c210*/  FADD.FTZ R20, R14.reuse, R2 ;  /* 0x000000020e147221 */ /* 0x050fe20000010000 */
[----:B------:R-:W-:Y:S01]  /*1c220*/  F2FP.PACK_AB R21, R13, R21 ;  /* 0x000000150d15723e */ /* 0x000fe200000000ff */
[----:B------:R-:W-:Y:S01]  /*1c230*/  @!P1 HADD2 R176, -R105.H0_H0, -RZ.H0_H0 ;  /* 0xa00000ff69b09230 */ /* 0x000fe20000000900 */
[----:B------:R-:W-:Y:S01]  /*1c240*/  F2FP.PACK_AB R22, R14, R16 ;  /* 0x000000100e16723e */ /* 0x000fe200000000ff */
[----:B------:R1:W4:Y:S03]  /*1c250*/  LDL.LU.64 R200, [R1+0x460] ;  /* 0x0004600001c87983 */ /* 0x0003260000300a00 */
[----:B------:R-:W-:Y:S01]  /*1c260*/  @!P1 PRMT R105, R176, 0x5410, RZ ;  /* 0x00005410b0699816 */ /* 0x000fe200000000ff */
[----:B------:R-:W-:Y:S02]  /*1c270*/  IMAD.MOV.U32 R176, RZ, RZ, R24 ;  /* 0x000000ffffb07224 */ /* 0x000fe400078e0018 */
[----:B------:R1:W1:Y:S02]  /*1c280*/  MUFU.EX2 R24, R9 ;  /* 0x0000000900187308 */ /* 0x0002640000000800 */
[----:B-1----:R-:W4:Y:S01]  /*1c290*/  LDL.LU R9, [R1+0x45c] ;  /* 0x00045c0001097983 */ /* 0x002f220000300800 */
[----:B--2---:R-:W-:Y:S01]  /*1c2a0*/  IMAD.MOV.U32 R160, RZ, RZ, R208 ;  /* 0x000000ffffa07224 */ /* 0x004fe200078e00d0 */
[----:B------:R-:W-:-:S02]  /*1c2b0*/  PRMT R208, R107, 0x5410, R106 ;  /* 0x000054106bd07816 */ /* 0x000fc4000000006a */
[----:B------:R-:W-:Y:S01]  /*1c2c0*/  @!P2 PRMT R106, R167, 0x5410, RZ ;  /* 0x00005410a76aa816 */ /* 0x000fe200000000ff */
[----:B------:R-:W-:-:S05]  /*1c2d0*/  IMAD.WIDE.U32 R166, R0, -0x326172a9, RZ ;  /* 0xcd9e8d5700a67825 */ /* 0x000fca00078e00ff */
[----:B------:R-:W-:-:S05]  /*1c2e0*/  LOP3.LUT R2, R167, R240, R228, 0x96, !PT ;  /* 0x000000f0a7027212 */ /* 0x000fca00078e96e4 */
[----:B------:R-:W-:-:S05]  /*1c2f0*/  IMAD.WIDE.U32 R2, R2, -0x2daee0ad, RZ ;  /* 0xd2511f5302027825 */ /* 0x000fca00078e00ff */
[----:B------:R-:W-:-:S05]  /*1c300*/  LOP3.LUT R0, R3, R242, R174, 0x96, !PT ;  /* 0x000000f203007212 */ /* 0x000fca00078e96ae */
[----:B------:R-:W-:Y:S01]  /*1c310*/  IMAD.WIDE.U32 R12, R0, -0x326172a9, RZ ;  /* 0xcd9e8d57000c7825 */ /* 0x000fe200078e00ff */
[----:B------:R-:W-:Y:S01]  /*1c320*/  LOP3.LUT R0, R103, R239, R166, 0x96, !PT ;  /* 0x000000ef67007212 */ /* 0x000fe200078e96a6 */
[----:B---3--:R-:W-:-:S04]  /*1c330*/  @!P3 HADD2 R172, -R107.H0_H0, -RZ.H0_H0 ;  /* 0xa00000ff6bacb230 */ /* 0x008fc80000000900 */
[----:B------:R-:W-:Y:S01]  /*1c340*/  IMAD.WIDE.U32 R14, R0, -0x2daee0ad, RZ ;  /* 0xd2511f53000e7825 */ /* 0x000fe200078e00ff */
[----:B------:R-:W-:-:S04]  /*1c350*/  @!P3 PRMT R107, R172, 0x5410, RZ ;  /* 0x00005410ac6bb816 */ /* 0x000fc800000000ff */
[----:B------:R-:W-:Y:S01]  /*1c360*/  LOP3.LUT R0, R15, R245, R2, 0x96, !PT ;  /* 0x000000f50f007212 */ /* 0x000fe200078e9602 */
[----:B------:R-:W-:Y:S01]  /*1c370*/  IMAD.MOV.U32 R172, RZ, RZ, R17 ;  /* 0x000000ffffac7224 */ /* 0x000fe200078e0011 */
[----:B------:R-:W-:-:S03]  /*1c380*/  LOP3.LUT R3, R13, R238, R102, 0x96, !PT ;  /* 0x000000ee0d037212 */ /* 0x000fc600078e9666 */
[----:B------:R-:W-:-:S04]  /*1c390*/  IMAD.WIDE.U32 R16, R0, -0x326172a9, RZ ;  /* 0xcd9e8d5700107825 */ /* 0x000fc800078e00ff */
[----:B------:R-:W-:Y:S01]  /*1c3a0*/  IMAD.WIDE.U32 R2, R3, -0x2daee0ad, RZ ;  /* 0xd2511f5303027825 */ /* 0x000fe200078e00ff */
[----:B------:R-:W-:-:S04]  /*1c3b0*/  LOP3.LUT R0, R17, R248, R12, 0x96, !PT ;  /* 0x000000f811007212 */ /* 0x000fc800078e960c */
[----:B------:R-:W-:Y:S01]  /*1c3c0*/  LOP3.LUT R3, R3, R247, R14, 0x96, !PT ;  /* 0x000000f703037212 */ /* 0x000fe200078e960e */
[----:B------:R-:W-:Y:S01]  /*1c3d0*/  IMAD.WIDE.U32 R14, R0, -0x2daee0ad, RZ ;  /* 0xd2511f53000e7825 */ /* 0x000fe200078e00ff */
[----:B------:R1:W2:Y:S04]  /*1c3e0*/  MUFU.EX2 R17, R10 ;  /* 0x0000000a00117308 */ /* 0x0002a80000000800 */
[----:B------:R-:W-:-:S04]  /*1c3f0*/  LOP3.LUT R2, R15, R244, R2, 0x96, !PT ;  /* 0x000000f40f027212 */ /* 0x000fc800078e9602 */
[----:B------:R3:W-:Y:S01]  /*1c400*/  MUFU.EX2 R15, R181 ;  /* 0x000000b5000f7308 */ /* 0x0007e20000000800 */
[----:B-1----:R-:W4:Y:S04]  /*1c410*/  LDL.LU R10, [R1+0x458] ;  /* 0x00045800010a7983 */ /* 0x002f280000300800 */
[----:B---3--:R-:W3:Y:S01]  /*1c420*/  LDL.LU R181, [R1+0x454] ;  /* 0x0004540001b57983 */ /* 0x008ee20000300800 */
        /* <DEDUP_REMOVED lines=11> */
[C---:B------:R-:W-:Y:S02]  /*1c4e0*/  ISETP.GE.U32.AND P0, PT, R217.reuse, R0, PT ;  /* 0x00000000d900720c */ /* 0x040fe40003f06070 */
[C---:B------:R-:W-:Y:S01]  /*1c4f0*/  LOP3.LUT R0, R2.reuse, 0xff, RZ, 0xc0, !PT ;  /* 0x000000ff02007812 */ /* 0x040fe200078ec0ff */
[----:B------:R-:W-:Y:S01]  /*1c500*/  IMAD.MOV.U32 R196, RZ, RZ, R163 ;  /* 0x000000ffffc47224 */ /* 0x000fe200078e00a3 */
[----:B------:R-:W-:Y:S01]  /*1c510*/  @!P6 HADD2 R164, -R110.H0_H0, -RZ.H0_H0 ;  /* 0xa00000ff6ea4e230 */ /* 0x000fe20000000900 */
[----:B------:R-:W-:Y:S01]  /*1c520*/  IMAD.MOV.U32 R163, RZ, RZ, R19 ;  /* 0x000000ffffa37224 */ /* 0x000fe200078e0013 */
[----:B------:R-:W-:Y:S02]  /*1c530*/  ISETP.GE.U32.AND P2, PT, R217, R0, PT ;  /* 0x00000000d900720c */ /* 0x000fe40003f46070 */
[----:B------:R-:W-:Y:S02]  /*1c540*/  SHF.R.U32.HI R0, RZ, 0x10, R2 ;  /* 0x00000010ff007819 */ /* 0x000fe40000011602 */
[----:B------:R-:W-:-:S02]  /*1c550*/  LOP3.LUT R19, R2, 0xffff, RZ, 0xc0, !PT ;  /* 0x0000ffff02137812 */ /* 0x000fc400078ec0ff */
[----:B------:R-:W-:Y:S02]  /*1c560*/  LOP3.LUT R13, R13, R246, R16, 0x96, !PT ;  /* 0x000000f60d0d7212 */ /* 0x000fe400078e9610 */
[----:B------:R-:W-:Y:S02]  /*1c570*/  SHF.R.U32.HI R2, RZ, 0x18, R2 ;  /* 0x00000018ff027819 */ /* 0x000fe40000011602 */
[----:B------:R-:W-:Y:S02]  /*1c580*/  @!P6 PRMT R110, R164, 0x5410, RZ ;  /* 0x00005410a46ee816 */ /* 0x000fe400000000ff */
[----:B------:R-:W-:Y:S02]  /*1c590*/  LOP3.LUT R12, R12, 0xff, RZ, 0xc0, !PT ;  /* 0x000000ff0c0c7812 */ /* 0x000fe400078ec0ff */
[----:B------:R-:W-:Y:S01]  /*1c5a0*/  ISETP.GE.U32.AND P6, PT, R217, R2, PT ;  /* 0x00000002d900720c */ /* 0x000fe20003fc6070 */
[----:B------:R-:W-:Y:S01]  /*1c5b0*/  IMAD.WIDE.U32 R2, R13, -0x2daee0ad, RZ ;  /* 0xd2511f530d027825 */ /* 0x000fe200078e00ff */
[----:B------:R-:W-:-:S02]  /*1c5c0*/  LOP3.LUT R0, R0, 0xff, RZ, 0xc0, !PT ;  /* 0x000000ff00007812 */ /* 0x000fc400078ec0ff */
[C---:B------:R-:W-:Y:S01]  /*1c5d0*/  ISETP.GE.U32.AND P5, PT, R217.reuse, R12, PT ;  /* 0x0000000cd900720c */ /* 0x040fe20003fa6070 */
[----:B------:R-:W-:Y:S01]  /*1c5e0*/  FADD.FTZ R12, R24, R18 ;  /* 0x00000012180c7221 */ /* 0x000fe20000010000 */
[----:B------:R-:W-:Y:S02]  /*1c5f0*/  ISETP.GE.U32.AND P1, PT, R217, R0, PT ;  /* 0x00000000d900720c */ /* 0x000fe40003f26070 */
[----:B------:R-:W-:Y:S02]  /*1c600*/  LOP3.LUT R0, R3, R243, R14, 0x96, !PT ;  /* 0x000000f303007212 */ /* 0x000fe400078e960e */
[----:B------:R-:W-:Y:S01]  /*1c610*/  LOP3.LUT R18, R2, 0xffff, RZ, 0xc0, !PT ;  /* 0x0000ffff02127812 */ /* 0x000fe200078ec0ff */
[----:B------:R-:W-:Y:S02]  /*1c620*/  IMAD.MOV.U32 R3, RZ, RZ, R185 ;  /* 0x000000ffff037224 */ /* 0x000fe400078e00b9 */
[----:B------:R-:W4:Y:S01]  /*1c630*/  LDL.LU R185, [R1+0x450] ;  /* 0x0004500001b97983 */ /* 0x000f220000300800 */
[----:B------:R-:W-:Y:S01]  /*1c640*/  PRMT R16, R173, 0x7610, R16 ;  /* 0x00007610ad107816 */ /* 0x000fe20000000010 */
[----:B------:R-:W-:-:S02]  /*1c650*/  IMAD.MOV.U32 R173, RZ, RZ, R162 ;  /* 0x000000ffffad7224 */ /* 0x000fc400078e00a2 */
[----:B------:R-:W-:Y:S02]  /*1c660*/  IMAD.MOV.U32 R162, RZ, RZ, R23 ;  /* 0x000000ffffa27224 */ /* 0x000fe400078e0017 */
[----:B------:R-:W1:Y:S01]  /*1c670*/  MUFU.EX2 R23, R252 ;  /* 0x000000fc00177308 */ /* 0x000e620000000800 */
[C---:B--2---:R-:W-:Y:S01]  /*1c680*/  FADD.FTZ R12, R17.reuse, R12 ;  /* 0x0000000c110c7221 */ /* 0x044fe20000010000 */
[----:B------:R-:W-:Y:S01]  /*1c690*/  F2FP.PACK_AB R13, R17, R24 ;  /* 0x00000018110d723e */ /* 0x000fe200000000ff */
[----:B------:R-:W-:Y:S01]  /*1c6a0*/  IMAD.MOV.U32 R17, RZ, RZ, R3 ;  /* 0x000000ffff117224 */ /* 0x000fe200078e0003 */
[C---:B------:R-:W-:Y:S02]  /*1c6b0*/  PRMT R103, R21.reuse, 0x7610, R103 ;  /* 0x0000761015677816 */ /* 0x040fe40000000067 */
[----:B------:R-:W-:Y:S01]  /*1c6c0*/  PRMT R102, R21, 0x7632, R102 ;  /* 0x0000763215667816 */ /* 0x000fe20000000066 */
[----:B------:R-:W-:Y:S02]  /*1c6d0*/  IMAD.MOV.U32 R21, RZ, RZ, R17 ;  /* 0x000000ffff157224 */ /* 0x000fe400078e0011 */
[----:B-1----:R-:W-:-:S04]  /*1c6e0*/  FADD.FTZ R3, R23, R20 ;  /* 0x0000001417037221 */ /* 0x002fc80000010000 */
[----:B------:R-:W-:Y:S01]  /*1c6f0*/  FADD.FTZ R17, R15, R3 ;  /* 0x000000030f117221 */ /* 0x000fe20000010000 */
[----:B------:R-:W-:Y:S02]  /*1c700*/  SHF.R.U32.HI R3, RZ, 0x8, R19 ;  /* 0x00000008ff037819 */ /* 0x000fe40000011613 */
[----:B------:R1:W2:Y:S01]  /*1c710*/  MUFU.EX2 R19, R182 ;  /* 0x000000b600137308 */ /* 0x0002a20000000800 */
[----:B---3--:R-:W-:Y:S02]  /*1c720*/  IMAD.MOV.U32 R20, RZ, RZ, R181 ;  /* 0x000000ffff147224 */ /* 0x008fe400078e00b5 */
[----:B------:R3:W2:Y:S04]  /*1c730*/  LDL.LU R181, [R1+0x44c] ;  /* 0x00044c0001b57983 */ /* 0x0006a80000300800 */
[----:B-1----:R3:W3:Y:S01]  /*1c740*/  LDL.LU R182, [R1+0x448] ;  /* 0x0004480001b67983 */ /* 0x0026e20000300800 */
[----:B------:R-:W-:-:S02]  /*1c750*/  PRMT R57, R16, 0x7610, R57 ;  /* 0x0000761010397816 */ /* 0x000fc40000000039 */
[----:B------:R-:W-:Y:S01]  /*1c760*/  F2FP.PACK_AB R15, R15, R23 ;  /* 0x000000170f0f723e */ /* 0x000fe200000000ff */
[----:B------:R-:W-:Y:S01]  /*1c770*/  @!P4 HADD2 R178, -R103.H0_H0, -RZ.H0_H0 ;  /* 0xa00000ff67b2c230 */ /* 0x000fe20000000900 */
[----:B------:R-:W-:Y:S02]  /*1c780*/  PRMT R23, R57, 0x7610, R23 ;  /* 0x0000761039177816 */ /* 0x000fe40000000017 */
[----:B------:R-:W-:Y:S02]  /*1c790*/  LOP3.LUT R3, R3, 0xffff, RZ, 0xc0, !PT ;  /* 0x0000ffff03037812 */ /* 0x000fe400078ec0ff */
[C---:B------:R-:W-:Y:S02]  /*1c7a0*/  PRMT R101, R22.reuse, 0x7632, R101 ;  /* 0x0000763216657816 */ /* 0x040fe40000000065 */
[----:B------:R-:W-:Y:S02]  /*1c7b0*/  PRMT R100, R22, 0x7610, R100 ;  /* 0x0000761016647816 */ /* 0x000fe40000000064 */
[----:B------:R-:W-:-:S02]  /*1c7c0*/  PRMT R22, R23, 0x7610, R22 ;  /* 0x0000761017167816 */ /* 0x000fc40000000016 */
[----:B------:R-:W-:Y:S02]  /*1c7d0*/  PRMT R57, R103, 0x5410, R102 ;  /* 0x0000541067397816 */ /* 0x000fe40000000066 */
[----:B------:R-:W-:Y:S02]  /*1c7e0*/  @!P4 PRMT R103, R178, 0x5410, RZ ;  /* 0x00005410b267c816 */ /* 0x000fe400000000ff */
[----:B------:R-:W-:Y:S01]  /*1c7f0*/  ISETP.GE.U32.AND P4, PT, R217, R3, PT ;  /* 0x00000003d900720c */ /* 0x000fe20003f86070 */
[----:B------:R-:W-:Y:S01]  /*1c800*/  IMAD.MOV.U32 R23, RZ, RZ, R21 ;  /* 0x000000ffff177224 */ /* 0x000fe200078e0015 */
[----:B------:R1:W1:Y:S01]  /*1c810*/  MUFU.EX2 R3, R148 ;  /* 0x0000009400037308 */ /* 0x0002620000000800 */
[----:B------:R-:W-:Y:S01]  /*1c820*/  PRMT R252, R22, 0x7610, R252 ;  /* 0x0000761016fc7816 */ /* 0x000fe200000000fc */
[----:B-1----:R-:W3:Y:S04]  /*1c830*/  LDL.LU R148, [R1+0x444] ;  /* 0x0004440001947983 */ /* 0x002ee80000300800 */
[----:B------:R-:W3:Y:S01]  /*1c840*/  LDL R21, [R1+0x12c] ;  /* 0x00012c0001157983 */ /* 0x000ee20000100800 */
[----:B------:R-:W-:Y:S01]  /*1c850*/  @!P3 HADD2 R179, -R102.H0_H0, -RZ.H0_H0 ;  /* 0xa00000ff66b3b230 */ /* 0x000fe20000000900 */
[----:B----4-:R1:W-:Y:S02]  /*1c860*/  MUFU.EX2 R22, R185 ;  /* 0x000000b900167308 */ /* 0x0103e40000000800 */
[----:B-1----:R1:W4:Y:S01]  /*1c870*/  LDL.LU R185, [R1+0x440] ;  /* 0x0004400001b97983 */ /* 0x0023220000300800 */
[----:B------:R-:W-:-:S02]  /*1c880*/  LOP3.LUT R14, R2, 0xff, RZ, 0xc0, !PT ;  /* 0x000000ff020e7812 */ /* 0x000fc400078ec0ff */
[--C-:B------:R-:W-:Y:S02]  /*1c890*/  SHF.R.U32.HI R16, RZ, 0x10, R2.reuse ;  /* 0x00000010ff107819 */ /* 0x100fe40000011602 */
[----:B------:R-:W-:Y:S02]  /*1c8a0*/  @!P3 PRMT R102, R179, 0x5410, RZ ;  /* 0x00005410b366b816 */ /* 0x000fe400000000ff */
[----:B------:R-:W-:Y:S02]  /*1c8b0*/  SHF.R.U32.HI R2, RZ, 0x18, R2 ;  /* 0x00000018ff027819 */ /* 0x000fe40000011602 */
[----:B------:R-:W-:Y:S01]  /*1c8c0*/  ISETP.GE.U32.AND P3, PT, R217, R14, PT ;  /* 0x0000000ed900720c */ /* 0x000fe20003f66070 */
[----:B------:R-:W-:Y:S01]  /*1c8d0*/  IMAD.MOV.U32 R14, RZ, RZ, R232 ;  /* 0x000000ffff0e7224 */ /* 0x000fe200078e00e8 */
[----:B------:R-:W-:Y:S01]  /*1c8e0*/  PRMT R232, R100, 0x5410, R101 ;  /* 0x0000541064e87816 */ /* 0x000fe20000000065 */
[----:B--2---:R-:W-:-:S05]  /*1c8f0*/  @!P0 HADD2 R181, -R101.H0_H0, -RZ.H0_H0 ;  /* 0xa00000ff65b58230 */ /* 0x004fca0000000900 */
[----:B------:R-:W-:Y:S02]  /*1c900*/  @!P0 PRMT R101, R181, 0x5410, RZ ;  /* 0x00005410b5658816 */ /* 0x000fe400000000ff */
[----:B------:R-:W-:Y:S02]  /*1c910*/  ISETP.GE.U32.AND P0, PT, R217, R2, PT ;  /* 0x00000002d900720c */ /* 0x000fe40003f06070 */
[----:B------:R-:W-:Y:S01]  /*1c920*/  SHF.R.U32.HI R2, RZ, 0x10, R0 ;  /* 0x00000010ff027819 */ /* 0x000fe20000011600 */
[----:B---3--:R-:W-:-:S03]  /*1c930*/  @!P5 HADD2 R182, -R100.H0_H0, -RZ.H0_H0 ;  /* 0xa00000ff64b6d230 */ /* 0x008fc60000000900 */
[----:B------:R-:W-:Y:S02]  /*1c940*/  LOP3.LUT R2, R2, 0xff, RZ, 0xc0, !PT ;  /* 0x000000ff02027812 */ /* 0x000fe400078ec0ff */
[----:B------:R-:W-:Y:S02]  /*1c950*/  @!P5 PRMT R100, R182, 0x5410, RZ ;  /* 0x00005410b664d816 */ /* 0x000fe400000000ff */
[----:B------:R-:W-:Y:S01]  /*1c960*/  ISETP.GE.U32.AND P5, PT, R217, R2, PT ;  /* 0x00000002d900720c */ /* 0x000fe20003fa6070 */
[----:B------:R-:W-:Y:S02]  /*1c970*/  FADD.FTZ R2, R19, R12 ;  /* 0x0000000c13027221 */ /* 0x000fe40000010000 */
[----:B------:R-:W-:Y:S02]  /*1c980*/  IMAD.MOV.U32 R182, RZ, RZ, R20 ;  /* 0x000000ffffb67224 */ /* 0x000fe400078e0014 */
[C---:B------:R-:W-:Y:S01]  /*1c990*/  FADD.FTZ R12, R3.reuse, R2 ;  /* 0x00000002030c7221 */ /* 0x040fe20000010000 */
[----:B------:R-:W-:Y:S01]  /*1c9a0*/  F2FP.PACK_AB R3, R3, R19 ;  /* 0x000000130303723e */ /* 0x000fe200000000ff */
[----:B------:R-:W2:Y:S01]  /*1c9b0*/  LDL.LU R20, [R1+0x144] ;  /* 0x0001440001147983 */ /* 0x000ea20000300800 */
[----:B------:R3:W-:Y:S03]  /*1c9c0*/  MUFU.EX2 R19, R152 ;  /* 0x0000009800137308 */ /* 0x0007e60000000800 */
[----:B---3--:R-:W3:Y:S01]  /*1c9d0*/  LDL.LU R152, [R1+0x43c] ;  /* 0x00043c0001987983 */ /* 0x008ee20000300800 */
[----:B------:R-:W-:-:S02]  /*1c9e0*/  PRMT R99, R13, 0x7610, R99 ;  /* 0x000076100d637816 */ /* 0x000fc40000000063 */
[----:B------:R-:W-:Y:S02]  /*1c9f0*/  PRMT R2, R252, 0x7610, R2 ;  /* 0x00007610fc027816 */ /* 0x000fe40000000002 */
[----:B------:R-:W-:Y:S02]  /*1ca00*/  PRMT R98, R13, 0x7632, R98 ;  /* 0x000076320d627816 */ /* 0x000fe40000000062 */
[----:B------:R-:W-:Y:S02]  /*1ca10*/  PRMT R13, R2, 0x7610, R13 ;  /* 0x00007610020d7816 */ /* 0x000fe4000000000d */
[----:B------:R-:W-:Y:S01]  /*1ca20*/  LOP3.LUT R2, R0, 0xff, RZ, 0xc0, !PT ;  /* 0x000000ff00027812 */ /* 0x000fe200078ec0ff */
[----:B------:R-:W-:Y:S01]  /*1ca30*/  @!P4 HADD2 R186, -R98.H0_H0, -RZ.H0_H0 ;  /* 0xa00000ff62bac230 */ /* 0x000fe20000000900 */
[----:B------:R-:W-:Y:S02]  /*1ca40*/  PRMT R252, R99, 0x5410, R98 ;  /* 0x0000541063fc7816 */ /* 0x000fe40000000062 */
[----:B------:R-:W-:-:S02]  /*1ca50*/  PRMT R97, R15, 0x7610, R97 ;  /* 0x000076100f617816 */ /* 0x000fc40000000061 */
[----:B------:R-:W-:Y:S02]  /*1ca60*/  @!P4 PRMT R98, R186, 0x5410, RZ ;  /* 0x00005410ba62c816 */ /* 0x000fe400000000ff */
[----:B------:R-:W-:Y:S01]  /*1ca70*/  PRMT R96, R15, 0x7632, R96 ;  /* 0x000076320f607816 */ /* 0x000fe20000000060 */
[----:B------:R-:W-:Y:S01]  /*1ca80*/  @!P1 HADD2 R188, -R97.H0_H0, -RZ.H0_H0 ;  /* 0xa00000ff61bc9230 */ /* 0x000fe20000000900 */
[----:B------:R-:W-:Y:S01]  /*1ca90*/  PRMT R186, R13, 0x7610, R186 ;  /* 0x000076100dba7816 */ /* 0x000fe200000000ba */
[----:B------:R-:W-:Y:S02]  /*1caa0*/  IMAD.MOV.U32 R13, RZ, RZ, R182 ;  /* 0x000000ffff0d7224 */ /* 0x000fe400078e00b6 */
[----:B------:R-:W-:Y:S02]  /*1cab0*/  IMAD.MOV.U32 R182, RZ, RZ, R23 ;  /* 0x000000ffffb67224 */ /* 0x000fe400078e0017 */
[----:B------:R-:W-:Y:S01]  /*1cac0*/  IMAD.MOV.U32 R23, RZ, RZ, R196 ;  /* 0x000000ffff177224 */ /* 0x000fe200078e00c4 */
[----:B------:R-:W-:-:S02]  /*1cad0*/  PRMT R196, R97, 0x5410, R96 ;  /* 0x0000541061c47816 */ /* 0x000fc40000000060 */
[----:B------:R-:W-:Y:S01]  /*1cae0*/  @!P1 PRMT R97, R188, 0x5410, RZ ;  /* 0x00005410bc619816 */ /* 0x000fe200000000ff */
[----:B------:R-:W-:Y:S02]  /*1caf0*/  @!P6 HADD2 R189, -R96.H0_H0, -RZ.H0_H0 ;  /* 0xa00000ff60bde230 */ /* 0x000fe40000000900 */
[----:B----4-:R-:W-:-:S05]  /*1cb00*/  @!P2 HADD2 R185, -R99.H0_H0, -RZ.H0_H0 ;  /* 0xa00000ff63b9a230 */ /* 0x010fca0000000900 */
[----:B------:R-:W-:Y:S02]  /*1cb10*/  @!P2 PRMT R99, R185, 0x5410, RZ ;  /* 0x00005410b963a816 */ /* 0x000fe400000000ff */
[C---:B------:R-:W-:Y:S02]  /*1cb20*/  ISETP.GE.U32.AND P2, PT, R217.reuse, R2, PT ;  /* 0x00000002d900720c */ /* 0x040fe40003f46070 */
[----:B------:R-:W-:Y:S02]  /*1cb30*/  SHF.R.U32.HI R2, RZ, 0x18, R0 ;  /* 0x00000018ff027819 */ /* 0x000fe40000011600 */
[----:B------:R-:W-:Y:S02]  /*1cb40*/  LOP3.LUT R0, R0, 0xffff, RZ, 0xc0, !PT ;  /* 0x0000ffff00007812 */ /* 0x000fe400078ec0ff */
[----:B------:R-:W-:Y:S02]  /*1cb50*/  ISETP.GE.U32.AND P4, PT, R217, R2, PT ;  /* 0x00000002d900720c */ /* 0x000fe40003f86070 */
[----:B------:R-:W-:-:S02]  /*1cb60*/  LOP3.LUT R2, R16, 0xff, RZ, 0xc0, !PT ;  /* 0x000000ff10027812 */ /* 0x000fc400078ec0ff */
[----:B------:R-:W-:Y:S01]  /*1cb70*/  SHF.R.U32.HI R0, RZ, 0x8, R0 ;  /* 0x00000008ff007819 */ /* 0x000fe20000011600 */
[----:B------:R-:W-:Y:S01]  /*1cb80*/  MUFU.EX2 R185, R180 ;  /* 0x000000b400b97308 */ /* 0x000fe20000000800 */
[----:B------:R-:W-:Y:S02]  /*1cb90*/  ISETP.GE.U32.AND P1, PT, R217, R2, PT ;  /* 0x00000002d900720c */ /* 0x000fe40003f26070 */
[----:B------:R-:W-:-:S05]  /*1cba0*/  LOP3.LUT R0, R0, 0xffff, RZ, 0xc0, !PT ;  /* 0x0000ffff00007812 */ /* 0x000fca00078ec0ff */
[----:B------:R-:W4:Y:S01]  /*1cbb0*/  MUFU.EX2 R2, R199 ;  /* 0x000000c700027308 */ /* 0x000f220000000800 */
[----:B------:R-:W-:Y:S02]  /*1cbc0*/  PRMT R95, R3, 0x7610, R95 ;  /* 0x00007610035f7816 */ /* 0x000fe4000000005f */
[----:B------:R-:W-:Y:S02]  /*1cbd0*/  @!P6 PRMT R96, R189, 0x5410, RZ ;  /* 0x00005410bd60e816 */ /* 0x000fe400000000ff */
[----:B------:R-:W-:Y:S02]  /*1cbe0*/  ISETP.GE.U32.AND P6, PT, R217, R0, PT ;  /* 0x00000000d900720c */ /* 0x000fe40003fc6070 */
[----:B------:R-:W-:Y:S01]  /*1cbf0*/  SHF.R.U32.HI R0, RZ, 0x8, R18 ;  /* 0x00000008ff007819 */ /* 0x000fe20000011612 */
[----:B------:R-:W-:Y:S01]  /*1cc00*/  @!P2 HADD2 R191, -R95.H0_H0, -RZ.H0_H0 ;  /* 0xa00000ff5fbfa230 */ /* 0x000fe20000000900 */
[----:B------:R-:W-:Y:S01]  /*1cc10*/  PRMT R34, R186, 0x7610, R34 ;  /* 0x00007610ba227816 */ /* 0x000fe20000000022 */
[----:B------:R-:W-:Y:S01]  /*1cc20*/  IMAD.MOV.U32 R186, RZ, RZ, R14 ;  /* 0x000000ffffba7224 */ /* 0x000fe200078e000e */
[----:B------:R-:W-:Y:S01]  /*1cc30*/  PRMT R94, R3, 0x7632, R94 ;  /* 0x00007632035e7816 */ /* 0x000fe2000000005e */
[----:B------:R1:W-:Y:S01]  /*1cc40*/  MUFU.EX2 R14, R203 ;  /* 0x000000cb000e7308 */ /* 0x0003e20000000800 */
[----:B------:R-:W-:-:S07]  /*1cc50*/  LOP3.LUT R0, R0, 0xffff, RZ, 0xc0, !PT ;  /* 0x0000ffff00007812 */ /* 0x000fce00078ec0ff */
[----:B------:R4:W4:Y:S01]  /*1cc60*/  MUFU.EX2 R15, R137 ;  /* 0x00000089000f7308 */ /* 0x0009220000000800 */
[----:B-1----:R-:W-:Y:S01]  /*1cc70*/  IMAD.MOV.U32 R203, RZ, RZ, R230 ;  /* 0x000000ffffcb7224 */ /* 0x002fe200078e00e6 */
[----:B------:R-:W-:Y:S02]  /*1cc80*/  PRMT R230, R95, 0x5410, R94 ;  /* 0x000054105fe67816 */ /* 0x000fe4000000005e */
[----:B------:R-:W-:Y:S02]  /*1cc90*/  @!P2 PRMT R95, R191, 0x5410, RZ ;  /* 0x00005410bf5fa816 */ /* 0x000fe400000000ff */
[----:B------:R-:W-:Y:S02]  /*1cca0*/  ISETP.GE.U32.AND P2, PT, R217, R0, PT ;  /* 0x00000000d900720c */ /* 0x000fe40003f46070 */
[----:B----4-:R-:W-:Y:S01]  /*1ccb0*/  F2FP.PACK_AB R0, R185, R2 ;  /* 0x00000002b900723e */ /* 0x010fe200000000ff */
[----:B------:R-:W-:Y:S01]  /*1ccc0*/  IMAD.MOV.U32 R16, RZ, RZ, R13 ;  /* 0x000000ffff107224 */ /* 0x000fe200078e000d */
[----:B------:R-:W4:Y:S02]  /*1ccd0*/  LDL.LU R137, [R1+0x438] ;  /* 0x0004380001897983 */ /* 0x000f240000300800 */
[----:B------:R-:W-:-:S02]  /*1cce0*/  PRMT R92, R0, 0x7632, R92 ;  /* 0x00007632005c7816 */ /* 0x000fc4000000005c */
[----:B------:R-:W-:Y:S01]  /*1ccf0*/  PRMT R93, R0, 0x7610, R93 ;  /* 0x00007610005d7816 */ /* 0x000fe2000000005d */
[----:B------:R-:W-:Y:S01]  /*1cd00*/  FADD.FTZ R0, R19, R12 ;  /* 0x0000000c13007221 */ /* 0x000fe20000010000 */
[----:B------:R1:W1:Y:S01]  /*1cd10*/  MUFU.EX2 R13, R219 ;  /* 0x000000db000d7308 */ /* 0x0002620000000800 */
[----:B------:R-:W-:Y:S01]  /*1cd20*/  @!P4 HADD2 R193, -R92.H0_H0, -RZ.H0_H0 ;  /* 0xa00000ff5cc1c230 */ /* 0x000fe20000000900 */
[----:B------:R2:W4:Y:S01]  /*1cd30*/  LDL.LU R199, [R1+0x434] ;  /* 0x0004340001c77983 */ /* 0x0005220000300800 */
[----:B------:R-:W-:Y:S01]  /*1cd40*/  PRMT R191, R34, 0x7610, R191 ;  /* 0x0000761022bf7816 */ /* 0x000fe200000000bf */
[----:B------:R-:W-:Y:S02]  /*1cd50*/  FADD.FTZ R0, R15, R0 ;  /* 0x000000000f007221 */ /* 0x000fe40000010000 */
[----:B------:R-:W4:Y:S01]  /*1cd60*/  LDL.LU R180, [R1+0x430] ;  /* 0x0004300001b47983 */ /* 0x000f220000300800 */
[----:B------:R-:W-:Y:S01]  /*1cd70*/  IMAD.MOV.U32 R3, RZ, RZ, R16 ;  /* 0x000000ffff037224 */ /* 0x000fe200078e0010 */
[----:B------:R1:W-:Y:S01]  /*1cd80*/  MUFU.EX2 R188, R168 ;  /* 0x000000a800bc7308 */ /* 0x0003e20000000800 */
[----:B------:R-:W-:-:S02]  /*1cd90*/  PRMT R18, R191, 0x7610, R18 ;  /* 0x00007610bf127816 */ /* 0x000fc40000000012 */
[----:B-1----:R-:W-:-:S05]  /*1cda0*/  PRMT R219, R93, 0x5410, R92 ;  /* 0x000054105ddb7816 */ /* 0x002fca000000005c */
[----:B------:R1:W1:Y:S01]  /*1cdb0*/  MUFU.EX2 R189, R169 ;  /* 0x000000a900bd7308 */ /* 0x0002620000000800 */
[----:B------:R-:W-:Y:S01]  /*1cdc0*/  @!P4 PRMT R92, R193, 0x5410, RZ ;  /* 0x00005410c15cc816 */ /* 0x000fe200000000ff */
[----:B------:R-:W-:Y:S02]  /*1cdd0*/  IMAD.MOV.U32 R193, RZ, RZ, R186 ;  /* 0x000000ffffc17224 */ /* 0x000fe400078e00ba */
[----:B------:R-:W-:Y:S01]  /*1cde0*/  IMAD.MOV.U32 R186, RZ, RZ, R173 ;  /* 0x000000ffffba7224 */ /* 0x000fe200078e00ad */
[----:B------:R-:W4:Y:S01]  /*1cdf0*/  LDL.LU R168, [R1+0x42c] ;  /* 0x00042c0001a87983 */ /* 0x000f220000300800 */
[----:B------:R-:W-:Y:S02]  /*1ce00*/  IMAD.MOV.U32 R173, RZ, RZ, R177 ;  /* 0x000000ffffad7224 */ /* 0x000fe400078e00b1 */
[----:B------:R-:W-:Y:S01]  /*1ce10*/  IMAD.MOV.U32 R177, RZ, RZ, R190 ;  /* 0x000000ffffb17224 */ /* 0x000fe200078e00be */
[----:B-1----:R-:W4:Y:S01]  /*1ce20*/  LDL.LU R169, [R1+0x428] ;  /* 0x0004280001a97983 */ /* 0x002f220000300800 */
[----:B---3--:R1:W-:Y:S03]  /*1ce30*/  MUFU.EX2 R16, R152 ;  /* 0x0000009800107308 */ /* 0x0083e60000000800 */
[----:B-1----:R-:W3:Y:S04]  /*1ce40*/  LDL.LU R152, [R1+0x424] ;  /* 0x0004240001987983 */ /* 0x002ee80000300800 */
[----:B------:R1:W-:Y:S04]  /*1ce50*/  STL [R1+0x2a8], R0 ;  /* 0x0002a80001007387 */ /* 0x0003e80000100800 */
[----:B------:R-:W3:Y:S01]  /*1ce60*/  LDL.LU.64 R190, [R1+0x128] ;  /* 0x0001280001be7983 */ /* 0x000ee20000300a00 */
[----:B------:R-:W-:Y:S01]  /*1ce70*/  FADD.FTZ R34, R2, R17 ;  /* 0x0000001102227221 */ /* 0x000fe20000010000 */
[----:B------:R-:W-:-:S02]  /*1ce80*/  F2FP.PACK_AB R2, R15, R19 ;  /* 0x000000130f02723e */ /* 0x000fc400000000ff */
[----:B------:R-:W1:Y:S01]  /*1ce90*/  MUFU.EX2 R15, R220 ;  /* 0x000000dc000f7308 */ /* 0x000e620000000800 */
[----:B------:R-:W-:Y:S01]  /*1cea0*/  F2FP.PACK_AB R27, R13, R14 ;  /* 0x0000000e0d1b723e */ /* 0x000fe200000000ff */
[----:B------:R-:W-:-:S06]  /*1ceb0*/  IMAD.MOV.U32 R19, RZ, RZ, R3 ;  /* 0x000000ffff137224 */ /* 0x000fcc00078e0003 */
[----:B------:R-:W2:Y:S08]  /*1cec0*/  MUFU.EX2 R12, R221 ;  /* 0x000000dd000c7308 */ /* 0x000eb00000000800 */
[----:B------:R-:W2:Y:S01]  /*1ced0*/  MUFU.EX2 R21, R21 ;  /* 0x0000001500157308 */ /* 0x000ea20000000800 */
[----:B-1----:R-:W-:-:S04]  /*1cee0*/  FADD.FTZ R0, R14, R25 ;  /* 0x000000190e007221 */ /* 0x002fc80000010000 */
[----:B------:R-:W-:-:S03]  /*1cef0*/  FADD.FTZ R3, R13, R0 ;  /* 0x000000000d037221 */ /* 0x000fc60000010000 */
[----:B------:R-:W1:Y:S01]  /*1cf00*/  MUFU.EX2 R14, R250 ;  /* 0x000000fa000e7308 */ /* 0x000e620000000800 */
[----:B------:R-:W-:Y:S02]  /*1cf10*/  F2FP.PACK_AB R0, R189, R188 ;  /* 0x000000bcbd00723e */ /* 0x000fe400000000ff */
[----:B------:R-:W-:-:S05]  /*1cf20*/  PRMT R91, R2, 0x7610, R91 ;  /* 0x00007610025b7816 */ /* 0x000fca000000005b */
[----:B--2---:R-:W2:Y:S01]  /*1cf30*/  MUFU.EX2 R20, R20 ;  /* 0x0000001400147308 */ /* 0x004ea20000000800 */
[----:B------:R-:W-:Y:S01]  /*1cf40*/  PRMT R90, R2, 0x7632, R90 ;  /* 0x00007632025a7816 */ /* 0x000fe2000000005a */
[----:B------:R-:W-:-:S06]  /*1cf50*/  FADD.FTZ R2, R15, R3 ;  /* 0x000000030f027221 */ /* 0x000fcc0000010000 */
[----:B------:R-:W2:Y:S01]  /*1cf60*/  MUFU.EX2 R13, R223 ;  /* 0x000000df000d7308 */ /* 0x000ea20000000800 */
[C---:B------:R-:W-:Y:S02]  /*1cf70*/  PRMT R89, R0.reuse, 0x7610, R89 ;  /* 0x0000761000597816 */ /* 0x040fe40000000059 */
[----:B------:R-:W-:Y:S01]  /*1cf80*/  PRMT R88, R0, 0x7632, R88 ;  /* 0x0000763200587816 */ /* 0x000fe20000000058 */
[----:B------:R-:W-:Y:S02]  /*1cf90*/  FADD.FTZ R0, R22, R26 ;  /* 0x0000001a16007221 */ /* 0x000fe40000010000 */
[----:B------:R-:W-:Y:S02]  /*1cfa0*/  FADD.FTZ R2, R12, R2 ;  /* 0x000000020c027221 */ /* 0x000fe40000010000 */
[----:B------:R-:W-:Y:S02]  /*1cfb0*/  FADD.FTZ R0, R21, R0 ;  /* 0x0000000015007221 */ /* 0x000fe40000010000 */
[----:B-1----:R-:W-:Y:S01]  /*1cfc0*/  FADD.FTZ R2, R14, R2 ;  /* 0x000000020e027221 */ /* 0x002fe20000010000 */
[----:B--2---:R-:W-:Y:S01]  /*1cfd0*/  F2FP.PACK_AB R32, R16, R20 ;  /* 0x000000141020723e */ /* 0x004fe200000000ff */
[----:B------:R-:W-:-:S02]  /*1cfe0*/  FADD.FTZ R0, R20, R0 ;  /* 0x0000000014007221 */ /* 0x000fc40000010000 */
[----:B------:R-:W-:Y:S01]  /*1cff0*/  FADD.FTZ R20, R13, R2 ;  /* 0x000000020d147221 */ /* 0x000fe20000010000 */
[----:B------:R-:W-:Y:S02]  /*1d000*/  F2FP.PACK_AB R31, R12, R15 ;  /* 0x0000000f0c1f723e */ /* 0x000fe400000000ff */
[----:B------:R-:W-:Y:S01]  /*1d010*/  PRMT R15, R18, 0x7610, R15 ;  /* 0x00007610120f7816 */ /* 0x000fe2000000000f */
[----:B------:R-:W-:Y:S01]  /*1d020*/  FADD.FTZ R18, R16, R0 ;  /* 0x0000000010127221 */ /* 0x000fe20000010000 */
[----:B------:R-:W-:Y:S01]  /*1d030*/  F2FP.PACK_AB R25, R21, R22 ;  /* 0x000000161519723e */ /* 0x000fe200000000ff */
[----:B------:R-:W-:Y:S01]  /*1d040*/  IMAD.MOV.U32 R17, RZ, RZ, R203 ;  /* 0x000000ffff117224 */ /* 0x000fe200078e00cb */
[----:B------:R-:W-:Y:S01]  /*1d050*/  F2FP.PACK_AB R33, R13, R14 ;  /* 0x0000000e0d21723e */ /* 0x000fe200000000ff */
[----:B------:R-:W-:Y:S02]  /*1d060*/  IMAD.MOV.U32 R22, RZ, RZ, R19 ;  /* 0x000000ffff167224 */ /* 0x000fe400078e0013 */
[----:B------:R-:W-:-:S02]  /*1d070*/  IMAD.MOV.U32 R19, RZ, RZ, R193 ;  /* 0x000000ffff137224 */ /* 0x000fc400078e00c1 */
[----:B------:R-:W-:Y:S01]  /*1d080*/  IMAD.MOV.U32 R193, RZ, RZ, R17 ;  /* 0x000000ffffc17224 */ /* 0x000fe200078e0011 */
[----:B------:R-:W-:Y:S01]  /*1d090*/  @!P3 HADD2 R202, -R91.H0_H0, -RZ.H0_H0 ;  /* 0xa00000ff5bcab230 */ /* 0x000fe20000000900 */
[----:B------:R-:W-:Y:S01]  /*1d0a0*/  PRMT R203, R91, 0x5410, R90 ;  /* 0x000054105bcb7816 */ /* 0x000fe2000000005a */
[----:B------:R-:W-:-:S03]  /*1d0b0*/  @!P2 HADD2 R201, -R90.H0_H0, -RZ.H0_H0 ;  /* 0xa00000ff5ac9a230 */ /* 0x000fc60000000900 */
[----:B------:R-:W-:Y:S01]  /*1d0c0*/  @!P3 PRMT R91, R202, 0x5410, RZ ;  /* 0x00005410ca5bb816 */ /* 0x000fe200000000ff */
[----:B------:R-:W-:Y:S01]  /*1d0d0*/  @!P5 HADD2 R194, -R93.H0_H0, -RZ.H0_H0 ;  /* 0xa00000ff5dc2d230 */ /* 0x000fe20000000900 */
[----:B------:R-:W-:Y:S02]  /*1d0e0*/  @!P2 PRMT R90, R201, 0x5410, RZ ;  /* 0x00005410c95aa816 */ /* 0x000fe400000000ff */
[----:B------:R-:W-:Y:S02]  /*1d0f0*/  PRMT R201, R89, 0x5410, R88 ;  /* 0x0000541059c97816 */ /* 0x000fe40000000058 */
[----:B------:R-:W-:Y:S01]  /*1d100*/  @!P5 PRMT R93, R194, 0x5410, RZ ;  /* 0x00005410c25dd816 */ /* 0x000fe200000000ff */
[----:B----4-:R-:W-:-:S05]  /*1d110*/  @!P0 HADD2 R199, -R88.H0_H0, -RZ.H0_H0 ;  /* 0xa00000ff58c78230 */ /* 0x010fca0000000900 */
[----:B------:R-:W-:Y:S01]  /*1d120*/  @!P0 PRMT R88, R199, 0x5410, RZ ;  /* 0x00005410c7588816 */ /* 0x000fe200000000ff */
[----:B------:R-:W-:Y:S01]  /*1d130*/  @!P6 HADD2 R192, -R94.H0_H0, -RZ.H0_H0 ;  /* 0xa00000ff5ec0e230 */ /* 0x000fe20000000900 */
[----:B------:R-:W-:Y:S01]  /*1d140*/  MUFU.EX2 R22, R22 ;  /* 0x0000001600167308 */ /* 0x000fe20000000800 */
[----:B------:R-:W-:-:S03]  /*1d150*/  @!P1 HADD2 R200, -R89.H0_H0, -RZ.H0_H0 ;  /* 0xa00000ff59c89230 */ /* 0x000fc60000000900 */
[----:B------:R-:W-:Y:S02]  /*1d160*/  @!P6 PRMT R94, R192, 0x5410, RZ ;  /* 0x00005410c05ee816 */ /* 0x000fe400000000ff */
[----:B------:R-:W-:Y:S02]  /*1d170*/  @!P1 PRMT R89, R200, 0x5410, RZ ;  /* 0x00005410c8599816 */ /* 0x000fe400000000ff */
[----:B------:R-:W-:Y:S01]  /*1d180*/  MUFU.EX2 R23, R23 ;  /* 0x0000001700177308 */ /* 0x000fe20000000800 */
[----:B------:R-:W-:Y:S02]  /*1d190*/  PRMT R60, R140, 0x7610, R60 ;  /* 0x000076108c3c7816 */ /* 0x000fe4000000003c */
[----:B---3--:R-:W-:-:S05]  /*1d1a0*/  LOP3.LUT R2, R83, R240, R190, 0x96, !PT ;  /* 0x000000f053027212 */ /* 0x008fca00078e96be */
[----:B------:R-:W-:-:S05]  /*1d1b0*/  IMAD.WIDE.U32 R2, R2, -0x2daee0ad, RZ ;  /* 0xd2511f5302027825 */ /* 0x000fca00078e00ff */
[----:B------:R-:W-:Y:S02]  /*1d1c0*/  LOP3.LUT R0, R3, R242, R180, 0x96, !PT ;  /* 0x000000f203007212 */ /* 0x000fe400078e96b4 */
[----:B------:R-:W-:-:S05]  /*1d1d0*/  LOP3.LUT R3, R169, R239, R82, 0x96, !PT ;  /* 0x000000efa9037212 */ /* 0x000fca00078e9652 */
[----:B------:R-:W-:-:S04]  /*1d1e0*/  IMAD.WIDE.U32 R12, R3, -0x2daee0ad, RZ ;  /* 0xd2511f53030c7825 */ /* 0x000fc800078e00ff */
[----:B------:R-:W-:Y:S01]  /*1d1f0*/  IMAD.WIDE.U32 R16, R0, -0x326172a9, RZ ;  /* 0xcd9e8d5700107825 */ /* 0x000fe200078e00ff */
[----:B------:R-:W-:Y:S02]  /*1d200*/  LOP3.LUT R0, R13, R245, R2, 0x96, !PT ;  /* 0x000000f50d007212 */ /* 0x000fe400078e9602 */
[----:B------:R-:W-:Y:S02]  /*1d210*/  PRMT R13, R15, 0x7610, R13 ;  /* 0x000076100f0d7816 */ /* 0x000fe4000000000d */
        /* <DEDUP_REMOVED lines=8> */
[----:B------:R-:W-:Y:S02]  /*1d2a0*/  LOP3.LUT R2, R17, R244, R2, 0x96, !PT ;  /* 0x000000f411027212 */ /* 0x000fe400078e9602 */
[----:B------:R-:W-:Y:S02]  /*1d2b0*/  PRMT R3, R153, 0x7610, R3 ;  /* 0x0000761099037816 */ /* 0x000fe40000000003 */
[--C-:B------:R-:W-:Y:S01]  /*1d2c0*/  LOP3.LUT R15, R13, R246, R14.reuse, 0x96, !PT ;  /* 0x000000f60d0f7212 */ /* 0x100fe200078e960e */
[----:B------:R-:W2:Y:S01]  /*1d2d0*/  LDL.LU R153, [R1+0x420] ;  /* 0x0004200001997983 */ /* 0x000ea20000300800 */
[----:B------:R-:W-:Y:S01]  /*1d2e0*/  PRMT R14, R3, 0x7610, R14 ;  /* 0x00007610030e7816 */ /* 0x000fe2000000000e */
[----:B------:R-:W-:Y:S01]  /*1d2f0*/  IMAD.WIDE.U32 R2, R2, -0x326172a9, RZ ;  /* 0xcd9e8d5702027825 */ /* 0x000fe200078e00ff */
[----:B------:R-:W-:-:S04]  /*1d300*/  PRMT R24, R0, 0x7610, R24 ;  /* 0x0000761000187816 */ /* 0x000fc80000000018 */
        /* <DEDUP_REMOVED lines=10> */
[C---:B------:R-:W-:Y:S02]  /*1d3b0*/  ISETP.GE.U32.AND P0, PT, R217.reuse, R0, PT ;  /* 0x00000000d900720c */ /* 0x040fe40003f06070 */
[----:B------:R-:W-:-:S02]  /*1d3c0*/  ISETP.GE.U32.AND P5, PT, R217, R12, PT ;  /* 0x0000000cd900720c */ /* 0x000fc40003fa6070 */
[----:B------:R-:W-:Y:S02]  /*1d3d0*/  LOP3.LUT R0, R2, 0xff, RZ, 0xc0, !PT ;  /* 0x000000ff02007812 */ /* 0x000fe400078ec0ff */
[----:B------:R-:W-:Y:S02]  /*1d3e0*/  PRMT R12, R24, 0x7610, R12 ;  /* 0x00007610180c7816 */ /* 0x000fe4000000000c */
[----:B------:R1:W3:Y:S01]  /*1d3f0*/  MUFU.EX2 R24, R148 ;  /* 0x0000009400187308 */ /* 0x0002e20000000800 */
[----:B------:R-:W-:Y:S02]  /*1d400*/  ISETP.GE.U32.AND P2, PT, R217, R0, PT ;  /* 0x00000000d900720c */ /* 0x000fe40003f46070 */
[----:B------:R-:W-:Y:S02]  /*1d410*/  PRMT R13, R12, 0x7610, R13 ;  /* 0x000076100c0d7816 */ /* 0x000fe4000000000d */
[--C-:B------:R-:W-:Y:S02]  /*1d420*/  SHF.R.U32.HI R0, RZ, 0x18, R2.reuse ;  /* 0x00000018ff007819 */ /* 0x100fe40000011602 */
[----:B------:R-:W-:-:S02]  /*1d430*/  SHF.R.U32.HI R12, RZ, 0x10, R2 ;  /* 0x00000010ff0c7819 */ /* 0x000fc40000011602 */
[----:B------:R-:W-:Y:S02]  /*1d440*/  PRMT R21, R14, 0x7610, R21 ;  /* 0x000076100e157816 */ /* 0x000fe40000000015 */
[----:B------:R-:W-:Y:S01]  /*1d450*/  LOP3.LUT R14, R2, 0xffff, RZ, 0xc0, !PT ;  /* 0x0000ffff020e7812 */ /* 0x000fe200078ec0ff */
[----:B------:R-:W-:Y:S01]  /*1d460*/  IMAD.WIDE.U32 R2, R15, -0x2daee0ad, RZ ;  /* 0xd2511f530f027825 */ /* 0x000fe200078e00ff */
[C---:B------:R-:W-:Y:S02]  /*1d470*/  ISETP.GE.U32.AND P6, PT, R217.reuse, R0, PT ;  /* 0x00000000d900720c */ /* 0x040fe40003fc6070 */
[----:B------:R-:W-:Y:S01]  /*1d480*/  LOP3.LUT R0, R12, 0xff, RZ, 0xc0, !PT ;  /* 0x000000ff0c007812 */ /* 0x000fe200078ec0ff */
[----:B-1----:R-:W4:Y:S03]  /*1d490*/  LDL.LU R148, [R1+0x41c] ;  /* 0x00041c0001947983 */ /* 0x002f260000300800 */
[----:B------:R-:W-:-:S02]  /*1d4a0*/  ISETP.GE.U32.AND P1, PT, R217, R0, PT ;  /* 0x00000000d900720c */ /* 0x000fc40003f26070 */
[--C-:B------:R-:W-:Y:S02]  /*1d4b0*/  LOP3.LUT R0, R3, R243, R16.reuse, 0x96, !PT ;  /* 0x000000f303007212 */ /* 0x100fe400078e9610 */
[----:B------:R-:W-:Y:S02]  /*1d4c0*/  PRMT R16, R21, 0x7610, R16 ;  /* 0x0000761015107816 */ /* 0x000fe40000000010 */
[----:B------:R-:W-:Y:S01]  /*1d4d0*/  PRMT R250, R13, 0x7610, R250 ;  /* 0x000076100dfa7816 */ /* 0x000fe200000000fa */
[----:B------:R-:W1:Y:S01]  /*1d4e0*/  MUFU.EX2 R21, R19 ;  /* 0x0000001300157308 */ /* 0x000e620000000800 */
[C---:B------:R-:W-:Y:S02]  /*1d4f0*/  LOP3.LUT R17, R2.reuse, 0xffff, RZ, 0xc0, !PT ;  /* 0x0000ffff02117812 */ /* 0x040fe400078ec0ff */
[----:B------:R-:W-:Y:S02]  /*1d500*/  LOP3.LUT R13, R2, 0xff, RZ, 0xc0, !PT ;  /* 0x000000ff020d7812 */ /* 0x000fe400078ec0ff */
[----:B------:R-:W-:-:S02]  /*1d510*/  SHF.R.U32.HI R15, RZ, 0x10, R2 ;  /* 0x00000010ff0f7819 */ /* 0x000fc40000011602 */
[----:B------:R-:W-:Y:S01]  /*1d520*/  SHF.R.U32.HI R3, RZ, 0x18, R2 ;  /* 0x00000018ff037819 */ /* 0x000fe20000011602 */
[----:B---3--:R-:W-:-:S04]  /*1d530*/  FADD.FTZ R2, R24, R18 ;  /* 0x0000001218027221 */ /* 0x008fc80000010000 */
[C-C-:B------:R-:W-:Y:S01]  /*1d540*/  FADD.FTZ R12, R22.reuse, R2.reuse ;  /* 0x00000002160c7221 */ /* 0x140fe20000010000 */
[----:B------:R-:W-:Y:S02]  /*1d550*/  PRMT R2, R149, 0x7610, R2 ;  /* 0x0000761095027816 */ /* 0x000fe40000000002 */
[----:B------:R-:W-:Y:S01]  /*1d560*/  F2FP.PACK_AB R29, R22, R24 ;  /* 0x00000018161d723e */ /* 0x000fe200000000ff */
[----:B------:R-:W3:Y:S01]  /*1d570*/  LDL.LU R149, [R1+0x418] ;  /* 0x0004180001957983 */ /* 0x000ee20000300800 */
[----:B------:R-:W-:Y:S01]  /*1d580*/  PRMT R64, R2, 0x7610, R64 ;  /* 0x0000761002407816 */ /* 0x000fe20000000040 */
[----:B------:R-:W-:Y:S01]  /*1d590*/  FADD.FTZ R2, R23, R20 ;  /* 0x0000001417027221 */ /* 0x000fe20000010000 */
[----:B------:R-:W-:Y:S01]  /*1d5a0*/  PRMT R24, R16, 0x7610, R24 ;  /* 0x0000761010187816 */ /* 0x000fe20000000018 */
[----:B------:R-:W2:Y:S02]  /*1d5b0*/  LDL.LU R140, [R1+0x414] ;  /* 0x00041400018c7983 */ /* 0x000ea40000300800 */
[----:B-1----:R-:W-:Y:S01]  /*1d5c0*/  FADD.FTZ R16, R21, R2 ;  /* 0x0000000215107221 */ /* 0x002fe20000010000 */
[----:B------:R-:W-:-:S02]  /*1d5d0*/  SHF.R.U32.HI R2, RZ, 0x8, R14 ;  /* 0x00000008ff027819 */ /* 0x000fc4000001160e */
[----:B------:R1:W2:Y:S01]  /*1d5e0*/  LDL.LU.S16 R14, [R1+0x4] ;  /* 0x00000400010e7983 */ /* 0x0002a20000300600 */
[----:B------:R-:W-:Y:S01]  /*1d5f0*/  @!P4 HADD2 R251, -R64.H0_H0, -RZ.H0_H0 ;  /* 0xa00000ff40fbc230 */ /* 0x000fe20000000900 */
[----:B------:R-:W-:Y:S01]  /*1d600*/  PRMT R223, R250, 0x7610, R223 ;  /* 0x00007610fadf7816 */ /* 0x000fe200000000df */
[----:B------:R-:W-:Y:S01]  /*1d610*/  IMAD.MOV.U32 R250, RZ, RZ, R162 ;  /* 0x000000fffffa7224 */ /* 0x000fe200078e00a2 */
[----:B------:R-:W-:Y:S02]  /*1d620*/  PRMT R162, R64, 0x5410, R60 ;  /* 0x0000541040a27816 */ /* 0x000fe4000000003c */
[----:B------:R-:W-:Y:S02]  /*1d630*/  @!P4 PRMT R64, R251, 0x5410, RZ ;  /* 0x00005410fb40c816 */ /* 0x000fe400000000ff */
[----:B------:R-:W-:Y:S02]  /*1d640*/  PRMT R251, R141, 0x7610, R251 ;  /* 0x000076108dfb7816 */ /* 0x000fe400000000fb */
[----:B------:R-:W3:Y:S01]  /*1d650*/  LDL.LU R141, [R1+0x410] ;  /* 0x00041000018d7983 */ /* 0x000ee20000300800 */
[----:B------:R-:W-:-:S02]  /*1d660*/  PRMT R59, R136, 0x7610, R59 ;  /* 0x00007610883b7816 */ /* 0x000fc4000000003b */
[----:B------:R-:W-:Y:S01]  /*1d670*/  LOP3.LUT R2, R2, 0xffff, RZ, 0xc0, !PT ;  /* 0x0000ffff02027812 */ /* 0x000fe200078ec0ff */
[----:B------:R-:W3:Y:S03]  /*1d680*/  LDL.LU R136, [R1+0x40c] ;  /* 0x00040c0001887983 */ /* 0x000ee60000300800 */
[----:B------:R-:W-:Y:S01]  /*1d690*/  ISETP.GE.U32.AND P4, PT, R217, R2, PT ;  /* 0x00000002d900720c */ /* 0x000fe20003f86070 */
[----:B--2---:R-:W-:-:S05]  /*1d6a0*/  @!P3 HADD2 R14, -R60.H0_H0, -RZ.H0_H0 ;  /* 0xa00000ff3c0eb230 */ /* 0x004fca0000000900 */
[----:B------:R-:W-:Y:S02]  /*1d6b0*/  PRMT R137, R14, 0x7610, R137 ;  /* 0x000076100e897816 */ /* 0x000fe40000000089 */
[----:B------:R1:W2:Y:S02]  /*1d6c0*/  LDL.LU.S16 R14, [R1+0x8] ;  /* 0x00000800010e7983 */ /* 0x0002a40000300600 */
[----:B------:R-:W-:Y:S02]  /*1d6d0*/  @!P3 PRMT R60, R137, 0x5410, RZ ;  /* 0x00005410893cb816 */ /* 0x000fe400000000ff */
[----:B------:R-:W3:Y:S04]  /*1d6e0*/  LDL.LU R137, [R1+0x408] ;  /* 0x0004080001897983 */ /* 0x000ee80000300800 */
[----:B------:R1:W3:Y:S01]  /*1d6f0*/  LDL.LU.S16 R2, [R1+0x18] ;  /* 0x0000180001027983 */ /* 0x0002e20000300600 */
[----:B------:R-:W-:-:S02]  /*1d700*/  PRMT R58, R223, 0x7610, R58 ;  /* 0x00007610df3a7816 */ /* 0x000fc4000000003a */
[----:B------:R-:W-:Y:S02]  /*1d710*/  F2FP.PACK_AB R30, R21, R23 ;  /* 0x00000017151e723e */ /* 0x000fe400000000ff */
[----:B------:R-:W-:Y:S01]  /*1d720*/  PRMT R179, R24, 0x7610, R179 ;  /* 0x0000761018b37816 */ /* 0x000fe200000000b3 */
[----:B--2---:R-:W-:-:S05]  /*1d730*/  @!P0 HADD2 R14, -R59.H0_H0, -RZ.H0_H0 ;  /* 0xa00000ff3b0e8230 */ /* 0x004fca0000000900 */
[----:B------:R-:W-:Y:S02]  /*1d740*/  PRMT R21, R14, 0x7610, R21 ;  /* 0x000076100e157816 */ /* 0x000fe40000000015 */
[----:B------:R2:W1:Y:S01]  /*1d750*/  MUFU.EX2 R14, R163 ;  /* 0x000000a3000e7308 */ /* 0x0004620000000800 */
[----:B---3--:R-:W-:Y:S01]  /*1d760*/  @!P5 HADD2 R2, -R58.H0_H0, -RZ.H0_H0 ;  /* 0xa00000ff3a02d230 */ /* 0x008fe20000000900 */
[----:B--2---:R-:W-:Y:S02]  /*1d770*/  PRMT R163, R58, 0x5410, R59 ;  /* 0x000054103aa37816 */ /* 0x004fe4000000003b */
[----:B------:R-:W-:Y:S02]  /*1d780*/  @!P0 PRMT R59, R21, 0x5410, RZ ;  /* 0x00005410153b8816 */ /* 0x000fe400000000ff */
[----:B------:R-:W-:Y:S02]  /*1d790*/  ISETP.GE.U32.AND P0, PT, R217, R3, PT ;  /* 0x00000003d900720c */ /* 0x000fe40003f06070 */
[----:B------:R-:W-:-:S04]  /*1d7a0*/  PRMT R3, R2, 0x7610, R3 ;  /* 0x0000761002037816 */ /* 0x000fc80000000003 */
[----:B------:R-:W-:Y:S02]  /*1d7b0*/  @!P5 PRMT R58, R3, 0x5410, RZ ;  /* 0x00005410033ad816 */ /* 0x000fe400000000ff */
[----:B------:R2:W3:Y:S04]  /*1d7c0*/  LDL.LU.S16 R3, [R1+0x20] ;  /* 0x0000200001037983 */ /* 0x0004e80000300600 */
[----:B------:R2:W2:Y:S04]  /*1d7d0*/  LDL.LU.S16 R24, [R1+0x28] ;  /* 0x0000280001187983 */ /* 0x0004a80000300600 */
[----:B------:R1:W2:Y:S01]  /*1d7e0*/  LDL.LU.S16 R21, [R1+0x2c] ;  /* 0x00002c0001157983 */ /* 0x0002a20000300600 */
[----:B------:R-:W-:-:S04]  /*1d7f0*/  PRMT R221, R251, 0x7610, R221 ;  /* 0x00007610fbdd7816 */ /* 0x000fc800000000dd */
[----:B------:R-:W-:-:S04]  /*1d800*/  PRMT R220, R221, 0x7610, R220 ;  /* 0x00007610dddc7816 */ /* 0x000fc800000000dc */
[----:B------:R-:W-:Y:S02]  /*1d810*/  PRMT R73, R220, 0x7610, R73 ;  /* 0x00007610dc497816 */ /* 0x000fe40000000049 */
[----:B------:R-:W-:Y:S02]  /*1d820*/  ISETP.GE.U32.AND P3, PT, R217, R13, PT ;  /* 0x0000000dd900720c */ /* 0x000fe40003f66070 */
[----:B------:R-:W1:Y:S01]  /*1d830*/  MUFU.EX2 R13, R250 ;  /* 0x000000fa000d7308 */ /* 0x000e620000000800 */
[----:B------:R-:W-:Y:S02]  /*1d840*/  SHF.R.U32.HI R2, RZ, 0x10, R0 ;  /* 0x00000010ff027819 */ /* 0x000fe40000011600 */
[----:B------:R-:W-:Y:S01]  /*1d850*/  PRMT R75, R55, 0x7610, R75 ;  /* 0x00007610374b7816 */ /* 0x000fe2000000004b */
[----:B--2---:R-:W-:-:S05]  /*1d860*/  @!P1 HADD2 R21, -R73.H0_H0, -RZ.H0_H0 ;  /* 0xa00000ff49159230 */ /* 0x004fca0000000900 */
[----:B------:R-:W-:Y:S02]  /*1d870*/  PRMT R23, R21, 0x7610, R23 ;  /* 0x0000761015177816 */ /* 0x000fe40000000017 */
[----:B------:R2:W2:Y:S01]  /*1d880*/  LDL.LU.S16 R21, [R1+0x30] ;  /* 0x0000300001157983 */ /* 0x0004a20000300600 */
[----:B------:R-:W-:Y:S01]  /*1d890*/  LOP3.LUT R2, R2, 0xff, RZ, 0xc0, !PT ;  /* 0x000000ff02027812 */ /* 0x000fe200078ec0ff */
[----:B---3--:R-:W-:Y:S01]  /*1d8a0*/  @!P2 HADD2 R3, -R75.H0_H0, -RZ.H0_H0 ;  /* 0xa00000ff4b03a230 */ /* 0x008fe20000000900 */
[----:B------:R-:W-:Y:S02]  /*1d8b0*/  PRMT R74, R55, 0x7632, R74 ;  /* 0x00007632374a7816 */ /* 0x000fe4000000004a */
[----:B------:R-:W-:Y:S01]  /*1d8c0*/  ISETP.GE.U32.AND P5, PT, R217, R2, PT ;  /* 0x00000002d900720c */ /* 0x000fe20003fa6070 */
[----:B-1----:R-:W-:Y:S01]  /*1d8d0*/  FADD.FTZ R2, R14, R12 ;  /* 0x0000000c0e027221 */ /* 0x002fe20000010000 */
[----:B------:R-:W-:Y:S01]  /*1d8e0*/  PRMT R202, R3, 0x7610, R202 ;  /* 0x0000761003ca7816 */ /* 0x000fe200000000ca */
[----:B------:R-:W-:Y:S01]  /*1d8f0*/  @!P4 HADD2 R24, -R74.H0_H0, -RZ.H0_H0 ;  /* 0xa00000ff4a18c230 */ /* 0x000fe20000000900 */
[----:B------:R-:W-:Y:S01]  /*1d900*/  PRMT R194, R179, 0x7610, R194 ;  /* 0x00007610b3c27816 */ /* 0x000fe200000000c2 */
[----:B------:R-:W-:Y:S01]  /*1d910*/  FADD.FTZ R3, R13, R2 ;  /* 0x000000020d037221 */ /* 0x000fe20000010000 */
[----:B------:R-:W-:Y:S01]  /*1d920*/  LOP3.LUT R2, R0, 0xff, RZ, 0xc0, !PT ;  /* 0x000000ff00027812 */ /* 0x000fe200078ec0ff */
[----:B------:R-:W-:Y:S01]  /*1d930*/  IMAD.MOV.U32 R179, RZ, RZ, R161 ;  /* 0x000000ffffb37224 */ /* 0x000fe200078e00a1 */
[----:B------:R-:W-:-:S02]  /*1d940*/  PRMT R161, R75, 0x5410, R74 ;  /* 0x000054104ba17816 */ /* 0x000fc4000000004a */
[----:B------:R-:W-:Y:S02]  /*1d950*/  @!P2 PRMT R75, R202, 0x5410, RZ ;  /* 0x00005410ca4ba816 */ /* 0x000fe400000000ff */
[----:B------:R-:W-:Y:S02]  /*1d960*/  PRMT R12, R24, 0x7610, R12 ;  /* 0x00007610180c7816 */ /* 0x000fe4000000000c */
[C---:B------:R-:W-:Y:S02]  /*1d970*/  ISETP.GE.U32.AND P2, PT, R217.reuse, R2, PT ;  /* 0x00000002d900720c */ /* 0x040fe40003f46070 */
[----:B------:R-:W-:Y:S02]  /*1d980*/  SHF.R.U32.HI R2, RZ, 0x18, R0 ;  /* 0x00000018ff027819 */ /* 0x000fe40000011600 */
[----:B------:R-:W-:Y:S02]  /*1d990*/  PRMT R72, R194, 0x7610, R72 ;  /* 0x00007610c2487816 */ /* 0x000fe40000000048 */
[----:B------:R-:W-:Y:S01]  /*1d9a0*/  @!P4 PRMT R74, R12, 0x5410, RZ ;  /* 0x000054100c4ac816 */ /* 0x000fe200000000ff */
[----:B------:R-:W-:Y:S01]  /*1d9b0*/  IMAD.MOV.U32 R194, RZ, RZ, R179 ;  /* 0x000000ffffc27224 */ /* 0x000fe200078e00b3 */
[----:B------:R-:W-:Y:S01]  /*1d9c0*/  ISETP.GE.U32.AND P4, PT, R217, R2, PT ;  /* 0x00000002d900720c */ /* 0x000fe20003f86070 */
[----:B------:R-:W-:Y:S01]  /*1d9d0*/  IMAD.MOV.U32 R179, RZ, RZ, R160 ;  /* 0x000000ffffb37224 */ /* 0x000fe200078e00a0 */
[----:B------:R-:W-:Y:S01]  /*1d9e0*/  LOP3.LUT R2, R15, 0xff, RZ, 0xc0, !PT ;  /* 0x000000ff0f027812 */ /* 0x000fe200078ec0ff */
[----:B------:R1:W3:Y:S01]  /*1d9f0*/  LDL.LU.S16 R12, [R1+0x34] ;  /* 0x00003400010c7983 */ /* 0x0002e20000300600 */
[----:B------:R-:W-:-:S02]  /*1da00*/  PRMT R160, R73, 0x5410, R72 ;  /* 0x0000541049a07816 */ /* 0x000fc40000000048 */
[----:B------:R-:W-:Y:S02]  /*1da10*/  @!P1 PRMT R73, R23, 0x5410, RZ ;  /* 0x0000541017499816 */ /* 0x000fe400000000ff */
[----:B------:R-:W-:Y:S01]  /*1da20*/  ISETP.GE.U32.AND P1, PT, R217, R2, PT ;  /* 0x00000002d900720c */ /* 0x000fe20003f26070 */
[----:B--2---:R-:W-:-:S05]  /*1da30*/  @!P6 HADD2 R21, -R72.H0_H0, -RZ.H0_H0 ;  /* 0xa00000ff4815e230 */ /* 0x004fca0000000900 */
[----:B------:R-:W-:-:S04]  /*1da40*/  PRMT R2, R21, 0x7610, R2 ;  /* 0x0000761015027816 */ /* 0x000fc80000000002 */
[----:B------:R-:W-:Y:S02]  /*1da50*/  @!P6 PRMT R72, R2, 0x5410, RZ ;  /* 0x000054100248e816 */ /* 0x000fe400000000ff */
[----:B------:R1:W2:Y:S04]  /*1da60*/  LDL.LU.S16 R2, [R1+0x38] ;  /* 0x0000380001027983 */ /* 0x0002a80000300600 */
[----:B------:R1:W4:Y:S01]  /*1da70*/  LDL.LU.S16 R21, [R1+0x44] ;  /* 0x0000440001157983 */ /* 0x0003220000300600 */
[----:B------:R-:W-:Y:S02]  /*1da80*/  LOP3.LUT R0, R0, 0xffff, RZ, 0xc0, !PT ;  /* 0x0000ffff00007812 */ /* 0x000fe400078ec0ff */
[----:B------:R-:W-:Y:S01]  /*1da90*/  PRMT R71, R61, 0x7610, R71 ;  /* 0x000076103d477816 */ /* 0x000fe20000000047 */
[----:B------:R1:W4:Y:S01]  /*1daa0*/  LDL.LU.S16 R15, [R1+0x40] ;  /* 0x00004000010f7983 */ /* 0x0003220000300600 */
[----:B------:R-:W-:-:S04]  /*1dab0*/  SHF.R.U32.HI R0, RZ, 0x8, R0 ;  /* 0x00000008ff007819 */ /* 0x000fc80000011600 */
[----:B------:R-:W-:-:S04]  /*1dac0*/  LOP3.LUT R0, R0, 0xffff, RZ, 0xc0, !PT ;  /* 0x0000ffff00007812 */ /* 0x000fc800078ec0ff */
[----:B------:R-:W-:Y:S02]  /*1dad0*/  ISETP.GE.U32.AND P6, PT, R217, R0, PT ;  /* 0x00000000d900720c */ /* 0x000fe40003fc6070 */
[----:B------:R-:W-:Y:S01]  /*1dae0*/  PRMT R70, R61, 0x7632, R70 ;  /* 0x000076323d467816 */ /* 0x000fe20000000046 */
[----:B---3--:R-:W-:Y:S01]  /*1daf0*/  @!P2 HADD2 R12, -R71.H0_H0, -RZ.H0_H0 ;  /* 0xa00000ff470ca230 */ /* 0x008fe20000000900 */
[----:B------:R-:W-:-:S04]  /*1db00*/  F2FP.PACK_AB R26, R13, R14 ;  /* 0x0000000e0d1a723e */ /* 0x000fc800000000ff */
[----:B------:R-:W-:Y:S02]  /*1db10*/  PRMT R22, R12, 0x7610, R22 ;  /* 0x000076100c167816 */ /* 0x000fe40000000016 */
[----:B------:R3:W-:Y:S01]  /*1db20*/  MUFU.EX2 R12, R194 ;  /* 0x000000c2000c7308 */ /* 0x0007e20000000800 */
[----:B------:R-:W-:Y:S02]  /*1db30*/  PRMT R69, R4, 0x7610, R69 ;  /* 0x0000761004457816 */ /* 0x000fe40000000045 */
[----:B------:R-:W4:Y:S01]  /*1db40*/  LDL.LU R4, [R1+0x404] ;  /* 0x0004040001047983 */ /* 0x000f220000300800 */
[----:B------:R-:W-:-:S03]  /*1db50*/  PRMT R68, R5, 0x7610, R68 ;  /* 0x0000761005447816 */ /* 0x000fc60000000044 */
[----:B------:R-:W4:Y:S01]  /*1db60*/  LDL.LU R5, [R1+0x400] ;  /* 0x0004000001057983 */ /* 0x000f220000300800 */
[----:B---3--:R-:W-:Y:S02]  /*1db70*/  IMAD.MOV.U32 R194, RZ, RZ, R179 ;  /* 0x000000ffffc27224 */ /* 0x008fe400078e00b3 */
[----:B------:R-:W-:Y:S01]  /*1db80*/  IMAD.MOV.U32 R179, RZ, RZ, R176 ;  /* 0x000000ffffb37224 */ /* 0x000fe200078e00b0 */
[----:B------:R-:W-:Y:S02]  /*1db90*/  PRMT R176, R71, 0x5410, R70 ;  /* 0x0000541047b07816 */ /* 0x000fe40000000046 */
[----:B------:R-:W-:Y:S01]  /*1dba0*/  @!P2 PRMT R71, R22, 0x5410, RZ ;  /* 0x000054101647a816 */ /* 0x000fe200000000ff */
[----:B--2---:R-:W-:-:S05]  /*1dbb0*/  @!P6 HADD2 R2, -R70.H0_H0, -RZ.H0_H0 ;  /* 0xa00000ff4602e230 */ /* 0x004fca0000000900 */
[----:B------:R-:W-:-:S04]  /*1dbc0*/  PRMT R14, R2, 0x7610, R14 ;  /* 0x00007610020e7816 */ /* 0x000fc8000000000e */
[----:B------:R-:W-:Y:S02]  /*1dbd0*/  @!P6 PRMT R70, R14, 0x5410, RZ ;  /* 0x000054100e46e816 */ /* 0x000fe400000000ff */
[----:B------:R2:W-:Y:S02]  /*1dbe0*/  MUFU.EX2 R14, R10 ;  /* 0x0000000a000e7308 */ /* 0x0005e40000000800 */
[----:B--2---:R-:W2:Y:S04]  /*1dbf0*/  LDL.LU R10, [R1+0x3fc] ;  /* 0x0003fc00010a7983 */ /* 0x004ea80000300800 */
[----:B------:R1:W3:Y:S04]  /*1dc00*/  LDL.LU.S16 R24, [R1+0x64] ;  /* 0x0000640001187983 */ /* 0x0002e80000300600 */
[----:B------:R1:W2:Y:S04]  /*1dc10*/  LDL.LU.S16 R23, [R1+0x54] ;  /* 0x0000540001177983 */ /* 0x0002a80000300600 */
[----:B------:R1:W3:Y:S01]  /*1dc20*/  LDL.LU.S16 R22, [R1+0x6c] ;  /* 0x00006c0001167983 */ /* 0x0002e20000300600 */
[----:B----4-:R-:W-:-:S05]  /*1dc30*/  @!P5 HADD2 R21, -R69.H0_H0, -RZ.H0_H0 ;  /* 0xa00000ff4515d230 */ /* 0x010fca0000000900 */
[----:B------:R-:W-:Y:S02]  /*1dc40*/  PRMT R13, R21, 0x7610, R13 ;  /* 0x00007610150d7816 */ /* 0x000fe4000000000d */
[----:B------:R1:W4:Y:S01]  /*1dc50*/  LDL.LU.S16 R21, [R1+0x68] ;  /* 0x0000680001157983 */ /* 0x0003220000300600 */
[----:B------:R-:W-:Y:S01]  /*1dc60*/  SHF.R.U32.HI R0, RZ, 0x8, R17 ;  /* 0x00000008ff007819 */ /* 0x000fe20000011611 */
[----:B------:R-:W1:Y:S03]  /*1dc70*/  MUFU.EX2 R2, R193 ;  /* 0x000000c100027308 */ /* 0x000e660000000800 */
[----:B------:R-:W-:Y:S01]  /*1dc80*/  LOP3.LUT R0, R0, 0xffff, RZ, 0xc0, !PT ;  /* 0x0000ffff00007812 */ /* 0x000fe200078ec0ff */
[----:B------:R-:W-:-:S03]  /*1dc90*/  @!P4 HADD2 R15, -R68.H0_H0, -RZ.H0_H0 ;  /* 0xa00000ff440fc230 */ /* 0x000fc60000000900 */
[----:B------:R-:W-:Y:S02]  /*1dca0*/  ISETP.GE.U32.AND P2, PT, R217, R0, PT ;  /* 0x00000000d900720c */ /* 0x000fe40003f46070 */
[----:B------:R-:W-:Y:S02]  /*1dcb0*/  PRMT R0, R15, 0x7610, R0 ;  /* 0x000076100f007816 */ /* 0x000fe40000000000 */
[----:B------:R-:W-:Y:S01]  /*1dcc0*/  PRMT R61, R47, 0x7632, R61 ;  /* 0x000076322f3d7816 */ /* 0x000fe2000000003d */
[----:B------:R1:W-:Y:S01]  /*1dcd0*/  MUFU.EX2 R15, R177 ;  /* 0x000000b1000f7308 */ /* 0x0003e20000000800 */
[----:B------:R-:W-:Y:S01]  /*1dce0*/  PRMT R67, R39, 0x7610, R67 ;  /* 0x0000761027437816 */ /* 0x000fe20000000043 */
[----:B------:R-:W-:Y:S01]  /*1dcf0*/  IMAD.MOV.U32 R220, RZ, RZ, R194 ;  /* 0x000000ffffdc7224 */ /* 0x000fe200078e00c2 */
[----:B-1----:R-:W-:Y:S01]  /*1dd00*/  F2FP.PACK_AB R158, R2, R12 ;  /* 0x0000000c029e723e */ /* 0x002fe200000000ff */
[----:B------:R-:W-:Y:S01]  /*1dd10*/  IMAD.MOV.U32 R194, RZ, RZ, R173 ;  /* 0x000000ffffc27224 */ /* 0x000fe200078e00ad */
[----:B------:R-:W-:-:S02]  /*1dd20*/  PRMT R177, R69, 0x5410, R68 ;  /* 0x0000541045b17816 */ /* 0x000fc40000000044 */
[----:B------:R-:W-:Y:S02]  /*1dd30*/  @!P5 PRMT R69, R13, 0x5410, RZ ;  /* 0x000054100d45d816 */ /* 0x000fe400000000ff */
[----:B------:R-:W-:Y:S01]  /*1dd40*/  @!P4 PRMT R68, R0, 0x5410, RZ ;  /* 0x000054100044c816 */ /* 0x000fe200000000ff */
[----:B------:R-:W-:Y:S01]  /*1dd50*/  FADD.FTZ R0, R12, R16 ;  /* 0x000000100c007221 */ /* 0x000fe20000010000 */
[----:B------:R1:W1:Y:S08]  /*1dd60*/  MUFU.EX2 R13, R11 ;  /* 0x0000000b000d7308 */ /* 0x0002700000000800 */
[----:B------:R1:W1:Y:S02]  /*1dd70*/  MUFU.EX2 R12, R8 ;  /* 0x00000008000c7308 */ /* 0x0002640000000800 */
[----:B-1----:R-:W4:Y:S04]  /*1dd80*/  LDL.LU R11, [R1+0x3f8] ;  /* 0x0003f800010b7983 */ /* 0x002f280000300800 */
[----:B------:R-:W4:Y:S04]  /*1dd90*/  LDL.LU R8, [R1+0x3f4] ;  /* 0x0003f40001087983 */ /* 0x000f280000300800 */
[----:B------:R1:W4:Y:S01]  /*1dda0*/  LDL.LU.S16 R181, [R1+0xc8] ;  /* 0x0000c80001b57983 */ /* 0x0003220000300600 */
[----:B------:R-:W-:-:S02]  /*1ddb0*/  PRMT R66, R39, 0x7632, R66 ;  /* 0x0000763227427816 */ /* 0x000fc40000000042 */
[----:B------:R-:W-:Y:S01]  /*1ddc0*/  PRMT R63, R47, 0x7610, R63 ;  /* 0x000076102f3f7816 */ /* 0x000fe2000000003f */
[----:B------:R-:W-:Y:S01]  /*1ddd0*/  FADD.FTZ R0, R2, R0 ;  /* 0x0000000002007221 */ /* 0x000fe20000010000 */
[----:B------:R-:W-:Y:S01]  /*1dde0*/  PRMT R173, R67, 0x5410, R66 ;  /* 0x0000541043ad7816 */ /* 0x000fe20000000042 */
[----:B------:R-:W-:Y:S01]  /*1ddf0*/  IMAD.MOV.U32 R193, RZ, RZ, R172 ;  /* 0x000000ffffc17224 */ /* 0x000fe200078e00ac */
[----:B------:R-:W-:Y:S02]  /*1de00*/  LOP3.LUT R18, R41, R240, R190, 0x96, !PT ;  /* 0x000000f029127212 */ /* 0x000fe400078e96be */
[----:B------:R-:W-:Y:S01]  /*1de10*/  PRMT R172, R63, 0x5410, R61 ;  /* 0x000054103fac7816 */ /* 0x000fe2000000003d */
[----:B------:R-:W-:Y:S01]  /*1de20*/  FADD.FTZ R0, R13, R0 ;  /* 0x000000000d007221 */ /* 0x000fe20000010000 */
[----:B------:R-:W-:Y:S02]  /*1de30*/  F2FP.PACK_AB R28, R14, R15 ;  /* 0x0000000f0e1c723e */ /* 0x000fe400000000ff */
[----:B------:R-:W-:-:S02]  /*1de40*/  F2FP.PACK_AB R159, R12, R13 ;  /* 0x0000000d0c9f723e */ /* 0x000fc400000000ff */
[----:B------:R-:W-:Y:S01]  /*1de50*/  LOP3.LUT R19, R169, R239, R40, 0x96, !PT ;  /* 0x000000efa9137212 */ /* 0x000fe200078e9628 */
[----:B--2---:R-:W-:Y:S02]  /*1de60*/  @!P2 HADD2 R23, -R61.H0_H0, -RZ.H0_H0 ;  /* 0xa00000ff3d17a230 */ /* 0x004fe40000000900 */
[----:B---3--:R-:W-:-:S03]  /*1de70*/  @!P1 HADD2 R22, -R67.H0_H0, -RZ.H0_H0 ;  /* 0xa00000ff43169230 */ /* 0x008fc60000000900 */
[----:B------:R-:W-:Y:S02]  /*1de80*/  PRMT R17, R23, 0x7610, R17 ;  /* 0x0000761017117816 */ /* 0x000fe40000000011 */
[----:B------:R2:W-:Y:S01]  /*1de90*/  MUFU.EX2 R23, R194 ;  /* 0x000000c200177308 */ /* 0x0005e20000000800 */
[----:B------:R-:W-:-:S07]  /*1dea0*/  PRMT R16, R22, 0x7610, R16 ;  /* 0x0000761016107816 */ /* 0x000fce0000000010 */
[----:B------:R3:W-:Y:S01]  /*1deb0*/  MUFU.EX2 R22, R186 ;  /* 0x000000ba00167308 */ /* 0x0007e20000000800 */
[----:B--2---:R-:W-:Y:S01]  /*1dec0*/  IMAD.MOV.U32 R194, RZ, RZ, R179 ;  /* 0x000000ffffc27224 */ /* 0x004fe200078e00b3 */
[----:B---3--:R1:W2:Y:S04]  /*1ded0*/  LDL.LU.S16 R186, [R1+0xd0] ;  /* 0x0000d00001ba7983 */ /* 0x0082a80000300600 */
[----:B------:R1:W3:Y:S01]  /*1dee0*/  LDL.LU.S16 R179, [R1+0xd4] ;  /* 0x0000d40001b37983 */ /* 0x0002e20000300600 */
[----:B----4-:R-:W-:Y:S02]  /*1def0*/  @!P0 HADD2 R21, -R66.H0_H0, -RZ.H0_H0 ;  /* 0xa00000ff42158230 */ /* 0x010fe40000000900 */
[----:B------:R-:W-:-:S03]  /*1df00*/  @!P3 HADD2 R24, -R63.H0_H0, -RZ.H0_H0 ;  /* 0xa00000ff3f18b230 */ /* 0x000fc60000000900 */
[----:B------:R-:W-:Y:S02]  /*1df10*/  PRMT R2, R21, 0x7610, R2 ;  /* 0x0000761015027816 */ /* 0x000fe40000000002 */
[----:B------:R-:W-:Y:S02]  /*1df20*/  PRMT R20, R24, 0x7610, R20 ;  /* 0x0000761018147816 */ /* 0x000fe40000000014 */
[----:B------:R-:W-:Y:S01]  /*1df30*/  @!P0 PRMT R66, R2, 0x5410, RZ ;  /* 0x0000541002428816 */ /* 0x000fe200000000ff */
[----:B------:R-:W-:Y:S01]  /*1df40*/  FADD.FTZ R2, R15, R3 ;  /* 0x000000030f027221 */ /* 0x000fe20000010000 */
[----:B------:R-:W-:-:S03]  /*1df50*/  @!P3 PRMT R63, R20, 0x5410, RZ ;  /* 0x00005410143fb816 */ /* 0x000fc600000000ff */
[----:B------:R-:W-:Y:S02]  /*1df60*/  FADD.FTZ R20, R14, R2 ;  /* 0x000000020e147221 */ /* 0x000fe40000010000 */
[----:B------:R-:W-:-:S04]  /*1df70*/  IMAD.WIDE.U32 R14, R18, -0x2daee0ad, RZ ;  /* 0xd2511f53120e7825 */ /* 0x000fc800078e00ff */
[----:B------:R-:W-:Y:S01]  /*1df80*/  FADD.FTZ R21, R12, R0 ;  /* 0x000000000c157221 */ /* 0x000fe20000010000 */
[----:B------:R-:W-:-:S05]  /*1df90*/  LOP3.LUT R0, R15, R242, R180, 0x96, !PT ;  /* 0x000000f20f007212 */ /* 0x000fca00078e96b4 */
        /* <DEDUP_REMOVED lines=23> */
[----:B------:R-:W4:Y:S01]  /*1e110*/  MUFU.EX2 R24, R220 ;  /* 0x000000dc00187308 */ /* 0x000f220000000800 */
[----:B------:R-:W-:Y:S02]  /*1e120*/  LOP3.LUT R12, R12, 0xff, RZ, 0xc0, !PT ;  /* 0x000000ff0c0c7812 */ /* 0x000fe400078ec0ff */
[----:B------:R-:W-:Y:S02]  /*1e130*/  ISETP.GE.U32.AND P0, PT, R217, R0, PT ;  /* 0x00000000d900720c */ /* 0x000fe40003f06070 */
[----:B------:R-:W-:-:S02]  /*1e140*/  LOP3.LUT R0, R2, 0xff, RZ, 0xc0, !PT ;  /* 0x000000ff02007812 */ /* 0x000fc400078ec0ff */
[----:B------:R-:W-:Y:S02]  /*1e150*/  LOP3.LUT R13, R13, R246, R16, 0x96, !PT ;  /* 0x000000f60d0d7212 */ /* 0x000fe400078e9610 */
[C---:B------:R-:W-:Y:S01]  /*1e160*/  ISETP.GE.U32.AND P2, PT, R217.reuse, R0, PT ;  /* 0x00000000d900720c */ /* 0x040fe20003f46070 */
[----:B------:R-:W1:Y:S01]  /*1e170*/  MUFU.EX2 R16, R193 ;  /* 0x000000c100107308 */ /* 0x000e620000000800 */
[----:B------:R-:W-:Y:S02]  /*1e180*/  ISETP.GE.U32.AND P5, PT, R217, R12, PT ;  /* 0x0000000cd900720c */ /* 0x000fe40003fa6070 */
[--C-:B------:R-:W-:Y:S02]  /*1e190*/  SHF.R.U32.HI R0, RZ, 0x18, R2.reuse ;  /* 0x00000018ff007819 */ /* 0x100fe40000011602 */
[----:B------:R-:W-:Y:S02]  /*1e1a0*/  SHF.R.U32.HI R12, RZ, 0x10, R2 ;  /* 0x00000010ff0c7819 */ /* 0x000fe40000011602 */
[----:B------:R-:W-:Y:S01]  /*1e1b0*/  LOP3.LUT R18, R2, 0xffff, RZ, 0xc0, !PT ;  /* 0x0000ffff02127812 */ /* 0x000fe200078ec0ff */
[----:B------:R-:W-:Y:S01]  /*1e1c0*/  IMAD.WIDE.U32 R2, R13, -0x2daee0ad, RZ ;  /* 0xd2511f530d027825 */ /* 0x000fe200078e00ff */
[----:B------:R-:W-:-:S02]  /*1e1d0*/  ISETP.GE.U32.AND P6, PT, R217, R0, PT ;  /* 0x00000000d900720c */ /* 0x000fc40003fc6070 */
[----:B------:R-:W-:Y:S02]  /*1e1e0*/  LOP3.LUT R0, R12, 0xff, RZ, 0xc0, !PT ;  /* 0x000000ff0c007812 */ /* 0x000fe400078ec0ff */
[C---:B------:R-:W-:Y:S02]  /*1e1f0*/  LOP3.LUT R15, R2.reuse, 0xffff, RZ, 0xc0, !PT ;  /* 0x0000ffff020f7812 */ /* 0x040fe400078ec0ff */
[----:B------:R-:W-:Y:S02]  /*1e200*/  ISETP.GE.U32.AND P1, PT, R217, R0, PT ;  /* 0x00000000d900720c */ /* 0x000fe40003f26070 */
[----:B------:R-:W-:Y:S02]  /*1e210*/  LOP3.LUT R0, R3, R243, R14, 0x96, !PT ;  /* 0x000000f303007212 */ /* 0x000fe400078e960e */
[----:B------:R-:W-:Y:S02]  /*1e220*/  LOP3.LUT R12, R2, 0xff, RZ, 0xc0, !PT ;  /* 0x000000ff020c7812 */ /* 0x000fe400078ec0ff */
[----:B------:R-:W-:-:S02]  /*1e230*/  SHF.R.U32.HI R14, RZ, 0x10, R2 ;  /* 0x00000010ff0e7819 */ /* 0x000fc40000011602 */
[----:B------:R-:W-:Y:S01]  /*1e240*/  SHF.R.U32.HI R3, RZ, 0x18, R2 ;  /* 0x00000018ff037819 */ /* 0x000fe20000011602 */
[----:B----4-:R-:W-:-:S04]  /*1e250*/  FADD.FTZ R2, R24, R20 ;  /* 0x0000001418027221 */ /* 0x010fc80000010000 */
[C---:B-1----:R-:W-:Y:S02]  /*1e260*/  FADD.FTZ R13, R16.reuse, R2 ;  /* 0x00000002100d7221 */ /* 0x042fe40000010000 */
[----:B------:R-:W-:Y:S01]  /*1e270*/  FADD.FTZ R2, R23, R21 ;  /* 0x0000001517027221 */ /* 0x000fe20000010000 */
[----:B------:R-:W-:Y:S02]  /*1e280*/  F2FP.PACK_AB R79, R16, R24 ;  /* 0x00000018104f723e */ /* 0x000fe400000000ff */
[C---:B------:R-:W-:Y:S01]  /*1e290*/  F2FP.PACK_AB R78, R22.reuse, R23 ;  /* 0x00000017164e723e */ /* 0x040fe200000000ff */
[----:B------:R-:W-:Y:S02]  /*1e2a0*/  FADD.FTZ R16, R22, R2 ;  /* 0x0000000216107221 */ /* 0x000fe40000010000 */
[----:B------:R1:W4:Y:S01]  /*1e2b0*/  LDL.LU.S16 R22, [R1+0xd8] ;  /* 0x0000d80001167983 */ /* 0x0003220000300600 */
[----:B------:R-:W-:Y:S02]  /*1e2c0*/  PRMT R54, R44, 0x7610, R54 ;  /* 0x000076102c367816 */ /* 0x000fe40000000036 */
[----:B------:R-:W-:-:S03]  /*1e2d0*/  PRMT R55, R45, 0x7632, R55 ;  /* 0x000076322d377816 */ /* 0x000fc60000000037 */
[----:B------:R-:W-:Y:S01]  /*1e2e0*/  @!P4 HADD2 R181, -R54.H0_H0, -RZ.H0_H0 ;  /* 0xa00000ff36b5c230 */ /* 0x000fe20000000900 */
[----:B------:R-:W-:Y:S02]  /*1e2f0*/  SHF.R.U32.HI R2, RZ, 0x8, R18 ;  /* 0x00000008ff027819 */ /* 0x000fe40000011612 */
[----:B------:R-:W-:Y:S02]  /*1e300*/  PRMT R53, R44, 0x7632, R53 ;  /* 0x000076322c357816 */ /* 0x000fe40000000035 */
[----:B------:R-:W-:Y:S02]  /*1e310*/  PRMT R24, R181, 0x7610, R24 ;  /* 0x00007610b5187816 */ /* 0x000fe40000000018 */
[----:B------:R-:W-:Y:S02]  /*1e320*/  LOP3.LUT R2, R2, 0xffff, RZ, 0xc0, !PT ;  /* 0x0000ffff02027812 */ /* 0x000fe400078ec0ff */
[----:B------:R-:W-:Y:S02]  /*1e330*/  PRMT R181, R54, 0x5410, R53 ;  /* 0x0000541036b57816 */ /* 0x000fe40000000035 */
[----:B------:R-:W-:-:S02]  /*1e340*/  @!P4 PRMT R54, R24, 0x5410, RZ ;  /* 0x000054101836c816 */ /* 0x000fc400000000ff */
[----:B------:R-:W-:Y:S01]  /*1e350*/  ISETP.GE.U32.AND P4, PT, R217, R2, PT ;  /* 0x00000002d900720c */ /* 0x000fe20003f86070 */
[----:B--2---:R-:W-:Y:S02]  /*1e360*/  @!P3 HADD2 R186, -R53.H0_H0, -RZ.H0_H0 ;  /* 0xa00000ff35bab230 */ /* 0x004fe40000000900 */
[----:B---3--:R-:W-:-:S03]  /*1e370*/  @!P0 HADD2 R179, -R55.H0_H0, -RZ.H0_H0 ;  /* 0xa00000ff37b38230 */ /* 0x008fc60000000900 */
[----:B------:R-:W-:Y:S02]  /*1e380*/  PRMT R18, R186, 0x7610, R18 ;  /* 0x00007610ba127816 */ /* 0x000fe40000000012 */
[----:B------:R-:W-:Y:S02]  /*1e390*/  PRMT R2, R179, 0x7610, R2 ;  /* 0x00007610b3027816 */ /* 0x000fe40000000002 */
[----:B------:R1:W2:Y:S01]  /*1e3a0*/  LDL.LU.S16 R179, [R1+0xdc] ;  /* 0x0000dc0001b37983 */ /* 0x0002a20000300600 */
[----:B------:R-:W-:Y:S02]  /*1e3b0*/  @!P3 PRMT R53, R18, 0x5410, RZ ;  /* 0x000054101235b816 */ /* 0x000fe400000000ff */
[----:B------:R3:W1:Y:S02]  /*1e3c0*/  MUFU.EX2 R18, R184 ;  /* 0x000000b800127308 */ /* 0x0006640000000800 */
[----:B---3--:R3:W3:Y:S01]  /*1e3d0*/  LDL.LU.S16 R184, [R1+0xe4] ;  /* 0x0000e40001b87983 */ /* 0x0086e20000300600 */
[----:B------:R-:W-:Y:S01]  /*1e3e0*/  PRMT R56, R45, 0x7610, R56 ;  /* 0x000076102d387816 */ /* 0x000fe20000000038 */
[----:B------:R-:W-:-:S02]  /*1e3f0*/  IMAD.MOV.U32 R186, RZ, RZ, R182 ;  /* 0x000000ffffba7224 */ /* 0x000fc400078e00b6 */
[----:B------:R1:W3:Y:S01]  /*1e400*/  LDL.LU.S16 R24, [R1+0xf0] ;  /* 0x0000f00001187983 */ /* 0x0002e20000300600 */
[----:B------:R-:W-:Y:S02]  /*1e410*/  PRMT R182, R56, 0x5410, R55 ;  /* 0x0000541038b67816 */ /* 0x000fe40000000037 */
[----:B------:R-:W-:Y:S02]  /*1e420*/  @!P0 PRMT R55, R2, 0x5410, RZ ;  /* 0x0000541002378816 */ /* 0x000fe400000000ff */
[C---:B------:R-:W-:Y:S02]  /*1e430*/  ISETP.GE.U32.AND P0, PT, R217.reuse, R3, PT ;  /* 0x00000003d900720c */ /* 0x040fe40003f06070 */
[----:B------:R-:W-:Y:S02]  /*1e440*/  ISETP.GE.U32.AND P3, PT, R217, R12, PT ;  /* 0x0000000cd900720c */ /* 0x000fe40003f66070 */
[----:B------:R-:W1:Y:S01]  /*1e450*/  MUFU.EX2 R12, R194 ;  /* 0x000000c2000c7308 */ /* 0x000e620000000800 */
[----:B------:R-:W-:Y:S01]  /*1e460*/  SHF.R.U32.HI R2, RZ, 0x10, R0 ;  /* 0x00000010ff027819 */ /* 0x000fe20000011600 */
[----:B----4-:R-:W-:-:S05]  /*1e470*/  @!P5 HADD2 R22, -R56.H0_H0, -RZ.H0_H0 ;  /* 0xa00000ff3816d230 */ /* 0x010fca0000000900 */
[----:B------:R-:W-:Y:S02]  /*1e480*/  PRMT R3, R22, 0x7610, R3 ;  /* 0x0000761016037816 */ /* 0x000fe40000000003 */
[----:B------:R4:W4:Y:S01]  /*1e490*/  LDL.LU.S16 R22, [R1+0xf8] ;  /* 0x0000f80001167983 */ /* 0x0009220000300600 */
[----:B------:R-:W-:Y:S02]  /*1e4a0*/  LOP3.LUT R2, R2, 0xff, RZ, 0xc0, !PT ;  /* 0x000000ff02027812 */ /* 0x000fe400078ec0ff */
[----:B------:R-:W-:Y:S02]  /*1e4b0*/  @!P5 PRMT R56, R3, 0x5410, RZ ;  /* 0x000054100338d816 */ /* 0x000fe400000000ff */
[----:B------:R-:W-:Y:S01]  /*1e4c0*/  ISETP.GE.U32.AND P5, PT, R217, R2, PT ;  /* 0x00000002d900720c */ /* 0x000fe20003fa6070 */
[----:B-1----:R-:W-:Y:S01]  /*1e4d0*/  FADD.FTZ R2, R18, R13 ;  /* 0x0000000d12027221 */ /* 0x002fe20000010000 */
[----:B------:R-:W-:Y:S02]  /*1e4e0*/  PRMT R50, R37, 0x7610, R50 ;  /* 0x0000761025327816 */ /* 0x000fe40000000032 */
[C---:B------:R-:W-:Y:S01]  /*1e4f0*/  F2FP.PACK_AB R62, R12.reuse, R18 ;  /* 0x000000120c3e723e */ /* 0x040fe200000000ff */
[----:B------:R-:W-:-:S02]  /*1e500*/  FADD.FTZ R3, R12, R2 ;  /* 0x000000020c037221 */ /* 0x000fc40000010000 */
[----:B------:R1:W4:Y:S01]  /*1e510*/  LDL.LU.S16 R12, [R1+0xfc] ;  /* 0x0000fc00010c7983 */ /* 0x0003220000300600 */
[----:B------:R-:W-:-:S03]  /*1e520*/  PRMT R49, R37, 0x7632, R49 ;  /* 0x0000763225317816 */ /* 0x000fc60000000031 */
[----:B------:R1:W4:Y:S01]  /*1e530*/  LDL.LU.S16 R193, [R1+0x100] ;  /* 0x0001000001c17983 */ /* 0x0003220000300600 */
[----:B--2---:R-:W-:-:S05]  /*1e540*/  @!P2 HADD2 R179, -R50.H0_H0, -RZ.H0_H0 ;  /* 0xa00000ff32b3a230 */ /* 0x004fca0000000900 */
[----:B------:R-:W-:Y:S02]  /*1e550*/  PRMT R192, R179, 0x7610, R192 ;  /* 0x00007610b3c07816 */ /* 0x000fe400000000c0 */
[----:B------:R-:W-:Y:S02]  /*1e560*/  PRMT R179, R50, 0x5410, R49 ;  /* 0x0000541032b37816 */ /* 0x000fe40000000031 */
[----:B------:R-:W-:Y:S01]  /*1e570*/  @!P2 PRMT R50, R192, 0x5410, RZ ;  /* 0x00005410c032a816 */ /* 0x000fe200000000ff */
[----:B------:R-:W-:Y:S02]  /*1e580*/  IMAD.MOV.U32 R192, RZ, RZ, R187 ;  /* 0x000000ffffc07224 */ /* 0x000fe400078e00bb */
[----:B------:R1:W2:Y:S01]  /*1e590*/  LDL.LU.S16 R187, [R1+0x108] ;  /* 0x0001080001bb7983 */ /* 0x0002a20000300600 */
[----:B---3--:R-:W-:-:S05]  /*1e5a0*/  @!P4 HADD2 R184, -R49.H0_H0, -RZ.H0_H0 ;  /* 0xa00000ff31b8c230 */ /* 0x008fca0000000900 */
[----:B------:R-:W-:Y:S02]  /*1e5b0*/  PRMT R178, R184, 0x7610, R178 ;  /* 0x00007610b8b27816 */ /* 0x000fe400000000b2 */
[----:B------:R1:W3:Y:S01]  /*1e5c0*/  LDL.LU.S16 R184, [R1+0x104] ;  /* 0x0001040001b87983 */ /* 0x0002e20000300600 */
[C---:B------:R-:W-:Y:S02]  /*1e5d0*/  PRMT R52, R38.reuse, 0x7610, R52 ;  /* 0x0000761026347816 */ /* 0x040fe40000000034 */
[----:B------:R-:W-:-:S03]  /*1e5e0*/  PRMT R51, R38, 0x7632, R51 ;  /* 0x0000763226337816 */ /* 0x000fc60000000033 */
[----:B------:R-:W-:Y:S01]  /*1e5f0*/  @!P1 HADD2 R24, -R52.H0_H0, -RZ.H0_H0 ;  /* 0xa00000ff34189230 */ /* 0x000fe20000000900 */
[----:B------:R-:W-:-:S04]  /*1e600*/  @!P4 PRMT R49, R178, 0x5410, RZ ;  /* 0x00005410b231c816 */ /* 0x000fc800000000ff */
[----:B------:R-:W-:Y:S02]  /*1e610*/  PRMT R23, R24, 0x7610, R23 ;  /* 0x0000761018177816 */ /* 0x000fe40000000017 */
[----:B------:R-:W-:Y:S01]  /*1e620*/  PRMT R178, R52, 0x5410, R51 ;  /* 0x0000541034b27816 */ /* 0x000fe20000000033 */
[----:B------:R1:W3:Y:S01]  /*1e630*/  LDL.LU.S16 R24, [R1+0x110] ;  /* 0x0001100001187983 */ /* 0x0002e20000300600 */
[----:B------:R-:W-:-:S03]  /*1e640*/  @!P1 PRMT R52, R23, 0x5410, RZ ;  /* 0x0000541017349816 */ /* 0x000fc600000000ff */
[----:B------:R1:W3:Y:S01]  /*1e650*/  LDL.LU.S16 R23, [R1+0x10c] ;  /* 0x00010c0001177983 */ /* 0x0002e20000300600 */
[----:B------:R-:W-:-:S04]  /*1e660*/  LOP3.LUT R2, R0, 0xff, RZ, 0xc0, !PT ;  /* 0x000000ff00027812 */ /* 0x000fc800078ec0ff */
[----:B------:R-:W-:Y:S02]  /*1e670*/  ISETP.GE.U32.AND P2, PT, R217, R2, PT ;  /* 0x00000002d900720c */ /* 0x000fe40003f46070 */
[----:B------:R-:W-:Y:S02]  /*1e680*/  SHF.R.U32.HI R2, RZ, 0x18, R0 ;  /* 0x00000018ff027819 */ /* 0x000fe40000011600 */
[----:B------:R-:W-:Y:S01]  /*1e690*/  LOP3.LUT R0, R0, 0xffff, RZ, 0xc0, !PT ;  /* 0x0000ffff00007812 */ /* 0x000fe200078ec0ff */
[----:B----4-:R-:W-:-:S05]  /*1e6a0*/  @!P6 HADD2 R22, -R51.H0_H0, -RZ.H0_H0 ;  /* 0xa00000ff3316e230 */ /* 0x010fca0000000900 */
[----:B------:R-:W-:Y:S02]  /*1e6b0*/  PRMT R21, R22, 0x7610, R21 ;  /* 0x0000761016157816 */ /* 0x000fe40000000015 */
[----:B------:R1:W3:Y:S02]  /*1e6c0*/  LDL.LU.S16 R22, [R1+0x118] ;  /* 0x0001180001167983 */ /* 0x0002e40000300600 */
[----:B------:R-:W-:Y:S02]  /*1e6d0*/  @!P6 PRMT R51, R21, 0x5410, RZ ;  /* 0x000054101533e816 */ /* 0x000fe400000000ff */
[----:B------:R1:W3:Y:S01]  /*1e6e0*/  LDL.LU.S16 R21, [R1+0x114] ;  /* 0x0001140001157983 */ /* 0x0002e20000300600 */
[----:B------:R-:W-:-:S04]  /*1e6f0*/  SHF.R.U32.HI R0, RZ, 0x8, R0 ;  /* 0x00000008ff007819 */ /* 0x000fc80000011600 */
[----:B------:R-:W-:Y:S02]  /*1e700*/  LOP3.LUT R0, R0, 0xffff, RZ, 0xc0, !PT ;  /* 0x0000ffff00007812 */ /* 0x000fe400078ec0ff */
[----:B------:R-:W-:Y:S02]  /*1e710*/  PRMT R46, R35, 0x7610, R46 ;  /* 0x00007610232e7816 */ /* 0x000fe4000000002e */
[C---:B------:R-:W-:Y:S02]  /*1e720*/  ISETP.GE.U32.AND P6, PT, R217.reuse, R0, PT ;  /* 0x00000000d900720c */ /* 0x040fe40003fc6070 */
[----:B------:R-:W-:Y:S01]  /*1e730*/  ISETP.GE.U32.AND P4, PT, R217, R2, PT ;  /* 0x00000002d900720c */ /* 0x000fe20003f86070 */
[----:B------:R-:W-:Y:S01]  /*1e740*/  @!P2 HADD2 R12, -R46.H0_H0, -RZ.H0_H0 ;  /* 0xa00000ff2e0ca230 */ /* 0x000fe20000000900 */
[----:B------:R-:W-:Y:S02]  /*1e750*/  LOP3.LUT R2, R14, 0xff, RZ, 0xc0, !PT ;  /* 0x000000ff0e027812 */ /* 0x000fe400078ec0ff */
[----:B------:R-:W-:-:S02]  /*1e760*/  PRMT R45, R35, 0x7632, R45 ;  /* 0x00007632232d7816 */ /* 0x000fc4000000002d */
[----:B------:R-:W-:Y:S02]  /*1e770*/  ISETP.GE.U32.AND P1, PT, R217, R2, PT ;  /* 0x00000002d900720c */ /* 0x000fe40003f26070 */
[----:B------:R-:W-:Y:S02]  /*1e780*/  PRMT R2, R12, 0x7610, R2 ;  /* 0x000076100c027816 */ /* 0x000fe40000000002 */
[----:B------:R1:W-:Y:S01]  /*1e790*/  MUFU.EX2 R12, R186 ;  /* 0x000000ba000c7308 */ /* 0x0003e20000000800 */
[C---:B------:R-:W-:Y:S01]  /*1e7a0*/  PRMT R48, R36.reuse, 0x7610, R48 ;  /* 0x0000761024307816 */ /* 0x040fe20000000030 */
[----:B------:R-:W-:Y:S01]  /*1e7b0*/  @!P6 HADD2 R193, -R45.H0_H0, -RZ.H0_H0 ;  /* 0xa00000ff2dc1e230 */ /* 0x000fe20000000900 */
[----:B------:R-:W-:Y:S02]  /*1e7c0*/  PRMT R47, R36, 0x7632, R47 ;  /* 0x00007632242f7816 */ /* 0x000fe4000000002f */
[----:B------:R-:W-:Y:S02]  /*1e7d0*/  SHF.R.U32.HI R0, RZ, 0x8, R15 ;  /* 0x00000008ff007819 */ /* 0x000fe4000001160f */
[----:B------:R-:W-:-:S02]  /*1e7e0*/  PRMT R14, R193, 0x7610, R14 ;  /* 0x00007610c10e7816 */ /* 0x000fc4000000000e */
[----:B-1----:R-:W-:Y:S02]  /*1e7f0*/  PRMT R186, R46, 0x5410, R45 ;  /* 0x000054102eba7816 */ /* 0x002fe4000000002d */
[----:B------:R-:W-:Y:S02]  /*1e800*/  @!P2 PRMT R46, R2, 0x5410, RZ ;  /* 0x00005410022ea816 */ /* 0x000fe400000000ff */
[----:B------:R-:W1:Y:S01]  /*1e810*/  MUFU.EX2 R2, R192 ;  /* 0x000000c000027308 */ /* 0x000e620000000800 */
[----:B------:R-:W-:Y:S02]  /*1e820*/  LOP3.LUT R0, R0, 0xffff, RZ, 0xc0, !PT ;  /* 0x0000ffff00007812 */ /* 0x000fe400078ec0ff */
[----:B------:R-:W-:Y:S02]  /*1e830*/  @!P6 PRMT R45, R14, 0x5410, RZ ;  /* 0x000054100e2de816 */ /* 0x000fe400000000ff */
[----:B------:R-:W-:-:S03]  /*1e840*/  ISETP.GE.U32.AND P2, PT, R217, R0, PT ;  /* 0x00000000d900720c */ /* 0x000fc60003f46070 */
[----:B------:R2:W2:Y:S01]  /*1e850*/  MUFU.EX2 R14, R77 ;  /* 0x0000004d000e7308 */ /* 0x0004a20000000800 */
[----:B-1----:R-:W-:Y:S01]  /*1e860*/  F2FP.PACK_AB R76, R2, R12 ;  /* 0x0000000c024c723e */ /* 0x002fe200000000ff */
[----:B--2---:R-:W-:-:S05]  /*1e870*/  @!P5 HADD2 R187, -R48.H0_H0, -RZ.H0_H0 ;  /* 0xa00000ff30bbd230 */ /* 0x004fca0000000900 */
[----:B------:R-:W-:Y:S02]  /*1e880*/  PRMT R13, R187, 0x7610, R13 ;  /* 0x00007610bb0d7816 */ /* 0x000fe4000000000d */
[----:B------:R-:W-:Y:S01]  /*1e890*/  PRMT R187, R48, 0x5410, R47 ;  /* 0x0000541030bb7816 */ /* 0x000fe2000000002f */
[----:B---3--:R-:W-:Y:S01]  /*1e8a0*/  @!P4 HADD2 R184, -R47.H0_H0, -RZ.H0_H0 ;  /* 0xa00000ff2fb8c230 */ /* 0x008fe20000000900 */
[----:B------:R-:W-:Y:S02]  /*1e8b0*/  @!P5 PRMT R48, R13, 0x5410, RZ ;  /* 0x000054100d30d816 */ /* 0x000fe400000000ff */
[----:B------:R1:W2:Y:S02]  /*1e8c0*/  MUFU.EX2 R13, R9 ;  /* 0x00000009000d7308 */ /* 0x0002a40000000800 */
[----:B------:R-:W-:-:S04]  /*1e8d0*/  PRMT R0, R184, 0x7610, R0 ;  /* 0x00007610b8007816 */ /* 0x000fc80000000000 */
[----:B------:R-:W-:Y:S01]  /*1e8e0*/  @!P4 PRMT R47, R0, 0x5410, RZ ;  /* 0x00005410002fc816 */ /* 0x000fe200000000ff */
[----:B------:R-:W-:Y:S02]  /*1e8f0*/  FADD.FTZ R0, R12, R16 ;  /* 0x000000100c007221 */ /* 0x000fe40000010000 */
[----:B------:R-:W3:Y:S02]  /*1e900*/  MUFU.EX2 R12, R183 ;  /* 0x000000b7000c7308 */ /* 0x000ee40000000800 */
[----:B------:R-:W-:Y:S02]  /*1e910*/  FADD.FTZ R77, R2, R0 ;  /* 0x00000000024d7221 */ /* 0x000fe40000010000 */
[----:B------:R-:W-:Y:S01]  /*1e920*/  FADD.FTZ R0, R14, R3 ;  /* 0x000000030e007221 */ /* 0x000fe20000010000 */
[----:B-1----:R-:W4:Y:S03]  /*1e930*/  LDL.LU R9, [R1+0x3f0] ;  /* 0x0003f00001097983 */ /* 0x002f260000300800 */
[----:B------:R-:W1:Y:S01]  /*1e940*/  MUFU.EX2 R2, R233 ;  /* 0x000000e900027308 */ /* 0x000e620000000800 */
[----:B--2---:R-:W-:-:S04]  /*1e950*/  FADD.FTZ R0, R13, R0 ;  /* 0x000000000d007221 */ /* 0x004fc80000010000 */
[----:B---3--:R-:W-:-:S04]  /*1e960*/  FADD.FTZ R0, R12, R0 ;  /* 0x000000000c007221 */ /* 0x008fc80000010000 */
[----:B-1----:R-:W-:-:S05]  /*1e970*/  FADD.FTZ R0, R2, R0 ;  /* 0x0000000002007221 */ /* 0x002fca0000010000 */
[----:B------:R1:W-:Y:S04]  /*1e980*/  STL [R1+0x9c], R0 ;  /* 0x00009c0001007387 */ /* 0x0003e80000100800 */
[----:B------:R2:W3:Y:S04]  /*1e990*/  LDL.LU.S16 R251, [R1+0x140] ;  /* 0x0001400001fb7983 */ /* 0x0004e80000300600 */
[----:B------:R2:W2:Y:S04]  /*1e9a0*/  LDL.LU.S16 R250, [R1+0x13c] ;  /* 0x00013c0001fa7983 */ /* 0x0004a80000300600 */
[----:B------:R1:W2:Y:S01]  /*1e9b0*/  LDL.LU.S16 R202, [R1+0x138] ;  /* 0x0001380001ca7983 */ /* 0x0002a20000300600 */
[----:B------:R-:W-:-:S02]  /*1e9c0*/  LOP3.LUT R17, R43, R240, R190, 0x96, !PT ;  /* 0x000000f02b117212 */ /* 0x000fc400078e96be */
[C---:B------:R-:W-:Y:S02]  /*1e9d0*/  PRMT R43, R25.reuse, 0x7632, R43 ;  /* 0x00007632192b7816 */ /* 0x040fe4000000002b */
[----:B------:R-:W-:Y:S02]  /*1e9e0*/  PRMT R44, R25, 0x7610, R44 ;  /* 0x00007610192c7816 */ /* 0x000fe4000000002c */
[----:B------:R-:W-:Y:S02]  /*1e9f0*/  F2FP.PACK_AB R65, R13, R14 ;  /* 0x0000000e0d41723e */ /* 0x000fe400000000ff */
[----:B------:R-:W-:Y:S02]  /*1ea00*/  PRMT R183, R44, 0x5410, R43 ;  /* 0x000054102cb77816 */ /* 0x000fe4000000002b */
[----:B------:R-:W-:Y:S02]  /*1ea10*/  LOP3.LUT R19, R169, R239, R42, 0x96, !PT ;  /* 0x000000efa9137212 */ /* 0x000fe400078e962a */
[----:B------:R-:W-:-:S02]  /*1ea20*/  F2FP.PACK_AB R164, R2, R12 ;  /* 0x0000000c02a4723e */ /* 0x000fc400000000ff */
[----:B------:R-:W-:-:S05]  /*1ea30*/  PRMT R42, R27, 0x7610, R42 ;  /* 0x000076101b2a7816 */ /* 0x000fca000000002a */
[----:B------:R-:W-:Y:S01]  /*1ea40*/  @!P3 HADD2 R24, -R42.H0_H0, -RZ.H0_H0 ;  /* 0xa00000ff2a18b230 */ /* 0x000fe20000000900 */
[----:B------:R-:W-:-:S04]  /*1ea50*/  PRMT R41, R27, 0x7632, R41 ;  /* 0x000076321b297816 */ /* 0x000fc80000000029 */
[----:B------:R-:W-:Y:S02]  /*1ea60*/  PRMT R20, R24, 0x7610, R20 ;  /* 0x0000761018147816 */ /* 0x000fe40000000014 */
[----:B------:R-:W-:Y:S02]  /*1ea70*/  PRMT R184, R42, 0x5410, R41 ;  /* 0x000054102ab87816 */ /* 0x000fe40000000029 */
[----:B------:R-:W-:Y:S01]  /*1ea80*/  @!P3 PRMT R42, R20, 0x5410, RZ ;  /* 0x00005410142ab816 */ /* 0x000fe200000000ff */
[----:B------:R-:W-:Y:S02]  /*1ea90*/  @!P0 HADD2 R21, -R43.H0_H0, -RZ.H0_H0 ;  /* 0xa00000ff2b158230 */ /* 0x000fe40000000900 */
[----:B------:R-:W-:-:S03]  /*1eaa0*/  @!P1 HADD2 R22, -R44.H0_H0, -RZ.H0_H0 ;  /* 0xa00000ff2c169230 */ /* 0x000fc60000000900 */
[----:B------:R-:W-:Y:S02]  /*1eab0*/  PRMT R15, R21, 0x7610, R15 ;  /* 0x00007610150f7816 */ /* 0x000fe4000000000f */
[----:B------:R-:W-:Y:S02]  /*1eac0*/  PRMT R16, R22, 0x7610, R16 ;  /* 0x0000761016107816 */ /* 0x000fe40000000010 */
[----:B------:R-:W-:Y:S01]  /*1ead0*/  @!P0 PRMT R43, R15, 0x5410, RZ ;  /* 0x000054100f2b8816 */ /* 0x000fe200000000ff */
[----:B------:R-:W-:Y:S01]  /*1eae0*/  IMAD.WIDE.U32 R14, R17, -0x2daee0ad, RZ ;  /* 0xd2511f53110e7825 */ /* 0x000fe200078e00ff */
[----:B------:R-:W-:-:S03]  /*1eaf0*/  @!P1 PRMT R44, R16, 0x5410, RZ ;  /* 0x00005410102c9816 */ /* 0x000fc600000000ff */
[----:B------:R-:W-:Y:S01]  /*1eb00*/  IMAD.WIDE.U32 R16, R19, -0x2daee0ad, RZ ;  /* 0xd2511f5313107825 */ /* 0x000fe200078e00ff */
[----:B-1----:R-:W-:-:S05]  /*1eb10*/  LOP3.LUT R0, R15, R242, R180, 0x96, !PT ;  /* 0x000000f20f007212 */ /* 0x002fca00078e96b4 */
        /* <DEDUP_REMOVED lines=10> */
[----:B------:R-:W-:-:S03]  /*1ebc0*/  @!P2 HADD2 R23, -R41.H0_H0, -RZ.H0_H0 ;  /* 0xa00000ff2917a230 */ /* 0x000fc60000000900 */
[----:B------:R-:W-:Y:S02]  /*1ebd0*/  IMAD.WIDE.U32 R2, R2, -0x326172a9, RZ ;  /* 0xcd9e8d5702027825 */ /* 0x000fe400078e00ff */
[----:B------:R-:W-:-:S03]  /*1ebe0*/  PRMT R18, R23, 0x7610, R18 ;  /* 0x0000761017127816 */ /* 0x000fc60000000012 */
[----:B------:R-:W-:Y:S02]  /*1ebf0*/  LOP3.LUT R0, R3, R249, R12, 0x96, !PT ;  /* 0x000000f903007212 */ /* 0x000fe400078e960c */
[----:B------:R-:W-:Y:S02]  /*1ec00*/  @!P2 PRMT R41, R18, 0x5410, RZ ;  /* 0x000054101229a816 */ /* 0x000fe400000000ff */
[----:B------:R-:W-:Y:S02]  /*1ec10*/  LOP3.LUT R12, R0, 0xff, RZ, 0xc0, !PT ;  /* 0x000000ff000c7812 */ /* 0x000fe400078ec0ff */
[----:B------:R-:W-:Y:S02]  /*1ec20*/  LOP3.LUT R18, R13, R246, R14, 0x96, !PT ;  /* 0x000000f60d127212 */ /* 0x000fe400078e960e */
[----:B------:R-:W-:Y:S02]  /*1ec30*/  LOP3.LUT R14, R167, R240, R190, 0x96, !PT ;  /* 0x000000f0a70e7212 */ /* 0x000fe400078e96be */
[----:B------:R-:W-:-:S02]  /*1ec40*/  LOP3.LUT R13, R169, R239, R166, 0x96, !PT ;  /* 0x000000efa90d7212 */ /* 0x000fc400078e96a6 */
[----:B------:R-:W-:Y:S02]  /*1ec50*/  ISETP.GE.U32.AND P4, PT, R217, R12, PT ;  /* 0x0000000cd900720c */ /* 0x000fe40003f86070 */
[----:B------:R-:W-:Y:S01]  /*1ec60*/  LOP3.LUT R12, R0, 0xffff, RZ, 0xc0, !PT ;  /* 0x0000ffff000c7812 */ /* 0x000fe200078ec0ff */
[----:B------:R-:W-:-:S03]  /*1ec70*/  IMAD.WIDE.U32 R14, R14, -0x2daee0ad, RZ ;  /* 0xd2511f530e0e7825 */ /* 0x000fc600078e00ff */
[----:B------:R-:W-:Y:S01]  /*1ec80*/  SHF.R.U32.HI R12, RZ, 0x8, R12 ;  /* 0x00000008ff0c7819 */ /* 0x000fe2000001160c */
[----:B------:R-:W-:Y:S01]  /*1ec90*/  IMAD.WIDE.U32 R24, R13, -0x2daee0ad, RZ ;  /* 0xd2511f530d187825 */ /* 0x000fe200078e00ff */
[----:B------:R-:W-:Y:S02]  /*1eca0*/  LOP3.LUT R13, R15, R242, R180, 0x96, !PT ;  /* 0x000000f20f0d7212 */ /* 0x000fe400078e96b4 */
[----:B------:R-:W-:Y:S02]  /*1ecb0*/  LOP3.LUT R12, R12, 0xffff, RZ, 0xc0, !PT ;  /* 0x0000ffff0c0c7812 */ /* 0x000fe400078ec0ff */
[----:B------:R-:W-:Y:S02]  /*1ecc0*/  LOP3.LUT R14, R25, R245, R14, 0x96, !PT ;  /* 0x000000f5190e7212 */ /* 0x000fe400078e960e */
[----:B------:R-:W-:Y:S01]  /*1ecd0*/  ISETP.GE.U32.AND P2, PT, R217, R12, PT ;  /* 0x0000000cd900720c */ /* 0x000fe20003f46070 */
[----:B------:R-:W-:-:S04]  /*1ece0*/  IMAD.WIDE.U32 R12, R13, -0x326172a9, RZ ;  /* 0xcd9e8d570d0c7825 */ /* 0x000fc800078e00ff */
[----:B------:R-:W-:-:S05]  /*1ecf0*/  IMAD.WIDE.U32 R16, R14, -0x326172a9, RZ ;  /* 0xcd9e8d570e107825 */ /* 0x000fca00078e00ff */
[----:B------:R-:W-:Y:S02]  /*1ed00*/  LOP3.LUT R14, R17, R248, R12, 0x96, !PT ;  /* 0x000000f8110e7212 */ /* 0x000fe400078e960c */
[----:B------:R-:W-:Y:S02]  /*1ed10*/  SHF.R.U32.HI R12, RZ, 0x10, R0 ;  /* 0x00000010ff0c7819 */ /* 0x000fe40000011600 */
[----:B------:R-:W-:Y:S02]  /*1ed20*/  LOP3.LUT R13, R13, R238, R168, 0x96, !PT ;  /* 0x000000ee0d0d7212 */ /* 0x000fe400078e96a8 */
[----:B------:R-:W-:Y:S01]  /*1ed30*/  LOP3.LUT R12, R12, 0xff, RZ, 0xc0, !PT ;  /* 0x000000ff0c0c7812 */ /* 0x000fe200078ec0ff */
[----:B------:R-:W-:Y:S01]  /*1ed40*/  IMAD.WIDE.U32 R22, R14, -0x2daee0ad, RZ ;  /* 0xd2511f530e167825 */ /* 0x000fe200078e00ff */
[----:B------:R-:W-:Y:S02]  /*1ed50*/  SHF.R.U32.HI R0, RZ, 0x18, R0 ;  /* 0x00000018ff007819 */ /* 0x000fe40000011600 */
[----:B------:R-:W-:Y:S01]  /*1ed60*/  ISETP.GE.U32.AND P3, PT, R217, R12, PT ;  /* 0x0000000cd900720c */ /* 0x000fe20003f66070 */
[----:B------:R-:W-:Y:S01]  /*1ed70*/  IMAD.WIDE.U32 R12, R13, -0x2daee0ad, RZ ;  /* 0xd2511f530d0c7825 */ /* 0x000fe200078e00ff */
[----:B------:R-:W-:-:S04]  /*1ed80*/  ISETP.GE.U32.AND P1, PT, R217, R0, PT ;  /* 0x00000000d900720c */ /* 0x000fc80003f26070 */
[----:B------:R-:W-:Y:S02]  /*1ed90*/  LOP3.LUT R0, R23, R244, R12, 0x96, !PT ;  /* 0x000000f417007212 */ /* 0x000fe400078e960c */
[C---:B------:R-:W-:Y:S02]  /*1eda0*/  LOP3.LUT R12, R2.reuse, 0xff, RZ, 0xc0, !PT ;  /* 0x000000ff020c7812 */ /* 0x040fe400078ec0ff */
[----:B------:R-:W-:Y:S02]  /*1edb0*/  LOP3.LUT R19, R2, 0xffff, RZ, 0xc0, !PT ;  /* 0x0000ffff02137812 */ /* 0x000fe400078ec0ff */
[--C-:B------:R-:W-:Y:S02]  /*1edc0*/  SHF.R.U32.HI R15, RZ, 0x10, R2.reuse ;  /* 0x00000010ff0f7819 */ /* 0x100fe40000011602 */
[----:B------:R-:W-:Y:S01]  /*1edd0*/  SHF.R.U32.HI R14, RZ, 0x18, R2 ;  /* 0x00000018ff0e7819 */ /* 0x000fe20000011602 */
[----:B------:R-:W-:Y:S01]  /*1ede0*/  IMAD.WIDE.U32 R2, R0, -0x326172a9, RZ ;  /* 0xcd9e8d5700027825 */ /* 0x000fe200078e00ff */
[----:B------:R-:W-:-:S03]  /*1edf0*/  PRMT R38, R31, 0x7610, R38 ;  /* 0x000076101f267816 */ /* 0x000fc60000000026 */
[----:B------:R-:W-:Y:S01]  /*1ee00*/  IMAD.MOV.U32 R191, RZ, RZ, R231 ;  /* 0x000000ffffbf7224 */ /* 0x000fe200078e00e7 */
[----:B------:R-:W-:Y:S01]  /*1ee10*/  LOP3.LUT R0, R2, 0xff, RZ, 0xc0, !PT ;  /* 0x000000ff02007812 */ /* 0x000fe200078ec0ff */
[----:B------:R-:W-:Y:S01]  /*1ee20*/  FMUL.FTZ R231, R136, R165 ;  /* 0x000000a588e77220 */ /* 0x000fe20000410000 */
[----:B------:R-:W-:Y:S01]  /*1ee30*/  LOP3.LUT R13, R13, R247, R24, 0x96, !PT ;  /* 0x000000f70d0d7212 */ /* 0x000fe200078e9618 */
[----:B------:R-:W-:Y:S01]  /*1ee40*/  @!P4 HADD2 R136, -R38.H0_H0, -RZ.H0_H0 ;  /* 0xa00000ff2688c230 */ /* 0x000fe20000000900 */
[----:B------:R-:W-:Y:S02]  /*1ee50*/  PRMT R37, R31, 0x7632, R37 ;  /* 0x000076321f257816 */ /* 0x000fe40000000025 */
[----:B------:R-:W-:Y:S02]  /*1ee60*/  ISETP.GE.U32.AND P5, PT, R217, R0, PT ;  /* 0x00000000d900720c */ /* 0x000fe40003fa6070 */
[----:B------:R-:W-:Y:S02]  /*1ee70*/  LOP3.LUT R0, R15, 0xff, RZ, 0xc0, !PT ;  /* 0x000000ff0f007812 */ /* 0x000fe400078ec0ff */
[----:B------:R-:W-:Y:S01]  /*1ee80*/  ISETP.GE.U32.AND P0, PT, R217, R12, PT ;  /* 0x0000000cd900720c */ /* 0x000fe20003f06070 */
[----:B------:R-:W-:Y:S01]  /*1ee90*/  IMAD.WIDE.U32 R12, R13, -0x326172a9, RZ ;  /* 0xcd9e8d570d0c7825 */ /* 0x000fe200078e00ff */
[----:B------:R-:W-:-:S02]  /*1eea0*/  PRMT R168, R38, 0x5410, R37 ;  /* 0x0000541026a87816 */ /* 0x000fc40000000025 */
[----:B------:R-:W-:Y:S01]  /*1eeb0*/  @!P4 PRMT R38, R136, 0x5410, RZ ;  /* 0x000054108826c816 */ /* 0x000fe200000000ff */
[----:B------:R-:W-:Y:S01]  /*1eec0*/  IMAD.MOV.U32 R220, RZ, RZ, R230 ;  /* 0x000000ffffdc7224 */ /* 0x000fe200078e00e6 */
[----:B------:R-:W-:Y:S01]  /*1eed0*/  ISETP.GE.U32.AND P4, PT, R217, R0, PT ;  /* 0x00000000d900720c */ /* 0x000fe20003f86070 */
[----:B------:R-:W-:Y:S01]  /*1eee0*/  FMUL.FTZ R230, R137, R165 ;  /* 0x000000a589e67220 */ /* 0x000fe20000410000 */
[----:B------:R-:W-:Y:S01]  /*1eef0*/  SHF.R.U32.HI R0, RZ, 0x8, R19 ;  /* 0x00000008ff007819 */ /* 0x000fe20000011613 */
[----:B------:R-:W-:Y:S01]  /*1ef00*/  IMAD.MOV.U32 R193, RZ, RZ, R57 ;  /* 0x000000ffffc17224 */ /* 0x000fe200078e0039 */
[----:B------:R-:W-:Y:S01]  /*1ef10*/  @!P2 HADD2 R137, -R37.H0_H0, -RZ.H0_H0 ;  /* 0xa00000ff2589a230 */ /* 0x000fe20000000900 */
[----:B------:R-:W-:Y:S02]  /*1ef20*/  LOP3.LUT R12, R3, R249, R12, 0x96, !PT ;  /* 0x000000f9030c7212 */ /* 0x000fe400078e960c */
[----:B------:R-:W-:Y:S02]  /*1ef30*/  LOP3.LUT R57, R2, 0xffff, RZ, 0xc0, !PT ;  /* 0x0000ffff02397812 */ /* 0x000fe400078ec0ff */
[----:B------:R-:W-:-:S02]  /*1ef40*/  SHF.R.U32.HI R23, RZ, 0x10, R2 ;  /* 0x00000010ff177819 */ /* 0x000fc40000011602 */
[----:B------:R-:W-:Y:S01]  /*1ef50*/  SHF.R.U32.HI R21, RZ, 0x18, R2 ;  /* 0x00000018ff157819 */ /* 0x000fe20000011602 */
[----:B------:R-:W-:Y:S01]  /*1ef60*/  IMAD.WIDE.U32 R2, R18, -0x2daee0ad, RZ ;  /* 0xd2511f5312027825 */ /* 0x000fe200078e00ff */
[----:B------:R-:W-:Y:S02]  /*1ef70*/  LOP3.LUT R0, R0, 0xffff, RZ, 0xc0, !PT ;  /* 0x0000ffff00007812 */ /* 0x000fe400078ec0ff */
[----:B------:R-:W-:Y:S02]  /*1ef80*/  @!P2 PRMT R37, R137, 0x5410, RZ ;  /* 0x000054108925a816 */ /* 0x000fe400000000ff */
[----:B------:R-:W-:Y:S02]  /*1ef90*/  ISETP.GE.U32.AND P2, PT, R217, R0, PT ;  /* 0x00000000d900720c */ /* 0x000fe40003f46070 */
[----:B------:R-:W-:Y:S02]  /*1efa0*/  LOP3.LUT R0, R3, R243, R20, 0x96, !PT ;  /* 0x000000f303007212 */ /* 0x000fe400078e9614 */
[----:B------:R-:W-:Y:S01]  /*1efb0*/  PRMT R39, R32, 0x7632, R39 ;  /* 0x0000763220277816 */ /* 0x000fe20000000027 */
[----:B------:R-:W-:Y:S01]  /*1efc0*/  IMAD.MOV.U32 R221, RZ, RZ, R232 ;  /* 0x000000ffffdd7224 */ /* 0x000fe200078e00e8 */
[----:B------:R-:W-:Y:S01]  /*1efd0*/  LOP3.LUT R17, R13, R246, R16, 0x96, !PT ;  /* 0x000000f60d117212 */ /* 0x000fe200078e9610 */
[----:B------:R-:W-:Y:S01]  /*1efe0*/  FMUL.FTZ R232, R140, R165 ;  /* 0x000000a58ce87220 */ /* 0x000fe20000410000 */
[----:B------:R-:W-:Y:S01]  /*1eff0*/  SHF.R.U32.HI R13, RZ, 0x10, R0 ;  /* 0x00000010ff0d7819 */ /* 0x000fe20000011600 */
[----:B------:R-:W-:Y:S01]  /*1f000*/  @!P1 HADD2 R140, -R39.H0_H0, -RZ.H0_H0 ;  /* 0xa00000ff278c9230 */ /* 0x000fe20000000900 */
[----:B------:R-:W-:-:S02]  /*1f010*/  PRMT R40, R32, 0x7610, R40 ;  /* 0x0000761020287816 */ /* 0x000fc40000000028 */
[----:B------:R-:W-:Y:S01]  /*1f020*/  LOP3.LUT R13, R13, 0xff, RZ, 0xc0, !PT ;  /* 0x000000ff0d0d7812 */ /* 0x000fe200078ec0ff */
[----:B------:R-:W-:Y:S01]  /*1f030*/  FMUL.FTZ R233, R141, R165 ;  /* 0x000000a58de97220 */ /* 0x000fe20000410000 */
[----:B------:R-:W-:Y:S01]  /*1f040*/  PRMT R167, R40, 0x5410, R39 ;  /* 0x0000541028a77816 */ /* 0x000fe20000000027 */
[----:B------:R-:W-:Y:S01]  /*1f050*/  @!P3 HADD2 R141, -R40.H0_H0, -RZ.H0_H0 ;  /* 0xa00000ff288db230 */ /* 0x000fe20000000900 */
[----:B------:R-:W-:Y:S02]  /*1f060*/  @!P1 PRMT R39, R140, 0x5410, RZ ;  /* 0x000054108c279816 */ /* 0x000fe400000000ff */
[----:B------:R-:W-:Y:S02]  /*1f070*/  ISETP.GE.U32.AND P1, PT, R217, R13, PT ;  /* 0x0000000dd900720c */ /* 0x000fe40003f26070 */
[----:B------:R-:W-:Y:S02]  /*1f080*/  LOP3.LUT R13, R0, 0xff, RZ, 0xc0, !PT ;  /* 0x000000ff000d7812 */ /* 0x000fe400078ec0ff */
[----:B------:R-:W-:-:S02]  /*1f090*/  @!P3 PRMT R40, R141, 0x5410, RZ ;  /* 0x000054108d28b816 */ /* 0x000fc400000000ff */
[----:B------:R-:W-:Y:S02]  /*1f0a0*/  ISETP.GE.U32.AND P3, PT, R217, R13, PT ;  /* 0x0000000dd900720c */ /* 0x000fe40003f66070 */
[----:B------:R-:W-:Y:S02]  /*1f0b0*/  SHF.R.U32.HI R13, RZ, 0x18, R0 ;  /* 0x00000018ff0d7819 */ /* 0x000fe40000011600 */
[----:B------:R-:W-:Y:S02]  /*1f0c0*/  LOP3.LUT R0, R0, 0xffff, RZ, 0xc0, !PT ;  /* 0x0000ffff00007812 */ /* 0x000fe400078ec0ff */
[----:B------:R-:W-:Y:S01]  /*1f0d0*/  PRMT R35, R33, 0x7632, R35 ;  /* 0x0000763221237816 */ /* 0x000fe20000000023 */
[----:B------:R-:W-:Y:S01]  /*1f0e0*/  IMAD.MOV.U32 R192, RZ, RZ, R205 ;  /* 0x000000ffffc07224 */ /* 0x000fe200078e00cd */
[----:B------:R-:W-:Y:S01]  /*1f0f0*/  PRMT R32, R26, 0x7610, R32 ;  /* 0x000076101a207816 */ /* 0x000fe20000000020 */
[----:B------:R-:W-:Y:S01]  /*1f100*/  FMUL.FTZ R205, R149, R165 ;  /* 0x000000a595cd7220 */ /* 0x000fe20000410000 */
[----:B------:R-:W-:Y:S01]  /*1f110*/  SHF.R.U32.HI R0, RZ, 0x8, R0 ;  /* 0x00000008ff007819 */ /* 0x000fe20000011600 */
[----:B------:R-:W-:Y:S01]  /*1f120*/  @!P2 HADD2 R149, -R35.H0_H0, -RZ.H0_H0 ;  /* 0xa00000ff2395a230 */ /* 0x000fe20000000900 */
[----:B------:R-:W-:-:S02]  /*1f130*/  PRMT R36, R33, 0x7610, R36 ;  /* 0x0000761021247816 */ /* 0x000fc40000000024 */
[----:B------:R-:W-:Y:S02]  /*1f140*/  LOP3.LUT R0, R0, 0xffff, RZ, 0xc0, !PT ;  /* 0x0000ffff00007812 */ /* 0x000fe400078ec0ff */
[----:B------:R-:W-:Y:S02]  /*1f150*/  PRMT R166, R36, 0x5410, R35 ;  /* 0x0000541024a67816 */ /* 0x000fe40000000023 */
[----:B------:R-:W-:Y:S02]  /*1f160*/  @!P2 PRMT R35, R149, 0x5410, RZ ;  /* 0x000054109523a816 */ /* 0x000fe400000000ff */
[C---:B------:R-:W-:Y:S02]  /*1f170*/  ISETP.GE.U32.AND P2, PT, R217.reuse, R0, PT ;  /* 0x00000000d900720c */ /* 0x040fe40003f46070 */
[----:B------:R-:W-:Y:S01]  /*1f180*/  ISETP.GE.U32.AND P6, PT, R217, R14, PT ;  /* 0x0000000ed900720c */ /* 0x000fe20003fc6070 */
[--C-:B------:R-:W-:Y:S01]  /*1f190*/  FADD.FTZ R14, R185, R34.reuse ;  /* 0x00000022b90e7221 */ /* 0x100fe20000010000 */
[C---:B------:R-:W-:Y:S01]  /*1f1a0*/  PRMT R34, R29.reuse, 0x7610, R34 ;  /* 0x000076101d227816 */ /* 0x040fe20000000022 */
[----:B------:R-:W-:Y:S01]  /*1f1b0*/  IMAD.MOV.U32 R190, RZ, RZ, R241 ;  /* 0x000000ffffbe7224 */ /* 0x000fe200078e00f1 */
[----:B------:R-:W-:Y:S01]  /*1f1c0*/  PRMT R33, R29, 0x7632, R33 ;  /* 0x000076321d217816 */ /* 0x000fe20000000021 */
[----:B------:R-:W-:Y:S01]  /*1f1d0*/  FMUL.FTZ R241, R148, R165 ;  /* 0x000000a594f17220 */ /* 0x000fe20000410000 */
[----:B------:R-:W-:Y:S01]  /*1f1e0*/  PRMT R29, R30, 0x7632, R29 ;  /* 0x000076321e1d7816 */ /* 0x000fe2000000001d */
[----:B------:R-:W-:Y:S01]  /*1f1f0*/  @!P0 HADD2 R148, -R36.H0_H0, -RZ.H0_H0 ;  /* 0xa00000ff24948230 */ /* 0x000fe20000000900 */
[----:B------:R-:W-:Y:S01]  /*1f200*/  PRMT R31, R26, 0x7632, R31 ;  /* 0x000076321a1f7816 */ /* 0x000fe2000000001f */
[----:B--2---:R-:W-:-:S05]  /*1f210*/  @!P1 HADD2 R202, -R32.H0_H0, -RZ.H0_H0 ;  /* 0xa00000ff20ca9230 */ /* 0x004fca0000000900 */
[----:B------:R-:W-:Y:S02]  /*1f220*/  PRMT R0, R202, 0x7610, R0 ;  /* 0x00007610ca007816 */ /* 0x000fe40000000000 */
[----:B------:R1:W2:Y:S01]  /*1f230*/  LDL.LU.S16 R202, [R1+0x168] ;  /* 0x0001680001ca7983 */ /* 0x0002a20000300600 */
[----:B---3--:R-:W-:Y:S02]  /*1f240*/  @!P3 HADD2 R251, -R30.H0_H0, -RZ.H0_H0 ;  /* 0xa00000ff1efbb230 */ /* 0x008fe40000000900 */
[----:B------:R-:W-:Y:S01]  /*1f250*/  @!P2 HADD2 R250, -R29.H0_H0, -RZ.H0_H0 ;  /* 0xa00000ff1dfaa230 */ /* 0x000fe20000000900 */
[----:B------:R-:W-:Y:S01]  /*1f260*/  @!P0 PRMT R36, R148, 0x5410, RZ ;  /* 0x0000541094248816 */ /* 0x000fe200000000ff */
[----:B------:R-:W-:Y:S01]  /*1f270*/  FADD.FTZ R16, R188, R14 ;  /* 0x0000000ebc107221 */ /* 0x000fe20000010000 */
[----:B------:R-:W-:Y:S02]  /*1f280*/  ISETP.GE.U32.AND P0, PT, R217, R13, PT ;  /* 0x0000000dd900720c */ /* 0x000fe40003f06070 */
[----:B------:R-:W-:-:S02]  /*1f290*/  PRMT R185, R32, 0x5410, R31 ;  /* 0x0000541020b97816 */ /* 0x000fc4000000001f */
[----:B------:R-:W-:Y:S02]  /*1f2a0*/  PRMT R14, R251, 0x7610, R14 ;  /* 0x00007610fb0e7816 */ /* 0x000fe4000000000e */
[----:B------:R-:W-:Y:S02]  /*1f2b0*/  PRMT R13, R250, 0x7610, R13 ;  /* 0x00007610fa0d7816 */ /* 0x000fe4000000000d */
[----:B------:R-:W-:Y:S01]  /*1f2c0*/  @!P1 PRMT R32, R0, 0x5410, RZ ;  /* 0x0000541000209816 */ /* 0x000fe200000000ff */
[----:B------:R-:W-:Y:S01]  /*1f2d0*/  IMAD.MOV.U32 R250, RZ, RZ, R190 ;  /* 0x000000fffffa7224 */ /* 0x000fe200078e00be */
[----:B------:R-:W-:Y:S01]  /*1f2e0*/  LOP3.LUT R0, R2, 0xff, RZ, 0xc0, !PT ;  /* 0x000000ff02007812 */ /* 0x000fe200078ec0ff */
[----:B------:R-:W-:Y:S01]  /*1f2f0*/  FMUL.FTZ R223, R153, R165 ;  /* 0x000000a599df7220 */ /* 0x000fe20000410000 */
[----:B------:R-:W-:Y:S01]  /*1f300*/  PRMT R180, R30, 0x5410, R29 ;  /* 0x000054101eb47816 */ /* 0x000fe2000000001d */
[----:B------:R1:W3:Y:S01]  /*1f310*/  LDL.LU.S16 R190, [R1+0x16c] ;  /* 0x00016c0001be7983 */ /* 0x0002e20000300600 */
[----:B------:R-:W-:Y:S01]  /*1f320*/  @!P6 HADD2 R153, -R33.H0_H0, -RZ.H0_H0 ;  /* 0xa00000ff2199e230 */ /* 0x000fe20000000900 */
[----:B------:R-:W-:-:S02]  /*1f330*/  @!P3 PRMT R30, R14, 0x5410, RZ ;  /* 0x000054100e1eb816 */ /* 0x000fc400000000ff */
[----:B------:R-:W-:Y:S01]  /*1f340*/  @!P2 PRMT R29, R13, 0x5410, RZ ;  /* 0x000054100d1da816 */ /* 0x000fe200000000ff */
[----:B------:R-:W-:Y:S01]  /*1f350*/  IMAD.MOV.U32 R194, RZ, RZ, R135 ;  /* 0x000000ffffc27224 */ /* 0x000fe200078e0087 */
[----:B------:R-:W-:Y:S02]  /*1f360*/  ISETP.GE.U32.AND P2, PT, R217, R0, PT ;  /* 0x00000000d900720c */ /* 0x000fe40003f46070 */
[----:B------:R-:W-:Y:S02]  /*1f370*/  LOP3.LUT R14, R2, 0xffff, RZ, 0xc0, !PT ;  /* 0x0000ffff020e7812 */ /* 0x000fe400078ec0ff */
[--C-:B------:R-:W-:Y:S02]  /*1f380*/  SHF.R.U32.HI R15, RZ, 0x10, R2.reuse ;  /* 0x00000010ff0f7819 */ /* 0x100fe40000011602 */
[----:B------:R-:W-:Y:S01]  /*1f390*/  SHF.R.U32.HI R13, RZ, 0x18, R2 ;  /* 0x00000018ff0d7819 */ /* 0x000fe20000011602 */
[----:B------:R-:W-:Y:S01]  /*1f3a0*/  IMAD.WIDE.U32 R2, R17, -0x2daee0ad, RZ ;  /* 0xd2511f5311027825 */ /* 0x000fe200078e00ff */
[----:B------:R-:W-:-:S03]  /*1f3b0*/  LOP3.LUT R0, R23, 0xff, RZ, 0xc0, !PT ;  /* 0x000000ff17007812 */ /* 0x000fc600078ec0ff */
[----:B------:R-:W-:Y:S01]  /*1f3c0*/  FMUL.FTZ R135, R152, R165 ;  /* 0x000000a598877220 */ /* 0x000fe20000410000 */
[----:B------:R-:W-:Y:S02]  /*1f3d0*/  PRMT R165, R34, 0x5410, R33 ;  /* 0x0000541022a57816 */ /* 0x000fe40000000021 */
[----:B------:R-:W-:Y:S01]  /*1f3e0*/  @!P6 PRMT R33, R153, 0x5410, RZ ;  /* 0x000054109921e816 */ /* 0x000fe200000000ff */
[----:B------:R-:W-:Y:S01]  /*1f3f0*/  @!P0 HADD2 R169, -R31.H0_H0, -RZ.H0_H0 ;  /* 0xa00000ff1fa98230 */ /* 0x000fe20000000900 */
[----:B------:R-:W-:Y:S02]  /*1f400*/  ISETP.GE.U32.AND P6, PT, R217, R0, PT ;  /* 0x00000000d900720c */ /* 0x000fe40003fc6070 */
[----:B------:R-:W-:Y:S02]  /*1f410*/  LOP3.LUT R0, R3, R243, R22, 0x96, !PT ;  /* 0x000000f303007212 */ /* 0x000fe400078e9616 */
[----:B------:R-:W-:Y:S02]  /*1f420*/  LOP3.LUT R24, R2, 0xffff, RZ, 0xc0, !PT ;  /* 0x0000ffff02187812 */ /* 0x000fe400078ec0ff */
[----:B------:R-:W-:-:S02]  /*1f430*/  LOP3.LUT R3, R15, 0xff, RZ, 0xc0, !PT ;  /* 0x000000ff0f037812 */ /* 0x000fc400078ec0ff */
[----:B------:R-:W-:Y:S02]  /*1f440*/  @!P0 PRMT R31, R169, 0x5410, RZ ;  /* 0x00005410a91f8816 */ /* 0x000fe400000000ff */
[----:B------:R-:W-:Y:S02]  /*1f450*/  ISETP.GE.U32.AND P0, PT, R217, R3, PT ;  /* 0x00000003d900720c */ /* 0x000fe40003f06070 */
[----:B------:R1:W4:Y:S01]  /*1f460*/  LDL.LU.S16 R3, [R1+0x170] ;  /* 0x0001700001037983 */ /* 0x0003220000300600 */
[----:B------:R-:W-:Y:S02]  /*1f470*/  LOP3.LUT R23, R2, 0xff, RZ, 0xc0, !PT ;  /* 0x000000ff02177812 */ /* 0x000fe400078ec0ff */
[--C-:B------:R-:W-:Y:S02]  /*1f480*/  SHF.R.U32.HI R18, RZ, 0x10, R2.reuse ;  /* 0x00000010ff127819 */ /* 0x100fe40000011602 */
[----:B------:R-:W-:Y:S02]  /*1f490*/  SHF.R.U32.HI R17, RZ, 0x18, R2 ;  /* 0x00000018ff117819 */ /* 0x000fe40000011602 */
[----:B------:R-:W-:-:S02]  /*1f4a0*/  SHF.R.U32.HI R2, RZ, 0x8, R14 ;  /* 0x00000008ff027819 */ /* 0x000fc4000001160e */
[----:B------:R-:W-:Y:S02]  /*1f4b0*/  PRMT R26, R158, 0x7610, R26 ;  /* 0x000076109e1a7816 */ /* 0x000fe4000000001a */
[----:B------:R-:W-:-:S04]  /*1f4c0*/  LOP3.LUT R2, R2, 0xffff, RZ, 0xc0, !PT ;  /* 0x0000ffff02027812 */ /* 0x000fc800078ec0ff */
[----:B------:R-:W-:Y:S01]  /*1f4d0*/  ISETP.GE.U32.AND P1, PT, R217, R2, PT ;  /* 0x00000002d900720c */ /* 0x000fe20003f26070 */
[----:B------:R-:W-:-:S05]  /*1f4e0*/  FADD.FTZ R2, R189, R16 ;  /* 0x00000010bd027221 */ /* 0x000fca0000010000 */
[----:B------:R1:W-:Y:S01]  /*1f4f0*/  STL [R1+0x70], R2 ;  /* 0x0000700201007387 */ /* 0x0003e20000100800 */
[----:B------:R-:W-:-:S04]  /*1f500*/  PRMT R25, R158, 0x7632, R25 ;  /* 0x000076329e197816 */ /* 0x000fc80000000019 */
[----:B------:R-:W-:Y:S02]  /*1f510*/  PRMT R169, R26, 0x5410, R25 ;  /* 0x000054101aa97816 */ /* 0x000fe40000000019 */
[----:B------:R-:W-:Y:S02]  /*1f520*/  PRMT R27, R28, 0x7632, R27 ;  /* 0x000076321c1b7816 */ /* 0x000fe4000000001b */
[C---:B------:R-:W-:Y:S02]  /*1f530*/  PRMT R20, R159.reuse, 0x7610, R20 ;  /* 0x000076109f147816 */ /* 0x040fe40000000014 */
[----:B------:R-:W-:Y:S01]  /*1f540*/  PRMT R19, R159, 0x7632, R19 ;  /* 0x000076329f137816 */ /* 0x000fe20000000013 */
[----:B--2---:R-:W-:-:S05]  /*1f550*/  @!P2 HADD2 R202, -R26.H0_H0, -RZ.H0_H0 ;  /* 0xa00000ff1acaa230 */ /* 0x004fca0000000900 */
[----:B------:R-:W-:Y:S02]  /*1f560*/  PRMT R189, R202, 0x7610, R189 ;  /* 0x00007610cabd7816 */ /* 0x000fe400000000bd */
[----:B------:R2:W2:Y:S02]  /*1f570*/  LDL.LU.S16 R202, [R1+0x174] ;  /* 0x0001740001ca7983 */ /* 0x0004a40000300600 */
[----:B------:R-:W-:Y:S01]  /*1f580*/  @!P2 PRMT R26, R189, 0x5410, RZ ;  /* 0x00005410bd1aa816 */ /* 0x000fe200000000ff */
[----:B---3--:R-:W-:-:S05]  /*1f590*/  @!P1 HADD2 R190, -R25.H0_H0, -RZ.H0_H0 ;  /* 0xa00000ff19be9230 */ /* 0x008fca0000000900 */
[----:B------:R-:W-:Y:S02]  /*1f5a0*/  PRMT R158, R190, 0x7610, R158 ;  /* 0x00007610be9e7816 */ /* 0x000fe4000000009e */
[----:B------:R3:W3:Y:S04]  /*1f5b0*/  LDL.LU.S16 R190, [R1+0x178] ;  /* 0x0001780001be7983 */ /* 0x0006e80000300600 */
[----:B------:R1:W3:Y:S01]  /*1f5c0*/  LDL.LU.S16 R189, [R1+0x184] ;  /* 0x0001840001bd7983 */ /* 0x0002e20000300600 */
[----:B------:R-:W-:Y:S02]  /*1f5d0*/  @!P1 PRMT R25, R158, 0x5410, RZ ;  /* 0x000054109e199816 */ /* 0x000fe400000000ff */
[----:B------:R-:W-:Y:S01]  /*1f5e0*/  PRMT R158, R28, 0x5410, R27 ;  /* 0x000054101c9e7816 */ /* 0x000fe2000000001b */
[----:B----4-:R-:W-:-:S05]  /*1f5f0*/  @!P0 HADD2 R3, -R28.H0_H0, -RZ.H0_H0 ;  /* 0xa00000ff1c038230 */ /* 0x010fca0000000900 */
[----:B------:R-:W-:-:S04]  /*1f600*/  PRMT R188, R3, 0x7610, R188 ;  /* 0x0000761003bc7816 */ /* 0x000fc800000000bc */
[----:B------:R-:W-:Y:S02]  /*1f610*/  @!P0 PRMT R28, R188, 0x5410, RZ ;  /* 0x00005410bc1c8816 */ /* 0x000fe400000000ff */
[----:B------:R4:W4:Y:S04]  /*1f620*/  LDL.LU.S16 R188, [R1+0x180] ;  /* 0x0001800001bc7983 */ /* 0x0009280000300600 */
[----:B------:R2:W4:Y:S01]  /*1f630*/  LDL.LU.S16 R159, [R1+0x17c] ;  /* 0x00017c00019f7983 */ /* 0x0005220000300600 */
[----:B-1----:R-:W-:Y:S02]  /*1f640*/  LOP3.LUT R2, R12, 0xff, RZ, 0xc0, !PT ;  /* 0x000000ff0c027812 */ /* 0x002fe400078ec0ff */
[C---:B------:R-:W-:Y:S02]  /*1f650*/  ISETP.GE.U32.AND P3, PT, R217.reuse, R13, PT ;  /* 0x0000000dd900720c */ /* 0x040fe40003f66070 */
[----:B------:R-:W-:-:S02]  /*1f660*/  ISETP.GE.U32.AND P2, PT, R217, R2, PT ;  /* 0x00000002d900720c */ /* 0x000fc40003f46070 */
[----:B------:R-:W-:-:S04]  /*1f670*/  SHF.R.U32.HI R2, RZ, 0x18, R12 ;  /* 0x00000018ff027819 */ /* 0x000fc8000001160c */
[----:B------:R-:W-:Y:S02]  /*1f680*/  ISETP.GE.U32.AND P1, PT, R217, R2, PT ;  /* 0x00000002d900720c */ /* 0x000fe40003f26070 */
[----:B------:R-:W-:-:S04]  /*1f690*/  SHF.R.U32.HI R2, RZ, 0x10, R12 ;  /* 0x00000010ff027819 */ /* 0x000fc8000001160c */
[----:B------:R-:W-:Y:S02]  /*1f6a0*/  LOP3.LUT R3, R2, 0xff, RZ, 0xc0, !PT ;  /* 0x000000ff02037812 */ /* 0x000fe400078ec0ff */
[----:B------:R-:W-:-:S04]  /*1f6b0*/  LOP3.LUT R2, R12, 0xffff, RZ, 0xc0, !PT ;  /* 0x0000ffff0c027812 */ /* 0x000fc800078ec0ff */
[----:B------:R-:W-:-:S04]  /*1f6c0*/  SHF.R.U32.HI R2, RZ, 0x8, R2 ;  /* 0x00000008ff027819 */ /* 0x000fc80000011602 */
[----:B------:R-:W-:Y:S02]  /*1f6d0*/  LOP3.LUT R2, R2, 0xffff, RZ, 0xc0, !PT ;  /* 0x0000ffff02027812 */ /* 0x000fe400078ec0ff */
[----:B------:R-:W-:Y:S01]  /*1f6e0*/  ISETP.GE.U32.AND P0, PT, R217, R3, PT ;  /* 0x00000003d900720c */ /* 0x000fe20003f06070 */
[----:B------:R-:W-:Y:S01]  /*1f6f0*/  @!P4 HADD2 R152, -R34.H0_H0, -RZ.H0_H0 ;  /* 0xa00000ff2298c230 */ /* 0x000fe20000000900 */
[----:B------:R-:W-:-:S04]  /*1f700*/  PRMT R22, R79, 0x7610, R22 ;  /* 0x000076104f167816 */ /* 0x000fc80000000016 */
[----:B------:R-:W-:Y:S02]  /*1f710*/  @!P4 PRMT R34, R152, 0x5410, RZ ;  /* 0x000054109822c816 */ /* 0x000fe400000000ff */
[----:B------:R-:W-:Y:S02]  /*1f720*/  ISETP.GE.U32.AND P4, PT, R217, R21, PT ;  /* 0x00000015d900720c */ /* 0x000fe40003f86070 */
[----:B------:R-:W-:Y:S01]  /*1f730*/  PRMT R21, R79, 0x7632, R21 ;  /* 0x000076324f157816 */ /* 0x000fe20000000015 */
[----:B--2---:R-:W-:-:S05]  /*1f740*/  @!P3 HADD2 R202, -R27.H0_H0, -RZ.H0_H0 ;  /* 0xa00000ff1bcab230 */ /* 0x004fca0000000900 */
[----:B------:R-:W-:-:S04]  /*1f750*/  PRMT R200, R202, 0x7610, R200 ;  /* 0x00007610cac87816 */ /* 0x000fc800000000c8 */
[----:B------:R-:W-:Y:S02]  /*1f760*/  @!P3 PRMT R27, R200, 0x5410, RZ ;  /* 0x00005410c81bb816 */ /* 0x000fe400000000ff */
[----:B------:R-:W-:Y:S01]  /*1f770*/  ISETP.GE.U32.AND P3, PT, R217, R2, PT ;  /* 0x00000002d900720c */ /* 0x000fe20003f66070 */
[----:B---3--:R-:W-:-:S12]  /*1f780*/  @!P2 HADD2 R190, -R20.H0_H0, -RZ.H0_H0 ;  /* 0xa00000ff14bea230 */ /* 0x008fd80000000900 */
[----:B------:R-:W-:Y:S01]  /*1f790*/  @!P3 HADD2 R189, -R19.H0_H0, -RZ.H0_H0 ;  /* 0xa00000ff13bdb230 */ /* 0x000fe20000000900 */
[----:B------:R-:W-:-:S04]  /*1f7a0*/  PRMT R199, R190, 0x7610, R199 ;  /* 0x00007610bec77816 */ /* 0x000fc800000000c7 */
[----:B------:R-:W-:Y:S02]  /*1f7b0*/  PRMT R140, R189, 0x7610, R140 ;  /* 0x00007610bd8c7816 */ /* 0x000fe4000000008c */
[----:B------:R-:W-:Y:S02]  /*1f7c0*/  PRMT R190, R20, 0x5410, R19 ;  /* 0x0000541014be7816 */ /* 0x000fe40000000013 */
[----:B------:R-:W-:Y:S02]  /*1f7d0*/  @!P3 PRMT R19, R140, 0x5410, RZ ;  /* 0x000054108c13b816 */ /* 0x000fe400000000ff */
[----:B------:R1:W2:Y:S01]  /*1f7e0*/  LDL.LU.S16 R140, [R1+0x198] ;  /* 0x00019800018c7983 */ /* 0x0002a20000300600 */
[----:B------:R-:W-:Y:S02]  /*1f7f0*/  SHF.R.U32.HI R2, RZ, 0x8, R57 ;  /* 0x00000008ff027819 */ /* 0x000fe40000011639 */
[----:B------:R-:W-:Y:S02]  /*1f800*/  @!P2 PRMT R20, R199, 0x5410, RZ ;  /* 0x00005410c714a816 */ /* 0x000fe400000000ff */
[----:B------:R-:W-:Y:S01]  /*1f810*/  LOP3.LUT R2, R2, 0xffff, RZ, 0xc0, !PT ;  /* 0x0000ffff02027812 */ /* 0x000fe200078ec0ff */
[----:B------:R1:W3:Y:S03]  /*1f820*/  LDL.LU.S16 R199, [R1+0x19c] ;  /* 0x00019c0001c77983 */ /* 0x0002e60000300600 */
[----:B------:R-:W-:-:S02]  /*1f830*/  ISETP.GE.U32.AND P2, PT, R217, R2, PT ;  /* 0x00000002d900720c */ /* 0x000fc40003f46070 */
[----:B------:R-:W-:Y:S01]  /*1f840*/  PRMT R189, R22, 0x5410, R21 ;  /* 0x0000541016bd7816 */ /* 0x000fe20000000015 */
[----:B----4-:R-:W-:Y:S02]  /*1f850*/  @!P0 HADD2 R188, -R22.H0_H0, -RZ.H0_H0 ;  /* 0xa00000ff16bc8230 */ /* 0x010fe40000000900 */
[----:B------:R-:W-:-:S03]  /*1f860*/  @!P1 HADD2 R159, -R21.H0_H0, -RZ.H0_H0 ;  /* 0xa00000ff159f9230 */ /* 0x000fc60000000900 */
[----:B------:R-:W-:Y:S02]  /*1f870*/  PRMT R2, R188, 0x7610, R2 ;  /* 0x00007610bc027816 */ /* 0x000fe40000000002 */
[----:B------:R1:W4:Y:S01]  /*1f880*/  LDL.LU.S16 R188, [R1+0x1a4] ;  /* 0x0001a40001bc7983 */ /* 0x0003220000300600 */
[----:B------:R-:W-:-:S04]  /*1f890*/  PRMT R153, R159, 0x7610, R153 ;  /* 0x000076109f997816 */ /* 0x000fc80000000099 */
[----:B------:R-:W-:Y:S02]  /*1f8a0*/  @!P1 PRMT R21, R153, 0x5410, RZ ;  /* 0x0000541099159816 */ /* 0x000fe400000000ff */
[----:B------:R1:W4:Y:S01]  /*1f8b0*/  LDL.LU.S16 R153, [R1+0x1a0] ;  /* 0x0001a00001997983 */ /* 0x0003220000300600 */
[----:B------:R-:W-:Y:S02]  /*1f8c0*/  PRMT R16, R78, 0x7610, R16 ;  /* 0x000076104e107816 */ /* 0x000fe40000000010 */
[----:B------:R-:W-:Y:S02]  /*1f8d0*/  @!P0 PRMT R22, R2, 0x5410, RZ ;  /* 0x0000541002168816 */ /* 0x000fe400000000ff */
[----:B------:R-:W-:-:S04]  /*1f8e0*/  LOP3.LUT R2, R18, 0xff, RZ, 0xc0, !PT ;  /* 0x000000ff12027812 */ /* 0x000fc800078ec0ff */
[----:B------:R-:W-:Y:S02]  /*1f8f0*/  ISETP.GE.U32.AND P1, PT, R217, R2, PT ;  /* 0x00000002d900720c */ /* 0x000fe40003f26070 */
[----:B------:R-:W-:Y:S02]  /*1f900*/  SHF.R.U32.HI R2, RZ, 0x10, R0 ;  /* 0x00000010ff027819 */ /* 0x000fe40000011600 */
[----:B------:R-:W-:Y:S02]  /*1f910*/  PRMT R15, R78, 0x7632, R15 ;  /* 0x000076324e0f7816 */ /* 0x000fe4000000000f */
[----:B------:R-:W-:Y:S02]  /*1f920*/  LOP3.LUT R2, R2, 0xff, RZ, 0xc0, !PT ;  /* 0x000000ff02027812 */ /* 0x000fe400078ec0ff */
[----:B------:R-:W-:Y:S02]  /*1f930*/  PRMT R159, R16, 0x5410, R15 ;  /* 0x00005410109f7816 */ /* 0x000fe4000000000f */
[----:B------:R-:W-:-:S02]  /*1f940*/  PRMT R18, R62, 0x7610, R18 ;  /* 0x000076103e127816 */ /* 0x000fc40000000012 */
[----:B------:R-:W-:Y:S02]  /*1f950*/  ISETP.GE.U32.AND P0, PT, R217, R17, PT ;  /* 0x00000011d900720c */ /* 0x000fe40003f06070 */
[----:B------:R-:W-:Y:S01]  /*1f960*/  PRMT R17, R62, 0x7632, R17 ;  /* 0x000076323e117816 */ /* 0x000fe20000000011 */
[----:B--2---:R-:W-:-:S05]  /*1f970*/  @!P5 HADD2 R140, -R16.H0_H0, -RZ.H0_H0 ;  /* 0xa00000ff108cd230 */ /* 0x004fca0000000900 */
[----:B------:R-:W-:Y:S01]  /*1f980*/  PRMT R79, R140, 0x7610, R79 ;  /* 0x000076108c4f7816 */ /* 0x000fe2000000004f */
[----:B---3--:R-:W-:Y:S01]  /*1f990*/  @!P2 HADD2 R199, -R15.H0_H0, -RZ.H0_H0 ;  /* 0xa00000ff0fc7a230 */ /* 0x008fe20000000900 */
[----:B------:R1:W2:Y:S02]  /*1f9a0*/  LDL.LU.S16 R140, [R1+0x1a8] ;  /* 0x0001a800018c7983 */ /* 0x0002a40000300600 */
[----:B------:R-:W-:Y:S02]  /*1f9b0*/  @!P5 PRMT R16, R79, 0x5410, RZ ;  /* 0x000054104f10d816 */ /* 0x000fe400000000ff */
[----:B------:R-:W-:Y:S01]  /*1f9c0*/  ISETP.GE.U32.AND P5, PT, R217, R2, PT ;  /* 0x00000002d900720c */ /* 0x000fe20003fa6070 */
[----:B------:R1:W3:Y:S01]  /*1f9d0*/  LDL.LU.S16 R79, [R1+0x1ac] ;  /* 0x0001ac00014f7983 */ /* 0x0002e20000300600 */
[----:B------:R-:W-:Y:S02]  /*1f9e0*/  SHF.R.U32.HI R2, RZ, 0x8, R24 ;  /* 0x00000008ff027819 */ /* 0x000fe40000011618 */
[----:B------:R-:W-:-:S02]  /*1f9f0*/  PRMT R152, R199, 0x7610, R152 ;  /* 0x00007610c7987816 */ /* 0x000fc40000000098 */
[----:B------:R-:W-:Y:S02]  /*1fa00*/  LOP3.LUT R2, R2, 0xffff, RZ, 0xc0, !PT ;  /* 0x0000ffff02027812 */ /* 0x000fe400078ec0ff */
[----:B------:R-:W-:Y:S02]  /*1fa10*/  @!P2 PRMT R15, R152, 0x5410, RZ ;  /* 0x00005410980fa816 */ /* 0x000fe400000000ff */
[----:B------:R-:W-:Y:S02]  /*1fa20*/  ISETP.GE.U32.AND P2, PT, R217, R2, PT ;  /* 0x00000002d900720c */ /* 0x000fe40003f46070 */
[----:B------:R-:W-:Y:S01]  /*1fa30*/  LOP3.LUT R2, R0, 0xff, RZ, 0xc0, !PT ;  /* 0x000000ff00027812 */ /* 0x000fe200078ec0ff */
[----:B----4-:R-:W-:-:S05]  /*1fa40*/  @!P6 HADD2 R188, -R18.H0_H0, -RZ.H0_H0 ;  /* 0xa00000ff12bce230 */ /* 0x010fca0000000900 */
[----:B------:R-:W-:Y:S01]  /*1fa50*/  PRMT R149, R188, 0x7610, R149 ;  /* 0x00007610bc957816 */ /* 0x000fe20000000095 */
[----:B------:R-:W-:Y:S01]  /*1fa60*/  @!P4 HADD2 R153, -R17.H0_H0, -RZ.H0_H0 ;  /* 0xa00000ff1199c230 */ /* 0x000fe20000000900 */
[----:B------:R-:W-:Y:S02]  /*1fa70*/  PRMT R188, R18, 0x5410, R17 ;  /* 0x0000541012bc7816 */ /* 0x000fe40000000011 */
[----:B------:R-:W-:Y:S02]  /*1fa80*/  @!P6 PRMT R18, R149, 0x5410, RZ ;  /* 0x000054109512e816 */ /* 0x000fe400000000ff */
[----:B------:R-:W-:Y:S02]  /*1fa90*/  ISETP.GE.U32.AND P6, PT, R217, R2, PT ;  /* 0x00000002d900720c */ /* 0x000fe40003fc6070 */
[----:B------:R-:W-:Y:S02]  /*1faa0*/  PRMT R141, R153, 0x7610, R141 ;  /* 0x00007610998d7816 */ /* 0x000fe4000000008d */
[----:B------:R-:W-:-:S02]  /*1fab0*/  SHF.R.U32.HI R2, RZ, 0x18, R0 ;  /* 0x00000018ff027819 */ /* 0x000fc40000011600 */
[----:B------:R-:W-:Y:S02]  /*1fac0*/  @!P4 PRMT R17, R141, 0x5410, RZ ;  /* 0x000054108d11c816 */ /* 0x000fe400000000ff */
[----:B------:R-:W-:Y:S01]  /*1fad0*/  ISETP.GE.U32.AND P4, PT, R217, R2, PT ;  /* 0x00000002d900720c */ /* 0x000fe20003f86070 */
[----:B------:R-:W-:Y:S08]  /*1fae0*/  MUFU.EX2 R199, R7 ;  /* 0x0000000700c77308 */ /* 0x000ff00000000800 */
[----:B------:R4:W1:Y:S02]  /*1faf0*/  MUFU.EX2 R2, R6 ;  /* 0x0000000600027308 */ /* 0x0008640000000800 */
[----:B----4-:R-:W4:Y:S04]  /*1fb00*/  LDL.LU R6, [R1+0x3ec] ;  /* 0x0003ec0001067983 */ /* 0x010f280000300800 */
[----:B------:R-:W4:Y:S04]  /*1fb10*/  LDL.LU R7, [R1+0x3e8] ;  /* 0x0003e80001077983 */ /* 0x000f280000300800 */
[----:B------:R1:W4:Y:S04]  /*1fb20*/  LDL.LU.S16 R149, [R1+0x1b0] ;  /* 0x0001b00001957983 */ /* 0x0003280000300600 */
[----:B------:R1:W4:Y:S01]  /*1fb30*/  LDL.LU.S16 R141, [R1+0x1b4] ;  /* 0x0001b400018d7983 */ /* 0x0003220000300600 */
[----:B------:R-:W-:-:S04]  /*1fb40*/  LOP3.LUT R0, R0, 0xffff, RZ, 0xc0, !PT ;  /* 0x0000ffff00007812 */ /* 0x000fc800078ec0ff */
[----:B------:R-:W-:Y:S02]  /*1fb50*/  SHF.R.U32.HI R0, RZ, 0x8, R0 ;  /* 0x00000008ff007819 */ /* 0x000fe40000011600 */
[----:B------:R-:W-:Y:S02]  /*1fb60*/  @P1 PRMT R62, R164, 0x7610, R62 ;  /* 0x00007610a43e1816 */ /* 0x000fe4000000003e */
[----:B------:R-:W-:Y:S02]  /*1fb70*/  LOP3.LUT R0, R0, 0xffff, RZ, 0xc0, !PT ;  /* 0x0000ffff00007812 */ /* 0x000fe400078ec0ff */
[----:B------:R-:W-:Y:S02]  /*1fb80*/  PRMT R12, R76, 0x7610, R12 ;  /* 0x000076104c0c7816 */ /* 0x000fe4000000000c */
[----:B------:R-:W-:Y:S01]  /*1fb90*/  @P0 PRMT R57, R164, 0x7632, R57 ;  /* 0x00007632a4390816 */ /* 0x000fe20000000039 */
[----:B------:R-:W-:Y:S02]  /*1fba0*/  IMAD.MOV.U32 R251, RZ, RZ, R221 ;  /* 0x000000fffffb7224 */ /* 0x000fe400078e00dd */
[----:B------:R-:W-:Y:S01]  /*1fbb0*/  IMAD.MOV.U32 R221, RZ, RZ, R192 ;  /* 0x000000ffffdd7224 */ /* 0x000fe200078e00c0 */
[----:B--2---:R-:W-:-:S05]  /*1fbc0*/  @!P1 HADD2 R140, -R164.H0_H0, -RZ.H0_H0 ;  /* 0xa00000ffa48c9230 */ /* 0x004fca0000000900 */
[----:B------:R-:W-:Y:S01]  /*1fbd0*/  PRMT R137, R140, 0x7610, R137 ;  /* 0x000076108c897816 */ /* 0x000fe20000000089 */
[----:B---3--:R-:W-:Y:S01]  /*1fbe0*/  @!P0 HADD2 R79, -R164.H1_H1, -RZ.H0_H0 ;  /* 0xa00000ffa44f8230 */ /* 0x008fe20000000d00 */
[----:B------:R2:W3:Y:S02]  /*1fbf0*/  LDL.LU.S16 R140, [R1+0x1b8] ;  /* 0x0001b800018c7983 */ /* 0x0004e40000300600 */
[----:B------:R-:W-:Y:S02]  /*1fc00*/  @!P1 PRMT R62, R137, 0x5410, RZ ;  /* 0x00005410893e9816 */ /* 0x000fe400000000ff */
[----:B------:R-:W-:Y:S01]  /*1fc10*/  ISETP.GE.U32.AND P1, PT, R217, R0, PT ;  /* 0x00000000d900720c */ /* 0x000fe20003f26070 */
[----:B------:R2:W2:Y:S01]  /*1fc20*/  LDL.LU.S16 R137, [R1+0x1c4] ;  /* 0x0001c40001897983 */ /* 0x0004a20000300600 */
[----:B------:R-:W-:Y:S02]  /*1fc30*/  PRMT R0, R76, 0x7632, R0 ;  /* 0x000076324c007816 */ /* 0x000fe40000000000 */
[----:B------:R-:W-:-:S02]  /*1fc40*/  PRMT R78, R79, 0x7610, R78 ;  /* 0x000076104f4e7816 */ /* 0x000fc4000000004e */
[----:B------:R1:W2:Y:S02]  /*1fc50*/  LDL.LU.S16 R79, [R1+0x1c0] ;  /* 0x0001c000014f7983 */ /* 0x0002a40000300600 */
[----:B------:R-:W-:Y:S02]  /*1fc60*/  @!P0 PRMT R57, R78, 0x5410, RZ ;  /* 0x000054104e398816 */ /* 0x000fe400000000ff */
[----:B------:R1:W2:Y:S01]  /*1fc70*/  LDL.LU.S16 R78, [R1+0x1bc] ;  /* 0x0001bc00014e7983 */ /* 0x0002a20000300600 */
[----:B------:R-:W-:-:S03]  /*1fc80*/  PRMT R192, R12, 0x5410, R0 ;  /* 0x000054100cc07816 */ /* 0x000fc60000000000 */
[----:B------:R-:W2:Y:S01]  /*1fc90*/  LDL R153, [R1+0x2b4] ;  /* 0x0002b40001997983 */ /* 0x000ea20000100800 */
[----:B----4-:R-:W-:-:S05]  /*1fca0*/  @!P1 HADD2 R141, -R0.H0_H0, -RZ.H0_H0 ;  /* 0xa00000ff008d9230 */ /* 0x010fca0000000900 */
[----:B------:R-:W-:Y:S01]  /*1fcb0*/  PRMT R136, R141, 0x7610, R136 ;  /* 0x000076108d887816 */ /* 0x000fe20000000088 */
[----:B------:R-:W-:Y:S01]  /*1fcc0*/  @!P6 HADD2 R149, -R12.H0_H0, -RZ.H0_H0 ;  /* 0xa00000ff0c95e230 */ /* 0x000fe20000000900 */
[----:B------:R-:W4:Y:S02]  /*1fcd0*/  LDL R141, [R1+0x2b0] ;  /* 0x0002b000018d7983 */ /* 0x000f240000100800 */
[----:B------:R-:W-:Y:S02]  /*1fce0*/  @!P1 PRMT R0, R136, 0x5410, RZ ;  /* 0x0000541088009816 */ /* 0x000fe400000000ff */
[----:B------:R-:W4:Y:S01]  /*1fcf0*/  LDL R136, [R1+0x2ac] ;  /* 0x0002ac0001887983 */ /* 0x000f220000100800 */
[----:B------:R-:W-:-:S04]  /*1fd00*/  PRMT R148, R149, 0x7610, R148 ;  /* 0x0000761095947816 */ /* 0x000fc80000000094 */
[----:B------:R-:W-:Y:S02]  /*1fd10*/  @!P6 PRMT R12, R148, 0x5410, RZ ;  /* 0x00005410940ce816 */ /* 0x000fe400000000ff */
[----:B------:R-:W4:Y:S01]  /*1fd20*/  LDL.64 R148, [R1+0x90] ;  /* 0x0000900001947983 */ /* 0x000f220000100a00 */
[----:B------:R-:W-:Y:S01]  /*1fd30*/  ISETP.GE.U32.AND P3, PT, R217, R23, PT ;  /* 0x00000017d900720c */ /* 0x000fe20003f66070 */
[----:B------:R-:W-:Y:S02]  /*1fd40*/  IMAD.MOV.U32 R200, RZ, RZ, R250 ;  /* 0x000000ffffc87224 */ /* 0x000fe400078e00fa */
[----:B------:R-:W-:Y:S02]  /*1fd50*/  IMAD.MOV.U32 R250, RZ, RZ, R220 ;  /* 0x000000fffffa7224 */ /* 0x000fe400078e00dc */
[----:B------:R-:W-:Y:S02]  /*1fd60*/  IMAD.MOV.U32 R220, RZ, RZ, R194 ;  /* 0x000000ffffdc7224 */ /* 0x000fe400078e00c2 */
[----:B-1----:R-:W-:Y:S01]  /*1fd70*/  FADD.FTZ R194, R2, R77 ;  /* 0x0000004d02c27221 */ /* 0x002fe20000010000 */
[----:B------:R-:W-:-:S02]  /*1fd80*/  F2FP.PACK_AB R2, R199, R2 ;  /* 0x00000002c702723e */ /* 0x000fc400000000ff */
[C---:B------:R-:W-:Y:S02]  /*1fd90*/  PRMT R13, R65.reuse, 0x7632, R13 ;  /* 0x00007632410d7816 */ /* 0x040fe4000000000d */
[----:B------:R-:W-:Y:S02]  /*1fda0*/  PRMT R14, R65, 0x7610, R14 ;  /* 0x00007610410e7816 */ /* 0x000fe4000000000e */
[C---:B------:R-:W-:Y:S02]  /*1fdb0*/  PRMT R24, R2.reuse, 0x7610, R24 ;  /* 0x0000761002187816 */ /* 0x040fe40000000018 */
[----:B------:R-:W-:Y:S01]  /*1fdc0*/  PRMT R23, R2, 0x7632, R23 ;  /* 0x0000763202177816 */ /* 0x000fe20000000017 */
[----:B------:R-:W-:Y:S02]  /*1fdd0*/  IMAD.MOV.U32 R202, RZ, RZ, R193 ;  /* 0x000000ffffca7224 */ /* 0x000fe400078e00c1 */
[----:B------:R-:W-:Y:S02]  /*1fde0*/  IMAD.MOV.U32 R193, RZ, RZ, R191 ;  /* 0x000000ffffc17224 */ /* 0x000fe400078e00bf */
[----:B------:R-:W-:Y:S01]  /*1fdf0*/  IMAD.SHL.U32 R152, R237, 0x4, RZ ;  /* 0x00000004ed987824 */ /* 0x000fe200078e00ff */
[----:B------:R-:W-:Y:S04]  /*1fe00*/  ST.E.U16 [R4.64+-0x100], R156 ;  /* 0xffff009c04007985 */ /* 0x000fe8000c101504 */
[----:B------:R-:W-:Y:S04]  /*1fe10*/  ST.E.U16 [R4.64+-0xfe], R87 ;  /* 0xffff025704007985 */ /* 0x000fe8000c101504 */
[----:B------:R-:W-:Y:S04]  /*1fe20*/  ST.E.U16 [R10.64+-0x100], R85 ;  /* 0xffff00550a007985 */ /* 0x000fe8000c101504 */
[----:B------:R-:W-:Y:S04]  /*1fe30*/  ST.E.U16 [R10.64+-0xfe], R86 ;  /* 0xffff02560a007985 */ /* 0x000fe8000c101504 */
[----:B------:R-:W-:Y:S04]  /*1fe40*/  ST.E.U16 [R8.64+-0x100], R64 ;  /* 0xffff004008007985 */ /* 0x000fe8000c101504 */
[----:B------:R-:W-:Y:S04]  /*1fe50*/  ST.E.U16 [R8.64+-0xfe], R60 ;  /* 0xffff023c08007985 */ /* 0x000fe8000c101504 */
[----:B------:R1:W-:Y:S04]  /*1fe60*/  ST.E.U16 [R6.64+-0x100], R58 ;  /* 0xffff003a06007985 */ /* 0x0003e8000c101504 */
[----:B------:R1:W-:Y:S04]  /*1fe70*/  ST.E.U16 [R6.64+-0xfe], R59 ;  /* 0xffff023b06007985 */ /* 0x0003e8000c101504 */
[----:B------:R-:W-:Y:S04]  /*1fe80*/  ST.E.U16 [R4.64+-0xf0], R84 ;  /* 0xffff105404007985 */ /* 0x000fe8000c101504 */
[----:B------:R-:W-:Y:S04]  /*1fe90*/  ST.E.U16 [R4.64+-0xee], R81 ;  /* 0xffff125104007985 */ /* 0x000fe8000c101504 */
[----:B------:R2:W-:Y:S04]  /*1fea0*/  ST.E.U16 [R10.64+-0xf0], R80 ;  /* 0xffff10500a007985 */ /* 0x0005e8000c101504 */
[----:B------:R-:W-:Y:S04]  /*1feb0*/  ST.E.U16 [R10.64+-0xee], R157 ;  /* 0xffff129d0a007985 */ /* 0x000fe8000c101504 */
[----:B------:R-:W-:Y:S01]  /*1fec0*/  ST.E.U16 [R8.64+-0xf0], R75 ;  /* 0xffff104b08007985 */ /* 0x000fe2000c101504 */
[----:B-1----:R-:W-:-:S03]  /*1fed0*/  IADD3 R58, R152, 0x1, RZ ;  /* 0x00000001983a7810 */ /* 0x002fc60007ffe0ff */
[----:B------:R-:W-:Y:S04]  /*1fee0*/  ST.E.U16 [R8.64+-0xee], R74 ;  /* 0xffff124a08007985 */ /* 0x000fe8000c101504 */
[----:B------:R-:W-:Y:S01]  /*1fef0*/  ST.E.U16 [R6.64+-0xf0], R73 ;  /* 0xffff104906007985 */ /* 0x000fe2000c101504 */
[----:B------:R-:W-:-:S03]  /*1ff00*/  IADD3 R59, R152, 0x3, RZ ;  /* 0x00000003983b7810 */ /* 0x000fc60007ffe0ff */
[----:B------:R-:W-:Y:S04]  /*1ff10*/  ST.E.U16 [R6.64+-0xee], R72 ;  /* 0xffff124806007985 */ /* 0x000fe8000c101504 */
[----:B------:R-:W-:Y:S04]  /*1ff20*/  ST.E.U16 [R4.64+-0xe0], R151 ;  /* 0xffff209704007985 */ /* 0x000fe8000c101504 */
[----:B------:R-:W-:Y:S04]  /*1ff30*/  ST.E.U16 [R4.64+-0xde], R150 ;  /* 0xffff229604007985 */ /* 0x000fe8000c101504 */
[----:B------:R-:W-:Y:S04]  /*1ff40*/  ST.E.U16 [R10.64+-0xe0], R146 ;  /* 0xffff20920a007985 */ /* 0x000fe8000c101504 */
[----:B------:R-:W-:Y:S04]  /*1ff50*/  ST.E.U16 [R10.64+-0xde], R147 ;  /* 0xffff22930a007985 */ /* 0x000fe8000c101504 */
[----:B------:R-:W-:Y:S04]  /*1ff60*/  ST.E.U16 [R8.64+-0xe0], R71 ;  /* 0xffff204708007985 */ /* 0x000fe8000c101504 */
[----:B------:R-:W-:Y:S01]  /*1ff70*/  ST.E.U16 [R8.64+-0xde], R70 ;  /* 0xffff224608007985 */ /* 0x000fe2000c101504 */
[----:B------:R-:W-:-:S03]  /*1ff80*/  PRMT R191, R14, 0x5410, R13 ;  /* 0x000054100ebf7816 */ /* 0x000fc6000000000d */
        /* <DEDUP_REMOVED lines=18> */
[----:B---3--:R-:W-:-:S02]  /*200b0*/  @!P5 HADD2 R140, -R14.H0_H0, -RZ.H0_H0 ;  /* 0xa00000ff0e8cd230 */ /* 0x008fc40000000900 */
[----:B--2---:R-:W-:Y:S02]  /*200c0*/  @!P4 HADD2 R137, -R13.H0_H0, -RZ.H0_H0 ;  /* 0xa00000ff0d89c230 */ /* 0x004fe40000000900 */
[----:B------:R-:W-:Y:S02]  /*200d0*/  @!P3 HADD2 R79, -R24.H0_H0, -RZ.H0_H0 ;  /* 0xa00000ff184fb230 */ /* 0x000fe40000000900 */
[----:B------:R-:W-:Y:S01]  /*200e0*/  @!P2 HADD2 R78, -R23.H0_H0, -RZ.H0_H0 ;  /* 0xa00000ff174ea230 */ /* 0x000fe20000000900 */
[----:B------:R-:W-:Y:S02]  /*200f0*/  PRMT R65, R137, 0x7610, R65 ;  /* 0x0000761089417816 */ /* 0x000fe40000000041 */
[----:B------:R-:W-:Y:S01]  /*20100*/  PRMT R76, R140, 0x7610, R76 ;  /* 0x000076108c4c7816 */ /* 0x000fe2000000004c */
[----:B------:R-:W-:Y:S01]  /*20110*/  IMAD.MOV.U32 R140, RZ, RZ, R202 ;  /* 0x000000ffff8c7224 */ /* 0x000fe200078e00ca */
[----:B------:R-:W-:Y:S02]  /*20120*/  PRMT R3, R79, 0x7610, R3 ;  /* 0x000076104f037816 */ /* 0x000fe40000000003 */
[----:B------:R-:W-:Y:S01]  /*20130*/  PRMT R2, R78, 0x7610, R2 ;  /* 0x000076104e027816 */ /* 0x000fe20000000002 */
[----:B------:R-:W-:Y:S01]  /*20140*/  IMAD.MOV.U32 R202, RZ, RZ, R193 ;  /* 0x000000ffffca7224 */ /* 0x000fe200078e00c1 */
[----:B------:R-:W-:-:S02]  /*20150*/  PRMT R193, R24, 0x5410, R23 ;  /* 0x0000541018c17816 */ /* 0x000fc40000000017 */
[----:B------:R-:W-:Y:S02]  /*20160*/  @!P3 PRMT R24, R3, 0x5410, RZ ;  /* 0x000054100318b816 */ /* 0x000fe400000000ff */
[----:B------:R-:W-:Y:S02]  /*20170*/  @!P2 PRMT R23, R2, 0x5410, RZ ;  /* 0x000054100217a816 */ /* 0x000fe400000000ff */
[----:B------:R-:W-:Y:S02]  /*20180*/  IADD3 R3, R152, 0x2, RZ ;  /* 0x0000000298037810 */ /* 0x000fe40007ffe0ff */
[----:B------:R-:W-:Y:S01]  /*20190*/  @!P4 PRMT R13, R65, 0x5410, RZ ;  /* 0x00005410410dc816 */ /* 0x000fe200000000ff */
[----:B------:R-:W-:Y:S04]  /*201a0*/  ST.E.U16 [R4.64+-0xb0], R121 ;  /* 0xffff507904007985 */ /* 0x000fe8000c101504 */
[----:B------:R-:W-:Y:S04]  /*201b0*/  ST.E.U16 [R4.64+-0xae], R124 ;  /* 0xffff527c04007985 */ /* 0x000fe8000c101504 */
[----:B------:R-:W-:Y:S04]  /*201c0*/  ST.E.U16 [R10.64+-0xb0], R130 ;  /* 0xffff50820a007985 */ /* 0x000fe8000c101504 */
[----:B------:R-:W-:Y:S04]  /*201d0*/  ST.E.U16 [R10.64+-0xae], R132 ;  /* 0xffff52840a007985 */ /* 0x000fe8000c101504 */
[----:B------:R-:W-:Y:S04]  /*201e0*/  ST.E.U16 [R8.64+-0xb0], R50 ;  /* 0xffff503208007985 */ /* 0x000fe8000c101504 */
[----:B------:R-:W-:Y:S01]  /*201f0*/  ST.E.U16 [R8.64+-0xae], R49 ;  /* 0xffff523108007985 */ /* 0x000fe2000c101504 */
[----:B------:R-:W-:-:S03]  /*20200*/  @!P5 PRMT R14, R76, 0x5410, RZ ;  /* 0x000054104c0ed816 */ /* 0x000fc600000000ff */
[----:B------:R-:W-:Y:S01]  /*20210*/  ST.E.U16 [R6.64+-0xb0], R52 ;  /* 0xffff503406007985 */ /* 0x000fe2000c101504 */
[----:B----4-:R-:W-:-:S05]  /*20220*/  IMAD.WIDE.U32 R136, R136, -0x326172a9, RZ ;  /* 0xcd9e8d5788887825 */ /* 0x010fca00078e00ff */
[----:B------:R-:W-:Y:S02]  /*20230*/  LOP3.LUT R2, R153, R137, RZ, 0x3c, !PT ;  /* 0x0000008999027212 */ /* 0x000fe400078e3cff */
[----:B------:R-:W-:-:S03]  /*20240*/  LOP3.LUT R64, R171, R149, R3, 0x96, !PT ;  /* 0x00000095ab407212 */ /* 0x000fc600078e9603 */
[----:B------:R-:W-:Y:S01]  /*20250*/  IMAD.WIDE.U32 R2, R2, -0x2daee0ad, RZ ;  /* 0xd2511f5302027825 */ /* 0x000fe200078e00ff */
[----:B------:R-:W-:Y:S02]  /*20260*/  LOP3.LUT R60, R171, R149, R58, 0x96, !PT ;  /* 0x00000095ab3c7212 */ /* 0x000fe400078e963a */
[-CC-:B------:R-:W-:Y:S02]  /*20270*/  LOP3.LUT R58, R175, R141.reuse, R170.reuse, 0x96, !PT ;  /* 0x0000008daf3a7212 */ /* 0x180fe400078e96aa */
[----:B------:R-:W-:Y:S02]  /*20280*/  LOP3.LUT R3, R3, R141, R170, 0x96, !PT ;  /* 0x0000008d03037212 */ /* 0x000fe400078e96aa */
[----:B------:R-:W-:Y:S01]  /*20290*/  LOP3.LUT R59, R171, R149, R59, 0x96, !PT ;  /* 0x00000095ab3b7212 */ /* 0x000fe200078e963b */
[----:B------:R-:W-:-:S04]  /*202a0*/  IMAD.WIDE.U32 R86, R64, -0x326172a9, RZ ;  /* 0xcd9e8d5740567825 */ /* 0x000fc800078e00ff */
[----:B------:R-:W-:-:S04]  /*202b0*/  IMAD.WIDE.U32 R152, R58, -0x326172a9, RZ ;  /* 0xcd9e8d573a987825 */ /* 0x000fc800078e00ff */
[----:B------:R-:W-:-:S04]  /*202c0*/  IMAD.WIDE.U32 R64, R3, -0x326172a9, RZ ;  /* 0xcd9e8d5703407825 */ /* 0x000fc800078e00ff */
[----:B------:R-:W-:Y:S01]  /*202d0*/  IMAD.WIDE.U32 R80, R60, -0x326172a9, RZ ;  /* 0xcd9e8d573c507825 */ /* 0x000fe200078e00ff */
[----:B------:R-:W-:-:S03]  /*202e0*/  LOP3.LUT R58, R153, R239, R82, 0x96, !PT ;  /* 0x000000ef993a7212 */ /* 0x000fc600078e9652 */
[----:B------:R-:W-:Y:S01]  /*202f0*/  IMAD.WIDE.U32 R84, R59, -0x326172a9, RZ ;  /* 0xcd9e8d573b547825 */ /* 0x000fe200078e00ff */
[-C--:B------:R-:W-:Y:S02]  /*20300*/  LOP3.LUT R3, R83, R240.reuse, R136, 0x96, !PT ;  /* 0x000000f053037212 */ /* 0x080fe400078e9688 */
[-C--:B------:R-:W-:Y:S01]  /*20310*/  LOP3.LUT R60, R65, R239.reuse, R82, 0x96, !PT ;  /* 0x000000ef413c7212 */ /* 0x080fe200078e9652 */
[----:B------:R-:W-:Y:S01]  /*20320*/  ST.E.U16 [R6.64+-0xae], R51 ;  /* 0xffff523306007985 */ /* 0x000fe2000c101504 */
[-C--:B------:R-:W-:Y:S02]  /*20330*/  LOP3.LUT R79, R81, R240.reuse, R228, 0x96, !PT ;  /* 0x000000f0514f7212 */ /* 0x080fe400078e96e4 */
[-C--:B------:R-:W-:Y:S02]  /*20340*/  LOP3.LUT R78, R153, R239.reuse, R80, 0x96, !PT ;  /* 0x000000ef994e7212 */ /* 0x080fe400078e9650 */
[-C--:B------:R-:W-:Y:S02]  /*20350*/  LOP3.LUT R82, R81, R240.reuse, R136, 0x96, !PT ;  /* 0x000000f051527212 */ /* 0x080fe400078e9688 */
[----:B------:R-:W-:Y:S01]  /*20360*/  LOP3.LUT R83, R65, R239, R80, 0x96, !PT ;  /* 0x000000ef41537212 */ /* 0x000fe200078e9650 */
[----:B------:R-:W-:Y:S01]  /*20370*/  ST.E.U16 [R4.64+-0xa0], R139 ;  /* 0xffff608b04007985 */ /* 0x000fe2000c101504 */
[----:B------:R-:W-:-:S02]  /*20380*/  LOP3.LUT R81, R87, R240, R136, 0x96, !PT ;  /* 0x000000f057517212 */ /* 0x000fc400078e9688 */
[-C--:B------:R-:W-:Y:S01]  /*20390*/  LOP3.LUT R80, R85, R240.reuse, R136, 0x96, !PT ;  /* 0x000000f055507212 */ /* 0x080fe200078e9688 */
[----:B------:R-:W-:Y:S01]  /*203a0*/  ST.E.U16 [R4.64+-0x9e], R138 ;  /* 0xffff628a04007985 */ /* 0x000fe2000c101504 */
[-CC-:B------:R-:W-:Y:S02]  /*203b0*/  LOP3.LUT R77, R87, R240.reuse, R228.reuse, 0x96, !PT ;  /* 0x000000f0574d7212 */ /* 0x180fe400078e96e4 */
[----:B------:R-:W-:Y:S01]  /*203c0*/  LOP3.LUT R149, R85, R240, R228, 0x96, !PT ;  /* 0x000000f055957212 */ /* 0x000fe200078e96e4 */
[----:B------:R-:W-:Y:S01]  /*203d0*/  ST.E.U16 [R10.64+-0xa0], R133 ;  /* 0xffff60850a007985 */ /* 0x000fe2000c101504 */
[-CC-:B------:R-:W-:Y:S02]  /*203e0*/  LOP3.LUT R136, R153, R239.reuse, R84.reuse, 0x96, !PT ;  /* 0x000000ef99887212 */ /* 0x180fe400078e9654 */
[-C--:B------:R-:W-:Y:S01]  /*203f0*/  LOP3.LUT R148, R65, R239.reuse, R84, 0x96, !PT ;  /* 0x000000ef41947212 */ /* 0x080fe200078e9654 */
[----:B------:R-:W2:Y:S01]  /*20400*/  LDL.LU.64 R228, [R1+0x3e0] ;  /* 0x0003e00001e47983 */ /* 0x000ea20000300a00 */
[----:B------:R-:W-:Y:S01]  /*20410*/  IMAD.MOV.U32 R84, RZ, RZ, R232 ;  /* 0x000000ffff547224 */ /* 0x000fe200078e00e8 */
[-CC-:B------:R-:W-:Y:S01]  /*20420*/  LOP3.LUT R76, R153, R239.reuse, R86.reuse, 0x96, !PT ;  /* 0x000000ef994c7212 */ /* 0x180fe200078e9656 */
[----:B------:R-:W-:Y:S01]  /*20430*/  IMAD.MOV.U32 R85, RZ, RZ, R233 ;  /* 0x000000ffff557224 */ /* 0x000fe200078e00e9 */
[----:B------:R-:W-:Y:S01]  /*20440*/  ST.E.U16 [R10.64+-0x9e], R131 ;  /* 0xffff62830a007985 */ /* 0x000fe2000c101504 */
[----:B------:R-:W-:Y:S01]  /*20450*/  LOP3.LUT R137, R65, R239, R86, 0x96, !PT ;  /* 0x000000ef41897212 */ /* 0x000fe200078e9656 */
[----:B------:R-:W-:-:S02]  /*20460*/  IMAD.MOV.U32 R87, RZ, RZ, R206 ;  /* 0x000000ffff577224 */ /* 0x000fc400078e00ce */
[----:B------:R-:W3:Y:S04]  /*20470*/  LDL.LU R232, [R1+0x3d8] ;  /* 0x0003d80001e87983 */ /* 0x000ee80000300800 */
[----:B------:R-:W-:Y:S04]  /*20480*/  ST.E.U16 [R8.64+-0xa0], R46 ;  /* 0xffff602e08007985 */ /* 0x000fe8000c101504 */
[----:B------:R-:W-:Y:S04]  /*20490*/  ST.E.U16 [R8.64+-0x9e], R45 ;  /* 0xffff622d08007985 */ /* 0x000fe8000c101504 */
[----:B------:R-:W4:Y:S04]  /*204a0*/  LDL.LU R233, [R1+0x3d4] ;  /* 0x0003d40001e97983 */ /* 0x000f280000300800 */
[----:B------:R-:W-:Y:S04]  /*204b0*/  ST.E.U16 [R6.64+-0xa0], R48 ;  /* 0xffff603006007985 */ /* 0x000fe8000c101504 */
[----:B------:R-:W-:Y:S04]  /*204c0*/  ST.E.U16 [R6.64+-0x9e], R47 ;  /* 0xffff622f06007985 */ /* 0x000fe8000c101504 */
[----:B------:R-:W2:Y:S04]  /*204d0*/  LDL.LU R86, [R1+0x160] ;  /* 0x0001600001567983 */ /* 0x000ea80000300800 */
[----:B------:R1:W-:Y:S04]  /*204e0*/  ST.E.U16 [R4.64+-0x8e], R128 ;  /* 0xffff728004007985 */ /* 0x0003e8000c101504 */
[----:B------:R-:W2:Y:S04]  /*204f0*/  LDL.LU R206, [R1+0x3d0] ;  /* 0x0003d00001ce7983 */ /* 0x000ea80000300800 */
[----:B------:R1:W-:Y:S02]  /*20500*/  ST.E.U16 [R4.64+-0x90], R129 ;  /* 0xffff708104007985 */ /* 0x0003e4000c101504 */
[----:B-1----:R-:W-:-:S02]  /*20510*/  IMAD.MOV.U32 R128, RZ, RZ, R241 ;  /* 0x000000ffff807224 */ /* 0x002fc400078e00f1 */
[----:B------:R-:W3:Y:S01]  /*20520*/  LDL.LU R241, [R1+0x3cc] ;  /* 0x0003cc0001f17983 */ /* 0x000ee20000300800 */
[----:B------:R-:W-:-:S03]  /*20530*/  IMAD.MOV.U32 R129, RZ, RZ, R205 ;  /* 0x000000ffff817224 */ /* 0x000fc600078e00cd */
[----:B------:R-:W3:Y:S01]  /*20540*/  LDL.LU R205, [R1+0x3c8] ;  /* 0x0003c80001cd7983 */ /* 0x000ee20000300800 */
[----:B------:R-:W-:-:S03]  /*20550*/  IMAD.MOV.U32 R144, RZ, RZ, R135 ;  /* 0x000000ffff907224 */ /* 0x000fc600078e0087 */
[----:B------:R-:W4:Y:S01]  /*20560*/  LDL.LU R130, [R1+0x150] ;  /* 0x0001500001827983 */ /* 0x000f220000300800 */
[----:B--2---:R-:W-:-:S03]  /*20570*/  IMAD.MOV.U32 R131, RZ, RZ, R206 ;  /* 0x000000ffff837224 */ /* 0x004fc600078e00ce */
[----:B------:R-:W2:Y:S04]  /*20580*/  LDL.LU R206, [R1+0x3c4] ;  /* 0x0003c40001ce7983 */ /* 0x000ea80000300800 */
[----:B------:R-:W4:Y:S01]  /*20590*/  LDL.LU R135, [R1+0x3c0] ;  /* 0x0003c00001877983 */ /* 0x000f220000300800 */
[----:B---3--:R-:W-:-:S03]  /*205a0*/  IMAD.MOV.U32 R146, RZ, RZ, R205 ;  /* 0x000000ffff927224 */ /* 0x008fc600078e00cd */
[----:B------:R-:W3:Y:S04]  /*205b0*/  LDL.LU R205, [R1+0x3bc] ;  /* 0x0003bc0001cd7983 */ /* 0x000ee80000300800 */
[----:B------:R-:W-:Y:S04]  /*205c0*/  ST.E.U16 [R10.64+-0x90], R125 ;  /* 0xffff707d0a007985 */ /* 0x000fe8000c101504 */
[----:B------:R-:W-:Y:S01]  /*205d0*/  ST.E.U16 [R10.64+-0x8e], R123 ;  /* 0xffff727b0a007985 */ /* 0x000fe2000c101504 */
[----:B------:R-:W-:-:S03]  /*205e0*/  IMAD.WIDE.U32 R70, R58, -0x2daee0ad, RZ ;  /* 0xd2511f533a467825 */ /* 0x000fc600078e00ff */
[----:B------:R-:W-:Y:S04]  /*205f0*/  ST.E.U16 [R8.64+-0x90], R42 ;  /* 0xffff702a08007985 */ /* 0x000fe8000c101504 */
[----:B------:R-:W-:Y:S01]  /*20600*/  ST.E.U16 [R8.64+-0x8e], R41 ;  /* 0xffff722908007985 */ /* 0x000fe2000c101504 */
[----:B------:R-:W-:-:S03]  /*20610*/  IMAD.WIDE.U32 R58, R3, -0x2daee0ad, RZ ;  /* 0xd2511f53033a7825 */ /* 0x000fc600078e00ff */
[----:B------:R-:W-:Y:S04]  /*20620*/  ST.E.U16 [R6.64+-0x90], R44 ;  /* 0xffff702c06007985 */ /* 0x000fe8000c101504 */
        /* <DEDUP_REMOVED lines=12> */
[----:B------:R-:W-:Y:S01]  /*206f0*/  ST.E.U16 [R4.64+-0x6e], R114 ;  /* 0xffff927204007985 */ /* 0x000fe2000c101504 */
[----:B------:R-:W-:-:S03]  /*20700*/  LOP3.LUT R3, R61, R245, R58, 0x96, !PT ;  /* 0x000000f53d037212 */ /* 0x000fc600078e963a */
        /* <DEDUP_REMOVED lines=9> */
[----:B------:R-:W-:Y:S01]  /*207a0*/  ST.E.U16 [R4.64+-0x5e], R110 ;  /* 0xffffa26e04007985 */ /* 0x000fe2000c101504 */
[----:B------:R-:W-:-:S03]  /*207b0*/  LOP3.LUT R63, R155, R242, R174, 0x96, !PT ;  /* 0x000000f29b3f7212 */ /* 0x000fc600078e96ae */
        /* <DEDUP_REMOVED lines=8> */
[----:B------:R-:W-:Y:S01]  /*20840*/  ST.E.U16 [R6.64+-0x5e], R31 ;  /* 0xffffa21f06007985 */ /* 0x000fe2000c101504 */
[----:B------:R-:W-:-:S03]  /*20850*/  IMAD.MOV.U32 R156, RZ, RZ, R140 ;  /* 0x000000ffff9c7224 */ /* 0x000fc600078e008c */
        /* <DEDUP_REMOVED lines=8> */
[----:B------:R-:W-:Y:S01]  /*208e0*/  ST.E.U16 [R8.64+-0x50], R26 ;  /* 0xffffb01a08007985 */ /* 0x000fe2000c101504 */
[----:B------:R-:W-:-:S03]  /*208f0*/  IMAD.WIDE.U32 R66, R82, -0x2daee0ad, RZ ;  /* 0xd2511f5352427825 */ /* 0x000fc600078e00ff */
[----:B------:R-:W-:Y:S01]  /*20900*/  ST.E.U16 [R8.64+-0x4e], R25 ;  /* 0xffffb21908007985 */ /* 0x000fe2000c101504 */
[----:B------:R-:W-:Y:S01]  /*20910*/  IMAD.WIDE.U32 R120, R81, -0x2daee0ad, RZ ;  /* 0xd2511f5351787825 */ /* 0x000fe200078e00ff */
[----:B------:R-:W-:Y:S02]  /*20920*/  LOP3.LUT R3, R55, R238, R64, 0x96, !PT ;  /* 0x000000ee37037212 */ /* 0x000fe400078e9640 */
[----:B------:R-:W-:Y:S01]  /*20930*/  ST.E.U16 [R6.64+-0x50], R28 ;  /* 0xffffb01c06007985 */ /* 0x000fe2000c101504 */
[----:B------:R-:W-:-:S03]  /*20940*/  IMAD.WIDE.U32 R142, R80, -0x2daee0ad, RZ ;  /* 0xd2511f53508e7825 */ /* 0x000fc600078e00ff */
[----:B------:R-:W-:Y:S01]  /*20950*/  ST.E.U16 [R6.64+-0x4e], R27 ;  /* 0xffffb21b06007985 */ /* 0x000fe2000c101504 */
[----:B------:R-:W-:Y:S01]  /*20960*/  IMAD.WIDE.U32 R50, R63, -0x326172a9, RZ ;  /* 0xcd9e8d573f327825 */ /* 0x000fe200078e00ff */
[----:B------:R-:W-:Y:S02]  /*20970*/  LOP3.LUT R54, R59, R248, R54, 0x96, !PT ;  /* 0x000000f83b367212 */ /* 0x000fe400078e9636 */
        /* <DEDUP_REMOVED lines=9> */
[----:B------:R-:W-:-:S03]  /*20a10*/  LOP3.LUT R126, R143, R242, R2, 0x96, !PT ;  /* 0x000000f28f7e7212 */ /* 0x000fc600078e9602 */
[----:B------:R-:W-:Y:S01]  /*20a20*/  ST.E.U16 [R6.64+-0x40], R22 ;  /* 0xffffc01606007985 */ /* 0x000fe2000c101504 */
[----:B------:R-:W-:-:S03]  /*20a30*/  LOP3.LUT R49, R51, R238, R152, 0x96, !PT ;  /* 0x000000ee33317212 */ /* 0x000fc600078e9698 */
[----:B------:R-:W-:Y:S01]  /*20a40*/  ST.E.U16 [R6.64+-0x3e], R21 ;  /* 0xffffc21506007985 */ /* 0x000fe2000c101504 */
[----:B------:R-:W-:Y:S01]  /*20a50*/  LOP3.LUT R52, R77, R248, R50, 0x96, !PT ;  /* 0x000000f84d347212 */ /* 0x000fe200078e9632 */
[----:B------:R-:W-:Y:S02]  /*20a60*/  IMAD.WIDE.U32 R2, R3, -0x2daee0ad, RZ ;  /* 0xd2511f5303027825 */ /* 0x000fe400078e00ff */
        /* <DEDUP_REMOVED lines=18> */
[----:B------:R1:W-:Y:S04]  /*20b90*/  ST.E.U16 [R6.64+-0x1e], R13 ;  /* 0xffffe20d06007985 */ /* 0x0003e8000c101504 */
[----:B------:R-:W-:Y:S04]  /*20ba0*/  ST.E.U16 [R4.64+-0x10], R91 ;  /* 0xfffff05b04007985 */ /* 0x000fe8000c101504 */
[----:B------:R-:W-:Y:S04]  /*20bb0*/  ST.E.U16 [R4.64+-0xe], R90 ;  /* 0xfffff25a04007985 */ /* 0x000fe8000c101504 */
[----:B------:R-:W-:Y:S04]  /*20bc0*/  ST.E.U16 [R10.64+-0x10], R89 ;  /* 0xfffff0590a007985 */ /* 0x000fe8000c101504 */
[----:B------:R4:W-:Y:S04]  /*20bd0*/  ST.E.U16 [R10.64+-0xe], R88 ;  /* 0xfffff2580a007985 */ /* 0x0009e8000c101504 */
[----:B------:R-:W-:Y:S01]  /*20be0*/  ST.E.U16 [R8.64+-0x10], R24 ;  /* 0xfffff01808007985 */ /* 0x000fe2000c101504 */
[----:B--2---:R-:W-:-:S03]  /*20bf0*/  IMAD.MOV.U32 R147, RZ, RZ, R206 ;  /* 0x000000ffff937224 */ /* 0x004fc600078e00ce */
[----:B------:R3:W-:Y:S01]  /*20c00*/  ST.E.U16 [R8.64+-0xe], R23 ;  /* 0xfffff21708007985 */ /* 0x0007e2000c101504 */
[----:B-1----:R-:W-:-:S03]  /*20c10*/  IMAD.WIDE.U32 R12, R3, -0x326172a9, RZ ;  /* 0xcd9e8d57030c7825 */ /* 0x002fc600078e00ff */
[----:B------:R-:W-:Y:S04]  /*20c20*/  ST.E.U16 [R6.64+-0x10], R62 ;  /* 0xfffff03e06007985 */ /* 0x000fe8000c101504 */
[----:B------:R1:W-:Y:S01]  /*20c30*/  ST.E.U16 [R6.64+-0xe], R57 ;  /* 0xfffff23906007985 */ /* 0x0003e2000c101504 */
[----:B------:R-:W-:-:S03]  /*20c40*/  IMAD.WIDE.U32 R2, R2, -0x326172a9, RZ ;  /* 0xcd9e8d5702027825 */ /* 0x000fc600078e00ff */
[----:B------:R-:W2:Y:S02]  /*20c50*/  LDL.LU R206, [R1+0x3b8] ;  /* 0x0003b80001ce7983 */ /* 0x000ea40000300800 */
[----:B------:R-:W-:Y:S02]  /*20c60*/  LOP3.LUT R0, R3, R249, R12, 0x96, !PT ;  /* 0x000000f903007212 */ /* 0x000fe400078e960c */
[----:B----4-:R-:W-:Y:S01]  /*20c70*/  LOP3.LUT R11, R2, 0xff, RZ, 0xc0, !PT ;  /* 0x000000ff020b7812 */ /* 0x010fe200078ec0ff */
[----:B---3--:R-:W3:Y:S01]  /*20c80*/  LDSM.16.MT88.4 R24, [R205+0x4000] ;  /* 0x00400000cd18783b */ /* 0x008ee20000004200 */
[--C-:B------:R-:W-:Y:S02]  /*20c90*/  SHF.R.U32.HI R8, RZ, 0x10, R2.reuse ;  /* 0x00000010ff087819 */ /* 0x100fe40000011602 */
[----:B------:R-:W-:Y:S01]  /*20ca0*/  SHF.R.U32.HI R10, RZ, 0x18, R2 ;  /* 0x00000018ff0a7819 */ /* 0x000fe20000011602 */
[----:B------:R-:W-:Y:S02]  /*20cb0*/  IMAD.MOV.U32 R145, RZ, RZ, R223 ;  /* 0x000000ffff917224 */ /* 0x000fe400078e00df */
[----:B------:R-:W-:Y:S01]  /*20cc0*/  IMAD.WIDE.U32 R44, R52, -0x2daee0ad, RZ ;  /* 0xd2511f53342c7825 */ /* 0x000fe200078e00ff */
[----:B-1----:R-:W-:Y:S01]  /*20cd0*/  LOP3.LUT R7, R2, 0xffff, RZ, 0xc0, !PT ;  /* 0x0000ffff02077812 */ /* 0x002fe200078ec0ff */
[----:B------:R-:W-:Y:S01]  /*20ce0*/  LDSM.16.MT88.4 R28, [R205+0x4400] ;  /* 0x00440000cd1c783b */ /* 0x000fe20000004200 */
[----:B------:R-:W-:Y:S01]  /*20cf0*/  LOP3.LUT R6, R0, 0xffff, RZ, 0xc0, !PT ;  /* 0x0000ffff00067812 */ /* 0x000fe200078ec0ff */
[----:B------:R-:W-:Y:S01]  /*20d00*/  IMAD.WIDE.U32 R2, R49, -0x2daee0ad, RZ ;  /* 0xd2511f5331027825 */ /* 0x000fe200078e00ff */
[----:B------:R-:W-:-:S02]  /*20d10*/  SHF.R.U32.HI R9, RZ, 0x8, R7 ;  /* 0x00000008ff097819 */ /* 0x000fc40000011607 */
[----:B------:R-:W-:Y:S02]  /*20d20*/  LOP3.LUT R7, R8, 0xff, RZ, 0xc0, !PT ;  /* 0x000000ff08077812 */ /* 0x000fe400078ec0ff */
[----:B------:R-:W-:Y:S02]  /*20d30*/  LOP3.LUT R8, R0, 0xff, RZ, 0xc0, !PT ;  /* 0x000000ff00087812 */ /* 0x000fe400078ec0ff */
[----:B------:R-:W-:Y:S02]  /*20d40*/  SHF.R.U32.HI R6, RZ, 0x8, R6 ;  /* 0x00000008ff067819 */ /* 0x000fe40000011606 */
[----:B------:R-:W-:Y:S02]  /*20d50*/  LOP3.LUT R12, R3, R247, R70, 0x96, !PT ;  /* 0x000000f7030c7212 */ /* 0x000fe400078e9646 */
[----:B------:R-:W-:Y:S02]  /*20d60*/  PRMT R11, R11, 0x5410, R9 ;  /* 0x000054100b0b7816 */ /* 0x000fe40000000009 */
[----:B------:R-:W-:-:S02]  /*20d70*/  SHF.R.U32.HI R3, RZ, 0x10, R0 ;  /* 0x00000010ff037819 */ /* 0x000fc40000011600 */
[----:B------:R-:W-:Y:S02]  /*20d80*/  PRMT R9, R7, 0x5410, R10 ;  /* 0x0000541007097816 */ /* 0x000fe4000000000a */
        /* <DEDUP_REMOVED lines=8> */
[----:B------:R-:W-:-:S03]  /*20e10*/  HSET2.LE.AND R6, R6, R223, PT ;  /* 0x000000df06067233 */ /* 0x000fc60003803000 */
[----:B------:R-:W-:Y:S01]  /*20e20*/  LOP3.LUT R10, R161, R0, RZ, 0xc0, !PT ;  /* 0x00000000a10a7212 */ /* 0x000fe200078ec0ff */
[----:B------:R-:W-:Y:S01]  /*20e30*/  HSET2.LE.AND R0, R2, R223, PT ;  /* 0x000000df02007233 */ /* 0x000fe20003803000 */
[----:B------:R-:W-:Y:S01]  /*20e40*/  LOP3.LUT R11, R160, R3, RZ, 0xc0, !PT ;  /* 0x00000003a00b7212 */ /* 0x000fe200078ec0ff */
[----:B------:R-:W-:Y:S01]  /*20e50*/  IMAD.WIDE.U32 R2, R9, -0x326172a9, RZ ;  /* 0xcd9e8d5709027825 */ /* 0x000fe200078e00ff */
[----:B------:R-:W-:Y:S02]  /*20e60*/  LOP3.LUT R8, R162, R6, RZ, 0xc0, !PT ;  /* 0x00000006a2087212 */ /* 0x000fe400078ec0ff */
[----:B------:R-:W-:Y:S01]  /*20e70*/  LOP3.LUT R9, R163, R0, RZ, 0xc0, !PT ;  /* 0x00000000a3097212 */ /* 0x000fe200078ec0ff */
[----:B------:R-:W-:-:S04]  /*20e80*/  IMAD.WIDE.U32 R6, R12, -0x326172a9, RZ ;  /* 0xcd9e8d570c067825 */ /* 0x000fc800078e00ff */
[----:B------:R-:W-:Y:S01]  /*20e90*/  IMAD.WIDE.U32 R14, R56, -0x326172a9, RZ ;  /* 0xcd9e8d57380e7825 */ /* 0x000fe200078e00ff */
[----:B------:R-:W-:Y:S01]  /*20ea0*/  LOP3.LUT R16, R13, R246, R58, 0x96, !PT ;  /* 0x000000f60d107212 */ /* 0x000fe200078e963a */
[----:B---3--:R-:W-:Y:S02]  /*20eb0*/  HMMA.16816.F32 R60, R8, R24, R144 ;  /* 0x00000018083c723c */ /* 0x008fe40000001890 */
[----:B------:R-:W-:Y:S01]  /*20ec0*/  IMAD.WIDE.U32 R46, R53, -0x326172a9, RZ ;  /* 0xcd9e8d57352e7825 */ /* 0x000fe200078e00ff */
[----:B------:R-:W-:Y:S01]  /*20ed0*/  LOP3.LUT R124, R69, R242, R174, 0x96, !PT ;  /* 0x000000f2457c7212 */ /* 0x000fe200078e96ae */
[----:B------:R-:W-:Y:S03]  /*20ee0*/  LDSM.16.MT88.4 R160, [R205+0x5c00] ;  /* 0x005c0000cda0783b */ /* 0x000fe60000004200 */
[----:B------:R-:W-:Y:S02]  /*20ef0*/  IMAD.MOV.U32 R144, RZ, RZ, R231 ;  /* 0x000000ffff907224 */ /* 0x000fe400078e00e7 */
[----:B------:R-:W3:Y:S01]  /*20f00*/  LDL.LU R231, [R1+0x3b4] ;  /* 0x0003b40001e77983 */ /* 0x000ee20000300800 */
[----:B------:R-:W-:-:S03]  /*20f10*/  IMAD.MOV.U32 R145, RZ, RZ, R230 ;  /* 0x000000ffff917224 */ /* 0x000fc600078e00e6 */
[----:B------:R-:W4:Y:S01]  /*20f20*/  LDL.LU R230, [R1+0x3b0] ;  /* 0x0003b00001e67983 */ /* 0x000f220000300800 */
[----:B------:R-:W-:Y:S02]  /*20f30*/  LOP3.LUT R0, R3, R249, R6, 0x96, !PT ;  /* 0x000000f903007212 */ /* 0x000fe400078e9606 */
[----:B------:R-:W-:Y:S01]  /*20f40*/  LOP3.LUT R17, R15, R238, R152, 0x96, !PT ;  /* 0x000000ee0f117212 */ /* 0x000fe200078e9698 */
[----:B------:R-:W4:Y:S01]  /*20f50*/  LDL.LU R146, [R1+0x190] ;  /* 0x0001900001927983 */ /* 0x000f220000300800 */
[C---:B------:R-:W-:Y:S02]  /*20f60*/  LOP3.LUT R3, R2.reuse, 0xffff, RZ, 0xc0, !PT ;  /* 0x0000ffff02037812 */ /* 0x040fe400078ec0ff */
[----:B------:R-:W-:Y:S01]  /*20f70*/  LOP3.LUT R15, R2, 0xff, RZ, 0xc0, !PT ;  /* 0x000000ff020f7812 */ /* 0x000fe200078ec0ff */
[----:B------:R-:W4:Y:S01]  /*20f80*/  LDL.LU R147, [R1+0x194] ;  /* 0x0001940001937983 */ /* 0x000f220000300800 */
[--C-:B------:R-:W-:Y:S02]  /*20f90*/  SHF.R.U32.HI R6, RZ, 0x10, R2.reuse ;  /* 0x00000010ff067819 */ /* 0x100fe40000011602 */
[----:B------:R-:W-:-:S02]  /*20fa0*/  SHF.R.U32.HI R13, RZ, 0x18, R2 ;  /* 0x00000018ff0d7819 */ /* 0x000fc40000011602 */
[----:B------:R-:W-:Y:S02]  /*20fb0*/  LOP3.LUT R2, R0, 0xffff, RZ, 0xc0, !PT ;  /* 0x0000ffff00027812 */ /* 0x000fe400078ec0ff */
[----:B------:R-:W-:Y:S02]  /*20fc0*/  LOP3.LUT R45, R47, R248, R14, 0x96, !PT ;  /* 0x000000f82f2d7212 */ /* 0x000fe400078e960e */
[----:B------:R-:W-:Y:S02]  /*20fd0*/  SHF.R.U32.HI R3, RZ, 0x8, R3 ;  /* 0x00000008ff037819 */ /* 0x000fe40000011603 */
[----:B------:R-:W-:Y:S02]  /*20fe0*/  LOP3.LUT R14, R6, 0xff, RZ, 0xc0, !PT ;  /* 0x000000ff060e7812 */ /* 0x000fe400078ec0ff */
[----:B------:R-:W-:Y:S02]  /*20ff0*/  LOP3.LUT R12, R0, 0xff, RZ, 0xc0, !PT ;  /* 0x000000ff000c7812 */ /* 0x000fe400078ec0ff */
[----:B------:R-:W-:-:S02]  /*21000*/  SHF.R.U32.HI R6, RZ, 0x8, R2 ;  /* 0x00000008ff067819 */ /* 0x000fc40000011602 */
[----:B------:R-:W-:Y:S02]  /*21010*/  PRMT R2, R15, 0x5410, R3 ;  /* 0x000054100f027816 */ /* 0x000fe40000000003 */
[----:B------:R-:W-:Y:S02]  /*21020*/  PRMT R14, R14, 0x5410, R13 ;  /* 0x000054100e0e7816 */ /* 0x000fe4000000000d */
[----:B------:R-:W-:Y:S02]  /*21030*/  SHF.R.U32.HI R3, RZ, 0x10, R0 ;  /* 0x00000010ff037819 */ /* 0x000fe40000011600 */
[----:B------:R-:W-:Y:S02]  /*21040*/  PRMT R12, R12, 0x5410, R6 ;  /* 0x000054100c0c7816 */ /* 0x000fe40000000006 */
[----:B------:R-:W-:Y:S01]  /*21050*/  SHF.R.U32.HI R13, RZ, 0x18, R0 ;  /* 0x00000018ff0d7819 */ /* 0x000fe20000011600 */
[--C-:B------:R-:W-:Y:S01]  /*21060*/  HSET2.LE.AND R0, R2, R223.reuse, PT ;  /* 0x000000df02007233 */ /* 0x100fe20003803000 */
[----:B------:R-:W-:Y:S01]  /*21070*/  LOP3.LUT R6, R3, 0xff, RZ, 0xc0, !PT ;  /* 0x000000ff03067812 */ /* 0x000fe200078ec0ff */
[----:B------:R-:W-:-:S02]  /*21080*/  HSET2.LE.AND R2, R14, R223, PT ;  /* 0x000000df0e027233 */ /* 0x000fc40003803000 */
[----:B------:R-:W-:Y:S01]  /*21090*/  HSET2.LE.AND R3, R12, R223, PT ;  /* 0x000000df0c037233 */ /* 0x000fe20003803000 */
[----:B------:R-:W-:Y:S02]  /*210a0*/  LOP3.LUT R14, R134, R0, RZ, 0xc0, !PT ;  /* 0x00000000860e7212 */ /* 0x000fe400078ec0ff */
[----:B------:R-:W-:Y:S02]  /*210b0*/  LOP3.LUT R15, R234, R2, RZ, 0xc0, !PT ;  /* 0x00000002ea0f7212 */ /* 0x000fe400078ec0ff */
[----:B------:R-:W-:Y:S02]  /*210c0*/  LOP3.LUT R12, R235, R3, RZ, 0xc0, !PT ;  /* 0x00000003eb0c7212 */ /* 0x000fe400078ec0ff */
[----:B------:R-:W-:Y:S02]  /*210d0*/  LOP3.LUT R122, R141, R245, R68, 0x96, !PT ;  /* 0x000000f58d7a7212 */ /* 0x000fe400078e9644 */
[----:B------:R-:W-:Y:S01]  /*210e0*/  HMMA.16816.F32 R68, R8, R26, R128 ;  /* 0x0000001a0844723c */ /* 0x000fe20000001880 */
[----:B--2---:R-:W1:Y:S01]  /*210f0*/  LDSM.16.MT88.4 R36, [R206+0x4000] ;  /* 0x00400000ce24783b */ /* 0x004e620000004200 */
[----:B------:R-:W-:-:S03]  /*21100*/  IMAD.WIDE.U32 R20, R55, -0x326172a9, RZ ;  /* 0xcd9e8d5737147825 */ /* 0x000fc600078e00ff */
[----:B------:R-:W3:Y:S03]  /*21110*/  LDSM.16.MT88.4 R32, [R206+0x4400] ;  /* 0x00440000ce20783b */ /* 0x000ee60000004200 */
[----:B-1----:R-:W-:Y:S01]  /*21120*/  HMMA.16816.F32 R56, R8, R36, R84 ;  /* 0x000000240838723c */ /* 0x002fe20000001854 */
[----:B------:R-:W2:Y:S04]  /*21130*/  LDL.LU R84, [R1+0x248] ;  /* 0x0002480001547983 */ /* 0x000ea80000300800 */
[----:B------:R-:W2:Y:S02]  /*21140*/  LDL.LU R85, [R1+0x24c] ;  /* 0x00024c0001557983 */ /* 0x000ea40000300800 */
[----:B---3--:R-:W-:-:S02]  /*21150*/  IMAD.MOV.U32 R87, RZ, RZ, R231 ;  /* 0x000000ffff577224 */ /* 0x008fc400078e00e7 */
[----:B----4-:R-:W-:Y:S02]  /*21160*/  IMAD.MOV.U32 R86, RZ, RZ, R230 ;  /* 0x000000ffff567224 */ /* 0x010fe400078e00e6 */
[----:B------:R-:W3:Y:S04]  /*21170*/  LDL.LU R230, [R1+0x3ac] ;  /* 0x0003ac0001e67983 */ /* 0x000ee80000300800 */
[----:B------:R-:W4:Y:S04]  /*21180*/  LDL.LU R231, [R1+0x3a8] ;  /* 0x0003a80001e77983 */ /* 0x000f280000300800 */
[----:B------:R-:W4:Y:S04]  /*21190*/  LDL.LU R134, [R1+0x3a4] ;  /* 0x0003a40001867983 */ /* 0x000f280000300800 */
[----:B------:R-:W4:Y:S04]  /*211a0*/  LDL.LU R234, [R1+0x3a0] ;  /* 0x0003a00001ea7983 */ /* 0x000f280000300800 */
[----:B------:R-:W4:Y:S04]  /*211b0*/  LDL.LU R235, [R1+0x39c] ;  /* 0x00039c0001eb7983 */ /* 0x000f280000300800 */
[----:B------:R-:W4:Y:S01]  /*211c0*/  LDL.LU R128, [R1+0x258] ;  /* 0x0002580001807983 */ /* 0x000f220000300800 */
[----:B------:R-:W-:Y:S01]  /*211d0*/  PRMT R6, R6, 0x5410, R13 ;  /* 0x0000541006067816 */ /* 0x000fe2000000000d */
[----:B------:R-:W-:-:S04]  /*211e0*/  IMAD.WIDE.U32 R18, R83, -0x2daee0ad, RZ ;  /* 0xd2511f5353127825 */ /* 0x000fc800078e00ff */
[----:B------:R-:W-:Y:S01]  /*211f0*/  HSET2.LE.AND R0, R6, R223, PT ;  /* 0x000000df06007233 */ /* 0x000fe20003803000 */
[----:B------:R-:W-:Y:S01]  /*21200*/  IMAD.WIDE.U32 R2, R16, -0x2daee0ad, RZ ;  /* 0xd2511f5310027825 */ /* 0x000fe200078e00ff */
[----:B------:R-:W-:Y:S02]  /*21210*/  LOP3.LUT R6, R21, R238, R64, 0x96, !PT ;  /* 0x000000ee15067212 */ /* 0x000fe400078e9640 */
[----:B------:R-:W-:Y:S02]  /*21220*/  LOP3.LUT R19, R19, R245, R66, 0x96, !PT ;  /* 0x000000f513137212 */ /* 0x000fe400078e9642 */
[----:B------:R-:W-:Y:S02]  /*21230*/  LOP3.LUT R13, R236, R0, RZ, 0xc0, !PT ;  /* 0x00000000ec0d7212 */ /* 0x000fe400078ec0ff */
[----:B------:R-:W-:Y:S01]  /*21240*/  LOP3.LUT R0, R2, 0xffff, RZ, 0xc0, !PT ;  /* 0x0000ffff02007812 */ /* 0x000fe200078ec0ff */
[----:B------:R-:W-:Y:S01]  /*21250*/  IMAD.WIDE.U32 R42, R17, -0x2daee0ad, RZ ;  /* 0xd2511f53112a7825 */ /* 0x000fe200078e00ff */
[----:B------:R-:W-:Y:S03]  /*21260*/  HMMA.16816.F32 R52, R8, R38, R144 ;  /* 0x000000260834723c */ /* 0x000fe60000001890 */
[----:B------:R-:W-:Y:S01]  /*21270*/  IMAD.WIDE.U32 R16, R6, -0x2daee0ad, RZ ;  /* 0xd2511f5306107825 */ /* 0x000fe200078e00ff */
[----:B------:R-:W-:-:S02]  /*21280*/  SHF.R.U32.HI R6, RZ, 0x8, R0 ;  /* 0x00000008ff067819 */ /* 0x000fc40000011600 */
[----:B------:R-:W-:Y:S01]  /*21290*/  LOP3.LUT R0, R3, R243, R50, 0x96, !PT ;  /* 0x000000f303007212 */ /* 0x000fe200078e9632 */
[----:B------:R-:W-:Y:S01]  /*212a0*/  IMAD.WIDE.U32 R22, R19, -0x326172a9, RZ ;  /* 0xcd9e8d5713167825 */ /* 0x000fe200078e00ff */
[----:B------:R-:W-:Y:S02]  /*212b0*/  LOP3.LUT R8, R2, 0xff, RZ, 0xc0, !PT ;  /* 0x000000ff02087812 */ /* 0x000fe400078ec0ff */
[--C-:B------:R-:W-:Y:S02]  /*212c0*/  SHF.R.U32.HI R3, RZ, 0x10, R2.reuse ;  /* 0x00000010ff037819 */ /* 0x100fe40000011602 */
[----:B------:R-:W-:Y:S02]  /*212d0*/  SHF.R.U32.HI R11, RZ, 0x18, R2 ;  /* 0x00000018ff0b7819 */ /* 0x000fe40000011602 */
[----:B------:R-:W-:Y:S02]  /*212e0*/  LOP3.LUT R2, R0, 0xffff, RZ, 0xc0, !PT ;  /* 0x0000ffff00027812 */ /* 0x000fe400078ec0ff */
[----:B------:R-:W-:-:S02]  /*212f0*/  LOP3.LUT R19, R23, R248, R20, 0x96, !PT ;  /* 0x000000f817137212 */ /* 0x000fc400078e9614 */
[----:B------:R-:W-:Y:S02]  /*21300*/  PRMT R8, R8, 0x5410, R6 ;  /* 0x0000541008087816 */ /* 0x000fe40000000006 */
[----:B------:R-:W-:Y:S02]  /*21310*/  LOP3.LUT R3, R3, 0xff, RZ, 0xc0, !PT ;  /* 0x000000ff03037812 */ /* 0x000fe400078ec0ff */
[----:B------:R-:W-:Y:S02]  /*21320*/  LOP3.LUT R20, R17, R247, R18, 0x96, !PT ;  /* 0x000000f711147212 */ /* 0x000fe400078e9612 */
[----:B------:R-:W-:Y:S02]  /*21330*/  SHF.R.U32.HI R6, RZ, 0x10, R0 ;  /* 0x00000010ff067819 */ /* 0x000fe40000011600 */
[----:B------:R-:W-:Y:S02]  /*21340*/  LOP3.LUT R17, R7, R246, R76, 0x96, !PT ;  /* 0x000000f607117212 */ /* 0x000fe400078e964c */
[----:B------:R-:W-:-:S02]  /*21350*/  SHF.R.U32.HI R7, RZ, 0x8, R2 ;  /* 0x00000008ff077819 */ /* 0x000fc40000011602 */
[----:B------:R-:W-:Y:S02]  /*21360*/  PRMT R2, R3, 0x5410, R11 ;  /* 0x0000541003027816 */ /* 0x000fe4000000000b */
[----:B------:R-:W-:Y:S02]  /*21370*/  SHF.R.U32.HI R9, RZ, 0x18, R0 ;  /* 0x00000018ff097819 */ /* 0x000fe40000011600 */
[----:B------:R-:W-:Y:S02]  /*21380*/  LOP3.LUT R6, R6, 0xff, RZ, 0xc0, !PT ;  /* 0x000000ff06067812 */ /* 0x000fe400078ec0ff */
[----:B------:R-:W-:Y:S01]  /*21390*/  LOP3.LUT R10, R0, 0xff, RZ, 0xc0, !PT ;  /* 0x000000ff000a7812 */ /* 0x000fe200078ec0ff */
[--C-:B------:R-:W-:Y:S01]  /*213a0*/  HSET2.LE.AND R0, R8, R223.reuse, PT ;  /* 0x000000df08007233 */ /* 0x100fe20003803000 */
[----:B------:R-:W-:Y:S01]  /*213b0*/  PRMT R3, R6, 0x5410, R9 ;  /* 0x0000541006037816 */ /* 0x000fe20000000009 */
[----:B------:R-:W-:Y:S01]  /*213c0*/  HSET2.LE.AND R2, R2, R223, PT ;  /* 0x000000df02027233 */ /* 0x000fe20003803000 */
[----:B------:R-:W-:-:S02]  /*213d0*/  PRMT R7, R10, 0x5410, R7 ;  /* 0x000054100a077816 */ /* 0x000fc40000000007 */
[----:B------:R-:W-:Y:S02]  /*213e0*/  LOP3.LUT R21, R43, R247, R72, 0x96, !PT ;  /* 0x000000f72b157212 */ /* 0x000fe400078e9648 */
[----:B------:R-:W-:Y:S01]  /*213f0*/  LOP3.LUT R10, R172, R0, RZ, 0xc0, !PT ;  /* 0x00000000ac0a7212 */ /* 0x000fe200078ec0ff */
[----:B------:R-:W-:Y:S01]  /*21400*/  HSET2.LE.AND R0, R3, R223, PT ;  /* 0x000000df03007233 */ /* 0x000fe20003803000 */
[----:B------:R-:W-:Y:S01]  /*21410*/  LOP3.LUT R11, R173, R2, RZ, 0xc0, !PT ;  /* 0x00000002ad0b7212 */ /* 0x000fe200078ec0ff */
[----:B------:R-:W-:Y:S02]  /*21420*/  IMAD.MOV.U32 R130, RZ, RZ, R135 ;  /* 0x000000ffff827224 */ /* 0x000fe400078e0087 */
[----:B------:R-:W-:Y:S02]  /*21430*/  IMAD.MOV.U32 R131, RZ, RZ, R241 ;  /* 0x000000ffff837224 */ /* 0x000fe400078e00f1 */
[----:B------:R-:W-:Y:S02]  /*21440*/  IMAD.MOV.U32 R146, RZ, RZ, R229 ;  /* 0x000000ffff927224 */ /* 0x000fe400078e00e5 */
[----:B------:R-:W-:-:S02]  /*21450*/  IMAD.MOV.U32 R147, RZ, RZ, R228 ;  /* 0x000000ffff937224 */ /* 0x000fc400078e00e4 */
[----:B------:R-:W-:Y:S01]  /*21460*/  IMAD.WIDE.U32 R2, R17, -0x2daee0ad, RZ ;  /* 0xd2511f5311027825 */ /* 0x000fe200078e00ff */
[----:B------:R-:W-:Y:S01]  /*21470*/  LOP3.LUT R9, R177, R0, RZ, 0xc0, !PT ;  /* 0x00000000b1097212 */ /* 0x000fe200078ec0ff */
[----:B------:R-:W-:-:S03]  /*21480*/  HSET2.LE.AND R6, R7, R223, PT ;  /* 0x000000df07067233 */ /* 0x000fc60003803000 */
[----:B------:R-:W-:Y:S02]  /*21490*/  LOP3.LUT R0, R3, R243, R44, 0x96, !PT ;  /* 0x000000f303007212 */ /* 0x000fe400078e962c */
[----:B------:R-:W-:Y:S02]  /*214a0*/  LOP3.LUT R3, R2, 0xffff, RZ, 0xc0, !PT ;  /* 0x0000ffff02037812 */ /* 0x000fe400078ec0ff */
[----:B------:R-:W-:Y:S02]  /*214b0*/  LOP3.LUT R8, R176, R6, RZ, 0xc0, !PT ;  /* 0x00000006b0087212 */ /* 0x000fe400078ec0ff */
[----:B------:R-:W-:Y:S02]  /*214c0*/  SHF.R.U32.HI R6, RZ, 0x8, R3 ;  /* 0x00000008ff067819 */ /* 0x000fe40000011603 */
[----:B------:R-:W-:Y:S02]  /*214d0*/  SHF.R.U32.HI R3, RZ, 0x10, R0 ;  /* 0x00000010ff037819 */ /* 0x000fe40000011600 */
[----:B------:R-:W-:Y:S01]  /*214e0*/  LOP3.LUT R7, R0, 0xff, RZ, 0xc0, !PT ;  /* 0x000000ff00077812 */ /* 0x000fe200078ec0ff */
[----:B------:R-:W-:-:S05]  /*214f0*/  IMAD.WIDE.U32 R40, R19, -0x2daee0ad, RZ ;  /* 0xd2511f5313287825 */ /* 0x000fca00078e00ff */
[----:B------:R-:W-:Y:S01]  /*21500*/  LOP3.LUT R18, R41, R244, R16, 0x96, !PT ;  /* 0x000000f429127212 */ /* 0x000fe200078e9610 */
[----:B------:R-:W-:Y:S01]  /*21510*/  IMAD.WIDE.U32 R16, R21, -0x326172a9, RZ ;  /* 0xcd9e8d5715107825 */ /* 0x000fe200078e00ff */
[C---:B------:R-:W-:Y:S08]  /*21520*/  HMMA.16816.F32 R92, R8.reuse, R30, R68 ;  /* 0x0000001e085c723c */ /* 0x040ff00000001844 */
[C---:B------:R-:W-:Y:S08]  /*21530*/  HMMA.16816.F32 R76, R8.reuse, R28, R60 ;  /* 0x0000001c084c723c */ /* 0x040ff0000000183c */
[----:B------:R-:W-:Y:S01]  /*21540*/  HMMA.16816.F32 R68, R8, R32, R56 ;  /* 0x000000200844723c */ /* 0x000fe20000001838 */
[----:B------:R-:W-:-:S07]  /*21550*/  IMAD.WIDE.U32 R44, R45, -0x2daee0ad, RZ ;  /* 0xd2511f532d2c7825 */ /* 0x000fce00078e00ff */
[----:B------:R-:W-:Y:S01]  /*21560*/  HMMA.16816.F32 R56, R8, R34, R52 ;  /* 0x000000220838723c */ /* 0x000fe20000001834 */
[----:B------:R-:W-:Y:S01]  /*21570*/  LOP3.LUT R19, R45, R244, R42, 0x96, !PT ;  /* 0x000000f42d137212 */ /* 0x000fe200078e962a */
[----:B------:R-:W-:-:S06]  /*21580*/  IMAD.WIDE.U32 R66, R122, -0x326172a9, RZ ;  /* 0xcd9e8d577a427825 */ /* 0x000fcc00078e00ff */
[----:B--2---:R-:W-:Y:S07]  /*21590*/  HMMA.16816.F32 R72, R12, R24, R84 ;  /* 0x000000180c48723c */ /* 0x004fee0000001854 */
[----:B------:R-:W-:Y:S02]  /*215a0*/  IMAD.MOV.U32 R86, RZ, RZ, R233 ;  /* 0x000000ffff567224 */ /* 0x000fe400078e00e9 */
[----:B------:R-:W-:Y:S02]  /*215b0*/  IMAD.MOV.U32 R87, RZ, RZ, R232 ;  /* 0x000000ffff577224 */ /* 0x000fe400078e00e8 */
[----:B---3--:R-:W-:-:S02]  /*215c0*/  IMAD.MOV.U32 R145, RZ, RZ, R230 ;  /* 0x000000ffff917224 */ /* 0x008fc400078e00e6 */
[----:B----4-:R-:W-:Y:S02]  /*215d0*/  IMAD.MOV.U32 R144, RZ, RZ, R231 ;  /* 0x000000ffff907224 */ /* 0x010fe400078e00e7 */
[----:B------:R-:W-:Y:S02]  /*215e0*/  IMAD.MOV.U32 R129, RZ, RZ, R134 ;  /* 0x000000ffff817224 */ /* 0x000fe400078e0086 */
[----:B------:R1:W5:Y:S01]  /*215f0*/  LDL.LU R134, [R1+0x398] ;  /* 0x0003980001867983 */ /* 0x0003620000300800 */
[----:B------:R-:W-:Y:S02]  /*21600*/  IMAD.MOV.U32 R85, RZ, RZ, R234 ;  /* 0x000000ffff557224 */ /* 0x000fe400078e00ea */
[----:B------:R-:W-:Y:S01]  /*21610*/  IMAD.MOV.U32 R84, RZ, RZ, R235 ;  /* 0x000000ffff547224 */ /* 0x000fe200078e00eb */
[C---:B------:R-:W-:Y:S01]  /*21620*/  HMMA.16816.F32 R80, R12.reuse, R38, R144 ;  /* 0x000000260c50723c */ /* 0x040fe20000001890 */
[----:B------:R1:W5:Y:S04]  /*21630*/  LDL.LU R135, [R1+0x394] ;  /* 0x0003940001877983 */ /* 0x0003680000300800 */
[----:B------:R1:W5:Y:S03]  /*21640*/  LDL.LU R241, [R1+0x390] ;  /* 0x0003900001f17983 */ /* 0x0003660000300800 */
[C---:B------:R-:W-:Y:S01]  /*21650*/  HMMA.16816.F32 R48, R12.reuse, R26, R128 ;  /* 0x0000001a0c30723c */ /* 0x040fe20000001880 */
[----:B------:R-:W2:Y:S07]  /*21660*/  LDSM.16.MT88.4 R24, [R205+0x4800] ;  /* 0x00480000cd18783b */ /* 0x000eae0000004200 */
[----:B------:R-:W-:Y:S01]  /*21670*/  HMMA.16816.F32 R84, R12, R36, R84 ;  /* 0x000000240c54723c */ /* 0x000fe20000001854 */
[----:B------:R-:W-:Y:S01]  /*21680*/  IMAD.WIDE.U32 R38, R137, -0x2daee0ad, RZ ;  /* 0xd2511f5389267825 */ /* 0x000fe200078e00ff */
[----:B------:R1:W5:Y:S04]  /*21690*/  LDL.LU R236, [R1+0x38c] ;  /* 0x00038c0001ec7983 */ /* 0x0003680000300800 */
[----:B------:R1:W5:Y:S01]  /*216a0*/  LDL.LU R235, [R1+0x388] ;  /* 0x0003880001eb7983 */ /* 0x0003620000300800 */
[----:B------:R-:W-:-:S02]  /*216b0*/  LOP3.LUT R13, R2, 0xff, RZ, 0xc0, !PT ;  /* 0x000000ff020d7812 */ /* 0x000fc400078ec0ff */
[--C-:B------:R-:W-:Y:S01]  /*216c0*/  SHF.R.U32.HI R14, RZ, 0x10, R2.reuse ;  /* 0x00000010ff0e7819 */ /* 0x100fe20000011602 */
[----:B------:R1:W5:Y:S01]  /*216d0*/  LDL.LU R234, [R1+0x384] ;  /* 0x0003840001ea7983 */ /* 0x0003620000300800 */
[----:B------:R-:W-:Y:S02]  /*216e0*/  SHF.R.U32.HI R15, RZ, 0x18, R2 ;  /* 0x00000018ff0f7819 */ /* 0x000fe40000011602 */
[----:B------:R-:W-:Y:S01]  /*216f0*/  LOP3.LUT R2, R0, 0xffff, RZ, 0xc0, !PT ;  /* 0x0000ffff00027812 */ /* 0x000fe200078ec0ff */
[----:B------:R1:W5:Y:S01]  /*21700*/  LDL.LU R233, [R1+0x380] ;  /* 0x0003800001e97983 */ /* 0x0003620000300800 */
[----:B------:R-:W-:Y:S02]  /*21710*/  SHF.R.U32.HI R12, RZ, 0x18, R0 ;  /* 0x00000018ff0c7819 */ /* 0x000fe40000011600 */
[----:B------:R-:W-:Y:S01]  /*21720*/  SHF.R.U32.HI R0, RZ, 0x8, R2 ;  /* 0x00000008ff007819 */ /* 0x000fe20000011602 */
[----:B------:R1:W5:Y:S01]  /*21730*/  LDL.LU R232, [R1+0x37c] ;  /* 0x00037c0001e87983 */ /* 0x0003620000300800 */
[----:B------:R-:W-:-:S02]  /*21740*/  LOP3.LUT R2, R3, 0xff, RZ, 0xc0, !PT ;  /* 0x000000ff03027812 */ /* 0x000fc400078ec0ff */
[----:B------:R-:W-:Y:S01]  /*21750*/  PRMT R0, R7, 0x5410, R0 ;  /* 0x0000541007007816 */ /* 0x000fe20000000000 */
[----:B------:R1:W5:Y:S01]  /*21760*/  LDL.LU R231, [R1+0x378] ;  /* 0x0003780001e77983 */ /* 0x0003620000300800 */
[----:B------:R-:W-:Y:S02]  /*21770*/  LOP3.LUT R3, R14, 0xff, RZ, 0xc0, !PT ;  /* 0x000000ff0e037812 */ /* 0x000fe400078ec0ff */
[----:B------:R-:W-:Y:S01]  /*21780*/  PRMT R13, R13, 0x5410, R6 ;  /* 0x000054100d0d7816 */ /* 0x000fe20000000006 */
[--C-:B------:R-:W-:Y:S01]  /*21790*/  HSET2.LE.AND R0, R0, R223.reuse, PT ;  /* 0x000000df00007233 */ /* 0x100fe20003803000 */
[----:B------:R-:W-:Y:S01]  /*217a0*/  PRMT R2, R2, 0x5410, R12 ;  /* 0x0000541002027816 */ /* 0x000fe2000000000c */
[----:B------:R1:W5:Y:S01]  /*217b0*/  LDL.LU R230, [R1+0x374] ;  /* 0x0003740001e67983 */ /* 0x0003620000300800 */
[----:B------:R-:W-:Y:S01]  /*217c0*/  PRMT R6, R3, 0x5410, R15 ;  /* 0x0000541003067816 */ /* 0x000fe2000000000f */
[--C-:B------:R-:W-:Y:S01]  /*217d0*/  HSET2.LE.AND R3, R13, R223.reuse, PT ;  /* 0x000000df0d037233 */ /* 0x100fe20003803000 */
[----:B------:R-:W-:Y:S01]  /*217e0*/  LOP3.LUT R12, R227, R0, RZ, 0xc0, !PT ;  /* 0x00000000e30c7212 */ /* 0x000fe200078ec0ff */
[--C-:B------:R-:W-:Y:S01]  /*217f0*/  HSET2.LE.AND R2, R2, R223.reuse, PT ;  /* 0x000000df02027233 */ /* 0x100fe20003803000 */
[----:B------:R-:W-:Y:S01]  /*21800*/  LOP3.LUT R36, R39, R245, R120, 0x96, !PT ;  /* 0x000000f527247212 */ /* 0x000fe200078e9678 */
[----:B------:R-:W-:Y:S01]  /*21810*/  HSET2.LE.AND R0, R6, R223, PT ;  /* 0x000000df06007233 */ /* 0x000fe20003803000 */
[----:B------:R-:W-:Y:S01]  /*21820*/  LOP3.LUT R14, R225, R3, RZ, 0xc0, !PT ;  /* 0x00000003e10e7212 */ /* 0x000fe200078ec0ff */
[----:B------:R-:W-:Y:S01]  /*21830*/  IMAD.WIDE.U32 R6, R20, -0x326172a9, RZ ;  /* 0xcd9e8d5714067825 */ /* 0x000fe200078e00ff */
[----:B------:R-:W-:Y:S01]  /*21840*/  LOP3.LUT R13, R226, R2, RZ, 0xc0, !PT ;  /* 0x00000002e20d7212 */ /* 0x000fe200078ec0ff */
[----:B------:R1:W5:Y:S01]  /*21850*/  LDL.LU R229, [R1+0x370] ;  /* 0x0003700001e57983 */ /* 0x0003620000300800 */
[----:B------:R-:W-:Y:S01]  /*21860*/  LOP3.LUT R15, R224, R0, RZ, 0xc0, !PT ;  /* 0x00000000e00f7212 */ /* 0x000fe200078ec0ff */
[----:B------:R-:W-:-:S02]  /*21870*/  IMAD.WIDE.U32 R2, R18, -0x326172a9, RZ ;  /* 0xcd9e8d5712027825 */ /* 0x000fc400078e00ff */
[----:B------:R1:W5:Y:S03]  /*21880*/  LDL.LU R228, [R1+0x36c] ;  /* 0x00036c0001e47983 */ /* 0x0003660000300800 */
[----:B------:R-:W-:Y:S01]  /*21890*/  LOP3.LUT R0, R3, R249, R6, 0x96, !PT ;  /* 0x000000f903007212 */ /* 0x000fe200078e9606 */
[C---:B------:R-:W-:Y:S01]  /*218a0*/  HMMA.16816.F32 R88, R12.reuse, R28, R72 ;  /* 0x0000001c0c58723c */ /* 0x040fe20000001848 */
[----:B------:R-:W-:Y:S01]  /*218b0*/  LOP3.LUT R3, R2, 0xffff, RZ, 0xc0, !PT ;  /* 0x0000ffff02037812 */ /* 0x000fe200078ec0ff */
[----:B------:R-:W-:Y:S01]  /*218c0*/  IMAD.WIDE.U32 R36, R36, -0x326172a9, RZ ;  /* 0xcd9e8d5724247825 */ /* 0x000fe200078e00ff */
[----:B------:R-:W-:Y:S01]  /*218d0*/  SHF.R.U32.HI R11, RZ, 0x18, R2 ;  /* 0x00000018ff0b7819 */ /* 0x000fe20000011602 */
[----:B------:R1:W5:Y:S01]  /*218e0*/  LDL.LU R227, [R1+0x368] ;  /* 0x0003680001e37983 */ /* 0x0003620000300800 */
[----:B------:R-:W-:Y:S02]  /*218f0*/  SHF.R.U32.HI R3, RZ, 0x8, R3 ;  /* 0x00000008ff037819 */ /* 0x000fe40000011603 */
[-C--:B------:R-:W-:Y:S01]  /*21900*/  LOP3.LUT R29, R17, R246.reuse, R46, 0x96, !PT ;  /* 0x000000f6111d7212 */ /* 0x080fe200078e962e */
[----:B------:R-:W-:Y:S01]  /*21910*/  HMMA.16816.F32 R52, R12, R32, R84 ;  /* 0x000000200c34723c */ /* 0x000fe20000001854 */
[----:B------:R-:W-:Y:S01]  /*21920*/  LOP3.LUT R28, R7, R246, R22, 0x96, !PT ;  /* 0x000000f6071c7212 */ /* 0x000fe200078e9616 */
[----:B------:R1:W5:Y:S01]  /*21930*/  LDL.LU R226, [R1+0x364] ;  /* 0x0003640001e27983 */ /* 0x0003620000300800 */
[----:B------:R-:W-:-:S02]  /*21940*/  LOP3.LUT R17, R2, 0xff, RZ, 0xc0, !PT ;  /* 0x000000ff02117812 */ /* 0x000fc400078ec0ff */
[----:B------:R-:W-:Y:S01]  /*21950*/  SHF.R.U32.HI R7, RZ, 0x10, R2 ;  /* 0x00000010ff077819 */ /* 0x000fe20000011602 */
[----:B------:R-:W3:Y:S01]  /*21960*/  LDSM.16.MT88.4 R20, [R206+0x4800] ;  /* 0x00480000ce14783b */ /* 0x000ee20000004200 */
[C---:B------:R-:W-:Y:S02]  /*21970*/  LOP3.LUT R2, R0.reuse, 0xffff, RZ, 0xc0, !PT ;  /* 0x0000ffff00027812 */ /* 0x040fe400078ec0ff */
[--C-:B------:R-:W-:Y:S02]  /*21980*/  SHF.R.U32.HI R6, RZ, 0x10, R0.reuse ;  /* 0x00000010ff067819 */ /* 0x100fe40000011600 */
[----:B------:R-:W-:Y:S02]  /*21990*/  LOP3.LUT R10, R0, 0xff, RZ, 0xc0, !PT ;  /* 0x000000ff000a7812 */ /* 0x000fe400078ec0ff */
[----:B------:R-:W-:Y:S01]  /*219a0*/  SHF.R.U32.HI R9, RZ, 0x18, R0 ;  /* 0x00000018ff097819 */ /* 0x000fe20000011600 */
[----:B------:R-:W-:Y:S01]  /*219b0*/  HMMA.16816.F32 R60, R12, R30, R48 ;  /* 0x0000001e0c3c723c */ /* 0x000fe20000001830 */
[----:B------:R-:W-:Y:S01]  /*219c0*/  PRMT R0, R17, 0x5410, R3 ;  /* 0x0000541011007816 */ /* 0x000fe20000000003 */
[----:B------:R1:W5:Y:S01]  /*219d0*/  LDL.LU R225, [R1+0x360] ;  /* 0x0003600001e17983 */ /* 0x0003620000300800 */
[----:B------:R-:W-:-:S02]  /*219e0*/  SHF.R.U32.HI R8, RZ, 0x8, R2 ;  /* 0x00000008ff087819 */ /* 0x000fc40000011602 */
[----:B------:R-:W-:Y:S02]  /*219f0*/  LOP3.LUT R7, R7, 0xff, RZ, 0xc0, !PT ;  /* 0x000000ff07077812 */ /* 0x000fe400078ec0ff */
[----:B------:R-:W-:Y:S01]  /*21a00*/  LOP3.LUT R6, R6, 0xff, RZ, 0xc0, !PT ;  /* 0x000000ff06067812 */ /* 0x000fe200078ec0ff */
[--C-:B------:R-:W-:Y:S01]  /*21a10*/  HSET2.LE.AND R0, R0, R223.reuse, PT ;  /* 0x000000df00007233 */ /* 0x100fe20003803000 */
[----:B------:R-:W-:Y:S01]  /*21a20*/  PRMT R3, R10, 0x5410, R8 ;  /* 0x000054100a037816 */ /* 0x000fe20000000008 */
[----:B------:R-:W-:Y:S01]  /*21a30*/  HMMA.16816.F32 R32, R12, R34, R80 ;  /* 0x000000220c20723c */ /* 0x000fe20000001850 */
[----:B------:R-:W-:Y:S01]  /*21a40*/  PRMT R2, R7, 0x5410, R11 ;  /* 0x0000541007027816 */ /* 0x000fe2000000000b */
[----:B------:R1:W5:Y:S01]  /*21a50*/  LDL.LU R224, [R1+0x35c] ;  /* 0x00035c0001e07983 */ /* 0x0003620000300800 */
[----:B------:R-:W-:Y:S01]  /*21a60*/  PRMT R8, R6, 0x5410, R9 ;  /* 0x0000541006087816 */ /* 0x000fe20000000009 */
[--C-:B------:R-:W-:Y:S01]  /*21a70*/  HSET2.LE.AND R7, R3, R223.reuse, PT ;  /* 0x000000df03077233 */ /* 0x100fe20003803000 */
[----:B------:R-:W-:Y:S01]  /*21a80*/  LOP3.LUT R10, R179, R0, RZ, 0xc0, !PT ;  /* 0x00000000b30a7212 */ /* 0x000fe200078ec0ff */
[--C-:B------:R-:W-:Y:S01]  /*21a90*/  HSET2.LE.AND R6, R2, R223.reuse, PT ;  /* 0x000000df02067233 */ /* 0x100fe20003803000 */
[----:B------:R-:W-:Y:S01]  /*21aa0*/  IMAD.WIDE.U32 R2, R19, -0x326172a9, RZ ;  /* 0xcd9e8d5713027825 */ /* 0x000fe200078e00ff */
[----:B------:R-:W-:-:S05]  /*21ab0*/  HSET2.LE.AND R0, R8, R223, PT ;  /* 0x000000df08007233 */ /* 0x000fca0003803000 */
[----:B------:R-:W-:Y:S02]  /*21ac0*/  LOP3.LUT R9, R182, R0, RZ, 0xc0, !PT ;  /* 0x00000000b6097212 */ /* 0x000fe400078ec0ff */
[----:B------:R-:W-:Y:S02]  /*21ad0*/  LOP3.LUT R0, R3, R249, R16, 0x96, !PT ;  /* 0x000000f903007212 */ /* 0x000fe400078e9610 */
[----:B------:R-:W-:Y:S02]  /*21ae0*/  LOP3.LUT R3, R2, 0xffff, RZ, 0xc0, !PT ;  /* 0x0000ffff02037812 */ /* 0x000fe400078ec0ff */
[----:B------:R-:W-:Y:S02]  /*21af0*/  LOP3.LUT R11, R178, R6, RZ, 0xc0, !PT ;  /* 0x00000006b20b7212 */ /* 0x000fe400078ec0ff */
[----:B------:R-:W-:Y:S02]  /*21b00*/  LOP3.LUT R16, R2, 0xff, RZ, 0xc0, !PT ;  /* 0x000000ff02107812 */ /* 0x000fe400078ec0ff */
[----:B------:R-:W-:-:S02]  /*21b10*/  SHF.R.U32.HI R13, RZ, 0x8, R3 ;  /* 0x00000008ff0d7819 */ /* 0x000fc40000011603 */
[--C-:B------:R-:W-:Y:S02]  /*21b20*/  SHF.R.U32.HI R6, RZ, 0x10, R2.reuse ;  /* 0x00000010ff067819 */ /* 0x100fe40000011602 */
[----:B------:R-:W-:Y:S02]  /*21b30*/  SHF.R.U32.HI R15, RZ, 0x18, R2 ;  /* 0x00000018ff0f7819 */ /* 0x000fe40000011602 */
[----:B------:R-:W-:Y:S02]  /*21b40*/  LOP3.LUT R8, R181, R7, RZ, 0xc0, !PT ;  /* 0x00000007b5087212 */ /* 0x000fe400078ec0ff */
[C---:B------:R-:W-:Y:S02]  /*21b50*/  LOP3.LUT R2, R0.reuse, 0xffff, RZ, 0xc0, !PT ;  /* 0x0000ffff00027812 */ /* 0x040fe400078ec0ff */
[----:B------:R-:W-:Y:S02]  /*21b60*/  SHF.R.U32.HI R3, RZ, 0x10, R0 ;  /* 0x00000010ff037819 */ /* 0x000fe40000011600 */
[----:B------:R-:W-:-:S02]  /*21b70*/  LOP3.LUT R12, R0, 0xff, RZ, 0xc0, !PT ;  /* 0x000000ff000c7812 */ /* 0x000fc400078ec0ff */
[----:B------:R-:W-:Y:S02]  /*21b80*/  SHF.R.U32.HI R7, RZ, 0x18, R0 ;  /* 0x00000018ff077819 */ /* 0x000fe40000011600 */
[----:B------:R-:W-:Y:S02]  /*21b90*/  PRMT R0, R16, 0x5410, R13 ;  /* 0x0000541010007816 */ /* 0x000fe4000000000d */
[----:B------:R-:W-:Y:S02]  /*21ba0*/  LOP3.LUT R14, R6, 0xff, RZ, 0xc0, !PT ;  /* 0x000000ff060e7812 */ /* 0x000fe400078ec0ff */
[----:B------:R-:W-:Y:S02]  /*21bb0*/  SHF.R.U32.HI R6, RZ, 0x8, R2 ;  /* 0x00000008ff067819 */ /* 0x000fe40000011602 */
[----:B------:R-:W-:Y:S01]  /*21bc0*/  LOP3.LUT R3, R3, 0xff, RZ, 0xc0, !PT ;  /* 0x000000ff03037812 */ /* 0x000fe200078ec0ff */
[----:B------:R-:W-:Y:S01]  /*21bd0*/  HSET2.LE.AND R0, R0, R223, PT ;  /* 0x000000df00007233 */ /* 0x000fe20003803000 */
[----:B------:R-:W-:-:S02]  /*21be0*/  PRMT R2, R14, 0x5410, R15 ;  /* 0x000054100e027816 */ /* 0x000fc4000000000f */
[----:B------:R-:W-:Y:S02]  /*21bf0*/  PRMT R6, R12, 0x5410, R6 ;  /* 0x000054100c067816 */ /* 0x000fe40000000006 */
[----:B------:R-:W-:Y:S01]  /*21c00*/  PRMT R3, R3, 0x5410, R7 ;  /* 0x0000541003037816 */ /* 0x000fe20000000007 */
[--C-:B------:R-:W-:Y:S01]  /*21c10*/  HSET2.LE.AND R2, R2, R223.reuse, PT ;  /* 0x000000df02027233 */ /* 0x100fe20003803000 */
[----:B------:R-:W-:Y:S01]  /*21c20*/  LOP3.LUT R18, R222, R0, RZ, 0xc0, !PT ;  /* 0x00000000de127212 */ /* 0x000fe200078ec0ff */
[--C-:B------:R-:W-:Y:S02]  /*21c30*/  HSET2.LE.AND R0, R6, R223.reuse, PT ;  /* 0x000000df06007233 */ /* 0x100fe40003803000 */
[----:B------:R-:W-:Y:S01]  /*21c40*/  HSET2.LE.AND R3, R3, R223, PT ;  /* 0x000000df03037233 */ /* 0x000fe20003803000 */
[----:B------:R-:W-:Y:S01]  /*21c50*/  LOP3.LUT R19, R216, R2, RZ, 0xc0, !PT ;  /* 0x00000002d8137212 */ /* 0x000fe200078ec0ff */
[----:B--2---:R-:W-:Y:S01]  /*21c60*/  HMMA.16816.F32 R48, R8, R24, R76 ;  /* 0x000000180830723c */ /* 0x004fe2000000184c */
[----:B------:R-:W-:Y:S01]  /*21c70*/  LOP3.LUT R16, R215, R0, RZ, 0xc0, !PT ;  /* 0x00000000d7107212 */ /* 0x000fe200078ec0ff */
[----:B------:R1:W5:Y:S01]  /*21c80*/  LDL.LU R222, [R1+0x358] ;  /* 0x0003580001de7983 */ /* 0x0003620000300800 */
[----:B------:R-:W-:Y:S01]  /*21c90*/  LOP3.LUT R17, R214, R3, RZ, 0xc0, !PT ;  /* 0x00000003d6117212 */ /* 0x000fe200078ec0ff */
[----:B------:R-:W-:-:S02]  /*21ca0*/  IMAD.WIDE.U32 R2, R28, -0x2daee0ad, RZ ;  /* 0xd2511f531c027825 */ /* 0x000fc400078e00ff */
[----:B------:R1:W5:Y:S02]  /*21cb0*/  LDL.LU R216, [R1+0x354] ;  /* 0x0003540001d87983 */ /* 0x0003640000300800 */
[C---:B---3--:R-:W-:Y:S01]  /*21cc0*/  HMMA.16816.F32 R72, R8.reuse, R20, R68 ;  /* 0x000000140848723c */ /* 0x048fe20000001844 */
[----:B------:R-:W-:Y:S01]  /*21cd0*/  IMAD.WIDE.U32 R6, R124, -0x326172a9, RZ ;  /* 0xcd9e8d577c067825 */ /* 0x000fe200078e00ff */
[----:B------:R-:W-:Y:S01]  /*21ce0*/  LOP3.LUT R0, R3, R243, R40, 0x96, !PT ;  /* 0x000000f303007212 */ /* 0x000fe200078e9628 */
[----:B------:R1:W5:Y:S05]  /*21cf0*/  LDL.LU R215, [R1+0x350] ;  /* 0x0003500001d77983 */ /* 0x00036a0000300800 */
[C---:B------:R-:W-:Y:S01]  /*21d00*/  HMMA.16816.F32 R76, R8.reuse, R26, R92 ;  /* 0x0000001a084c723c */ /* 0x040fe2000000185c */
[----:B------:R-:W-:Y:S01]  /*21d10*/  LOP3.LUT R39, R7, R238, R152, 0x96, !PT ;  /* 0x000000ee07277212 */ /* 0x000fe200078e9698 */
[----:B------:R-:W-:Y:S06]  /*21d20*/  LDSM.16.MT88.4 R40, [R206+0x4c00] ;  /* 0x004c0000ce28783b */ /* 0x000fec0000004200 */
[----:B------:R-:W-:Y:S01]  /*21d30*/  HMMA.16816.F32 R68, R8, R22, R56 ;  /* 0x000000160844723c */ /* 0x000fe20000001838 */
[----:B------:R-:W-:Y:S01]  /*21d40*/  LOP3.LUT R65, R67, R248, R6, 0x96, !PT ;  /* 0x000000f843417212 */ /* 0x000fe200078e9606 */
[----:B------:R1:W5:Y:S05]  /*21d50*/  LDL.LU R214, [R1+0x34c] ;  /* 0x00034c0001d67983 */ /* 0x00036a0000300800 */
[----:B------:R-:W-:Y:S01]  /*21d60*/  IMAD.WIDE.U32 R8, R121, -0x326172a9, RZ ;  /* 0xcd9e8d5779087825 */ /* 0x000fe200078e00ff */
[----:B------:R-:W-:Y:S01]  /*21d70*/  HMMA.16816.F32 R88, R16, R24, R88 ;  /* 0x000000181058723c */ /* 0x000fe20000001858 */
[----:B------:R-:W-:-:S02]  /*21d80*/  LOP3.LUT R3, R2, 0xffff, RZ, 0xc0, !PT ;  /* 0x0000ffff02037812 */ /* 0x000fc400078ec0ff */
[----:B------:R-:W-:Y:S01]  /*21d90*/  IMAD.WIDE.U32 R6, R29, -0x2daee0ad, RZ ;  /* 0xd2511f531d067825 */ /* 0x000fe200078e00ff */
[----:B------:R-:W-:Y:S01]  /*21da0*/  LOP3.LUT R13, R2, 0xff, RZ, 0xc0, !PT ;  /* 0x000000ff020d7812 */ /* 0x000fe200078ec0ff */
[----:B------:R-:W2:Y:S02]  /*21db0*/  LDSM.16.MT88.4 R28, [R205+0x4c00] ;  /* 0x004c0000cd1c783b */ /* 0x000ea40000004200 */
[----:B------:R-:W-:Y:S02]  /*21dc0*/  LOP3.LUT R24, R9, R238, R64, 0x96, !PT ;  /* 0x000000ee09187212 */ /* 0x000fe400078e9640 */
[--C-:B------:R-:W-:Y:S02]  /*21dd0*/  SHF.R.U32.HI R9, RZ, 0x10, R2.reuse ;  /* 0x00000010ff097819 */ /* 0x100fe40000011602 */
[----:B------:R-:W-:Y:S02]  /*21de0*/  SHF.R.U32.HI R11, RZ, 0x18, R2 ;  /* 0x00000018ff0b7819 */ /* 0x000fe40000011602 */
[----:B------:R-:W-:-:S02]  /*21df0*/  LOP3.LUT R2, R0, 0xffff, RZ, 0xc0, !PT ;  /* 0x0000ffff00027812 */ /* 0x000fc400078ec0ff */
[----:B------:R-:W-:Y:S02]  /*21e00*/  LOP3.LUT R9, R9, 0xff, RZ, 0xc0, !PT ;  /* 0x000000ff09097812 */ /* 0x000fe400078ec0ff */
[----:B------:R-:W-:Y:S02]  /*21e10*/  SHF.R.U32.HI R3, RZ, 0x8, R3 ;  /* 0x00000008ff037819 */ /* 0x000fe40000011603 */
[----:B------:R-:W-:Y:S02]  /*21e20*/  LOP3.LUT R25, R37, R248, R8, 0x96, !PT ;  /* 0x000000f825197212 */ /* 0x000fe400078e9608 */
[----:B------:R-:W-:Y:S02]  /*21e30*/  SHF.R.U32.HI R8, RZ, 0x8, R2 ;  /* 0x00000008ff087819 */ /* 0x000fe40000011602 */
[----:B------:R-:W-:Y:S02]  /*21e40*/  LOP3.LUT R10, R0, 0xff, RZ, 0xc0, !PT ;  /* 0x000000ff000a7812 */ /* 0x000fe400078ec0ff */
[----:B------:R-:W-:-:S02]  /*21e50*/  SHF.R.U32.HI R2, RZ, 0x10, R0 ;  /* 0x00000010ff027819 */ /* 0x000fc40000011600 */
[----:B------:R-:W-:Y:S02]  /*21e60*/  PRMT R11, R9, 0x5410, R11 ;  /* 0x00005410090b7816 */ /* 0x000fe4000000000b */
[----:B------:R-:W-:Y:S02]  /*21e70*/  PRMT R13, R13, 0x5410, R3 ;  /* 0x000054100d0d7816 */ /* 0x000fe40000000003 */
[----:B------:R-:W-:Y:S02]  /*21e80*/  PRMT R3, R10, 0x5410, R8 ;  /* 0x000054100a037816 */ /* 0x000fe40000000008 */
[----:B------:R-:W-:Y:S01]  /*21e90*/  LOP3.LUT R9, R2, 0xff, RZ, 0xc0, !PT ;  /* 0x000000ff02097812 */ /* 0x000fe200078ec0ff */
[--C-:B------:R-:W-:Y:S01]  /*21ea0*/  HSET2.LE.AND R2, R11, R223.reuse, PT ;  /* 0x000000df0b027233 */ /* 0x100fe20003803000 */
[----:B------:R-:W-:Y:S01]  /*21eb0*/  SHF.R.U32.HI R8, RZ, 0x18, R0 ;  /* 0x00000018ff087819 */ /* 0x000fe20000011600 */
[--C-:B------:R-:W-:Y:S02]  /*21ec0*/  HSET2.LE.AND R0, R13, R223.reuse, PT ;  /* 0x000000df0d007233 */ /* 0x100fe40003803000 */
[----:B------:R-:W-:Y:S01]  /*21ed0*/  HSET2.LE.AND R3, R3, R223, PT ;  /* 0x000000df03037233 */ /* 0x000fe20003803000 */
[----:B------:R-:W-:-:S02]  /*21ee0*/  LOP3.LUT R11, R183, R2, RZ, 0xc0, !PT ;  /* 0x00000002b70b7212 */ /* 0x000fc400078ec0ff */
[----:B------:R-:W-:Y:S02]  /*21ef0*/  LOP3.LUT R10, R184, R0, RZ, 0xc0, !PT ;  /* 0x00000000b80a7212 */ /* 0x000fe400078ec0ff */
[----:B------:R-:W-:Y:S02]  /*21f00*/  SHF.R.U32.HI R2, RZ, 0x10, R6 ;  /* 0x00000010ff027819 */ /* 0x000fe40000011606 */
[----:B------:R-:W-:Y:S02]  /*21f10*/  LOP3.LUT R12, R7, R243, R44, 0x96, !PT ;  /* 0x000000f3070c7212 */ /* 0x000fe400078e962c */
[----:B------:R-:W-:Y:S02]  /*21f20*/  LOP3.LUT R0, R6, 0xffff, RZ, 0xc0, !PT ;  /* 0x0000ffff06007812 */ /* 0x000fe400078ec0ff */
[----:B------:R-:W-:Y:S02]  /*21f30*/  PRMT R9, R9, 0x5410, R8 ;  /* 0x0000541009097816 */ /* 0x000fe40000000008 */
[----:B------:R-:W-:-:S02]  /*21f40*/  LOP3.LUT R8, R186, R3, RZ, 0xc0, !PT ;  /* 0x00000003ba087212 */ /* 0x000fc400078ec0ff */
[----:B------:R-:W-:Y:S02]  /*21f50*/  LOP3.LUT R3, R2, 0xff, RZ, 0xc0, !PT ;  /* 0x000000ff02037812 */ /* 0x000fe400078ec0ff */
[----:B------:R-:W-:Y:S02]  /*21f60*/  SHF.R.U32.HI R15, RZ, 0x18, R6 ;  /* 0x00000018ff0f7819 */ /* 0x000fe40000011606 */
[----:B------:R-:W-:Y:S02]  /*21f70*/  SHF.R.U32.HI R14, RZ, 0x8, R0 ;  /* 0x00000008ff0e7819 */ /* 0x000fe40000011600 */
[--C-:B------:R-:W-:Y:S01]  /*21f80*/  SHF.R.U32.HI R2, RZ, 0x10, R12.reuse ;  /* 0x00000010ff027819 */ /* 0x100fe2000001160c */
[----:B------:R-:W-:Y:S01]  /*21f90*/  HMMA.16816.F32 R80, R16, R26, R60 ;  /* 0x0000001a1050723c */ /* 0x000fe2000000183c */
[----:B------:R-:W-:Y:S02]  /*21fa0*/  LOP3.LUT R0, R12, 0xffff, RZ, 0xc0, !PT ;  /* 0x0000ffff0c007812 */ /* 0x000fe400078ec0ff */
[----:B------:R-:W-:-:S02]  /*21fb0*/  SHF.R.U32.HI R7, RZ, 0x18, R12 ;  /* 0x00000018ff077819 */ /* 0x000fc4000001160c */
[----:B------:R-:W-:Y:S02]  /*21fc0*/  LOP3.LUT R2, R2, 0xff, RZ, 0xc0, !PT ;  /* 0x000000ff02027812 */ /* 0x000fe400078ec0ff */
[----:B------:R-:W-:Y:S01]  /*21fd0*/  PRMT R3, R3, 0x5410, R15 ;  /* 0x0000541003037816 */ /* 0x000fe2000000000f */
[----:B------:R-:W-:Y:S01]  /*21fe0*/  HMMA.16816.F32 R84, R16, R20, R52 ;  /* 0x000000141054723c */ /* 0x000fe20000001834 */
[----:B------:R-:W-:Y:S01]  /*21ff0*/  LOP3.LUT R13, R12, 0xff, RZ, 0xc0, !PT ;  /* 0x000000ff0c0d7812 */ /* 0x000fe200078ec0ff */
[----:B------:R-:W-:Y:S01]  /*22000*/  HSET2.LE.AND R9, R9, R223, PT ;  /* 0x000000df09097233 */ /* 0x000fe20003803000 */
[----:B------:R-:W-:-:S05]  /*22010*/  PRMT R7, R2, 0x5410, R7 ;  /* 0x0000541002077816 */ /* 0x000fca0000000007 */
[----:B------:R-:W-:Y:S01]  /*22020*/  HMMA.16816.F32 R60, R16, R22, R32 ;  /* 0x00000016103c723c */ /* 0x000fe20000001820 */
[----:B------:R-:W-:Y:S01]  /*22030*/  HSET2.LE.AND R2, R3, R223, PT ;  /* 0x000000df03027233 */ /* 0x000fe20003803000 */
[----:B------:R-:W-:Y:S01]  /*22040*/  LOP3.LUT R9, R187, R9, RZ, 0xc0, !PT ;  /* 0x00000009bb097212 */ /* 0x000fe200078ec0ff */
[----:B------:R-:W-:Y:S01]  /*22050*/  IMAD.WIDE.U32 R92, R65, -0x2daee0ad, RZ ;  /* 0xd2511f53415c7825 */ /* 0x000fe200078e00ff */
[----:B------:R-:W-:Y:S03]  /*22060*/  LDSM.16.MT88.4 R32, [R206+0x5000] ;  /* 0x00500000ce20783b */ /* 0x000fe60000004200 */
[----:B------:R-:W-:Y:S02]  /*22070*/  LOP3.LUT R16, R6, 0xff, RZ, 0xc0, !PT ;  /* 0x000000ff06107812 */ /* 0x000fe400078ec0ff */
[----:B------:R-:W-:Y:S02]  /*22080*/  SHF.R.U32.HI R6, RZ, 0x8, R0 ;  /* 0x00000008ff067819 */ /* 0x000fe40000011600 */
[----:B------:R-:W-:Y:S01]  /*22090*/  PRMT R0, R16, 0x5410, R14 ;  /* 0x0000541010007816 */ /* 0x000fe2000000000e */
[----:B------:R-:W-:Y:S01]  /*220a0*/  IMAD.WIDE.U32 R16, R24, -0x2daee0ad, RZ ;  /* 0xd2511f5318107825 */ /* 0x000fe200078e00ff */
[----:B------:R-:W-:-:S03]  /*220b0*/  PRMT R6, R13, 0x5410, R6 ;  /* 0x000054100d067816 */ /* 0x000fc60000000006 */
[----:B------:R-:W-:Y:S01]  /*220c0*/  IMAD.WIDE.U32 R22, R25, -0x2daee0ad, RZ ;  /* 0xd2511f5319167825 */ /* 0x000fe200078e00ff */
[--C-:B------:R-:W-:Y:S01]  /*220d0*/  HSET2.LE.AND R0, R0, R223.reuse, PT ;  /* 0x000000df00007233 */ /* 0x100fe20003803000 */
[----:B------:R-:W-:Y:S01]  /*220e0*/  LOP3.LUT R15, R212, R2, RZ, 0xc0, !PT ;  /* 0x00000002d40f7212 */ /* 0x000fe200078ec0ff */
[--C-:B------:R-:W-:Y:S01]  /*220f0*/  HSET2.LE.AND R3, R6, R223.reuse, PT ;  /* 0x000000df06037233 */ /* 0x100fe20003803000 */
[C---:B--2---:R-:W-:Y:S01]  /*22100*/  HMMA.16816.F32 R52, R8.reuse, R28, R48 ;  /* 0x0000001c0834723c */ /* 0x044fe20000001830 */
[----:B------:R-:W-:Y:S01]  /*22110*/  LOP3.LUT R2, R23, R244, R16, 0x96, !PT ;  /* 0x000000f417027212 */ /* 0x000fe200078e9610 */
[----:B------:R-:W2:Y:S01]  /*22120*/  LDSM.16.MT88.4 R24, [R205+0x5000] ;  /* 0x00500000cd18783b */ /* 0x000ea20000004200 */
[----:B------:R-:W-:Y:S01]  /*22130*/  LOP3.LUT R14, R213, R0, RZ, 0xc0, !PT ;  /* 0x00000000d50e7212 */ /* 0x000fe200078ec0ff */
[----:B------:R-:W-:Y:S01]  /*22140*/  HSET2.LE.AND R0, R7, R223, PT ;  /* 0x000000df07007233 */ /* 0x000fe20003803000 */
[----:B------:R-:W-:Y:S01]  /*22150*/  LOP3.LUT R12, R211, R3, RZ, 0xc0, !PT ;  /* 0x00000003d30c7212 */ /* 0x000fe200078ec0ff */
[----:B------:R-:W-:Y:S01]  /*22160*/  IMAD.WIDE.U32 R2, R2, -0x326172a9, RZ ;  /* 0xcd9e8d5702027825 */ /* 0x000fe200078e00ff */
[----:B------:R1:W5:Y:S01]  /*22170*/  LDL.LU R213, [R1+0x348] ;  /* 0x0003480001d57983 */ /* 0x0003620000300800 */
[----:B------:R-:W-:Y:S01]  /*22180*/  HMMA.16816.F32 R56, R8, R30, R76 ;  /* 0x0000001e0838723c */ /* 0x000fe2000000184c */
[----:B------:R-:W-:Y:S01]  /*22190*/  LOP3.LUT R13, R210, R0, RZ, 0xc0, !PT ;  /* 0x00000000d20d7212 */ /* 0x000fe200078ec0ff */
[----:B------:R-:W-:-:S06]  /*221a0*/  IMAD.WIDE.U32 R6, R39, -0x2daee0ad, RZ ;  /* 0xd2511f5327067825 */ /* 0x000fcc00078e00ff */
[C---:B------:R-:W-:Y:S01]  /*221b0*/  HMMA.16816.F32 R48, R8.reuse, R40, R72 ;  /* 0x000000280830723c */ /* 0x040fe20000001848 */
[----:B------:R-:W-:Y:S01]  /*221c0*/  LOP3.LUT R0, R2, 0xffff, RZ, 0xc0, !PT ;  /* 0x0000ffff02007812 */ /* 0x000fe200078ec0ff */
[----:B------:R1:W5:Y:S06]  /*221d0*/  LDL.LU R212, [R1+0x344] ;  /* 0x0003440001d47983 */ /* 0x00036c0000300800 */
[----:B------:R-:W-:Y:S01]  /*221e0*/  HMMA.16816.F32 R44, R8, R42, R68 ;  /* 0x0000002a082c723c */ /* 0x000fe20000001844 */
[-C--:B------:R-:W-:Y:S01]  /*221f0*/  LOP3.LUT R18, R7, R247.reuse, R140, 0x96, !PT ;  /* 0x000000f707127212 */ /* 0x080fe200078e968c */
[----:B------:R1:W5:Y:S05]  /*22200*/  LDL.LU R211, [R1+0x340] ;  /* 0x0003400001d37983 */ /* 0x00036a0000300800 */
[----:B------:R-:W-:-:S02]  /*22210*/  LOP3.LUT R8, R17, R247, R38, 0x96, !PT ;  /* 0x000000f711087212 */ /* 0x000fc400078e9626 */
[----:B------:R-:W-:Y:S02]  /*22220*/  SHF.R.U32.HI R7, RZ, 0x8, R0 ;  /* 0x00000008ff077819 */ /* 0x000fe40000011600 */
[----:B------:R-:W-:Y:S01]  /*22230*/  SHF.R.U32.HI R11, RZ, 0x18, R2 ;  /* 0x00000018ff0b7819 */ /* 0x000fe20000011602 */
[----:B------:R-:W-:Y:S01]  /*22240*/  IMAD.WIDE.U32 R16, R8, -0x326172a9, RZ ;  /* 0xcd9e8d5708107825 */ /* 0x000fe200078e00ff */
[----:B------:R-:W-:Y:S02]  /*22250*/  LOP3.LUT R8, R2, 0xff, RZ, 0xc0, !PT ;  /* 0x000000ff02087812 */ /* 0x000fe400078ec0ff */
[----:B------:R-:W-:Y:S01]  /*22260*/  LOP3.LUT R20, R93, R244, R6, 0x96, !PT ;  /* 0x000000f45d147212 */ /* 0x000fe200078e9606 */
[----:B------:R-:W-:Y:S01]  /*22270*/  IMAD.WIDE.U32 R18, R18, -0x326172a9, RZ ;  /* 0xcd9e8d5712127825 */ /* 0x000fe200078e00ff */
[----:B------:R-:W-:Y:S01]  /*22280*/  LOP3.LUT R0, R3, R249, R16, 0x96, !PT ;  /* 0x000000f903007212 */ /* 0x000fe200078e9610 */
[----:B------:R-:W-:Y:S01]  /*22290*/  HMMA.16816.F32 R68, R12, R28, R88 ;  /* 0x0000001c0c44723c */ /* 0x000fe20000001858 */
[----:B------:R-:W-:Y:S01]  /*222a0*/  SHF.R.U32.HI R3, RZ, 0x10, R2 ;  /* 0x00000010ff037819 */ /* 0x000fe20000011602 */
[----:B------:R1:W5:Y:S01]  /*222b0*/  LDL.LU R210, [R1+0x33c] ;  /* 0x00033c0001d27983 */ /* 0x0003620000300800 */
[----:B------:R-:W-:-:S02]  /*222c0*/  LOP3.LUT R2, R0, 0xffff, RZ, 0xc0, !PT ;  /* 0x0000ffff00027812 */ /* 0x000fc400078ec0ff */
[----:B------:R-:W-:Y:S02]  /*222d0*/  LOP3.LUT R3, R3, 0xff, RZ, 0xc0, !PT ;  /* 0x000000ff03037812 */ /* 0x000fe400078ec0ff */
[----:B------:R-:W-:Y:S02]  /*222e0*/  SHF.R.U32.HI R6, RZ, 0x10, R0 ;  /* 0x00000010ff067819 */ /* 0x000fe40000011600 */
[----:B------:R-:W-:Y:S02]  /*222f0*/  PRMT R8, R8, 0x5410, R7 ;  /* 0x0000541008087816 */ /* 0x000fe40000000007 */
[----:B------:R-:W-:Y:S02]  /*22300*/  SHF.R.U32.HI R7, RZ, 0x8, R2 ;  /* 0x00000008ff077819 */ /* 0x000fe40000011602 */
[----:B------:R-:W-:Y:S02]  /*22310*/  PRMT R2, R3, 0x5410, R11 ;  /* 0x0000541003027816 */ /* 0x000fe4000000000b */
[----:B------:R-:W-:-:S02]  /*22320*/  SHF.R.U32.HI R9, RZ, 0x18, R0 ;  /* 0x00000018ff097819 */ /* 0x000fc40000011600 */
[----:B------:R-:W-:Y:S02]  /*22330*/  LOP3.LUT R6, R6, 0xff, RZ, 0xc0, !PT ;  /* 0x000000ff06067812 */ /* 0x000fe400078ec0ff */
        /* <DEDUP_REMOVED lines=12> */
[----:B------:R-:W-:Y:S01]  /*22400*/  HMMA.16816.F32 R72, R12, R30, R80 ;  /* 0x0000001e0c48723c */ /* 0x000fe20000001850 */
[----:B------:R-:W-:-:S07]  /*22410*/  LOP3.LUT R8, R168, R6, RZ, 0xc0, !PT ;  /* 0x00000006a8087212 */ /* 0x000fce00078ec0ff */
[----:B------:R-:W-:Y:S01]  /*22420*/  HMMA.16816.F32 R84, R12, R40, R84 ;  /* 0x000000280c54723c */ /* 0x000fe20000001854 */
[----:B------:R-:W-:-:S07]  /*22430*/  SHF.R.U32.HI R6, RZ, 0x10, R0 ;  /* 0x00000010ff067819 */ /* 0x000fce0000011600 */
[----:B------:R-:W-:Y:S01]  /*22440*/  HMMA.16816.F32 R60, R12, R42, R60 ;  /* 0x0000002a0c3c723c */ /* 0x000fe2000000183c */
[----:B------:R-:W-:Y:S01]  /*22450*/  SHF.R.U32.HI R7, RZ, 0x18, R0 ;  /* 0x00000018ff077819 */ /* 0x000fe20000011600 */
[----:B------:R-:W-:Y:S01]  /*22460*/  IMAD.WIDE.U32 R88, R136, -0x2daee0ad, RZ ;  /* 0xd2511f5388587825 */ /* 0x000fe200078e00ff */
[----:B------:R-:W-:Y:S01]  /*22470*/  SHF.R.U32.HI R16, RZ, 0x10, R2 ;  /* 0x00000010ff107819 */ /* 0x000fe20000011602 */
[----:B------:R-:W-:Y:S03]  /*22480*/  LDSM.16.MT88.4 R28, [R205+0x5400] ;  /* 0x00540000cd1c783b */ /* 0x000fe60000004200 */
[----:B------:R-:W-:Y:S02]  /*22490*/  LOP3.LUT R13, R2, 0xffff, RZ, 0xc0, !PT ;  /* 0x0000ffff020d7812 */ /* 0x000fe400078ec0ff */
[C---:B------:R-:W-:Y:S02]  /*224a0*/  LOP3.LUT R3, R0.reuse, 0xffff, RZ, 0xc0, !PT ;  /* 0x0000ffff00037812 */ /* 0x040fe400078ec0ff */
[----:B------:R-:W-:-:S02]  /*224b0*/  LOP3.LUT R12, R0, 0xff, RZ, 0xc0, !PT ;  /* 0x000000ff000c7812 */ /* 0x000fc400078ec0ff */
[----:B------:R-:W-:Y:S02]  /*224c0*/  SHF.R.U32.HI R0, RZ, 0x8, R3 ;  /* 0x00000008ff007819 */ /* 0x000fe40000011603 */
[----:B------:R-:W-:Y:S02]  /*224d0*/  LOP3.LUT R14, R2, 0xff, RZ, 0xc0, !PT ;  /* 0x000000ff020e7812 */ /* 0x000fe400078ec0ff */
[----:B------:R-:W-:Y:S02]  /*224e0*/  SHF.R.U32.HI R13, RZ, 0x8, R13 ;  /* 0x00000008ff0d7819 */ /* 0x000fe4000001160d */
[----:B------:R-:W-:Y:S02]  /*224f0*/  LOP3.LUT R3, R6, 0xff, RZ, 0xc0, !PT ;  /* 0x000000ff06037812 */ /* 0x000fe400078ec0ff */
[----:B------:R-:W-:Y:S02]  /*22500*/  SHF.R.U32.HI R15, RZ, 0x18, R2 ;  /* 0x00000018ff0f7819 */ /* 0x000fe40000011602 */
[----:B------:R-:W-:-:S02]  /*22510*/  PRMT R6, R14, 0x5410, R13 ;  /* 0x000054100e067816 */ /* 0x000fc4000000000d */
[----:B------:R-:W-:Y:S02]  /*22520*/  PRMT R2, R3, 0x5410, R7 ;  /* 0x0000541003027816 */ /* 0x000fe40000000007 */
[----:B------:R-:W-:Y:S01]  /*22530*/  PRMT R0, R12, 0x5410, R0 ;  /* 0x000054100c007816 */ /* 0x000fe20000000000 */
[--C-:B------:R-:W-:Y:S02]  /*22540*/  HSET2.LE.AND R3, R6, R223.reuse, PT ;  /* 0x000000df06037233 */ /* 0x100fe40003803000 */
[--C-:B------:R-:W-:Y:S01]  /*22550*/  HSET2.LE.AND R2, R2, R223.reuse, PT ;  /* 0x000000df02027233 */ /* 0x100fe20003803000 */
[----:B------:R-:W-:Y:S01]  /*22560*/  LOP3.LUT R7, R16, 0xff, RZ, 0xc0, !PT ;  /* 0x000000ff10077812 */ /* 0x000fe200078ec0ff */
[----:B------:R-:W-:Y:S01]  /*22570*/  HSET2.LE.AND R0, R0, R223, PT ;  /* 0x000000df00007233 */ /* 0x000fe20003803000 */
[----:B------:R-:W-:Y:S02]  /*22580*/  LOP3.LUT R14, R197, R3, RZ, 0xc0, !PT ;  /* 0x00000003c50e7212 */ /* 0x000fe400078ec0ff */
[----:B------:R-:W-:Y:S01]  /*22590*/  LOP3.LUT R13, R218, R2, RZ, 0xc0, !PT ;  /* 0x00000002da0d7212 */ /* 0x000fe200078ec0ff */
[----:B------:R-:W-:Y:S01]  /*225a0*/  IMAD.WIDE.U32 R2, R149, -0x2daee0ad, RZ ;  /* 0xd2511f5395027825 */ /* 0x000fe200078e00ff */
[----:B------:R-:W-:-:S02]  /*225b0*/  PRMT R6, R7, 0x5410, R15 ;  /* 0x0000541007067816 */ /* 0x000fc4000000000f */
[----:B------:R-:W-:Y:S02]  /*225c0*/  LOP3.LUT R17, R17, R246, R36, 0x96, !PT ;  /* 0x000000f611117212 */ /* 0x000fe400078e9624 */
[----:B------:R-:W-:Y:S01]  /*225d0*/  LOP3.LUT R12, R209, R0, RZ, 0xc0, !PT ;  /* 0x00000000d10c7212 */ /* 0x000fe200078ec0ff */
[----:B------:R-:W-:Y:S01]  /*225e0*/  HSET2.LE.AND R0, R6, R223, PT ;  /* 0x000000df06007233 */ /* 0x000fe20003803000 */
[----:B------:R-:W-:Y:S01]  /*225f0*/  LOP3.LUT R42, R3, R242, R174, 0x96, !PT ;  /* 0x000000f2032a7212 */ /* 0x000fe200078e96ae */
[C---:B--2---:R-:W-:Y:S01]  /*22600*/  HMMA.16816.F32 R80, R8.reuse, R24, R52 ;  /* 0x000000180850723c */ /* 0x044fe20000001834 */
[----:B------:R-:W-:Y:S01]  /*22610*/  LOP3.LUT R43, R89, R245, R2, 0x96, !PT ;  /* 0x000000f5592b7212 */ /* 0x000fe200078e9602 */
[----:B------:R-:W-:Y:S01]  /*22620*/  IMAD.WIDE.U32 R2, R17, -0x2daee0ad, RZ ;  /* 0xd2511f5311027825 */ /* 0x000fe200078e00ff */
[----:B------:R-:W-:Y:S01]  /*22630*/  LOP3.LUT R15, R198, R0, RZ, 0xc0, !PT ;  /* 0x00000000c60f7212 */ /* 0x000fe200078ec0ff */
[----:B------:R-:W2:Y:S03]  /*22640*/  LDSM.16.MT88.4 R36, [R206+0x5400] ;  /* 0x00540000ce24783b */ /* 0x000ea60000004200 */
[----:B------:R-:W-:Y:S01]  /*22650*/  LOP3.LUT R0, R3, R243, R22, 0x96, !PT ;  /* 0x000000f303007212 */ /* 0x000fe200078e9616 */
[----:B------:R-:W-:Y:S01]  /*22660*/  HMMA.16816.F32 R76, R8, R26, R56 ;  /* 0x0000001a084c723c */ /* 0x000fe20000001838 */
[----:B------:R-:W-:-:S07]  /*22670*/  LOP3.LUT R3, R2, 0xffff, RZ, 0xc0, !PT ;  /* 0x0000ffff02037812 */ /* 0x000fce00078ec0ff */
[C---:B------:R-:W-:Y:S01]  /*22680*/  HMMA.16816.F32 R44, R8.reuse, R34, R44 ;  /* 0x00000022082c723c */ /* 0x040fe2000000182c */
[----:B------:R-:W-:Y:S02]  /*22690*/  LOP3.LUT R16, R2, 0xff, RZ, 0xc0, !PT ;  /* 0x000000ff02107812 */ /* 0x000fe400078ec0ff */
[----:B------:R-:W-:Y:S01]  /*226a0*/  LOP3.LUT R18, R19, R246, R66, 0x96, !PT ;  /* 0x000000f613127212 */ /* 0x000fe200078e9642 */
[----:B------:R-:W-:Y:S01]  /*226b0*/  IMAD.WIDE.U32 R40, R126, -0x326172a9, RZ ;  /* 0xcd9e8d577e287825 */ /* 0x000fe200078e00ff */
[--C-:B------:R-:W-:Y:S01]  /*226c0*/  SHF.R.U32.HI R6, RZ, 0x10, R2.reuse ;  /* 0x00000010ff067819 */ /* 0x100fe20000011602 */
[----:B------:R1:W5:Y:S02]  /*226d0*/  LDL.LU R209, [R1+0x338] ;  /* 0x0003380001d17983 */ /* 0x0003640000300800 */
[----:B------:R-:W-:Y:S07]  /*226e0*/  HMMA.16816.F32 R52, R8, R32, R48 ;  /* 0x000000200834723c */ /* 0x000fee0000001830 */
[----:B------:R-:W-:-:S02]  /*226f0*/  SHF.R.U32.HI R11, RZ, 0x18, R2 ;  /* 0x00000018ff0b7819 */ /* 0x000fc40000011602 */
[----:B------:R-:W-:Y:S02]  /*22700*/  LOP3.LUT R2, R0, 0xffff, RZ, 0xc0, !PT ;  /* 0x0000ffff00027812 */ /* 0x000fe400078ec0ff */
[----:B------:R-:W-:Y:S02]  /*22710*/  LOP3.LUT R9, R6, 0xff, RZ, 0xc0, !PT ;  /* 0x000000ff06097812 */ /* 0x000fe400078ec0ff */
[----:B------:R-:W-:Y:S02]  /*22720*/  LOP3.LUT R8, R0, 0xff, RZ, 0xc0, !PT ;  /* 0x000000ff00087812 */ /* 0x000fe400078ec0ff */
[----:B------:R-:W-:Y:S02]  /*22730*/  SHF.R.U32.HI R6, RZ, 0x8, R2 ;  /* 0x00000008ff067819 */ /* 0x000fe40000011602 */
[----:B------:R-:W-:Y:S02]  /*22740*/  SHF.R.U32.HI R10, RZ, 0x8, R3 ;  /* 0x00000008ff0a7819 */ /* 0x000fe40000011603 */
[----:B------:R-:W-:-:S02]  /*22750*/  SHF.R.U32.HI R3, RZ, 0x10, R0 ;  /* 0x00000010ff037819 */ /* 0x000fc40000011600 */
[----:B------:R-:W-:Y:S02]  /*22760*/  SHF.R.U32.HI R7, RZ, 0x18, R0 ;  /* 0x00000018ff077819 */ /* 0x000fe40000011600 */
[----:B------:R-:W-:Y:S02]  /*22770*/  PRMT R0, R8, 0x5410, R6 ;  /* 0x0000541008007816 */ /* 0x000fe40000000006 */
[----:B------:R-:W-:Y:S02]  /*22780*/  LOP3.LUT R2, R3, 0xff, RZ, 0xc0, !PT ;  /* 0x000000ff03027812 */ /* 0x000fe400078ec0ff */
[----:B------:R-:W-:Y:S01]  /*22790*/  PRMT R3, R16, 0x5410, R10 ;  /* 0x0000541010037816 */ /* 0x000fe2000000000a */
[--C-:B------:R-:W-:Y:S01]  /*227a0*/  HSET2.LE.AND R0, R0, R223.reuse, PT ;  /* 0x000000df00007233 */ /* 0x100fe20003803000 */
[----:B------:R-:W-:Y:S02]  /*227b0*/  PRMT R9, R9, 0x5410, R11 ;  /* 0x0000541009097816 */ /* 0x000fe4000000000b */
[----:B------:R-:W-:Y:S01]  /*227c0*/  PRMT R2, R2, 0x5410, R7 ;  /* 0x0000541002027816 */ /* 0x000fe20000000007 */
[--C-:B------:R-:W-:Y:S01]  /*227d0*/  HSET2.LE.AND R7, R3, R223.reuse, PT ;  /* 0x000000df03077233 */ /* 0x100fe20003803000 */
[----:B------:R-:W-:Y:S01]  /*227e0*/  LOP3.LUT R8, R180, R0, RZ, 0xc0, !PT ;  /* 0x00000000b4087212 */ /* 0x000fe200078ec0ff */
[----:B------:R-:W-:-:S02]  /*227f0*/  HSET2.LE.AND R0, R9, R223, PT ;  /* 0x000000df09007233 */ /* 0x000fc40003803000 */
[----:B------:R-:W-:Y:S01]  /*22800*/  HSET2.LE.AND R6, R2, R223, PT ;  /* 0x000000df02067233 */ /* 0x000fe20003803000 */
[----:B------:R-:W-:Y:S02]  /*22810*/  IMAD.WIDE.U32 R2, R18, -0x2daee0ad, RZ ;  /* 0xd2511f5312027825 */ /* 0x000fe400078e00ff */
[----:B------:R-:W-:Y:S01]  /*22820*/  LOP3.LUT R11, R158, R0, RZ, 0xc0, !PT ;  /* 0x000000009e0b7212 */ /* 0x000fe200078ec0ff */
[C---:B------:R-:W-:Y:S01]  /*22830*/  HMMA.16816.F32 R48, R12.reuse, R24, R68 ;  /* 0x000000180c30723c */ /* 0x040fe20000001844 */
[----:B------:R-:W-:Y:S02]  /*22840*/  LOP3.LUT R23, R41, R238, R64, 0x96, !PT ;  /* 0x000000ee29177212 */ /* 0x000fe400078e9640 */
[----:B------:R-:W-:Y:S02]  /*22850*/  LOP3.LUT R0, R3, R243, R92, 0x96, !PT ;  /* 0x000000f303007212 */ /* 0x000fe400078e965c */
[----:B------:R-:W-:Y:S02]  /*22860*/  LOP3.LUT R3, R2, 0xffff, RZ, 0xc0, !PT ;  /* 0x0000ffff02037812 */ /* 0x000fe400078ec0ff */
[----:B------:R-:W-:Y:S01]  /*22870*/  LOP3.LUT R9, R185, R6, RZ, 0xc0, !PT ;  /* 0x00000006b9097212 */ /* 0x000fe200078ec0ff */
[C---:B------:R-:W-:Y:S01]  /*22880*/  HMMA.16816.F32 R56, R12.reuse, R26, R72 ;  /* 0x0000001a0c38723c */ /* 0x040fe20000001848 */
[----:B------:R-:W-:Y:S01]  /*22890*/  SHF.R.U32.HI R6, RZ, 0x10, R2 ;  /* 0x00000010ff067819 */ /* 0x000fe20000011602 */
[----:B------:R-:W-:Y:S01]  /*228a0*/  IMAD.WIDE.U32 R20, R148, -0x2daee0ad, RZ ;  /* 0xd2511f5394147825 */ /* 0x000fe200078e00ff */
[----:B------:R-:W-:Y:S01]  /*228b0*/  LOP3.LUT R10, R169, R7, RZ, 0xc0, !PT ;  /* 0x00000007a90a7212 */ /* 0x000fe200078ec0ff */
[----:B------:R-:W3:Y:S04]  /*228c0*/  LDSM.16.MT88.4 R24, [R205+0x5800] ;  /* 0x00580000cd18783b */ /* 0x000ee80000004200 */
[----:B------:R-:W-:Y:S01]  /*228d0*/  HMMA.16816.F32 R64, R12, R32, R84 ;  /* 0x000000200c40723c */ /* 0x000fe20000001854 */
[----:B------:R-:W-:-:S07]  /*228e0*/  LOP3.LUT R7, R0, 0xff, RZ, 0xc0, !PT ;  /* 0x000000ff00077812 */ /* 0x000fce00078ec0ff */
[----:B------:R-:W-:Y:S01]  /*228f0*/  HMMA.16816.F32 R60, R12, R34, R60 ;  /* 0x000000220c3c723c */ /* 0x000fe2000000183c */
[----:B------:R-:W-:Y:S01]  /*22900*/  LOP3.LUT R21, R21, R245, R142, 0x96, !PT ;  /* 0x000000f515157212 */ /* 0x000fe200078e968e */
[----:B------:R-:W-:Y:S01]  /*22910*/  IMAD.WIDE.U32 R70, R43, -0x326172a9, RZ ;  /* 0xcd9e8d572b467825 */ /* 0x000fe200078e00ff */
[----:B------:R-:W4:Y:S04]  /*22920*/  LDSM.16.MT88.4 R32, [R206+0x5800] ;  /* 0x00580000ce20783b */ /* 0x000f280000004200 */
[----:B------:R-:W-:Y:S02]  /*22930*/  LOP3.LUT R15, R2, 0xff, RZ, 0xc0, !PT ;  /* 0x000000ff020f7812 */ /* 0x000fe400078ec0ff */
[----:B------:R-:W-:Y:S02]  /*22940*/  SHF.R.U32.HI R14, RZ, 0x18, R2 ;  /* 0x00000018ff0e7819 */ /* 0x000fe40000011602 */
[----:B------:R-:W-:-:S02]  /*22950*/  LOP3.LUT R2, R0, 0xffff, RZ, 0xc0, !PT ;  /* 0x0000ffff00027812 */ /* 0x000fc400078ec0ff */
[----:B------:R-:W-:Y:S02]  /*22960*/  SHF.R.U32.HI R13, RZ, 0x8, R3 ;  /* 0x00000008ff0d7819 */ /* 0x000fe40000011603 */
[----:B------:R-:W-:Y:S02]  /*22970*/  SHF.R.U32.HI R3, RZ, 0x10, R0 ;  /* 0x00000010ff037819 */ /* 0x000fe40000011600 */
[----:B------:R-:W-:Y:S02]  /*22980*/  LOP3.LUT R12, R6, 0xff, RZ, 0xc0, !PT ;  /* 0x000000ff060c7812 */ /* 0x000fe400078ec0ff */
[----:B------:R-:W-:Y:S02]  /*22990*/  SHF.R.U32.HI R2, RZ, 0x8, R2 ;  /* 0x00000008ff027819 */ /* 0x000fe40000011602 */
[----:B------:R-:W-:Y:S02]  /*229a0*/  SHF.R.U32.HI R6, RZ, 0x18, R0 ;  /* 0x00000018ff067819 */ /* 0x000fe40000011600 */
[----:B------:R-:W-:-:S02]  /*229b0*/  LOP3.LUT R0, R3, 0xff, RZ, 0xc0, !PT ;  /* 0x000000ff03007812 */ /* 0x000fc400078ec0ff */
[----:B------:R-:W-:Y:S02]  /*229c0*/  PRMT R3, R15, 0x5410, R13 ;  /* 0x000054100f037816 */ /* 0x000fe4000000000d */
[----:B------:R-:W-:Y:S02]  /*229d0*/  PRMT R12, R12, 0x5410, R14 ;  /* 0x000054100c0c7816 */ /* 0x000fe4000000000e */
[----:B------:R-:W-:Y:S01]  /*229e0*/  PRMT R7, R7, 0x5410, R2 ;  /* 0x0000541007077816 */ /* 0x000fe20000000002 */
[----:B------:R-:W-:Y:S01]  /*229f0*/  IMAD.WIDE.U32 R16, R21, -0x326172a9, RZ ;  /* 0xcd9e8d5715107825 */ /* 0x000fe200078e00ff */
[----:B------:R-:W-:Y:S01]  /*22a00*/  PRMT R6, R0, 0x5410, R6 ;  /* 0x0000541000067816 */ /* 0x000fe20000000006 */
[--C-:B------:R-:W-:Y:S02]  /*22a10*/  HSET2.LE.AND R0, R3, R223.reuse, PT ;  /* 0x000000df03007233 */ /* 0x100fe40003803000 */
[--C-:B------:R-:W-:Y:S02]  /*22a20*/  HSET2.LE.AND R2, R12, R223.reuse, PT ;  /* 0x000000df0c027233 */ /* 0x100fe40003803000 */
[--C-:B------:R-:W-:Y:S01]  /*22a30*/  HSET2.LE.AND R3, R7, R223.reuse, PT ;  /* 0x000000df07037233 */ /* 0x100fe20003803000 */
[----:B------:R-:W-:Y:S01]  /*22a40*/  LOP3.LUT R17, R17, R248, R40, 0x96, !PT ;  /* 0x000000f811117212 */ /* 0x000fe200078e9628 */
[----:B------:R-:W-:Y:S01]  /*22a50*/  HSET2.LE.AND R6, R6, R223, PT ;  /* 0x000000df06067233 */ /* 0x000fe20003803000 */
[----:B------:R-:W-:-:S02]  /*22a60*/  LOP3.LUT R15, R195, R2, RZ, 0xc0, !PT ;  /* 0x00000002c30f7212 */ /* 0x000fc400078ec0ff */
[----:B------:R-:W-:Y:S01]  /*22a70*/  LOP3.LUT R12, R207, R3, RZ, 0xc0, !PT ;  /* 0x00000003cf0c7212 */ /* 0x000fe200078ec0ff */
[----:B------:R-:W-:Y:S01]  /*22a80*/  IMAD.WIDE.U32 R2, R23, -0x2daee0ad, RZ ;  /* 0xd2511f5317027825 */ /* 0x000fe200078e00ff */
[----:B------:R-:W-:-:S03]  /*22a90*/  LOP3.LUT R13, R204, R6, RZ, 0xc0, !PT ;  /* 0x00000006cc0d7212 */ /* 0x000fc600078ec0ff */
[----:B------:R-:W-:Y:S01]  /*22aa0*/  IMAD.WIDE.U32 R22, R17, -0x2daee0ad, RZ ;  /* 0xd2511f5311167825 */ /* 0x000fe200078e00ff */
[----:B------:R-:W-:-:S03]  /*22ab0*/  LOP3.LUT R3, R3, R247, R20, 0x96, !PT ;  /* 0x000000f703037212 */ /* 0x000fc600078e9614 */
[----:B------:R-:W-:Y:S01]  /*22ac0*/  IMAD.WIDE.U32 R6, R42, -0x326172a9, RZ ;  /* 0xcd9e8d572a067825 */ /* 0x000fe200078e00ff */
[----:B------:R-:W-:Y:S02]  /*22ad0*/  LOP3.LUT R2, R23, R244, R2, 0x96, !PT ;  /* 0x000000f417027212 */ /* 0x000fe400078e9602 */
[----:B------:R-:W-:Y:S01]  /*22ae0*/  LOP3.LUT R14, R208, R0, RZ, 0xc0, !PT ;  /* 0x00000000d00e7212 */ /* 0x000fe200078ec0ff */
[----:B------:R-:W-:Y:S01]  /*22af0*/  IMAD.WIDE.U32 R18, R3, -0x326172a9, RZ ;  /* 0xcd9e8d5703127825 */ /* 0x000fe200078e00ff */
[----:B------:R-:W-:Y:S01]  /*22b00*/  LOP3.LUT R7, R7, R238, R152, 0x96, !PT ;  /* 0x000000ee07077212 */ /* 0x000fe200078e9698 */
[----:B--2---:R-:W-:Y:S01]  /*22b10*/  HMMA.16816.F32 R140, R8, R36, R52 ;  /* 0x00000024088c723c */ /* 0x004fe20000001834 */
[----:B------:R-:W-:Y:S01]  /*22b20*/  LOP3.LUT R0, R71, R248, R6, 0x96, !PT ;  /* 0x000000f847007212 */ /* 0x000fe200078e9606 */
[----:B------:R-:W-:Y:S01]  /*22b30*/  IMAD.WIDE.U32 R2, R2, -0x326172a9, RZ ;  /* 0xcd9e8d5702027825 */ /* 0x000fe200078e00ff */
[----:B------:R1:W5:Y:S03]  /*22b40*/  LDL.LU R208, [R1+0x334] ;  /* 0x0003340001d07983 */ /* 0x0003660000300800 */
[----:B------:R-:W-:-:S04]  /*22b50*/  IMAD.WIDE.U32 R6, R7, -0x2daee0ad, RZ ;  /* 0xd2511f5307067825 */ /* 0x000fc800078e00ff */
[----:B------:R-:W-:Y:S01]  /*22b60*/  IMAD.WIDE.U32 R68, R0, -0x2daee0ad, RZ ;  /* 0xd2511f5300447825 */ /* 0x000fe200078e00ff */
[----:B------:R-:W-:Y:S01]  /*22b70*/  LOP3.LUT R0, R3, R249, R18, 0x96, !PT ;  /* 0x000000f903007212 */ /* 0x000fe200078e9612 */
[----:B------:R-:W-:Y:S01]  /*22b80*/  HMMA.16816.F32 R80, R8, R28, R80 ;  /* 0x0000001c0850723c */ /* 0x000fe20000001850 */
[----:B------:R-:W-:Y:S01]  /*22b90*/  LOP3.LUT R20, R7, R247, R88, 0x96, !PT ;  /* 0x000000f707147212 */ /* 0x000fe200078e9658 */
[----:B------:R1:W5:Y:S01]  /*22ba0*/  LDL.LU R207, [R1+0x330] ;  /* 0x0003300001cf7983 */ /* 0x0003620000300800 */
[----:B------:R-:W-:-:S05]  /*22bb0*/  SHF.R.U32.HI R7, RZ, 0x10, R0 ;  /* 0x00000010ff077819 */ /* 0x000fca0000011600 */
[C---:B------:R-:W-:Y:S01]  /*22bc0*/  HMMA.16816.F32 R76, R8.reuse, R30, R76 ;  /* 0x0000001e084c723c */ /* 0x040fe2000000184c */
[----:B------:R-:W-:Y:S01]  /*22bd0*/  LOP3.LUT R18, R69, R244, R6, 0x96, !PT ;  /* 0x000000f445127212 */ /* 0x000fe200078e9606 */
[----:B------:R1:W5:Y:S06]  /*22be0*/  LDL.LU R204, [R1+0x32c] ;  /* 0x00032c0001cc7983 */ /* 0x00036c0000300800 */
[----:B------:R-:W-:Y:S01]  /*22bf0*/  HMMA.16816.F32 R52, R8, R38, R44 ;  /* 0x000000260834723c */ /* 0x000fe2000000182c */
[----:B------:R-:W-:-:S06]  /*22c00*/  SHF.R.U32.HI R6, RZ, 0x18, R0 ;  /* 0x00000018ff067819 */ /* 0x000fcc0000011600 */
        /* <DEDUP_REMOVED lines=25> */
[C---:B------:R-:W-:Y:S03]  /*22da0*/  HMMA.16816.F32 R64, R12.reuse, R36, R64 ;  /* 0x000000240c40723c */ /* 0x040fe60000001840 */
[----:B------:R-:W-:Y:S02]  /*22db0*/  LOP3.LUT R0, R3, R249, R28, 0x96, !PT ;  /* 0x000000f903007212 */ /* 0x000fe400078e961c */
[----:B------:R-:W-:Y:S02]  /*22dc0*/  LOP3.LUT R3, R2, 0xffff, RZ, 0xc0, !PT ;  /* 0x0000ffff02037812 */ /* 0x000fe400078ec0ff */
[----:B------:R-:W-:Y:S01]  /*22dd0*/  SHF.R.U32.HI R6, RZ, 0x10, R2 ;  /* 0x00000010ff067819 */ /* 0x000fe20000011602 */
[----:B------:R-:W-:Y:S01]  /*22de0*/  HMMA.16816.F32 R44, R12, R30, R56 ;  /* 0x0000001e0c2c723c */ /* 0x000fe20000001838 */
[----:B------:R-:W-:-:S07]  /*22df0*/  SHF.R.U32.HI R3, RZ, 0x8, R3 ;  /* 0x00000008ff037819 */ /* 0x000fce0000011603 */
[----:B------:R-:W-:Y:S01]  /*22e00*/  HMMA.16816.F32 R36, R12, R38, R60 ;  /* 0x000000260c24723c */ /* 0x000fe2000000183c */
[----:B------:R-:W-:-:S06]  /*22e10*/  LOP3.LUT R7, R0, 0xff, RZ, 0xc0, !PT ;  /* 0x000000ff00077812 */ /* 0x000fcc00078ec0ff */
[----:B------:R-:W-:Y:S02]  /*22e20*/  LOP3.LUT R14, R2, 0xff, RZ, 0xc0, !PT ;  /* 0x000000ff020e7812 */ /* 0x000fe400078ec0ff */
[----:B------:R-:W-:Y:S02]  /*22e30*/  SHF.R.U32.HI R12, RZ, 0x18, R2 ;  /* 0x00000018ff0c7819 */ /* 0x000fe40000011602 */
[----:B------:R-:W-:Y:S02]  /*22e40*/  LOP3.LUT R2, R0, 0xffff, RZ, 0xc0, !PT ;  /* 0x0000ffff00027812 */ /* 0x000fe400078ec0ff */
[----:B------:R-:W-:Y:S02]  /*22e50*/  LOP3.LUT R13, R6, 0xff, RZ, 0xc0, !PT ;  /* 0x000000ff060d7812 */ /* 0x000fe400078ec0ff */
[----:B------:R-:W-:Y:S02]  /*22e60*/  SHF.R.U32.HI R6, RZ, 0x8, R2 ;  /* 0x00000008ff067819 */ /* 0x000fe40000011602 */
[----:B------:R-:W-:-:S02]  /*22e70*/  PRMT R2, R14, 0x5410, R3 ;  /* 0x000054100e027816 */ /* 0x000fc40000000003 */
[----:B------:R-:W-:Y:S02]  /*22e80*/  SHF.R.U32.HI R3, RZ, 0x10, R0 ;  /* 0x00000010ff037819 */ /* 0x000fe40000011600 */
[----:B------:R-:W-:Y:S02]  /*22e90*/  PRMT R13, R13, 0x5410, R12 ;  /* 0x000054100d0d7816 */ /* 0x000fe4000000000c */
[----:B------:R-:W-:Y:S02]  /*22ea0*/  PRMT R7, R7, 0x5410, R6 ;  /* 0x0000541007077816 */ /* 0x000fe40000000006 */
[----:B------:R-:W-:Y:S01]  /*22eb0*/  SHF.R.U32.HI R12, RZ, 0x18, R0 ;  /* 0x00000018ff0c7819 */ /* 0x000fe20000011600 */
[--C-:B------:R-:W-:Y:S01]  /*22ec0*/  HSET2.LE.AND R0, R2, R223.reuse, PT ;  /* 0x000000df02007233 */ /* 0x100fe20003803000 */
[----:B------:R-:W-:Y:S01]  /*22ed0*/  LOP3.LUT R6, R3, 0xff, RZ, 0xc0, !PT ;  /* 0x000000ff03067812 */ /* 0x000fe200078ec0ff */
[--C-:B------:R-:W-:Y:S01]  /*22ee0*/  HSET2.LE.AND R2, R13, R223.reuse, PT ;  /* 0x000000df0d027233 */ /* 0x100fe20003803000 */
[----:B------:R-:W-:Y:S01]  /*22ef0*/  LOP3.LUT R16, R19, R246, R16, 0x96, !PT ;  /* 0x000000f613107212 */ /* 0x000fe200078e9610 */
[----:B------:R-:W-:Y:S01]  /*22f00*/  HSET2.LE.AND R3, R7, R223, PT ;  /* 0x000000df07037233 */ /* 0x000fe20003803000 */
[----:B------:R-:W-:-:S02]  /*22f10*/  PRMT R6, R6, 0x5410, R12 ;  /* 0x0000541006067816 */ /* 0x000fc4000000000c */
[----:B------:R-:W-:Y:S02]  /*22f20*/  LOP3.LUT R15, R196, R2, RZ, 0xc0, !PT ;  /* 0x00000002c40f7212 */ /* 0x000fe400078ec0ff */
[----:B------:R-:W-:Y:S01]  /*22f30*/  LOP3.LUT R12, R156, R3, RZ, 0xc0, !PT ;  /* 0x000000039c0c7212 */ /* 0x000fe200078ec0ff */
[----:B------:R-:W-:Y:S01]  /*22f40*/  IMAD.WIDE.U32 R2, R16, -0x2daee0ad, RZ ;  /* 0xd2511f5310027825 */ /* 0x000fe200078e00ff */
[----:B------:R-:W-:Y:S01]  /*22f50*/  HSET2.LE.AND R6, R6, R223, PT ;  /* 0x000000df06067233 */ /* 0x000fe20003803000 */
[----:B------:R-:W-:Y:S01]  /*22f60*/  LOP3.LUT R14, R252, R0, RZ, 0xc0, !PT ;  /* 0x00000000fc0e7212 */ /* 0x000fe200078ec0ff */
[----:B---3--:R-:W-:Y:S02]  /*22f70*/  HMMA.16816.F32 R152, R8, R24, R80 ;  /* 0x000000180898723c */ /* 0x008fe40000001850 */
[----:B------:R-:W-:Y:S02]  /*22f80*/  LOP3.LUT R0, R3, R243, R22, 0x96, !PT ;  /* 0x000000f303007212 */ /* 0x000fe400078e9616 */
[----:B------:R-:W-:Y:S01]  /*22f90*/  LOP3.LUT R13, R251, R6, RZ, 0xc0, !PT ;  /* 0x00000006fb0d7212 */ /* 0x000fe200078ec0ff */
[----:B------:R-:W2:Y:S01]  /*22fa0*/  LDSM.16.MT88.4 R20, [R206+0x5c00] ;  /* 0x005c0000ce14783b */ /* 0x000ea20000004200 */
[----:B------:R-:W-:-:S02]  /*22fb0*/  LOP3.LUT R7, R2, 0xffff, RZ, 0xc0, !PT ;  /* 0x0000ffff02077812 */ /* 0x000fc400078ec0ff */
[----:B------:R-:W-:Y:S01]  /*22fc0*/  HMMA.16816.F32 R148, R8, R26, R76 ;  /* 0x0000001a0894723c */ /* 0x000fe2000000184c */
[----:B------:R-:W-:Y:S02]  /*22fd0*/  LOP3.LUT R16, R2, 0xff, RZ, 0xc0, !PT ;  /* 0x000000ff02107812 */ /* 0x000fe400078ec0ff */
[----:B------:R-:W-:-:S05]  /*22fe0*/  SHF.R.U32.HI R6, RZ, 0x10, R2 ;  /* 0x00000010ff067819 */ /* 0x000fca0000011602 */
[----:B----4-:R-:W-:Y:S01]  /*22ff0*/  HMMA.16816.F32 R140, R8, R32, R140 ;  /* 0x00000020088c723c */ /* 0x010fe2000000188c */
[----:B------:R-:W-:-:S07]  /*23000*/  SHF.R.U32.HI R3, RZ, 0x10, R0 ;  /* 0x00000010ff037819 */ /* 0x000fce0000011600 */
[----:B------:R-:W-:Y:S07]  /*23010*/  HMMA.16816.F32 R48, R8, R34, R52 ;  /* 0x000000220830723c */ /* 0x000fee0000001834 */
[----:B------:R-:W-:Y:S02]  /*23020*/  SHF.R.U32.HI R10, RZ, 0x18, R2 ;  /* 0x00000018ff0a7819 */ /* 0x000fe40000011602 */
[C---:B------:R-:W-:Y:S02]  /*23030*/  LOP3.LUT R2, R0.reuse, 0xffff, RZ, 0xc0, !PT ;  /* 0x0000ffff00027812 */ /* 0x040fe400078ec0ff */
        /* <DEDUP_REMOVED lines=8> */
[----:B------:R-:W-:Y:S01]  /*230c0*/  SHF.R.U32.HI R7, RZ, 0x8, R7 ;  /* 0x00000008ff077819 */ /* 0x000fe20000011607 */
[--C-:B------:R-:W-:Y:S01]  /*230d0*/  HSET2.LE.AND R2, R6, R223.reuse, PT ;  /* 0x000000df06027233 */ /* 0x100fe20003803000 */
[----:B------:R-:W-:Y:S01]  /*230e0*/  IMAD.MOV.U32 R6, RZ, RZ, R164 ;  /* 0x000000ffff067224 */ /* 0x000fe200078e00a4 */
[--C-:B------:R-:W-:Y:S01]  /*230f0*/  HSET2.LE.AND R0, R0, R223.reuse, PT ;  /* 0x000000df00007233 */ /* 0x100fe20003803000 */
[----:B------:R-:W-:Y:S01]  /*23100*/  PRMT R7, R16, 0x5410, R7 ;  /* 0x0000541010077816 */ /* 0x000fe20000000007 */
[--C-:B------:R-:W-:Y:S01]  /*23110*/  HSET2.LE.AND R3, R3, R223.reuse, PT ;  /* 0x000000df03037233 */ /* 0x100fe20003803000 */
[----:B------:R-:W-:Y:S02]  /*23120*/  LOP3.LUT R11, R29, R246, R70, 0x96, !PT ;  /* 0x000000f61d0b7212 */ /* 0x000fe400078e9646 */
[----:B------:R-:W-:Y:S01]  /*23130*/  LOP3.LUT R139, R6, R0, RZ, 0xc0, !PT ;  /* 0x00000000068b7212 */ /* 0x000fe200078ec0ff */
[----:B------:R-:W-:Y:S01]  /*23140*/  HSET2.LE.AND R0, R7, R223, PT ;  /* 0x000000df07007233 */ /* 0x000fe20003803000 */
[----:B------:R-:W-:-:S02]  /*23150*/  LOP3.LUT R136, R192, R2, RZ, 0xc0, !PT ;  /* 0x00000002c0887212 */ /* 0x000fc400078ec0ff */
[----:B------:R-:W-:Y:S01]  /*23160*/  LOP3.LUT R137, R191, R3, RZ, 0xc0, !PT ;  /* 0x00000003bf897212 */ /* 0x000fe200078ec0ff */
[----:B------:R-:W-:Y:S01]  /*23170*/  IMAD.WIDE.U32 R2, R11, -0x2daee0ad, RZ ;  /* 0xd2511f530b027825 */ /* 0x000fe200078e00ff */
[----:B------:R-:W-:-:S04]  /*23180*/  LOP3.LUT R138, R193, R0, RZ, 0xc0, !PT ;  /* 0x00000000c18a7212 */ /* 0x000fc800078ec0ff */
[----:B------:R-:W-:Y:S02]  /*23190*/  LOP3.LUT R0, R3, R243, R68, 0x96, !PT ;  /* 0x000000f303007212 */ /* 0x000fe400078e9644 */
[----:B------:R-:W-:Y:S02]  /*231a0*/  LOP3.LUT R7, R2, 0xffff, RZ, 0xc0, !PT ;  /* 0x0000ffff02077812 */ /* 0x000fe400078ec0ff */
[C---:B------:R-:W-:Y:S02]  /*231b0*/  LOP3.LUT R3, R0.reuse, 0xffff, RZ, 0xc0, !PT ;  /* 0x0000ffff00037812 */ /* 0x040fe400078ec0ff */
[--C-:B------:R-:W-:Y:S02]  /*231c0*/  SHF.R.U32.HI R6, RZ, 0x10, R0.reuse ;  /* 0x00000010ff067819 */ /* 0x100fe40000011600 */
[----:B------:R-:W-:Y:S02]  /*231d0*/  LOP3.LUT R9, R0, 0xff, RZ, 0xc0, !PT ;  /* 0x000000ff00097812 */ /* 0x000fe400078ec0ff */
[----:B------:R-:W-:-:S02]  /*231e0*/  SHF.R.U32.HI R8, RZ, 0x18, R0 ;  /* 0x00000018ff087819 */ /* 0x000fc40000011600 */
[----:B------:R-:W-:Y:S02]  /*231f0*/  SHF.R.U32.HI R0, RZ, 0x8, R3 ;  /* 0x00000008ff007819 */ /* 0x000fe40000011603 */
[----:B------:R-:W-:Y:S01]  /*23200*/  LOP3.LUT R3, R6, 0xff, RZ, 0xc0, !PT ;  /* 0x000000ff06037812 */ /* 0x000fe200078ec0ff */
[----:B------:R-:W-:Y:S01]  /*23210*/  HMMA.16816.F32 R40, R12, R24, R40 ;  /* 0x000000180c28723c */ /* 0x000fe20000001828 */
[----:B------:R-:W-:Y:S02]  /*23220*/  SHF.R.U32.HI R6, RZ, 0x10, R2 ;  /* 0x00000010ff067819 */ /* 0x000fe40000011602 */
[----:B------:R-:W-:Y:S02]  /*23230*/  LOP3.LUT R10, R2, 0xff, RZ, 0xc0, !PT ;  /* 0x000000ff020a7812 */ /* 0x000fe400078ec0ff */
[----:B------:R-:W-:-:S03]  /*23240*/  SHF.R.U32.HI R7, RZ, 0x8, R7 ;  /* 0x00000008ff077819 */ /* 0x000fc60000011607 */
[----:B------:R-:W-:Y:S01]  /*23250*/  HMMA.16816.F32 R44, R12, R26, R44 ;  /* 0x0000001a0c2c723c */ /* 0x000fe2000000182c */
[----:B------:R-:W-:Y:S02]  /*23260*/  SHF.R.U32.HI R11, RZ, 0x18, R2 ;  /* 0x00000018ff0b7819 */ /* 0x000fe40000011602 */
[----:B------:R-:W-:-:S05]  /*23270*/  LOP3.LUT R6, R6, 0xff, RZ, 0xc0, !PT ;  /* 0x000000ff06067812 */ /* 0x000fca00078ec0ff */
[----:B------:R-:W-:Y:S01]  /*23280*/  HMMA.16816.F32 R156, R12, R32, R64 ;  /* 0x000000200c9c723c */ /* 0x000fe20000001840 */
[----:B------:R-:W-:Y:S02]  /*23290*/  PRMT R7, R10, 0x5410, R7 ;  /* 0x000054100a077816 */ /* 0x000fe40000000007 */
[----:B------:R-:W-:-:S05]  /*232a0*/  PRMT R0, R9, 0x5410, R0 ;  /* 0x0000541009007816 */ /* 0x000fca0000000000 */
[----:B------:R-:W-:Y:S01]  /*232b0*/  HMMA.16816.F32 R12, R12, R34, R36 ;  /* 0x000000220c0c723c */ /* 0x000fe20000001824 */
[----:B------:R-:W-:Y:S02]  /*232c0*/  PRMT R2, R3, 0x5410, R8 ;  /* 0x0000541003027816 */ /* 0x000fe40000000008 */
[----:B------:R-:W-:Y:S01]  /*232d0*/  PRMT R6, R6, 0x5410, R11 ;  /* 0x0000541006067816 */ /* 0x000fe2000000000b */
[--C-:B------:R-:W-:Y:S02]  /*232e0*/  HSET2.LE.AND R0, R0, R223.reuse, PT ;  /* 0x000000df00007233 */ /* 0x100fe40003803000 */
[--C-:B------:R-:W-:Y:S02]  /*232f0*/  HSET2.LE.AND R2, R2, R223.reuse, PT ;  /* 0x000000df02027233 */ /* 0x100fe40003803000 */
[--C-:B------:R-:W-:Y:S02]  /*23300*/  HSET2.LE.AND R3, R7, R223.reuse, PT ;  /* 0x000000df07037233 */ /* 0x100fe40003803000 */
[----:B------:R-:W-:Y:S01]  /*23310*/  HSET2.LE.AND R6, R6, R223, PT ;  /* 0x000000df06067233 */ /* 0x000fe20003803000 */
[----:B------:R-:W-:-:S02]  /*23320*/  LOP3.LUT R144, R250, R0, RZ, 0xc0, !PT ;  /* 0x00000000fa907212 */ /* 0x000fc400078ec0ff */
[----:B------:R-:W-:Y:S02]  /*23330*/  LOP3.LUT R145, R219, R2, RZ, 0xc0, !PT ;  /* 0x00000002db917212 */ /* 0x000fe400078ec0ff */
[----:B------:R-:W-:Y:S02]  /*23340*/  LOP3.LUT R146, R203, R3, RZ, 0xc0, !PT ;  /* 0x00000003cb927212 */ /* 0x000fe400078ec0ff */
[----:B------:R-:W-:Y:S01]  /*23350*/  LOP3.LUT R147, R201, R6, RZ, 0xc0, !PT ;  /* 0x00000006c9937212 */ /* 0x000fe200078ec0ff */
[----:B------:R-:W-:Y:S01]  /*23360*/  FADD.FTZ R0, R199, R194 ;  /* 0x000000c2c7007221 */ /* 0x000fe20000010000 */
[C---:B------:R-:W-:Y:S04]  /*23370*/  HMMA.16816.F32 R152, R136.reuse, R160, R152 ;  /* 0x000000a08898723c */ /* 0x040fe80000001898 */
[----:B------:R1:W-:Y:S04]  /*23380*/  STL [R1+0x6c], R0 ;  /* 0x00006c0001007387 */ /* 0x0003e80000100800 */
[----:B------:R-:W-:Y:S08]  /*23390*/  HMMA.16816.F32 R148, R136, R162, R148 ;  /* 0x000000a28894723c */ /* 0x000ff00000001894 */
[----:B------:R-:W-:Y:S08]  /*233a0*/  HMMA.16816.F32 R164, R144, R160, R40 ;  /* 0x000000a090a4723c */ /* 0x000ff00000001828 */
[----:B--2---:R-:W-:Y:S08]  /*233b0*/  HMMA.16816.F32 R140, R136, R20, R140 ;  /* 0x00000014888c723c */ /* 0x004ff0000000188c */
        /* <DEDUP_REMOVED lines=10> */
.L_x_1036:
[----:B-1-3--:R-:W2:Y:S02]  /*23460*/  LDL R0, [R1+0x2d8] ;  /* 0x0002d80001007983 */ /* 0x00aea40000100800 */
[----:B--2---:R-:W-:-:S13]  /*23470*/  ISETP.GT.AND P0, PT, R237, R0, PT ;  /* 0x00000000ed00720c */ /* 0x004fda0003f04270 */
[----:B------:R-:W-:Y:S05]  /*23480*/  @!P0 BRA `(.L_x_1041) ;  /* 0x000118f000008947 */ /* 0x000fea0003800000 */
[----:B------:R-:W2:Y:S04]  /*23490*/  LDL R7, [R1+0x2dc] ;  /* 0x0002dc0001077983 */ /* 0x000ea80000100800 */
[----:B------:R-:W3:Y:S04]  /*234a0*/  LDL.LU R6, [R1+0x244] ;  /* 0x0002440001067983 */ /* 0x000ee80000300800 */
[----:B------:R-:W4:Y:S04]  /*234b0*/  LDL.LU R10, [R1+0x290] ;  /* 0x00029000010a7983 */ /* 0x000f280000300800 */
[----:B------:R-:W4:Y:S01]  /*234c0*/  LDL.64 R8, [R1+0xa0] ;  /* 0x0000a00001087983 */ /* 0x000f220000100a00 */
[----:B------:R-:W-:-:S02]  /*234d0*/  IMAD.MOV.U32 R132, RZ, RZ, R37 ;  /* 0x000000ffff847224 */ /* 0x000fc400078e0025 */
[----:B------:R-:W-:Y:S02]  /*234e0*/  IMAD.MOV.U32 R3, RZ, RZ, R38 ;  /* 0x000000ffff037224 */ /* 0x000fe400078e0026 */
[----:B------:R-:W-:Y:S02]  /*234f0*/  IMAD.MOV.U32 R2, RZ, RZ, R39 ;  /* 0x000000ffff027224 */ /* 0x000fe400078e0027 */
[----:B------:R-:W-:Y:S01]  /*23500*/  IMAD.MOV.U32 R133, RZ, RZ, R36 ;  /* 0x000000ffff857224 */ /* 0x000fe200078e0024 */
[----:B--2---:R-:W-:Y:S01]  /*23510*/  SHF.R.S32.HI R0, RZ, 0x1f, R7 ;  /* 0x0000001fff007819 */ /* 0x004fe20000011407 */
[----:B------:R-:W-:Y:S01]  /*23520*/  IMAD.WIDE.U32 R4, R7, 0x70, RZ ;  /* 0x0000007007047825 */ /* 0x000fe200078e00ff */
[----:B---3--:R-:W-:-:S03]  /*23530*/  SHF.R.S32.HI R4, RZ, 0x1f, R6 ;  /* 0x0000001fff047819 */ /* 0x008fc60000011406 */
[----:B------:R-:W-:-:S05]  /*23540*/  IMAD R0, R0, 0x70, RZ ;  /* 0x0000007000007824 */ /* 0x000fca00078e02ff */
[----:B------:R-:W-:Y:S02]  /*23550*/  IADD3 R0, R5, R0, RZ ;  /* 0x0000000005007210 */ /* 0x000fe40007ffe0ff */
[----:B------:R-:W-:Y:S02]  /*23560*/  SHF.L.U64.HI R5, R6, 0x1, R4 ;  /* 0x0000000106057819 */ /* 0x000fe40000010204 */
[----:B----4-:R-:W-:Y:S01]  /*23570*/  SHF.R.S32.HI R4, RZ, 0x1f, R10 ;  /* 0x0000001fff047819 */ /* 0x010fe2000001140a */
[----:B------:R1:W-:Y:S03]  /*23580*/  STL [R1+0x2d4], R0 ;  /* 0x0002d40001007387 */ /* 0x0003e60000100800 */
[C---:B------:R-:W-:Y:S01]  /*23590*/  SHF.L.U64.HI R11, R10.reuse, 0x1, R4 ;  /* 0x000000010a0b7819 */ /* 0x040fe20000010204 */
[----:B------:R2:W-:Y:S01]  /*235a0*/  STL [R1+0x2cc], R5 ;  /* 0x0002cc0501007387 */ /* 0x0005e20000100800 */
[----:B------:R-:W-:-:S02]  /*235b0*/  IMAD.SHL.U32 R10, R10, 0x2, RZ ;  /* 0x000000020a0a7824 */ /* 0x000fc400078e00ff */
[----:B-1----:R-:W-:Y:S01]  /*235c0*/  IMAD R0, R7, 0x38, R6 ;  /* 0x0000003807007824 */ /* 0x002fe200078e0206 */
[----:B------:R-:W-:Y:S01]  /*235d0*/  SHF.L.U32 R6, R6, 0x1, RZ ;  /* 0x0000000106067819 */ /* 0x000fe200000006ff */
[----:B--2---:R-:W-:-:S03]  /*235e0*/  IMAD R5, R9, 0x60, RZ ;  /* 0x0000006009057824 */ /* 0x004fc600078e02ff */
[----:B------:R-:W-:Y:S01]  /*235f0*/  IADD3 R0, R0, 0x1, RZ ;  /* 0x0000000100007810 */ /* 0x000fe20007ffe0ff */
[----:B------:R1:W-:Y:S03]  /*23600*/  STL [R1+0x2d0], R6 ;  /* 0x0002d00601007387 */ /* 0x0003e60000100800 */
[----:B------:R-:W-:Y:S01]  /*23610*/  SHF.R.S32.HI R4, RZ, 0x1f, R0 ;  /* 0x0000001fff047819 */ /* 0x000fe20000011400 */
[----:B------:R-:W-:Y:S03]  /*23620*/  STL [R1+0x2c4], R11 ;  /* 0x0002c40b01007387 */ /* 0x000fe60000100800 */
[C---:B------:R-:W-:Y:S02]  /*23630*/  SHF.L.U64.HI R4, R0.reuse, 0x1, R4 ;  /* 0x0000000100047819 */ /* 0x040fe40000010204 */
[----:B------:R-:W-:Y:S01]  /*23640*/  SHF.L.U32 R0, R0, 0x1, RZ ;  /* 0x0000000100007819 */ /* 0x000fe200000006ff */
[----:B-1----:R-:W-:-:S04]  /*23650*/  IMAD.WIDE.U32 R6, R8, 0x60, RZ ;  /* 0x0000006008067825 */ /* 0x002fc800078e00ff */
[----:B------:R-:W-:Y:S01]  /*23660*/  IMAD.IADD R5, R5, 0x1, R7 ;  /* 0x0000000105057824 */ /* 0x000fe200078e0207 */
[----:B------:R-:W-:Y:S04]  /*23670*/  STL.64 [R1+0x320], R6 ;  /* 0x0003200601007387 */ /* 0x000fe80000100a00 */
[----:B------:R1:W-:Y:S02]  /*23680*/  STL [R1+0x2c8], R10 ;  /* 0x0002c80a01007387 */ /* 0x0003e40000100800 */
[C---:B-1----:R-:W-:Y:S02]  /*23690*/  SHF.L.U64.HI R10, R8.reuse, 0x6, R9 ;  /* 0x00000006080a7819 */ /* 0x042fe40000010209 */
[----:B------:R-:W-:-:S03]  /*236a0*/  SHF.L.U32 R8, R8, 0x6, RZ ;  /* 0x0000000608087819 */ /* 0x000fc600000006ff */
[----:B------:R1:W-:Y:S04]  /*236b0*/  STL [R1+0x31c], R10 ;  /* 0x00031c0a01007387 */ /* 0x0003e80000100800 */
[----:B------:R1:W-:Y:S04]  /*236c0*/  STL [R1+0x328], R8 ;  /* 0x0003280801007387 */ /* 0x0003e80000100800 */
[----:B------:R1:W-:Y:S04]  /*236d0*/  STL [R1+0x2c0], R5 ;  /* 0x0002c00501007387 */ /* 0x0003e80000100800 */
[----:B------:R1:W-:Y:S04]  /*236e0*/  STL [R1+0x2b8], R0 ;  /* 0x0002b80001007387 */ /* 0x0003e80000100800 */
[----:B------:R1:W-:Y:S02]  /*236f0*/  STL [R1+0x2bc], R4 ;  /* 0x0002bc0401007387 */ /* 0x0003e40000100800 */
.L_x_1044:
[----:B-1----:R-:W2:Y:S01]  /*23700*/  LDL R0, [R1] ;  /* 0x0000000001007983 */ /* 0x002ea20000100800 */
[----:B------:R-:W-:Y:S04]  /*23710*/  DEPBAR.LE SB0, 0x0 ;  /* 0x000080000000791a */ /* 0x000fe80000000000 */
[----:B------:R-:W-:Y:S01]  /*23720*/  WARPSYNC 0xffffffff ;  /* 0xffffffff00007948 */ /* 0x000fe20003800000 */
[----:B------:R-:W3:Y:S01]  /*23730*/  LDL.64 R20, [R1+0x58] ;  /* 0x0000580001147983 */ /* 0x000ee20000100a00 */
[----:B------:R-:W-:Y:S01]  /*23740*/  IADD3 R252, R237, -0x1, RZ ;  /* 0xffffffffedfc7810 */ /* 0x000fe20007ffe0ff */
[----:B------:R-:W-:Y:S03]  /*23750*/  BSSY B0, `(.L_x_1042) ;  /* 0x00000ca000007945 */ /* 0x000fe60003800000 */
[----:B------:R-:W-:Y:S01]  /*23760*/  SHF.R.S32.HI R6, RZ, 0x1f, R252 ;  /* 0x0000001fff067819 */ /* 0x000fe200000114fc */
[----:B------:R-:W4:Y:S06]  /*23770*/  LDL.64 R8, [R1+0x2f0] ;  /* 0x0002f00001087983 */ /* 0x000f2c0000100a00 */
[----:B------:R-:W4:Y:S06]  /*23780*/  LDL.64 R4, [R1+0x2f8] ;  /* 0x0002f80001047983 */ /* 0x000f2c0000100a00 */
[----:B------:R-:W4:Y:S06]  /*23790*/  LDL.64 R18, [R1+0x88] ;  /* 0x0000880001127983 */ /* 0x000f2c0000100a00 */
[----:B------:R-:W-:Y:S01]  /*237a0*/  BAR.SYNC.DEFER_BLOCKING 0x0 ;  /* 0x0000000000007b1d */ /* 0x000fe20000010000 */
[----:B--2--5:R-:W-:Y:S02]  /*237b0*/  ISETP.GE.AND P0, PT, R241, R0, PT ;  /* 0x00000000f100720c */ /* 0x024fe40003f06270 */
[C-C-:B---3--:R-:W-:Y:S01]  /*237c0*/  SHF.L.U64.HI R0, R20.reuse, 0x7, R21.reuse ;  /* 0x0000000714007819 */ /* 0x148fe20000010215 */
[C---:B------:R-:W-:Y:S01]  /*237d0*/  IMAD.SHL.U32 R7, R20.reuse, 0x80, RZ ;  /* 0x0000008014077824 */ /* 0x040fe200078e00ff */
[C---:B------:R-:W-:Y:S01]  /*237e0*/  SHF.L.U64.HI R16, R20.reuse, 0x6, R21 ;  /* 0x0000000614107819 */ /* 0x040fe20000010215 */
[----:B------:R-:W-:Y:S04]  /*237f0*/  IMAD.WIDE.U32 R14, R20, 0x60, RZ ;  /* 0x00000060140e7825 */ /* 0x000fe800078e00ff */
[----:B------:R-:W-:Y:S04]  /*23800*/  IMAD R0, R0, R252, RZ ;  /* 0x000000fc00007224 */ /* 0x000fe800078e02ff */
[----:B------:R-:W-:Y:S01]  /*23810*/  @P0 STS [R236+0x4000], RZ ;  /* 0x004000ffec000388 */ /* 0x000fe20000000800 */
[----:B------:R-:W-:Y:S02]  /*23820*/  IMAD R11, R21, 0x60, RZ ;  /* 0x00000060150b7824 */ /* 0x000fe400078e02ff */
[-C--:B------:R-:W-:Y:S02]  /*23830*/  IMAD R0, R6, R7.reuse, R0 ;  /* 0x0000000706007224 */ /* 0x080fe400078e0200 */
[----:B----4-:R-:W-:Y:S01]  /*23840*/  IMAD.MOV.U32 R5, RZ, RZ, R9 ;  /* 0x000000ffff057224 */ /* 0x010fe200078e0009 */
[----:B------:R-:W-:Y:S01]  /*23850*/  @P0 STS [R236+0x4004], RZ ;  /* 0x004004ffec000388 */ /* 0x000fe20000000800 */
[----:B------:R-:W-:Y:S02]  /*23860*/  IMAD.IADD R11, R11, 0x1, R15 ;  /* 0x000000010b0b7824 */ /* 0x000fe400078e020f */
[----:B------:R-:W-:Y:S03]  /*23870*/  IMAD.WIDE.U32 R4, R252, R7, R4 ;  /* 0x00000007fc047225 */ /* 0x000fe600078e0004 */
[----:B------:R-:W-:Y:S01]  /*23880*/  @P0 STS.64 [R236+0x4008], RZ ;  /* 0x004008ffec000388 */ /* 0x000fe20000000a00 */
[----:B------:R-:W-:Y:S01]  /*23890*/  IMAD.IADD R0, R5, 0x1, R0 ;  /* 0x0000000105007824 */ /* 0x000fe200078e0200 */
[----:B------:R-:W-:Y:S01]  /*238a0*/  @!P0 LEA R12, P6, R4, R18, 0x1 ;  /* 0x00000012040c8211 */ /* 0x000fe200078c08ff */
[C---:B------:R-:W-:Y:S01]  /*238b0*/  IMAD.SHL.U32 R9, R20.reuse, 0x40, RZ ;  /* 0x0000004014097824 */ /* 0x040fe200078e00ff */
        /* <DEDUP_REMOVED lines=35> */
[----:B------:R-:W2:Y:S06]  /*23af0*/  LDSM.16.M88.4 R32, [R204+0x2400] ;  /* 0x00240000cc20783b */ /* 0x000eac0000000200 */
[----:B------:R-:W4:Y:S06]  /*23b00*/  LDL R0, [R1+0x2d8] ;  /* 0x0002d80001007983 */ /* 0x000f2c0000100800 */
[----:B------:R-:W1:Y:S06]  /*23b10*/  LDSM.16.M88.4 R48, [R204+0x2800] ;  /* 0x00280000cc30783b */ /* 0x000e6c0000000200 */
[----:B------:R-:W0:Y:S06]  /*23b20*/  LDGDEPBAR ;  /* 0x00000000000079af */ /* 0x000e2c0000000000 */
[----:B------:R-:W1:Y:S01]  /*23b30*/  LDSM.16.M88.4 R64, [R204+0x2c00] ;  /* 0x002c0000cc40783b */ /* 0x000e620000000200 */
[-C--:B---3--:R-:W-:Y:S05]  /*23b40*/  HMMA.16816.F32 R4, R128, R16.reuse, RZ ;  /* 0x000000108004723c */ /* 0x088fea00000018ff */
[----:B------:R-:W3:Y:S03]  /*23b50*/  LDSM.16.M88.4 R80, [R204+0x3000] ;  /* 0x00300000cc50783b */ /* 0x000ee60000000200 */
[C---:B--2---:R-:W-:Y:S03]  /*23b60*/  HMMA.16816.F32 R8, R124.reuse, R16, RZ ;  /* 0x000000107c08723c */ /* 0x044fe600000018ff */
[----:B------:R-:W2:Y:S06]  /*23b70*/  LDSM.16.M88.4 R96, [R204+0x3400] ;  /* 0x00340000cc60783b */ /* 0x000eac0000000200 */
[----:B------:R-:W2:Y:S01]  /*23b80*/  LDSM.16.M88.4 R112, [R204+0x3800] ;  /* 0x00380000cc70783b */ /* 0x000ea20000000200 */
[-C--:B-1----:R-:W-:Y:S05]  /*23b90*/  HMMA.16816.F32 R12, R124, R18.reuse, RZ ;  /* 0x000000127c0c723c */ /* 0x082fea00000018ff */
[----:B------:R-:W1:Y:S03]  /*23ba0*/  LDSM.16.M88.4 R168, [R204+0x3c00] ;  /* 0x003c0000cca8783b */ /* 0x000e660000000200 */
[C---:B------:R-:W-:Y:S03]  /*23bb0*/  HMMA.16816.F32 R16, R128.reuse, R18, RZ ;  /* 0x000000128010723c */ /* 0x040fe600000018ff */
[----:B------:R-:W-:Y:S05]  /*23bc0*/  LDSM.16.M88.4 R172, [R208] ;  /* 0x00000000d0ac783b */ /* 0x000fea0000000200 */
[-C--:B------:R-:W-:Y:S01]  /*23bd0*/  HMMA.16816.F32 R20, R128, R32.reuse, RZ ;  /* 0x000000208014723c */ /* 0x080fe200000018ff */
[----:B------:R-:W1:Y:S06]  /*23be0*/  LDSM.16.M88.4 R176, [R209] ;  /* 0x00000000d1b0783b */ /* 0x000e6c0000000200 */
[----:B------:R-:W1:Y:S01]  /*23bf0*/  LDSM.16.M88.4 R180, [R208+0x1000] ;  /* 0x00100000d0b4783b */ /* 0x000e620000000200 */
[C---:B------:R-:W-:Y:S05]  /*23c00*/  HMMA.16816.F32 R24, R124.reuse, R32, RZ ;  /* 0x000000207c18723c */ /* 0x040fea00000018ff */
[----:B------:R-:W1:Y:S03]  /*23c10*/  LDSM.16.M88.4 R184, [R216] ;  /* 0x00000000d8b8783b */ /* 0x000e660000000200 */
[-C--:B------:R-:W-:Y:S03]  /*23c20*/  HMMA.16816.F32 R28, R124, R34.reuse, RZ ;  /* 0x000000227c1c723c */ /* 0x080fe600000018ff */
[----:B------:R-:W1:Y:S05]  /*23c30*/  LDSM.16.M88.4 R188, [R215] ;  /* 0x00000000d7bc783b */ /* 0x000e6a0000000200 */
[C---:B------:R-:W-:Y:S01]  /*23c40*/  HMMA.16816.F32 R32, R128.reuse, R34, RZ ;  /* 0x000000228020723c */ /* 0x040fe200000018ff */
[----:B------:R-:W1:Y:S06]  /*23c50*/  LDSM.16.M88.4 R192, [R214] ;  /* 0x00000000d6c0783b */ /* 0x000e6c0000000200 */
[----:B------:R-:W1:Y:S01]  /*23c60*/  LDSM.16.M88.4 R196, [R213] ;  /* 0x00000000d5c4783b */ /* 0x000e620000000200 */
[-C--:B------:R-:W-:Y:S05]  /*23c70*/  HMMA.16816.F32 R36, R128, R48.reuse, RZ ;  /* 0x000000308024723c */ /* 0x080fea00000018ff */
[----:B------:R-:W-:Y:S03]  /*23c80*/  LDSM.16.M88.4 R200, [R211] ;  /* 0x00000000d3c8783b */ /* 0x000fe60000000200 */
        /* <DEDUP_REMOVED lines=22> */
[----:B------:R-:W-:Y:S01]  /*23df0*/  HMMA.16816.F32 R128, R128, R170, RZ ;  /* 0x000000aa8080723c */ /* 0x000fe200000018ff */
[----:B------:R-:W1:Y:S07]  /*23e00*/  LDSM.16.M88.4 R168, [R212] ;  /* 0x00000000d4a8783b */ /* 0x000e6e0000000200 */
[-C--:B------:R-:W-:Y:S08]  /*23e10*/  HMMA.16816.F32 R4, R172, R176.reuse, R4 ;  /* 0x000000b0ac04723c */ /* 0x080ff00000001804 */
[C---:B------:R-:W-:Y:S08]  /*23e20*/  HMMA.16816.F32 R8, R180.reuse, R176, R8 ;  /* 0x000000b0b408723c */ /* 0x040ff00000001808 */
[-C--:B------:R-:W-:Y:S03]  /*23e30*/  HMMA.16816.F32 R12, R180, R178.reuse, R12 ;  /* 0x000000b2b40c723c */ /* 0x080fe6000000180c */
[----:B----4-:R-:W-:Y:S05]  /*23e40*/  ISETP.GT.AND P1, PT, R252, R0, PT ;  /* 0x00000000fc00720c */ /* 0x010fea0003f24270 */
        /* <DEDUP_REMOVED lines=31> */
[----:B------:R-:W-:Y:S07]  /*24040*/  HMMA.16816.F32 R128, R172, R178, R128 ;  /* 0x000000b2ac80723c */ /* 0x000fee0000001880 */
[----:B------:R-:W-:Y:S02]  /*24050*/  IMAD.MOV.U32 R174, RZ, RZ, R251 ;  /* 0x000000ffffae7224 */ /* 0x000fe400078e00fb */
[----:B------:R-:W-:Y:S01]  /*24060*/  IMAD.MOV.U32 R175, RZ, RZ, R250 ;  /* 0x000000ffffaf7224 */ /* 0x000fe200078e00fa */
[----:B------:R-:W-:-:S09]  /*24070*/  @!P1 BRA `(.L_x_1043) ;  /* 0x0000037000009947 */ /* 0x000fd20003800000 */
        /* <DEDUP_REMOVED lines=55> */
.L_x_1043:
[----:B------:R-:W-:Y:S05]  /*243f0*/  BSYNC B0 ;  /* 0x0000000000007941 */ /* 0x000fea0003800000 */
.L_x_1042:
[----:B------:R-:W-:Y:S01]  /*24400*/  LOP3.LUT R218, R218, 0xff7fffff, RZ, 0xc0, !PT ;  /* 0xff7fffffdada7812 */ /* 0x000fe200078ec0ff */
[----:B------:R-:W2:Y:S01]  /*24410*/  S2R R0, SR_TID.X ;  /* 0x0000000000007919 */ /* 0x000ea20000002100 */
[----:B------:R-:W-:Y:S02]  /*24420*/  LOP3.LUT R220, R220, 0xfff7ffff, RZ, 0xc0, !PT ;  /* 0xfff7ffffdcdc7812 */ /* 0x000fe400078ec0ff */
[----:B------:R-:W-:Y:S02]  /*24430*/  LOP3.LUT R219, R219, 0xffdfffff, RZ, 0xc0, !PT ;  /* 0xffdfffffdbdb7812 */ /* 0x000fe400078ec0ff */
[----:B------:R-:W-:Y:S02]  /*24440*/  LOP3.LUT R223, R223, 0xffffffbf, RZ, 0xc0, !PT ;  /* 0xffffffbfdfdf7812 */ /* 0x000fe400078ec0ff */
[----:B------:R-:W-:Y:S01]  /*24450*/  LOP3.LUT R221, R221, 0xfdffffff, RZ, 0xc0, !PT ;  /* 0xfdffffffdddd7812 */ /* 0x000fe200078ec0ff */
[----:B------:R-:W-:Y:S04]  /*24460*/  STL [R1+0x368], R205 ;  /* 0x000368cd01007387 */ /* 0x000fe80000100800 */
[----:B------:R-:W-:Y:S04]  /*24470*/  STL [R1+0x364], R206 ;  /* 0x000364ce01007387 */ /* 0x000fe80000100800 */
[----:B------:R-:W-:Y:S04]  /*24480*/  STL [R1+0x360], R241 ;  /* 0x000360f101007387 */ /* 0x000fe80000100800 */
[----:B------:R-:W-:Y:S01]  /*24490*/  STL [R1+0x35c], R236 ;  /* 0x00035cec01007387 */ /* 0x000fe20000100800 */
[----:B--2---:R-:W-:Y:S03]  /*244a0*/  IMAD.SHL.U32 R0, R0, 0x2, RZ ;  /* 0x0000000200007824 */ /* 0x004fe600078e00ff */
[----:B------:R-:W-:Y:S02]  /*244b0*/  STL [R1+0x358], R216 ;  /* 0x000358d801007387 */ /* 0x000fe40000100800 */
[----:B------:R-:W-:Y:S02]  /*244c0*/  LOP3.LUT R0, R0, 0x6, RZ, 0xc0, !PT ;  /* 0x0000000600007812 */ /* 0x000fe400078ec0ff */
[----:B------:R-:W-:Y:S03]  /*244d0*/  STL.64 [R1+0x350], R214 ;  /* 0x000350d601007387 */ /* 0x000fe60000100a00 */
[----:B-1----:R-:W-:Y:S03]  /*244e0*/  IMAD R168, R252, 0x80, R0 ;  /* 0x00000080fca87824 */ /* 0x002fe600078e0200 */
[----:B------:R-:W-:Y:S01]  /*244f0*/  STL [R1+0x34c], R207 ;  /* 0x00034ccf01007387 */ /* 0x000fe20000100800 */
[----:B------:R-:W-:Y:S03]  /*24500*/  IMAD.IADD R0, R230, 0x1, -R168 ;  /* 0x00000001e6007824 */ /* 0x000fe600078e0aa8 */
[----:B------:R-:W-:Y:S02]  /*24510*/  STL [R1+0x348], R204 ;  /* 0x000348cc01007387 */ /* 0x000fe40000100800 */
[----:B------:R-:W-:Y:S02]  /*24520*/  IABS R0, R0 ;  /* 0x0000000000007213 */ /* 0x000fe40000000000 */
[----:B------:R1:W-:Y:S04]  /*24530*/  STL.64 [R1+0x340], R212 ;  /* 0x000340d401007387 */ /* 0x0003e80000100a00 */
[----:B------:R-:W2:Y:S02]  /*24540*/  I2F R0, R0 ;  /* 0x0000000000007306 */ /* 0x000ea40000201400 */
[----:B------:R-:W-:Y:S06]  /*24550*/  STL.64 [R1+0x338], R210 ;  /* 0x000338d201007387 */ /* 0x000fec0000100a00 */
[----:B------:R3:W-:Y:S06]  /*24560*/  STL.64 [R1+0x330], R208 ;  /* 0x000330d001007387 */ /* 0x0007ec0000100a00 */
[----:B------:R-:W-:Y:S04]  /*24570*/  STL [R1+0x36c], R230 ;  /* 0x00036ce601007387 */ /* 0x000fe80000100800 */
[----:B------:R-:W-:Y:S04]  /*24580*/  STL [R1+0x370], R228 ;  /* 0x000370e401007387 */ /* 0x000fe80000100800 */
[----:B------:R-:W-:Y:S01]  /*24590*/  STL [R1+0x374], R229 ;  /* 0x000374e501007387 */ /* 0x000fe20000100800 */
[----:B--2---:R-:W-:Y:S03]  /*245a0*/  FFMA.FTZ R4, R0, -R222, R4 ;  /* 0x800000de00047223 */ /* 0x004fe60000010004 */
[----:B------:R-:W-:Y:S01]  /*245b0*/  STL [R1+0x378], R231 ;  /* 0x000378e701007387 */ /* 0x000fe20000100800 */
[----:B------:R-:W-:Y:S03]  /*245c0*/  IMAD.IADD R0, R228, 0x1, -R168 ;  /* 0x00000001e4007824 */ /* 0x000fe600078e0aa8 */
[----:B------:R-:W-:Y:S02]  /*245d0*/  STL [R1+0x37c], R222 ;  /* 0x00037cde01007387 */ /* 0x000fe40000100800 */
[----:B------:R-:W-:Y:S02]  /*245e0*/  IABS R0, R0 ;  /* 0x0000000000007213 */ /* 0x000fe40000000000 */
[----:B------:R-:W-:Y:S04]  /*245f0*/  STL [R1+0x380], R224 ;  /* 0x000380e001007387 */ /* 0x000fe80000100800 */
[----:B------:R-:W2:Y:S01]  /*24600*/  I2F R0, R0 ;  /* 0x0000000000007306 */ /* 0x000ea20000201400 */
[----:B------:R-:W-:Y:S04]  /*24610*/  STL [R1+0x384], R232 ;  /* 0x000384e801007387 */ /* 0x000fe80000100800 */
[----:B-1----:R-:W1:Y:S08]  /*24620*/  S2R R212, SR_TID.X ;  /* 0x0000000000d47919 */ /* 0x002e700000002100 */
[----:B------:R-:W4:Y:S01]  /*24630*/  S2R R213, SR_CTAID.X ;  /* 0x0000000000d57919 */ /* 0x000f220000002500 */
[----:B--2---:R-:W-:Y:S02]  /*24640*/  FFMA.FTZ R6, R0, -R222, R6 ;  /* 0x800000de00067223 */ /* 0x004fe40000010006 */
[----:B------:R-:W-:Y:S05]  /*24650*/  IMAD.IADD R0, R229, 0x1, -R168 ;  /* 0x00000001e5007824 */ /* 0x000fea00078e0aa8 */
[----:B------:R-:W-:Y:S06]  /*24660*/  IABS R0, R0 ;  /* 0x0000000000007213 */ /* 0x000fec0000000000 */
[----:B------:R-:W2:Y:S02]  /*24670*/  I2F R0, R0 ;  /* 0x0000000000007306 */ /* 0x000ea40000201400 */
[----:B--2---:R-:W-:Y:S02]  /*24680*/  FFMA.FTZ R8, R0, -R222, R8 ;  /* 0x800000de00087223 */ /* 0x004fe40000010008 */
[----:B------:R-:W-:Y:S05]  /*24690*/  IMAD.IADD R0, R231, 0x1, -R168 ;  /* 0x00000001e7007824 */ /* 0x000fea00078e0aa8 */
[----:B------:R-:W-:Y:S06]  /*246a0*/  IABS R0, R0 ;  /* 0x0000000000007213 */ /* 0x000fec0000000000 */
[----:B------:R-:W2:Y:S02]  /*246b0*/  I2F R0, R0 ;  /* 0x0000000000007306 */ /* 0x000ea40000201400 */
[----:B--2---:R-:W-:Y:S01]  /*246c0*/  FFMA.FTZ R10, R0, -R222, R10 ;  /* 0x800000de000a7223 */ /* 0x004fe2000001000a */
[----:B------:R-:W-:Y:S04]  /*246d0*/  IADD3 R0, R168, 0x1, RZ ;  /* 0x00000001a8007810 */ /* 0x000fe80007ffe0ff */
[----:B------:R-:W-:Y:S01]  /*246e0*/  ISETP.GE.AND P3, PT, R0, R227, PT ;  /* 0x000000e30000720c */ /* 0x000fe20003f66270 */
[--C-:B------:R-:W-:Y:S01]  /*246f0*/  IMAD.IADD R169, R230, 0x1, -R0.reuse ;  /* 0x00000001e6a97824 */ /* 0x100fe200078e0a00 */
[C---:B------:R-:W-:Y:S02]  /*24700*/  ISETP.GE.AND P2, PT, R0.reuse, R226, PT ;  /* 0x000000e20000720c */ /* 0x040fe40003f46270 */
[C---:B------:R-:W-:Y:S02]  /*24710*/  ISETP.GE.AND P1, PT, R0.reuse, R225, PT ;  /* 0x000000e10000720c */ /* 0x040fe40003f26270 */
[----:B------:R-:W-:Y:S02]  /*24720*/  IABS R169, R169 ;  /* 0x000000a900a97213 */ /* 0x000fe40000000000 */
[C---:B------:R-:W-:Y:S02]  /*24730*/  ISETP.GE.AND P0, PT, R0.reuse, R224, PT ;  /* 0x000000e00000720c */ /* 0x040fe40003f06270 */
[C---:B------:R-:W-:Y:S02]  /*24740*/  ISETP.GE.OR P3, PT, R0.reuse, R235, !P3 ;  /* 0x000000eb0000720c */ /* 0x040fe40005f66670 */
[C---:B------:R-:W-:Y:S01]  /*24750*/  ISETP.GE.OR P2, PT, R0.reuse, R234, !P2 ;  /* 0x000000ea0000720c */ /* 0x040fe20005746670 */
[----:B------:R-:W2:Y:S01]  /*24760*/  I2F R169, R169 ;  /* 0x000000a900a97306 */ /* 0x000ea20000201400 */
[C---:B------:R-:W-:Y:S02]  /*24770*/  ISETP.GE.OR P1, PT, R0.reuse, R233, !P1 ;  /* 0x000000e90000720c */ /* 0x040fe40004f26670 */
[----:B------:R-:W-:Y:S07]  /*24780*/  ISETP.GE.OR P0, PT, R0, R232, !P0 ;  /* 0x000000e80000720c */ /* 0x000fee0004706670 */
[----:B------:R-:W-:Y:S02]  /*24790*/  @P3 LOP3.LUT R220, R220, 0x80000, RZ, 0xfc, !PT ;  /* 0x00080000dcdc3812 */ /* 0x000fe400078efcff */
[----:B------:R-:W-:Y:S02]  /*247a0*/  @P2 LOP3.LUT R219, R219, 0x200000, RZ, 0xfc, !PT ;  /* 0x00200000dbdb2812 */ /* 0x000fe400078efcff */
[----:B------:R-:W-:Y:S02]  /*247b0*/  @P1 LOP3.LUT R218, R218, 0x800000, RZ, 0xfc, !PT ;  /* 0x00800000dada1812 */ /* 0x000fe400078efcff */
[C---:B------:R-:W-:Y:S02]  /*247c0*/  ISETP.GE.AND P1, PT, R168.reuse, R224, PT ;  /* 0x000000e0a800720c */ /* 0x040fe40003f26270 */
[C---:B------:R-:W-:Y:S02]  /*247d0*/  ISETP.GE.AND P3, PT, R168.reuse, R227, PT ;  /* 0x000000e3a800720c */ /* 0x040fe40003f66270 */
[C---:B------:R-:W-:Y:S02]  /*247e0*/  ISETP.GE.OR P1, PT, R168.reuse, R232, !P1 ;  /* 0x000000e8a800720c */ /* 0x040fe40004f26670 */
[----:B------:R-:W-:Y:S02]  /*247f0*/  ISETP.GE.AND P2, PT, R168, R226, PT ;  /* 0x000000e2a800720c */ /* 0x000fe40003f46270 */
[----:B------:R-:W-:Y:S01]  /*24800*/  FSEL R182, R10, -INF , !P1 ;  /* 0xff8000000ab67808 */ /* 0x000fe20004800000 */
[----:B--2---:R-:W-:Y:S01]  /*24810*/  FFMA.FTZ R5, R169, -R222, R5 ;  /* 0x800000dea9057223 */ /* 0x004fe20000010005 */
[----:B------:R-:W-:Y:S01]  /*24820*/  ISETP.GE.AND P1, PT, R168, R225, PT ;  /* 0x000000e1a800720c */ /* 0x000fe20003f26270 */
[--C-:B------:R-:W-:Y:S01]  /*24830*/  IMAD.IADD R169, R228, 0x1, -R0.reuse ;  /* 0x00000001e4a97824 */ /* 0x100fe200078e0a00 */
[C---:B------:R-:W-:Y:S02]  /*24840*/  ISETP.GE.OR P3, PT, R168.reuse, R235, !P3 ;  /* 0x000000eba800720c */ /* 0x040fe40005f66670 */
[C---:B------:R-:W-:Y:S02]  /*24850*/  ISETP.GE.OR P2, PT, R168.reuse, R234, !P2 ;  /* 0x000000eaa800720c */ /* 0x040fe40005746670 */
[----:B------:R-:W-:Y:S02]  /*24860*/  IABS R169, R169 ;  /* 0x000000a900a97213 */ /* 0x000fe40000000000 */
[----:B------:R-:W-:Y:S02]  /*24870*/  ISETP.GE.OR P1, PT, R168, R233, !P1 ;  /* 0x000000e9a800720c */ /* 0x000fe40004f26670 */
[----:B------:R-:W-:Y:S02]  /*24880*/  FSEL R183, R4, -INF , !P3 ;  /* 0xff80000004b77808 */ /* 0x000fe40005800000 */
[----:B------:R-:W-:Y:S01]  /*24890*/  FSEL R193, R6, -INF , !P2 ;  /* 0xff80000006c17808 */ /* 0x000fe20005000000 */
[----:B------:R-:W2:Y:S01]  /*248a0*/  I2F R169, R169 ;  /* 0x000000a900a97306 */ /* 0x000ea20000201400 */
[----:B---3--:R-:W-:Y:S02]  /*248b0*/  FSEL R208, R8, -INF , !P1 ;  /* 0xff80000008d07808 */ /* 0x008fe40004800000 */
[----:B------:R-:W-:Y:S02]  /*248c0*/  LOP3.LUT R218, R218, 0xffbfffff, RZ, 0xc0, !PT ;  /* 0xffbfffffdada7812 */ /* 0x000fe400078ec0ff */
[----:B------:R-:W-:Y:S02]  /*248d0*/  LOP3.LUT R220, R220, 0xfffbffff, RZ, 0xc0, !PT ;  /* 0xfffbffffdcdc7812 */ /* 0x000fe400078ec0ff */
[----:B------:R-:W-:Y:S01]  /*248e0*/  LOP3.LUT R219, R219, 0xffefffff, RZ, 0xc0, !PT ;  /* 0xffefffffdbdb7812 */ /* 0x000fe200078ec0ff */
[-C--:B--2---:R-:W-:Y:S02]  /*248f0*/  FFMA.FTZ R7, R169, -R222.reuse, R7 ;  /* 0x800000dea9077223 */ /* 0x084fe40000010007 */
[--C-:B------:R-:W-:Y:S05]  /*24900*/  IMAD.IADD R169, R229, 0x1, -R0.reuse ;  /* 0x00000001e5a97824 */ /* 0x100fea00078e0a00 */
[----:B------:R-:W-:Y:S06]  /*24910*/  IABS R169, R169 ;  /* 0x000000a900a97213 */ /* 0x000fec0000000000 */
[----:B------:R-:W2:Y:S02]  /*24920*/  I2F R169, R169 ;  /* 0x000000a900a97306 */ /* 0x000ea40000201400 */
[----:B--2---:R-:W-:Y:S02]  /*24930*/  FFMA.FTZ R9, R169, -R222, R9 ;  /* 0x800000dea9097223 */ /* 0x004fe40000010009 */
[----:B------:R-:W-:Y:S01]  /*24940*/  IMAD.IADD R169, R231, 0x1, -R0 ;  /* 0x00000001e7a97824 */ /* 0x000fe200078e0a00 */
[----:B------:R-:W-:Y:S04]  /*24950*/  IADD3 R0, R168, 0x8, RZ ;  /* 0x00000008a8007810 */ /* 0x000fe80007ffe0ff */
[----:B------:R-:W-:Y:S02]  /*24960*/  IABS R169, R169 ;  /* 0x000000a900a97213 */ /* 0x000fe40000000000 */
[C---:B------:R-:W-:Y:S02]  /*24970*/  ISETP.GE.AND P3, PT, R0.reuse, R227, PT ;  /* 0x000000e30000720c */ /* 0x040fe40003f66270 */
[C---:B------:R-:W-:Y:S02]  /*24980*/  ISETP.GE.AND P2, PT, R0.reuse, R226, PT ;  /* 0x000000e20000720c */ /* 0x040fe40003f46270 */
[C---:B------:R-:W-:Y:S01]  /*24990*/  ISETP.GE.AND P1, PT, R0.reuse, R225, PT ;  /* 0x000000e10000720c */ /* 0x040fe20003f26270 */
[----:B------:R-:W2:Y:S01]  /*249a0*/  I2F R169, R169 ;  /* 0x000000a900a97306 */ /* 0x000ea20000201400 */
[C---:B------:R-:W-:Y:S02]  /*249b0*/  ISETP.GE.OR P3, PT, R0.reuse, R235, !P3 ;  /* 0x000000eb0000720c */ /* 0x040fe40005f66670 */
[C---:B------:R-:W-:Y:S02]  /*249c0*/  ISETP.GE.OR P2, PT, R0.reuse, R234, !P2 ;  /* 0x000000ea0000720c */ /* 0x040fe40005746670 */
[----:B------:R-:W-:Y:S09]  /*249d0*/  ISETP.GE.OR P1, PT, R0, R233, !P1 ;  /* 0x000000e90000720c */ /* 0x000ff20004f26670 */
[----:B------:R-:W-:Y:S02]  /*249e0*/  @P3 LOP3.LUT R220, R220, 0x40000, RZ, 0xfc, !PT ;  /* 0x00040000dcdc3812 */ /* 0x000fe400078efcff */
[----:B------:R-:W-:Y:S02]  /*249f0*/  @P2 LOP3.LUT R219, R219, 0x100000, RZ, 0xfc, !PT ;  /* 0x00100000dbdb2812 */ /* 0x000fe400078efcff */
[----:B------:R-:W-:Y:S02]  /*24a00*/  @P1 LOP3.LUT R218, R218, 0x400000, RZ, 0xfc, !PT ;  /* 0x00400000dada1812 */ /* 0x000fe400078efcff */
[----:B------:R-:W-:Y:S02]  /*24a10*/  LOP3.LUT R220, R220, 0xfffdffff, RZ, 0xc0, !PT ;  /* 0xfffdffffdcdc7812 */ /* 0x000fe400078ec0ff */
[----:B------:R-:W-:Y:S02]  /*24a20*/  LOP3.LUT R218, R218, 0xffdfffff, RZ, 0xc0, !PT ;  /* 0xffdfffffdada7812 */ /* 0x000fe400078ec0ff */
[----:B------:R-:W-:Y:S01]  /*24a30*/  LOP3.LUT R219, R219, 0xfff7ffff, RZ, 0xc0, !PT ;  /* 0xfff7ffffdbdb7812 */ /* 0x000fe200078ec0ff */
[----:B--2---:R-:W-:Y:S02]  /*24a40*/  FFMA.FTZ R11, R169, -R222, R11 ;  /* 0x800000dea90b7223 */ /* 0x004fe4000001000b */
[----:B------:R-:W-:Y:S03]  /*24a50*/  IMAD.IADD R169, R230, 0x1, -R0 ;  /* 0x00000001e6a97824 */ /* 0x000fe600078e0a00 */
[----:B------:R-:W-:Y:S02]  /*24a60*/  FSEL R181, R11, -INF , !P0 ;  /* 0xff8000000bb57808 */ /* 0x000fe40004000000 */
[----:B------:R-:W-:Y:S02]  /*24a70*/  IABS R169, R169 ;  /* 0x000000a900a97213 */ /* 0x000fe40000000000 */
[C---:B------:R-:W-:Y:S04]  /*24a80*/  ISETP.GE.AND P0, PT, R0.reuse, R224, PT ;  /* 0x000000e00000720c */ /* 0x040fe80003f06270 */
[----:B------:R-:W-:Y:S01]  /*24a90*/  ISETP.GE.OR P0, PT, R0, R232, !P0 ;  /* 0x000000e80000720c */ /* 0x000fe20004706670 */
[----:B------:R-:W2:Y:S02]  /*24aa0*/  I2F R169, R169 ;  /* 0x000000a900a97306 */ /* 0x000ea40000201400 */
[-C--:B--2---:R-:W-:Y:S02]  /*24ab0*/  FFMA.FTZ R16, R169, -R222.reuse, R16 ;  /* 0x800000dea9107223 */ /* 0x084fe40000010010 */
[----:B------:R-:W-:Y:S05]  /*24ac0*/  IMAD.IADD R169, R228, 0x1, -R0 ;  /* 0x00000001e4a97824 */ /* 0x000fea00078e0a00 */
[----:B------:R-:W-:Y:S06]  /*24ad0*/  IABS R169, R169 ;  /* 0x000000a900a97213 */ /* 0x000fec0000000000 */
[----:B------:R-:W2:Y:S02]  /*24ae0*/  I2F R169, R169 ;  /* 0x000000a900a97306 */ /* 0x000ea40000201400 */
[-C--:B--2---:R-:W-:Y:S02]  /*24af0*/  FFMA.FTZ R18, R169, -R222.reuse, R18 ;  /* 0x800000dea9127223 */ /* 0x084fe40000010012 */
[----:B------:R-:W-:Y:S05]  /*24b00*/  IMAD.IADD R169, R229, 0x1, -R0 ;  /* 0x00000001e5a97824 */ /* 0x000fea00078e0a00 */
[----:B------:R-:W-:Y:S06]  /*24b10*/  IABS R169, R169 ;  /* 0x000000a900a97213 */ /* 0x000fec0000000000 */
[----:B------:R-:W2:Y:S02]  /*24b20*/  I2F R169, R169 ;  /* 0x000000a900a97306 */ /* 0x000ea40000201400 */
[----:B--2---:R-:W-:Y:S02]  /*24b30*/  FFMA.FTZ R12, R169, -R222, R12 ;  /* 0x800000dea90c7223 */ /* 0x004fe4000001000c */
[----:B------:R-:W-:Y:S01]  /*24b40*/  IMAD.IADD R169, R231, 0x1, -R0 ;  /* 0x00000001e7a97824 */ /* 0x000fe200078e0a00 */
[----:B------:R-:W-:Y:S04]  /*24b50*/  IADD3 R0, R168, 0x9, RZ ;  /* 0x00000009a8007810 */ /* 0x000fe80007ffe0ff */
[----:B------:R-:W-:Y:S01]  /*24b60*/  IABS R169, R169 ;  /* 0x000000a900a97213 */ /* 0x000fe20000000000 */
[----:B------:R-:W-:Y:S05]  /*24b70*/  IMAD.IADD R4, R230, 0x1, -R0 ;  /* 0x00000001e6047824 */ /* 0x000fea00078e0a00 */
[----:B------:R-:W-:Y:S01]  /*24b80*/  IABS R4, R4 ;  /* 0x0000000400047213 */ /* 0x000fe20000000000 */
[----:B------:R-:W2:Y:S10]  /*24b90*/  I2F R169, R169 ;  /* 0x000000a900a97306 */ /* 0x000eb40000201400 */
[----:B------:R-:W3:Y:S01]  /*24ba0*/  I2F R4, R4 ;  /* 0x0000000400047306 */ /* 0x000ee20000201400 */
[-C--:B--2---:R-:W-:Y:S05]  /*24bb0*/  FFMA.FTZ R14, R169, -R222.reuse, R14 ;  /* 0x800000dea90e7223 */ /* 0x084fea000001000e */
[----:B------:R-:W-:Y:S02]  /*24bc0*/  FSEL R180, R14, -INF , !P0 ;  /* 0xff8000000eb47808 */ /* 0x000fe40004000000 */
[----:B------:R-:W-:Y:S01]  /*24bd0*/  ISETP.GE.AND P0, PT, R0, R227, PT ;  /* 0x000000e30000720c */ /* 0x000fe20003f06270 */
[----:B---3--:R-:W-:Y:S03]  /*24be0*/  FFMA.FTZ R17, R4, -R222, R17 ;  /* 0x800000de04117223 */ /* 0x008fe60000010011 */
[----:B------:R-:W-:Y:S01]  /*24bf0*/  ISETP.GE.OR P1, PT, R0, R235, !P0 ;  /* 0x000000eb0000720c */ /* 0x000fe20004726670 */
[--C-:B------:R-:W-:Y:S01]  /*24c00*/  IMAD.IADD R4, R228, 0x1, -R0.reuse ;  /* 0x00000001e4047824 */ /* 0x100fe200078e0a00 */
[C---:B------:R-:W-:Y:S04]  /*24c10*/  ISETP.GE.AND P0, PT, R0.reuse, R226, PT ;  /* 0x000000e20000720c */ /* 0x040fe80003f06270 */
[----:B------:R-:W-:Y:S02]  /*24c20*/  IABS R4, R4 ;  /* 0x0000000400047213 */ /* 0x000fe40000000000 */
[C---:B------:R-:W-:Y:S02]  /*24c30*/  ISETP.GE.OR P2, PT, R0.reuse, R234, !P0 ;  /* 0x000000ea0000720c */ /* 0x040fe40004746670 */
[----:B------:R-:W-:Y:S02]  /*24c40*/  ISETP.GE.AND P0, PT, R0, R225, PT ;  /* 0x000000e10000720c */ /* 0x000fe40003f06270 */
[----:B------:R-:W2:Y:S01]  /*24c50*/  I2F R4, R4 ;  /* 0x0000000400047306 */ /* 0x000ea20000201400 */
[----:B------:R-:W-:Y:S02]  /*24c60*/  @P1 LOP3.LUT R220, R220, 0x20000, RZ, 0xfc, !PT ;  /* 0x00020000dcdc1812 */ /* 0x000fe400078efcff */
[C---:B------:R-:W-:Y:S02]  /*24c70*/  ISETP.GE.OR P1, PT, R0.reuse, R233, !P0 ;  /* 0x000000e90000720c */ /* 0x040fe40004726670 */
[----:B------:R-:W-:Y:S02]  /*24c80*/  ISETP.GE.AND P0, PT, R0, R224, PT ;  /* 0x000000e00000720c */ /* 0x000fe40003f06270 */
[----:B------:R-:W-:Y:S02]  /*24c90*/  LOP3.LUT R220, R220, 0xfffeffff, RZ, 0xc0, !PT ;  /* 0xfffeffffdcdc7812 */ /* 0x000fe400078ec0ff */
[----:B------:R-:W-:Y:S02]  /*24ca0*/  ISETP.GE.OR P0, PT, R0, R232, !P0 ;  /* 0x000000e80000720c */ /* 0x000fe40004706670 */
[----:B------:R-:W-:Y:S04]  /*24cb0*/  @P2 LOP3.LUT R219, R219, 0x80000, RZ, 0xfc, !PT ;  /* 0x00080000dbdb2812 */ /* 0x000fe800078efcff */
[----:B------:R-:W-:Y:S02]  /*24cc0*/  LOP3.LUT R219, R219, 0xfffbffff, RZ, 0xc0, !PT ;  /* 0xfffbffffdbdb7812 */ /* 0x000fe400078ec0ff */
[----:B------:R-:W-:Y:S04]  /*24cd0*/  @P1 LOP3.LUT R218, R218, 0x200000, RZ, 0xfc, !PT ;  /* 0x00200000dada1812 */ /* 0x000fe800078efcff */
[----:B------:R-:W-:Y:S01]  /*24ce0*/  LOP3.LUT R218, R218, 0xffefffff, RZ, 0xc0, !PT ;  /* 0xffefffffdada7812 */ /* 0x000fe200078ec0ff */
[----:B--2---:R-:W-:Y:S02]  /*24cf0*/  FFMA.FTZ R19, R4, -R222, R19 ;  /* 0x800000de04137223 */ /* 0x004fe40000010013 */
[--C-:B------:R-:W-:Y:S05]  /*24d00*/  IMAD.IADD R4, R229, 0x1, -R0.reuse ;  /* 0x00000001e5047824 */ /* 0x100fea00078e0a00 */
[----:B------:R-:W-:Y:S06]  /*24d10*/  IABS R4, R4 ;  /* 0x0000000400047213 */ /* 0x000fec0000000000 */
[----:B------:R-:W2:Y:S02]  /*24d20*/  I2F R4, R4 ;  /* 0x0000000400047306 */ /* 0x000ea40000201400 */
[----:B--2---:R-:W-:Y:S02]  /*24d30*/  FFMA.FTZ R13, R4, -R222, R13 ;  /* 0x800000de040d7223 */ /* 0x004fe4000001000d */
[----:B------:R-:W-:Y:S01]  /*24d40*/  IMAD.IADD R4, R231, 0x1, -R0 ;  /* 0x00000001e7047824 */ /* 0x000fe200078e0a00 */
[----:B------:R-:W-:Y:S04]  /*24d50*/  IADD3 R0, R168, 0x10, RZ ;  /* 0x00000010a8007810 */ /* 0x000fe80007ffe0ff */
[----:B------:R-:W-:Y:S06]  /*24d60*/  IABS R4, R4 ;  /* 0x0000000400047213 */ /* 0x000fec0000000000 */
[----:B------:R-:W2:Y:S02]  /*24d70*/  I2F R4, R4 ;  /* 0x0000000400047306 */ /* 0x000ea40000201400 */
[----:B--2---:R-:W-:Y:S02]  /*24d80*/  FFMA.FTZ R15, R4, -R222, R15 ;  /* 0x800000de040f7223 */ /* 0x004fe4000001000f */
[----:B------:R-:W-:Y:S03]  /*24d90*/  IMAD.IADD R4, R230, 0x1, -R0 ;  /* 0x00000001e6047824 */ /* 0x000fe600078e0a00 */
[----:B------:R-:W-:Y:S02]  /*24da0*/  FSEL R179, R15, -INF , !P0 ;  /* 0xff8000000fb37808 */ /* 0x000fe40004000000 */
[----:B------:R-:W-:Y:S02]  /*24db0*/  IABS R4, R4 ;  /* 0x0000000400047213 */ /* 0x000fe40000000000 */
[C---:B------:R-:W-:Y:S04]  /*24dc0*/  ISETP.GE.AND P0, PT, R0.reuse, R227, PT ;  /* 0x000000e30000720c */ /* 0x040fe80003f06270 */
[C---:B------:R-:W-:Y:S01]  /*24dd0*/  ISETP.GE.OR P1, PT, R0.reuse, R235, !P0 ;  /* 0x000000eb0000720c */ /* 0x040fe20004726670 */
[----:B------:R-:W2:Y:S01]  /*24de0*/  I2F R4, R4 ;  /* 0x0000000400047306 */ /* 0x000ea20000201400 */
[C---:B------:R-:W-:Y:S04]  /*24df0*/  ISETP.GE.AND P0, PT, R0.reuse, R226, PT ;  /* 0x000000e20000720c */ /* 0x040fe80003f06270 */
[C---:B------:R-:W-:Y:S02]  /*24e00*/  ISETP.GE.OR P2, PT, R0.reuse, R234, !P0 ;  /* 0x000000ea0000720c */ /* 0x040fe40004746670 */
[----:B------:R-:W-:Y:S05]  /*24e10*/  ISETP.GE.AND P0, PT, R0, R225, PT ;  /* 0x000000e10000720c */ /* 0x000fea0003f06270 */
[----:B------:R-:W-:Y:S02]  /*24e20*/  @P1 LOP3.LUT R220, R220, 0x10000, RZ, 0xfc, !PT ;  /* 0x00010000dcdc1812 */ /* 0x000fe400078efcff */
[C---:B------:R-:W-:Y:S02]  /*24e30*/  ISETP.GE.OR P1, PT, R0.reuse, R233, !P0 ;  /* 0x000000e90000720c */ /* 0x040fe40004726670 */
[C---:B------:R-:W-:Y:S02]  /*24e40*/  ISETP.GE.AND P0, PT, R0.reuse, R224, PT ;  /* 0x000000e00000720c */ /* 0x040fe40003f06270 */
[----:B------:R-:W-:Y:S02]  /*24e50*/  @P2 LOP3.LUT R219, R219, 0x40000, RZ, 0xfc, !PT ;  /* 0x00040000dbdb2812 */ /* 0x000fe400078efcff */
[----:B------:R-:W-:Y:S02]  /*24e60*/  ISETP.GE.OR P0, PT, R0, R232, !P0 ;  /* 0x000000e80000720c */ /* 0x000fe40004706670 */
[----:B------:R-:W-:Y:S02]  /*24e70*/  LOP3.LUT R220, R220, 0xffff7fff, RZ, 0xc0, !PT ;  /* 0xffff7fffdcdc7812 */ /* 0x000fe400078ec0ff */
[----:B------:R-:W-:Y:S01]  /*24e80*/  LOP3.LUT R219, R219, 0xfffdffff, RZ, 0xc0, !PT ;  /* 0xfffdffffdbdb7812 */ /* 0x000fe200078ec0ff */
[----:B--2---:R-:W-:Y:S02]  /*24e90*/  FFMA.FTZ R20, R4, -R222, R20 ;  /* 0x800000de04147223 */ /* 0x004fe40000010014 */
[----:B------:R-:W-:Y:S01]  /*24ea0*/  @P1 LOP3.LUT R218, R218, 0x100000, RZ, 0xfc, !PT ;  /* 0x00100000dada1812 */ /* 0x000fe200078efcff */
[----:B------:R-:W-:Y:S03]  /*24eb0*/  IMAD.IADD R4, R228, 0x1, -R0 ;  /* 0x00000001e4047824 */ /* 0x000fe600078e0a00 */
[----:B------:R-:W-:Y:S02]  /*24ec0*/  LOP3.LUT R218, R218, 0xfff7ffff, RZ, 0xc0, !PT ;  /* 0xfff7ffffdada7812 */ /* 0x000fe400078ec0ff */
[----:B------:R-:W-:Y:S06]  /*24ed0*/  IABS R4, R4 ;  /* 0x0000000400047213 */ /* 0x000fec0000000000 */
[----:B------:R-:W2:Y:S02]  /*24ee0*/  I2F R4, R4 ;  /* 0x0000000400047306 */ /* 0x000ea40000201400 */
[----:B--2---:R-:W-:Y:S02]  /*24ef0*/  FFMA.FTZ R22, R4, -R222, R22 ;  /* 0x800000de04167223 */ /* 0x004fe40000010016 */
[----:B------:R-:W-:Y:S05]  /*24f00*/  IMAD.IADD R4, R229, 0x1, -R0 ;  /* 0x00000001e5047824 */ /* 0x000fea00078e0a00 */
        /* <DEDUP_REMOVED lines=8> */
[--C-:B------:R-:W-:Y:S03]  /*24f90*/  IMAD.IADD R4, R230, 0x1, -R0.reuse ;  /* 0x00000001e6047824 */ /* 0x100fe600078e0a00 */
        /* <DEDUP_REMOVED lines=17> */
[--C-:B------:R-:W-:Y:S03]  /*250b0*/  IMAD.IADD R4, R228, 0x1, -R0.reuse ;  /* 0x00000001e4047824 */ /* 0x100fe600078e0a00 */
[----:B------:R-:W-:Y:S02]  /*250c0*/  LOP3.LUT R218, R218, 0xfffbffff, RZ, 0xc0, !PT ;  /* 0xfffbffffdada7812 */ /* 0x000fe400078ec0ff */
[----:B------:R-:W-:Y:S06]  /*250d0*/  IABS R4, R4 ;  /* 0x0000000400047213 */ /* 0x000fec0000000000 */
[----:B------:R-:W2:Y:S02]  /*250e0*/  I2F R4, R4 ;  /* 0x0000000400047306 */ /* 0x000ea40000201400 */
        /* <DEDUP_REMOVED lines=498> */
[C---:B------:R-:W-:Y:S05]  /*27010*/  ISETP.GE.AND P0, PT, R0.reuse, R225, PT ;  /* 0x000000e10000720c */ /* 0x040fea0003f06270 */
[----:B------:R-:W-:Y:S02]  /*27020*/  @P1 LOP3.LUT R219, R219, 0x80000000, RZ, 0xfc, !PT ;  /* 0x80000000dbdb1812 */ /* 0x000fe400078efcff */
[C---:B------:R-:W-:Y:S02]  /*27030*/  ISETP.GE.OR P1, PT, R0.reuse, R233, !P0 ;  /* 0x000000e90000720c */ /* 0x040fe40004726670 */
[C---:B------:R-:W-:Y:S02]  /*27040*/  ISETP.GE.AND P0, PT, R0.reuse, R224, PT ;  /* 0x000000e00000720c */ /* 0x040fe40003f06270 */
[----:B------:R-:W-:Y:S02]  /*27050*/  LOP3.LUT R219, R219, 0xfffffffd, RZ, 0xc0, !PT ;  /* 0xfffffffddbdb7812 */ /* 0x000fe400078ec0ff */
[----:B------:R-:W-:Y:S02]  /*27060*/  ISETP.GE.OR P0, PT, R0, R232, !P0 ;  /* 0x000000e80000720c */ /* 0x000fe40004706670 */
[----:B------:R-:W-:Y:S01]  /*27070*/  @P2 LOP3.LUT R219, R219, 0x2, RZ, 0xfc, !PT ;  /* 0x00000002dbdb2812 */ /* 0x000fe200078efcff */
[----:B--2---:R-:W-:Y:S03]  /*27080*/  FFMA.FTZ R85, R4, -R222, R85 ;  /* 0x800000de04557223 */ /* 0x004fe60000010055 */
[----:B------:R-:W-:Y:S01]  /*27090*/  LOP3.LUT R219, R219, 0xbfffffff, RZ, 0xc0, !PT ;  /* 0xbfffffffdbdb7812 */ /* 0x000fe200078ec0ff */
[--C-:B------:R-:W-:Y:S01]  /*270a0*/  IMAD.IADD R4, R228, 0x1, -R0.reuse ;  /* 0x00000001e4047824 */ /* 0x100fe200078e0a00 */
[----:B------:R-:W-:Y:S04]  /*270b0*/  @P1 LOP3.LUT R218, R218, 0x8, RZ, 0xfc, !PT ;  /* 0x00000008dada1812 */ /* 0x000fe800078efcff */
[----:B------:R-:W-:Y:S02]  /*270c0*/  IABS R4, R4 ;  /* 0x0000000400047213 */ /* 0x000fe40000000000 */
[----:B------:R-:W-:Y:S04]  /*270d0*/  LOP3.LUT R218, R218, 0xfffffffb, RZ, 0xc0, !PT ;  /* 0xfffffffbdada7812 */ /* 0x000fe800078ec0ff */
        /* <DEDUP_REMOVED lines=28> */
[----:B------:R-:W-:Y:S01]  /*272a0*/  IMAD.IADD R4, R228, 0x1, -R0 ;  /* 0x00000001e4047824 */ /* 0x000fe200078e0a00 */
[----:B------:R-:W-:Y:S04]  /*272b0*/  @P1 LOP3.LUT R218, R218, 0x4, RZ, 0xfc, !PT ;  /* 0x00000004dada1812 */ /* 0x000fe800078efcff */
[----:B------:R-:W-:Y:S02]  /*272c0*/  IABS R4, R4 ;  /* 0x0000000400047213 */ /* 0x000fe40000000000 */
[----:B------:R-:W-:Y:S04]  /*272d0*/  LOP3.LUT R218, R218, 0x7fffffff, RZ, 0xc0, !PT ;  /* 0x7fffffffdada7812 */ /* 0x000fe800078ec0ff */
        /* <DEDUP_REMOVED lines=22> */
[----:B------:R-:W-:Y:S02]  /*27440*/  ISETP.GE.AND P0, PT, R0, R224, PT ;  /* 0x000000e00000720c */ /* 0x000fe40003f06270 */
        /* <DEDUP_REMOVED lines=49> */
[----:B------:R-:W-:Y:S02]  /*27760*/  IABS R4, R4 ;  /* 0x0000000400047213 */ /* 0x000fe40000000000 */
[C---:B------:R-:W-:Y:S04]  /*27770*/  ISETP.GE.AND P6, PT, R0.reuse, R225, PT ;  /* 0x000000e10000720c */ /* 0x040fe80003fc6270 */
[----:B------:R-:W-:Y:S01]  /*27780*/  ISETP.GE.OR P6, PT, R0, R233, !P6 ;  /* 0x000000e90000720c */ /* 0x000fe200077c6670 */
[----:B------:R-:W2:Y:S11]  /*27790*/  I2F R4, R4 ;  /* 0x0000000400047306 */ /* 0x000eb60000201400 */
[----:B------:R-:W-:Y:S01]  /*277a0*/  @!UPT UIADD3 URZ, URZ, URZ, URZ ;  /* 0x0000003f3f3ff290 */ /* 0x000fe2000fffe03f */
[----:B------:R-:W-:Y:S04]  /*277b0*/  @P6 LOP3.LUT R220, R220, 0x1000000, RZ, 0xfc, !PT ;  /* 0x01000000dcdc6812 */ /* 0x000fe800078efcff */
[----:B------:R-:W-:Y:S01]  /*277c0*/  LOP3.LUT R220, R220, 0xfdffffff, RZ, 0xc0, !PT ;  /* 0xfdffffffdcdc7812 */ /* 0x000fe200078ec0ff */
        /* <DEDUP_REMOVED lines=8> */
[----:B------:R-:W-:Y:S07]  /*27850*/  ISETP.GE.OR P0, PT, R0, R234, !P0 ;  /* 0x000000ea0000720c */ /* 0x000fee0004706670 */
[----:B------:R-:W-:Y:S04]  /*27860*/  @P1 LOP3.LUT R219, R219, 0x8000000, RZ, 0xfc, !PT ;  /* 0x08000000dbdb1812 */ /* 0x000fe800078efcff */
[----:B------:R-:W-:Y:S02]  /*27870*/  LOP3.LUT R219, R219, 0xfbffffff, RZ, 0xc0, !PT ;  /* 0xfbffffffdbdb7812 */ /* 0x000fe400078ec0ff */
[----:B------:R-:W-:Y:S02]  /*27880*/  @P0 LOP3.LUT R218, R218, 0x20000000, RZ, 0xfc, !PT ;  /* 0x20000000dada0812 */ /* 0x000fe400078efcff */
[----:B------:R-:W-:Y:S02]  /*27890*/  ISETP.GE.AND P0, PT, R0, R224, PT ;  /* 0x000000e00000720c */ /* 0x000fe40003f06270 */
[----:B------:R-:W-:Y:S02]  /*278a0*/  LOP3.LUT R218, R218, 0xefffffff, RZ, 0xc0, !PT ;  /* 0xefffffffdada7812 */ /* 0x000fe400078ec0ff */
[----:B------:R-:W-:Y:S01]  /*278b0*/  ISETP.GE.OR P0, PT, R0, R232, !P0 ;  /* 0x000000e80000720c */ /* 0x000fe20004706670 */
[----:B--2---:R-:W-:Y:S02]  /*278c0*/  FFMA.FTZ R101, R4, -R222, R101 ;  /* 0x800000de04657223 */ /* 0x004fe40000010065 */
[--C-:B------:R-:W-:Y:S05]  /*278d0*/  IMAD.IADD R4, R228, 0x1, -R0.reuse ;  /* 0x00000001e4047824 */ /* 0x100fea00078e0a00 */
        /* <DEDUP_REMOVED lines=114> */
[C---:B------:R-:W-:Y:S02]  /*28000*/  LOP3.LUT P2, RZ, R220.reuse, 0x100, RZ, 0xc0, !PT ;  /* 0x00000100dcff7812 */ /* 0x040fe4000784c0ff */
[C---:B------:R-:W-:Y:S02]  /*28010*/  LOP3.LUT P3, RZ, R220.reuse, 0x80, RZ, 0xc0, !PT ;  /* 0x00000080dcff7812 */ /* 0x040fe4000786c0ff */
[C---:B------:R-:W-:Y:S02]  /*28020*/  LOP3.LUT P4, RZ, R220.reuse, 0x40, RZ, 0xc0, !PT ;  /* 0x00000040dcff7812 */ /* 0x040fe4000788c0ff */
[C---:B------:R-:W-:Y:S02]  /*28030*/  LOP3.LUT P5, RZ, R220.reuse, 0x20, RZ, 0xc0, !PT ;  /* 0x00000020dcff7812 */ /* 0x040fe400078ac0ff */
[----:B------:R-:W-:Y:S01]  /*28040*/  LOP3.LUT P6, RZ, R220, 0x10, RZ, 0xc0, !PT ;  /* 0x00000010dcff7812 */ /* 0x000fe200078cc0ff */
[----:B--2---:R-:W-:Y:S01]  /*28050*/  FFMA.FTZ R122, R4, -R222, R122 ;  /* 0x800000de047a7223 */ /* 0x004fe2000001007a */
[----:B------:R-:W-:Y:S01]  /*28060*/  FSEL R64, R64, -INF , !P4 ;  /* 0xff80000040407808 */ /* 0x000fe20006000000 */
[--C-:B------:R-:W-:Y:S01]  /*28070*/  IMAD.IADD R4, R230, 0x1, -R0.reuse ;  /* 0x00000001e6047824 */ /* 0x100fe200078e0a00 */
[----:B------:R-:W-:Y:S02]  /*28080*/  FSEL R65, R65, -INF , !P5 ;  /* 0xff80000041417808 */ /* 0x000fe40006800000 */
[----:B------:R-:W-:Y:S02]  /*28090*/  FSEL R122, R122, -INF , !P0 ;  /* 0xff8000007a7a7808 */ /* 0x000fe40004000000 */
[----:B------:R-:W-:Y:S02]  /*280a0*/  IABS R4, R4 ;  /* 0x0000000400047213 */ /* 0x000fe40000000000 */
[C---:B------:R-:W-:Y:S02]  /*280b0*/  ISETP.GE.AND P0, PT, R0.reuse, R227, PT ;  /* 0x000000e30000720c */ /* 0x040fe40003f06270 */
[----:B------:R-:W-:Y:S02]  /*280c0*/  @P2 LOP3.LUT R223, R223, 0x40, RZ, 0xfc, !PT ;  /* 0x00000040dfdf2812 */ /* 0x000fe400078efcff */
[C---:B------:R-:W-:Y:S01]  /*280d0*/  ISETP.GE.OR P1, PT, R0.reuse, R235, !P0 ;  /* 0x000000eb0000720c */ /* 0x040fe20004726670 */
[----:B------:R-:W2:Y:S01]  /*280e0*/  I2F R4, R4 ;  /* 0x0000000400047306 */ /* 0x000ea20000201400 */
[----:B------:R-:W-:Y:S02]  /*280f0*/  ISETP.GE.AND P0, PT, R0, R226, PT ;  /* 0x000000e20000720c */ /* 0x000fe40003f06270 */
[----:B------:R-:W-:Y:S02]  /*28100*/  LOP3.LUT P2, RZ, R220, 0x800, RZ, 0xc0, !PT ;  /* 0x00000800dcff7812 */ /* 0x000fe4000784c0ff */
[----:B------:R-:W-:Y:S02]  /*28110*/  ISETP.GE.OR P0, PT, R0, R234, !P0 ;  /* 0x000000ea0000720c */ /* 0x000fe40004706670 */
[----:B------:R-:W-:Y:S02]  /*28120*/  LOP3.LUT R223, R223, 0xffffff7f, RZ, 0xc0, !PT ;  /* 0xffffff7fdfdf7812 */ /* 0x000fe400078ec0ff */
[----:B------:R-:W-:Y:S02]  /*28130*/  FSEL R53, R53, -INF , !P3 ;  /* 0xff80000035357808 */ /* 0x000fe40005800000 */
[----:B------:R-:W-:Y:S02]  /*28140*/  FSEL R68, R68, -INF , !P6 ;  /* 0xff80000044447808 */ /* 0x000fe40007000000 */
[----:B------:R-:W-:Y:S03]  /*28150*/  @P1 LOP3.LUT R219, R219, 0x800000, RZ, 0xfc, !PT ;  /* 0x00800000dbdb1812 */ /* 0x000fe600078efcff */
[----:B------:R-:W-:Y:S02]  /*28160*/  @P2 LOP3.LUT R223, R223, 0x80, RZ, 0xfc, !PT ;  /* 0x00000080dfdf2812 */ /* 0x000fe400078efcff */
[----:B------:R-:W-:Y:S02]  /*28170*/  @P0 LOP3.LUT R218, R218, 0x2000000, RZ, 0xfc, !PT ;  /* 0x02000000dada0812 */ /* 0x000fe400078efcff */
[C---:B------:R-:W-:Y:S02]  /*28180*/  ISETP.GE.AND P0, PT, R0.reuse, R224, PT ;  /* 0x000000e00000720c */ /* 0x040fe40003f06270 */
[----:B------:R-:W-:Y:S02]  /*28190*/  LOP3.LUT R219, R219, 0xffbfffff, RZ, 0xc0, !PT ;  /* 0xffbfffffdbdb7812 */ /* 0x000fe400078ec0ff */
[----:B------:R-:W-:Y:S01]  /*281a0*/  ISETP.GE.OR P0, PT, R0, R232, !P0 ;  /* 0x000000e80000720c */ /* 0x000fe20004706670 */
[----:B--2---:R-:W-:Y:S01]  /*281b0*/  FFMA.FTZ R117, R4, -R222, R117 ;  /* 0x800000de04757223 */ /* 0x004fe20000010075 */
[----:B------:R-:W-:Y:S01]  /*281c0*/  LOP3.LUT R218, R218, 0xfeffffff, RZ, 0xc0, !PT ;  /* 0xfeffffffdada7812 */ /* 0x000fe200078ec0ff */
[--C-:B------:R-:W-:Y:S01]  /*281d0*/  IMAD.IADD R4, R228, 0x1, -R0.reuse ;  /* 0x00000001e4047824 */ /* 0x100fe200078e0a00 */
[C---:B------:R-:W-:Y:S02]  /*281e0*/  LOP3.LUT P2, RZ, R220.reuse, 0x1000, RZ, 0xc0, !PT ;  /* 0x00001000dcff7812 */ /* 0x040fe4000784c0ff */
[----:B------:R-:W-:Y:S02]  /*281f0*/  LOP3.LUT R223, R223, 0xfffffeff, RZ, 0xc0, !PT ;  /* 0xfffffeffdfdf7812 */ /* 0x000fe400078ec0ff */
[----:B------:R-:W-:Y:S06]  /*28200*/  IABS R4, R4 ;  /* 0x0000000400047213 */ /* 0x000fec0000000000 */
[----:B------:R-:W2:Y:S03]  /*28210*/  I2F R4, R4 ;  /* 0x0000000400047306 */ /* 0x000ea60000201400 */
[----:B------:R-:W-:Y:S02]  /*28220*/  @P2 LOP3.LUT R223, R223, 0x100, RZ, 0xfc, !PT ;  /* 0x00000100dfdf2812 */ /* 0x000fe400078efcff */
[C---:B------:R-:W-:Y:S02]  /*28230*/  LOP3.LUT P2, RZ, R220.reuse, 0x2000, RZ, 0xc0, !PT ;  /* 0x00002000dcff7812 */ /* 0x040fe4000784c0ff */
[----:B------:R-:W-:Y:S11]  /*28240*/  LOP3.LUT R223, R223, 0xfffffdff, RZ, 0xc0, !PT ;  /* 0xfffffdffdfdf7812 */ /* 0x000ff600078ec0ff */
[----:B------:R-:W-:Y:S02]  /*28250*/  @P2 LOP3.LUT R223, R223, 0x200, RZ, 0xfc, !PT ;  /* 0x00000200dfdf2812 */ /* 0x000fe400078efcff */
[----:B------:R-:W-:Y:S02]  /*28260*/  LOP3.LUT P2, RZ, R220, 0x4000, RZ, 0xc0, !PT ;  /* 0x00004000dcff7812 */ /* 0x000fe4000784c0ff */
[----:B------:R-:W-:Y:S01]  /*28270*/  LOP3.LUT R223, R223, 0xfffffbff, RZ, 0xc0, !PT ;  /* 0xfffffbffdfdf7812 */ /* 0x000fe200078ec0ff */
[----:B--2---:R-:W-:Y:S02]  /*28280*/  FFMA.FTZ R119, R4, -R222, R119 ;  /* 0x800000de04777223 */ /* 0x004fe40000010077 */
[--C-:B------:R-:W-:Y:S05]  /*28290*/  IMAD.IADD R4, R229, 0x1, -R0.reuse ;  /* 0x00000001e5047824 */ /* 0x100fea00078e0a00 */
[----:B------:R-:W-:Y:S03]  /*282a0*/  IABS R4, R4 ;  /* 0x0000000400047213 */ /* 0x000fe60000000000 */
[----:B------:R-:W-:Y:S02]  /*282b0*/  @P2 LOP3.LUT R223, R223, 0x400, RZ, 0xfc, !PT ;  /* 0x00000400dfdf2812 */ /* 0x000fe400078efcff */
[C---:B------:R-:W-:Y:S02]  /*282c0*/  LOP3.LUT P2, RZ, R220.reuse, 0x8000, RZ, 0xc0, !PT ;  /* 0x00008000dcff7812 */ /* 0x040fe4000784c0ff */
[----:B------:R-:W-:Y:S01]  /*282d0*/  LOP3.LUT R223, R223, 0xfffff7ff, RZ, 0xc0, !PT ;  /* 0xfffff7ffdfdf7812 */ /* 0x000fe200078ec0ff */
[----:B------:R-:W2:Y:S10]  /*282e0*/  I2F R4, R4 ;  /* 0x0000000400047306 */ /* 0x000eb40000201400 */
[----:B------:R-:W-:Y:S02]  /*282f0*/  @P2 LOP3.LUT R223, R223, 0x800, RZ, 0xfc, !PT ;  /* 0x00000800dfdf2812 */ /* 0x000fe400078efcff */
[----:B------:R-:W-:Y:S02]  /*28300*/  LOP3.LUT P2, RZ, R220, 0x10000, RZ, 0xc0, !PT ;  /* 0x00010000dcff7812 */ /* 0x000fe4000784c0ff */
[----:B------:R-:W-:Y:S01]  /*28310*/  LOP3.LUT R223, R223, 0xffffefff, RZ, 0xc0, !PT ;  /* 0xffffefffdfdf7812 */ /* 0x000fe200078ec0ff */
[----:B--2---:R-:W-:Y:S10]  /*28320*/  FFMA.FTZ R121, R4, -R222, R121 ;  /* 0x800000de04797223 */ /* 0x004ff40000010079 */
[----:B------:R-:W-:Y:S01]  /*28330*/  @P2 LOP3.LUT R223, R223, 0x1000, RZ, 0xfc, !PT ;  /* 0x00001000dfdf2812 */ /* 0x000fe200078efcff */
[----:B------:R-:W-:Y:S01]  /*28340*/  IMAD.IADD R4, R231, 0x1, -R0 ;  /* 0x00000001e7047824 */ /* 0x000fe200078e0a00 */
[----:B------:R-:W-:Y:S02]  /*28350*/  IADD3 R0, R168, 0x78, RZ ;  /* 0x00000078a8007810 */ /* 0x000fe40007ffe0ff */
[C---:B------:R-:W-:Y:S02]  /*28360*/  LOP3.LUT P2, RZ, R220.reuse, 0x20000, RZ, 0xc0, !PT ;  /* 0x00020000dcff7812 */ /* 0x040fe4000784c0ff */
[----:B------:R-:W-:Y:S02]  /*28370*/  IABS R4, R4 ;  /* 0x0000000400047213 */ /* 0x000fe40000000000 */
[----:B------:R-:W-:Y:S04]  /*28380*/  LOP3.LUT R223, R223, 0xffffdfff, RZ, 0xc0, !PT ;  /* 0xffffdfffdfdf7812 */ /* 0x000fe800078ec0ff */
[----:B------:R-:W2:Y:S05]  /*28390*/  I2F R4, R4 ;  /* 0x0000000400047306 */ /* 0x000eaa0000201400 */
[----:B------:R-:W-:Y:S02]  /*283a0*/  @P2 LOP3.LUT R223, R223, 0x2000, RZ, 0xfc, !PT ;  /* 0x00002000dfdf2812 */ /* 0x000fe400078efcff */
[C---:B------:R-:W-:Y:S02]  /*283b0*/  LOP3.LUT P2, RZ, R220.reuse, 0x40000, RZ, 0xc0, !PT ;  /* 0x00040000dcff7812 */ /* 0x040fe4000784c0ff */
[----:B------:R-:W-:Y:S11]  /*283c0*/  LOP3.LUT R223, R223, 0xffffbfff, RZ, 0xc0, !PT ;  /* 0xffffbfffdfdf7812 */ /* 0x000ff600078ec0ff */
[----:B------:R-:W-:Y:S02]  /*283d0*/  @P2 LOP3.LUT R223, R223, 0x4000, RZ, 0xfc, !PT ;  /* 0x00004000dfdf2812 */ /* 0x000fe400078efcff */
[C---:B------:R-:W-:Y:S02]  /*283e0*/  LOP3.LUT P2, RZ, R220.reuse, 0x80000, RZ, 0xc0, !PT ;  /* 0x00080000dcff7812 */ /* 0x040fe4000784c0ff */
[----:B------:R-:W-:Y:S01]  /*283f0*/  LOP3.LUT R220, R220, 0xdfffffff, RZ, 0xc0, !PT ;  /* 0xdfffffffdcdc7812 */ /* 0x000fe200078ec0ff */
[----:B--2---:R-:W-:Y:S01]  /*28400*/  FFMA.FTZ R123, R4, -R222, R123 ;  /* 0x800000de047b7223 */ /* 0x004fe2000001007b */
[----:B------:R-:W-:Y:S01]  /*28410*/  FSEL R5, R5, -INF , !P2 ;  /* 0xff80000005057808 */ /* 0x000fe20005000000 */
[----:B------:R-:W-:Y:S01]  /*28420*/  IMAD.IADD R4, R230, 0x1, -R0 ;  /* 0x00000001e6047824 */ /* 0x000fe200078e0a00 */
[----:B------:R-:W-:Y:S02]  /*28430*/  LOP3.LUT P2, RZ, R223, 0x4000, RZ, 0xc0, !PT ;  /* 0x00004000dfff7812 */ /* 0x000fe4000784c0ff */
[----:B------:R-:W-:Y:S02]  /*28440*/  FSEL R123, R123, -INF , !P0 ;  /* 0xff8000007b7b7808 */ /* 0x000fe40004000000 */
[----:B------:R-:W-:Y:S02]  /*28450*/  IABS R4, R4 ;  /* 0x0000000400047213 */ /* 0x000fe40000000000 */
[----:B------:R-:W-:Y:S02]  /*28460*/  ISETP.GE.AND P0, PT, R0, R227, PT ;  /* 0x000000e30000720c */ /* 0x000fe40003f06270 */
[----:B------:R-:W-:Y:S02]  /*28470*/  FSEL R16, R16, -INF , !P2 ;  /* 0xff80000010107808 */ /* 0x000fe40005000000 */
[C---:B------:R-:W-:Y:S01]  /*28480*/  ISETP.GE.OR P1, PT, R0.reuse, R235, !P0 ;  /* 0x000000eb0000720c */ /* 0x040fe20004726670 */
[----:B------:R-:W2:Y:S01]  /*28490*/  I2F R4, R4 ;  /* 0x0000000400047306 */ /* 0x000ea20000201400 */
[C---:B------:R-:W-:Y:S02]  /*284a0*/  ISETP.GE.AND P0, PT, R0.reuse, R226, PT ;  /* 0x000000e20000720c */ /* 0x040fe40003f06270 */
[----:B------:R-:W-:Y:S02]  /*284b0*/  LOP3.LUT P2, RZ, R223, 0x2000, RZ, 0xc0, !PT ;  /* 0x00002000dfff7812 */ /* 0x000fe4000784c0ff */
[C---:B------:R-:W-:Y:S02]  /*284c0*/  ISETP.GE.OR P0, PT, R0.reuse, R234, !P0 ;  /* 0x000000ea0000720c */ /* 0x040fe40004706670 */
[----:B------:R-:W-:Y:S02]  /*284d0*/  FSEL R17, R17, -INF , !P2 ;  /* 0xff80000011117808 */ /* 0x000fe40005000000 */
[----:B------:R-:W-:Y:S03]  /*284e0*/  LOP3.LUT P2, RZ, R223, 0x1000, RZ, 0xc0, !PT ;  /* 0x00001000dfff7812 */ /* 0x000fe6000784c0ff */
[----:B------:R-:W-:Y:S02]  /*284f0*/  @P1 LOP3.LUT R219, R219, 0x400000, RZ, 0xfc, !PT ;  /* 0x00400000dbdb1812 */ /* 0x000fe400078efcff */
[----:B------:R-:W-:Y:S02]  /*28500*/  ISETP.GE.AND P1, PT, R0, R225, PT ;  /* 0x000000e10000720c */ /* 0x000fe40003f26270 */
[----:B------:R-:W-:Y:S02]  /*28510*/  FSEL R20, R20, -INF , !P2 ;  /* 0xff80000014147808 */ /* 0x000fe40005000000 */
[----:B------:R-:W-:Y:S02]  /*28520*/  @P0 LOP3.LUT R218, R218, 0x1000000, RZ, 0xfc, !PT ;  /* 0x01000000dada0812 */ /* 0x000fe400078efcff */
[C---:B------:R-:W-:Y:S02]  /*28530*/  ISETP.GE.AND P0, PT, R0.reuse, R224, PT ;  /* 0x000000e00000720c */ /* 0x040fe40003f06270 */
[C---:B------:R-:W-:Y:S02]  /*28540*/  ISETP.GE.OR P1, PT, R0.reuse, R233, !P1 ;  /* 0x000000e90000720c */ /* 0x040fe40004f26670 */
[----:B------:R-:W-:Y:S01]  /*28550*/  ISETP.GE.OR P0, PT, R0, R232, !P0 ;  /* 0x000000e80000720c */ /* 0x000fe20004706670 */
[----:B--2---:R-:W-:Y:S01]  /*28560*/  FFMA.FTZ R128, R4, -R222, R128 ;  /* 0x800000de04807223 */ /* 0x004fe20000010080 */
[----:B------:R-:W-:Y:S01]  /*28570*/  LOP3.LUT P2, RZ, R223, 0x800, RZ, 0xc0, !PT ;  /* 0x00000800dfff7812 */ /* 0x000fe2000784c0ff */
[----:B------:R-:W-:Y:S01]  /*28580*/  IMAD.IADD R4, R228, 0x1, -R0 ;  /* 0x00000001e4047824 */ /* 0x000fe200078e0a00 */
[----:B------:R-:W-:Y:S02]  /*28590*/  LOP3.LUT P4, RZ, R219, 0x400, RZ, 0xc0, !PT ;  /* 0x00000400dbff7812 */ /* 0x000fe4000788c0ff */
[----:B------:R-:W-:Y:S02]  /*285a0*/  FSEL R21, R21, -INF , !P2 ;  /* 0xff80000015157808 */ /* 0x000fe40005000000 */
[----:B------:R-:W-:Y:S02]  /*285b0*/  IABS R4, R4 ;  /* 0x0000000400047213 */ /* 0x000fe40000000000 */
[C---:B------:R-:W-:Y:S02]  /*285c0*/  LOP3.LUT P2, RZ, R223.reuse, 0x400, RZ, 0xc0, !PT ;  /* 0x00000400dfff7812 */ /* 0x040fe4000784c0ff */
[----:B------:R-:W-:Y:S02]  /*285d0*/  @P1 LOP3.LUT R220, R220, 0x20000000, RZ, 0xfc, !PT ;  /* 0x20000000dcdc1812 */ /* 0x000fe400078efcff */
[----:B------:R-:W-:Y:S01]  /*285e0*/  FSEL R32, R32, -INF , !P2 ;  /* 0xff80000020207808 */ /* 0x000fe20005000000 */
[----:B------:R-:W2:Y:S01]  /*285f0*/  I2F R4, R4 ;  /* 0x0000000400047306 */ /* 0x000ea20000201400 */
[----:B------:R-:W-:Y:S02]  /*28600*/  LOP3.LUT P2, RZ, R223, 0x200, RZ, 0xc0, !PT ;  /* 0x00000200dfff7812 */ /* 0x000fe4000784c0ff */
[----:B------:R-:W-:Y:S02]  /*28610*/  LOP3.LUT P1, RZ, R220, 0x200, RZ, 0xc0, !PT ;  /* 0x00000200dcff7812 */ /* 0x000fe4000782c0ff */
[----:B------:R-:W-:Y:S02]  /*28620*/  FSEL R33, R33, -INF , !P2 ;  /* 0xff80000021217808 */ /* 0x000fe40005000000 */
[----:B------:R-:W-:Y:S02]  /*28630*/  LOP3.LUT P2, RZ, R223, 0x100, RZ, 0xc0, !PT ;  /* 0x00000100dfff7812 */ /* 0x000fe4000784c0ff */
[----:B------:R-:W-:Y:S02]  /*28640*/  FSEL R49, R49, -INF , !P1 ;  /* 0xff80000031317808 */ /* 0x000fe40004800000 */
[----:B------:R-:W-:Y:S02]  /*28650*/  FSEL R36, R36, -INF , !P2 ;  /* 0xff80000024247808 */ /* 0x000fe40005000000 */
[----:B------:R-:W-:Y:S02]  /*28660*/  LOP3.LUT P2, RZ, R223, 0x80, RZ, 0xc0, !PT ;  /* 0x00000080dfff7812 */ /* 0x000fe4000784c0ff */
[----:B------:R-:W-:Y:S02]  /*28670*/  LOP3.LUT P1, RZ, R219, 0x2000, RZ, 0xc0, !PT ;  /* 0x00002000dbff7812 */ /* 0x000fe4000782c0ff */
[----:B------:R-:W-:Y:S02]  /*28680*/  FSEL R37, R37, -INF , !P2 ;  /* 0xff80000025257808 */ /* 0x000fe40005000000 */
[C---:B------:R-:W-:Y:S02]  /*28690*/  LOP3.LUT P2, RZ, R223.reuse, 0x40, RZ, 0xc0, !PT ;  /* 0x00000040dfff7812 */ /* 0x040fe4000784c0ff */
[----:B------:R-:W-:Y:S02]  /*286a0*/  LOP3.LUT R223, R223, 0xfffffffe, RZ, 0xc0, !PT ;  /* 0xfffffffedfdf7812 */ /* 0x000fe400078ec0ff */
[----:B------:R-:W-:Y:S01]  /*286b0*/  LOP3.LUT P5, RZ, R219, 0x200, RZ, 0xc0, !PT ;  /* 0x00000200dbff7812 */ /* 0x000fe200078ac0ff */
[----:B--2---:R-:W-:Y:S01]  /*286c0*/  FFMA.FTZ R130, R4, -R222, R130 ;  /* 0x800000de04827223 */ /* 0x004fe20000010082 */
[----:B------:R-:W-:Y:S01]  /*286d0*/  FSEL R52, R52, -INF , !P2 ;  /* 0xff80000034347808 */ /* 0x000fe20005000000 */
[----:B------:R-:W-:Y:S01]  /*286e0*/  IMAD.IADD R4, R229, 0x1, -R0 ;  /* 0x00000001e5047824 */ /* 0x000fe200078e0a00 */
[C---:B------:R-:W-:Y:S02]  /*286f0*/  LOP3.LUT P2, RZ, R219.reuse, 0x1000, RZ, 0xc0, !PT ;  /* 0x00001000dbff7812 */ /* 0x040fe4000784c0ff */
[C---:B------:R-:W-:Y:S02]  /*28700*/  LOP3.LUT P3, RZ, R219.reuse, 0x800, RZ, 0xc0, !PT ;  /* 0x00000800dbff7812 */ /* 0x040fe4000786c0ff */
[----:B------:R-:W-:Y:S02]  /*28710*/  IABS R4, R4 ;  /* 0x0000000400047213 */ /* 0x000fe40000000000 */
[----:B------:R-:W-:Y:S02]  /*28720*/  LOP3.LUT P6, RZ, R219, 0x100, RZ, 0xc0, !PT ;  /* 0x00000100dbff7812 */ /* 0x000fe400078cc0ff */
[----:B------:R-:W-:Y:S02]  /*28730*/  FSEL R54, R54, -INF , !P4 ;  /* 0xff80000036367808 */ /* 0x000fe40006000000 */
[----:B------:R-:W-:Y:S01]  /*28740*/  FSEL R55, R55, -INF , !P5 ;  /* 0xff80000037377808 */ /* 0x000fe20006800000 */
[----:B------:R-:W2:Y:S01]  /*28750*/  I2F R4, R4 ;  /* 0x0000000400047306 */ /* 0x000ea20000201400 */
[C---:B------:R-:W-:Y:S02]  /*28760*/  LOP3.LUT P4, RZ, R218.reuse, 0x4000, RZ, 0xc0, !PT ;  /* 0x00004000daff7812 */ /* 0x040fe4000788c0ff */
[----:B------:R-:W-:Y:S02]  /*28770*/  LOP3.LUT P5, RZ, R218, 0x2000, RZ, 0xc0, !PT ;  /* 0x00002000daff7812 */ /* 0x000fe400078ac0ff */
[----:B------:R-:W-:Y:S02]  /*28780*/  FSEL R50, R50, -INF , !P2 ;  /* 0xff80000032327808 */ /* 0x000fe40005000000 */
[----:B------:R-:W-:Y:S02]  /*28790*/  FSEL R51, R51, -INF , !P3 ;  /* 0xff80000033337808 */ /* 0x000fe40005800000 */
[----:B------:R-:W-:Y:S02]  /*287a0*/  FSEL R66, R66, -INF , !P6 ;  /* 0xff80000042427808 */ /* 0x000fe40007000000 */
[C---:B------:R-:W-:Y:S02]  /*287b0*/  LOP3.LUT P2, RZ, R218.reuse, 0x20000, RZ, 0xc0, !PT ;  /* 0x00020000daff7812 */ /* 0x040fe4000784c0ff */
[C---:B------:R-:W-:Y:S02]  /*287c0*/  LOP3.LUT P3, RZ, R218.reuse, 0x10000, RZ, 0xc0, !PT ;  /* 0x00010000daff7812 */ /* 0x040fe4000786c0ff */
[----:B------:R-:W-:Y:S02]  /*287d0*/  LOP3.LUT P6, RZ, R218, 0x1000, RZ, 0xc0, !PT ;  /* 0x00001000daff7812 */ /* 0x000fe400078cc0ff */
[----:B------:R-:W-:Y:S02]  /*287e0*/  FSEL R190, R44, -INF , !P4 ;  /* 0xff8000002cbe7808 */ /* 0x000fe40006000000 */
[----:B------:R-:W-:Y:S02]  /*287f0*/  FSEL R191, R45, -INF , !P5 ;  /* 0xff8000002dbf7808 */ /* 0x000fe40006800000 */
[C---:B------:R-:W-:Y:S02]  /*28800*/  LOP3.LUT P4, RZ, R218.reuse, 0x400, RZ, 0xc0, !PT ;  /* 0x00000400daff7812 */ /* 0x040fe4000788c0ff */
[----:B------:R-:W-:Y:S01]  /*28810*/  LOP3.LUT P5, RZ, R218, 0x200, RZ, 0xc0, !PT ;  /* 0x00000200daff7812 */ /* 0x000fe200078ac0ff */
[----:B--2---:R-:W-:Y:S01]  /*28820*/  FFMA.FTZ R124, R4, -R222, R124 ;  /* 0x800000de047c7223 */ /* 0x004fe2000001007c */
[----:B------:R-:W-:Y:S01]  /*28830*/  FSEL R192, R56, -INF , !P6 ;  /* 0xff80000038c07808 */ /* 0x000fe20007000000 */
[----:B------:R-:W-:Y:S01]  /*28840*/  IMAD.IADD R4, R231, 0x1, -R0 ;  /* 0x00000001e7047824 */ /* 0x000fe200078e0a00 */
[----:B------:R-:W-:Y:S02]  /*28850*/  IADD3 R0, R168, 0x79, RZ ;  /* 0x00000079a8007810 */ /* 0x000fe40007ffe0ff */
[----:B------:R-:W-:Y:S02]  /*28860*/  FSEL R185, R60, -INF , !P4 ;  /* 0xff8000003cb97808 */ /* 0x000fe40006000000 */
[----:B------:R-:W-:Y:S02]  /*28870*/  IABS R4, R4 ;  /* 0x0000000400047213 */ /* 0x000fe40000000000 */
[----:B------:R-:W-:Y:S02]  /*28880*/  FSEL R186, R61, -INF , !P5 ;  /* 0xff8000003dba7808 */ /* 0x000fe40006800000 */
[----:B------:R-:W-:Y:S02]  /*28890*/  FSEL R188, R40, -INF , !P3 ;  /* 0xff80000028bc7808 */ /* 0x000fe40005800000 */
[----:B------:R-:W-:Y:S01]  /*288a0*/  FSEL R171, R29, -INF , !P2 ;  /* 0xff8000001dab7808 */ /* 0x000fe20005000000 */
[----:B------:R-:W2:Y:S02]  /*288b0*/  I2F R4, R4 ;  /* 0x0000000400047306 */ /* 0x000ea40000201400 */
[----:B--2---:R-:W-:Y:S02]  /*288c0*/  FFMA.FTZ R126, R4, -R222, R126 ;  /* 0x800000de047e7223 */ /* 0x004fe4000001007e */
[--C-:B------:R-:W-:Y:S03]  /*288d0*/  IMAD.IADD R4, R230, 0x1, -R0.reuse ;  /* 0x00000001e6047824 */ /* 0x100fe600078e0a00 */
[----:B------:R-:W-:Y:S02]  /*288e0*/  FSEL R126, R126, -INF , !P0 ;  /* 0xff8000007e7e7808 */ /* 0x000fe40004000000 */
[----:B------:R-:W-:Y:S02]  /*288f0*/  IABS R4, R4 ;  /* 0x0000000400047213 */ /* 0x000fe40000000000 */
[C---:B------:R-:W-:Y:S04]  /*28900*/  ISETP.GE.AND P0, PT, R0.reuse, R224, PT ;  /* 0x000000e00000720c */ /* 0x040fe80003f06270 */
[----:B------:R-:W-:Y:S01]  /*28910*/  ISETP.GE.OR P0, PT, R0, R232, !P0 ;  /* 0x000000e80000720c */ /* 0x000fe20004706670 */
[----:B------:R-:W2:Y:S02]  /*28920*/  I2F R4, R4 ;  /* 0x0000000400047306 */ /* 0x000ea40000201400 */
        /* <DEDUP_REMOVED lines=9> */
[----:B------:R-:W-:Y:S05]  /*289c0*/  IMAD.IADD R4, R231, 0x1, -R0 ;  /* 0x00000001e7047824 */ /* 0x000fea00078e0a00 */
[----:B------:R-:W-:Y:S06]  /*289d0*/  IABS R4, R4 ;  /* 0x0000000400047213 */ /* 0x000fec0000000000 */
[----:B------:R-:W2:Y:S02]  /*289e0*/  I2F R4, R4 ;  /* 0x0000000400047306 */ /* 0x000ea40000201400 */
[----:B--2---:R-:W-:Y:S05]  /*289f0*/  FFMA.FTZ R127, R4, -R222, R127 ;  /* 0x800000de047f7223 */ /* 0x004fea000001007f */
[----:B------:R-:W-:Y:S02]  /*28a00*/  FSEL R127, R127, -INF , !P0 ;  /* 0xff8000007f7f7808 */ /* 0x000fe40004000000 */
[----:B------:R-:W-:Y:S04]  /*28a10*/  LOP3.LUT P0, RZ, R220, 0x400, RZ, 0xc0, !PT ;  /* 0x00000400dcff7812 */ /* 0x000fe8000780c0ff */
[----:B------:R-:W-:Y:S02]  /*28a20*/  FSEL R48, R48, -INF , !P0 ;  /* 0xff80000030307808 */ /* 0x000fe40004000000 */
[----:B------:R-:W-:Y:S11]  /*28a30*/  LOP3.LUT P0, RZ, R219, 0x400000, RZ, 0xc0, !PT ;  /* 0x00400000dbff7812 */ /* 0x000ff6000780c0ff */
[----:B------:R-:W-:Y:S02]  /*28a40*/  @!UPT UIADD3 URZ, URZ, URZ, URZ ;  /* 0x0000003f3f3ff290 */ /* 0x000fe4000fffe03f */
        /* <DEDUP_REMOVED lines=20> */
[----:B------:R-:W-:Y:S04]  /*28b90*/  LOP3.LUT R221, R221, 0xfffbffff, RZ, 0xc0, !PT ;  /* 0xfffbffffdddd7812 */ /* 0x000fe800078ec0ff */
[----:B------:R-:W-:Y:S02]  /*28ba0*/  @P1 LOP3.LUT R221, R221, 0x40000, RZ, 0xfc, !PT ;  /* 0x00040000dddd1812 */ /* 0x000fe400078efcff */
[----:B------:R-:W-:Y:S02]  /*28bb0*/  LOP3.LUT P1, RZ, R219, 0x8000, RZ, 0xc0, !PT ;  /* 0x00008000dbff7812 */ /* 0x000fe4000782c0ff */
[----:B------:R-:W-:Y:S03]  /*28bc0*/  LOP3.LUT R221, R221, 0xfff7ffff, RZ, 0xc0, !PT ;  /* 0xfff7ffffdddd7812 */ /* 0x000fe600078ec0ff */
        /* <DEDUP_REMOVED lines=13> */
[C---:B------:R-:W-:Y:S02]  /*28ca0*/  LOP3.LUT P0, RZ, R220.reuse, 0x1, RZ, 0xc0, !PT ;  /* 0x00000001dcff7812 */ /* 0x040fe4000780c0ff */
        /* <DEDUP_REMOVED lines=18> */
[----:B------:R-:W-:Y:S01]  /*28dd0*/  LOP3.LUT R220, R220, 0xbfffffff, RZ, 0xc0, !PT ;  /* 0xbfffffffdcdc7812 */ /* 0x000fe200078ec0ff */
[----:B------:R-:W-:Y:S01]  /*28de0*/  STL [R1+0x388], R223 ;  /* 0x000388df01007387 */ /* 0x000fe20000100800 */
[----:B------:R-:W-:Y:S02]  /*28df0*/  FSEL R69, R69, -INF , !P0 ;  /* 0xff80000045457808 */ /* 0x000fe40004000000 */
[----:B------:R-:W-:Y:S01]  /*28e00*/  LOP3.LUT P0, RZ, R223, 0x20, RZ, 0xc0, !PT ;  /* 0x00000020dfff7812 */ /* 0x000fe2000780c0ff */
[----:B------:R-:W-:Y:S01]  /*28e10*/  STL [R1+0x38c], R227 ;  /* 0x00038ce301007387 */ /* 0x000fe20000100800 */
[----:B------:R-:W-:Y:S02]  /*28e20*/  @P1 LOP3.LUT R221, R221, 0x1000000, RZ, 0xfc, !PT ;  /* 0x01000000dddd1812 */ /* 0x000fe400078efcff */
[----:B------:R-:W-:Y:S01]  /*28e30*/  FSEL R80, R80, -INF , !P0 ;  /* 0xff80000050507808 */ /* 0x000fe20004000000 */
[----:B------:R-:W-:Y:S01]  /*28e40*/  STL [R1+0x390], R235 ;  /* 0x000390eb01007387 */ /* 0x000fe20000100800 */
        /* <DEDUP_REMOVED lines=9> */
[----:B------:R-:W-:Y:S02]  /*28ee0*/  LOP3.LUT P0, RZ, R223, 0x4, RZ, 0xc0, !PT ;  /* 0x00000004dfff7812 */ /* 0x000fe4000780c0ff */
[----:B------:R-:W-:Y:S02]  /*28ef0*/  LOP3.LUT P1, RZ, R221, 0x1000000, RZ, 0xc0, !PT ;  /* 0x01000000ddff7812 */ /* 0x000fe4000782c0ff */
[----:B------:R-:W-:Y:S02]  /*28f00*/  FSEL R85, R85, -INF , !P0 ;  /* 0xff80000055557808 */ /* 0x000fe40004000000 */
[C---:B------:R-:W-:Y:S02]  /*28f10*/  LOP3.LUT P0, RZ, R223.reuse, 0x2, RZ, 0xc0, !PT ;  /* 0x00000002dfff7812 */ /* 0x040fe4000780c0ff */
[----:B------:R-:W-:Y:S02]  /*28f20*/  FSEL R18, R18, -INF , !P1 ;  /* 0xff80000012127808 */ /* 0x000fe40004800000 */
[----:B------:R-:W-:Y:S02]  /*28f30*/  FSEL R96, R96, -INF , !P0 ;  /* 0xff80000060607808 */ /* 0x000fe40004000000 */
[----:B------:R-:W-:Y:S02]  /*28f40*/  LOP3.LUT P0, RZ, R223, 0x1, RZ, 0xc0, !PT ;  /* 0x00000001dfff7812 */ /* 0x000fe4000780c0ff */
[----:B------:R-:W-:Y:S02]  /*28f50*/  LOP3.LUT P1, RZ, R221, 0x800000, RZ, 0xc0, !PT ;  /* 0x00800000ddff7812 */ /* 0x000fe4000782c0ff */
        /* <DEDUP_REMOVED lines=8> */
[----:B------:R-:W-:Y:S02]  /*28fe0*/  FSEL R22, R22, -INF , !P1 ;  /* 0xff80000016167808 */ /* 0x000fe40004800000 */
[----:B------:R-:W-:Y:S02]  /*28ff0*/  FSEL R112, R112, -INF , !P0 ;  /* 0xff80000070707808 */ /* 0x000fe40004000000 */
[C---:B------:R-:W-:Y:S02]  /*29000*/  LOP3.LUT P0, RZ, R221.reuse, 0x10000000, RZ, 0xc0, !PT ;  /* 0x10000000ddff7812 */ /* 0x040fe4000780c0ff */
        /* <DEDUP_REMOVED lines=11> */
[C---:B------:R-:W-:Y:S02]  /*290c0*/  ISETP.GE.AND P0, PT, R0.reuse, R227, PT ;  /* 0x000000e30000720c */ /* 0x040fe40003f06270 */
[----:B------:R-:W-:Y:S02]  /*290d0*/  LOP3.LUT P1, RZ, R221, 0x80000, RZ, 0xc0, !PT ;  /* 0x00080000ddff7812 */ /* 0x000fe4000782c0ff */
[----:B------:R-:W-:Y:S02]  /*290e0*/  ISETP.GE.OR P0, PT, R0, R235, !P0 ;  /* 0x000000eb0000720c */ /* 0x000fe40004706670 */
[----:B------:R-:W-:Y:S02]  /*290f0*/  FSEL R35, R35, -INF , !P1 ;  /* 0xff80000023237808 */ /* 0x000fe40004800000 */
[----:B------:R-:W-:Y:S02]  /*29100*/  FSEL R129, R129, -INF , !P0 ;  /* 0xff80000081817808 */ /* 0x000fe40004000000 */
[----:B------:R-:W-:Y:S02]  /*29110*/  LOP3.LUT P0, RZ, R219, 0x4000, RZ, 0xc0, !PT ;  /* 0x00004000dbff7812 */ /* 0x000fe4000780c0ff */
[C---:B------:R-:W-:Y:S02]  /*29120*/  LOP3.LUT P1, RZ, R221.reuse, 0x40000, RZ, 0xc0, !PT ;  /* 0x00040000ddff7812 */ /* 0x040fe4000782c0ff */
[----:B------:R-:W-:Y:S02]  /*29130*/  FSEL R11, R38, -INF , !P0 ;  /* 0xff800000260b7808 */ /* 0x000fe40004000000 */
[C---:B------:R-:W-:Y:S02]  /*29140*/  LOP3.LUT P0, RZ, R218.reuse, 0x1000000, RZ, 0xc0, !PT ;  /* 0x01000000daff7812 */ /* 0x040fe4000780c0ff */
[----:B------:R-:W-:Y:S02]  /*29150*/  LOP3.LUT R221, R221, 0xfffffff7, RZ, 0xc0, !PT ;  /* 0xfffffff7dddd7812 */ /* 0x000fe400078ec0ff */
[----:B------:R-:W-:Y:S02]  /*29160*/  FSEL R10, R39, -INF , !P1 ;  /* 0xff800000270a7808 */ /* 0x000fe40004800000 */
[----:B------:R-:W-:Y:S02]  /*29170*/  LOP3.LUT P1, RZ, R218, 0x40000, RZ, 0xc0, !PT ;  /* 0x00040000daff7812 */ /* 0x000fe4000782c0ff */
[----:B------:R-:W-:Y:S02]  /*29180*/  FMNMX.FTZ R39, R182, R2, !PT ;  /* 0x00000002b6277209 */ /* 0x000fe40007810000 */
[----:B------:R-:W-:Y:S02]  /*29190*/  FMNMX.FTZ R38, R183, R3, !PT ;  /* 0x00000003b7267209 */ /* 0x000fe40007810000 */
[----:B------:R-:W-:Y:S02]  /*291a0*/  FMNMX.FTZ R39, R181, R39, !PT ;  /* 0x00000027b5277209 */ /* 0x000fe40007810000 */
[----:B------:R-:W-:Y:S02]  /*291b0*/  @P0 LOP3.LUT R221, R221, 0x8, RZ, 0xfc, !PT ;  /* 0x00000008dddd0812 */ /* 0x000fe400078efcff */
[----:B------:R-:W-:Y:S02]  /*291c0*/  LOP3.LUT P0, RZ, R218, 0x2000000, RZ, 0xc0, !PT ;  /* 0x02000000daff7812 */ /* 0x000fe4000780c0ff */
[----:B------:R-:W-:Y:S02]  /*291d0*/  LOP3.LUT R221, R221, 0xffffffef, RZ, 0xc0, !PT ;  /* 0xffffffefdddd7812 */ /* 0x000fe400078ec0ff */
[----:B------:R-:W-:Y:S02]  /*291e0*/  @P1 LOP3.LUT R220, R220, 0x40000000, RZ, 0xfc, !PT ;  /* 0x40000000dcdc1812 */ /* 0x000fe400078efcff */
[----:B------:R-:W-:Y:S02]  /*291f0*/  LOP3.LUT P1, RZ, R218, 0x80000, RZ, 0xc0, !PT ;  /* 0x00080000daff7812 */ /* 0x000fe4000782c0ff */
[----:B------:R-:W-:Y:S02]  /*29200*/  LOP3.LUT R220, R220, 0x7fffffff, RZ, 0xc0, !PT ;  /* 0x7fffffffdcdc7812 */ /* 0x000fe400078ec0ff */
[----:B------:R-:W-:Y:S02]  /*29210*/  FMNMX.FTZ R39, R180, R39, !PT ;  /* 0x00000027b4277209 */ /* 0x000fe40007810000 */
[----:B------:R-:W-:Y:S02]  /*29220*/  FMNMX.FTZ R38, R5, R38, !PT ;  /* 0x0000002605267209 */ /* 0x000fe40007810000 */
[----:B------:R-:W-:Y:S02]  /*29230*/  @P0 LOP3.LUT R221, R221, 0x10, RZ, 0xfc, !PT ;  /* 0x00000010dddd0812 */ /* 0x000fe400078efcff */
[----:B------:R-:W-:Y:S02]  /*29240*/  LOP3.LUT P0, RZ, R218, 0x4000000, RZ, 0xc0, !PT ;  /* 0x04000000daff7812 */ /* 0x000fe4000780c0ff */
[----:B------:R-:W-:Y:S02]  /*29250*/  LOP3.LUT R221, R221, 0xffffffdf, RZ, 0xc0, !PT ;  /* 0xffffffdfdddd7812 */ /* 0x000fe400078ec0ff */
[----:B------:R-:W-:Y:S02]  /*29260*/  @P1 LOP3.LUT R220, R220, 0x80000000, RZ, 0xfc, !PT ;  /* 0x80000000dcdc1812 */ /* 0x000fe400078efcff */
[----:B------:R-:W-:Y:S02]  /*29270*/  LOP3.LUT P1, RZ, R218, 0x100000, RZ, 0xc0, !PT ;  /* 0x00100000daff7812 */ /* 0x000fe4000782c0ff */
[----:B------:R-:W-:Y:S02]  /*29280*/  FMNMX.FTZ R39, R179, R39, !PT ;  /* 0x00000027b3277209 */ /* 0x000fe40007810000 */
[----:B------:R-:W-:Y:S02]  /*29290*/  FMNMX.FTZ R38, R16, R38, !PT ;  /* 0x0000002610267209 */ /* 0x000fe40007810000 */
[----:B------:R-:W-:Y:S02]  /*292a0*/  FMNMX.FTZ R39, R178, R39, !PT ;  /* 0x00000027b2277209 */ /* 0x000fe40007810000 */
[----:B------:R-:W-:Y:S02]  /*292b0*/  @P0 LOP3.LUT R221, R221, 0x20, RZ, 0xfc, !PT ;  /* 0x00000020dddd0812 */ /* 0x000fe400078efcff */
[----:B------:R-:W-:Y:S02]  /*292c0*/  LOP3.LUT P0, RZ, R218, 0x8000000, RZ, 0xc0, !PT ;  /* 0x08000000daff7812 */ /* 0x000fe4000780c0ff */
[----:B------:R-:W-:Y:S02]  /*292d0*/  LOP3.LUT R221, R221, 0xffffffbf, RZ, 0xc0, !PT ;  /* 0xffffffbfdddd7812 */ /* 0x000fe400078ec0ff */
[----:B------:R-:W-:Y:S02]  /*292e0*/  FMNMX.FTZ R39, R177, R39, !PT ;  /* 0x00000027b1277209 */ /* 0x000fe40007810000 */
[----:B------:R-:W-:Y:S02]  /*292f0*/  FMNMX.FTZ R38, R17, R38, !PT ;  /* 0x0000002611267209 */ /* 0x000fe40007810000 */
        /* <DEDUP_REMOVED lines=71> */
[----:B------:R-:W-:Y:S02]  /*29770*/  LOP3.LUT P3, RZ, R220, 0x8000000, RZ, 0xc0, !PT ;  /* 0x08000000dcff7812 */ /* 0x000fe4000786c0ff */
[----:B------:R-:W-:Y:S02]  /*29780*/  FMNMX.FTZ R38, R96, R38, !PT ;  /* 0x0000002660267209 */ /* 0x000fe40007810000 */
[----:B------:R-:W-:Y:S02]  /*29790*/  LOP3.LUT P2, RZ, R220, 0x10000000, RZ, 0xc0, !PT ;  /* 0x10000000dcff7812 */ /* 0x000fe4000784c0ff */
[----:B------:R-:W-:Y:S02]  /*297a0*/  FMNMX.FTZ R38, R97, R38, !PT ;  /* 0x0000002661267209 */ /* 0x000fe40007810000 */
        /* <DEDUP_REMOVED lines=17> */
[----:B------:R-:W-:Y:S02]  /*298c0*/  FSEL R67, R67, -INF , !P0 ;  /* 0xff80000043437808 */ /* 0x000fe40004000000 */
[----:B------:R-:W-:Y:S02]  /*298d0*/  @P1 LOP3.LUT R221, R221, 0x1, RZ, 0xfc, !PT ;  /* 0x00000001dddd1812 */ /* 0x000fe400078efcff */
[----:B------:R-:W-:Y:S02]  /*298e0*/  LOP3.LUT P1, RZ, R218, 0x200000, RZ, 0xc0, !PT ;  /* 0x00200000daff7812 */ /* 0x000fe4000782c0ff */
[----:B------:R-:W-:Y:S02]  /*298f0*/  LOP3.LUT R221, R221, 0xfffffffd, RZ, 0xc0, !PT ;  /* 0xfffffffddddd7812 */ /* 0x000fe400078ec0ff */
[----:B------:R-:W-:Y:S04]  /*29900*/  FMNMX.FTZ R38, R128, R38, !PT ;  /* 0x0000002680267209 */ /* 0x000fe80007810000 */
[----:B------:R-:W-:Y:S05]  /*29910*/  FMNMX.FTZ R38, R129, R38, !PT ;  /* 0x0000002681267209 */ /* 0x000fea0007810000 */
[----:B------:R-:W-:Y:S02]  /*29920*/  @P1 LOP3.LUT R221, R221, 0x2, RZ, 0xfc, !PT ;  /* 0x00000002dddd1812 */ /* 0x000fe400078efcff */
[C---:B------:R-:W-:Y:S02]  /*29930*/  LOP3.LUT P1, RZ, R218.reuse, 0x400000, RZ, 0xc0, !PT ;  /* 0x00400000daff7812 */ /* 0x040fe4000782c0ff */
[----:B------:R-:W-:Y:S11]  /*29940*/  LOP3.LUT R221, R221, 0xfffffffb, RZ, 0xc0, !PT ;  /* 0xfffffffbdddd7812 */ /* 0x000ff600078ec0ff */
[----:B------:R-:W-:Y:S02]  /*29950*/  @P1 LOP3.LUT R221, R221, 0x4, RZ, 0xfc, !PT ;  /* 0x00000004dddd1812 */ /* 0x000fe400078efcff */
[----:B------:R-:W-:Y:S02]  /*29960*/  LOP3.LUT P1, RZ, R218, 0x800000, RZ, 0xc0, !PT ;  /* 0x00800000daff7812 */ /* 0x000fe4000782c0ff */
        /* <DEDUP_REMOVED lines=44> */
[----:B------:R-:W-:Y:S04]  /*29c30*/  LOP3.LUT P0, RZ, R221, 0x10, RZ, 0xc0, !PT ;  /* 0x00000010ddff7812 */ /* 0x000fe8000780c0ff */
[----:B------:R-:W-:Y:S02]  /*29c40*/  FSEL R119, R119, -INF , !P0 ;  /* 0xff80000077777808 */ /* 0x000fe40004000000 */
[----:B------:R-:W-:Y:S04]  /*29c50*/  LOP3.LUT P0, RZ, R221, 0x8, RZ, 0xc0, !PT ;  /* 0x00000008ddff7812 */ /* 0x000fe8000780c0ff */
[----:B------:R-:W-:Y:S02]  /*29c60*/  FSEL R130, R130, -INF , !P0 ;  /* 0xff80000082827808 */ /* 0x000fe40004000000 */
[C---:B------:R-:W-:Y:S04]  /*29c70*/  ISETP.GE.AND P0, PT, R0.reuse, R226, PT ;  /* 0x000000e20000720c */ /* 0x040fe80003f06270 */
[----:B------:R-:W-:Y:S04]  /*29c80*/  ISETP.GE.OR P0, PT, R0, R234, !P0 ;  /* 0x000000ea0000720c */ /* 0x000fe80004706670 */
[----:B------:R-:W-:Y:S02]  /*29c90*/  FSEL R131, R131, -INF , !P0 ;  /* 0xff80000083837808 */ /* 0x000fe40004000000 */
[C---:B------:R-:W-:Y:S02]  /*29ca0*/  LOP3.LUT P0, RZ, R218.reuse, 0x8000, RZ, 0xc0, !PT ;  /* 0x00008000daff7812 */ /* 0x040fe4000780c0ff */
[----:B------:R-:W-:Y:S02]  /*29cb0*/  LOP3.LUT R218, R218, 0xffffefff, RZ, 0xc0, !PT ;  /* 0xffffefffdada7812 */ /* 0x000fe400078ec0ff */
[----:B------:R-:W-:Y:S02]  /*29cc0*/  FSEL R189, R41, -INF , !P0 ;  /* 0xff80000029bd7808 */ /* 0x000fe40004000000 */
[C---:B------:R-:W-:Y:S04]  /*29cd0*/  ISETP.GE.AND P0, PT, R0.reuse, R225, PT ;  /* 0x000000e10000720c */ /* 0x040fe80003f06270 */
[----:B------:R-:W-:Y:S02]  /*29ce0*/  ISETP.GE.OR P0, PT, R0, R233, !P0 ;  /* 0x000000e90000720c */ /* 0x000fe40004706670 */
[----:B------:R-:W2:Y:S11]  /*29cf0*/  SHFL.BFLY PT, R0, R39, 0x2, 0x1f ;  /* 0x0c401f0027007f89 */ /* 0x000eb600000e0000 */
[----:B------:R-:W-:Y:S04]  /*29d00*/  @P0 LOP3.LUT R218, R218, 0x1000, RZ, 0xfc, !PT ;  /* 0x00001000dada0812 */ /* 0x000fe800078efcff */
[C---:B------:R-:W-:Y:S02]  /*29d10*/  LOP3.LUT P6, RZ, R218.reuse, 0x100, RZ, 0xc0, !PT ;  /* 0x00000100daff7812 */ /* 0x040fe400078cc0ff */
[----:B------:R-:W-:Y:S02]  /*29d20*/  LOP3.LUT P4, RZ, R218, 0x40, RZ, 0xc0, !PT ;  /* 0x00000040daff7812 */ /* 0x000fe4000788c0ff */
[----:B------:R-:W-:Y:S02]  /*29d30*/  FSEL R187, R72, -INF , !P6 ;  /* 0xff80000048bb7808 */ /* 0x000fe40007000000 */
[C---:B------:R-:W-:Y:S02]  /*29d40*/  LOP3.LUT P5, RZ, R218.reuse, 0x20, RZ, 0xc0, !PT ;  /* 0x00000020daff7812 */ /* 0x040fe400078ac0ff */
[----:B------:R-:W-:Y:S02]  /*29d50*/  LOP3.LUT P6, RZ, R218, 0x10, RZ, 0xc0, !PT ;  /* 0x00000010daff7812 */ /* 0x000fe400078cc0ff */
[----:B--2---:R-:W-:Y:S02]  /*29d60*/  FMNMX.FTZ R39, R39, R0, !PT ;  /* 0x0000000027277209 */ /* 0x004fe40007810000 */
[----:B------:R-:W-:Y:S02]  /*29d70*/  FSEL R77, R77, -INF , !P5 ;  /* 0xff8000004d4d7808 */ /* 0x000fe40006800000 */
[----:B------:R-:W-:Y:S01]  /*29d80*/  FSEL R88, R88, -INF , !P6 ;  /* 0xff80000058587808 */ /* 0x000fe20007000000 */
[----:B------:R-:W2:Y:S01]  /*29d90*/  SHFL.BFLY PT, R0, R39, 0x1, 0x1f ;  /* 0x0c201f0027007f89 */ /* 0x000ea200000e0000 */
[C---:B------:R-:W-:Y:S02]  /*29da0*/  LOP3.LUT P5, RZ, R218.reuse, 0x4, RZ, 0xc0, !PT ;  /* 0x00000004daff7812 */ /* 0x040fe400078ac0ff */
[----:B------:R-:W-:Y:S02]  /*29db0*/  LOP3.LUT P6, RZ, R218, 0x2, RZ, 0xc0, !PT ;  /* 0x00000002daff7812 */ /* 0x000fe400078cc0ff */
[----:B------:R-:W-:Y:S02]  /*29dc0*/  FSEL R92, R92, -INF , !P5 ;  /* 0xff8000005c5c7808 */ /* 0x000fe40006800000 */
[----:B------:R-:W-:Y:S02]  /*29dd0*/  FSEL R93, R93, -INF , !P6 ;  /* 0xff8000005d5d7808 */ /* 0x000fe40007000000 */
[C---:B------:R-:W-:Y:S02]  /*29de0*/  LOP3.LUT P6, RZ, R220.reuse, 0x1000000, RZ, 0xc0, !PT ;  /* 0x01000000dcff7812 */ /* 0x040fe400078cc0ff */
[----:B------:R-:W-:Y:S02]  /*29df0*/  LOP3.LUT P5, RZ, R220, 0x2000000, RZ, 0xc0, !PT ;  /* 0x02000000dcff7812 */ /* 0x000fe400078ac0ff */
[----:B------:R-:W-:Y:S02]  /*29e00*/  FSEL R105, R105, -INF , !P6 ;  /* 0xff80000069697808 */ /* 0x000fe40007000000 */
[----:B------:R-:W-:Y:S02]  /*29e10*/  FSEL R108, R108, -INF , !P5 ;  /* 0xff8000006c6c7808 */ /* 0x000fe40006800000 */
[----:B--2---:R-:W-:Y:S04]  /*29e20*/  FMNMX.FTZ R39, R39, R0, !PT ;  /* 0x0000000027277209 */ /* 0x004fe80007810000 */
[C---:B------:R-:W-:Y:S01]  /*29e30*/  FSETP.NEU.FTZ.AND P0, PT, R39.reuse, -INF , PT ;  /* 0xff8000002700780b */ /* 0x040fe20003f1d000 */
[----:B------:R2:W-:Y:S03]  /*29e40*/  STL [R1+0x3b4], R39 ;  /* 0x0003b42701007387 */ /* 0x0005e60000100800 */
[----:B------:R-:W-:Y:S01]  /*29e50*/  FSEL R0, R39, RZ, P0 ;  /* 0x000000ff27007208 */ /* 0x000fe20000000000 */
[----:B------:R-:W3:Y:S04]  /*29e60*/  LDL.LU R9, [R1+0x2a8] ;  /* 0x0002a80001097983 */ /* 0x000ee80000300800 */
[----:B------:R-:W-:Y:S02]  /*29e70*/  FADD.FTZ R4, -R0, R2 ;  /* 0x0000000200047221 */ /* 0x000fe40000010100 */
[----:B------:R-:W2:Y:S02]  /*29e80*/  LD.E R0, [R134.64+0xdc] ;  /* 0x0000dc0486007980 */ /* 0x000ea4000c101900 */
[----:B--2---:R-:W-:Y:S05]  /*29e90*/  FMUL.FTZ R2, R0, R39 ;  /* 0x0000002700027220 */ /* 0x004fea0000410000 */
[----:B------:R-:W-:Y:S02]  /*29ea0*/  FSEL R2, R2, RZ, P0 ;  /* 0x000000ff02027208 */ /* 0x000fe40000000000 */
[----:B------:R-:W-:Y:S03]  /*29eb0*/  LOP3.LUT P0, RZ, R218, 0x800, RZ, 0xc0, !PT ;  /* 0x00000800daff7812 */ /* 0x000fe6000780c0ff */
[-CC-:B------:R-:W-:Y:S01]  /*29ec0*/  FFMA.FTZ R197, R78, R0.reuse, -R2.reuse ;  /* 0x000000004ec57223 */ /* 0x180fe20000010802 */
[----:B------:R-:W-:Y:S01]  /*29ed0*/  FSEL R184, R57, -INF , !P0 ;  /* 0xff80000039b87808 */ /* 0x000fe20004000000 */
[-CC-:B------:R-:W-:Y:S02]  /*29ee0*/  FFMA.FTZ R7, R106, R0.reuse, -R2.reuse ;  /* 0x000000006a077223 */ /* 0x180fe40000010802 */
[-CC-:B------:R-:W-:Y:S02]  /*29ef0*/  FFMA.FTZ R39, R110, R0.reuse, -R2.reuse ;  /* 0x000000006e277223 */ /* 0x180fe40000010802 */
[-CC-:B------:R-:W-:Y:S01]  /*29f00*/  FFMA.FTZ R134, R111, R0.reuse, -R2.reuse ;  /* 0x000000006f867223 */ /* 0x180fe20000010802 */
[----:B------:R-:W-:Y:S01]  /*29f10*/  STL [R1+0x1c], R7 ;  /* 0x00001c0701007387 */ /* 0x000fe20000100800 */
        /* <DEDUP_REMOVED lines=22> */
[-CC-:B------:R-:W-:Y:S02]  /*2a080*/  FFMA.FTZ R176, R63, R0.reuse, -R2.reuse ;  /* 0x000000003fb07223 */ /* 0x180fe40000010802 */
[-CC-:B------:R-:W-:Y:S01]  /*2a090*/  FFMA.FTZ R177, R74, R0.reuse, -R2.reuse ;  /* 0x000000004ab17223 */ /* 0x180fe20000010802 */
[----:B------:R-:W-:Y:S01]  /*2a0a0*/  STL [R1+0x18], R6 ;  /* 0x0000180601007387 */ /* 0x000fe20000100800 */
[-CC-:B------:R-:W-:Y:S02]  /*2a0b0*/  FFMA.FTZ R74, R75, R0.reuse, -R2.reuse ;  /* 0x000000004b4a7223 */ /* 0x180fe40000010802 */
[-CC-:B------:R-:W-:Y:S01]  /*2a0c0*/  FFMA.FTZ R196, R79, R0.reuse, -R2.reuse ;  /* 0x000000004fc47223 */ /* 0x180fe20000010802 */
[----:B------:R-:W-:Y:S01]  /*2a0d0*/  FSEL R79, R76, -INF , !P4 ;  /* 0xff8000004c4f7808 */ /* 0x000fe20006000000 */
[-CC-:B------:R-:W-:Y:S01]  /*2a0e0*/  FFMA.FTZ R199, R90, R0.reuse, -R2.reuse ;  /* 0x000000005ac77223 */ /* 0x180fe20000010802 */
[----:B------:R-:W-:Y:S01]  /*2a0f0*/  LOP3.LUT P4, RZ, R218, 0x8, RZ, 0xc0, !PT ;  /* 0x00000008daff7812 */ /* 0x000fe2000788c0ff */
[-CC-:B------:R-:W-:Y:S02]  /*2a100*/  FFMA.FTZ R198, R91, R0.reuse, -R2.reuse ;  /* 0x000000005bc67223 */ /* 0x180fe40000010802 */
[-CC-:B------:R-:W-:Y:S01]  /*2a110*/  FFMA.FTZ R78, R94, R0.reuse, -R2.reuse ;  /* 0x000000005e4e7223 */ /* 0x180fe20000010802 */
[----:B------:R-:W-:Y:S01]  /*2a120*/  FSEL R89, R89, -INF , !P4 ;  /* 0xff80000059597808 */ /* 0x000fe20006000000 */
[----:B------:R-:W-:Y:S01]  /*2a130*/  FFMA.FTZ R91, R95, R0, -R2 ;  /* 0x000000005f5b7223 */ /* 0x000fe20000010802 */
[C---:B------:R-:W-:Y:S01]  /*2a140*/  LOP3.LUT P4, RZ, R220.reuse, 0x4000000, RZ, 0xc0, !PT ;  /* 0x04000000dcff7812 */ /* 0x040fe2000788c0ff */
[----:B------:R-:W2:Y:S01]  /*2a150*/  SHFL.BFLY PT, R2, R38, 0x2, 0x1f ;  /* 0x0c401f0026027f89 */ /* 0x000ea200000e0000 */
[----:B------:R-:W-:Y:S02]  /*2a160*/  LOP3.LUT R220, R220, 0xffbfffff, RZ, 0xc0, !PT ;  /* 0xffbfffffdcdc7812 */ /* 0x000fe400078ec0ff */
[----:B------:R-:W-:Y:S02]  /*2a170*/  FSEL R109, R109, -INF , !P4 ;  /* 0xff8000006d6d7808 */ /* 0x000fe40006000000 */
[----:B--2---:R-:W-:Y:S05]  /*2a180*/  FMNMX.FTZ R38, R38, R2, !PT ;  /* 0x0000000226267209 */ /* 0x004fea0007810000 */
[----:B------:R-:W2:Y:S02]  /*2a190*/  SHFL.BFLY PT, R2, R38, 0x1, 0x1f ;  /* 0x0c201f0026027f89 */ /* 0x000ea400000e0000 */
[----:B--2---:R-:W-:Y:S04]  /*2a1a0*/  FMNMX.FTZ R38, R38, R2, !PT ;  /* 0x0000000226267209 */ /* 0x004fe80007810000 */
[C---:B------:R-:W-:Y:S04]  /*2a1b0*/  FSETP.NEU.FTZ.AND P0, PT, R38.reuse, -INF , PT ;  /* 0xff8000002600780b */ /* 0x040fe80003f1d000 */
[----:B------:R-:W-:Y:S05]  /*2a1c0*/  FSEL R2, R38, RZ, P0 ;  /* 0x000000ff26027208 */ /* 0x000fea0000000000 */
[----:B------:R-:W-:Y:S02]  /*2a1d0*/  FADD.FTZ R2, -R2, R3 ;  /* 0x0000000302027221 */ /* 0x000fe40000010100 */
[C---:B------:R-:W-:Y:S02]  /*2a1e0*/  FMUL.FTZ R3, R0.reuse, R38 ;  /* 0x0000002600037220 */ /* 0x040fe40000410000 */
[----:B------:R-:W-:Y:S03]  /*2a1f0*/  FMUL.FTZ R2, R0, R2 ;  /* 0x0000000200027220 */ /* 0x000fe60000410000 */
[----:B------:R-:W-:Y:S01]  /*2a200*/  FSEL R3, R3, RZ, P0 ;  /* 0x000000ff03037208 */ /* 0x000fe20000000000 */
[----:B------:R-:W-:Y:S01]  /*2a210*/  MUFU.EX2 R6, R2 ;  /* 0x0000000200067308 */ /* 0x000fe20000000800 */
[----:B------:R-:W-:Y:S03]  /*2a220*/  LOP3.LUT P0, RZ, R218, 0x80, RZ, 0xc0, !PT ;  /* 0x00000080daff7812 */ /* 0x000fe6000780c0ff */
[-CC-:B------:R-:W-:Y:S01]  /*2a230*/  FFMA.FTZ R40, R21, R0.reuse, -R3.reuse ;  /* 0x0000000015287223 */ /* 0x180fe20000010803 */
[----:B------:R-:W-:Y:S01]  /*2a240*/  FSEL R94, R73, -INF , !P0 ;  /* 0xff800000495e7808 */ /* 0x000fe20004000000 */
[----:B------:R-:W2:Y:S01]  /*2a250*/  LDL.LU R21, [R1+0x70] ;  /* 0x0000700001157983 */ /* 0x000ea20000300800 */
[--C-:B------:R-:W-:Y:S01]  /*2a260*/  FFMA.FTZ R56, R37, R0, -R3.reuse ;  /* 0x0000000025387223 */ /* 0x100fe20000010803 */
        /* <DEDUP_REMOVED lines=18> */
[-CC-:B------:R-:W-:Y:S01]  /*2a390*/  FFMA.FTZ R25, R20, R0.reuse, -R3.reuse ;  /* 0x0000000014197223 */ /* 0x180fe20000010803 */
[----:B------:R-:W-:Y:S01]  /*2a3a0*/  FMNMX.FTZ R36, R208, R133, !PT ;  /* 0x00000085d0247209 */ /* 0x000fe20007810000 */
[--C-:B------:R-:W-:Y:S01]  /*2a3b0*/  FFMA.FTZ R20, R33, R0, -R3.reuse ;  /* 0x0000000021147223 */ /* 0x100fe20000010803 */
[----:B------:R-:W-:Y:S01]  /*2a3c0*/  FMNMX.FTZ R37, R34, R37, !PT ;  /* 0x0000002522257209 */ /* 0x000fe20007810000 */
[----:B------:R-:W-:Y:S01]  /*2a3d0*/  MUFU.EX2 R5, R5 ;  /* 0x0000000500057308 */ /* 0x000fe20000000800 */
[----:B------:R-:W-:Y:S01]  /*2a3e0*/  FMNMX.FTZ R36, R15, R36, !PT ;  /* 0x000000240f247209 */ /* 0x000fe20007810000 */
[-CC-:B------:R-:W-:Y:S01]  /*2a3f0*/  FFMA.FTZ R24, R16, R0.reuse, -R3.reuse ;  /* 0x0000000010187223 */ /* 0x180fe20000010803 */
[----:B------:R-:W-:Y:S01]  /*2a400*/  FMNMX.FTZ R37, R35, R37, !PT ;  /* 0x0000002523257209 */ /* 0x000fe20007810000 */
[--C-:B------:R-:W-:Y:S01]  /*2a410*/  FFMA.FTZ R59, R17, R0, -R3.reuse ;  /* 0x00000000113b7223 */ /* 0x100fe20000010803 */
[----:B------:R-:W-:Y:S01]  /*2a420*/  FMNMX.FTZ R36, R26, R36, !PT ;  /* 0x000000241a247209 */ /* 0x000fe20007810000 */
[-CC-:B------:R-:W-:Y:S01]  /*2a430*/  FFMA.FTZ R32, R32, R0.reuse, -R3.reuse ;  /* 0x0000000020207223 */ /* 0x180fe20000010803 */
[----:B------:R-:W-:Y:S01]  /*2a440*/  FMNMX.FTZ R37, R11, R37, !PT ;  /* 0x000000250b257209 */ /* 0x000fe20007810000 */
[--C-:B------:R-:W-:Y:S01]  /*2a450*/  FFMA.FTZ R42, R52, R0, -R3.reuse ;  /* 0x00000000342a7223 */ /* 0x100fe20000010803 */
[----:B------:R-:W-:Y:S01]  /*2a460*/  FMNMX.FTZ R36, R27, R36, !PT ;  /* 0x000000241b247209 */ /* 0x000fe20007810000 */
[----:B------:R-:W-:Y:S01]  /*2a470*/  MUFU.EX2 R25, R25 ;  /* 0x0000001900197308 */ /* 0x000fe20000000800 */
[----:B------:R-:W-:Y:S01]  /*2a480*/  FMNMX.FTZ R37, R10, R37, !PT ;  /* 0x000000250a257209 */ /* 0x000fe20007810000 */
[--C-:B------:R-:W-:Y:S01]  /*2a490*/  FFMA.FTZ R65, R65, R0, -R3.reuse ;  /* 0x0000000041417223 */ /* 0x100fe20000010803 */
        /* <DEDUP_REMOVED lines=25> */
[----:B------:R-:W-:Y:S01]  /*2a630*/  FFMA.FTZ R250, R129, R0, -R3 ;  /* 0x0000000081fa7223 */ /* 0x000fe20000010803 */
[----:B------:R-:W-:Y:S01]  /*2a640*/  FMNMX.FTZ R37, R70, R37, !PT ;  /* 0x0000002546257209 */ /* 0x000fe20007810000 */
[----:B------:R-:W-:Y:S01]  /*2a650*/  IMAD.MOV.U32 R84, RZ, RZ, R91 ;  /* 0x000000ffff547224 */ /* 0x000fe200078e005b */
[----:B------:R-:W-:Y:S01]  /*2a660*/  FMNMX.FTZ R36, R191, R36, !PT ;  /* 0x00000024bf247209 */ /* 0x000fe20007810000 */
[----:B------:R-:W3:Y:S01]  /*2a670*/  MUFU.EX2 R7, R7 ;  /* 0x0000000700077308 */ /* 0x000ee20000000800 */
[----:B------:R-:W-:Y:S02]  /*2a680*/  FMNMX.FTZ R37, R71, R37, !PT ;  /* 0x0000002547257209 */ /* 0x000fe40007810000 */
[----:B------:R-:W-:Y:S02]  /*2a690*/  FMNMX.FTZ R36, R192, R36, !PT ;  /* 0x00000024c0247209 */ /* 0x000fe40007810000 */
[----:B------:R-:W-:Y:S02]  /*2a6a0*/  FMNMX.FTZ R37, R82, R37, !PT ;  /* 0x0000002552257209 */ /* 0x000fe40007810000 */
[----:B------:R-:W-:Y:S02]  /*2a6b0*/  FMNMX.FTZ R36, R184, R36, !PT ;  /* 0x00000024b8247209 */ /* 0x000fe40007810000 */
[----:B------:R-:W-:Y:S01]  /*2a6c0*/  FMNMX.FTZ R37, R83, R37, !PT ;  /* 0x0000002553257209 */ /* 0x000fe20007810000 */
[----:B------:R-:W-:Y:S01]  /*2a6d0*/  MUFU.EX2 R59, R59 ;  /* 0x0000003b003b7308 */ /* 0x000fe20000000800 */
[----:B------:R-:W-:Y:S02]  /*2a6e0*/  FMNMX.FTZ R36, R185, R36, !PT ;  /* 0x00000024b9247209 */ /* 0x000fe40007810000 */
[----:B------:R-:W-:Y:S02]  /*2a6f0*/  FMNMX.FTZ R37, R86, R37, !PT ;  /* 0x0000002556257209 */ /* 0x000fe40007810000 */
[----:B------:R-:W-:Y:S02]  /*2a700*/  FMNMX.FTZ R36, R186, R36, !PT ;  /* 0x00000024ba247209 */ /* 0x000fe40007810000 */
[----:B------:R-:W-:Y:S02]  /*2a710*/  FMNMX.FTZ R37, R87, R37, !PT ;  /* 0x0000002557257209 */ /* 0x000fe40007810000 */
[----:B------:R-:W-:Y:S01]  /*2a720*/  FMNMX.FTZ R36, R187, R36, !PT ;  /* 0x00000024bb247209 */ /* 0x000fe20007810000 */
[----:B------:R-:W-:Y:S01]  /*2a730*/  MUFU.EX2 R29, R29 ;  /* 0x0000001d001d7308 */ /* 0x000fe20000000800 */
[----:B------:R-:W-:Y:S02]  /*2a740*/  FMNMX.FTZ R37, R98, R37, !PT ;  /* 0x0000002562257209 */ /* 0x000fe40007810000 */
[----:B------:R-:W-:Y:S01]  /*2a750*/  FMNMX.FTZ R36, R94, R36, !PT ;  /* 0x000000245e247209 */ /* 0x000fe20007810000 */
[----:B---3--:R-:W-:Y:S01]  /*2a760*/  FFMA.FTZ R2, R6, R9, R7 ;  /* 0x0000000906027223 */ /* 0x008fe20000010007 */
[----:B------:R-:W-:Y:S02]  /*2a770*/  FMNMX.FTZ R37, R99, R37, !PT ;  /* 0x0000002563257209 */ /* 0x000fe40007810000 */
[----:B------:R-:W-:Y:S01]  /*2a780*/  FMNMX.FTZ R36, R79, R36, !PT ;  /* 0x000000244f247209 */ /* 0x000fe20007810000 */
[----:B------:R-:W-:Y:S01]  /*2a790*/  FADD.FTZ R33, R5, R2 ;  /* 0x0000000205217221 */ /* 0x000fe20000010000 */
        /* <DEDUP_REMOVED lines=12> */
[----:B------:R-:W-:Y:S02]  /*2a860*/  FMNMX.FTZ R37, R119, R37, !PT ;  /* 0x0000002577257209 */ /* 0x000fe40007810000 */
[----:B------:R-:W-:Y:S02]  /*2a870*/  F2FP.PACK_AB R7, R5, R7 ;  /* 0x000000070507723e */ /* 0x000fe400000000ff */
[----:B------:R-:W-:Y:S04]  /*2a880*/  FMNMX.FTZ R37, R130, R37, !PT ;  /* 0x0000002582257209 */ /* 0x000fe80007810000 */
[----:B------:R-:W-:Y:S05]  /*2a890*/  FMNMX.FTZ R37, R131, R37, !PT ;  /* 0x0000002583257209 */ /* 0x000fea0007810000 */
[----:B------:R-:W3:Y:S02]  /*2a8a0*/  SHFL.BFLY PT, R2, R37, 0x2, 0x1f ;  /* 0x0c401f0025027f89 */ /* 0x000ee400000e0000 */
[----:B---3--:R-:W-:Y:S06]  /*2a8b0*/  FMNMX.FTZ R37, R37, R2, !PT ;  /* 0x0000000225257209 */ /* 0x008fec0007810000 */
[----:B------:R-:W3:Y:S02]  /*2a8c0*/  SHFL.BFLY PT, R2, R37, 0x1, 0x1f ;  /* 0x0c201f0025027f89 */ /* 0x000ee400000e0000 */
[----:B---3--:R-:W-:Y:S04]  /*2a8d0*/  FMNMX.FTZ R37, R37, R2, !PT ;  /* 0x0000000225257209 */ /* 0x008fe80007810000 */
[C---:B------:R-:W-:Y:S01]  /*2a8e0*/  FSETP.NEU.FTZ.AND P0, PT, R37.reuse, -INF , PT ;  /* 0xff8000002500780b */ /* 0x040fe20003f1d000 */
[----:B------:R-:W-:Y:S03]  /*2a8f0*/  FMUL.FTZ R3, R0, R37 ;  /* 0x0000002500037220 */ /* 0x000fe60000410000 */
[----:B------:R-:W-:Y:S02]  /*2a900*/  FSEL R2, R37, RZ, P0 ;  /* 0x000000ff25027208 */ /* 0x000fe40000000000 */
[----:B------:R-:W-:Y:S02]  /*2a910*/  FSEL R3, R3, RZ, P0 ;  /* 0x000000ff03037208 */ /* 0x000fe40000000000 */
[----:B------:R-:W-:Y:S01]  /*2a920*/  LOP3.LUT P0, RZ, R218, 0x1, RZ, 0xc0, !PT ;  /* 0x00000001daff7812 */ /* 0x000fe2000780c0ff */
[----:B------:R-:W-:Y:S02]  /*2a930*/  FADD.FTZ R2, -R2, R132 ;  /* 0x0000008402027221 */ /* 0x000fe40000010100 */
[-CC-:B------:R-:W-:Y:S01]  /*2a940*/  FFMA.FTZ R234, R66, R0.reuse, -R3.reuse ;  /* 0x0000000042ea7223 */ /* 0x180fe20000010803 */
[----:B------:R-:W-:Y:S01]  /*2a950*/  FSEL R104, R104, -INF , !P0 ;  /* 0xff80000068687808 */ /* 0x000fe20004000000 */
[----:B------:R-:W3:Y:S01]  /*2a960*/  LDL.LU R66, [R1+0x6c] ;  /* 0x00006c0001427983 */ /* 0x000ee20000300800 */
[----:B------:R-:W-:Y:S01]  /*2a970*/  LOP3.LUT P0, RZ, R218, 0x1000, RZ, 0xc0, !PT ;  /* 0x00001000daff7812 */ /* 0x000fe2000780c0ff */
[--C-:B------:R-:W-:Y:S01]  /*2a980*/  FFMA.FTZ R9, R193, R0, -R3.reuse ;  /* 0x00000000c1097223 */ /* 0x100fe20000010803 */
[----:B------:R-:W-:Y:S01]  /*2a990*/  FMNMX.FTZ R36, R104, R36, !PT ;  /* 0x0000002468247209 */ /* 0x000fe20007810000 */
[----:B------:R-:W3:Y:S01]  /*2a9a0*/  LDL.LU R53, [R1+0x9c] ;  /* 0x00009c0001357983 */ /* 0x000ee20000300800 */
[----:B------:R-:W-:Y:S01]  /*2a9b0*/  FSEL R125, R125, -INF , !P0 ;  /* 0xff8000007d7d7808 */ /* 0x000fe20004000000 */
[----:B------:R-:W-:Y:S01]  /*2a9c0*/  FMUL.FTZ R2, R0, R2 ;  /* 0x0000000200027220 */ /* 0x000fe20000410000 */
[----:B------:R-:W-:Y:S01]  /*2a9d0*/  FMNMX.FTZ R36, R105, R36, !PT ;  /* 0x0000002469247209 */ /* 0x000fe20007810000 */
[-CC-:B------:R-:W-:Y:S01]  /*2a9e0*/  FFMA.FTZ R5, R8, R0.reuse, -R3.reuse ;  /* 0x0000000008057223 */ /* 0x180fe20000010803 */
[----:B------:R-:W-:Y:S01]  /*2a9f0*/  MUFU.EX2 R9, R9 ;  /* 0x0000000900097308 */ /* 0x000fe20000000800 */
[--C-:B------:R-:W-:Y:S01]  /*2aa00*/  FFMA.FTZ R12, R18, R0, -R3.reuse ;  /* 0x00000000120c7223 */ /* 0x100fe20000010803 */
[----:B------:R-:W-:Y:S01]  /*2aa10*/  FMNMX.FTZ R36, R108, R36, !PT ;  /* 0x000000246c247209 */ /* 0x000fe20007810000 */
[-CC-:B------:R-:W-:Y:S01]  /*2aa20*/  FFMA.FTZ R18, R35, R0.reuse, -R3.reuse ;  /* 0x0000000023127223 */ /* 0x180fe20000010803 */
[----:B------:R-:W3:Y:S01]  /*2aa30*/  LDL.64 R214, [R1+0x90] ;  /* 0x0000900001d67983 */ /* 0x000ee20000100a00 */
[--C-:B------:R-:W-:Y:S01]  /*2aa40*/  FFMA.FTZ R226, R67, R0, -R3.reuse ;  /* 0x0000000043e27223 */ /* 0x100fe20000010803 */
[----:B------:R-:W-:Y:S01]  /*2aa50*/  FMNMX.FTZ R36, R109, R36, !PT ;  /* 0x000000246d247209 */ /* 0x000fe20007810000 */
[-CC-:B------:R-:W-:Y:S02]  /*2aa60*/  FFMA.FTZ R219, R70, R0.reuse, -R3.reuse ;  /* 0x0000000046db7223 */ /* 0x180fe40000010803 */
[--C-:B------:R-:W-:Y:S01]  /*2aa70*/  FFMA.FTZ R235, R71, R0, -R3.reuse ;  /* 0x0000000047eb7223 */ /* 0x100fe20000010803 */
[----:B------:R-:W-:Y:S01]  /*2aa80*/  FMNMX.FTZ R36, R120, R36, !PT ;  /* 0x0000002478247209 */ /* 0x000fe20007810000 */
[----:B------:R-:W2:Y:S01]  /*2aa90*/  MUFU.EX2 R35, R2 ;  /* 0x0000000200237308 */ /* 0x000ea20000000800 */
[----:B------:R-:W3:Y:S01]  /*2aaa0*/  LDL R71, [R1+0x2b4] ;  /* 0x0002b40001477983 */ /* 0x000ee20000100800 */
[--C-:B------:R-:W-:Y:S01]  /*2aab0*/  FFMA.FTZ R227, R82, R0, -R3.reuse ;  /* 0x0000000052e37223 */ /* 0x100fe20000010803 */
[----:B------:R-:W-:Y:S01]  /*2aac0*/  FMNMX.FTZ R36, R121, R36, !PT ;  /* 0x0000002479247209 */ /* 0x000fe20007810000 */
[-CC-:B------:R-:W-:Y:S02]  /*2aad0*/  FFMA.FTZ R223, R83, R0.reuse, -R3.reuse ;  /* 0x0000000053df7223 */ /* 0x180fe40000010803 */
[--C-:B------:R-:W-:Y:S01]  /*2aae0*/  FFMA.FTZ R232, R86, R0, -R3.reuse ;  /* 0x0000000056e87223 */ /* 0x100fe20000010803 */
[----:B------:R-:W-:Y:S01]  /*2aaf0*/  FMNMX.FTZ R36, R124, R36, !PT ;  /* 0x000000247c247209 */ /* 0x000fe20007810000 */
[--C-:B------:R-:W-:Y:S02]  /*2ab00*/  FFMA.FTZ R224, R87, R0, -R3.reuse ;  /* 0x0000000057e07223 */ /* 0x100fe40000010803 */
[----:B------:R-:W1:Y:S01]  /*2ab10*/  MUFU.EX2 R5, R5 ;  /* 0x0000000500057308 */ /* 0x000e620000000800 */
[----:B------:R-:W-:Y:S01]  /*2ab20*/  FMNMX.FTZ R36, R125, R36, !PT ;  /* 0x000000247d247209 */ /* 0x000fe20007810000 */
        /* <DEDUP_REMOVED lines=22> */
[----:B------:R-:W-:Y:S01]  /*2ac90*/  FFMA.FTZ R202, R55, R0, -R3 ;  /* 0x0000000037ca7223 */ /* 0x000fe20000010803 */
[----:B------:R-:W-:Y:S01]  /*2aca0*/  MUFU.EX2 R28, R17 ;  /* 0x00000011001c7308 */ /* 0x000fe20000000800 */
[----:B------:R-:W-:Y:S02]  /*2acb0*/  IMAD.SHL.U32 R193, R252, 0x4, RZ ;  /* 0x00000004fcc17824 */ /* 0x000fe400078e00ff */
[----:B------:R-:W-:Y:S02]  /*2acc0*/  IMAD.MOV.U32 R82, RZ, RZ, R78 ;  /* 0x000000ffff527224 */ /* 0x000fe400078e004e */
[----:B------:R-:W-:Y:S02]  /*2acd0*/  IMAD.MOV.U32 R103, RZ, RZ, R84 ;  /* 0x000000ffff677224 */ /* 0x000fe400078e0054 */
[----:B------:R-:W-:Y:S03]  /*2ace0*/  IMAD.MOV.U32 R102, RZ, RZ, R82 ;  /* 0x000000ffff667224 */ /* 0x000fe600078e0052 */
[----:B------:R-:W-:Y:S10]  /*2acf0*/  MUFU.EX2 R23, R12 ;  /* 0x0000000c00177308 */ /* 0x000ff40000000800 */
[----:B------:R-:W-:Y:S01]  /*2ad00*/  MUFU.EX2 R50, R20 ;  /* 0x0000001400327308 */ /* 0x000fe20000000800 */
[----:B--2---:R-:W-:Y:S01]  /*2ad10*/  FFMA.FTZ R2, R35, R21, R9 ;  /* 0x0000001523027223 */ /* 0x004fe20000010009 */
[C---:B-1----:R-:W-:Y:S08]  /*2ad20*/  F2FP.PACK_AB R9, R5.reuse, R9 ;  /* 0x000000090509723e */ /* 0x042ff000000000ff */
[----:B------:R-:W-:Y:S01]  /*2ad30*/  MUFU.EX2 R63, R13 ;  /* 0x0000000d003f7308 */ /* 0x000fe20000000800 */
[----:B------:R-:W-:Y:S02]  /*2ad40*/  FADD.FTZ R21, R5, R2 ;  /* 0x0000000205157221 */ /* 0x000fe40000010000 */
[----:B------:R-:W1:Y:S07]  /*2ad50*/  SHFL.BFLY PT, R2, R36, 0x2, 0x1f ;  /* 0x0c401f0024027f89 */ /* 0x000e6e00000e0000 */
[----:B------:R-:W-:Y:S10]  /*2ad60*/  MUFU.EX2 R5, R61 ;  /* 0x0000003d00057308 */ /* 0x000ff40000000800 */
[----:B------:R-:W-:Y:S01]  /*2ad70*/  MUFU.EX2 R34, R42 ;  /* 0x0000002a00227308 */ /* 0x000fe20000000800 */
[----:B-1----:R-:W-:Y:S09]  /*2ad80*/  FMNMX.FTZ R36, R36, R2, !PT ;  /* 0x0000000224247209 */ /* 0x002ff20007810000 */
[----:B------:R1:W-:Y:S01]  /*2ad90*/  MUFU.EX2 R13, R43 ;  /* 0x0000002b000d7308 */ /* 0x0003e20000000800 */
[----:B------:R-:W2:Y:S09]  /*2ada0*/  SHFL.BFLY PT, R2, R36, 0x1, 0x1f ;  /* 0x0c201f0024027f89 */ /* 0x000eb200000e0000 */
[----:B------:R-:W-:Y:S10]  /*2adb0*/  MUFU.EX2 R70, R168 ;  /* 0x000000a800467308 */ /* 0x000ff40000000800 */
[----:B------:R-:W4:Y:S01]  /*2adc0*/  MUFU.EX2 R12, R44 ;  /* 0x0000002c000c7308 */ /* 0x000f220000000800 */
[----:B-1----:R-:W-:Y:S02]  /*2add0*/  SHF.R.S32.HI R43, RZ, 0x1f, R212 ;  /* 0x0000001fff2b7819 */ /* 0x002fe400000114d4 */
[----:B--2---:R-:W-:Y:S02]  /*2ade0*/  FMNMX.FTZ R36, R36, R2, !PT ;  /* 0x0000000224247209 */ /* 0x004fe40007810000 */
[----:B------:R-:W-:Y:S05]  /*2adf0*/  LEA.HI R43, R43, R212, RZ, 0x5 ;  /* 0x000000d42b2b7211 */ /* 0x000fea00078f28ff */
[----:B------:R-:W-:Y:S01]  /*2ae00*/  MUFU.EX2 R54, R16 ;  /* 0x0000001000367308 */ /* 0x000fe20000000800 */
[----:B------:R-:W-:Y:S01]  /*2ae10*/  FSETP.NEU.FTZ.AND P0, PT, R36, -INF , PT ;  /* 0xff8000002400780b */ /* 0x000fe20003f1d000 */
[----:B------:R-:W-:Y:S01]  /*2ae20*/  FMUL.FTZ R10, R0, R36 ;  /* 0x00000024000a7220 */ /* 0x000fe20000410000 */
[----:B------:R-:W-:Y:S02]  /*2ae30*/  SHF.R.S32.HI R43, RZ, 0x5, R43 ;  /* 0x00000005ff2b7819 */ /* 0x000fe4000001142b */
[----:B------:R-:W-:Y:S02]  /*2ae40*/  FSEL R2, R36, RZ, P0 ;  /* 0x000000ff24027208 */ /* 0x000fe40000000000 */
[----:B------:R-:W-:Y:S01]  /*2ae50*/  FSEL R10, R10, RZ, P0 ;  /* 0x000000ff0a0a7208 */ /* 0x000fe20000000000 */
[----:B----4-:R-:W-:Y:S02]  /*2ae60*/  IMAD R43, R213, 0x8, R43 ;  /* 0x00000008d52b7824 */ /* 0x010fe400078e022b */
[----:B------:R-:W-:Y:S01]  /*2ae70*/  FADD.FTZ R2, -R2, R133 ;  /* 0x0000008502027221 */ /* 0x000fe20000010100 */
[----:B------:R-:W-:Y:S01]  /*2ae80*/  MUFU.EX2 R61, R62 ;  /* 0x0000003e003d7308 */ /* 0x000fe20000000800 */
[--C-:B------:R-:W-:Y:S01]  /*2ae90*/  FFMA.FTZ R3, R15, R0, -R10.reuse ;  /* 0x000000000f037223 */ /* 0x100fe2000001080a */
[----:B------:R-:W-:Y:S01]  /*2aea0*/  F2FP.PACK_AB R80, R12, R13 ;  /* 0x0000000d0c50723e */ /* 0x000fe200000000ff */
[----:B------:R-:W-:Y:S02]  /*2aeb0*/  FMUL.FTZ R2, R0, R2 ;  /* 0x0000000200027220 */ /* 0x000fe40000410000 */
[-CC-:B------:R-:W-:Y:S02]  /*2aec0*/  FFMA.FTZ R11, R208, R0.reuse, -R10.reuse ;  /* 0x00000000d00b7223 */ /* 0x180fe4000001080a */
[----:B------:R-:W-:Y:S03]  /*2aed0*/  IMAD.WIDE.U32 R210, R43, -0x326172a9, RZ ;  /* 0xcd9e8d572bd27825 */ /* 0x000fe600078e00ff */
[----:B------:R1:W-:Y:S01]  /*2aee0*/  MUFU.EX2 R19, R3 ;  /* 0x0000000300137308 */ /* 0x0003e20000000800 */
[----:B------:R2:W4:Y:S01]  /*2aef0*/  LDL.S16 R43, [R1+0x1dc] ;  /* 0x0001dc00012b7983 */ /* 0x0005220000100600 */
[-CC-:B------:R-:W-:Y:S02]  /*2af00*/  FFMA.FTZ R117, R89, R0.reuse, -R10.reuse ;  /* 0x0000000059757223 */ /* 0x180fe4000001080a */
[-CC-:B------:R-:W-:Y:S02]  /*2af10*/  FFMA.FTZ R116, R88, R0.reuse, -R10.reuse ;  /* 0x0000000058747223 */ /* 0x180fe4000001080a */
[-CC-:B------:R-:W-:Y:S02]  /*2af20*/  FFMA.FTZ R112, R94, R0.reuse, -R10.reuse ;  /* 0x000000005e707223 */ /* 0x180fe4000001080a */
[-CC-:B------:R-:W-:Y:S02]  /*2af30*/  FFMA.FTZ R114, R79, R0.reuse, -R10.reuse ;  /* 0x000000004f727223 */ /* 0x180fe4000001080a */
[----:B------:R-:W-:Y:S01]  /*2af40*/  MUFU.EX2 R11, R11 ;  /* 0x0000000b000b7308 */ /* 0x000fe20000000800 */
[-CC-:B------:R-:W-:Y:S02]  /*2af50*/  FFMA.FTZ R78, R191, R0.reuse, -R10.reuse ;  /* 0x00000000bf4e7223 */ /* 0x180fe4000001080a */
[-C--:B------:R-:W-:Y:S02]  /*2af60*/  FFMA.FTZ R85, R192, R0.reuse, -R10 ;  /* 0x00000000c0557223 */ /* 0x080fe4000001080a */
[----:B------:R-:W-:Y:S02]  /*2af70*/  IMAD.MOV.U32 R192, RZ, RZ, R102 ;  /* 0x000000ffffc07224 */ /* 0x000fe400078e0066 */
[-CC-:B------:R-:W-:Y:S02]  /*2af80*/  FFMA.FTZ R122, R92, R0.reuse, -R10.reuse ;  /* 0x000000005c7a7223 */ /* 0x180fe4000001080a */
[-CC-:B------:R-:W-:Y:S01]  /*2af90*/  FFMA.FTZ R187, R187, R0.reuse, -R10.reuse ;  /* 0x00000000bbbb7223 */ /* 0x180fe2000001080a */
[----:B------:R-:W-:Y:S01]  /*2afa0*/  MUFU.EX2 R15, R45 ;  /* 0x0000002d000f7308 */ /* 0x000fe20000000800 */
[-CC-:B------:R-:W-:Y:S02]  /*2afb0*/  FFMA.FTZ R123, R93, R0.reuse, -R10.reuse ;  /* 0x000000005d7b7223 */ /* 0x180fe4000001080a */
[-CC-:B------:R-:W-:Y:S02]  /*2afc0*/  FFMA.FTZ R91, R184, R0.reuse, -R10.reuse ;  /* 0x00000000b85b7223 */ /* 0x180fe4000001080a */
[-CC-:B-1----:R-:W-:Y:S02]  /*2afd0*/  FFMA.FTZ R3, R26, R0.reuse, -R10.reuse ;  /* 0x000000001a037223 */ /* 0x182fe4000001080a */
        /* <DEDUP_REMOVED lines=9> */
[-CC-:B------:R-:W-:Y:S09]  /*2b070*/  FFMA.FTZ R185, R121, R0.reuse, -R10.reuse ;  /* 0x0000000079b97223 */ /* 0x180ff2000001080a */
[----:B------:R-:W-:Y:S01]  /*2b080*/  MUFU.EX2 R77, R196 ;  /* 0x000000c4004d7308 */ /* 0x000fe20000000800 */
[-CC-:B-1----:R-:W-:Y:S09]  /*2b090*/  FFMA.FTZ R3, R27, R0.reuse, -R10.reuse ;  /* 0x000000001b037223 */ /* 0x182ff2000001080a */
[----:B------:R1:W-:Y:S10]  /*2b0a0*/  MUFU.EX2 R51, R3 ;  /* 0x0000000300337308 */ /* 0x0003f40000000800 */
[----:B------:R-:W-:Y:S10]  /*2b0b0*/  MUFU.EX2 R27, R14 ;  /* 0x0000000e001b7308 */ /* 0x000ff40000000800 */
[----:B------:R-:W-:Y:S01]  /*2b0c0*/  MUFU.EX2 R14, R58 ;  /* 0x0000003a000e7308 */ /* 0x000fe20000000800 */
[-CC-:B-1----:R-:W-:Y:S09]  /*2b0d0*/  FFMA.FTZ R3, R30, R0.reuse, -R10.reuse ;  /* 0x000000001e037223 */ /* 0x182ff2000001080a */
[----:B------:R1:W-:Y:S10]  /*2b0e0*/  MUFU.EX2 R26, R3 ;  /* 0x00000003001a7308 */ /* 0x0003f40000000800 */
[----:B------:R-:W-:Y:S10]  /*2b0f0*/  MUFU.EX2 R30, R32 ;  /* 0x00000020001e7308 */ /* 0x000ff40000000800 */
[----:B------:R2:W-:Y:S01]  /*2b100*/  MUFU.EX2 R32, R41 ;  /* 0x0000002900207308 */ /* 0x0005e20000000800 */
[----:B-1----:R-:W-:Y:S09]  /*2b110*/  FFMA.FTZ R3, R31, R0, -R10 ;  /* 0x000000001f037223 */ /* 0x002ff2000001080a */
[----:B------:R-:W1:Y:S10]  /*2b120*/  MUFU.EX2 R31, R49 ;  /* 0x00000031001f7308 */ /* 0x000e740000000800 */
[----:B------:R-:W-:Y:S01]  /*2b130*/  MUFU.EX2 R46, R3 ;  /* 0x00000003002e7308 */ /* 0x000fe20000000800 */
[----:B--2---:R-:W2:Y:S09]  /*2b140*/  LDL R41, [R1+0x2e8] ;  /* 0x0002e80001297983 */ /* 0x004eb20000100800 */
[----:B------:R3:W3:Y:S01]  /*2b150*/  MUFU.EX2 R3, R2 ;  /* 0x0000000200037308 */ /* 0x0006e20000000800 */
[----:B-1----:R-:W-:Y:S01]  /*2b160*/  F2FP.PACK_AB R118, R31, R32 ;  /* 0x000000201f76723e */ /* 0x002fe200000000ff */
[----:B------:R-:W4:Y:S08]  /*2b170*/  LDL R49, [R1+0x2b0] ;  /* 0x0002b00001317983 */ /* 0x000f300000100800 */
[----:B------:R-:W-:Y:S10]  /*2b180*/  MUFU.EX2 R101, R101 ;  /* 0x0000006500657308 */ /* 0x000ff40000000800 */
[----:B------:R-:W-:Y:S01]  /*2b190*/  MUFU.EX2 R186, R186 ;  /* 0x000000ba00ba7308 */ /* 0x000fe20000000800 */
[----:B---3--:R-:W-:Y:S02]  /*2b1a0*/  FMUL.FTZ R2, R0, R4 ;  /* 0x0000000400027220 */ /* 0x008fe40000410000 */
[----:B------:R-:W-:Y:S07]  /*2b1b0*/  FFMA.FTZ R4, R3, R66, R11 ;  /* 0x0000004203047223 */ /* 0x000fee000001000b */
[----:B------:R-:W1:Y:S01]  /*2b1c0*/  MUFU.EX2 R2, R2 ;  /* 0x0000000200027308 */ /* 0x000e620000000800 */
[C---:B------:R-:W-:Y:S01]  /*2b1d0*/  FADD.FTZ R20, R19.reuse, R4 ;  /* 0x0000000413147221 */ /* 0x040fe20000010000 */
[----:B------:R-:W-:Y:S01]  /*2b1e0*/  F2FP.PACK_AB R4, R19, R11 ;  /* 0x0000000b1304723e */ /* 0x000fe200000000ff */
[----:B------:R-:W-:Y:S02]  /*2b1f0*/  FADD.FTZ R11, R22, R33 ;  /* 0x00000021160b7221 */ /* 0x000fe40000010000 */
[----:B------:R3:W3:Y:S01]  /*2b200*/  LDL.S16 R33, [R1+0x1b8] ;  /* 0x0001b80001217983 */ /* 0x0006e20000100600 */
[C---:B------:R-:W-:Y:S01]  /*2b210*/  PRMT R44, R4.reuse, 0x7632, R44 ;  /* 0x00007632042c7816 */ /* 0x040fe2000000002c */
[C---:B------:R-:W-:Y:S01]  /*2b220*/  FADD.FTZ R18, R59.reuse, R11 ;  /* 0x0000000b3b127221 */ /* 0x040fe20000010000 */
[----:B------:R-:W-:Y:S02]  /*2b230*/  F2FP.PACK_AB R59, R59, R22 ;  /* 0x000000163b3b723e */ /* 0x000fe400000000ff */
[----:B------:R-:W-:Y:S01]  /*2b240*/  PRMT R90, R4, 0x5410, R44 ;  /* 0x00005410045a7816 */ /* 0x000fe2000000002c */
[----:B------:R-:W-:Y:S01]  /*2b250*/  MUFU.EX2 R11, R169 ;  /* 0x000000a9000b7308 */ /* 0x000fe20000000800 */
[C---:B------:R-:W-:Y:S04]  /*2b260*/  PRMT R58, R59.reuse, 0x7632, R58 ;  /* 0x000076323b3a7816 */ /* 0x040fe8000000003a */
[----:B------:R-:W-:Y:S05]  /*2b270*/  PRMT R84, R59, 0x5410, R58 ;  /* 0x000054103b547816 */ /* 0x000fea000000003a */
[----:B------:R-:W-:Y:S01]  /*2b280*/  MUFU.EX2 R22, R65 ;  /* 0x0000004100167308 */ /* 0x000fe20000000800 */
[----:B-1----:R-:W-:Y:S02]  /*2b290*/  FFMA.FTZ R17, R2, R53, R8 ;  /* 0x0000003502117223 */ /* 0x002fe40000010008 */
[----:B------:R1:W3:Y:S02]  /*2b2a0*/  LDL.S16 R53, [R1+0x1bc] ;  /* 0x0001bc0001357983 */ /* 0x0002e40000100600 */
[C---:B------:R-:W-:Y:S01]  /*2b2b0*/  FADD.FTZ R19, R57.reuse, R17 ;  /* 0x0000001139137221 */ /* 0x040fe20000010000 */
[----:B------:R-:W-:Y:S01]  /*2b2c0*/  F2FP.PACK_AB R57, R57, R8 ;  /* 0x000000083939723e */ /* 0x000fe200000000ff */
[----:B------:R-:W-:Y:S03]  /*2b2d0*/  FADD.FTZ R8, R23, R21 ;  /* 0x0000001517087221 */ /* 0x000fe60000010000 */
[----:B------:R-:W-:Y:S01]  /*2b2e0*/  MUFU.EX2 R185, R185 ;  /* 0x000000b900b97308 */ /* 0x000fe20000000800 */
[----:B------:R-:W-:Y:S01]  /*2b2f0*/  FADD.FTZ R17, R24, R20 ;  /* 0x0000001418117221 */ /* 0x000fe20000010000 */
[----:B------:R-:W-:Y:S01]  /*2b300*/  PRMT R55, R57, 0x7632, R55 ;  /* 0x0000763239377816 */ /* 0x000fe20000000037 */
[C---:B------:R-:W-:Y:S01]  /*2b310*/  FADD.FTZ R21, R63.reuse, R8 ;  /* 0x000000083f157221 */ /* 0x040fe20000010000 */
[----:B------:R-:W-:Y:S01]  /*2b320*/  F2FP.PACK_AB R63, R63, R23 ;  /* 0x000000173f3f723e */ /* 0x000fe200000000ff */
[----:B------:R-:W-:Y:S01]  /*2b330*/  FADD.FTZ R8, R13, R19 ;  /* 0x000000130d087221 */ /* 0x000fe20000010000 */
[----:B------:R-:W-:Y:S01]  /*2b340*/  PRMT R92, R57, 0x5410, R55 ;  /* 0x00005410395c7816 */ /* 0x000fe20000000037 */
[C---:B------:R-:W-:Y:S01]  /*2b350*/  FADD.FTZ R20, R51.reuse, R17 ;  /* 0x0000001133147221 */ /* 0x040fe20000010000 */
[----:B------:R-:W-:Y:S01]  /*2b360*/  F2FP.PACK_AB R51, R51, R24 ;  /* 0x000000183333723e */ /* 0x000fe200000000ff */
[----:B------:R-:W-:Y:S01]  /*2b370*/  FADD.FTZ R17, R25, R18 ;  /* 0x0000001219117221 */ /* 0x000fe20000010000 */
[----:B------:R-:W-:Y:S01]  /*2b380*/  PRMT R62, R63, 0x7632, R62 ;  /* 0x000076323f3e7816 */ /* 0x000fe2000000003e */
[----:B------:R-:W1:Y:S01]  /*2b390*/  MUFU.EX2 R23, R64 ;  /* 0x0000004000177308 */ /* 0x000e620000000800 */
[----:B------:R-:W-:Y:S01]  /*2b3a0*/  PRMT R45, R51, 0x7632, R45 ;  /* 0x00007632332d7816 */ /* 0x000fe2000000002d */
[----:B------:R-:W-:Y:S01]  /*2b3b0*/  FADD.FTZ R18, R12, R8 ;  /* 0x000000080c127221 */ /* 0x000fe20000010000 */
[----:B------:R-:W-:Y:S01]  /*2b3c0*/  PRMT R82, R63, 0x5410, R62 ;  /* 0x000054103f527816 */ /* 0x000fe2000000003e */
[C---:B------:R-:W-:Y:S01]  /*2b3d0*/  FADD.FTZ R19, R40.reuse, R17 ;  /* 0x0000001128137221 */ /* 0x040fe20000010000 */
[----:B------:R-:W-:Y:S01]  /*2b3e0*/  F2FP.PACK_AB R40, R40, R25 ;  /* 0x000000192828723e */ /* 0x000fe200000000ff */
[----:B------:R-:W-:Y:S01]  /*2b3f0*/  FADD.FTZ R17, R27, R21 ;  /* 0x000000151b117221 */ /* 0x000fe20000010000 */
[----:B------:R-:W-:Y:S01]  /*2b400*/  PRMT R83, R51, 0x5410, R45 ;  /* 0x0000541033537816 */ /* 0x000fe2000000002d */
[----:B------:R-:W-:Y:S01]  /*2b410*/  FADD.FTZ R13, R26, R20 ;  /* 0x000000141a0d7221 */ /* 0x000fe20000010000 */
[----:B------:R2:W3:Y:S01]  /*2b420*/  LDL.S16 R25, [R1+0x1d8] ;  /* 0x0001d80001197983 */ /* 0x0004e20000100600 */
[----:B------:R-:W-:Y:S01]  /*2b430*/  FADD.FTZ R12, R15, R18 ;  /* 0x000000120f0c7221 */ /* 0x000fe20000010000 */
[----:B------:R-:W1:Y:S01]  /*2b440*/  MUFU.EX2 R8, R172 ;  /* 0x000000ac00087308 */ /* 0x000e620000000800 */
[C---:B------:R-:W-:Y:S01]  /*2b450*/  FADD.FTZ R17, R54.reuse, R17 ;  /* 0x0000001136117221 */ /* 0x040fe20000010000 */
[----:B------:R-:W-:Y:S01]  /*2b460*/  F2FP.PACK_AB R54, R54, R27 ;  /* 0x0000001b3636723e */ /* 0x000fe200000000ff */
[C---:B------:R-:W-:Y:S01]  /*2b470*/  FADD.FTZ R27, R46.reuse, R13 ;  /* 0x0000000d2e1b7221 */ /* 0x040fe20000010000 */
[----:B------:R-:W-:Y:S01]  /*2b480*/  F2FP.PACK_AB R46, R46, R26 ;  /* 0x0000001a2e2e723e */ /* 0x000fe200000000ff */
[----:B------:R-:W-:Y:S02]  /*2b490*/  FADD.FTZ R13, R30, R19 ;  /* 0x000000131e0d7221 */ /* 0x000fe40000010000 */
[C---:B------:R-:W-:Y:S01]  /*2b4a0*/  FADD.FTZ R12, R48.reuse, R12 ;  /* 0x0000000c300c7221 */ /* 0x040fe20000010000 */
[----:B------:R-:W-:Y:S01]  /*2b4b0*/  F2FP.PACK_AB R48, R48, R15 ;  /* 0x0000000f3030723e */ /* 0x000fe200000000ff */
[C---:B------:R-:W-:Y:S01]  /*2b4c0*/  FADD.FTZ R13, R50.reuse, R13 ;  /* 0x0000000d320d7221 */ /* 0x040fe20000010000 */
[----:B------:R-:W-:Y:S01]  /*2b4d0*/  F2FP.PACK_AB R50, R50, R30 ;  /* 0x0000001e3232723e */ /* 0x000fe200000000ff */
[----:B------:R-:W-:Y:S01]  /*2b4e0*/  FADD.FTZ R12, R14, R12 ;  /* 0x0000000c0e0c7221 */ /* 0x000fe20000010000 */
[----:B------:R-:W2:Y:S01]  /*2b4f0*/  MUFU.EX2 R20, R173 ;  /* 0x000000ad00147308 */ /* 0x000ea20000000800 */
[----:B-1----:R-:W-:Y:S01]  /*2b500*/  F2FP.PACK_AB R128, R22, R23 ;  /* 0x000000171680723e */ /* 0x002fe200000000ff */
[----:B------:R1:W3:Y:S01]  /*2b510*/  LDL.S16 R64, [R1+0x1e0] ;  /* 0x0001e00001407983 */ /* 0x0002e20000100600 */
[----:B------:R-:W-:Y:S02]  /*2b520*/  FADD.FTZ R15, R28, R17 ;  /* 0x000000111c0f7221 */ /* 0x000fe40000010000 */
[----:B------:R-:W-:Y:S02]  /*2b530*/  FADD.FTZ R13, R29, R13 ;  /* 0x0000000d1d0d7221 */ /* 0x000fe40000010000 */
[C---:B------:R-:W-:Y:S01]  /*2b540*/  FADD.FTZ R106, R52.reuse, R15 ;  /* 0x0000000f346a7221 */ /* 0x040fe20000010000 */
[----:B------:R-:W-:Y:S01]  /*2b550*/  F2FP.PACK_AB R52, R52, R28 ;  /* 0x0000001c3434723e */ /* 0x000fe200000000ff */
[----:B------:R-:W-:Y:S01]  /*2b560*/  FADD.FTZ R15, R60, R12 ;  /* 0x0000000c3c0f7221 */ /* 0x000fe20000010000 */
[----:B------:R-:W-:Y:S01]  /*2b570*/  LOP3.LUT R12, R215, R193, RZ, 0x3c, !PT ;  /* 0x000000c1d70c7212 */ /* 0x000fe200078e3cff */
[----:B------:R-:W-:Y:S01]  /*2b580*/  FADD.FTZ R13, R56, R13 ;  /* 0x0000000d380d7221 */ /* 0x000fe20000010000 */
[----:B------:R-:W-:Y:S02]  /*2b590*/  F2FP.PACK_AB R60, R60, R14 ;  /* 0x0000000e3c3c723e */ /* 0x000fe400000000ff */
[----:B------:R-:W-:Y:S01]  /*2b5a0*/  LOP3.LUT R14, R71, R211, RZ, 0x3c, !PT ;  /* 0x000000d3470e7212 */ /* 0x000fe200078e3cff */
[----:B------:R-:W-:Y:S01]  /*2b5b0*/  FADD.FTZ R13, R32, R13 ;  /* 0x0000000d200d7221 */ /* 0x000fe20000010000 */
[----:B------:R-:W-:Y:S02]  /*2b5c0*/  F2FP.PACK_AB R119, R8, R11 ;  /* 0x0000000b0877723e */ /* 0x000fe400000000ff */
[----:B------:R-:W-:Y:S01]  /*2b5d0*/  F2FP.PACK_AB R56, R56, R29 ;  /* 0x0000001d3838723e */ /* 0x000fe200000000ff */
[----:B------:R-:W-:Y:S04]  /*2b5e0*/  IMAD.WIDE.U32 R182, R14, -0x2daee0ad, RZ ;  /* 0xd2511f530eb67825 */ /* 0x000fe800078e00ff */
[----:B--2---:R-:W-:Y:S02]  /*2b5f0*/  IMAD.WIDE.U32 R212, R41, -0x2daee0ad, RZ ;  /* 0xd2511f5329d47825 */ /* 0x004fe400078e00ff */
[----:B------:R-:W2:Y:S03]  /*2b600*/  MUFU.EX2 R41, R176 ;  /* 0x000000b000297308 */ /* 0x000ea60000000800 */
[----:B------:R-:W-:Y:S01]  /*2b610*/  LOP3.LUT R18, R12, R213, RZ, 0x3c, !PT ;  /* 0x000000d50c127212 */ /* 0x000fe200078e3cff */
[----:B------:R-:W-:Y:S04]  /*2b620*/  FADD.FTZ R12, R5, R15 ;  /* 0x0000000f050c7221 */ /* 0x000fe80000010000 */
[----:B------:R-:W-:Y:S04]  /*2b630*/  IMAD.WIDE.U32 R14, R18, -0x326172a9, RZ ;  /* 0xcd9e8d57120e7825 */ /* 0x000fe800078e00ff */
[C---:B------:R-:W-:Y:S01]  /*2b640*/  FADD.FTZ R17, R61.reuse, R12 ;  /* 0x0000000c3d117221 */ /* 0x040fe20000010000 */
[----:B------:R-:W-:Y:S01]  /*2b650*/  F2FP.PACK_AB R61, R61, R5 ;  /* 0x000000053d3d723e */ /* 0x000fe200000000ff */
[----:B------:R-:W-:Y:S01]  /*2b660*/  FADD.FTZ R12, R31, R13 ;  /* 0x0000000d1f0c7221 */ /* 0x000fe20000010000 */
[----:B----4-:R-:W-:Y:S01]  /*2b670*/  LOP3.LUT R5, R183, R49, R212, 0x96, !PT ;  /* 0x00000031b7057212 */ /* 0x010fe200078e96d4 */
[----:B------:R-:W-:Y:S02]  /*2b680*/  FADD.FTZ R13, R16, R17 ;  /* 0x00000011100d7221 */ /* 0x000fe40000010000 */
[----:B------:R-:W-:Y:S01]  /*2b690*/  FADD.FTZ R17, R34, R12 ;  /* 0x0000000c22117221 */ /* 0x000fe20000010000 */
[----:B------:R-:W-:Y:S01]  /*2b6a0*/  LOP3.LUT R12, R15, R240, R210, 0x96, !PT ;  /* 0x000000f00f0c7212 */ /* 0x000fe200078e96d2 */
[----:B------:R-:W-:Y:S04]  /*2b6b0*/  IMAD.WIDE.U32 R178, R5, -0x326172a9, RZ ;  /* 0xcd9e8d5705b27825 */ /* 0x000fe800078e00ff */
[----:B------:R-:W-:Y:S01]  /*2b6c0*/  FADD.FTZ R5, R70, R13 ;  /* 0x0000000d46057221 */ /* 0x000fe20000010000 */
[----:B------:R-:W-:Y:S01]  /*2b6d0*/  LOP3.LUT R18, R179, R239, R14, 0x96, !PT ;  /* 0x000000efb3127212 */ /* 0x000fe200078e960e */
[----:B------:R-:W-:Y:S01]  /*2b6e0*/  IMAD.WIDE.U32 R12, R12, -0x2daee0ad, RZ ;  /* 0xd2511f530c0c7825 */ /* 0x000fe200078e00ff */
[----:B------:R-:W-:Y:S03]  /*2b6f0*/  F2FP.PACK_AB R70, R70, R16 ;  /* 0x000000104646723e */ /* 0x000fe600000000ff */
[----:B------:R-:W-:Y:S01]  /*2b700*/  FADD.FTZ R17, R75, R17 ;  /* 0x000000114b117221 */ /* 0x000fe20000010000 */
[----:B------:R-:W-:Y:S01]  /*2b710*/  LOP3.LUT R16, R13, R242, R182, 0x96, !PT ;  /* 0x000000f20d107212 */ /* 0x000fe200078e96b6 */
[----:B------:R-:W-:Y:S01]  /*2b720*/  FADD.FTZ R5, R11, R5 ;  /* 0x000000050b057221 */ /* 0x000fe20000010000 */
[----:B------:R-:W-:Y:S01]  /*2b730*/  F2FP.PACK_AB R75, R75, R34 ;  /* 0x000000224b4b723e */ /* 0x000fe200000000ff */
[----:B------:R-:W-:Y:S04]  /*2b740*/  IMAD.WIDE.U32 R18, R18, -0x2daee0ad, RZ ;  /* 0xd2511f5312127825 */ /* 0x000fe800078e00ff */
[----:B------:R-:W-:Y:S01]  /*2b750*/  FADD.FTZ R21, R8, R5 ;  /* 0x0000000508157221 */ /* 0x000fe20000010000 */
[----:B------:R-:W-:Y:S01]  /*2b760*/  LOP3.LUT R19, R19, R245, R12, 0x96, !PT ;  /* 0x000000f513137212 */ /* 0x000fe200078e960c */
[----:B------:R-:W-:Y:S02]  /*2b770*/  FADD.FTZ R5, R23, R17 ;  /* 0x0000001117057221 */ /* 0x000fe40000010000 */
[----:B------:R-:W-:Y:S04]  /*2b780*/  IMAD.WIDE.U32 R16, R16, -0x326172a9, RZ ;  /* 0xcd9e8d5710107825 */ /* 0x000fe800078e00ff */
[----:B------:R-:W-:Y:S01]  /*2b790*/  FADD.FTZ R24, R22, R5 ;  /* 0x0000000516187221 */ /* 0x000fe20000010000 */
[----:B------:R-:W-:Y:S01]  /*2b7a0*/  LOP3.LUT R12, R17, R238, R178, 0x96, !PT ;  /* 0x000000ee110c7212 */ /* 0x000fe200078e96b2 */
[----:B------:R-:W-:Y:S04]  /*2b7b0*/  FADD.FTZ R5, R20, R21 ;  /* 0x0000001514057221 */ /* 0x000fe80000010000 */
[----:B------:R-:W-:Y:S04]  /*2b7c0*/  IMAD.WIDE.U32 R12, R12, -0x2daee0ad, RZ ;  /* 0xd2511f530c0c7825 */ /* 0x000fe800078e00ff */
[----:B--2---:R-:W-:Y:S01]  /*2b7d0*/  FADD.FTZ R26, R41, R5 ;  /* 0x00000005291a7221 */ /* 0x004fe20000010000 */
[----:B------:R-:W-:Y:S01]  /*2b7e0*/  LOP3.LUT R17, R13, R247, R18, 0x96, !PT ;  /* 0x000000f70d117212 */ /* 0x000fe200078e9612 */
[----:B------:R-:W-:Y:S01]  /*2b7f0*/  IMAD.WIDE.U32 R18, R19, -0x326172a9, RZ ;  /* 0xcd9e8d5713127825 */ /* 0x000fe200078e00ff */
[----:B------:R-:W-:Y:S04]  /*2b800*/  F2FP.PACK_AB R41, R41, R20 ;  /* 0x000000142929723e */ /* 0x000fe800000000ff */
[----:B------:R-:W-:Y:S01]  /*2b810*/  LOP3.LUT R20, R19, R248, R16, 0x96, !PT ;  /* 0x000000f813147212 */ /* 0x000fe200078e9610 */
[----:B------:R-:W-:Y:S04]  /*2b820*/  IMAD.WIDE.U32 R16, R17, -0x326172a9, RZ ;  /* 0xcd9e8d5711107825 */ /* 0x000fe800078e00ff */
[----:B------:R-:W-:Y:S01]  /*2b830*/  IMAD.WIDE.U32 R20, R20, -0x2daee0ad, RZ ;  /* 0xd2511f5314147825 */ /* 0x000fe200078e00ff */
[----:B------:R-:W-:Y:S04]  /*2b840*/  LOP3.LUT R18, R17, R246, R18, 0x96, !PT ;  /* 0x000000f611127212 */ /* 0x000fe800078e9612 */
[----:B------:R-:W-:Y:S05]  /*2b850*/  LOP3.LUT R12, R21, R244, R12, 0x96, !PT ;  /* 0x000000f4150c7212 */ /* 0x000fea00078e960c */
        /* <DEDUP_REMOVED lines=12> */
[----:B---3--:R-:W-:Y:S01]  /*2b920*/  @!P4 HADD2 R64, -R7.H0_H0, -RZ.H0_H0 ;  /* 0xa00000ff0740c230 */ /* 0x008fe20000000900 */
[----:B------:R-:W-:Y:S02]  /*2b930*/  ISETP.GE.U32.AND P3, PT, R217, R5, PT ;  /* 0x00000005d900720c */ /* 0x000fe40003f66070 */
[----:B------:R-:W-:Y:S02]  /*2b940*/  PRMT R5, R7, 0x7632, R5 ;  /* 0x0000763207057816 */ /* 0x000fe40000000005 */
[----:B------:R-:W-:Y:S01]  /*2b950*/  ISETP.GE.U32.AND P1, PT, R217, R8, PT ;  /* 0x00000008d900720c */ /* 0x000fe20003f26070 */
[----:B------:R-:W-:Y:S01]  /*2b960*/  @!P4 STL.S16 [R1+0x1e0], R64 ;  /* 0x0001e0400100c387 */ /* 0x000fe20000100600 */
[----:B------:R-:W-:Y:S01]  /*2b970*/  PRMT R8, R9, 0x7632, R8 ;  /* 0x0000763209087816 */ /* 0x000fe20000000008 */
[----:B------:R-:W-:Y:S01]  /*2b980*/  @!P2 HADD2 R53, -R9.H0_H0, -RZ.H0_H0 ;  /* 0xa00000ff0935a230 */ /* 0x000fe20000000900 */
[----:B------:R-:W-:Y:S01]  /*2b990*/  ISETP.GE.U32.AND P5, PT, R217, R22, PT ;  /* 0x00000016d900720c */ /* 0x000fe20003fa6070 */
[----:B------:R1:W2:Y:S01]  /*2b9a0*/  LDL.S16 R23, [R1+0x1f8] ;  /* 0x0001f80001177983 */ /* 0x0002a20000100600 */
[----:B------:R-:W-:Y:S02]  /*2b9b0*/  LOP3.LUT R11, R12, 0xffff, RZ, 0xc0, !PT ;  /* 0x0000ffff0c0b7812 */ /* 0x000fe400078ec0ff */
[----:B------:R-:W-:Y:S01]  /*2b9c0*/  PRMT R86, R7, 0x5410, R5 ;  /* 0x0000541007567816 */ /* 0x000fe20000000005 */
[----:B------:R-:W-:Y:S01]  /*2b9d0*/  @!P3 HADD2 R43, -R5.H0_H0, -RZ.H0_H0 ;  /* 0xa00000ff052bb230 */ /* 0x000fe20000000900 */
[----:B------:R-:W-:Y:S02]  /*2b9e0*/  SHF.R.U32.HI R11, RZ, 0x8, R11 ;  /* 0x00000008ff0b7819 */ /* 0x000fe4000001160b */
[----:B------:R-:W-:Y:S01]  /*2b9f0*/  PRMT R42, R53, 0x7610, R42 ;  /* 0x00007610352a7816 */ /* 0x000fe2000000002a */
[----:B------:R-:W-:Y:S01]  /*2ba00*/  @!P1 HADD2 R33, -R8.H0_H0, -RZ.H0_H0 ;  /* 0xa00000ff08219230 */ /* 0x000fe20000000900 */
[----:B------:R-:W-:Y:S01]  /*2ba10*/  PRMT R16, R43, 0x7610, R16 ;  /* 0x000076102b107816 */ /* 0x000fe20000000010 */
[----:B------:R3:W-:Y:S01]  /*2ba20*/  @!P3 STL.S16 [R1+0x1dc], R43 ;  /* 0x0001dc2b0100b387 */ /* 0x0007e20000100600 */
[----:B------:R-:W-:Y:S01]  /*2ba30*/  LOP3.LUT R21, R11, 0xffff, RZ, 0xc0, !PT ;  /* 0x0000ffff0b157812 */ /* 0x000fe200078ec0ff */
[----:B------:R-:W-:Y:S01]  /*2ba40*/  @!P5 HADD2 R25, -R59.H0_H0, -RZ.H0_H0 ;  /* 0xa00000ff3b19d230 */ /* 0x000fe20000000900 */
[----:B------:R-:W-:Y:S01]  /*2ba50*/  PRMT R34, R33, 0x7610, R34 ;  /* 0x0000761021227816 */ /* 0x000fe20000000022 */
[----:B------:R1:W4:Y:S01]  /*2ba60*/  LDL.S16 R19, [R1+0x1f0] ;  /* 0x0001f00001137983 */ /* 0x0003220000100600 */
[----:B------:R-:W-:Y:S02]  /*2ba70*/  ISETP.GE.U32.AND P0, PT, R217, R21, PT ;  /* 0x00000015d900720c */ /* 0x000fe40003f06070 */
[----:B------:R-:W-:Y:S02]  /*2ba80*/  SHF.R.U32.HI R11, RZ, 0x10, R12 ;  /* 0x00000010ff0b7819 */ /* 0x000fe4000001160c */
[----:B------:R-:W-:Y:S02]  /*2ba90*/  PRMT R31, R25, 0x7610, R31 ;  /* 0x00007610191f7816 */ /* 0x000fe4000000001f */
[----:B------:R-:W-:Y:S02]  /*2baa0*/  @!P3 PRMT R5, R16, 0x5410, RZ ;  /* 0x000054101005b816 */ /* 0x000fe400000000ff */
[----:B------:R-:W-:Y:S02]  /*2bab0*/  PRMT R87, R9, 0x5410, R8 ;  /* 0x0000541009577816 */ /* 0x000fe40000000008 */
[----:B------:R-:W-:Y:S01]  /*2bac0*/  @!P2 PRMT R9, R42, 0x5410, RZ ;  /* 0x000054102a09a816 */ /* 0x000fe200000000ff */
[----:B------:R-:W-:Y:S01]  /*2bad0*/  ST.E.U16 [R174.64+0x2], R5 ;  /* 0x00000205ae007985 */ /* 0x000fe2000c101504 */
[----:B------:R-:W-:Y:S02]  /*2bae0*/  PRMT R47, R64, 0x7610, R47 ;  /* 0x00007610402f7816 */ /* 0x000fe4000000002f */
[----:B------:R-:W-:Y:S02]  /*2baf0*/  @!P1 PRMT R8, R34, 0x5410, RZ ;  /* 0x0000541022089816 */ /* 0x000fe400000000ff */
[----:B------:R-:W-:Y:S01]  /*2bb00*/  @!P4 PRMT R7, R47, 0x5410, RZ ;  /* 0x000054102f07c816 */ /* 0x000fe200000000ff */
[----:B---3--:R1:W3:Y:S04]  /*2bb10*/  LDL.S16 R43, [R1+0x1f4] ;  /* 0x0001f400012b7983 */ /* 0x0082e80000100600 */
[----:B------:R-:W-:Y:S04]  /*2bb20*/  @!P2 STL.S16 [R1+0x1bc], R53 ;  /* 0x0001bc350100a387 */ /* 0x000fe80000100600 */
[----:B------:R1:W-:Y:S04]  /*2bb30*/  @!P1 STL.S16 [R1+0x1b8], R33 ;  /* 0x0001b82101009387 */ /* 0x0003e80000100600 */
[----:B------:R-:W4:Y:S04]  /*2bb40*/  LDL R17, [R1+0x2cc] ;  /* 0x0002cc0001117983 */ /* 0x000f280000100800 */
[----:B------:R-:W-:Y:S04]  /*2bb50*/  ST.E.U16 [R174.64], R7 ;  /* 0x00000007ae007985 */ /* 0x000fe8000c101504 */
[----:B-1----:R-:W4:Y:S04]  /*2bb60*/  LDL R33, [R1+0x2d0] ;  /* 0x0002d00001217983 */ /* 0x002f280000100800 */
[----:B------:R1:W-:Y:S02]  /*2bb70*/  @!P5 STL.S16 [R1+0x1d8], R25 ;  /* 0x0001d8190100d387 */ /* 0x0003e40000100600 */
[----:B-1----:R-:W-:Y:S04]  /*2bb80*/  LOP3.LUT R25, R11, 0xff, RZ, 0xc0, !PT ;  /* 0x000000ff0b197812 */ /* 0x002fe800078ec0ff */
[----:B------:R-:W-:Y:S01]  /*2bb90*/  ISETP.GE.U32.AND P5, PT, R217, R25, PT ;  /* 0x00000019d900720c */ /* 0x000fe20003fa6070 */
[----:B--2---:R-:W-:Y:S05]  /*2bba0*/  @!P0 HADD2 R23, -R58.H0_H0, -RZ.H0_H0 ;  /* 0xa00000ff3a178230 */ /* 0x004fea0000000900 */
[----:B------:R-:W-:Y:S01]  /*2bbb0*/  PRMT R30, R23, 0x7610, R30 ;  /* 0x00007610171e7816 */ /* 0x000fe2000000001e */
[----:B------:R1:W-:Y:S02]  /*2bbc0*/  @!P0 STL.S16 [R1+0x1f8], R23 ;  /* 0x0001f81701008387 */ /* 0x0003e40000100600 */
[----:B-1----:R-:W-:Y:S01]  /*2bbd0*/  SHF.R.U32.HI R23, RZ, 0x18, R12 ;  /* 0x00000018ff177819 */ /* 0x002fe2000001160c */
[----:B------:R-:W-:Y:S03]  /*2bbe0*/  IMAD.WIDE.U32 R12, R18, -0x2daee0ad, RZ ;  /* 0xd2511f53120c7825 */ /* 0x000fe600078e00ff */
[----:B------:R-:W-:Y:S01]  /*2bbf0*/  ISETP.GE.U32.AND P0, PT, R217, R23, PT ;  /* 0x00000017d900720c */ /* 0x000fe20003f06070 */
[----:B---3--:R-:W-:Y:S01]  /*2bc00*/  @!P5 HADD2 R43, -R63.H0_H0, -RZ.H0_H0 ;  /* 0xa00000ff3f2bd230 */ /* 0x008fe20000000900 */
[----:B------:R-:W-:Y:S02]  /*2bc10*/  LOP3.LUT R76, R12, 0xff, RZ, 0xc0, !PT ;  /* 0x000000ff0c4c7812 */ /* 0x000fe400078ec0ff */
[--C-:B------:R-:W-:Y:S02]  /*2bc20*/  SHF.R.U32.HI R18, RZ, 0x10, R12.reuse ;  /* 0x00000010ff127819 */ /* 0x100fe4000001160c */
[----:B------:R-:W-:Y:S01]  /*2bc30*/  PRMT R29, R43, 0x7610, R29 ;  /* 0x000076102b1d7816 */ /* 0x000fe2000000001d */
[----:B------:R1:W-:Y:S01]  /*2bc40*/  @!P5 STL.S16 [R1+0x1f4], R43 ;  /* 0x0001f42b0100d387 */ /* 0x0003e20000100600 */
[----:B------:R-:W-:Y:S02]  /*2bc50*/  SHF.R.U32.HI R100, RZ, 0x18, R12 ;  /* 0x00000018ff647819 */ /* 0x000fe4000001160c */
[----:B------:R-:W-:Y:S02]  /*2bc60*/  LOP3.LUT R11, R13, R243, R20, 0x96, !PT ;  /* 0x000000f30d0b7212 */ /* 0x000fe400078e9614 */
[----:B------:R-:W-:Y:S01]  /*2bc70*/  LOP3.LUT R98, R18, 0xff, RZ, 0xc0, !PT ;  /* 0x000000ff12627812 */ /* 0x000fe200078ec0ff */
[----:B----4-:R-:W-:Y:S01]  /*2bc80*/  @!P0 HADD2 R19, -R62.H0_H0, -RZ.H0_H0 ;  /* 0xa00000ff3e138230 */ /* 0x010fe20000000900 */
[----:B------:R-:W-:Y:S02]  /*2bc90*/  LOP3.LUT R53, R11, 0xff, RZ, 0xc0, !PT ;  /* 0x000000ff0b357812 */ /* 0x000fe400078ec0ff */
[--C-:B------:R-:W-:Y:S02]  /*2bca0*/  SHF.R.U32.HI R72, RZ, 0x18, R11.reuse ;  /* 0x00000018ff487819 */ /* 0x100fe4000001160b */
[----:B------:R-:W-:Y:S01]  /*2bcb0*/  PRMT R28, R19, 0x7610, R28 ;  /* 0x00007610131c7816 */ /* 0x000fe2000000001c */
[----:B------:R2:W-:Y:S01]  /*2bcc0*/  @!P0 STL.S16 [R1+0x1f0], R19 ;  /* 0x0001f01301008387 */ /* 0x0005e20000100600 */
[----:B------:R-:W-:Y:S02]  /*2bcd0*/  SHF.R.U32.HI R5, RZ, 0x10, R11 ;  /* 0x00000010ff057819 */ /* 0x000fe4000001160b */
[----:B------:R-:W-:Y:S01]  /*2bce0*/  LOP3.LUT R11, R11, 0xffff, RZ, 0xc0, !PT ;  /* 0x0000ffff0b0b7812 */ /* 0x000fe200078ec0ff */
[----:B------:R-:W3:Y:S01]  /*2bcf0*/  LDL R47, [R1+0x2dc] ;  /* 0x0002dc00012f7983 */ /* 0x000ee20000100800 */
[----:B------:R-:W-:Y:S02]  /*2bd00*/  LOP3.LUT R66, R5, 0xff, RZ, 0xc0, !PT ;  /* 0x000000ff05427812 */ /* 0x000fe400078ec0ff */
[----:B------:R-:W-:Y:S01]  /*2bd10*/  SHF.R.U32.HI R11, RZ, 0x8, R11 ;  /* 0x00000008ff0b7819 */ /* 0x000fe2000001160b */
[----:B------:R4:W3:Y:S03]  /*2bd20*/  LDL.S16 R34, [R1+0x290] ;  /* 0x0002900001227983 */ /* 0x0008e60000100600 */
[----:B------:R-:W-:Y:S01]  /*2bd30*/  LOP3.LUT R64, R11, 0xffff, RZ, 0xc0, !PT ;  /* 0x0000ffff0b407812 */ /* 0x000fe200078ec0ff */
[----:B------:R4:W3:Y:S01]  /*2bd40*/  LDL.S16 R18, [R1+0x294] ;  /* 0x0002940001127983 */ /* 0x0008e20000100600 */
[----:B-1----:R-:W1:Y:S01]  /*2bd50*/  MUFU.EX2 R43, R68 ;  /* 0x00000044002b7308 */ /* 0x002e620000000800 */
[----:B------:R-:W-:Y:S02]  /*2bd60*/  IADD3 R168, P0, R174, R33, RZ ;  /* 0x00000021aea87210 */ /* 0x000fe40007f1e0ff */
[----:B------:R-:W3:Y:S03]  /*2bd70*/  LDL R33, [R1+0x2ac] ;  /* 0x0002ac0001217983 */ /* 0x000ee60000100800 */
[----:B------:R-:W-:Y:S01]  /*2bd80*/  IMAD.X R169, R175, 0x1, R17, P0 ;  /* 0x00000001afa97824 */ /* 0x000fe200000e0611 */
[----:B------:R4:W4:Y:S03]  /*2bd90*/  LDL.S16 R11, [R1+0x29c] ;  /* 0x00029c00010b7983 */ /* 0x0009260000100600 */
[----:B------:R-:W1:Y:S01]  /*2bda0*/  MUFU.EX2 R17, R69 ;  /* 0x0000004500117308 */ /* 0x000e620000000800 */
[----:B------:R3:W-:Y:S01]  /*2bdb0*/  ST.E.U16 [R168.64+0x2], R8 ;  /* 0x00000208a8007985 */ /* 0x0007e2000c101504 */
[----:B--2---:R-:W-:Y:S03]  /*2bdc0*/  LOP3.LUT R19, R12, 0xffff, RZ, 0xc0, !PT ;  /* 0x0000ffff0c137812 */ /* 0x004fe600078ec0ff */
[----:B------:R2:W-:Y:S01]  /*2bdd0*/  ST.E.U16 [R168.64], R9 ;  /* 0x00000009a8007985 */ /* 0x0005e2000c101504 */
[----:B------:R-:W-:Y:S04]  /*2bde0*/  SHF.R.U32.HI R7, RZ, 0x8, R19 ;  /* 0x00000008ff077819 */ /* 0x000fe80000011613 */
[----:B------:R-:W-:Y:S01]  /*2bdf0*/  LOP3.LUT R97, R7, 0xffff, RZ, 0xc0, !PT ;  /* 0x0000ffff07617812 */ /* 0x000fe200078ec0ff */
[----:B------:R-:W2:Y:S01]  /*2be00*/  MUFU.EX2 R13, R177 ;  /* 0x000000b1000d7308 */ /* 0x000ea20000000800 */
[----:B-1----:R-:W-:Y:S01]  /*2be10*/  FADD.FTZ R12, R43, R24 ;  /* 0x000000182b0c7221 */ /* 0x002fe20000010000 */
[C---:B------:R-:W-:Y:S03]  /*2be20*/  F2FP.PACK_AB R43, R17.reuse, R43 ;  /* 0x0000002b112b723e */ /* 0x040fe600000000ff */
[----:B------:R-:W-:Y:S05]  /*2be30*/  FADD.FTZ R17, R17, R12 ;  /* 0x0000000c11117221 */ /* 0x000fea0000010000 */
[----:B------:R-:W1:Y:S01]  /*2be40*/  MUFU.EX2 R12, R74 ;  /* 0x0000004a000c7308 */ /* 0x000e620000000800 */
[----:B--2---:R-:W-:Y:S01]  /*2be50*/  FADD.FTZ R16, R13, R26 ;  /* 0x0000001a0d107221 */ /* 0x004fe20000010000 */
[----:B-1----:R-:W-:Y:S01]  /*2be60*/  F2FP.PACK_AB R20, R12, R13 ;  /* 0x0000000d0c14723e */ /* 0x002fe200000000ff */
[-CC-:B------:R-:W-:Y:S07]  /*2be70*/  FFMA.FTZ R74, R190, R0.reuse, -R10.reuse ;  /* 0x00000000be4a7223 */ /* 0x180fee000001080a */
[----:B------:R-:W-:Y:S01]  /*2be80*/  MUFU.EX2 R13, R81 ;  /* 0x00000051000d7308 */ /* 0x000fe20000000800 */
[----:B------:R-:W-:Y:S01]  /*2be90*/  FFMA.FTZ R190, R124, R0, -R10 ;  /* 0x000000007cbe7223 */ /* 0x000fe2000001080a */
[C---:B------:R-:W-:Y:S02]  /*2bea0*/  PRMT R230, R20.reuse, 0x7610, R230 ;  /* 0x0000761014e67816 */ /* 0x040fe400000000e6 */
[----:B------:R-:W-:Y:S01]  /*2beb0*/  PRMT R205, R20, 0x7632, R205 ;  /* 0x0000763214cd7816 */ /* 0x000fe200000000cd */
[----:B------:R-:W-:Y:S05]  /*2bec0*/  FADD.FTZ R20, R12, R16 ;  /* 0x000000100c147221 */ /* 0x000fea0000010000 */
[----:B------:R-:W1:Y:S10]  /*2bed0*/  MUFU.EX2 R16, R73 ;  /* 0x0000004900107308 */ /* 0x000e740000000800 */
[----:B------:R-:W-:Y:S01]  /*2bee0*/  MUFU.EX2 R74, R74 ;  /* 0x0000004a004a7308 */ /* 0x000fe20000000800 */
[C---:B-1----:R-:W-:Y:S01]  /*2bef0*/  F2FP.PACK_AB R183, R13.reuse, R16 ;  /* 0x000000100db7723e */ /* 0x042fe200000000ff */
[----:B------:R-:W-:Y:S04]  /*2bf00*/  FADD.FTZ R12, R16, R17 ;  /* 0x00000011100c7221 */ /* 0x000fe80000010000 */
[----:B------:R-:W-:Y:S02]  /*2bf10*/  FADD.FTZ R67, R13, R12 ;  /* 0x0000000c0d437221 */ /* 0x000fe40000010000 */
[-CC-:B------:R-:W-:Y:S04]  /*2bf20*/  FFMA.FTZ R12, R170, R0.reuse, -R10.reuse ;  /* 0x00000000aa0c7223 */ /* 0x180fe8000001080a */
[----:B------:R1:W2:Y:S02]  /*2bf30*/  MUFU.EX2 R42, R12 ;  /* 0x0000000c002a7308 */ /* 0x0002a40000000800 */
[----:B-1----:R-:W-:Y:S08]  /*2bf40*/  FFMA.FTZ R12, R171, R0, -R10 ;  /* 0x00000000ab0c7223 */ /* 0x002ff0000001080a */
[----:B------:R2:W1:Y:S02]  /*2bf50*/  MUFU.EX2 R13, R12 ;  /* 0x0000000c000d7308 */ /* 0x0004640000000800 */
[----:B--2---:R-:W-:Y:S01]  /*2bf60*/  FADD.FTZ R12, R42, R27 ;  /* 0x0000001b2a0c7221 */ /* 0x004fe20000010000 */
[C---:B-1----:R-:W-:Y:S01]  /*2bf70*/  F2FP.PACK_AB R42, R13.reuse, R42 ;  /* 0x0000002a0d2a723e */ /* 0x042fe200000000ff */
[----:B------:R-:W2:Y:S02]  /*2bf80*/  LDL R27, [R1+0x2d4] ;  /* 0x0002d400011b7983 */ /* 0x000ea40000100800 */
[----:B------:R-:W-:Y:S02]  /*2bf90*/  FADD.FTZ R73, R13, R12 ;  /* 0x0000000c0d497221 */ /* 0x000fe40000010000 */
[----:B---3--:R-:W-:Y:S02]  /*2bfa0*/  IMAD.WIDE.U32 R208, R33, -0x326172a9, RZ ;  /* 0xcd9e8d5721d07825 */ /* 0x008fe400078e00ff */
[----:B------:R1:W3:Y:S03]  /*2bfb0*/  LDL.S16 R33, [R1+0x298] ;  /* 0x0002980001217983 */ /* 0x0002e60000100600 */
[----:B------:R-:W-:Y:S01]  /*2bfc0*/  LOP3.LUT R5, R71, R209, RZ, 0x3c, !PT ;  /* 0x000000d147057212 */ /* 0x000fe200078e3cff */
[----:B------:R-:W-:Y:S01]  /*2bfd0*/  FFMA.FTZ R71, R189, R0, -R10 ;  /* 0x00000000bd477223 */ /* 0x000fe2000001080a */
[----:B------:R-:W-:Y:S01]  /*2bfe0*/  LOP3.LUT R8, R15, R240, R208, 0x96, !PT ;  /* 0x000000f00f087212 */ /* 0x000fe200078e96d0 */
[----:B------:R-:W-:Y:S02]  /*2bff0*/  FFMA.FTZ R189, R125, R0, -R10 ;  /* 0x000000007dbd7223 */ /* 0x000fe4000001080a */
[----:B------:R-:W-:Y:S02]  /*2c000*/  IMAD.WIDE.U32 R180, R5, -0x2daee0ad, RZ ;  /* 0xd2511f5305b47825 */ /* 0x000fe400078e00ff */
[----:B------:R-:W-:Y:S02]  /*2c010*/  MUFU.EX2 R71, R71 ;  /* 0x0000004700477308 */ /* 0x000fe40000000800 */
[----:B------:R-:W-:Y:S01]  /*2c020*/  IMAD.WIDE.U32 R8, R8, -0x2daee0ad, RZ ;  /* 0xd2511f5308087825 */ /* 0x000fe200078e00ff */
[----:B------:R-:W-:Y:S04]  /*2c030*/  LOP3.LUT R5, R181, R49, R212, 0x96, !PT ;  /* 0x00000031b5057212 */ /* 0x000fe800078e96d4 */
[----:B------:R-:W-:Y:S01]  /*2c040*/  LOP3.LUT R12, R9, R242, R180, 0x96, !PT ;  /* 0x000000f2090c7212 */ /* 0x000fe200078e96b4 */
[----:B------:R-:W-:Y:S02]  /*2c050*/  IMAD.WIDE.U32 R176, R5, -0x326172a9, RZ ;  /* 0xcd9e8d5705b07825 */ /* 0x000fe400078e00ff */
[----:B------:R-:W-:Y:S02]  /*2c060*/  MUFU.EX2 R189, R189 ;  /* 0x000000bd00bd7308 */ /* 0x000fe40000000800 */
        /* <DEDUP_REMOVED lines=13> */
[----:B------:R1:W3:Y:S03]  /*2c140*/  LDL.S16 R17, [R1+0x2a0] ;  /* 0x0002a00001117983 */ /* 0x0002e60000100600 */
[----:B------:R-:W-:Y:S05]  /*2c150*/  IMAD.WIDE.U32 R8, R8, -0x326172a9, RZ ;  /* 0xcd9e8d5708087825 */ /* 0x000fea00078e00ff */
[----:B------:R-:W-:Y:S01]  /*2c160*/  LOP3.LUT R5, R9, R249, R12, 0x96, !PT ;  /* 0x000000f909057212 */ /* 0x000fe200078e960c */
[----:B------:R-:W-:Y:S01]  /*2c170*/  IMAD R12, R47, 0x70, RZ ;  /* 0x000000702f0c7824 */ /* 0x000fe200078e02ff */
[----:B------:R-:W-:Y:S02]  /*2c180*/  SHF.R.U32.HI R49, RZ, 0x18, R8 ;  /* 0x00000018ff317819 */ /* 0x000fe40000011608 */
[----:B------:R-:W-:Y:S02]  /*2c190*/  LOP3.LUT R7, R5, 0xff, RZ, 0xc0, !PT ;  /* 0x000000ff05077812 */ /* 0x000fe400078ec0ff */
[----:B------:R-:W-:Y:S05]  /*2c1a0*/  IADD3 R12, P0, R12, R168, RZ ;  /* 0x000000a80c0c7210 */ /* 0x000fea0007f1e0ff */
[----:B--2---:R-:W-:Y:S01]  /*2c1b0*/  IMAD.X R13, R27, 0x1, R169, P0 ;  /* 0x000000011b0d7824 */ /* 0x004fe200000e06a9 */
[----:B------:R-:W-:Y:S01]  /*2c1c0*/  ISETP.GE.U32.AND P0, PT, R217, R7, PT ;  /* 0x00000007d900720c */ /* 0x000fe20003f06070 */
[----:B------:R1:W2:Y:S11]  /*2c1d0*/  LDL.S16 R27, [R1+0x2a4] ;  /* 0x0002a400011b7983 */ /* 0x0002b60000100600 */
[----:B------:R-:W-:Y:S01]  /*2c1e0*/  @!UPT UIADD3 URZ, URZ, URZ, URZ ;  /* 0x0000003f3f3ff290 */ /* 0x000fe2000fffe03f */
[----:B----4-:R-:W-:Y:S05]  /*2c1f0*/  @!P0 HADD2 R11, -R4.H0_H0, -RZ.H0_H0 ;  /* 0xa00000ff040b8230 */ /* 0x010fea0000000900 */
[----:B------:R-:W-:Y:S01]  /*2c200*/  PRMT R7, R11, 0x7610, R7 ;  /* 0x000076100b077816 */ /* 0x000fe20000000007 */
[----:B------:R-:W-:Y:S03]  /*2c210*/  @!P0 STL.S16 [R1+0x29c], R11 ;  /* 0x00029c0b01008387 */ /* 0x000fe60000100600 */
[----:B------:R-:W-:Y:S05]  /*2c220*/  @!P0 PRMT R4, R7, 0x5410, RZ ;  /* 0x0000541007048816 */ /* 0x000fea00000000ff */
[----:B------:R4:W-:Y:S02]  /*2c230*/  ST.E.U16 [R12.64], R4 ;  /* 0x000000040c007985 */ /* 0x0009e4000c101504 */
[----:B----4-:R-:W-:Y:S02]  /*2c240*/  LOP3.LUT R4, R5, 0xffff, RZ, 0xc0, !PT ;  /* 0x0000ffff05047812 */ /* 0x010fe400078ec0ff */
        /* <DEDUP_REMOVED lines=16> */
[----:B---3--:R-:W-:Y:S05]  /*2c350*/  @!P1 HADD2 R33, -R57.H0_H0, -RZ.H0_H0 ;  /* 0xa00000ff39219230 */ /* 0x008fea0000000900 */
        /* <DEDUP_REMOVED lines=15> */
[----:B------:R-:W-:Y:S01]  /*2c450*/  LOP3.LUT R7, R5, R243, R16, 0x96, !PT ;  /* 0x000000f305077212 */ /* 0x000fe200078e9610 */
[----:B------:R-:W-:Y:S01]  /*2c460*/  FMUL.FTZ R16, R6, R160 ;  /* 0x000000a006107220 */ /* 0x000fe20000410000 */
[----:B------:R-:W-:Y:S02]  /*2c470*/  LOP3.LUT R68, R4, 0xffff, RZ, 0xc0, !PT ;  /* 0x0000ffff04447812 */ /* 0x000fe400078ec0ff */
[C---:B------:R-:W-:Y:S02]  /*2c480*/  LOP3.LUT R8, R7.reuse, 0xffff, RZ, 0xc0, !PT ;  /* 0x0000ffff07087812 */ /* 0x040fe400078ec0ff */
[----:B------:R-:W-:Y:S02]  /*2c490*/  LOP3.LUT R65, R7, 0xff, RZ, 0xc0, !PT ;  /* 0x000000ff07417812 */ /* 0x000fe400078ec0ff */
[----:B------:R-:W-:Y:S04]  /*2c4a0*/  SHF.R.U32.HI R8, RZ, 0x8, R8 ;  /* 0x00000008ff087819 */ /* 0x000fe80000011608 */
[----:B------:R-:W-:Y:S04]  /*2c4b0*/  LOP3.LUT R8, R8, 0xffff, RZ, 0xc0, !PT ;  /* 0x0000ffff08087812 */ /* 0x000fe800078ec0ff */
        /* <DEDUP_REMOVED lines=24> */
[----:B--2---:R-:W-:Y:S02]  /*2c640*/  @!P0 HADD2 R27, -R45.H0_H0, -RZ.H0_H0 ;  /* 0xa00000ff2d1b8230 */ /* 0x004fe40000000900 */
[----:B------:R-:W-:Y:S01]  /*2c650*/  @!P5 PRMT R57, R24, 0x5410, RZ ;  /* 0x000054101839d816 */ /* 0x000fe200000000ff */
[----:B------:R-:W-:Y:S01]  /*2c660*/  FMUL.FTZ R24, R3, R140 ;  /* 0x0000008c03187220 */ /* 0x000fe20000410000 */
[----:B------:R-:W-:Y:S01]  /*2c670*/  ISETP.GE.U32.AND P5, PT, R217, R22, PT ;  /* 0x00000016d900720c */ /* 0x000fe20003fa6070 */
[----:B------:R2:W-:Y:S01]  /*2c680*/  @!P0 STL.S16 [R1+0x2a4], R27 ;  /* 0x0002a41b01008387 */ /* 0x0005e20000100600 */
[----:B------:R-:W-:Y:S01]  /*2c690*/  PRMT R19, R27, 0x7610, R19 ;  /* 0x000076101b137816 */ /* 0x000fe20000000013 */
[----:B------:R-:W-:Y:S01]  /*2c6a0*/  FMUL.FTZ R22, R35, R158 ;  /* 0x0000009e23167220 */ /* 0x000fe20000410000 */
[----:B------:R-:W-:Y:S01]  /*2c6b0*/  @!P6 PRMT R55, R15, 0x5410, RZ ;  /* 0x000054100f37e816 */ /* 0x000fe200000000ff */
[----:B------:R-:W3:Y:S01]  /*2c6c0*/  LDL R69, [R1+0x2b8] ;  /* 0x0002b80001457983 */ /* 0x000ee20000100800 */
[C---:B------:R-:W-:Y:S01]  /*2c6d0*/  ISETP.GE.U32.AND P6, PT, R217.reuse, R21, PT ;  /* 0x00000015d900720c */ /* 0x040fe20003fc6070 */
[----:B------:R-:W-:Y:S01]  /*2c6e0*/  FMUL.FTZ R15, R2, R151 ;  /* 0x00000097020f7220 */ /* 0x000fe20000410000 */
[----:B------:R-:W-:Y:S01]  /*2c6f0*/  ISETP.GE.U32.AND P2, PT, R217, R7, PT ;  /* 0x00000007d900720c */ /* 0x000fe20003f46070 */
[----:B------:R-:W4:Y:S01]  /*2c700*/  LDL R47, [R1+0x2bc] ;  /* 0x0002bc00012f7983 */ /* 0x000f220000100800 */
[----:B------:R-:W-:Y:S02]  /*2c710*/  FMUL.FTZ R7, R35, R167 ;  /* 0x000000a723077220 */ /* 0x000fe40000410000 */
[----:B------:R-:W-:Y:S01]  /*2c720*/  FMUL.FTZ R21, R6, R157 ;  /* 0x0000009d06157220 */ /* 0x000fe20000410000 */
[----:B------:R-:W-:Y:S01]  /*2c730*/  @!P5 PRMT R59, R31, 0x5410, RZ ;  /* 0x000054101f3bd816 */ /* 0x000fe200000000ff */
[----:B------:R-:W4:Y:S01]  /*2c740*/  LDL R33, [R1+0x2c8] ;  /* 0x0002c80001217983 */ /* 0x000f220000100800 */
[C---:B------:R-:W-:Y:S01]  /*2c750*/  ISETP.GE.U32.AND P5, PT, R217.reuse, R25, PT ;  /* 0x00000019d900720c */ /* 0x040fe20003fa6070 */
[----:B------:R-:W-:Y:S02]  /*2c760*/  FMUL.FTZ R31, R2, R139 ;  /* 0x0000008b021f7220 */ /* 0x000fe40000410000 */
[----:B------:R1:W4:Y:S01]  /*2c770*/  LDL.S16 R81, [R1+0x28c] ;  /* 0x00028c0001517983 */ /* 0x0003220000100600 */
[----:B------:R-:W-:Y:S01]  /*2c780*/  @!P6 PRMT R58, R30, 0x5410, RZ ;  /* 0x000054101e3ae816 */ /* 0x000fe200000000ff */
[----:B------:R-:W-:Y:S01]  /*2c790*/  FMUL.FTZ R30, R2, R138 ;  /* 0x0000008a021e7220 */ /* 0x000fe20000410000 */
[----:B------:R-:W-:Y:S01]  /*2c7a0*/  ISETP.GE.U32.AND P6, PT, R217, R23, PT ;  /* 0x00000017d900720c */ /* 0x000fe20003fc6070 */
[----:B------:R1:W4:Y:S01]  /*2c7b0*/  LDL.S16 R89, [R1+0x280] ;  /* 0x0002800001597983 */ /* 0x0003220000100600 */
[----:B------:R-:W-:Y:S02]  /*2c7c0*/  FMUL.FTZ R25, R3, R141 ;  /* 0x0000008d03197220 */ /* 0x000fe40000410000 */
[----:B------:R-:W-:Y:S01]  /*2c7d0*/  FMUL.FTZ R23, R35, R159 ;  /* 0x0000009f23177220 */ /* 0x000fe20000410000 */
[----:B--2---:R-:W2:Y:S02]  /*2c7e0*/  LDL R27, [R1+0x2c4] ;  /* 0x0002c400011b7983 */ /* 0x004ea40000100800 */
[----:B------:R-:W-:Y:S01]  /*2c7f0*/  @!P5 PRMT R63, R29, 0x5410, RZ ;  /* 0x000054101d3fd816 */ /* 0x000fe200000000ff */
[----:B------:R-:W-:Y:S01]  /*2c800*/  FMUL.FTZ R29, R3, R137 ;  /* 0x00000089031d7220 */ /* 0x000fe20000410000 */
[----:B------:R-:W-:Y:S01]  /*2c810*/  ISETP.GE.U32.AND P5, PT, R217, R18, PT ;  /* 0x00000012d900720c */ /* 0x000fe20003fa6070 */
[----:B------:R1:W2:Y:S01]  /*2c820*/  LDL.S16 R88, [R1+0x284] ;  /* 0x0002840001587983 */ /* 0x0002a20000100600 */
[----:B------:R-:W-:Y:S02]  /*2c830*/  FMUL.FTZ R18, R35, R162 ;  /* 0x000000a223127220 */ /* 0x000fe40000410000 */
[----:B------:R-:W-:Y:S01]  /*2c840*/  @!P6 PRMT R62, R28, 0x5410, RZ ;  /* 0x000054101c3ee816 */ /* 0x000fe200000000ff */
[----:B------:R1:W2:Y:S01]  /*2c850*/  LDL.S16 R94, [R1+0x270] ;  /* 0x00027000015e7983 */ /* 0x0002a20000100600 */
[----:B------:R-:W-:Y:S01]  /*2c860*/  ISETP.GE.U32.AND P6, PT, R217, R17, PT ;  /* 0x00000011d900720c */ /* 0x000fe20003fc6070 */
[----:B------:R-:W-:Y:S02]  /*2c870*/  FMUL.FTZ R28, R3, R136 ;  /* 0x00000088031c7220 */ /* 0x000fe40000410000 */
[----:B------:R1:W2:Y:S01]  /*2c880*/  LDL.S16 R79, [R1+0x26c] ;  /* 0x00026c00014f7983 */ /* 0x0002a20000100600 */
[----:B------:R-:W-:Y:S03]  /*2c890*/  FMUL.FTZ R17, R6, R161 ;  /* 0x000000a106117220 */ /* 0x000fe60000410000 */
[----:B------:R-:W-:Y:S01]  /*2c8a0*/  @!P5 PRMT R51, R32, 0x5410, RZ ;  /* 0x000054102033d816 */ /* 0x000fe200000000ff */
[----:B------:R-:W2:Y:S01]  /*2c8b0*/  LDL.LU R191, [R1+0x1c] ;  /* 0x00001c0001bf7983 */ /* 0x000ea20000300800 */
[----:B------:R-:W-:Y:S01]  /*2c8c0*/  ISETP.GE.U32.AND P5, PT, R217, R34, PT ;  /* 0x00000022d900720c */ /* 0x000fe20003fa6070 */
[----:B------:R-:W-:Y:S02]  /*2c8d0*/  FMUL.FTZ R34, R35, R146 ;  /* 0x0000009223227220 */ /* 0x000fe40000410000 */
[----:B------:R-:W2:Y:S01]  /*2c8e0*/  LDL.LU R102, [R1+0x18] ;  /* 0x0000180001667983 */ /* 0x000ea20000300800 */
[----:B------:R-:W-:Y:S01]  /*2c8f0*/  @!P6 PRMT R45, R19, 0x5410, RZ ;  /* 0x00005410132de816 */ /* 0x000fe200000000ff */
[----:B------:R-:W-:Y:S01]  /*2c900*/  FMUL.FTZ R32, R6, R144 ;  /* 0x0000009006207220 */ /* 0x000fe20000410000 */
[----:B------:R-:W-:Y:S01]  /*2c910*/  ISETP.GE.U32.AND P6, PT, R217, R49, PT ;  /* 0x00000031d900720c */ /* 0x000fe20003fc6070 */
[----:B------:R-:W-:Y:S01]  /*2c920*/  FMUL.FTZ R19, R35, R163 ;  /* 0x000000a323137220 */ /* 0x000fe20000410000 */
[----:B---3--:R-:W-:Y:S01]  /*2c930*/  IADD3 R172, P0, R174, R69, RZ ;  /* 0x00000045aeac7210 */ /* 0x008fe20007f1e0ff */
[-CC-:B------:R-:W-:Y:S02]  /*2c940*/  FFMA.FTZ R69, R188, R0.reuse, -R10.reuse ;  /* 0x00000000bc457223 */ /* 0x180fe4000001080a */
[----:B------:R-:W-:Y:S02]  /*2c950*/  FFMA.FTZ R188, R120, R0, -R10 ;  /* 0x0000000078bc7223 */ /* 0x000fe4000001080a */
[----:B------:R-:W3:Y:S01]  /*2c960*/  MUFU.EX2 R0, R197 ;  /* 0x000000c500007308 */ /* 0x000ee20000000800 */
[C---:B----4-:R-:W-:Y:S02]  /*2c970*/  IMAD.X R173, R175.reuse, 0x1, R47, P0 ;  /* 0x00000001afad7824 */ /* 0x050fe400000e062f */
[----:B------:R-:W-:Y:S01]  /*2c980*/  FMUL.FTZ R10, R2, R154 ;  /* 0x0000009a020a7220 */ /* 0x000fe20000410000 */
[----:B------:R-:W-:Y:S01]  /*2c990*/  IADD3 R170, P0, R174, R33, RZ ;  /* 0x00000021aeaa7210 */ /* 0x000fe20007f1e0ff */
[----:B------:R-:W-:Y:S01]  /*2c9a0*/  FMUL.FTZ R33, R6, R145 ;  /* 0x0000009106217220 */ /* 0x000fe20000410000 */
[----:B------:R-:W-:Y:S03]  /*2c9b0*/  ST.E.U16 [R172.64], R44 ;  /* 0x0000002cac007985 */ /* 0x000fe6000c101504 */
[----:B--2---:R-:W-:Y:S01]  /*2c9c0*/  IMAD.X R171, R175, 0x1, R27, P0 ;  /* 0x00000001afab7824 */ /* 0x004fe200000e061b */
[----:B------:R-:W-:Y:S01]  /*2c9d0*/  ISETP.GE.U32.AND P0, PT, R217, R53, PT ;  /* 0x00000035d900720c */ /* 0x000fe20003f06070 */
[----:B------:R-:W-:Y:S01]  /*2c9e0*/  FMUL.FTZ R27, R2, R143 ;  /* 0x0000008f021b7220 */ /* 0x000fe20000410000 */
[----:B------:R-:W-:Y:S01]  /*2c9f0*/  PRMT R2, R80, 0x7610, R2 ;  /* 0x0000761050027816 */ /* 0x000fe20000000002 */
[----:B------:R-:W-:Y:S01]  /*2ca00*/  MUFU.EX2 R53, R95 ;  /* 0x0000005f00357308 */ /* 0x000fe20000000800 */
[----:B------:R2:W-:Y:S01]  /*2ca10*/  ST.E.U16 [R170.64], R57 ;  /* 0x00000039aa007985 */ /* 0x0005e2000c101504 */
[----:B---3--:R-:W-:Y:S02]  /*2ca20*/  FADD.FTZ R4, R0, R20 ;  /* 0x0000001400047221 */ /* 0x008fe40000010000 */
[----:B------:R-:W-:Y:S01]  /*2ca30*/  @!P5 HADD2 R81, -R2.H0_H0, -RZ.H0_H0 ;  /* 0xa00000ff0251d230 */ /* 0x000fe20000000900 */
[----:B------:R-:W-:Y:S01]  /*2ca40*/  ST.E.U16 [R170.64+0x2], R55 ;  /* 0x00000237aa007985 */ /* 0x000fe2000c101504 */
[----:B------:R-:W-:Y:S02]  /*2ca50*/  FMUL.FTZ R20, R6, R156 ;  /* 0x0000009c06147220 */ /* 0x000fe40000410000 */
[C---:B------:R-:W-:Y:S01]  /*2ca60*/  FADD.FTZ R5, R77.reuse, R4 ;  /* 0x000000044d057221 */ /* 0x040fe20000010000 */
[----:B------:R-:W-:Y:S01]  /*2ca70*/  F2FP.PACK_AB R77, R77, R0 ;  /* 0x000000004d4d723e */ /* 0x000fe200000000ff */
[----:B------:R-:W3:Y:S01]  /*2ca80*/  MUFU.EX2 R4, R199 ;  /* 0x000000c700047308 */ /* 0x000ee20000000800 */
[----:B------:R-:W-:Y:S01]  /*2ca90*/  PRMT R109, R81, 0x7610, R109 ;  /* 0x00007610516d7816 */ /* 0x000fe2000000006d */
[----:B------:R4:W-:Y:S01]  /*2caa0*/  @!P5 STL.S16 [R1+0x28c], R81 ;  /* 0x00028c510100d387 */ /* 0x0009e20000100600 */
[----:B------:R-:W-:Y:S03]  /*2cab0*/  @!P0 HADD2 R88, -R40.H0_H0, -RZ.H0_H0 ;  /* 0xa00000ff28588230 */ /* 0x000fe60000000900 */
[----:B------:R-:W-:Y:S02]  /*2cac0*/  ST.E.U16 [R174.64+0x12], R58 ;  /* 0x0000123aae007985 */ /* 0x000fe4000c101504 */
[----:B------:R-:W-:Y:S02]  /*2cad0*/  PRMT R108, R88, 0x7610, R108 ;  /* 0x00007610586c7816 */ /* 0x000fe4000000006c */
[----:B------:R-:W1:Y:S01]  /*2cae0*/  MUFU.EX2 R0, R198 ;  /* 0x000000c600007308 */ /* 0x000e620000000800 */
[----:B------:R4:W-:Y:S04]  /*2caf0*/  ST.E.U16 [R174.64+0x10], R59 ;  /* 0x0000103bae007985 */ /* 0x0009e8000c101504 */
[----:B------:R-:W-:Y:S01]  /*2cb00*/  ST.E.U16 [R168.64+0x10], R63 ;  /* 0x0000103fa8007985 */ /* 0x000fe2000c101504 */
[----:B--2---:R-:W-:Y:S03]  /*2cb10*/  IADD3 R57, R193, 0x1, RZ ;  /* 0x00000001c1397810 */ /* 0x004fe60007ffe0ff */
[----:B------:R-:W-:Y:S01]  /*2cb20*/  ST.E.U16 [R168.64+0x12], R62 ;  /* 0x0000123ea8007985 */ /* 0x000fe2000c101504 */
[----:B------:R-:W2:Y:S01]  /*2cb30*/  MUFU.EX2 R44, R192 ;  /* 0x000000c0002c7308 */ /* 0x000ea20000000800 */
[----:B------:R-:W-:Y:S02]  /*2cb40*/  LOP3.LUT R152, R215, R57, RZ, 0x3c, !PT ;  /* 0x00000039d7987212 */ /* 0x000fe400078e3cff */
[----:B------:R-:W-:Y:S01]  /*2cb50*/  ST.E.U16 [R172.64+0xe], R51 ;  /* 0x00000e33ac007985 */ /* 0x000fe2000c101504 */
[----:B---3--:R-:W-:Y:S03]  /*2cb60*/  FADD.FTZ R5, R4, R5 ;  /* 0x0000000504057221 */ /* 0x008fe60000010000 */
[----:B------:R-:W-:Y:S03]  /*2cb70*/  ST.E.U16 [R172.64+0x10], R45 ;  /* 0x0000102dac007985 */ /* 0x000fe6000c101504 */
[----:B------:R-:W-:Y:S01]  /*2cb80*/  MUFU.EX2 R192, R236 ;  /* 0x000000ec00c07308 */ /* 0x000fe20000000800 */
[C---:B-1----:R-:W-:Y:S01]  /*2cb90*/  F2FP.PACK_AB R181, R0.reuse, R4 ;  /* 0x0000000400b5723e */ /* 0x042fe200000000ff */
[----:B------:R-:W-:Y:S01]  /*2cba0*/  FADD.FTZ R47, R0, R5 ;  /* 0x00000005002f7221 */ /* 0x000fe20000010000 */
[----:B------:R-:W-:Y:S01]  /*2cbb0*/  PRMT R0, R80, 0x7632, R0 ;  /* 0x0000763250007816 */ /* 0x000fe20000000000 */
[C---:B------:R-:W-:Y:S02]  /*2cbc0*/  FMUL.FTZ R4, R6.reuse, R164 ;  /* 0x000000a406047220 */ /* 0x040fe40000410000 */
[----:B------:R-:W-:Y:S01]  /*2cbd0*/  FMUL.FTZ R5, R6, R165 ;  /* 0x000000a506057220 */ /* 0x000fe20000410000 */
[----:B----4-:R-:W-:Y:S01]  /*2cbe0*/  PRMT R81, R2, 0x5410, R0 ;  /* 0x0000541002517816 */ /* 0x010fe20000000000 */
[----:B------:R-:W-:Y:S01]  /*2cbf0*/  @!P6 HADD2 R89, -R0.H0_H0, -RZ.H0_H0 ;  /* 0xa00000ff0059e230 */ /* 0x000fe20000000900 */
[----:B------:R-:W-:Y:S01]  /*2cc00*/  @!P5 PRMT R2, R109, 0x5410, RZ ;  /* 0x000054106d02d816 */ /* 0x000fe200000000ff */
[----:B------:R-:W-:Y:S01]  /*2cc10*/  MUFU.EX2 R80, R111 ;  /* 0x0000006f00507308 */ /* 0x000fe20000000800 */
[----:B------:R-:W-:Y:S01]  /*2cc20*/  ISETP.GE.U32.AND P5, PT, R217, R66, PT ;  /* 0x00000042d900720c */ /* 0x000fe20003fa6070 */
[----:B------:R-:W-:Y:S01]  /*2cc30*/  FMUL.FTZ R6, R35, R166 ;  /* 0x000000a623067220 */ /* 0x000fe20000410000 */
[----:B------:R-:W-:Y:S01]  /*2cc40*/  PRMT R3, R89, 0x7610, R3 ;  /* 0x0000761059037816 */ /* 0x000fe20000000003 */
[----:B------:R-:W-:Y:S01]  /*2cc50*/  @!P6 STL.S16 [R1+0x280], R89 ;  /* 0x000280590100e387 */ /* 0x000fe20000100600 */
[----:B--2---:R-:W-:Y:S02]  /*2cc60*/  FADD.FTZ R47, R44, R47 ;  /* 0x0000002f2c2f7221 */ /* 0x004fe40000010000 */
[----:B------:R-:W-:Y:S01]  /*2cc70*/  @!P6 PRMT R0, R3, 0x5410, RZ ;  /* 0x000054100300e816 */ /* 0x000fe200000000ff */
[----:B------:R1:W-:Y:S01]  /*2cc80*/  @!P0 STL.S16 [R1+0x284], R88 ;  /* 0x0002845801008387 */ /* 0x0003e20000100600 */
[----:B------:R-:W-:Y:S01]  /*2cc90*/  ISETP.GE.U32.AND P6, PT, R217, R64, PT ;  /* 0x00000040d900720c */ /* 0x000fe20003fc6070 */
[----:B------:R-:W2:Y:S01]  /*2cca0*/  MUFU.EX2 R3, R103 ;  /* 0x0000006700037308 */ /* 0x000ea20000000800 */
[----:B------:R-:W-:Y:S01]  /*2ccb0*/  FMUL.FTZ R35, R35, R147 ;  /* 0x0000009323237220 */ /* 0x000fe20000410000 */
[----:B------:R-:W-:Y:S02]  /*2ccc0*/  ST.E.U16 [R170.64+0x10], R2 ;  /* 0x00001002aa007985 */ /* 0x000fe4000c101504 */
[----:B------:R-:W-:Y:S02]  /*2ccd0*/  @!P5 HADD2 R79, -R54.H0_H0, -RZ.H0_H0 ;  /* 0xa00000ff364fd230 */ /* 0x000fe40000000900 */
[----:B------:R-:W-:Y:S03]  /*2cce0*/  ST.E.U16 [R170.64+0x12], R0 ;  /* 0x00001200aa007985 */ /* 0x000fe6000c101504 */
[----:B------:R-:W-:Y:S01]  /*2ccf0*/  PRMT R66, R79, 0x7610, R66 ;  /* 0x000076104f427816 */ /* 0x000fe20000000042 */
[----:B------:R-:W-:Y:S10]  /*2cd00*/  MUFU.EX2 R59, R129 ;  /* 0x00000081003b7308 */ /* 0x000ff40000000800 */
[----:B------:R-:W-:Y:S01]  /*2cd10*/  MUFU.EX2 R64, R96 ;  /* 0x0000006000407308 */ /* 0x000fe20000000800 */
[----:B-1----:R1:W3:Y:S01]  /*2cd20*/  LDL.S16 R88, [R1+0x254] ;  /* 0x0002540001587983 */ /* 0x0022e20000100600 */
[C---:B--2---:R-:W-:Y:S01]  /*2cd30*/  F2FP.PACK_AB R136, R3.reuse, R44 ;  /* 0x0000002c0388723e */ /* 0x044fe200000000ff */
[----:B------:R-:W-:Y:S02]  /*2cd40*/  FADD.FTZ R49, R3, R47 ;  /* 0x0000002f03317221 */ /* 0x000fe40000010000 */
[----:B------:R1:W2:Y:S01]  /*2cd50*/  LDL.S16 R103, [R1+0x25c] ;  /* 0x00025c0001677983 */ /* 0x0002a20000100600 */
[----:B------:R-:W-:Y:S01]  /*2cd60*/  FADD.FTZ R3, R80, R67 ;  /* 0x0000004350037221 */ /* 0x000fe20000010000 */
[C---:B------:R-:W-:Y:S03]  /*2cd70*/  F2FP.PACK_AB R80, R53.reuse, R80 ;  /* 0x000000503550723e */ /* 0x040fe600000000ff */
[----:B------:R-:W4:Y:S01]  /*2cd80*/  MUFU.EX2 R47, R191 ;  /* 0x000000bf002f7308 */ /* 0x000f220000000800 */
[--C-:B------:R-:W-:Y:S01]  /*2cd90*/  FADD.FTZ R53, R53, R3.reuse ;  /* 0x0000000335357221 */ /* 0x100fe20000010000 */
[C---:B------:R-:W-:Y:S04]  /*2cda0*/  PRMT R3, R40.reuse, 0x7632, R3 ;  /* 0x0000763228037816 */ /* 0x040fe80000000003 */
        /* <DEDUP_REMOVED lines=10> */
[----:B------:R1:W2:Y:S01]  /*2ce50*/  LDL.S16 R67, [R1+0x264] ;  /* 0x0002640001437983 */ /* 0x0002a20000100600 */
[----:B----4-:R-:W-:Y:S02]  /*2ce60*/  FADD.FTZ R49, R47, R49 ;  /* 0x000000312f317221 */ /* 0x010fe40000010000 */
[----:B------:R-:W4:Y:S01]  /*2ce70*/  MUFU.EX2 R44, R102 ;  /* 0x00000066002c7308 */ /* 0x000f220000000800 */
[----:B------:R4:W-:Y:S04]  /*2ce80*/  ST.E.U16 [R174.64+0x20], R40 ;  /* 0x00002028ae007985 */ /* 0x0009e8000c101504 */
[----:B------:R-:W-:Y:S05]  /*2ce90*/  ST.E.U16 [R174.64+0x22], R3 ;  /* 0x00002203ae007985 */ /* 0x000fea000c101504 */
[----:B------:R-:W-:Y:S10]  /*2cea0*/  MUFU.EX2 R194, R241 ;  /* 0x000000f100c27308 */ /* 0x000ff40000000800 */
[----:B-1----:R-:W1:Y:S01]  /*2ceb0*/  MUFU.EX2 R79, R127 ;  /* 0x0000007f004f7308 */ /* 0x002e620000000800 */
[C---:B----4-:R-:W-:Y:S01]  /*2cec0*/  F2FP.PACK_AB R157, R44.reuse, R47 ;  /* 0x0000002f2c9d723e */ /* 0x050fe200000000ff */
[----:B------:R4:W4:Y:S01]  /*2ced0*/  LDL.S16 R102, [R1+0x268] ;  /* 0x0002680001667983 */ /* 0x0009220000100600 */
[----:B------:R-:W-:Y:S01]  /*2cee0*/  FADD.FTZ R49, R44, R49 ;  /* 0x000000312c317221 */ /* 0x000fe20000010000 */
[----:B------:R-:W-:Y:S06]  /*2cef0*/  PRMT R40, R56, 0x7632, R40 ;  /* 0x0000763238287816 */ /* 0x000fec0000000028 */
[----:B------:R-:W1:Y:S02]  /*2cf00*/  MUFU.EX2 R47, R39 ;  /* 0x00000027002f7308 */ /* 0x000e640000000800 */
[--C-:B-1----:R-:W-:Y:S01]  /*2cf10*/  FADD.FTZ R44, R79, R53.reuse ;  /* 0x000000354f2c7221 */ /* 0x102fe20000010000 */
[----:B------:R-:W-:Y:S02]  /*2cf20*/  PRMT R53, R54, 0x7632, R53 ;  /* 0x0000763236357816 */ /* 0x000fe40000000035 */
[C---:B------:R-:W-:Y:S01]  /*2cf30*/  F2FP.PACK_AB R79, R64.reuse, R79 ;  /* 0x0000004f404f723e */ /* 0x040fe200000000ff */
[----:B------:R-:W-:Y:S01]  /*2cf40*/  FADD.FTZ R64, R64, R44 ;  /* 0x0000002c40407221 */ /* 0x000fe20000010000 */
[----:B------:R-:W-:Y:S02]  /*2cf50*/  PRMT R94, R54, 0x5410, R53 ;  /* 0x00005410365e7816 */ /* 0x000fe40000000035 */
[----:B------:R-:W-:Y:S02]  /*2cf60*/  @!P5 PRMT R54, R66, 0x5410, RZ ;  /* 0x000054104236d816 */ /* 0x000fe400000000ff */
[----:B------:R-:W-:Y:S01]  /*2cf70*/  LOP3.LUT P5, RZ, R220, 0x800000, RZ, 0xc0, !PT ;  /* 0x00800000dcff7812 */ /* 0x000fe200078ac0ff */
[----:B------:R-:W-:Y:S02]  /*2cf80*/  FADD.FTZ R49, R47, R49 ;  /* 0x000000312f317221 */ /* 0x000fe40000010000 */
[----:B------:R-:W-:Y:S01]  /*2cf90*/  ST.E.U16 [R168.64+0x20], R54 ;  /* 0x00002036a8007985 */ /* 0x000fe2000c101504 */
[----:B---3--:R-:W-:Y:S02]  /*2cfa0*/  @!P0 HADD2 R88, -R46.H0_H0, -RZ.H0_H0 ;  /* 0xa00000ff2e588230 */ /* 0x008fe40000000900 */
[----:B--2---:R-:W-:Y:S03]  /*2cfb0*/  @!P6 HADD2 R103, -R53.H0_H0, -RZ.H0_H0 ;  /* 0xa00000ff3567e230 */ /* 0x004fe60000000900 */
[----:B------:R-:W-:Y:S02]  /*2cfc0*/  PRMT R72, R88, 0x7610, R72 ;  /* 0x0000761058487816 */ /* 0x000fe40000000048 */
[----:B------:R-:W-:Y:S01]  /*2cfd0*/  PRMT R44, R103, 0x7610, R44 ;  /* 0x00007610672c7816 */ /* 0x000fe2000000002c */
[----:B------:R-:W-:Y:S03]  /*2cfe0*/  @!P6 STL.S16 [R1+0x25c], R103 ;  /* 0x00025c670100e387 */ /* 0x000fe60000100600 */
[----:B------:R-:W-:Y:S01]  /*2cff0*/  @!P6 PRMT R53, R44, 0x5410, RZ ;  /* 0x000054102c35e816 */ /* 0x000fe200000000ff */
[----:B------:R1:W-:Y:S01]  /*2d000*/  @!P0 STL.S16 [R1+0x254], R88 ;  /* 0x0002545801008387 */ /* 0x0003e20000100600 */
[C---:B------:R-:W-:Y:S01]  /*2d010*/  LOP3.LUT P6, RZ, R220.reuse, 0x400000, RZ, 0xc0, !PT ;  /* 0x00400000dcff7812 */ /* 0x040fe200078cc0ff */
[----:B------:R-:W2:Y:S01]  /*2d020*/  MUFU.EX2 R44, R134 ;  /* 0x00000086002c7308 */ /* 0x000ea20000000800 */
[----:B------:R-:W-:Y:S01]  /*2d030*/  LOP3.LUT R220, R220, 0xffdfffff, RZ, 0xc0, !PT ;  /* 0xffdfffffdcdc7812 */ /* 0x000fe200078ec0ff */
[----:B------:R-:W3:Y:S04]  /*2d040*/  LDL.LU R39, [R1+0x3b4] ;  /* 0x0003b40001277983 */ /* 0x000ee80000300800 */
[----:B------:R1:W-:Y:S01]  /*2d050*/  ST.E.U16 [R168.64+0x22], R53 ;  /* 0x00002235a8007985 */ /* 0x0003e2000c101504 */
[----:B------:R-:W-:Y:S05]  /*2d060*/  @!P5 HADD2 R67, -R48.H0_H0, -RZ.H0_H0 ;  /* 0xa00000ff3043d230 */ /* 0x000fea0000000900 */
[----:B------:R-:W-:Y:S02]  /*2d070*/  PRMT R93, R67, 0x7610, R93 ;  /* 0x00007610435d7816 */ /* 0x000fe4000000005d */
[C---:B--2---:R-:W-:Y:S01]  /*2d080*/  F2FP.PACK_AB R158, R44.reuse, R47 ;  /* 0x0000002f2c9e723e */ /* 0x044fe200000000ff */
[----:B------:R2:W5:Y:S01]  /*2d090*/  LDL.LU R134, [R1+0x3b0] ;  /* 0x0003b00001867983 */ /* 0x0005620000300800 */
[----:B------:R-:W2:Y:S01]  /*2d0a0*/  MUFU.EX2 R47, R195 ;  /* 0x000000c3002f7308 */ /* 0x000ea20000000800 */
[----:B------:R-:W-:Y:S02]  /*2d0b0*/  FADD.FTZ R66, R44, R49 ;  /* 0x000000312c427221 */ /* 0x000fe40000010000 */
[----:B-1----:R1:W3:Y:S01]  /*2d0c0*/  LDL.S16 R88, [R1+0x27c] ;  /* 0x00027c0001587983 */ /* 0x0022e20000100600 */
[----:B------:R-:W-:Y:S06]  /*2d0d0*/  PRMT R53, R118, 0x7610, R53 ;  /* 0x0000761076357816 */ /* 0x000fec0000000035 */
[----:B------:R-:W1:Y:S01]  /*2d0e0*/  MUFU.EX2 R49, R135 ;  /* 0x0000008700317308 */ /* 0x000e620000000800 */
[----:B--2---:R-:W-:Y:S01]  /*2d0f0*/  F2FP.PACK_AB R133, R65, R47 ;  /* 0x0000002f4185723e */ /* 0x004fe200000000ff */
[----:B------:R-:W-:Y:S04]  /*2d100*/  FADD.FTZ R44, R47, R64 ;  /* 0x000000402f2c7221 */ /* 0x000fe80000010000 */
[--C-:B------:R-:W-:Y:S01]  /*2d110*/  FADD.FTZ R65, R65, R44.reuse ;  /* 0x0000002c41417221 */ /* 0x100fe20000010000 */
[C---:B------:R-:W-:Y:S04]  /*2d120*/  PRMT R44, R46.reuse, 0x7632, R44 ;  /* 0x000076322e2c7816 */ /* 0x040fe8000000002c */
[----:B------:R-:W-:Y:S01]  /*2d130*/  PRMT R95, R46, 0x5410, R44 ;  /* 0x000054102e5f7816 */ /* 0x000fe2000000002c */
[----:B----4-:R-:W-:Y:S01]  /*2d140*/  @!P6 HADD2 R102, -R44.H0_H0, -RZ.H0_H0 ;  /* 0xa00000ff2c66e230 */ /* 0x010fe20000000900 */
[----:B------:R-:W-:Y:S01]  /*2d150*/  @!P0 PRMT R46, R72, 0x5410, RZ ;  /* 0x00005410482e8816 */ /* 0x000fe200000000ff */
[----:B-1----:R-:W-:Y:S02]  /*2d160*/  FADD.FTZ R64, R49, R66 ;  /* 0x0000004231407221 */ /* 0x002fe40000010000 */
[----:B------:R-:W-:Y:S01]  /*2d170*/  MUFU.EX2 R66, R200 ;  /* 0x000000c800427308 */ /* 0x000fe20000000800 */
[----:B------:R-:W-:Y:S01]  /*2d180*/  PRMT R47, R102, 0x7610, R47 ;  /* 0x00007610662f7816 */ /* 0x000fe2000000002f */
[----:B------:R1:W-:Y:S03]  /*2d190*/  @!P6 STL.S16 [R1+0x268], R102 ;  /* 0x000268660100e387 */ /* 0x0003e60000100600 */
[----:B------:R-:W-:Y:S01]  /*2d1a0*/  @!P6 PRMT R44, R47, 0x5410, RZ ;  /* 0x000054102f2ce816 */ /* 0x000fe200000000ff */
[----:B------:R2:W-:Y:S01]  /*2d1b0*/  @!P5 STL.S16 [R1+0x264], R67 ;  /* 0x000264430100d387 */ /* 0x0005e20000100600 */
[----:B------:R-:W-:Y:S03]  /*2d1c0*/  ISETP.GE.U32.AND P6, PT, R217, R76, PT ;  /* 0x0000004cd900720c */ /* 0x000fe60003fc6070 */
[----:B------:R4:W5:Y:S01]  /*2d1d0*/  LDL.LU R135, [R1+0x3ac] ;  /* 0x0003ac0001877983 */ /* 0x0009620000300800 */
[----:B------:R-:W2:Y:S03]  /*2d1e0*/  MUFU.EX2 R47, R233 ;  /* 0x000000e9002f7308 */ /* 0x000ea60000000800 */
[----:B------:R4:W4:Y:S04]  /*2d1f0*/  LDL.S16 R72, [R1+0x250] ;  /* 0x0002500001487983 */ /* 0x0009280000100600 */
[----:B------:R-:W-:Y:S03]  /*2d200*/  ST.E.U16 [R172.64+0x1e], R46 ;  /* 0x00001e2eac007985 */ /* 0x000fe6000c101504 */
[----:B------:R-:W2:Y:S01]  /*2d210*/  MUFU.EX2 R76, R107 ;  /* 0x0000006b004c7308 */ /* 0x000ea20000000800 */
[----:B------:R-:W-:Y:S01]  /*2d220*/  ST.E.U16 [R172.64+0x20], R44 ;  /* 0x0000202cac007985 */ /* 0x000fe2000c101504 */
[----:B-1----:R-:W-:Y:S05]  /*2d230*/  LOP3.LUT R102, R152, R213, RZ, 0x3c, !PT ;  /* 0x000000d598667212 */ /* 0x002fea00078e3cff */
[----:B------:R-:W-:Y:S01]  /*2d240*/  IMAD.WIDE.U32 R102, R102, -0x326172a9, RZ ;  /* 0xcd9e8d5766667825 */ /* 0x000fe200078e00ff */
[C---:B--2---:R-:W-:Y:S03]  /*2d250*/  F2FP.PACK_AB R159, R47.reuse, R49 ;  /* 0x000000312f9f723e */ /* 0x044fe600000000ff */
[----:B------:R-:W-:Y:S01]  /*2d260*/  FADD.FTZ R67, R47, R64 ;  /* 0x000000402f437221 */ /* 0x000fe20000010000 */
[----:B------:R-:W1:Y:S01]  /*2d270*/  MUFU.EX2 R49, R201 ;  /* 0x000000c900317308 */ /* 0x000e620000000800 */
[----:B------:R2:W5:Y:S01]  /*2d280*/  LDL.LU R233, [R1+0x3a8] ;  /* 0x0003a80001e97983 */ /* 0x0005620000300800 */
[----:B------:R-:W-:Y:S08]  /*2d290*/  FADD.FTZ R57, R76, R106 ;  /* 0x0000006a4c397221 */ /* 0x000ff00000010000 */
[----:B------:R-:W2:Y:S01]  /*2d2a0*/  MUFU.EX2 R64, R225 ;  /* 0x000000e100407308 */ /* 0x000ea20000000800 */
[C---:B-1----:R-:W-:Y:S01]  /*2d2b0*/  F2FP.PACK_AB R154, R66.reuse, R49 ;  /* 0x00000031429a723e */ /* 0x042fe200000000ff */
[----:B------:R-:W-:Y:S04]  /*2d2c0*/  FADD.FTZ R47, R49, R65 ;  /* 0x00000041312f7221 */ /* 0x000fe80000010000 */
[--C-:B------:R-:W-:Y:S01]  /*2d2d0*/  FADD.FTZ R66, R66, R47.reuse ;  /* 0x0000002f42427221 */ /* 0x100fe20000010000 */
[C---:B------:R-:W-:Y:S04]  /*2d2e0*/  PRMT R47, R48.reuse, 0x7632, R47 ;  /* 0x00007632302f7816 */ /* 0x040fe8000000002f */
[----:B------:R-:W-:Y:S01]  /*2d2f0*/  PRMT R96, R48, 0x5410, R47 ;  /* 0x0000541030607816 */ /* 0x000fe2000000002f */
[----:B--2---:R-:W-:Y:S01]  /*2d300*/  FADD.FTZ R65, R64, R67 ;  /* 0x0000004340417221 */ /* 0x004fe20000010000 */
[----:B------:R-:W-:Y:S02]  /*2d310*/  @!P5 PRMT R48, R93, 0x5410, RZ ;  /* 0x000054105d30d816 */ /* 0x000fe400000000ff */
[----:B------:R-:W-:Y:S03]  /*2d320*/  ISETP.GE.U32.AND P5, PT, R217, R100, PT ;  /* 0x00000064d900720c */ /* 0x000fe60003fa6070 */
[----:B------:R-:W-:Y:S01]  /*2d330*/  ST.E.U16 [R170.64+0x20], R48 ;  /* 0x00002030aa007985 */ /* 0x000fe2000c101504 */
[----:B---3--:R-:W-:Y:S05]  /*2d340*/  @!P4 HADD2 R88, -R47.H0_H0, -RZ.H0_H0 ;  /* 0xa00000ff2f58c230 */ /* 0x008fea0000000900 */
[----:B------:R-:W-:Y:S01]  /*2d350*/  PRMT R49, R88, 0x7610, R49 ;  /* 0x0000761058317816 */ /* 0x000fe20000000031 */
[----:B------:R-:W-:Y:S03]  /*2d360*/  @!P4 STL.S16 [R1+0x27c], R88 ;  /* 0x00027c580100c387 */ /* 0x000fe60000100600 */
[----:B------:R-:W-:Y:S01]  /*2d370*/  @!P4 PRMT R47, R49, 0x5410, RZ ;  /* 0x00005410312fc816 */ /* 0x000fe200000000ff */
[----:B------:R1:W5:Y:S01]  /*2d380*/  LDL.LU R225, [R1+0x3a4] ;  /* 0x0003a40001e17983 */ /* 0x0003620000300800 */
[----:B------:R-:W-:Y:S01]  /*2d390*/  ISETP.GE.U32.AND P4, PT, R217, R97, PT ;  /* 0x00000061d900720c */ /* 0x000fe20003f86070 */
[----:B------:R-:W2:Y:S02]  /*2d3a0*/  MUFU.EX2 R49, R221 ;  /* 0x000000dd00317308 */ /* 0x000ea40000000800 */
[----:B------:R-:W-:Y:S01]  /*2d3b0*/  ST.E.U16 [R170.64+0x22], R47 ;  /* 0x0000222faa007985 */ /* 0x000fe2000c101504 */
[C---:B--2---:R-:W-:Y:S01]  /*2d3c0*/  F2FP.PACK_AB R160, R49.reuse, R64 ;  /* 0x0000004031a0723e */ /* 0x044fe200000000ff */
[----:B------:R-:W-:Y:S02]  /*2d3d0*/  FADD.FTZ R49, R49, R65 ;  /* 0x0000004131317221 */ /* 0x000fe40000010000 */
[----:B------:R1:W5:Y:S04]  /*2d3e0*/  LDL.LU R221, [R1+0x3a0] ;  /* 0x0003a00001dd7983 */ /* 0x0003680000300800 */
[----:B------:R2:W3:Y:S01]  /*2d3f0*/  MUFU.EX2 R64, R237 ;  /* 0x000000ed00407308 */ /* 0x0004e20000000800 */
[----:B------:R3:W-:Y:S09]  /*2d400*/  STL [R1+0x9c], R49 ;  /* 0x00009c3101007387 */ /* 0x0007f20000100800 */
[----:B------:R-:W1:Y:S01]  /*2d410*/  MUFU.EX2 R65, R203 ;  /* 0x000000cb00417308 */ /* 0x000e620000000800 */
[----:B----4-:R-:W-:Y:S05]  /*2d420*/  @!P6 HADD2 R72, -R50.H0_H0, -RZ.H0_H0 ;  /* 0xa00000ff3248e230 */ /* 0x010fea0000000900 */
[----:B------:R-:W-:Y:S04]  /*2d430*/  @!P6 STL.S16 [R1+0x250], R72 ;  /* 0x000250480100e387 */ /* 0x000fe80000100600 */
[----:B------:R4:W4:Y:S04]  /*2d440*/  LDL.S16 R93, [R1+0x24c] ;  /* 0x00024c00015d7983 */ /* 0x0009280000100600 */
[----:B------:R4:W4:Y:S01]  /*2d450*/  LDL.S16 R125, [R1+0x238] ;  /* 0x00023800017d7983 */ /* 0x0009220000100600 */
[----:B--2---:R-:W-:Y:S02]  /*2d460*/  IMAD.MOV.U32 R237, RZ, RZ, R252 ;  /* 0x000000ffffed7224 */ /* 0x004fe400078e00fc */
[----:B---3--:R-:W-:Y:S02]  /*2d470*/  FADD.FTZ R49, R64, R66 ;  /* 0x0000004240317221 */ /* 0x008fe40000010000 */
[----:B------:R-:W2:Y:S01]  /*2d480*/  MUFU.EX2 R66, R251 ;  /* 0x000000fb00427308 */ /* 0x000ea20000000800 */
[C---:B-1----:R-:W-:Y:S01]  /*2d490*/  F2FP.PACK_AB R155, R65.reuse, R64 ;  /* 0x00000040419b723e */ /* 0x042fe200000000ff */
[----:B------:R-:W-:Y:S01]  /*2d4a0*/  FADD.FTZ R65, R65, R49 ;  /* 0x0000003141417221 */ /* 0x000fe20000010000 */
[----:B------:R-:W-:Y:S02]  /*2d4b0*/  SHF.R.U32.HI R49, RZ, 0x8, R68 ;  /* 0x00000008ff317819 */ /* 0x000fe40000011644 */
[----:B------:R-:W-:Y:S02]  /*2d4c0*/  PRMT R64, R72, 0x7610, R64 ;  /* 0x0000761048407816 */ /* 0x000fe40000000040 */
[----:B------:R-:W-:Y:S04]  /*2d4d0*/  LOP3.LUT R49, R49, 0xffff, RZ, 0xc0, !PT ;  /* 0x0000ffff31317812 */ /* 0x000fe800078ec0ff */
[C---:B------:R-:W-:Y:S02]  /*2d4e0*/  ISETP.GE.U32.AND P0, PT, R217.reuse, R49, PT ;  /* 0x00000031d900720c */ /* 0x040fe40003f06070 */
[C---:B------:R-:W-:Y:S04]  /*2d4f0*/  PRMT R49, R50.reuse, 0x7632, R49 ;  /* 0x0000763232317816 */ /* 0x040fe80000000031 */
[----:B------:R-:W-:Y:S02]  /*2d500*/  PRMT R88, R50, 0x5410, R49 ;  /* 0x0000541032587816 */ /* 0x000fe40000000031 */
[----:B------:R-:W-:Y:S02]  /*2d510*/  @!P6 PRMT R50, R64, 0x5410, RZ ;  /* 0x000054104032e816 */ /* 0x000fe400000000ff */
[----:B------:R-:W-:Y:S01]  /*2d520*/  ISETP.GE.U32.AND P6, PT, R217, R98, PT ;  /* 0x00000062d900720c */ /* 0x000fe20003fc6070 */
[----:B------:R-:W1:Y:S01]  /*2d530*/  MUFU.EX2 R64, R250 ;  /* 0x000000fa00407308 */ /* 0x000e620000000800 */
[----:B--2---:R-:W-:Y:S01]  /*2d540*/  FADD.FTZ R65, R66, R65 ;  /* 0x0000004142417221 */ /* 0x004fe20000010000 */
[----:B------:R-:W-:Y:S01]  /*2d550*/  ST.E.U16 [R174.64+0x30], R50 ;  /* 0x00003032ae007985 */ /* 0x000fe2000c101504 */
[C---:B-1----:R-:W-:Y:S02]  /*2d560*/  F2FP.PACK_AB R156, R64.reuse, R66 ;  /* 0x00000042409c723e */ /* 0x042fe400000000ff */
[----:B------:R-:W-:Y:S01]  /*2d570*/  FADD.FTZ R64, R64, R65 ;  /* 0x0000004140407221 */ /* 0x000fe20000010000 */
[----:B------:R-:W-:Y:S04]  /*2d580*/  LOP3.LUT R66, R103, R240, R210, 0x96, !PT ;  /* 0x000000f067427212 */ /* 0x000fe800078e96d2 */
[----:B------:R-:W1:Y:S01]  /*2d590*/  MUFU.EX2 R65, R69 ;  /* 0x0000004500417308 */ /* 0x000e620000000800 */
[----:B------:R2:W-:Y:S01]  /*2d5a0*/  STL [R1+0x2a8], R64 ;  /* 0x0002a84001007387 */ /* 0x0005e20000100800 */
[----:B------:R-:W-:Y:S03]  /*2d5b0*/  IMAD.WIDE.U32 R66, R66, -0x2daee0ad, RZ ;  /* 0xd2511f5342427825 */ /* 0x000fe600078e00ff */
[----:B------:R2:W2:Y:S02]  /*2d5c0*/  LDL.S16 R111, [R1+0x234] ;  /* 0x00023400016f7983 */ /* 0x0004a40000100600 */
[----:B------:R-:W-:Y:S02]  /*2d5d0*/  LOP3.LUT R68, R67, R242, R182, 0x96, !PT ;  /* 0x000000f243447212 */ /* 0x000fe400078e96b6 */
[----:B------:R2:W2:Y:S04]  /*2d5e0*/  LDL.S16 R109, [R1+0x228] ;  /* 0x00022800016d7983 */ /* 0x0004a80000100600 */
[----:B------:R2:W2:Y:S01]  /*2d5f0*/  LDL.S16 R108, [R1+0x224] ;  /* 0x00022400016c7983 */ /* 0x0004a20000100600 */
[----:B-1----:R-:W-:Y:S01]  /*2d600*/  F2FP.PACK_AB R58, R71, R65 ;  /* 0x00000041473a723e */ /* 0x002fe200000000ff */
[----:B------:R-:W-:Y:S02]  /*2d610*/  FADD.FTZ R55, R65, R73 ;  /* 0x0000004941377221 */ /* 0x000fe40000010000 */
[----:B------:R-:W-:Y:S01]  /*2d620*/  IMAD.WIDE.U32 R68, R68, -0x326172a9, RZ ;  /* 0xcd9e8d5744447825 */ /* 0x000fe200078e00ff */
[----:B--2---:R-:W1:Y:S03]  /*2d630*/  MUFU.EX2 R64, R110 ;  /* 0x0000006e00407308 */ /* 0x004e660000000800 */
[----:B------:R-:W-:Y:S01]  /*2d640*/  FADD.FTZ R71, R71, R55 ;  /* 0x0000003747477221 */ /* 0x000fe20000010000 */
[----:B------:R-:W-:Y:S05]  /*2d650*/  LOP3.LUT R62, R69, R238, R178, 0x96, !PT ;  /* 0x000000ee453e7212 */ /* 0x000fea00078e96b2 */
[----:B------:R-:W-:Y:S01]  /*2d660*/  IMAD.WIDE.U32 R62, R62, -0x2daee0ad, RZ ;  /* 0xd2511f533e3e7825 */ /* 0x000fe200078e00ff */
[----:B------:R-:W2:Y:S10]  /*2d670*/  MUFU.EX2 R55, R113 ;  /* 0x0000007100377308 */ /* 0x000eb40000000800 */
[----:B------:R-:W2:Y:S01]  /*2d680*/  MUFU.EX2 R69, R78 ;  /* 0x0000004e00457308 */ /* 0x000ea20000000800 */
[C---:B-1----:R-:W-:Y:S01]  /*2d690*/  F2FP.PACK_AB R76, R64.reuse, R76 ;  /* 0x0000004c404c723e */ /* 0x042fe200000000ff */
[----:B------:R-:W-:Y:S01]  /*2d6a0*/  FADD.FTZ R57, R64, R57 ;  /* 0x0000003940397221 */ /* 0x000fe20000010000 */
[----:B------:R-:W-:Y:S07]  /*2d6b0*/  LOP3.LUT R64, R179, R239, R102, 0x96, !PT ;  /* 0x000000efb3407212 */ /* 0x000fee00078e9666 */
[----:B------:R-:W-:Y:S01]  /*2d6c0*/  MUFU.EX2 R113, R235 ;  /* 0x000000eb00717308 */ /* 0x000fe20000000800 */
[----:B------:R-:W-:Y:S04]  /*2d6d0*/  IMAD.WIDE.U32 R64, R64, -0x2daee0ad, RZ ;  /* 0xd2511f5340407825 */ /* 0x000fe800078e00ff */
[----:B--2---:R-:W-:Y:S01]  /*2d6e0*/  FADD.FTZ R51, R55, R57 ;  /* 0x0000003937337221 */ /* 0x004fe20000010000 */
        /* <DEDUP_REMOVED lines=8> */
[C---:B------:R-:W-:Y:S01]  /*2d770*/  F2FP.PACK_AB R65, R59.reuse, R55 ;  /* 0x000000373b41723e */ /* 0x040fe200000000ff */
[----:B------:R1:W-:Y:S02]  /*2d780*/  MUFU.EX2 R66, R85 ;  /* 0x0000005500427308 */ /* 0x0003e40000000800 */
[--C-:B------:R-:W-:Y:S01]  /*2d790*/  FADD.FTZ R59, R59, R51.reuse ;  /* 0x000000333b3b7221 */ /* 0x100fe20000010000 */
[----:B------:R-:W-:Y:S02]  /*2d7a0*/  PRMT R51, R52, 0x7632, R51 ;  /* 0x0000763234337816 */ /* 0x000fe40000000033 */
[----:B------:R-:W-:Y:S05]  /*2d7b0*/  LOP3.LUT R62, R73, R244, R62, 0x96, !PT ;  /* 0x000000f4493e7212 */ /* 0x000fea00078e963e */
[----:B------:R-:W-:Y:S01]  /*2d7c0*/  IMAD.WIDE.U32 R62, R62, -0x326172a9, RZ ;  /* 0xcd9e8d573e3e7825 */ /* 0x000fe200078e00ff */
[----:B------:R-:W2:Y:S04]  /*2d7d0*/  MUFU.EX2 R73, R132 ;  /* 0x0000008400497308 */ /* 0x000ea80000000800 */
[----:B------:R-:W-:Y:S02]  /*2d7e0*/  LOP3.LUT R45, R63, R249, R64, 0x96, !PT ;  /* 0x000000f93f2d7212 */ /* 0x000fe400078e9640 */
[----:B------:R-:W-:Y:S02]  /*2d7f0*/  LOP3.LUT R0, R62, 0xff, RZ, 0xc0, !PT ;  /* 0x000000ff3e007812 */ /* 0x000fe400078ec0ff */
[----:B------:R-:W-:Y:S02]  /*2d800*/  LOP3.LUT R55, R45, 0xff, RZ, 0xc0, !PT ;  /* 0x000000ff2d377812 */ /* 0x000fe400078ec0ff */
[----:B------:R-:W-:Y:S01]  /*2d810*/  SHF.R.U32.HI R2, RZ, 0x18, R45 ;  /* 0x00000018ff027819 */ /* 0x000fe2000001162d */
[----:B------:R-:W2:Y:S01]  /*2d820*/  MUFU.EX2 R64, R202 ;  /* 0x000000ca00407308 */ /* 0x000ea20000000800 */
[----:B-1----:R-:W-:Y:S01]  /*2d830*/  PRMT R85, R52, 0x5410, R51 ;  /* 0x0000541034557816 */ /* 0x002fe20000000033 */
[----:B----4-:R-:W-:Y:S02]  /*2d840*/  @!P4 HADD2 R93, -R49.H0_H0, -RZ.H0_H0 ;  /* 0xa00000ff315dc230 */ /* 0x010fe40000000900 */
[----:B------:R-:W-:Y:S03]  /*2d850*/  @!P6 HADD2 R125, -R52.H0_H0, -RZ.H0_H0 ;  /* 0xa00000ff347de230 */ /* 0x000fe60000000900 */
[----:B------:R-:W-:Y:S01]  /*2d860*/  PRMT R57, R93, 0x7610, R57 ;  /* 0x000076105d397816 */ /* 0x000fe20000000039 */
[----:B------:R1:W-:Y:S01]  /*2d870*/  @!P4 STL.S16 [R1+0x24c], R93 ;  /* 0x00024c5d0100c387 */ /* 0x0003e20000100600 */
[----:B------:R-:W-:Y:S02]  /*2d880*/  PRMT R100, R125, 0x7610, R100 ;  /* 0x000076107d647816 */ /* 0x000fe40000000064 */
[----:B------:R-:W-:Y:S01]  /*2d890*/  @!P4 PRMT R49, R57, 0x5410, RZ ;  /* 0x000054103931c816 */ /* 0x000fe200000000ff */
[----:B------:R-:W-:Y:S01]  /*2d8a0*/  FADD.FTZ R57, R74, R71 ;  /* 0x000000474a397221 */ /* 0x000fe20000010000 */
[----:B------:R-:W-:Y:S01]  /*2d8b0*/  @!P6 PRMT R52, R100, 0x5410, RZ ;  /* 0x000054106434e816 */ /* 0x000fe200000000ff */
[----:B------:R4:W-:Y:S01]  /*2d8c0*/  MUFU.EX2 R74, R91 ;  /* 0x0000005b004a7308 */ /* 0x0009e20000000800 */
[----:B------:R-:W-:Y:S01]  /*2d8d0*/  ISETP.GE.U32.AND P4, PT, R217, R55, PT ;  /* 0x00000037d900720c */ /* 0x000fe20003f86070 */
[----:B------:R-:W-:Y:S01]  /*2d8e0*/  ST.E.U16 [R174.64+0x32], R49 ;  /* 0x00003231ae007985 */ /* 0x000fe2000c101504 */
[----:B------:R-:W-:Y:S01]  /*2d8f0*/  LOP3.LUT R55, R45, 0xffff, RZ, 0xc0, !PT ;  /* 0x0000ffff2d377812 */ /* 0x000fe200078ec0ff */
[----:B------:R-:W-:Y:S01]  /*2d900*/  FADD.FTZ R57, R69, R57 ;  /* 0x0000003945397221 */ /* 0x000fe20000010000 */
[----:B------:R-:W-:Y:S01]  /*2d910*/  SHF.R.U32.HI R45, RZ, 0x10, R45 ;  /* 0x00000010ff2d7819 */ /* 0x000fe2000001162d */
[----:B------:R2:W-:Y:S01]  /*2d920*/  ST.E.U16 [R168.64+0x30], R52 ;  /* 0x00003034a8007985 */ /* 0x0005e2000c101504 */
[----:B------:R-:W-:Y:S03]  /*2d930*/  SHF.R.U32.HI R55, RZ, 0x8, R55 ;  /* 0x00000008ff377819 */ /* 0x000fe60000011637 */
[----:B------:R2:W2:Y:S01]  /*2d940*/  MUFU.EX2 R100, R234 ;  /* 0x000000ea00647308 */ /* 0x0004a20000000800 */
[----:B------:R-:W-:Y:S01]  /*2d950*/  LOP3.LUT R55, R55, 0xffff, RZ, 0xc0, !PT ;  /* 0x0000ffff37377812 */ /* 0x000fe200078ec0ff */
[----:B-1----:R1:W3:Y:S04]  /*2d960*/  LDL.S16 R93, [R1+0x220] ;  /* 0x00022000015d7983 */ /* 0x0022e80000100600 */
[----:B------:R-:W-:Y:S01]  /*2d970*/  @!P6 STL.S16 [R1+0x238], R125 ;  /* 0x0002387d0100e387 */ /* 0x000fe20000100600 */
[----:B------:R-:W-:Y:S02]  /*2d980*/  ISETP.GE.U32.AND P6, PT, R217, R55, PT ;  /* 0x00000037d900720c */ /* 0x000fe40003fc6070 */
[C---:B------:R-:W-:Y:S04]  /*2d990*/  PRMT R55, R42.reuse, 0x7632, R55 ;  /* 0x000076322a377816 */ /* 0x040fe80000000037 */
[----:B----4-:R-:W-:Y:S02]  /*2d9a0*/  PRMT R91, R42, 0x5410, R55 ;  /* 0x000054102a5b7816 */ /* 0x010fe40000000037 */
[----:B--2---:R-:W-:Y:S01]  /*2d9b0*/  PRMT R52, R128, 0x7610, R52 ;  /* 0x0000761080347816 */ /* 0x004fe20000000034 */
[----:B------:R-:W-:Y:S02]  /*2d9c0*/  @!P5 HADD2 R111, -R51.H0_H0, -RZ.H0_H0 ;  /* 0xa00000ff336fd230 */ /* 0x000fe40000000900 */
[----:B------:R-:W-:Y:S03]  /*2d9d0*/  @!P3 HADD2 R109, -R42.H0_H0, -RZ.H0_H0 ;  /* 0xa00000ff2a6db230 */ /* 0x000fe60000000900 */
[----:B------:R-:W-:Y:S01]  /*2d9e0*/  PRMT R98, R111, 0x7610, R98 ;  /* 0x000076106f627816 */ /* 0x000fe20000000062 */
[----:B------:R-:W-:Y:S01]  /*2d9f0*/  @!P5 STL.S16 [R1+0x234], R111 ;  /* 0x0002346f0100d387 */ /* 0x000fe20000100600 */
[----:B------:R-:W-:Y:S02]  /*2da00*/  @!P0 HADD2 R108, -R55.H0_H0, -RZ.H0_H0 ;  /* 0xa00000ff376c8230 */ /* 0x000fe40000000900 */
[----:B------:R-:W-:Y:S01]  /*2da10*/  @!P5 PRMT R51, R98, 0x5410, RZ ;  /* 0x000054106233d816 */ /* 0x000fe200000000ff */
[----:B------:R1:W5:Y:S01]  /*2da20*/  LDL.LU R234, [R1+0x39c] ;  /* 0x00039c0001ea7983 */ /* 0x0003620000300800 */
[----:B------:R-:W-:Y:S01]  /*2da30*/  ISETP.GE.U32.AND P5, PT, R217, R2, PT ;  /* 0x00000002d900720c */ /* 0x000fe20003fa6070 */
[----:B------:R2:W4:Y:S01]  /*2da40*/  MUFU.EX2 R98, R226 ;  /* 0x000000e200627308 */ /* 0x0005220000000800 */
[----:B------:R-:W-:Y:S01]  /*2da50*/  PRMT R107, R109, 0x7610, R107 ;  /* 0x000076106d6b7816 */ /* 0x000fe2000000006b */
[----:B------:R1:W3:Y:S01]  /*2da60*/  LDL.S16 R69, [R1+0x240] ;  /* 0x0002400001457983 */ /* 0x0002e20000100600 */
[----:B------:R-:W-:Y:S01]  /*2da70*/  PRMT R97, R108, 0x7610, R97 ;  /* 0x000076106c617816 */ /* 0x000fe20000000061 */
[--C-:B------:R-:W-:Y:S01]  /*2da80*/  FADD.FTZ R2, R73, R59.reuse ;  /* 0x0000003b49027221 */ /* 0x100fe20000010000 */
[C---:B------:R-:W-:Y:S01]  /*2da90*/  F2FP.PACK_AB R73, R64.reuse, R73 ;  /* 0x000000494049723e */ /* 0x040fe200000000ff */
[----:B------:R1:W-:Y:S01]  /*2daa0*/  @!P3 STL.S16 [R1+0x228], R109 ;  /* 0x0002286d0100b387 */ /* 0x0003e20000100600 */
[----:B------:R-:W-:Y:S01]  /*2dab0*/  @!P3 PRMT R42, R107, 0x5410, RZ ;  /* 0x000054106b2ab816 */ /* 0x000fe200000000ff */
[----:B------:R-:W-:Y:S01]  /*2dac0*/  FADD.FTZ R71, R64, R2 ;  /* 0x0000000240477221 */ /* 0x000fe20000010000 */
[----:B------:R-:W-:Y:S01]  /*2dad0*/  LOP3.LUT R64, R45, 0xff, RZ, 0xc0, !PT ;  /* 0x000000ff2d407812 */ /* 0x000fe200078ec0ff */
[----:B------:R-:W-:Y:S01]  /*2dae0*/  @!P0 STL.S16 [R1+0x224], R108 ;  /* 0x0002246c01008387 */ /* 0x000fe20000100600 */
[----:B------:R-:W-:Y:S01]  /*2daf0*/  PRMT R59, R60, 0x7632, R59 ;  /* 0x000076323c3b7816 */ /* 0x000fe2000000003b */
[----:B------:R-:W-:Y:S01]  /*2db00*/  FADD.FTZ R3, R100, R71 ;  /* 0x0000004764037221 */ /* 0x000fe20000010000 */
[----:B------:R-:W-:Y:S01]  /*2db10*/  ISETP.GE.U32.AND P3, PT, R217, R0, PT ;  /* 0x00000000d900720c */ /* 0x000fe20003f66070 */
[----:B------:R-:W-:Y:S01]  /*2db20*/  FADD.FTZ R0, R66, R57 ;  /* 0x0000003942007221 */ /* 0x000fe20000010000 */
[--C-:B------:R-:W-:Y:S01]  /*2db30*/  SHF.R.U32.HI R2, RZ, 0x10, R62.reuse ;  /* 0x00000010ff027819 */ /* 0x100fe2000001163e */
[----:B------:R1:W-:Y:S01]  /*2db40*/  ST.E.U16 [R168.64+0x32], R51 ;  /* 0x00003233a8007985 */ /* 0x0003e2000c101504 */
[----:B------:R-:W-:Y:S02]  /*2db50*/  @!P0 PRMT R55, R97, 0x5410, RZ ;  /* 0x0000541061378816 */ /* 0x000fe400000000ff */
[----:B------:R-:W-:Y:S01]  /*2db60*/  SHF.R.U32.HI R97, RZ, 0x18, R62 ;  /* 0x00000018ff617819 */ /* 0x000fe2000001163e */
[----:B------:R-:W-:Y:S01]  /*2db70*/  ST.E.U16 [R172.64+0x2e], R42 ;  /* 0x00002e2aac007985 */ /* 0x000fe2000c101504 */
[----:B------:R-:W-:Y:S02]  /*2db80*/  LOP3.LUT R62, R62, 0xffff, RZ, 0xc0, !PT ;  /* 0x0000ffff3e3e7812 */ /* 0x000fe400078ec0ff */
[----:B------:R-:W-:Y:S01]  /*2db90*/  F2FP.PACK_AB R63, R74, R66 ;  /* 0x000000424a3f723e */ /* 0x000fe200000000ff */
[----:B--2---:R2:W5:Y:S01]  /*2dba0*/  LDL.LU R226, [R1+0x398] ;  /* 0x0003980001e27983 */ /* 0x0045620000300800 */
[----:B----4-:R-:W-:Y:S01]  /*2dbb0*/  F2FP.PACK_AB R120, R98, R100 ;  /* 0x000000646278723e */ /* 0x010fe200000000ff */
[----:B------:R-:W-:Y:S01]  /*2dbc0*/  FADD.FTZ R74, R74, R0 ;  /* 0x000000004a4a7221 */ /* 0x000fe20000010000 */
[----:B------:R-:W-:Y:S01]  /*2dbd0*/  LOP3.LUT R0, R2, 0xff, RZ, 0xc0, !PT ;  /* 0x000000ff02007812 */ /* 0x000fe200078ec0ff */
[----:B------:R2:W4:Y:S01]  /*2dbe0*/  LDL.S16 R45, [R1+0x230] ;  /* 0x00023000012d7983 */ /* 0x0005220000100600 */
[----:B------:R-:W-:Y:S02]  /*2dbf0*/  PRMT R2, R76, 0x7610, R2 ;  /* 0x000076104c027816 */ /* 0x000fe40000000002 */
[----:B------:R-:W-:Y:S01]  /*2dc00*/  PRMT R71, R70, 0x7632, R71 ;  /* 0x0000763246477816 */ /* 0x000fe20000000047 */
[----:B------:R2:W2:Y:S01]  /*2dc10*/  LDL.S16 R107, [R1+0x248] ;  /* 0x00024800016b7983 */ /* 0x0004a20000100600 */
[----:B-1----:R1:W1:Y:S03]  /*2dc20*/  MUFU.EX2 R109, R99 ;  /* 0x00000063006d7308 */ /* 0x0022660000000800 */
[----:B------:R-:W-:Y:S07]  /*2dc30*/  ST.E.U16 [R172.64+0x30], R55 ;  /* 0x00003037ac007985 */ /* 0x000fee000c101504 */
[----:B------:R-:W-:Y:S01]  /*2dc40*/  MUFU.EX2 R51, R223 ;  /* 0x000000df00337308 */ /* 0x000fe20000000800 */
[----:B-1----:R-:W-:Y:S01]  /*2dc50*/  PRMT R99, R56, 0x5410, R40 ;  /* 0x0000541038637816 */ /* 0x002fe20000000028 */
[----:B---3--:R-:W-:Y:S05]  /*2dc60*/  @!P2 HADD2 R93, -R60.H0_H0, -RZ.H0_H0 ;  /* 0xa00000ff3c5da230 */ /* 0x008fea0000000900 */
[----:B------:R-:W-:Y:S01]  /*2dc70*/  PRMT R104, R93, 0x7610, R104 ;  /* 0x000076105d687816 */ /* 0x000fe20000000068 */
[----:B------:R1:W-:Y:S04]  /*2dc80*/  @!P2 STL.S16 [R1+0x220], R93 ;  /* 0x0002205d0100a387 */ /* 0x0003e80000100600 */
[----:B------:R3:W3:Y:S01]  /*2dc90*/  LDL.S16 R57, [R1+0x218] ;  /* 0x0002180001397983 */ /* 0x0006e20000100600 */
[----:B-1----:R-:W-:Y:S02]  /*2dca0*/  PRMT R93, R60, 0x5410, R59 ;  /* 0x000054103c5d7816 */ /* 0x002fe4000000003b */
[----:B------:R-:W-:Y:S02]  /*2dcb0*/  @!P2 PRMT R60, R104, 0x5410, RZ ;  /* 0x00005410683ca816 */ /* 0x000fe400000000ff */
[----:B------:R-:W-:Y:S01]  /*2dcc0*/  ISETP.GE.U32.AND P2, PT, R217, R64, PT ;  /* 0x00000040d900720c */ /* 0x000fe20003f46070 */
[----:B------:R1:W3:Y:S04]  /*2dcd0*/  LDL.S16 R104, [R1+0x21c] ;  /* 0x00021c0001687983 */ /* 0x0002e80000100600 */
[----:B------:R1:W-:Y:S01]  /*2dce0*/  ST.E.U16 [R170.64+0x30], R60 ;  /* 0x0000303caa007985 */ /* 0x0003e2000c101504 */
[----:B------:R-:W-:Y:S05]  /*2dcf0*/  @!P1 HADD2 R69, -R59.H0_H0, -RZ.H0_H0 ;  /* 0xa00000ff3b459230 */ /* 0x000fea0000000900 */
[----:B------:R-:W-:Y:S01]  /*2dd00*/  PRMT R78, R69, 0x7610, R78 ;  /* 0x00007610454e7816 */ /* 0x000fe2000000004e */
[----:B------:R2:W-:Y:S03]  /*2dd10*/  @!P1 STL.S16 [R1+0x240], R69 ;  /* 0x0002404501009387 */ /* 0x0005e60000100600 */
[----:B------:R-:W-:Y:S02]  /*2dd20*/  @!P1 PRMT R59, R78, 0x5410, RZ ;  /* 0x000054104e3b9816 */ /* 0x000fe400000000ff */
[----:B------:R-:W-:Y:S02]  /*2dd30*/  ISETP.GE.U32.AND P1, PT, R217, R0, PT ;  /* 0x00000000d900720c */ /* 0x000fe40003f26070 */
[----:B------:R-:W-:Y:S01]  /*2dd40*/  SHF.R.U32.HI R0, RZ, 0x8, R62 ;  /* 0x00000008ff007819 */ /* 0x000fe2000001163e */
[----:B------:R-:W-:Y:S01]  /*2dd50*/  ST.E.U16 [R170.64+0x32], R59 ;  /* 0x0000323baa007985 */ /* 0x000fe2000c101504 */
[----:B------:R2:W2:Y:S02]  /*2dd60*/  MUFU.EX2 R62, R219 ;  /* 0x000000db003e7308 */ /* 0x0004a40000000800 */
[----:B------:R-:W-:Y:S08]  /*2dd70*/  LOP3.LUT R0, R0, 0xffff, RZ, 0xc0, !PT ;  /* 0x0000ffff00007812 */ /* 0x000ff000078ec0ff */
[----:B-1----:R-:W-:Y:S01]  /*2dd80*/  MUFU.EX2 R60, R222 ;  /* 0x000000de003c7308 */ /* 0x002fe20000000800 */
[----:B----4-:R-:W-:Y:S02]  /*2dd90*/  @!P4 HADD2 R45, -R56.H0_H0, -RZ.H0_H0 ;  /* 0xa00000ff382dc230 */ /* 0x010fe40000000900 */
[----:B--2---:R-:W-:Y:S03]  /*2dda0*/  @!P6 HADD2 R107, -R40.H0_H0, -RZ.H0_H0 ;  /* 0xa00000ff286be230 */ /* 0x004fe60000000900 */
[----:B------:R-:W-:Y:S01]  /*2ddb0*/  PRMT R106, R45, 0x7610, R106 ;  /* 0x000076102d6a7816 */ /* 0x000fe2000000006a */
[----:B------:R1:W-:Y:S01]  /*2ddc0*/  @!P4 STL.S16 [R1+0x230], R45 ;  /* 0x0002302d0100c387 */ /* 0x0003e20000100600 */
[----:B------:R-:W-:Y:S02]  /*2ddd0*/  IMAD.WIDE.U32 R68, R68, -0x2daee0ad, RZ ;  /* 0xd2511f5344447825 */ /* 0x000fe400078e00ff */
[----:B------:R-:W-:Y:S02]  /*2dde0*/  @!P4 PRMT R56, R106, 0x5410, RZ ;  /* 0x000054106a38c816 */ /* 0x000fe400000000ff */
[----:B------:R-:W-:Y:S02]  /*2ddf0*/  ISETP.GE.U32.AND P4, PT, R217, R0, PT ;  /* 0x00000000d900720c */ /* 0x000fe40003f86070 */
[----:B------:R-:W-:Y:S01]  /*2de00*/  PRMT R0, R76, 0x7632, R0 ;  /* 0x000076324c007816 */ /* 0x000fe20000000000 */
[----:B------:R2:W5:Y:S01]  /*2de10*/  LDL.LU R219, [R1+0x394] ;  /* 0x0003940001db7983 */ /* 0x0005620000300800 */
[----:B------:R-:W-:Y:S02]  /*2de20*/  LOP3.LUT R66, R69, R243, R72, 0x96, !PT ;  /* 0x000000f345427212 */ /* 0x000fe400078e9648 */
[----:B------:R-:W-:Y:S01]  /*2de30*/  LOP3.LUT R72, R68, 0xffff, RZ, 0xc0, !PT ;  /* 0x0000ffff44487812 */ /* 0x000fe200078ec0ff */
[----:B------:R-:W-:Y:S01]  /*2de40*/  @!P6 STL.S16 [R1+0x248], R107 ;  /* 0x0002486b0100e387 */ /* 0x000fe20000100600 */
[--C-:B------:R-:W-:Y:S02]  /*2de50*/  SHF.R.U32.HI R78, RZ, 0x10, R68.reuse ;  /* 0x00000010ff4e7819 */ /* 0x100fe40000011644 */
[----:B------:R-:W-:Y:S01]  /*2de60*/  SHF.R.U32.HI R108, RZ, 0x18, R68 ;  /* 0x00000018ff6c7819 */ /* 0x000fe20000011644 */
[----:B------:R2:W5:Y:S01]  /*2de70*/  LDL.LU R235, [R1+0x390] ;  /* 0x0003900001eb7983 */ /* 0x0005620000300800 */
[----:B------:R-:W-:Y:S02]  /*2de80*/  PRMT R100, R2, 0x5410, R0 ;  /* 0x0000541002647816 */ /* 0x000fe40000000000 */
[----:B------:R-:W-:Y:S01]  /*2de90*/  PRMT R105, R107, 0x7610, R105 ;  /* 0x000076106b697816 */ /* 0x000fe20000000069 */
[----:B------:R-:W-:Y:S01]  /*2dea0*/  ST.E.U16 [R174.64+0x40], R56 ;  /* 0x00004038ae007985 */ /* 0x000fe2000c101504 */
[----:B------:R-:W-:Y:S02]  /*2deb0*/  LOP3.LUT R44, R78, 0xff, RZ, 0xc0, !PT ;  /* 0x000000ff4e2c7812 */ /* 0x000fe400078ec0ff */
[----:B------:R-:W-:Y:S02]  /*2dec0*/  @!P6 PRMT R40, R105, 0x5410, RZ ;  /* 0x000054106928e816 */ /* 0x000fe400000000ff */
[----:B-1----:R-:W-:Y:S02]  /*2ded0*/  LOP3.LUT R45, R68, 0xff, RZ, 0xc0, !PT ;  /* 0x000000ff442d7812 */ /* 0x002fe400078ec0ff */
[----:B------:R-:W-:Y:S01]  /*2dee0*/  SHF.R.U32.HI R46, RZ, 0x8, R72 ;  /* 0x00000008ff2e7819 */ /* 0x000fe20000011648 */
[----:B------:R-:W-:Y:S01]  /*2def0*/  ST.E.U16 [R174.64+0x42], R40 ;  /* 0x00004228ae007985 */ /* 0x000fe2000c101504 */
[C---:B------:R-:W-:Y:S02]  /*2df00*/  ISETP.GE.U32.AND P0, PT, R217.reuse, R45, PT ;  /* 0x0000002dd900720c */ /* 0x040fe40003f06070 */
[----:B------:R-:W-:Y:S02]  /*2df10*/  LOP3.LUT R45, R66, 0xff, RZ, 0xc0, !PT ;  /* 0x000000ff422d7812 */ /* 0x000fe400078ec0ff */
[----:B------:R-:W-:Y:S02]  /*2df20*/  LOP3.LUT R46, R46, 0xffff, RZ, 0xc0, !PT ;  /* 0x0000ffff2e2e7812 */ /* 0x000fe400078ec0ff */
[----:B------:R-:W-:Y:S01]  /*2df30*/  ISETP.GE.U32.AND P6, PT, R217, R45, PT ;  /* 0x0000002dd900720c */ /* 0x000fe20003fc6070 */
[--C-:B------:R-:W-:Y:S01]  /*2df40*/  FADD.FTZ R45, R101, R74.reuse ;  /* 0x0000004a652d7221 */ /* 0x100fe20000010000 */
[----:B------:R-:W-:Y:S02]  /*2df50*/  PRMT R74, R75, 0x7632, R74 ;  /* 0x000076324b4a7816 */ /* 0x000fe4000000004a */
[----:B------:R-:W-:Y:S03]  /*2df60*/  PRMT R72, R73, 0x7632, R72 ;  /* 0x0000763249487816 */ /* 0x000fe60000000048 */
[----:B------:R-:W-:Y:S01]  /*2df70*/  @P0 LOP3.LUT R220, R220, 0x200000, RZ, 0xfc, !PT ;  /* 0x00200000dcdc0812 */ /* 0x000fe200078efcff */
[----:B---3--:R-:W-:Y:S05]  /*2df80*/  @!P5 HADD2 R57, -R0.H0_H0, -RZ.H0_H0 ;  /* 0xa00000ff0039d230 */ /* 0x008fea0000000900 */
[----:B------:R-:W-:Y:S04]  /*2df90*/  PRMT R69, R57, 0x7610, R69 ;  /* 0x0000761039457816 */ /* 0x000fe80000000045 */
[----:B------:R-:W-:Y:S05]  /*2dfa0*/  @!P5 PRMT R0, R69, 0x5410, RZ ;  /* 0x000054104500d816 */ /* 0x000fea00000000ff */
[----:B------:R-:W-:Y:S01]  /*2dfb0*/  ST.E.U16 [R168.64+0x42], R0 ;  /* 0x00004200a8007985 */ /* 0x000fe2000c101504 */
[----:B------:R-:W-:Y:S05]  /*2dfc0*/  @!P2 HADD2 R104, -R2.H0_H0, -RZ.H0_H0 ;  /* 0xa00000ff0268a230 */ /* 0x000fea0000000900 */
[----:B------:R-:W-:Y:S01]  /*2dfd0*/  PRMT R68, R104, 0x7610, R68 ;  /* 0x0000761068447816 */ /* 0x000fe20000000044 */
[----:B------:R1:W-:Y:S03]  /*2dfe0*/  @!P2 STL.S16 [R1+0x21c], R104 ;  /* 0x00021c680100a387 */ /* 0x0003e60000100600 */
[----:B------:R-:W-:Y:S01]  /*2dff0*/  @!P2 PRMT R2, R68, 0x5410, RZ ;  /* 0x000054104402a816 */ /* 0x000fe200000000ff */
[----:B------:R3:W-:Y:S01]  /*2e000*/  @!P5 STL.S16 [R1+0x218], R57 ;  /* 0x000218390100d387 */ /* 0x0007e20000100600 */
[----:B------:R-:W-:Y:S03]  /*2e010*/  LOP3.LUT R68, R103, R240, R208, 0x96, !PT ;  /* 0x000000f067447212 */ /* 0x000fe600078e96d0 */
[----:B------:R2:W4:Y:S02]  /*2e020*/  LDL.S16 R125, [R1+0x288] ;  /* 0x00028800017d7983 */ /* 0x0005240000100600 */
[----:B------:R-:W-:Y:S02]  /*2e030*/  IMAD.WIDE.U32 R68, R68, -0x2daee0ad, RZ ;  /* 0xd2511f5344447825 */ /* 0x000fe400078e00ff */
[----:B------:R2:W2:Y:S04]  /*2e040*/  LDL.S16 R146, [R1+0x260] ;  /* 0x0002600001927983 */ /* 0x0004a80000100600 */
[----:B------:R2:W4:Y:S04]  /*2e050*/  LDL.S16 R143, [R1+0x274] ;  /* 0x00027400018f7983 */ /* 0x0005280000100600 */
[----:B------:R-:W-:Y:S01]  /*2e060*/  ST.E.U16 [R168.64+0x40], R2 ;  /* 0x00004002a8007985 */ /* 0x000fe2000c101504 */
[----:B-1----:R-:W-:Y:S02]  /*2e070*/  LOP3.LUT R104, R177, R239, R102, 0x96, !PT ;  /* 0x000000efb1687212 */ /* 0x002fe400078e9666 */
[----:B------:R-:W-:Y:S01]  /*2e080*/  LOP3.LUT R102, R69, R242, R180, 0x96, !PT ;  /* 0x000000f245667212 */ /* 0x000fe200078e96b4 */
[----:B---3--:R-:W-:Y:S01]  /*2e090*/  FADD.FTZ R57, R98, R3 ;  /* 0x0000000362397221 */ /* 0x008fe20000010000 */
[----:B------:R-:W-:Y:S01]  /*2e0a0*/  SHF.R.U32.HI R3, RZ, 0x18, R66 ;  /* 0x00000018ff037819 */ /* 0x000fe20000011642 */
[----:B------:R1:W3:Y:S02]  /*2e0b0*/  LDL.S16 R98, [R1+0x278] ;  /* 0x0002780001627983 */ /* 0x0002e40000100600 */
[----:B------:R-:W-:Y:S01]  /*2e0c0*/  IMAD.WIDE.U32 R102, R102, -0x326172a9, RZ ;  /* 0xcd9e8d5766667825 */ /* 0x000fe200078e00ff */
[----:B------:R-:W-:Y:S02]  /*2e0d0*/  ISETP.GE.U32.AND P5, PT, R217, R3, PT ;  /* 0x00000003d900720c */ /* 0x000fe40003fa6070 */
[C---:B------:R-:W-:Y:S01]  /*2e0e0*/  F2FP.PACK_AB R3, R109.reuse, R101 ;  /* 0x000000656d03723e */ /* 0x040fe200000000ff */
[----:B------:R-:W-:Y:S04]  /*2e0f0*/  IMAD.WIDE.U32 R104, R104, -0x2daee0ad, RZ ;  /* 0xd2511f5368687825 */ /* 0x000fe800078e00ff */
[----:B------:R-:W-:Y:S01]  /*2e100*/  FADD.FTZ R109, R109, R45 ;  /* 0x0000002d6d6d7221 */ /* 0x000fe20000010000 */
[----:B------:R-:W-:Y:S01]  /*2e110*/  LOP3.LUT R105, R105, R245, R68, 0x96, !PT ;  /* 0x000000f569697212 */ /* 0x000fe200078e9644 */
[----:B------:R-:W-:Y:S01]  /*2e120*/  FADD.FTZ R57, R62, R57 ;  /* 0x000000393e397221 */ /* 0x000fe20000010000 */
[----:B------:R-:W-:Y:S02]  /*2e130*/  LOP3.LUT R68, R103, R238, R176, 0x96, !PT ;  /* 0x000000ee67447212 */ /* 0x000fe400078e96b0 */
[C---:B------:R-:W-:Y:S01]  /*2e140*/  F2FP.PACK_AB R45, R113.reuse, R62 ;  /* 0x0000003e712d723e */ /* 0x040fe200000000ff */
[----:B------:R-:W-:Y:S01]  /*2e150*/  FADD.FTZ R113, R113, R57 ;  /* 0x0000003971717221 */ /* 0x000fe20000010000 */
[----:B------:R-:W-:Y:S01]  /*2e160*/  SHF.R.U32.HI R57, RZ, 0x10, R66 ;  /* 0x00000010ff397819 */ /* 0x000fe20000011642 */
[----:B------:R-:W-:Y:S01]  /*2e170*/  IMAD.WIDE.U32 R68, R68, -0x2daee0ad, RZ ;  /* 0xd2511f5344447825 */ /* 0x000fe200078e00ff */
[----:B------:R-:W-:Y:S02]  /*2e180*/  LOP3.LUT R66, R66, 0xffff, RZ, 0xc0, !PT ;  /* 0x0000ffff42427812 */ /* 0x000fe400078ec0ff */
[----:B------:R-:W-:Y:S02]  /*2e190*/  LOP3.LUT R76, R57, 0xff, RZ, 0xc0, !PT ;  /* 0x000000ff394c7812 */ /* 0x000fe400078ec0ff */
[----:B------:R-:W-:Y:S01]  /*2e1a0*/  LOP3.LUT R69, R69, R247, R104, 0x96, !PT ;  /* 0x000000f745457212 */ /* 0x000fe200078e9668 */
[----:B------:R-:W-:Y:S01]  /*2e1b0*/  IMAD.WIDE.U32 R104, R105, -0x326172a9, RZ ;  /* 0xcd9e8d5769687825 */ /* 0x000fe200078e00ff */
[----:B------:R-:W-:Y:S04]  /*2e1c0*/  SHF.R.U32.HI R66, RZ, 0x8, R66 ;  /* 0x00000008ff427819 */ /* 0x000fe80000011642 */
[----:B------:R-:W-:Y:S02]  /*2e1d0*/  LOP3.LUT R110, R105, R248, R102, 0x96, !PT ;  /* 0x000000f8696e7212 */ /* 0x000fe400078e9666 */
[----:B------:R-:W-:Y:S03]  /*2e1e0*/  LOP3.LUT R66, R66, 0xffff, RZ, 0xc0, !PT ;  /* 0x0000ffff42427812 */ /* 0x000fe600078ec0ff */
        /* <DEDUP_REMOVED lines=15> */
[----:B------:R-:W-:Y:S11]  /*2e2e0*/  PRMT R54, R61, 0x7632, R54 ;  /* 0x000076323d367816 */ /* 0x000ff60000000036 */
[----:B--2---:R-:W-:Y:S05]  /*2e2f0*/  @!P0 HADD2 R146, -R61.H0_H0, -RZ.H0_H0 ;  /* 0xa00000ff3d928230 */ /* 0x004fea0000000900 */
[----:B------:R-:W-:Y:S01]  /*2e300*/  PRMT R145, R146, 0x7610, R145 ;  /* 0x0000761092917816 */ /* 0x000fe20000000091 */
[----:B---3--:R-:W-:Y:S05]  /*2e310*/  @!P2 HADD2 R98, -R58.H0_H0, -RZ.H0_H0 ;  /* 0xa00000ff3a62a230 */ /* 0x008fea0000000900 */
[----:B------:R-:W-:Y:S01]  /*2e320*/  PRMT R64, R98, 0x7610, R64 ;  /* 0x0000761062407816 */ /* 0x000fe20000000040 */
[----:B------:R2:W-:Y:S03]  /*2e330*/  @!P2 STL.S16 [R1+0x278], R98 ;  /* 0x000278620100a387 */ /* 0x0005e60000100600 */
[----:B------:R-:W-:Y:S01]  /*2e340*/  @!P2 PRMT R58, R64, 0x5410, RZ ;  /* 0x00005410403aa816 */ /* 0x000fe200000000ff */
[----:B------:R1:W3:Y:S01]  /*2e350*/  LDL.S16 R140, [R1+0x258] ;  /* 0x00025800018c7983 */ /* 0x0002e20000100600 */
[----:B------:R-:W-:Y:S02]  /*2e360*/  LOP3.LUT R64, R62, 0xffff, RZ, 0xc0, !PT ;  /* 0x0000ffff3e407812 */ /* 0x000fe400078ec0ff */
[----:B------:R-:W-:Y:S01]  /*2e370*/  SHF.R.U32.HI R62, RZ, 0x18, R62 ;  /* 0x00000018ff3e7819 */ /* 0x000fe2000001163e */
[----:B------:R-:W-:Y:S01]  /*2e380*/  ST.E.U16 [R172.64+0x3e], R58 ;  /* 0x00003e3aac007985 */ /* 0x000fe2000c101504 */
[----:B------:R-:W-:Y:S04]  /*2e390*/  SHF.R.U32.HI R64, RZ, 0x8, R64 ;  /* 0x00000008ff407819 */ /* 0x000fe80000011640 */
[----:B------:R-:W-:Y:S04]  /*2e3a0*/  LOP3.LUT R64, R64, 0xffff, RZ, 0xc0, !PT ;  /* 0x0000ffff40407812 */ /* 0x000fe800078ec0ff */
[----:B------:R-:W-:Y:S02]  /*2e3b0*/  ISETP.GE.U32.AND P2, PT, R217, R64, PT ;  /* 0x00000040d900720c */ /* 0x000fe40003f46070 */
[----:B------:R-:W-:Y:S01]  /*2e3c0*/  PRMT R64, R118, 0x7632, R64 ;  /* 0x0000763276407816 */ /* 0x000fe20000000040 */
[----:B--2---:R1:W2:Y:S10]  /*2e3d0*/  LDL.S16 R98, [R1+0x244] ;  /* 0x0002440001627983 */ /* 0x0042b40000100600 */
[----:B----4-:R-:W-:Y:S05]  /*2e3e0*/  @!P2 HADD2 R125, -R57.H0_H0, -RZ.H0_H0 ;  /* 0xa00000ff397da230 */ /* 0x010fea0000000900 */
[----:B------:R-:W-:Y:S01]  /*2e3f0*/  PRMT R104, R125, 0x7610, R104 ;  /* 0x000076107d687816 */ /* 0x000fe20000000068 */
[----:B------:R4:W-:Y:S03]  /*2e400*/  @!P2 STL.S16 [R1+0x288], R125 ;  /* 0x0002887d0100a387 */ /* 0x0009e60000100600 */
[----:B------:R-:W-:Y:S01]  /*2e410*/  @!P2 PRMT R57, R104, 0x5410, RZ ;  /* 0x000054106839a816 */ /* 0x000fe200000000ff */
[----:B------:R1:W2:Y:S01]  /*2e420*/  LDL.S16 R139, [R1+0x23c] ;  /* 0x00023c00018b7983 */ /* 0x0002a20000100600 */
[----:B------:R-:W-:Y:S02]  /*2e430*/  ISETP.GE.U32.AND P2, PT, R217, R62, PT ;  /* 0x0000003ed900720c */ /* 0x000fe40003f46070 */
[----:B------:R-:W-:Y:S01]  /*2e440*/  PRMT R104, R61, 0x5410, R54 ;  /* 0x000054103d687816 */ /* 0x000fe20000000036 */
[----:B------:R-:W-:Y:S01]  /*2e450*/  ST.E.U16 [R172.64+0x40], R57 ;  /* 0x00004039ac007985 */ /* 0x000fe2000c101504 */
[----:B------:R-:W-:Y:S02]  /*2e460*/  @!P0 PRMT R61, R145, 0x5410, RZ ;  /* 0x00005410913d8816 */ /* 0x000fe400000000ff */
[----:B------:R-:W-:Y:S03]  /*2e470*/  PRMT R62, R63, 0x7632, R62 ;  /* 0x000076323f3e7816 */ /* 0x000fe6000000003e */
        /* <DEDUP_REMOVED lines=10> */
[----:B------:R1:W4:Y:S04]  /*2e520*/  LDL.S16 R121, [R1+0x208] ;  /* 0x0002080001797983 */ /* 0x0003280000100600 */
[----:B------:R-:W-:Y:S01]  /*2e530*/  ST.E.U16 [R170.64+0x42], R54 ;  /* 0x00004236aa007985 */ /* 0x000fe2000c101504 */
[----:B---3--:R-:W-:Y:S05]  /*2e540*/  @!P4 HADD2 R140, -R64.H0_H0, -RZ.H0_H0 ;  /* 0xa00000ff408cc230 */ /* 0x008fea0000000900 */
[----:B------:R-:W-:Y:S01]  /*2e550*/  PRMT R118, R140, 0x7610, R118 ;  /* 0x000076108c767816 */ /* 0x000fe20000000076 */
[----:B--2---:R-:W-:Y:S05]  /*2e560*/  @!P3 HADD2 R98, -R53.H0_H0, -RZ.H0_H0 ;  /* 0xa00000ff3562b230 */ /* 0x004fea0000000900 */
[----:B------:R-:W-:Y:S01]  /*2e570*/  PRMT R101, R98, 0x7610, R101 ;  /* 0x0000761062657816 */ /* 0x000fe20000000065 */
[----:B------:R2:W-:Y:S01]  /*2e580*/  @!P3 STL.S16 [R1+0x244], R98 ;  /* 0x000244620100b387 */ /* 0x0005e20000100600 */
        /* <DEDUP_REMOVED lines=8> */
[----:B----4-:R-:W-:Y:S01]  /*2e610*/  @!P0 HADD2 R125, -R68.H0_H0, -RZ.H0_H0 ;  /* 0xa00000ff447d8230 */ /* 0x010fe20000000900 */
[----:B------:R3:W-:Y:S01]  /*2e620*/  MUFU.EX2 R66, R112 ;  /* 0x0000007000427308 */ /* 0x0007e20000000800 */
[----:B------:R-:W-:Y:S01]  /*2e630*/  @!P4 STL.S16 [R1+0x258], R140 ;  /* 0x0002588c0100c387 */ /* 0x000fe20000100600 */
[----:B------:R-:W-:Y:S02]  /*2e640*/  ISETP.GE.U32.AND P4, PT, R217, R44, PT ;  /* 0x0000002cd900720c */ /* 0x000fe40003f86070 */
[----:B------:R-:W-:Y:S01]  /*2e650*/  LOP3.LUT R44, R106, 0xff, RZ, 0xc0, !PT ;  /* 0x000000ff6a2c7812 */ /* 0x000fe200078ec0ff */
[----:B------:R1:W4:Y:S01]  /*2e660*/  LDL.S16 R118, [R1+0x214] ;  /* 0x0002140001767983 */ /* 0x0003220000100600 */
[----:B------:R-:W-:Y:S03]  /*2e670*/  PRMT R124, R125, 0x7610, R124 ;  /* 0x000076107d7c7816 */ /* 0x000fe6000000007c */
[----:B------:R-:W-:Y:S01]  /*2e680*/  @!P1 STL.S16 [R1+0x23c], R139 ;  /* 0x00023c8b01009387 */ /* 0x000fe20000100600 */
[----:B------:R-:W-:Y:S02]  /*2e690*/  ISETP.GE.U32.AND P1, PT, R217, R44, PT ;  /* 0x0000002cd900720c */ /* 0x000fe40003f26070 */
[----:B------:R-:W-:Y:S01]  /*2e6a0*/  @!P0 PRMT R68, R124, 0x5410, RZ ;  /* 0x000054107c448816 */ /* 0x000fe200000000ff */
[----:B------:R1:W4:Y:S04]  /*2e6b0*/  LDL.S16 R102, [R1+0x1e8] ;  /* 0x0001e80001667983 */ /* 0x0003280000100600 */
[----:B------:R-:W-:Y:S04]  /*2e6c0*/  @!P0 STL.S16 [R1+0x22c], R125 ;  /* 0x00022c7d01008387 */ /* 0x000fe80000100600 */
[----:B------:R1:W4:Y:S02]  /*2e6d0*/  LDL.S16 R47, [R1+0x204] ;  /* 0x00020400012f7983 */ /* 0x0003240000100600 */
[----:B------:R-:W-:Y:S01]  /*2e6e0*/  @!P1 HADD2 R121, -R67.H0_H0, -RZ.H0_H0 ;  /* 0xa00000ff43799230 */ /* 0x000fe20000000900 */
[----:B---3--:R-:W-:Y:S01]  /*2e6f0*/  PRMT R112, R73, 0x5410, R72 ;  /* 0x0000541049707816 */ /* 0x008fe20000000048 */
[----:B------:R3:W-:Y:S03]  /*2e700*/  ST.E.U16 [R174.64+0x50], R53 ;  /* 0x00005035ae007985 */ /* 0x0007e6000c101504 */
[----:B------:R-:W-:Y:S01]  /*2e710*/  PRMT R44, R121, 0x7610, R44 ;  /* 0x00007610792c7816 */ /* 0x000fe2000000002c */
[----:B------:R-:W-:Y:S04]  /*2e720*/  @!P1 STL.S16 [R1+0x208], R121 ;  /* 0x0002087901009387 */ /* 0x000fe80000100600 */
[----:B------:R-:W-:Y:S04]  /*2e730*/  ST.E.U16 [R174.64+0x52], R64 ;  /* 0x00005240ae007985 */ /* 0x000fe8000c101504 */
[----:B------:R-:W-:Y:S04]  /*2e740*/  ST.E.U16 [R168.64+0x50], R65 ;  /* 0x00005041a8007985 */ /* 0x000fe8000c101504 */
[----:B------:R-:W-:Y:S01]  /*2e750*/  ST.E.U16 [R168.64+0x52], R68 ;  /* 0x00005244a8007985 */ /* 0x000fe2000c101504 */
[----:B---3--:R-:W-:Y:S01]  /*2e760*/  MUFU.EX2 R53, R131 ;  /* 0x0000008300357308 */ /* 0x008fe20000000800 */
[----:B--2---:R-:W-:Y:S05]  /*2e770*/  @!P6 HADD2 R101, -R75.H0_H0, -RZ.H0_H0 ;  /* 0xa00000ff4b65e230 */ /* 0x004fea0000000900 */
[----:B------:R-:W-:Y:S01]  /*2e780*/  PRMT R46, R101, 0x7610, R46 ;  /* 0x00007610652e7816 */ /* 0x000fe2000000002e */
[----:B------:R2:W-:Y:S04]  /*2e790*/  @!P6 STL.S16 [R1+0x20c], R101 ;  /* 0x00020c650100e387 */ /* 0x0005e80000100600 */
[----:B------:R1:W3:Y:S01]  /*2e7a0*/  LDL.S16 R125, [R1+0x1d4] ;  /* 0x0001d400017d7983 */ /* 0x0002e20000100600 */
[----:B--2---:R-:W-:Y:S02]  /*2e7b0*/  PRMT R101, R67, 0x5410, R69 ;  /* 0x0000541043657816 */ /* 0x004fe40000000045 */
[----:B------:R-:W-:Y:S02]  /*2e7c0*/  @!P1 PRMT R67, R44, 0x5410, RZ ;  /* 0x000054102c439816 */ /* 0x000fe400000000ff */
[----:B------:R-:W-:Y:S03]  /*2e7d0*/  LOP3.LUT R44, R106, 0xffff, RZ, 0xc0, !PT ;  /* 0x0000ffff6a2c7812 */ /* 0x000fe600078ec0ff */
[----:B------:R-:W-:Y:S01]  /*2e7e0*/  ST.E.U16 [R172.64+0x4e], R67 ;  /* 0x00004e43ac007985 */ /* 0x000fe2000c101504 */
[----:B------:R-:W-:Y:S04]  /*2e7f0*/  SHF.R.U32.HI R44, RZ, 0x8, R44 ;  /* 0x00000008ff2c7819 */ /* 0x000fe8000001162c */
[----:B------:R-:W-:Y:S04]  /*2e800*/  LOP3.LUT R44, R44, 0xffff, RZ, 0xc0, !PT ;  /* 0x0000ffff2c2c7812 */ /* 0x000fe800078ec0ff */
[C---:B------:R-:W-:Y:S11]  /*2e810*/  ISETP.GE.U32.AND P1, PT, R217.reuse, R44, PT ;  /* 0x0000002cd900720c */ /* 0x040ff60003f26070 */
[----:B------:R-:W-:Y:S02]  /*2e820*/  @!UPT UIADD3 URZ, URZ, URZ, URZ ;  /* 0x0000003f3f3ff290 */ /* 0x000fe4000fffe03f */
        /* <DEDUP_REMOVED lines=10> */
[----:B------:R-:W-:Y:S01]  /*2e8d0*/  ISETP.GE.U32.AND P0, PT, R217, R44, PT ;  /* 0x0000002cd900720c */ /* 0x000fe20003f06070 */
[----:B------:R-:W1:Y:S10]  /*2e8e0*/  MUFU.EX2 R106, R227 ;  /* 0x000000e3006a7308 */ /* 0x000e740000000800 */
[----:B------:R-:W-:Y:S02]  /*2e8f0*/  @!P1 HADD2 R47, -R71.H0_H0, -RZ.H0_H0 ;  /* 0xa00000ff472f9230 */ /* 0x000fe40000000900 */
[----:B------:R-:W-:Y:S03]  /*2e900*/  @!P0 HADD2 R102, -R70.H0_H0, -RZ.H0_H0 ;  /* 0xa00000ff46668230 */ /* 0x000fe60000000900 */
[----:B------:R-:W-:Y:S02]  /*2e910*/  PRMT R44, R47, 0x7610, R44 ;  /* 0x000076102f2c7816 */ /* 0x000fe4000000002c */
[----:B------:R-:W-:Y:S01]  /*2e920*/  PRMT R48, R102, 0x7610, R48 ;  /* 0x0000761066307816 */ /* 0x000fe20000000030 */
[----:B------:R2:W-:Y:S04]  /*2e930*/  @!P0 STL.S16 [R1+0x1e8], R102 ;  /* 0x0001e86601008387 */ /* 0x0005e80000100600 */
[----:B------:R2:W-:Y:S01]  /*2e940*/  @!P1 STL.S16 [R1+0x204], R47 ;  /* 0x0002042f01009387 */ /* 0x0005e20000100600 */
[----:B-1----:R-:W-:Y:S03]  /*2e950*/  F2FP.PACK_AB R127, R51, R106 ;  /* 0x0000006a337f723e */ /* 0x002fe600000000ff */
[----:B------:R1:W4:Y:S04]  /*2e960*/  LDL.S16 R121, [R1+0x1d0] ;  /* 0x0001d00001797983 */ /* 0x0003280000100600 */
[----:B--2---:R1:W2:Y:S04]  /*2e970*/  LDL.S16 R118, [R1+0x1c4] ;  /* 0x0001c40001767983 */ /* 0x0042a80000100600 */
[----:B------:R1:W2:Y:S01]  /*2e980*/  LDL.S16 R107, [R1+0x1a8] ;  /* 0x0001a800016b7983 */ /* 0x0002a20000100600 */
[----:B------:R-:W-:Y:S02]  /*2e990*/  PRMT R102, R70, 0x5410, R71 ;  /* 0x0000541046667816 */ /* 0x000fe40000000047 */
[----:B------:R-:W-:Y:S02]  /*2e9a0*/  @!P0 PRMT R70, R48, 0x5410, RZ ;  /* 0x0000541030468816 */ /* 0x000fe400000000ff */
[----:B------:R-:W-:Y:S01]  /*2e9b0*/  @!P1 PRMT R71, R44, 0x5410, RZ ;  /* 0x000054102c479816 */ /* 0x000fe200000000ff */
[----:B------:R-:W1:Y:S01]  /*2e9c0*/  MUFU.EX2 R48, R187 ;  /* 0x000000bb00307308 */ /* 0x000e620000000800 */
[----:B------:R-:W-:Y:S01]  /*2e9d0*/  ISETP.GE.U32.AND P1, PT, R217, R108, PT ;  /* 0x0000006cd900720c */ /* 0x000fe20003f26070 */
[----:B------:R-:W-:Y:S01]  /*2e9e0*/  ST.E.U16 [R170.64+0x50], R70 ;  /* 0x00005046aa007985 */ /* 0x000fe2000c101504 */
[----:B------:R-:W-:Y:S02]  /*2e9f0*/  PRMT R108, R75, 0x5410, R74 ;  /* 0x000054104b6c7816 */ /* 0x000fe4000000004a */
[----:B------:R-:W-:Y:S01]  /*2ea00*/  @!P6 PRMT R75, R46, 0x5410, RZ ;  /* 0x000054102e4be816 */ /* 0x000fe200000000ff */
[----:B------:R-:W-:Y:S01]  /*2ea10*/  ST.E.U16 [R170.64+0x52], R71 ;  /* 0x00005247aa007985 */ /* 0x000fe2000c101504 */
[----:B------:R-:W-:Y:S01]  /*2ea20*/  ISETP.GE.U32.AND P6, PT, R217, R76, PT ;  /* 0x0000004cd900720c */ /* 0x000fe20003fc6070 */
[----:B------:R-:W-:Y:S01]  /*2ea30*/  IMAD.WIDE.U32 R46, R105, -0x2daee0ad, RZ ;  /* 0xd2511f53692e7825 */ /* 0x000fe200078e00ff */
[C---:B------:R-:W-:Y:S01]  /*2ea40*/  LOP3.LUT P0, RZ, R220.reuse, 0x200000, RZ, 0xc0, !PT ;  /* 0x00200000dcff7812 */ /* 0x040fe2000780c0ff */
[----:B------:R1:W-:Y:S01]  /*2ea50*/  ST.E.U16 [R174.64+0x60], R75 ;  /* 0x0000604bae007985 */ /* 0x0003e2000c101504 */
[----:B------:R-:W-:Y:S02]  /*2ea60*/  LOP3.LUT R220, R220, 0xffefffff, RZ, 0xc0, !PT ;  /* 0xffefffffdcdc7812 */ /* 0x000fe400078ec0ff */
[----:B------:R-:W-:Y:S02]  /*2ea70*/  LOP3.LUT R44, R47, R243, R110, 0x96, !PT ;  /* 0x000000f32f2c7212 */ /* 0x000fe400078e966e */
[----:B------:R-:W-:Y:S02]  /*2ea80*/  LOP3.LUT R42, R46, 0xff, RZ, 0xc0, !PT ;  /* 0x000000ff2e2a7812 */ /* 0x000fe400078ec0ff */
[----:B------:R-:W-:Y:S01]  /*2ea90*/  LOP3.LUT R49, R44, 0xff, RZ, 0xc0, !PT ;  /* 0x000000ff2c317812 */ /* 0x000fe200078ec0ff */
[----:B-1----:R-:W-:Y:S01]  /*2eaa0*/  FADD.FTZ R50, R48, R109 ;  /* 0x0000006d30327221 */ /* 0x002fe20000010000 */
[C---:B------:R-:W-:Y:S03]  /*2eab0*/  F2FP.PACK_AB R48, R66.reuse, R48 ;  /* 0x000000304230723e */ /* 0x040fe600000000ff */
[----:B------:R-:W-:Y:S01]  /*2eac0*/  FADD.FTZ R66, R66, R50 ;  /* 0x0000003242427221 */ /* 0x000fe20000010000 */
[----:B------:R-:W-:Y:S04]  /*2ead0*/  LOP3.LUT R50, R44, 0xffff, RZ, 0xc0, !PT ;  /* 0x0000ffff2c327812 */ /* 0x000fe800078ec0ff */
[----:B------:R-:W-:Y:S04]  /*2eae0*/  SHF.R.U32.HI R50, RZ, 0x8, R50 ;  /* 0x00000008ff327819 */ /* 0x000fe80000011632 */
[----:B------:R-:W-:Y:S02]  /*2eaf0*/  LOP3.LUT R50, R50, 0xffff, RZ, 0xc0, !PT ;  /* 0x0000ffff32327812 */ /* 0x000fe400078ec0ff */
[----:B------:R-:W-:Y:S01]  /*2eb00*/  PRMT R75, R80, 0x7632, R75 ;  /* 0x00007632504b7816 */ /* 0x000fe2000000004b */
[----:B---3--:R-:W-:Y:S05]  /*2eb10*/  @!P3 HADD2 R125, -R74.H0_H0, -RZ.H0_H0 ;  /* 0xa00000ff4a7db230 */ /* 0x008fea0000000900 */
[----:B------:R-:W-:Y:S01]  /*2eb20*/  PRMT R105, R125, 0x7610, R105 ;  /* 0x000076107d697816 */ /* 0x000fe20000000069 */
[----:B------:R-:W-:Y:S03]  /*2eb30*/  @!P3 STL.S16 [R1+0x1d4], R125 ;  /* 0x0001d47d0100b387 */ /* 0x000fe60000100600 */
[----:B------:R-:W-:Y:S02]  /*2eb40*/  @!P3 PRMT R74, R105, 0x5410, RZ ;  /* 0x00005410694ab816 */ /* 0x000fe400000000ff */
[-C--:B------:R-:W-:Y:S01]  /*2eb50*/  ISETP.GE.U32.AND P3, PT, R217, R49.reuse, PT ;  /* 0x00000031d900720c */ /* 0x080fe20003f66070 */
[----:B------:R-:W1:Y:S02]  /*2eb60*/  MUFU.EX2 R105, R114 ;  /* 0x0000007200697308 */ /* 0x000e640000000800 */
[----:B------:R3:W-:Y:S02]  /*2eb70*/  ST.E.U16 [R174.64+0x62], R74 ;  /* 0x0000624aae007985 */ /* 0x0007e4000c101504 */
[----:B---3--:R-:W-:Y:S01]  /*2eb80*/  PRMT R74, R181, 0x7632, R74 ;  /* 0x00007632b54a7816 */ /* 0x008fe2000000004a */
[----:B----4-:R-:W-:Y:S05]  /*2eb90*/  @!P6 HADD2 R124, -R73.H0_H0, -RZ.H0_H0 ;  /* 0xa00000ff497ce230 */ /* 0x010fea0000000900 */
[----:B------:R-:W-:Y:S01]  /*2eba0*/  PRMT R78, R124, 0x7610, R78 ;  /* 0x000076107c4e7816 */ /* 0x000fe2000000004e */
[----:B------:R-:W-:Y:S03]  /*2ebb0*/  @!P6 STL.S16 [R1+0x1ec], R124 ;  /* 0x0001ec7c0100e387 */ /* 0x000fe60000100600 */
[----:B------:R-:W-:Y:S01]  /*2ebc0*/  @!P6 PRMT R73, R78, 0x5410, RZ ;  /* 0x000054104e49e816 */ /* 0x000fe200000000ff */
[----:B------:R3:W5:Y:S01]  /*2ebd0*/  LDL.LU R227, [R1+0x38c] ;  /* 0x00038c0001e37983 */ /* 0x0007620000300800 */
[----:B------:R-:W-:Y:S02]  /*2ebe0*/  ISETP.GE.U32.AND P6, PT, R217, R50, PT ;  /* 0x00000032d900720c */ /* 0x000fe40003fc6070 */
[--C-:B------:R-:W-:Y:S01]  /*2ebf0*/  SHF.R.U32.HI R50, RZ, 0x10, R44.reuse ;  /* 0x00000010ff327819 */ /* 0x100fe2000001162c */
[----:B------:R3:W4:Y:S01]  /*2ec00*/  LDL.S16 R109, [R1+0x194] ;  /* 0x00019400016d7983 */ /* 0x0007220000100600 */
[----:B------:R-:W-:Y:S02]  /*2ec10*/  SHF.R.U32.HI R44, RZ, 0x18, R44 ;  /* 0x00000018ff2c7819 */ /* 0x000fe4000001162c */
[----:B------:R-:W-:Y:S01]  /*2ec20*/  LOP3.LUT R50, R50, 0xff, RZ, 0xc0, !PT ;  /* 0x000000ff32327812 */ /* 0x000fe200078ec0ff */
[----:B------:R3:W5:Y:S04]  /*2ec30*/  LDL.LU R223, [R1+0x388] ;  /* 0x0003880001df7983 */ /* 0x0007680000300800 */
[----:B------:R3:W3:Y:S04]  /*2ec40*/  LDL.S16 R78, [R1+0x180] ;  /* 0x00018000014e7983 */ /* 0x0006e80000100600 */
[----:B------:R-:W-:Y:S01]  /*2ec50*/  ST.E.U16 [R168.64+0x60], R73 ;  /* 0x00006049a8007985 */ /* 0x000fe2000c101504 */
[----:B------:R-:W-:Y:S02]  /*2ec60*/  @!P5 HADD2 R121, -R72.H0_H0, -RZ.H0_H0 ;  /* 0xa00000ff4879d230 */ /* 0x000fe40000000900 */
[----:B--2---:R-:W-:Y:S03]  /*2ec70*/  @!P3 HADD2 R118, -R63.H0_H0, -RZ.H0_H0 ;  /* 0xa00000ff3f76b230 */ /* 0x004fe60000000900 */
[----:B------:R-:W-:Y:S01]  /*2ec80*/  PRMT R111, R121, 0x7610, R111 ;  /* 0x00007610796f7816 */ /* 0x000fe2000000006f */
[----:B------:R-:W-:Y:S01]  /*2ec90*/  @!P5 STL.S16 [R1+0x1d0], R121 ;  /* 0x0001d0790100d387 */ /* 0x000fe20000100600 */
[----:B------:R-:W-:Y:S02]  /*2eca0*/  @!P6 HADD2 R107, -R62.H0_H0, -RZ.H0_H0 ;  /* 0xa00000ff3e6be230 */ /* 0x000fe40000000900 */
[----:B------:R-:W-:Y:S01]  /*2ecb0*/  @!P5 PRMT R72, R111, 0x5410, RZ ;  /* 0x000054106f48d816 */ /* 0x000fe200000000ff */
[----:B------:R-:W-:Y:S01]  /*2ecc0*/  @!P3 STL.S16 [R1+0x1c4], R118 ;  /* 0x0001c4760100b387 */ /* 0x000fe20000100600 */
[----:B------:R-:W-:Y:S02]  /*2ecd0*/  ISETP.GE.U32.AND P3, PT, R217, R50, PT ;  /* 0x00000032d900720c */ /* 0x000fe40003f66070 */
[----:B------:R-:W-:Y:S01]  /*2ece0*/  PRMT R110, R107, 0x7610, R110 ;  /* 0x000076106b6e7816 */ /* 0x000fe2000000006e */
[----:B------:R2:W-:Y:S01]  /*2ecf0*/  @!P6 STL.S16 [R1+0x1a8], R107 ;  /* 0x0001a86b0100e387 */ /* 0x0005e20000100600 */
[----:B------:R-:W-:Y:S02]  /*2ed00*/  PRMT R50, R119, 0x7610, R50 ;  /* 0x0000761077327816 */ /* 0x000fe40000000032 */
[----:B------:R-:W-:Y:S01]  /*2ed10*/  ISETP.GE.U32.AND P5, PT, R217, R49, PT ;  /* 0x00000031d900720c */ /* 0x000fe20003fa6070 */
[----:B------:R1:W-:Y:S01]  /*2ed20*/  ST.E.U16 [R168.64+0x62], R72 ;  /* 0x00006248a8007985 */ /* 0x0003e2000c101504 */
[----:B------:R-:W-:Y:S02]  /*2ed30*/  PRMT R76, R118, 0x7610, R76 ;  /* 0x00007610764c7816 */ /* 0x000fe4000000004c */
[----:B------:R-:W-:Y:S02]  /*2ed40*/  PRMT R111, R63, 0x5410, R62 ;  /* 0x000054103f6f7816 */ /* 0x000fe4000000003e */
[----:B------:R-:W-:Y:S02]  /*2ed50*/  PRMT R49, R119, 0x7632, R49 ;  /* 0x0000763277317816 */ /* 0x000fe40000000031 */
[----:B------:R-:W-:Y:S02]  /*2ed60*/  @!P6 PRMT R62, R110, 0x5410, RZ ;  /* 0x000054106e3ee816 */ /* 0x000fe400000000ff */
[C---:B------:R-:W-:Y:S02]  /*2ed70*/  ISETP.GE.U32.AND P6, PT, R217.reuse, R42, PT ;  /* 0x0000002ad900720c */ /* 0x040fe40003fc6070 */
[----:B------:R-:W-:Y:S01]  /*2ed80*/  LOP3.LUT R42, R46, 0xffff, RZ, 0xc0, !PT ;  /* 0x0000ffff2e2a7812 */ /* 0x000fe200078ec0ff */
[----:B------:R-:W-:Y:S01]  /*2ed90*/  ST.E.U16 [R172.64+0x60], R62 ;  /* 0x0000603eac007985 */ /* 0x000fe2000c101504 */
[----:B------:R-:W-:Y:S02]  /*2eda0*/  @!P5 PRMT R63, R76, 0x5410, RZ ;  /* 0x000054104c3fd816 */ /* 0x000fe400000000ff */
[----:B------:R-:W-:Y:S01]  /*2edb0*/  ISETP.GE.U32.AND P5, PT, R217, R44, PT ;  /* 0x0000002cd900720c */ /* 0x000fe20003fa6070 */
[----:B------:R-:W3:Y:S01]  /*2edc0*/  MUFU.EX2 R76, R115 ;  /* 0x00000073004c7308 */ /* 0x000ee20000000800 */
[----:B------:R-:W-:Y:S01]  /*2edd0*/  SHF.R.U32.HI R42, RZ, 0x8, R42 ;  /* 0x00000008ff2a7819 */ /* 0x000fe2000001162a */
[----:B------:R-:W-:Y:S01]  /*2ede0*/  ST.E.U16 [R172.64+0x5e], R63 ;  /* 0x00005e3fac007985 */ /* 0x000fe2000c101504 */
[----:B------:R-:W-:Y:S02]  /*2edf0*/  PRMT R110, R50, 0x5410, R49 ;  /* 0x00005410326e7816 */ /* 0x000fe40000000031 */
[----:B------:R-:W-:Y:S01]  /*2ee00*/  LOP3.LUT R42, R42, 0xffff, RZ, 0xc0, !PT ;  /* 0x0000ffff2a2a7812 */ /* 0x000fe200078ec0ff */
[----:B--2---:R2:W2:Y:S01]  /*2ee10*/  LDL.S16 R107, [R1+0x188] ;  /* 0x00018800016b7983 */ /* 0x0044a20000100600 */
[----:B-1----:R-:W-:Y:S03]  /*2ee20*/  PRMT R72, R181, 0x7610, R72 ;  /* 0x00007610b5487816 */ /* 0x002fe60000000048 */
[----:B------:R-:W-:Y:S01]  /*2ee30*/  MUFU.EX2 R181, R190 ;  /* 0x000000be00b57308 */ /* 0x000fe20000000800 */
[----:B----4-:R-:W-:Y:S05]  /*2ee40*/  @!P3 HADD2 R109, -R50.H0_H0, -RZ.H0_H0 ;  /* 0xa00000ff326db230 */ /* 0x010fea0000000900 */
[----:B------:R-:W-:Y:S01]  /*2ee50*/  PRMT R44, R109, 0x7610, R44 ;  /* 0x000076106d2c7816 */ /* 0x000fe2000000002c */
[----:B------:R1:W-:Y:S01]  /*2ee60*/  @!P3 STL.S16 [R1+0x194], R109 ;  /* 0x0001946d0100b387 */ /* 0x0003e20000100600 */
[----:B---3--:R-:W-:Y:S02]  /*2ee70*/  @!P5 HADD2 R78, -R49.H0_H0, -RZ.H0_H0 ;  /* 0xa00000ff314ed230 */ /* 0x008fe40000000900 */
[----:B------:R-:W-:Y:S02]  /*2ee80*/  @!P3 PRMT R50, R44, 0x5410, RZ ;  /* 0x000054102c32b816 */ /* 0x000fe400000000ff */
[----:B------:R-:W-:Y:S01]  /*2ee90*/  ISETP.GE.U32.AND P3, PT, R217, R42, PT ;  /* 0x0000002ad900720c */ /* 0x000fe20003f66070 */
[----:B------:R-:W-:Y:S01]  /*2eea0*/  FADD.FTZ R42, R106, R113 ;  /* 0x000000716a2a7221 */ /* 0x000fe20000010000 */
[----:B------:R-:W-:Y:S01]  /*2eeb0*/  PRMT R55, R78, 0x7610, R55 ;  /* 0x000076104e377816 */ /* 0x000fe20000000037 */
[----:B------:R-:W-:Y:S01]  /*2eec0*/  ST.E.U16 [R170.64+0x60], R50 ;  /* 0x00006032aa007985 */ /* 0x000fe2000c101504 */
[----:B------:R-:W-:Y:S01]  /*2eed0*/  SHF.R.U32.HI R44, RZ, 0x18, R46 ;  /* 0x00000018ff2c7819 */ /* 0x000fe2000001162e */
[----:B------:R-:W-:Y:S01]  /*2eee0*/  FADD.FTZ R47, R51, R42 ;  /* 0x0000002a332f7221 */ /* 0x000fe20000010000 */
[----:B------:R-:W-:Y:S02]  /*2eef0*/  IADD3 R42, R193, 0x2, RZ ;  /* 0x00000002c12a7810 */ /* 0x000fe40007ffe0ff */
[----:B------:R-:W-:Y:S02]  /*2ef00*/  @!P5 PRMT R49, R55, 0x5410, RZ ;  /* 0x000054103731d816 */ /* 0x000fe400000000ff */
[----:B------:R-:W-:Y:S01]  /*2ef10*/  LOP3.LUT R153, R215, R42, RZ, 0x3c, !PT ;  /* 0x0000002ad7997212 */ /* 0x000fe200078e3cff */
[----:B------:R-:W-:Y:S01]  /*2ef20*/  FADD.FTZ R42, R105, R66 ;  /* 0x00000042692a7221 */ /* 0x000fe20000010000 */
[----:B------:R-:W-:Y:S01]  /*2ef30*/  PRMT R51, R128, 0x7632, R51 ;  /* 0x0000763280337816 */ /* 0x000fe20000000033 */
[----:B------:R-:W-:Y:S01]  /*2ef40*/  ST.E.U16 [R170.64+0x62], R49 ;  /* 0x00006231aa007985 */ /* 0x000fe2000c101504 */
[C---:B------:R-:W-:Y:S01]  /*2ef50*/  F2FP.PACK_AB R128, R76.reuse, R105 ;  /* 0x000000694c80723e */ /* 0x040fe200000000ff */
[----:B------:R-:W-:Y:S01]  /*2ef60*/  FADD.FTZ R55, R76, R42 ;  /* 0x0000002a4c377221 */ /* 0x000fe20000010000 */
[----:B------:R-:W-:Y:S01]  /*2ef70*/  LOP3.LUT R118, R153, R213, RZ, 0x3c, !PT ;  /* 0x000000d599767212 */ /* 0x000fe200078e3cff */
[----:B------:R-:W-:Y:S01]  /*2ef80*/  MUFU.EX2 R66, R117 ;  /* 0x0000007500427308 */ /* 0x000fe20000000800 */
[----:B------:R-:W-:Y:S02]  /*2ef90*/  SHF.R.U32.HI R46, RZ, 0x10, R46 ;  /* 0x00000010ff2e7819 */ /* 0x000fe4000001162e */
[----:B------:R-:W-:Y:S01]  /*2efa0*/  PRMT R106, R52, 0x5410, R51 ;  /* 0x00005410346a7816 */ /* 0x000fe20000000033 */
[----:B------:R-:W-:Y:S06]  /*2efb0*/  IMAD.WIDE.U32 R118, R118, -0x326172a9, RZ ;  /* 0xcd9e8d5776767825 */ /* 0x000fec00078e00ff */
[----:B-1----:R1:W3:Y:S02]  /*2efc0*/  MUFU.EX2 R109, R232 ;  /* 0x000000e8006d7308 */ /* 0x0022e40000000800 */
[----:B-1----:R1:W5:Y:S01]  /*2efd0*/  LDL.LU R232, [R1+0x384] ;  /* 0x0003840001e87983 */ /* 0x0023620000300800 */
[----:B--2---:R-:W-:Y:S01]  /*2efe0*/  @!P0 HADD2 R107, -R52.H0_H0, -RZ.H0_H0 ;  /* 0xa00000ff346b8230 */ /* 0x004fe20000000900 */
[----:B---3--:R-:W-:Y:S02]  /*2eff0*/  FADD.FTZ R42, R109, R47 ;  /* 0x0000002f6d2a7221 */ /* 0x008fe40000010000 */
[----:B------:R2:W-:Y:S01]  /*2f000*/  @!P5 STL.S16 [R1+0x180], R78 ;  /* 0x0001804e0100d387 */ /* 0x0005e20000100600 */
[----:B------:R-:W-:Y:S02]  /*2f010*/  ISETP.GE.U32.AND P5, PT, R217, R44, PT ;  /* 0x0000002cd900720c */ /* 0x000fe40003fa6070 */
[----:B------:R-:W-:Y:S02]  /*2f020*/  PRMT R114, R107, 0x7610, R114 ;  /* 0x000076106b727816 */ /* 0x000fe40000000072 */
[----:B------:R-:W-:Y:S02]  /*2f030*/  LOP3.LUT R44, R46, 0xff, RZ, 0xc0, !PT ;  /* 0x000000ff2e2c7812 */ /* 0x000fe400078ec0ff */
[----:B------:R-:W-:Y:S02]  /*2f040*/  LOP3.LUT R46, R119, R240, R210, 0x96, !PT ;  /* 0x000000f0772e7212 */ /* 0x000fe400078e96d2 */
[----:B------:R-:W-:Y:S02]  /*2f050*/  @!P0 PRMT R52, R114, 0x5410, RZ ;  /* 0x0000541072348816 */ /* 0x000fe400000000ff */
[----:B------:R-:W-:Y:S01]  /*2f060*/  LOP3.LUT R114, R179, R239, R118, 0x96, !PT ;  /* 0x000000efb3727212 */ /* 0x000fe200078e9676 */
[----:B------:R-:W-:Y:S02]  /*2f070*/  IMAD.WIDE.U32 R46, R46, -0x2daee0ad, RZ ;  /* 0xd2511f532e2e7825 */ /* 0x000fe400078e00ff */
[----:B------:R-:W-:Y:S02]  /*2f080*/  ST.E.U16 [R174.64+0x70], R52 ;  /* 0x00007034ae007985 */ /* 0x000fe4000c101504 */
[----:B------:R-:W-:Y:S05]  /*2f090*/  IMAD.WIDE.U32 R114, R114, -0x2daee0ad, RZ ;  /* 0xd2511f5372727825 */ /* 0x000fea00078e00ff */
[----:B------:R-:W-:Y:S01]  /*2f0a0*/  LOP3.LUT R115, R115, R245, R46, 0x96, !PT ;  /* 0x000000f573737212 */ /* 0x000fe200078e962e */
[----:B--2---:R-:W2:Y:S02]  /*2f0b0*/  MUFU.EX2 R78, R224 ;  /* 0x000000e0004e7308 */ /* 0x004ea40000000800 */
[----:B--2---:R-:W-:Y:S01]  /*2f0c0*/  F2FP.PACK_AB R130, R78, R109 ;  /* 0x0000006d4e82723e */ /* 0x004fe200000000ff */
[----:B------:R1:W5:Y:S03]  /*2f0d0*/  LDL.LU R224, [R1+0x380] ;  /* 0x0003800001e07983 */ /* 0x0003660000300800 */
[----:B------:R-:W-:Y:S01]  /*2f0e0*/  PRMT R71, R130, 0x7610, R71 ;  /* 0x0000761082477816 */ /* 0x000fe20000000047 */
[----:B------:R2:W-:Y:S01]  /*2f0f0*/  @!P0 STL.S16 [R1+0x188], R107 ;  /* 0x0001886b01008387 */ /* 0x0005e20000100600 */
[----:B------:R-:W-:Y:S01]  /*2f100*/  ISETP.GE.U32.AND P0, PT, R217, R44, PT ;  /* 0x0000002cd900720c */ /* 0x000fe20003f06070 */
[----:B------:R-:W-:Y:S01]  /*2f110*/  FADD.FTZ R44, R78, R42 ;  /* 0x0000002a4e2c7221 */ /* 0x000fe20000010000 */
[----:B------:R-:W-:Y:S01]  /*2f120*/  PRMT R73, R130, 0x7632, R73 ;  /* 0x0000763282497816 */ /* 0x000fe20000000049 */
[----:B------:R1:W3:Y:S04]  /*2f130*/  LDL.S16 R124, [R1+0x1cc] ;  /* 0x0001cc00017c7983 */ /* 0x0002e80000100600 */
[----:B------:R1:W4:Y:S04]  /*2f140*/  LDL.S16 R105, [R1+0x1c8] ;  /* 0x0001c80001697983 */ /* 0x0003280000100600 */
[----:B------:R1:W4:Y:S04]  /*2f150*/  LDL.S16 R121, [R1+0x1b4] ;  /* 0x0001b40001797983 */ /* 0x0003280000100600 */
[----:B------:R1:W5:Y:S01]  /*2f160*/  LDL.LU R222, [R1+0x37c] ;  /* 0x00037c0001de7983 */ /* 0x0003620000300800 */
[----:B--2---:R-:W2:Y:S02]  /*2f170*/  MUFU.EX2 R107, R116 ;  /* 0x00000074006b7308 */ /* 0x004ea40000000800 */
[C---:B--2---:R-:W-:Y:S01]  /*2f180*/  F2FP.PACK_AB R129, R66.reuse, R107 ;  /* 0x0000006b4281723e */ /* 0x044fe200000000ff */
[----:B------:R-:W-:Y:S01]  /*2f190*/  FADD.FTZ R40, R107, R55 ;  /* 0x000000376b287221 */ /* 0x000fe20000010000 */
[----:B------:R-:W-:Y:S06]  /*2f1a0*/  LOP3.LUT R116, R47, R242, R182, 0x96, !PT ;  /* 0x000000f22f747212 */ /* 0x000fec00078e96b6 */
[----:B------:R-:W2:Y:S01]  /*2f1b0*/  MUFU.EX2 R55, R231 ;  /* 0x000000e700377308 */ /* 0x000ea20000000800 */
[----:B------:R-:W-:Y:S01]  /*2f1c0*/  PRMT R70, R129, 0x7610, R70 ;  /* 0x0000761081467816 */ /* 0x000fe20000000046 */
[----:B------:R-:W-:Y:S02]  /*2f1d0*/  FADD.FTZ R42, R66, R40 ;  /* 0x00000028422a7221 */ /* 0x000fe40000010000 */
[----:B------:R-:W-:Y:S05]  /*2f1e0*/  IMAD.WIDE.U32 R116, R116, -0x326172a9, RZ ;  /* 0xcd9e8d5774747825 */ /* 0x000fea00078e00ff */
[----:B------:R-:W-:Y:S01]  /*2f1f0*/  LOP3.LUT R46, R117, R238, R178, 0x96, !PT ;  /* 0x000000ee752e7212 */ /* 0x000fe200078e96b2 */
[----:B------:R-:W1:Y:S04]  /*2f200*/  MUFU.EX2 R66, R122 ;  /* 0x0000007a00427308 */ /* 0x000e680000000800 */
[----:B------:R-:W-:Y:S05]  /*2f210*/  IMAD.WIDE.U32 R46, R46, -0x2daee0ad, RZ ;  /* 0xd2511f532e2e7825 */ /* 0x000fea00078e00ff */
[----:B------:R-:W-:Y:S01]  /*2f220*/  LOP3.LUT R47, R47, R247, R114, 0x96, !PT ;  /* 0x000000f72f2f7212 */ /* 0x000fe200078e9672 */
[----:B------:R-:W-:Y:S01]  /*2f230*/  IMAD.WIDE.U32 R114, R115, -0x326172a9, RZ ;  /* 0xcd9e8d5773727825 */ /* 0x000fe200078e00ff */
[----:B--2---:R-:W-:Y:S01]  /*2f240*/  F2FP.PACK_AB R132, R55, R60 ;  /* 0x0000003c3784723e */ /* 0x004fe200000000ff */
[----:B------:R2:W5:Y:S03]  /*2f250*/  LDL.LU R231, [R1+0x378] ;  /* 0x0003780001e77983 */ /* 0x0005660000300800 */
[----:B------:R-:W-:Y:S01]  /*2f260*/  LOP3.LUT R116, R115, R248, R116, 0x96, !PT ;  /* 0x000000f873747212 */ /* 0x000fe200078e9674 */
[----:B------:R2:W2:Y:S04]  /*2f270*/  LDL.S16 R107, [R1+0x190] ;  /* 0x00019000016b7983 */ /* 0x0004a80000100600 */
[----:B------:R-:W-:Y:S01]  /*2f280*/  IMAD.WIDE.U32 R116, R116, -0x2daee0ad, RZ ;  /* 0xd2511f5374747825 */ /* 0x000fe200078e00ff */
[----:B------:R2:W2:Y:S03]  /*2f290*/  LDL.S16 R76, [R1+0x18c] ;  /* 0x00018c00014c7983 */ /* 0x0004a60000100600 */
[----:B-1----:R-:W-:Y:S01]  /*2f2a0*/  FADD.FTZ R42, R66, R42 ;  /* 0x0000002a422a7221 */ /* 0x002fe20000010000 */
[----:B------:R-:W-:Y:S01]  /*2f2b0*/  LOP3.LUT R115, R117, R244, R46, 0x96, !PT ;  /* 0x000000f475737212 */ /* 0x000fe200078e962e */
[----:B------:R-:W-:Y:S05]  /*2f2c0*/  IMAD.WIDE.U32 R46, R47, -0x326172a9, RZ ;  /* 0xcd9e8d572f2e7825 */ /* 0x000fea00078e00ff */
[----:B------:R-:W-:Y:S01]  /*2f2d0*/  LOP3.LUT R56, R47, R246, R114, 0x96, !PT ;  /* 0x000000f62f387212 */ /* 0x000fe200078e9672 */
[----:B------:R-:W-:Y:S01]  /*2f2e0*/  IMAD.WIDE.U32 R114, R115, -0x326172a9, RZ ;  /* 0xcd9e8d5773727825 */ /* 0x000fe200078e00ff */
[C---:B------:R-:W-:Y:S04]  /*2f2f0*/  PRMT R47, R120.reuse, 0x7610, R47 ;  /* 0x00007610782f7816 */ /* 0x040fe8000000002f */
[--C-:B------:R-:W-:Y:S02]  /*2f300*/  LOP3.LUT R2, R115, R249, R46.reuse, 0x96, !PT ;  /* 0x000000f973027212 */ /* 0x100fe400078e962e */
[----:B------:R-:W-:Y:S02]  /*2f310*/  PRMT R46, R120, 0x7632, R46 ;  /* 0x00007632782e7816 */ /* 0x000fe4000000002e */
[C---:B------:R-:W-:Y:S01]  /*2f320*/  LOP3.LUT R0, R2.reuse, 0xffff, RZ, 0xc0, !PT ;  /* 0x0000ffff02007812 */ /* 0x040fe200078ec0ff */
[----:B------:R-:W-:Y:S01]  /*2f330*/  MUFU.EX2 R120, R229 ;  /* 0x000000e500787308 */ /* 0x000fe20000000800 */
[----:B------:R-:W-:Y:S02]  /*2f340*/  LOP3.LUT R40, R2, 0xff, RZ, 0xc0, !PT ;  /* 0x000000ff02287812 */ /* 0x000fe400078ec0ff */
[----:B------:R-:W-:Y:S04]  /*2f350*/  SHF.R.U32.HI R0, RZ, 0x8, R0 ;  /* 0x00000008ff007819 */ /* 0x000fe80000011600 */
[----:B------:R-:W-:Y:S01]  /*2f360*/  LOP3.LUT R0, R0, 0xffff, RZ, 0xc0, !PT ;  /* 0x0000ffff00007812 */ /* 0x000fe200078ec0ff */
[----:B---3--:R-:W-:Y:S02]  /*2f370*/  @!P2 HADD2 R124, -R51.H0_H0, -RZ.H0_H0 ;  /* 0xa00000ff337ca230 */ /* 0x008fe40000000900 */
[----:B----4-:R-:W-:Y:S03]  /*2f380*/  @!P4 HADD2 R105, -R47.H0_H0, -RZ.H0_H0 ;  /* 0xa00000ff2f69c230 */ /* 0x010fe60000000900 */
[----:B------:R-:W-:Y:S01]  /*2f390*/  PRMT R59, R124, 0x7610, R59 ;  /* 0x000076107c3b7816 */ /* 0x000fe2000000003b */
[----:B------:R-:W-:Y:S01]  /*2f3a0*/  @!P2 STL.S16 [R1+0x1cc], R124 ;  /* 0x0001cc7c0100a387 */ /* 0x000fe20000100600 */
[----:B------:R-:W-:Y:S02]  /*2f3b0*/  @!P1 HADD2 R121, -R46.H0_H0, -RZ.H0_H0 ;  /* 0xa00000ff2e799230 */ /* 0x000fe40000000900 */
[----:B------:R-:W-:Y:S01]  /*2f3c0*/  @!P2 PRMT R51, R59, 0x5410, RZ ;  /* 0x000054103b33a816 */ /* 0x000fe200000000ff */
[----:B------:R1:W3:Y:S01]  /*2f3d0*/  LDL.S16 R109, [R1+0x1a4] ;  /* 0x0001a400016d7983 */ /* 0x0002e20000100600 */
[----:B------:R-:W-:Y:S01]  /*2f3e0*/  ISETP.GE.U32.AND P2, PT, R217, R40, PT ;  /* 0x00000028d900720c */ /* 0x000fe20003f46070 */
[----:B------:R-:W4:Y:S01]  /*2f3f0*/  MUFU.EX2 R59, R123 ;  /* 0x0000007b003b7308 */ /* 0x000f220000000800 */
[----:B------:R-:W-:Y:S01]  /*2f400*/  PRMT R40, R105, 0x7610, R40 ;  /* 0x0000761069287816 */ /* 0x000fe20000000028 */
[----:B------:R1:W-:Y:S01]  /*2f410*/  @!P4 STL.S16 [R1+0x1c8], R105 ;  /* 0x0001c8690100c387 */ /* 0x0003e20000100600 */
[----:B------:R-:W-:Y:S03]  /*2f420*/  PRMT R113, R121, 0x7610, R113 ;  /* 0x0000761079717816 */ /* 0x000fe60000000071 */
[----:B------:R1:W-:Y:S04]  /*2f430*/  @!P1 STL.S16 [R1+0x1b4], R121 ;  /* 0x0001b47901009387 */ /* 0x0003e80000100600 */
[----:B------:R-:W-:Y:S01]  /*2f440*/  ST.E.U16 [R174.64+0x72], R51 ;  /* 0x00007233ae007985 */ /* 0x000fe2000c101504 */
[C---:B----4-:R-:W-:Y:S03]  /*2f450*/  F2FP.PACK_AB R66, R59.reuse, R66 ;  /* 0x000000423b42723e */ /* 0x050fe600000000ff */
[----:B------:R4:W4:Y:S01]  /*2f460*/  LDL.S16 R123, [R1+0x1a0] ;  /* 0x0001a000017b7983 */ /* 0x0009220000100600 */
[----:B------:R-:W-:Y:S01]  /*2f470*/  FADD.FTZ R59, R59, R42 ;  /* 0x0000002a3b3b7221 */ /* 0x000fe20000010000 */
[----:B-1----:R-:W-:Y:S02]  /*2f480*/  PRMT R105, R47, 0x5410, R46 ;  /* 0x000054102f697816 */ /* 0x002fe4000000002e */
[----:B------:R-:W-:Y:S02]  /*2f490*/  @!P4 PRMT R47, R40, 0x5410, RZ ;  /* 0x00005410282fc816 */ /* 0x000fe400000000ff */
[----:B------:R-:W-:Y:S02]  /*2f4a0*/  ISETP.GE.U32.AND P4, PT, R217, R0, PT ;  /* 0x00000000d900720c */ /* 0x000fe40003f86070 */
[----:B------:R-:W-:Y:S01]  /*2f4b0*/  PRMT R0, R3, 0x7632, R0 ;  /* 0x0000763203007816 */ /* 0x000fe20000000000 */
[----:B------:R-:W-:Y:S01]  /*2f4c0*/  ST.E.U16 [R168.64+0x70], R47 ;  /* 0x0000702fa8007985 */ /* 0x000fe2000c101504 */
[----:B------:R-:W-:Y:S02]  /*2f4d0*/  @!P1 PRMT R46, R113, 0x5410, RZ ;  /* 0x00005410712e9816 */ /* 0x000fe400000000ff */
[--C-:B------:R-:W-:Y:S01]  /*2f4e0*/  SHF.R.U32.HI R40, RZ, 0x18, R2.reuse ;  /* 0x00000018ff287819 */ /* 0x100fe20000011602 */
[----:B------:R1:W4:Y:S01]  /*2f4f0*/  LDL.S16 R113, [R1+0x1c0] ;  /* 0x0001c00001717983 */ /* 0x0003220000100600 */
[----:B------:R-:W-:Y:S02]  /*2f500*/  SHF.R.U32.HI R2, RZ, 0x10, R2 ;  /* 0x00000010ff027819 */ /* 0x000fe40000011602 */
[----:B------:R-:W-:Y:S01]  /*2f510*/  ISETP.GE.U32.AND P1, PT, R217, R40, PT ;  /* 0x00000028d900720c */ /* 0x000fe20003f26070 */
[----:B------:R-:W-:Y:S01]  /*2f520*/  FADD.FTZ R40, R60, R44 ;  /* 0x0000002c3c287221 */ /* 0x000fe20000010000 */
[----:B------:R-:W-:Y:S01]  /*2f530*/  LOP3.LUT R2, R2, 0xff, RZ, 0xc0, !PT ;  /* 0x000000ff02027812 */ /* 0x000fe200078ec0ff */
[----:B------:R-:W-:Y:S01]  /*2f540*/  ST.E.U16 [R168.64+0x72], R46 ;  /* 0x0000722ea8007985 */ /* 0x000fe2000c101504 */
[----:B------:R-:W-:Y:S01]  /*2f550*/  LOP3.LUT R121, R114, 0xff, RZ, 0xc0, !PT ;  /* 0x000000ff72797812 */ /* 0x000fe200078ec0ff */
[--C-:B------:R-:W-:Y:S01]  /*2f560*/  FADD.FTZ R55, R55, R40.reuse ;  /* 0x0000002837377221 */ /* 0x100fe20000010000 */
[----:B------:R-:W-:Y:S02]  /*2f570*/  PRMT R40, R41, 0x7632, R40 ;  /* 0x0000763229287816 */ /* 0x000fe40000000028 */
[C---:B------:R-:W-:Y:S04]  /*2f580*/  PRMT R42, R43.reuse, 0x7632, R42 ;  /* 0x000076322b2a7816 */ /* 0x040fe8000000002a */
[----:B------:R-:W-:Y:S01]  /*2f590*/  PRMT R117, R43, 0x5410, R42 ;  /* 0x000054102b757816 */ /* 0x000fe2000000002a */
[----:B--2---:R-:W-:Y:S02]  /*2f5a0*/  @!P6 HADD2 R107, -R3.H0_H0, -RZ.H0_H0 ;  /* 0xa00000ff036be230 */ /* 0x004fe40000000900 */
[----:B------:R-:W-:Y:S03]  /*2f5b0*/  @!P3 HADD2 R76, -R0.H0_H0, -RZ.H0_H0 ;  /* 0xa00000ff004cb230 */ /* 0x000fe60000000900 */
[----:B------:R-:W-:Y:S01]  /*2f5c0*/  PRMT R58, R107, 0x7610, R58 ;  /* 0x000076106b3a7816 */ /* 0x000fe2000000003a */
[----:B------:R2:W-:Y:S01]  /*2f5d0*/  @!P6 STL.S16 [R1+0x190], R107 ;  /* 0x0001906b0100e387 */ /* 0x0005e20000100600 */
[----:B------:R-:W-:Y:S03]  /*2f5e0*/  PRMT R44, R76, 0x7610, R44 ;  /* 0x000076104c2c7816 */ /* 0x000fe6000000002c */
[----:B------:R1:W-:Y:S01]  /*2f5f0*/  @!P3 STL.S16 [R1+0x18c], R76 ;  /* 0x00018c4c0100b387 */ /* 0x0003e20000100600 */
[----:B--2---:R-:W-:Y:S02]  /*2f600*/  PRMT R107, R3, 0x5410, R0 ;  /* 0x00005410036b7816 */ /* 0x004fe40000000000 */
[----:B------:R-:W-:Y:S02]  /*2f610*/  @!P6 PRMT R3, R58, 0x5410, RZ ;  /* 0x000054103a03e816 */ /* 0x000fe400000000ff */
[----:B------:R-:W-:Y:S01]  /*2f620*/  @!P3 PRMT R0, R44, 0x5410, RZ ;  /* 0x000054102c00b816 */ /* 0x000fe200000000ff */
[----:B-1----:R1:W2:Y:S01]  /*2f630*/  LDL.S16 R76, [R1+0x184] ;  /* 0x00018400014c7983 */ /* 0x0022a20000100600 */
[----:B------:R-:W-:Y:S02]  /*2f640*/  ISETP.GE.U32.AND P3, PT, R217, R2, PT ;  /* 0x00000002d900720c */ /* 0x000fe40003f66070 */
[--C-:B------:R-:W-:Y:S01]  /*2f650*/  SHF.R.U32.HI R2, RZ, 0x18, R114.reuse ;  /* 0x00000018ff027819 */ /* 0x100fe20000011672 */
[----:B------:R-:W-:Y:S01]  /*2f660*/  ST.E.U16 [R172.64+0x70], R0 ;  /* 0x00007000ac007985 */ /* 0x000fe2000c101504 */
[----:B------:R-:W-:Y:S02]  /*2f670*/  SHF.R.U32.HI R44, RZ, 0x10, R114 ;  /* 0x00000010ff2c7819 */ /* 0x000fe40000011672 */
[----:B------:R-:W-:Y:S01]  /*2f680*/  LOP3.LUT R114, R114, 0xffff, RZ, 0xc0, !PT ;  /* 0x0000ffff72727812 */ /* 0x000fe200078ec0ff */
[----:B------:R-:W-:Y:S01]  /*2f690*/  ST.E.U16 [R172.64+0x6e], R3 ;  /* 0x00006e03ac007985 */ /* 0x000fe2000c101504 */
[----:B------:R-:W1:Y:S02]  /*2f6a0*/  MUFU.EX2 R115, R228 ;  /* 0x000000e400737308 */ /* 0x000e640000000800 */
[----:B-1----:R-:W-:Y:S01]  /*2f6b0*/  F2FP.PACK_AB R131, R115, R120 ;  /* 0x000000787383723e */ /* 0x002fe200000000ff */
[----:B---3--:R-:W-:Y:S05]  /*2f6c0*/  @!P0 HADD2 R109, -R41.H0_H0, -RZ.H0_H0 ;  /* 0xa00000ff296d8230 */ /* 0x008fea0000000900 */
[----:B------:R-:W-:Y:S01]  /*2f6d0*/  PRMT R57, R109, 0x7610, R57 ;  /* 0x000076106d397816 */ /* 0x000fe20000000039 */
[----:B------:R1:W-:Y:S04]  /*2f6e0*/  @!P0 STL.S16 [R1+0x1a4], R109 ;  /* 0x0001a46d01008387 */ /* 0x0003e80000100600 */
[----:B------:R3:W5:Y:S04]  /*2f6f0*/  LDL.LU R229, [R1+0x374] ;  /* 0x0003740001e57983 */ /* 0x0007680000300800 */
[----:B------:R3:W3:Y:S04]  /*2f700*/  LDL.S16 R122, [R1+0x1b0] ;  /* 0x0001b000017a7983 */ /* 0x0006e80000100600 */
[----:B------:R2:W3:Y:S01]  /*2f710*/  LDL.S16 R58, [R1+0x19c] ;  /* 0x00019c00013a7983 */ /* 0x0004e20000100600 */
[----:B----4-:R-:W-:Y:S01]  /*2f720*/  @!P2 HADD2 R123, -R43.H0_H0, -RZ.H0_H0 ;  /* 0xa00000ff2b7ba230 */ /* 0x010fe20000000900 */
[----:B-1----:R-:W-:Y:S02]  /*2f730*/  PRMT R109, R41, 0x5410, R40 ;  /* 0x00005410296d7816 */ /* 0x002fe40000000028 */
[----:B------:R-:W-:Y:S01]  /*2f740*/  @!P0 PRMT R41, R57, 0x5410, RZ ;  /* 0x0000541039298816 */ /* 0x000fe200000000ff */
[----:B------:R-:W-:Y:S01]  /*2f750*/  IMAD.WIDE.U32 R56, R56, -0x2daee0ad, RZ ;  /* 0xd2511f5338387825 */ /* 0x000fe200078e00ff */
[----:B------:R-:W-:Y:S02]  /*2f760*/  ISETP.GE.U32.AND P0, PT, R217, R2, PT ;  /* 0x00000002d900720c */ /* 0x000fe40003f06070 */
[----:B------:R-:W-:Y:S01]  /*2f770*/  SHF.R.U32.HI R2, RZ, 0x8, R114 ;  /* 0x00000008ff027819 */ /* 0x000fe20000011672 */
[----:B------:R1:W-:Y:S01]  /*2f780*/  ST.E.U16 [R170.64+0x70], R41 ;  /* 0x00007029aa007985 */ /* 0x0003e2000c101504 */
[----:B------:R-:W-:Y:S01]  /*2f790*/  PRMT R61, R123, 0x7610, R61 ;  /* 0x000076107b3d7816 */ /* 0x000fe2000000003d */
[----:B------:R-:W-:Y:S01]  /*2f7a0*/  @!P5 HADD2 R113, -R40.H0_H0, -RZ.H0_H0 ;  /* 0xa00000ff2871d230 */ /* 0x000fe20000000900 */
[----:B------:R-:W-:Y:S02]  /*2f7b0*/  LOP3.LUT R2, R2, 0xffff, RZ, 0xc0, !PT ;  /* 0x0000ffff02027812 */ /* 0x000fe400078ec0ff */
[----:B------:R-:W-:Y:S02]  /*2f7c0*/  @!P2 PRMT R43, R61, 0x5410, RZ ;  /* 0x000054103d2ba816 */ /* 0x000fe400000000ff */
[----:B------:R-:W-:Y:S01]  /*2f7d0*/  PRMT R78, R113, 0x7610, R78 ;  /* 0x00007610714e7816 */ /* 0x000fe2000000004e */
[----:B------:R4:W-:Y:S01]  /*2f7e0*/  @!P5 STL.S16 [R1+0x1c0], R113 ;  /* 0x0001c0710100d387 */ /* 0x0009e20000100600 */
[----:B------:R-:W-:Y:S02]  /*2f7f0*/  LOP3.LUT R61, R56, 0xffff, RZ, 0xc0, !PT ;  /* 0x0000ffff383d7812 */ /* 0x000fe400078ec0ff */
[----:B------:R-:W-:Y:S01]  /*2f800*/  @!P5 PRMT R40, R78, 0x5410, RZ ;  /* 0x000054104e28d816 */ /* 0x000fe200000000ff */
[----:B------:R2:W5:Y:S01]  /*2f810*/  LDL.LU R228, [R1+0x370] ;  /* 0x0003700001e47983 */ /* 0x0005620000300800 */
[----:B------:R-:W-:Y:S01]  /*2f820*/  LOP3.LUT R60, R57, R243, R116, 0x96, !PT ;  /* 0x000000f3393c7212 */ /* 0x000fe200078e9674 */
[----:B------:R-:W4:Y:S02]  /*2f830*/  MUFU.EX2 R78, R126 ;  /* 0x0000007e004e7308 */ /* 0x000f240000000800 */
[----:B------:R-:W-:Y:S01]  /*2f840*/  @!P2 STL.S16 [R1+0x1a0], R123 ;  /* 0x0001a07b0100a387 */ /* 0x000fe20000100600 */
[C---:B------:R-:W-:Y:S02]  /*2f850*/  ISETP.GE.U32.AND P2, PT, R217.reuse, R2, PT ;  /* 0x00000002d900720c */ /* 0x040fe40003f46070 */
[----:B------:R-:W-:Y:S01]  /*2f860*/  LOP3.LUT R2, R56, 0xff, RZ, 0xc0, !PT ;  /* 0x000000ff38027812 */ /* 0x000fe200078ec0ff */
[----:B------:R-:W-:Y:S03]  /*2f870*/  ST.E.U16 [R170.64+0x72], R40 ;  /* 0x00007228aa007985 */ /* 0x000fe6000c101504 */
[C---:B------:R-:W-:Y:S01]  /*2f880*/  ISETP.GE.U32.AND P5, PT, R217.reuse, R2, PT ;  /* 0x00000002d900720c */ /* 0x040fe20003fa6070 */
[----:B------:R4:W-:Y:S01]  /*2f890*/  ST.E.U16 [R174.64+0x80], R43 ;  /* 0x0000802bae007985 */ /* 0x0009e2000c101504 */
[----:B------:R-:W-:Y:S02]  /*2f8a0*/  LOP3.LUT R2, R60, 0xff, RZ, 0xc0, !PT ;  /* 0x000000ff3c027812 */ /* 0x000fe400078ec0ff */
[----:B-1----:R-:W-:Y:S02]  /*2f8b0*/  PRMT R41, R136, 0x7632, R41 ;  /* 0x0000763288297816 */ /* 0x002fe40000000029 */
[----:B------:R-:W-:Y:S02]  /*2f8c0*/  ISETP.GE.U32.AND P6, PT, R217, R2, PT ;  /* 0x00000002d900720c */ /* 0x000fe40003fc6070 */
[----:B------:R-:W-:Y:S02]  /*2f8d0*/  SHF.R.U32.HI R2, RZ, 0x18, R60 ;  /* 0x00000018ff027819 */ /* 0x000fe4000001163c */
[----:B----4-:R-:W-:Y:S02]  /*2f8e0*/  LOP3.LUT R113, R44, 0xff, RZ, 0xc0, !PT ;  /* 0x000000ff2c717812 */ /* 0x010fe400078ec0ff */
[C---:B------:R-:W-:Y:S02]  /*2f8f0*/  PRMT R44, R45.reuse, 0x7632, R44 ;  /* 0x000076322d2c7816 */ /* 0x040fe4000000002c */
[----:B------:R-:W-:Y:S01]  /*2f900*/  @P5 LOP3.LUT R220, R220, 0x100000, RZ, 0xfc, !PT ;  /* 0x00100000dcdc5812 */ /* 0x000fe200078efcff */
[----:B------:R-:W-:Y:S01]  /*2f910*/  FADD.FTZ R57, R78, R59 ;  /* 0x0000003b4e397221 */ /* 0x000fe20000010000 */
[----:B------:R-:W-:Y:S02]  /*2f920*/  SHF.R.U32.HI R126, RZ, 0x18, R56 ;  /* 0x00000018ff7e7819 */ /* 0x000fe40000011638 */
[----:B------:R-:W-:Y:S01]  /*2f930*/  PRMT R116, R45, 0x5410, R44 ;  /* 0x000054102d747816 */ /* 0x000fe2000000002c */
[----:B------:R-:W-:Y:S01]  /*2f940*/  FADD.FTZ R150, R53, R57 ;  /* 0x0000003935967221 */ /* 0x000fe20000010000 */
[----:B------:R-:W-:Y:S01]  /*2f950*/  PRMT R43, R133, 0x7632, R43 ;  /* 0x00007632852b7816 */ /* 0x000fe2000000002b */
[----:B--2---:R-:W-:Y:S05]  /*2f960*/  @!P4 HADD2 R76, -R42.H0_H0, -RZ.H0_H0 ;  /* 0xa00000ff2a4cc230 */ /* 0x004fea0000000900 */
[----:B------:R-:W-:Y:S01]  /*2f970*/  PRMT R114, R76, 0x7610, R114 ;  /* 0x000076104c727816 */ /* 0x000fe20000000072 */
[----:B------:R1:W-:Y:S03]  /*2f980*/  @!P4 STL.S16 [R1+0x184], R76 ;  /* 0x0001844c0100c387 */ /* 0x0003e60000100600 */
[----:B------:R-:W-:Y:S05]  /*2f990*/  @!P4 PRMT R42, R114, 0x5410, RZ ;  /* 0x00005410722ac816 */ /* 0x000fea00000000ff */
[----:B------:R2:W-:Y:S01]  /*2f9a0*/  ST.E.U16 [R174.64+0x82], R42 ;  /* 0x0000822aae007985 */ /* 0x0005e2000c101504 */
[----:B-1----:R-:W-:Y:S02]  /*2f9b0*/  SHF.R.U32.HI R76, RZ, 0x10, R56 ;  /* 0x00000010ff4c7819 */ /* 0x002fe40000011638 */
[----:B--2---:R-:W-:Y:S01]  /*2f9c0*/  PRMT R42, R136, 0x7610, R42 ;  /* 0x00007610882a7816 */ /* 0x004fe2000000002a */
[----:B---3--:R-:W-:Y:S02]  /*2f9d0*/  @!P3 HADD2 R122, -R45.H0_H0, -RZ.H0_H0 ;  /* 0xa00000ff2d7ab230 */ /* 0x008fe40000000900 */
[----:B------:R-:W-:Y:S03]  /*2f9e0*/  @!P1 HADD2 R58, -R44.H0_H0, -RZ.H0_H0 ;  /* 0xa00000ff2c3a9230 */ /* 0x000fe60000000900 */
[----:B------:R-:W-:Y:S01]  /*2f9f0*/  PRMT R54, R122, 0x7610, R54 ;  /* 0x000076107a367816 */ /* 0x000fe20000000036 */
[----:B------:R-:W-:Y:S01]  /*2fa00*/  @!P3 STL.S16 [R1+0x1b0], R122 ;  /* 0x0001b07a0100b387 */ /* 0x000fe20000100600 */
[----:B------:R-:W-:Y:S03]  /*2fa10*/  PRMT R56, R58, 0x7610, R56 ;  /* 0x000076103a387816 */ /* 0x000fe60000000038 */
[----:B------:R1:W-:Y:S01]  /*2fa20*/  @!P1 STL.S16 [R1+0x19c], R58 ;  /* 0x00019c3a01009387 */ /* 0x0003e20000100600 */
[----:B------:R-:W-:Y:S02]  /*2fa30*/  @!P3 PRMT R45, R54, 0x5410, RZ ;  /* 0x00005410362db816 */ /* 0x000fe400000000ff */
[----:B------:R-:W-:Y:S01]  /*2fa40*/  LOP3.LUT R54, R119, R240, R208, 0x96, !PT ;  /* 0x000000f077367212 */ /* 0x000fe200078e96d0 */
[----:B------:R2:W3:Y:S01]  /*2fa50*/  LDL.S16 R114, [R1+0x200] ;  /* 0x0002000001727983 */ /* 0x0004e20000100600 */
[----:B------:R-:W-:Y:S01]  /*2fa60*/  @!P1 PRMT R44, R56, 0x5410, RZ ;  /* 0x00005410382c9816 */ /* 0x000fe200000000ff */
[----:B------:R-:W-:Y:S01]  /*2fa70*/  FADD.FTZ R56, R120, R55 ;  /* 0x0000003778387221 */ /* 0x000fe20000010000 */
[----:B------:R-:W-:Y:S01]  /*2fa80*/  ISETP.GE.U32.AND P1, PT, R217, R2, PT ;  /* 0x00000002d900720c */ /* 0x000fe20003f26070 */
[----:B------:R2:W2:Y:S01]  /*2fa90*/  LDL.S16 R139, [R1+0x1e4] ;  /* 0x0001e400018b7983 */ /* 0x0004a20000100600 */
[----:B------:R-:W-:Y:S01]  /*2faa0*/  F2FP.PACK_AB R2, R53, R78 ;  /* 0x0000004e3502723e */ /* 0x000fe200000000ff */
[----:B------:R-:W-:Y:S01]  /*2fab0*/  FADD.FTZ R149, R115, R56 ;  /* 0x0000003873957221 */ /* 0x000fe20000010000 */
[----:B------:R-:W-:Y:S01]  /*2fac0*/  SHF.R.U32.HI R53, RZ, 0x10, R60 ;  /* 0x00000010ff357819 */ /* 0x000fe2000001163c */
[----:B------:R2:W2:Y:S01]  /*2fad0*/  LDL.S16 R143, [R1+0x1fc] ;  /* 0x0001fc00018f7983 */ /* 0x0004a20000100600 */
[----:B------:R-:W-:Y:S01]  /*2fae0*/  LOP3.LUT R60, R60, 0xffff, RZ, 0xc0, !PT ;  /* 0x0000ffff3c3c7812 */ /* 0x000fe200078ec0ff */
[----:B------:R-:W-:Y:S01]  /*2faf0*/  IMAD.WIDE.U32 R54, R54, -0x2daee0ad, RZ ;  /* 0xd2511f5336367825 */ /* 0x000fe200078e00ff */
[----:B------:R-:W-:Y:S01]  /*2fb00*/  LOP3.LUT R53, R53, 0xff, RZ, 0xc0, !PT ;  /* 0x000000ff35357812 */ /* 0x000fe200078ec0ff */
[----:B------:R1:W-:Y:S01]  /*2fb10*/  ST.E.U16 [R168.64+0x82], R44 ;  /* 0x0000822ca8007985 */ /* 0x0003e2000c101504 */
[----:B------:R-:W-:Y:S02]  /*2fb20*/  SHF.R.U32.HI R60, RZ, 0x8, R60 ;  /* 0x00000008ff3c7819 */ /* 0x000fe4000001163c */
[----:B------:R-:W-:Y:S01]  /*2fb30*/  LOP3.LUT R56, R55, R242, R180, 0x96, !PT ;  /* 0x000000f237387212 */ /* 0x000fe200078e96b4 */
[----:B------:R1:W-:Y:S01]  /*2fb40*/  ST.E.U16 [R168.64+0x80], R45 ;  /* 0x0000802da8007985 */ /* 0x0003e2000c101504 */
[----:B------:R-:W-:Y:S03]  /*2fb50*/  ISETP.GE.U32.AND P4, PT, R217, R53, PT ;  /* 0x00000035d900720c */ /* 0x000fe60003f86070 */
[----:B------:R-:W-:Y:S01]  /*2fb60*/  IMAD.WIDE.U32 R56, R56, -0x326172a9, RZ ;  /* 0xcd9e8d5738387825 */ /* 0x000fe200078e00ff */
[----:B-1----:R-:W-:Y:S02]  /*2fb70*/  LOP3.LUT R58, R177, R239, R118, 0x96, !PT ;  /* 0x000000efb13a7212 */ /* 0x002fe400078e9676 */
[----:B------:R1:W2:Y:S03]  /*2fb80*/  LDL.S16 R118, [R1+0x210] ;  /* 0x0002100001767983 */ /* 0x0002a60000100600 */
[----:B------:R-:W-:Y:S05]  /*2fb90*/  IMAD.WIDE.U32 R58, R58, -0x2daee0ad, RZ ;  /* 0xd2511f533a3a7825 */ /* 0x000fea00078e00ff */
[----:B------:R-:W-:Y:S02]  /*2fba0*/  LOP3.LUT R59, R59, R245, R54, 0x96, !PT ;  /* 0x000000f53b3b7212 */ /* 0x000fe400078e9636 */
[----:B------:R-:W-:Y:S02]  /*2fbb0*/  LOP3.LUT R54, R57, R238, R176, 0x96, !PT ;  /* 0x000000ee39367212 */ /* 0x000fe400078e96b0 */
[----:B------:R-:W-:Y:S03]  /*2fbc0*/  PRMT R57, R183, 0x7610, R57 ;  /* 0x00007610b7397816 */ /* 0x000fe60000000039 */
[----:B------:R-:W-:Y:S01]  /*2fbd0*/  IMAD.WIDE.U32 R54, R54, -0x2daee0ad, RZ ;  /* 0xd2511f5336367825 */ /* 0x000fe200078e00ff */
[----:B------:R-:W-:Y:S04]  /*2fbe0*/  PRMT R44, R133, 0x7610, R44 ;  /* 0x00007610852c7816 */ /* 0x000fe8000000002c */
[----:B------:R-:W-:Y:S01]  /*2fbf0*/  LOP3.LUT R55, R55, R247, R58, 0x96, !PT ;  /* 0x000000f737377212 */ /* 0x000fe200078e963a */
[----:B------:R-:W-:Y:S01]  /*2fc00*/  IMAD.WIDE.U32 R58, R59, -0x326172a9, RZ ;  /* 0xcd9e8d573b3a7825 */ /* 0x000fe200078e00ff */
[----:B------:R-:W-:Y:S04]  /*2fc10*/  PRMT R45, R131, 0x7632, R45 ;  /* 0x00007632832d7816 */ /* 0x000fe8000000002d */
        /* <DEDUP_REMOVED lines=12> */
[C---:B------:R-:W-:Y:S04]  /*2fce0*/  PRMT R53, R48.reuse, 0x7632, R53 ;  /* 0x0000763230357816 */ /* 0x040fe80000000035 */
[----:B------:R-:W-:Y:S07]  /*2fcf0*/  PRMT R119, R48, 0x5410, R53 ;  /* 0x0000541030777816 */ /* 0x000fee0000000035 */
[----:B---3--:R-:W-:Y:S05]  /*2fd00*/  @!P3 HADD2 R114, -R48.H0_H0, -RZ.H0_H0 ;  /* 0xa00000ff3072b230 */ /* 0x008fea0000000900 */
[----:B------:R-:W-:Y:S01]  /*2fd10*/  PRMT R55, R114, 0x7610, R55 ;  /* 0x0000761072377816 */ /* 0x000fe20000000037 */
[----:B------:R3:W-:Y:S03]  /*2fd20*/  @!P3 STL.S16 [R1+0x200], R114 ;  /* 0x000200720100b387 */ /* 0x0007e60000100600 */
[----:B------:R-:W-:Y:S01]  /*2fd30*/  @!P3 PRMT R48, R55, 0x5410, RZ ;  /* 0x000054103730b816 */ /* 0x000fe200000000ff */
[----:B------:R1:W4:Y:S01]  /*2fd40*/  LDL.S16 R140, [R1+0x1ac] ;  /* 0x0001ac00018c7983 */ /* 0x0003220000100600 */
[----:B------:R-:W-:Y:S03]  /*2fd50*/  LOP3.LUT R55, R54, 0xffff, RZ, 0xc0, !PT ;  /* 0x0000ffff36377812 */ /* 0x000fe600078ec0ff */
[----:B------:R-:W-:Y:S01]  /*2fd60*/  ST.E.U16 [R172.64+0x7e], R48 ;  /* 0x00007e30ac007985 */ /* 0x000fe2000c101504 */
[----:B------:R-:W-:Y:S04]  /*2fd70*/  SHF.R.U32.HI R55, RZ, 0x8, R55 ;  /* 0x00000008ff377819 */ /* 0x000fe80000011637 */
[----:B------:R-:W-:Y:S04]  /*2fd80*/  LOP3.LUT R55, R55, 0xffff, RZ, 0xc0, !PT ;  /* 0x0000ffff37377812 */ /* 0x000fe800078ec0ff */
[----:B------:R-:W-:Y:S01]  /*2fd90*/  ISETP.GE.U32.AND P3, PT, R217, R55, PT ;  /* 0x00000037d900720c */ /* 0x000fe20003f66070 */
[----:B---3--:R1:W3:Y:S11]  /*2fda0*/  LDL.S16 R114, [R1+0x198] ;  /* 0x0001980001727983 */ /* 0x0082f60000100600 */
[----:B------:R-:W-:Y:S01]  /*2fdb0*/  @!UPT UIADD3 URZ, URZ, URZ, URZ ;  /* 0x0000003f3f3ff290 */ /* 0x000fe2000fffe03f */
[----:B--2---:R-:W-:Y:S05]  /*2fdc0*/  @!P3 HADD2 R118, -R53.H0_H0, -RZ.H0_H0 ;  /* 0xa00000ff3576b230 */ /* 0x004fea0000000900 */
        /* <DEDUP_REMOVED lines=9> */
[----:B------:R-:W-:Y:S02]  /*2fe60*/  PRMT R55, R230, 0x7610, R55 ;  /* 0x00007610e6377816 */ /* 0x000fe40000000037 */
[----:B------:R-:W-:Y:S04]  /*2fe70*/  PRMT R54, R205, 0x7610, R54 ;  /* 0x00007610cd367816 */ /* 0x000fe80000000036 */
[----:B------:R-:W-:Y:S03]  /*2fe80*/  PRMT R120, R55, 0x5410, R54 ;  /* 0x0000541037787816 */ /* 0x000fe60000000036 */
[----:B------:R-:W-:Y:S01]  /*2fe90*/  @!P3 HADD2 R143, -R54.H0_H0, -RZ.H0_H0 ;  /* 0xa00000ff368fb230 */ /* 0x000fe20000000900 */
[----:B--2---:R1:W2:Y:S01]  /*2fea0*/  LDL.S16 R118, [R1+0x178] ;  /* 0x0001780001767983 */ /* 0x0042a20000100600 */
[----:B------:R-:W-:Y:S03]  /*2feb0*/  @!P5 HADD2 R139, -R55.H0_H0, -RZ.H0_H0 ;  /* 0xa00000ff378bd230 */ /* 0x000fe60000000900 */
[----:B------:R-:W-:Y:S01]  /*2fec0*/  PRMT R56, R143, 0x7610, R56 ;  /* 0x000076108f387816 */ /* 0x000fe20000000038 */
[----:B------:R1:W5:Y:S01]  /*2fed0*/  LDL.LU R230, [R1+0x36c] ;  /* 0x00036c0001e67983 */ /* 0x0003620000300800 */
[----:B------:R-:W-:Y:S02]  /*2fee0*/  PRMT R115, R139, 0x7610, R115 ;  /* 0x000076108b737816 */ /* 0x000fe40000000073 */
[----:B------:R-:W-:Y:S01]  /*2fef0*/  @!P3 PRMT R54, R56, 0x5410, RZ ;  /* 0x000054103836b816 */ /* 0x000fe200000000ff */
[----:B------:R1:W-:Y:S01]  /*2ff00*/  @!P5 STL.S16 [R1+0x1e4], R139 ;  /* 0x0001e48b0100d387 */ /* 0x0003e20000100600 */
[----:B------:R-:W-:Y:S02]  /*2ff10*/  @!P5 PRMT R55, R115, 0x5410, RZ ;  /* 0x000054107337d816 */ /* 0x000fe400000000ff */
[C---:B------:R-:W-:Y:S01]  /*2ff20*/  ISETP.GE.U32.AND P5, PT, R217.reuse, R121, PT ;  /* 0x00000079d900720c */ /* 0x040fe20003fa6070 */
[----:B------:R-:W2:Y:S01]  /*2ff30*/  LDL.LU R205, [R1+0x368] ;  /* 0x0003680001cd7983 */ /* 0x000ea20000300800 */
[----:B------:R-:W-:Y:S03]  /*2ff40*/  SHF.R.U32.HI R56, RZ, 0x8, R61 ;  /* 0x00000008ff387819 */ /* 0x000fe6000001163d */
[----:B------:R-:W-:Y:S01]  /*2ff50*/  ST.E.U16 [R170.64+0x82], R54 ;  /* 0x00008236aa007985 */ /* 0x000fe2000c101504 */
[----:B------:R-:W-:Y:S03]  /*2ff60*/  LOP3.LUT R56, R56, 0xffff, RZ, 0xc0, !PT ;  /* 0x0000ffff38387812 */ /* 0x000fe600078ec0ff */
[----:B------:R1:W-:Y:S04]  /*2ff70*/  ST.E.U16 [R170.64+0x80], R55 ;  /* 0x00008037aa007985 */ /* 0x0003e8000c101504 */
[----:B-1----:R1:W2:Y:S04]  /*2ff80*/  LDL.S16 R139, [R1+0x174] ;  /* 0x00017400018b7983 */ /* 0x0022a80000100600 */
[----:B------:R1:W-:Y:S01]  /*2ff90*/  @!P3 STL.S16 [R1+0x1fc], R143 ;  /* 0x0001fc8f0100b387 */ /* 0x0003e20000100600 */
[----:B------:R-:W-:Y:S02]  /*2ffa0*/  ISETP.GE.U32.AND P3, PT, R217, R56, PT ;  /* 0x00000038d900720c */ /* 0x000fe40003f66070 */
[----:B------:R-:W-:Y:S01]  /*2ffb0*/  PRMT R56, R183, 0x7632, R56 ;  /* 0x00007632b7387816 */ /* 0x000fe20000000038 */
[----:B------:R2:W2:Y:S01]  /*2ffc0*/  LDL.S16 R115, [R1+0x164] ;  /* 0x0001640001737983 */ /* 0x0004a20000100600 */
[----:B------:R-:W-:Y:S01]  /*2ffd0*/  MUFU.EX2 R183, R204 ;  /* 0x000000cc00b77308 */ /* 0x000fe20000000800 */
[----:B------:R-:W-:Y:S02]  /*2ffe0*/  PRMT R55, R158, 0x7632, R55 ;  /* 0x000076329e377816 */ /* 0x000fe40000000037 */
[----:B-1----:R1:W2:Y:S01]  /*2fff0*/  LDL.S16 R143, [R1+0x160] ;  /* 0x00016000018f7983 */ /* 0x0022a20000100600 */
[----:B----4-:R-:W-:Y:S05]  /*30000*/  @!P2 HADD2 R140, -R56.H0_H0, -RZ.H0_H0 ;  /* 0xa00000ff388ca230 */ /* 0x010fea0000000900 */
[----:B------:R-:W-:Y:S01]  /*30010*/  PRMT R61, R140, 0x7610, R61 ;  /* 0x000076108c3d7816 */ /* 0x000fe2000000003d */
[----:B---3--:R-:W-:Y:S05]  /*30020*/  @!P5 HADD2 R114, -R57.H0_H0, -RZ.H0_H0 ;  /* 0xa00000ff3972d230 */ /* 0x008fea0000000900 */
[----:B------:R-:W-:Y:S01]  /*30030*/  PRMT R144, R114, 0x7610, R144 ;  /* 0x0000761072907816 */ /* 0x000fe20000000090 */
[----:B------:R3:W-:Y:S04]  /*30040*/  @!P5 STL.S16 [R1+0x198], R114 ;  /* 0x000198720100d387 */ /* 0x0007e80000100600 */
[----:B------:R4:W-:Y:S01]  /*30050*/  @!P2 STL.S16 [R1+0x1ac], R140 ;  /* 0x0001ac8c0100a387 */ /* 0x0009e20000100600 */
[----:B---3--:R-:W-:Y:S02]  /*30060*/  PRMT R114, R57, 0x5410, R56 ;  /* 0x0000541039727816 */ /* 0x008fe40000000038 */
[----:B------:R-:W-:Y:S02]  /*30070*/  @!P5 PRMT R57, R144, 0x5410, RZ ;  /* 0x000054109039d816 */ /* 0x000fe400000000ff */
[----:B------:R-:W-:Y:S01]  /*30080*/  ISETP.GE.U32.AND P5, PT, R217, R113, PT ;  /* 0x00000071d900720c */ /* 0x000fe20003fa6070 */
[----:B----4-:R1:W3:Y:S01]  /*30090*/  LDL.S16 R140, [R1+0x170] ;  /* 0x00017000018c7983 */ /* 0x0102e20000100600 */
[----:B------:R-:W-:Y:S02]  /*300a0*/  @!P2 PRMT R56, R61, 0x5410, RZ ;  /* 0x000054103d38a816 */ /* 0x000fe400000000ff */
[----:B------:R-:W-:Y:S01]  /*300b0*/  LOP3.LUT R61, R76, 0xff, RZ, 0xc0, !PT ;  /* 0x000000ff4c3d7812 */ /* 0x000fe200078ec0ff */
[----:B------:R-:W-:Y:S01]  /*300c0*/  ST.E.U16 [R174.64+0x90], R57 ;  /* 0x00009039ae007985 */ /* 0x000fe2000c101504 */
[----:B------:R-:W-:Y:S02]  /*300d0*/  PRMT R113, R59, 0x5410, R58 ;  /* 0x000054103b717816 */ /* 0x000fe4000000003a */
[----:B------:R-:W-:Y:S01]  /*300e0*/  ISETP.GE.U32.AND P2, PT, R217, R61, PT ;  /* 0x0000003dd900720c */ /* 0x000fe20003f46070 */
[----:B------:R4:W-:Y:S01]  /*300f0*/  ST.E.U16 [R174.64+0x92], R56 ;  /* 0x00009238ae007985 */ /* 0x0009e2000c101504 */
[----:B------:R-:W-:Y:S02]  /*30100*/  LOP3.LUT R61, R122, 0xff, RZ, 0xc0, !PT ;  /* 0x000000ff7a3d7812 */ /* 0x000fe400078ec0ff */
[----:B------:R-:W-:Y:S01]  /*30110*/  PRMT R76, R77, 0x7632, R76 ;  /* 0x000076324d4c7816 */ /* 0x000fe2000000004c */
[----:B--2---:R-:W-:Y:S05]  /*30120*/  @!P5 HADD2 R118, -R59.H0_H0, -RZ.H0_H0 ;  /* 0xa00000ff3b76d230 */ /* 0x004fea0000000900 */
[----:B------:R-:W-:Y:S01]  /*30130*/  PRMT R69, R118, 0x7610, R69 ;  /* 0x0000761076457816 */ /* 0x000fe20000000045 */
[----:B------:R2:W-:Y:S03]  /*30140*/  @!P5 STL.S16 [R1+0x178], R118 ;  /* 0x000178760100d387 */ /* 0x0005e60000100600 */
[----:B------:R-:W-:Y:S05]  /*30150*/  @!P5 PRMT R59, R69, 0x5410, RZ ;  /* 0x00005410453bd816 */ /* 0x000fea00000000ff */
[----:B------:R1:W-:Y:S01]  /*30160*/  ST.E.U16 [R168.64+0x90], R59 ;  /* 0x0000903ba8007985 */ /* 0x0003e2000c101504 */
[----:B------:R-:W-:Y:S01]  /*30170*/  @!P0 HADD2 R139, -R58.H0_H0, -RZ.H0_H0 ;  /* 0xa00000ff3a8b8230 */ /* 0x000fe20000000900 */
[----:B----4-:R-:W-:Y:S04]  /*30180*/  PRMT R56, R158, 0x7610, R56 ;  /* 0x000076109e387816 */ /* 0x010fe80000000038 */
[----:B------:R-:W-:Y:S01]  /*30190*/  PRMT R65, R139, 0x7610, R65 ;  /* 0x000076108b417816 */ /* 0x000fe20000000041 */
[----:B------:R-:W-:Y:S03]  /*301a0*/  @!P6 HADD2 R115, -R80.H0_H0, -RZ.H0_H0 ;  /* 0xa00000ff5073e230 */ /* 0x000fe60000000900 */
[----:B------:R-:W-:Y:S01]  /*301b0*/  @!P0 PRMT R58, R65, 0x5410, RZ ;  /* 0x00005410413a8816 */ /* 0x000fe200000000ff */
[----:B--2---:R2:W4:Y:S01]  /*301c0*/  LDL.S16 R118, [R1+0x154] ;  /* 0x0001540001767983 */ /* 0x0045220000100600 */
[----:B------:R-:W-:Y:S02]  /*301d0*/  LOP3.LUT R65, R60, 0xffff, RZ, 0xc0, !PT ;  /* 0x0000ffff3c417812 */ /* 0x000fe400078ec0ff */
[C---:B------:R-:W-:Y:S01]  /*301e0*/  PRMT R60, R128.reuse, 0x7632, R60 ;  /* 0x00007632803c7816 */ /* 0x040fe2000000003c */
[----:B------:R2:W-:Y:S01]  /*301f0*/  @!P0 STL.S16 [R1+0x174], R139 ;  /* 0x0001748b01008387 */ /* 0x0005e20000100600 */
[----:B------:R-:W-:Y:S02]  /*30200*/  ISETP.GE.U32.AND P0, PT, R217, R61, PT ;  /* 0x0000003dd900720c */ /* 0x000fe40003f06070 */
[----:B------:R-:W-:Y:S01]  /*30210*/  PRMT R61, R128, 0x7610, R61 ;  /* 0x00007610803d7816 */ /* 0x000fe2000000003d */
[----:B------:R2:W-:Y:S01]  /*30220*/  ST.E.U16 [R168.64+0x92], R58 ;  /* 0x0000923aa8007985 */ /* 0x0005e2000c101504 */
[----:B------:R-:W-:Y:S02]  /*30230*/  PRMT R67, R115, 0x7610, R67 ;  /* 0x0000761073437816 */ /* 0x000fe40000000043 */
[----:B-1----:R-:W-:Y:S07]  /*30240*/  PRMT R59, R155, 0x7632, R59 ;  /* 0x000076329b3b7816 */ /* 0x002fee000000003b */
[----:B------:R-:W-:Y:S05]  /*30250*/  @!P0 HADD2 R143, -R61.H0_H0, -RZ.H0_H0 ;  /* 0xa00000ff3d8f8230 */ /* 0x000fea0000000900 */
[----:B------:R-:W-:Y:S01]  /*30260*/  PRMT R64, R143, 0x7610, R64 ;  /* 0x000076108f407816 */ /* 0x000fe20000000040 */
[----:B--2---:R1:W2:Y:S04]  /*30270*/  LDL.S16 R139, [R1+0x15c] ;  /* 0x00015c00018b7983 */ /* 0x0042a80000100600 */
[----:B------:R-:W-:Y:S01]  /*30280*/  @!P0 STL.S16 [R1+0x160], R143 ;  /* 0x0001608f01008387 */ /* 0x000fe20000100600 */
[----:B------:R-:W-:Y:S03]  /*30290*/  PRMT R58, R156, 0x7610, R58 ;  /* 0x000076109c3a7816 */ /* 0x000fe6000000003a */
[----:B------:R1:W-:Y:S04]  /*302a0*/  @!P6 STL.S16 [R1+0x164], R115 ;  /* 0x000164730100e387 */ /* 0x0003e80000100600 */
[----:B------:R2:W2:Y:S01]  /*302b0*/  LDL.S16 R69, [R1+0x144] ;  /* 0x0001440001457983 */ /* 0x0004a20000100600 */
[----:B-1----:R-:W-:Y:S02]  /*302c0*/  PRMT R115, R61, 0x5410, R60 ;  /* 0x000054103d737816 */ /* 0x002fe4000000003c */
[----:B------:R-:W-:Y:S02]  /*302d0*/  @!P0 PRMT R61, R64, 0x5410, RZ ;  /* 0x00005410403d8816 */ /* 0x000fe400000000ff */
[----:B------:R-:W-:Y:S03]  /*302e0*/  LOP3.LUT R64, R122, 0xffff, RZ, 0xc0, !PT ;  /* 0x0000ffff7a407812 */ /* 0x000fe600078ec0ff */
[----:B------:R-:W-:Y:S01]  /*302f0*/  ST.E.U16 [R172.64+0x8e], R61 ;  /* 0x00008e3dac007985 */ /* 0x000fe2000c101504 */
[----:B------:R-:W-:Y:S04]  /*30300*/  SHF.R.U32.HI R64, RZ, 0x8, R64 ;  /* 0x00000008ff407819 */ /* 0x000fe80000011640 */
[----:B------:R-:W-:Y:S04]  /*30310*/  LOP3.LUT R64, R64, 0xffff, RZ, 0xc0, !PT ;  /* 0x0000ffff40407812 */ /* 0x000fe800078ec0ff */
[C---:B------:R-:W-:Y:S11]  /*30320*/  ISETP.GE.U32.AND P0, PT, R217.reuse, R64, PT ;  /* 0x00000040d900720c */ /* 0x040ff60003f06070 */
[----:B------:R-:W-:Y:S02]  /*30330*/  @!UPT UIADD3 URZ, URZ, URZ, URZ ;  /* 0x0000003f3f3ff290 */ /* 0x000fe4000fffe03f */
[----:B---3--:R-:W-:Y:S05]  /*30340*/  @!P0 HADD2 R140, -R60.H0_H0, -RZ.H0_H0 ;  /* 0xa00000ff3c8c8230 */ /* 0x008fea0000000900 */
[----:B------:R-:W-:Y:S01]  /*30350*/  PRMT R64, R140, 0x7610, R64 ;  /* 0x000076108c407816 */ /* 0x000fe20000000040 */
[----:B------:R-:W-:Y:S03]  /*30360*/  @!P0 STL.S16 [R1+0x170], R140 ;  /* 0x0001708c01008387 */ /* 0x000fe60000100600 */
[----:B------:R-:W-:Y:S01]  /*30370*/  @!P0 PRMT R60, R64, 0x5410, RZ ;  /* 0x00005410403c8816 */ /* 0x000fe200000000ff */
[----:B------:R1:W3:Y:S01]  /*30380*/  LDL.S16 R143, [R1+0x150] ;  /* 0x00015000018f7983 */ /* 0x0002e20000100600 */
[--C-:B------:R-:W-:Y:S02]  /*30390*/  SHF.R.U32.HI R64, RZ, 0x10, R122.reuse ;  /* 0x00000010ff407819 */ /* 0x100fe4000001167a */
[----:B------:R-:W-:Y:S01]  /*303a0*/  SHF.R.U32.HI R122, RZ, 0x18, R122 ;  /* 0x00000018ff7a7819 */ /* 0x000fe2000001167a */
[----:B------:R1:W-:Y:S01]  /*303b0*/  ST.E.U16 [R172.64+0x90], R60 ;  /* 0x0000903cac007985 */ /* 0x0003e2000c101504 */
[----:B------:R-:W-:Y:S02]  /*303c0*/  LOP3.LUT R64, R64, 0xff, RZ, 0xc0, !PT ;  /* 0x000000ff40407812 */ /* 0x000fe400078ec0ff */
[C---:B------:R-:W-:Y:S02]  /*303d0*/  ISETP.GE.U32.AND P0, PT, R217.reuse, R122, PT ;  /* 0x0000007ad900720c */ /* 0x040fe40003f06070 */
[----:B------:R-:W-:Y:S02]  /*303e0*/  ISETP.GE.U32.AND P5, PT, R217, R64, PT ;  /* 0x00000040d900720c */ /* 0x000fe40003fa6070 */
[----:B-1----:R-:W-:Y:S11]  /*303f0*/  PRMT R60, R155, 0x7610, R60 ;  /* 0x000076109b3c7816 */ /* 0x002ff6000000003c */
[----:B----4-:R-:W-:Y:S05]  /*30400*/  @!P5 HADD2 R118, -R77.H0_H0, -RZ.H0_H0 ;  /* 0xa00000ff4d76d230 */ /* 0x010fea0000000900 */
[----:B------:R-:W-:Y:S01]  /*30410*/  PRMT R128, R118, 0x7610, R128 ;  /* 0x0000761076807816 */ /* 0x000fe20000000080 */
[----:B------:R1:W-:Y:S04]  /*30420*/  @!P5 STL.S16 [R1+0x154], R118 ;  /* 0x000154760100d387 */ /* 0x0003e80000100600 */
[----:B------:R4:W4:Y:S01]  /*30430*/  LDL.S16 R140, [R1+0x140] ;  /* 0x00014000018c7983 */ /* 0x0009220000100600 */
[----:B--2---:R-:W-:Y:S01]  /*30440*/  @!P0 HADD2 R139, -R76.H0_H0, -RZ.H0_H0 ;  /* 0xa00000ff4c8b8230 */ /* 0x004fe20000000900 */
[----:B-1----:R-:W-:Y:S02]  /*30450*/  PRMT R118, R77, 0x5410, R76 ;  /* 0x000054104d767816 */ /* 0x002fe4000000004c */
[----:B------:R-:W-:Y:S02]  /*30460*/  @!P5 PRMT R77, R128, 0x5410, RZ ;  /* 0x00005410804dd816 */ /* 0x000fe400000000ff */
[----:B------:R1:W-:Y:S01]  /*30470*/  @!P0 STL.S16 [R1+0x15c], R139 ;  /* 0x00015c8b01008387 */ /* 0x0003e20000100600 */
[----:B------:R-:W-:Y:S02]  /*30480*/  PRMT R64, R139, 0x7610, R64 ;  /* 0x000076108b407816 */ /* 0x000fe40000000040 */
[----:B------:R-:W-:Y:S01]  /*30490*/  LOP3.LUT P5, RZ, R220, 0x100000, RZ, 0xc0, !PT ;  /* 0x00100000dcff7812 */ /* 0x000fe200078ac0ff */
[----:B------:R2:W2:Y:S01]  /*304a0*/  LDL.S16 R128, [R1+0x12c] ;  /* 0x00012c0001807983 */ /* 0x0004a20000100600 */
[----:B------:R-:W-:Y:S02]  /*304b0*/  @!P0 PRMT R76, R64, 0x5410, RZ ;  /* 0x00005410404c8816 */ /* 0x000fe400000000ff */
[----:B------:R-:W-:Y:S01]  /*304c0*/  ISETP.GE.U32.AND P0, PT, R217, R126, PT ;  /* 0x0000007ed900720c */ /* 0x000fe20003f06070 */
[----:B------:R-:W-:Y:S01]  /*304d0*/  ST.E.U16 [R170.64+0x90], R77 ;  /* 0x0000904daa007985 */ /* 0x000fe2000c101504 */
[----:B------:R-:W-:Y:S02]  /*304e0*/  PRMT R126, R80, 0x5410, R75 ;  /* 0x00005410507e7816 */ /* 0x000fe4000000004b */
[----:B------:R-:W-:Y:S01]  /*304f0*/  @!P6 PRMT R80, R67, 0x5410, RZ ;  /* 0x000054104350e816 */ /* 0x000fe200000000ff */
[----:B------:R1:W-:Y:S01]  /*30500*/  ST.E.U16 [R170.64+0x92], R76 ;  /* 0x0000924caa007985 */ /* 0x0003e2000c101504 */
[----:B------:R-:W-:Y:S01]  /*30510*/  ISETP.GE.U32.AND P6, PT, R217, R65, PT ;  /* 0x00000041d900720c */ /* 0x000fe20003fc6070 */
[----:B------:R-:W-:Y:S01]  /*30520*/  IMAD.WIDE.U32 R64, R78, -0x2daee0ad, RZ ;  /* 0xd2511f534e407825 */ /* 0x000fe200078e00ff */
[----:B------:R-:W-:Y:S01]  /*30530*/  PRMT R78, R79, 0x7632, R78 ;  /* 0x000076324f4e7816 */ /* 0x000fe2000000004e */
[----:B------:R-:W-:Y:S03]  /*30540*/  ST.E.U16 [R174.64+0xa0], R80 ;  /* 0x0000a050ae007985 */ /* 0x000fe6000c101504 */
[----:B------:R-:W-:Y:S02]  /*30550*/  LOP3.LUT R67, R65, R243, R124, 0x96, !PT ;  /* 0x000000f341437212 */ /* 0x000fe400078e967c */
[----:B------:R-:W-:Y:S02]  /*30560*/  LOP3.LUT R62, R64, 0xff, RZ, 0xc0, !PT ;  /* 0x000000ff403e7812 */ /* 0x000fe400078ec0ff */
[----:B------:R-:W-:Y:S01]  /*30570*/  SHF.R.U32.HI R49, RZ, 0x18, R64 ;  /* 0x00000018ff317819 */ /* 0x000fe20000011640 */
[----:B-1----:R1:W2:Y:S02]  /*30580*/  LDL.S16 R139, [R1+0x130] ;  /* 0x00013000018b7983 */ /* 0x0022a40000100600 */
[----:B------:R-:W-:Y:S05]  /*30590*/  @!P6 HADD2 R69, -R75.H0_H0, -RZ.H0_H0 ;  /* 0xa00000ff4b45e230 */ /* 0x000fea0000000900 */
[----:B------:R-:W-:Y:S01]  /*305a0*/  PRMT R68, R69, 0x7610, R68 ;  /* 0x0000761045447816 */ /* 0x000fe20000000044 */
[----:B------:R1:W-:Y:S03]  /*305b0*/  @!P6 STL.S16 [R1+0x144], R69 ;  /* 0x000144450100e387 */ /* 0x0003e60000100600 */
[----:B------:R-:W-:Y:S01]  /*305c0*/  @!P6 PRMT R75, R68, 0x5410, RZ ;  /* 0x00005410444be816 */ /* 0x000fe200000000ff */
[----:B------:R2:W2:Y:S01]  /*305d0*/  LDL.S16 R124, [R1+0x128] ;  /* 0x00012800017c7983 */ /* 0x0004a20000100600 */
[----:B------:R-:W-:Y:S02]  /*305e0*/  LOP3.LUT R68, R67, 0xffff, RZ, 0xc0, !PT ;  /* 0x0000ffff43447812 */ /* 0x000fe400078ec0ff */
[----:B------:R-:W-:Y:S01]  /*305f0*/  PRMT R76, R60, 0x5410, R59 ;  /* 0x000054103c4c7816 */ /* 0x000fe2000000003b */
        /* <DEDUP_REMOVED lines=24> */
[----:B--2---:R-:W-:Y:S05]  /*30780*/  @!P6 HADD2 R128, -R69.H0_H0, -RZ.H0_H0 ;  /* 0xa00000ff4580e230 */ /* 0x004fea0000000900 */
[----:B------:R-:W-:Y:S01]  /*30790*/  PRMT R127, R128, 0x7610, R127 ;  /* 0x00007610807f7816 */ /* 0x000fe2000000007f */
[----:B------:R-:W-:Y:S05]  /*307a0*/  @!P4 HADD2 R139, -R70.H0_H0, -RZ.H0_H0 ;  /* 0xa00000ff468bc230 */ /* 0x000fea0000000900 */
[----:B------:R-:W-:Y:S01]  /*307b0*/  PRMT R138, R139, 0x7610, R138 ;  /* 0x000076108b8a7816 */ /* 0x000fe2000000008a */
[----:B------:R-:W-:Y:S04]  /*307c0*/  @!P4 STL.S16 [R1+0x130], R139 ;  /* 0x0001308b0100c387 */ /* 0x000fe80000100600 */
[----:B------:R2:W-:Y:S01]  /*307d0*/  @!P6 STL.S16 [R1+0x12c], R128 ;  /* 0x00012c800100e387 */ /* 0x0005e20000100600 */
[----:B------:R-:W-:Y:S05]  /*307e0*/  @!P1 HADD2 R124, -R72.H0_H0, -RZ.H0_H0 ;  /* 0xa00000ff487c9230 */ /* 0x000fea0000000900 */
[----:B------:R-:W-:Y:S01]  /*307f0*/  PRMT R123, R124, 0x7610, R123 ;  /* 0x000076107c7b7816 */ /* 0x000fe2000000007b */
[----:B------:R-:W-:Y:S01]  /*30800*/  @!P1 STL.S16 [R1+0x128], R124 ;  /* 0x0001287c01009387 */ /* 0x000fe20000100600 */
[----:B--2---:R-:W-:Y:S02]  /*30810*/  PRMT R128, R70, 0x5410, R69 ;  /* 0x0000541046807816 */ /* 0x004fe40000000045 */
        /* <DEDUP_REMOVED lines=9> */
[----:B------:R-:W-:Y:S02]  /*308b0*/  @!P1 PRMT R72, R123, 0x5410, RZ ;  /* 0x000054107b489816 */ /* 0x000fe400000000ff */
[----:B------:R-:W-:Y:S02]  /*308c0*/  LOP3.LUT R50, R62, 0xffff, RZ, 0xc0, !PT ;  /* 0x0000ffff3e327812 */ /* 0x000fe400078ec0ff */
[----:B------:R-:W-:Y:S01]  /*308d0*/  IADD3 R62, R193, 0x3, RZ ;  /* 0x00000003c13e7810 */ /* 0x000fe20007ffe0ff */
[----:B------:R-:W-:Y:S01]  /*308e0*/  ST.E.U16 [R170.64+0xa0], R72 ;  /* 0x0000a048aa007985 */ /* 0x000fe2000c101504 */
[----:B------:R-:W-:Y:S01]  /*308f0*/  ISETP.GE.U32.AND P1, PT, R217, R50, PT ;  /* 0x00000032d900720c */ /* 0x000fe20003f26070 */
[----:B------:R-:W2:Y:S01]  /*30900*/  MUFU.EX2 R193, R216 ;  /* 0x000000d800c17308 */ /* 0x000ea20000000800 */
[----:B------:R-:W-:Y:S02]  /*30910*/  LOP3.LUT R151, R215, R62, RZ, 0x3c, !PT ;  /* 0x0000003ed7977212 */ /* 0x000fe400078e3cff */
[----:B------:R-:W-:Y:S02]  /*30920*/  SHF.R.U32.HI R64, RZ, 0x10, R64 ;  /* 0x00000010ff407819 */ /* 0x000fe40000011640 */
[----:B------:R-:W-:Y:S02]  /*30930*/  LOP3.LUT R62, R151, R213, RZ, 0x3c, !PT ;  /* 0x000000d5973e7212 */ /* 0x000fe400078e3cff */
[----:B------:R-:W-:Y:S01]  /*30940*/  PRMT R67, R132, 0x7632, R67 ;  /* 0x0000763284437816 */ /* 0x000fe20000000043 */
        /* <DEDUP_REMOVED lines=11> */
[----:B---3--:R-:W-:Y:S01]  /*30a00*/  PRMT R122, R79, 0x5410, R78 ;  /* 0x000054104f7a7816 */ /* 0x008fe2000000004e */
[----:B----4-:R-:W-:Y:S05]  /*30a10*/  @!P5 HADD2 R121, -R79.H0_H0, -RZ.H0_H0 ;  /* 0xa00000ff4f79d230 */ /* 0x010fea0000000900 */
[----:B------:R-:W-:Y:S01]  /*30a20*/  PRMT R50, R121, 0x7610, R50 ;  /* 0x0000761079327816 */ /* 0x000fe20000000032 */
[----:B------:R3:W-:Y:S03]  /*30a30*/  @!P5 STL.S16 [R1+0x11c], R121 ;  /* 0x00011c790100d387 */ /* 0x0007e60000100600 */
[----:B------:R-:W-:Y:S01]  /*30a40*/  @!P5 PRMT R79, R50, 0x5410, RZ ;  /* 0x00005410324fd816 */ /* 0x000fe200000000ff */
[----:B------:R1:W4:Y:S01]  /*30a50*/  LDL.S16 R138, [R1+0x114] ;  /* 0x00011400018a7983 */ /* 0x0003220000100600 */
[--C-:B------:R-:W-:Y:S02]  /*30a60*/  LOP3.LUT R50, R179, R239, R62.reuse, 0x96, !PT ;  /* 0x000000efb3327212 */ /* 0x100fe400078e963e */
[----:B------:R-:W-:Y:S01]  /*30a70*/  ISETP.GE.U32.AND P5, PT, R217, R49, PT ;  /* 0x00000031d900720c */ /* 0x000fe20003fa6070 */
[----:B------:R1:W2:Y:S01]  /*30a80*/  LDL.S16 R123, [R1+0x108] ;  /* 0x00010800017b7983 */ /* 0x0002a20000100600 */
        /* <DEDUP_REMOVED lines=8> */
[----:B---3--:R1:W3:Y:S03]  /*30b10*/  LDL.S16 R121, [R1+0x110] ;  /* 0x0001100001797983 */ /* 0x0082e60000100600 */
        /* <DEDUP_REMOVED lines=13> */
[----:B----4-:R-:W-:Y:S02]  /*30bf0*/  @!P3 HADD2 R138, -R78.H0_H0, -RZ.H0_H0 ;  /* 0xa00000ff4e8ab230 */ /* 0x010fe40000000900 */
[----:B--2---:R-:W-:Y:S03]  /*30c00*/  @!P0 HADD2 R123, -R67.H0_H0, -RZ.H0_H0 ;  /* 0xa00000ff437b8230 */ /* 0x004fe60000000900 */
[----:B------:R-:W-:Y:S01]  /*30c10*/  PRMT R137, R138, 0x7610, R137 ;  /* 0x000076108a897816 */ /* 0x000fe20000000089 */
[----:B------:R2:W-:Y:S01]  /*30c20*/  @!P3 STL.S16 [R1+0x114], R138 ;  /* 0x0001148a0100b387 */ /* 0x0005e20000100600 */
[----:B------:R-:W-:Y:S02]  /*30c30*/  @!P6 HADD2 R143, -R66.H0_H0, -RZ.H0_H0 ;  /* 0xa00000ff428fe230 */ /* 0x000fe40000000900 */
        /* <DEDUP_REMOVED lines=9> */
[----:B---3--:R-:W-:Y:S01]  /*30cd0*/  @!P2 HADD2 R121, -R68.H0_H0, -RZ.H0_H0 ;  /* 0xa00000ff4479a230 */ /* 0x008fe20000000900 */
[----:B------:R-:W-:Y:S04]  /*30ce0*/  LOP3.LUT R3, R3, 0xffff, RZ, 0xc0, !PT ;  /* 0x0000ffff03037812 */ /* 0x000fe800078ec0ff */
[----:B------:R-:W-:Y:S01]  /*30cf0*/  PRMT R129, R121, 0x7610, R129 ;  /* 0x0000761079817816 */ /* 0x000fe20000000081 */
[----:B------:R3:W-:Y:S04]  /*30d00*/  @!P2 STL.S16 [R1+0x110], R121 ;  /* 0x000110790100a387 */ /* 0x0007e80000100600 */
[----:B------:R1:W4:Y:S04]  /*30d10*/  LDL.S16 R140, [R1+0xe0] ;  /* 0x0000e000018c7983 */ /* 0x0003280000100600 */
[----:B------:R1:W4:Y:S04]  /*30d20*/  LDL.S16 R139, [R1+0xdc] ;  /* 0x0000dc00018b7983 */ /* 0x0003280000100600 */
[----:B--2---:R1:W2:Y:S04]  /*30d30*/  LDL.S16 R138, [R1+0xf4] ;  /* 0x0000f400018a7983 */ /* 0x0042a80000100600 */
[----:B------:R1:W2:Y:S01]  /*30d40*/  LDL.S16 R137, [R1+0xf0] ;  /* 0x0000f00001897983 */ /* 0x0002a20000100600 */
[----:B---3--:R-:W-:Y:S02]  /*30d50*/  PRMT R121, R68, 0x5410, R67 ;  /* 0x0000541044797816 */ /* 0x008fe40000000043 */
[----:B------:R-:W-:Y:S02]  /*30d60*/  @!P2 PRMT R68, R129, 0x5410, RZ ;  /* 0x000054108144a816 */ /* 0x000fe400000000ff */
[----:B------:R-:W-:Y:S01]  /*30d70*/  ISETP.GE.U32.AND P2, PT, R217, R3, PT ;  /* 0x00000003d900720c */ /* 0x000fe20003f46070 */
[----:B------:R1:W3:Y:S01]  /*30d80*/  LDL.S16 R129, [R1+0xec] ;  /* 0x0000ec0001817983 */ /* 0x0002e20000100600 */
[--C-:B------:R-:W-:Y:S02]  /*30d90*/  SHF.R.U32.HI R3, RZ, 0x18, R0.reuse ;  /* 0x00000018ff037819 */ /* 0x100fe40000011600 */
[----:B------:R-:W-:Y:S01]  /*30da0*/  SHF.R.U32.HI R0, RZ, 0x10, R0 ;  /* 0x00000010ff007819 */ /* 0x000fe20000011600 */
[----:B------:R1:W-:Y:S01]  /*30db0*/  @!P0 STL.S16 [R1+0x108], R123 ;  /* 0x0001087b01008387 */ /* 0x0003e20000100600 */
[----:B------:R-:W-:Y:S02]  /*30dc0*/  @!P0 PRMT R67, R47, 0x5410, RZ ;  /* 0x000054102f438816 */ /* 0x000fe400000000ff */
[----:B------:R-:W-:Y:S01]  /*30dd0*/  LOP3.LUT R0, R0, 0xff, RZ, 0xc0, !PT ;  /* 0x000000ff00007812 */ /* 0x000fe200078ec0ff */
[----:B------:R-:W-:Y:S01]  /*30de0*/  ST.E.U16 [R168.64+0xb0], R68 ;  /* 0x0000b044a8007985 */ /* 0x000fe2000c101504 */
[----:B------:R-:W-:Y:S02]  /*30df0*/  ISETP.GE.U32.AND P0, PT, R217, R3, PT ;  /* 0x00000003d900720c */ /* 0x000fe40003f06070 */
[----:B------:R-:W-:Y:S01]  /*30e00*/  LOP3.LUT R47, R50, 0xff, RZ, 0xc0, !PT ;  /* 0x000000ff322f7812 */ /* 0x000fe200078ec0ff */
[----:B------:R-:W-:Y:S04]  /*30e10*/  ST.E.U16 [R168.64+0xb2], R67 ;  /* 0x0000b243a8007985 */ /* 0x000fe8000c101504 */
[----:B-1----:R1:W3:Y:S04]  /*30e20*/  LDL.S16 R123, [R1+0xe8] ;  /* 0x0000e800017b7983 */ /* 0x0022e80000100600 */
        /* <DEDUP_REMOVED lines=14> */
[----:B--2---:R-:W-:Y:S01]  /*30f10*/  @!P3 HADD2 R138, -R44.H0_H0, -RZ.H0_H0 ;  /* 0xa00000ff2c8ab230 */ /* 0x004fe20000000900 */
[----:B------:R-:W-:Y:S02]  /*30f20*/  PRMT R131, R139, 0x7610, R131 ;  /* 0x000076108b837816 */ /* 0x000fe40000000083 */
[----:B------:R-:W-:Y:S01]  /*30f30*/  @!P4 STL.S16 [R1+0xdc], R139 ;  /* 0x0000dc8b0100c387 */ /* 0x000fe20000100600 */
[----:B------:R-:W-:Y:S01]  /*30f40*/  @!P2 HADD2 R137, -R43.H0_H0, -RZ.H0_H0 ;  /* 0xa00000ff2b89a230 */ /* 0x000fe20000000900 */
[----:B------:R-:W-:Y:S02]  /*30f50*/  PRMT R48, R138, 0x7610, R48 ;  /* 0x000076108a307816 */ /* 0x000fe40000000030 */
[----:B------:R-:W-:Y:S02]  /*30f60*/  @!P3 STL.S16 [R1+0xf4], R138 ;  /* 0x0000f48a0100b387 */ /* 0x000fe40000100600 */
[----:B------:R-:W-:Y:S02]  /*30f70*/  PRMT R3, R137, 0x7610, R3 ;  /* 0x0000761089037816 */ /* 0x000fe40000000003 */
[----:B------:R-:W-:Y:S01]  /*30f80*/  @!P2 STL.S16 [R1+0xf0], R137 ;  /* 0x0000f0890100a387 */ /* 0x000fe20000100600 */
[----:B---3--:R-:W-:Y:S05]  /*30f90*/  @!P1 HADD2 R129, -R46.H0_H0, -RZ.H0_H0 ;  /* 0xa00000ff2e819230 */ /* 0x008fea0000000900 */
[----:B------:R-:W-:Y:S01]  /*30fa0*/  PRMT R130, R129, 0x7610, R130 ;  /* 0x0000761081827816 */ /* 0x000fe20000000082 */
[----:B------:R2:W-:Y:S01]  /*30fb0*/  @!P1 STL.S16 [R1+0xec], R129 ;  /* 0x0000ec8101009387 */ /* 0x0005e20000100600 */
[--C-:B-1----:R-:W-:Y:S01]  /*30fc0*/  SHF.R.U32.HI R140, RZ, 0x18, R50.reuse ;  /* 0x00000018ff8c7819 */ /* 0x102fe20000011632 */
[----:B------:R-:W-:Y:S01]  /*30fd0*/  @!P0 HADD2 R123, -R45.H0_H0, -RZ.H0_H0 ;  /* 0xa00000ff2d7b8230 */ /* 0x000fe20000000900 */
[----:B--2---:R-:W-:Y:S02]  /*30fe0*/  LOP3.LUT R129, R0, 0xffff, RZ, 0xc0, !PT ;  /* 0x0000ffff00817812 */ /* 0x004fe400078ec0ff */
[----:B------:R-:W-:Y:S02]  /*30ff0*/  SHF.R.U32.HI R0, RZ, 0x10, R50 ;  /* 0x00000010ff007819 */ /* 0x000fe40000011632 */
[----:B------:R1:W-:Y:S01]  /*31000*/  @!P0 STL.S16 [R1+0xe8], R123 ;  /* 0x0000e87b01008387 */ /* 0x0003e20000100600 */
[----:B------:R-:W-:Y:S02]  /*31010*/  PRMT R52, R123, 0x7610, R52 ;  /* 0x000076107b347816 */ /* 0x000fe40000000034 */
[----:B------:R-:W-:Y:S01]  /*31020*/  LOP3.LUT R133, R0, 0xff, RZ, 0xc0, !PT ;  /* 0x000000ff00857812 */ /* 0x000fe200078ec0ff */
[----:B------:R3:W3:Y:S04]  /*31030*/  LDL.S16 R138, [R1+0x16c] ;  /* 0x00016c00018a7983 */ /* 0x0006e80000100600 */
[----:B------:R3:W4:Y:S04]  /*31040*/  LDL.S16 R167, [R1+0x17c] ;  /* 0x00017c0001a77983 */ /* 0x0007280000100600 */
[----:B------:R3:W3:Y:S04]  /*31050*/  LDL.S16 R187, [R1+0x158] ;  /* 0x0001580001bb7983 */ /* 0x0006e80000100600 */
        /* <DEDUP_REMOVED lines=61> */
[----:B------:R-:W-:Y:S02]  /*31430*/  ISETP.GE.U32.AND P2, PT, R217, R0, PT ;  /* 0x00000000d900720c */ /* 0x000fe40003f46070 */
[----:B------:R-:W-:Y:S02]  /*31440*/  F2FP.PACK_AB R62, R193, R192 ;  /* 0x000000c0c13e723e */ /* 0x000fe400000000ff */
        /* <DEDUP_REMOVED lines=10> */
[C---:B------:R-:W-:Y:S02]  /*314f0*/  PRMT R61, R62.reuse, 0x7632, R61 ;  /* 0x000076323e3d7816 */ /* 0x040fe4000000003d */
[----:B------:R-:W-:Y:S02]  /*31500*/  SHF.R.U32.HI R52, RZ, 0x8, R52 ;  /* 0x00000008ff347819 */ /* 0x000fe40000011634 */
[----:B------:R-:W-:Y:S02]  /*31510*/  PRMT R71, R62, 0x5410, R61 ;  /* 0x000054103e477816 */ /* 0x000fe4000000003d */
[----:B------:R-:W-:Y:S01]  /*31520*/  LOP3.LUT R52, R52, 0xffff, RZ, 0xc0, !PT ;  /* 0x0000ffff34347812 */ /* 0x000fe200078ec0ff */
[----:B---3--:R-:W-:Y:S05]  /*31530*/  @!P5 HADD2 R138, -R2.H0_H0, -RZ.H0_H0 ;  /* 0xa00000ff028ad230 */ /* 0x008fea0000000900 */
[----:B------:R-:W-:Y:S01]  /*31540*/  PRMT R40, R138, 0x7610, R40 ;  /* 0x000076108a287816 */ /* 0x000fe20000000028 */
[----:B------:R3:W-:Y:S04]  /*31550*/  @!P5 STL.S16 [R1+0x16c], R138 ;  /* 0x00016c8a0100d387 */ /* 0x0007e80000100600 */
[----:B------:R1:W2:Y:S01]  /*31560*/  LDL.S16 R136, [R1+0x148] ;  /* 0x0001480001887983 */ /* 0x0002a20000100600 */
[----:B---3--:R-:W-:Y:S02]  /*31570*/  PRMT R138, R2, 0x5410, R0 ;  /* 0x00005410028a7816 */ /* 0x008fe40000000000 */
[----:B------:R-:W-:Y:S02]  /*31580*/  @!P5 PRMT R2, R40, 0x5410, RZ ;  /* 0x000054102802d816 */ /* 0x000fe400000000ff */
[----:B------:R-:W-:Y:S03]  /*31590*/  LOP3.LUT R40, R3, 0xffff, RZ, 0xc0, !PT ;  /* 0x0000ffff03287812 */ /* 0x000fe600078ec0ff */
[----:B------:R-:W-:Y:S01]  /*315a0*/  ST.E.U16 [R172.64+0xbe], R2 ;  /* 0x0000be02ac007985 */ /* 0x000fe2000c101504 */
[----:B------:R-:W-:Y:S04]  /*315b0*/  SHF.R.U32.HI R40, RZ, 0x8, R40 ;  /* 0x00000008ff287819 */ /* 0x000fe80000011628 */
[----:B------:R-:W-:Y:S04]  /*315c0*/  LOP3.LUT R40, R40, 0xffff, RZ, 0xc0, !PT ;  /* 0x0000ffff28287812 */ /* 0x000fe800078ec0ff */
[----:B------:R-:W-:Y:S11]  /*315d0*/  ISETP.GE.U32.AND P5, PT, R217, R40, PT ;  /* 0x00000028d900720c */ /* 0x000ff60003fa6070 */
[----:B------:R-:W-:Y:S02]  /*315e0*/  @!UPT UIADD3 URZ, URZ, URZ, URZ ;  /* 0x0000003f3f3ff290 */ /* 0x000fe4000fffe03f */
[----:B----4-:R-:W-:Y:S05]  /*315f0*/  @!P5 HADD2 R167, -R0.H0_H0, -RZ.H0_H0 ;  /* 0xa00000ff00a7d230 */ /* 0x010fea0000000900 */
        /* <DEDUP_REMOVED lines=17> */
[----:B------:R-:W-:Y:S01]  /*31710*/  @!P6 STL.S16 [R1+0x158], R187 ;  /* 0x000158bb0100e387 */ /* 0x000fe20000100600 */
[----:B------:R-:W-:Y:S02]  /*31720*/  @!P5 PRMT R3, R164, 0x5410, RZ ;  /* 0x00005410a403d816 */ /* 0x000fe400000000ff */
[----:B------:R-:W-:Y:S02]  /*31730*/  @!P6 PRMT R40, R161, 0x5410, RZ ;  /* 0x00005410a128e816 */ /* 0x000fe400000000ff */
[C---:B------:R-:W-:Y:S01]  /*31740*/  ISETP.GE.U32.AND P6, PT, R217.reuse, R129, PT ;  /* 0x00000081d900720c */ /* 0x040fe20003fc6070 */
[----:B------:R1:W3:Y:S04]  /*31750*/  LDL.S16 R161, [R1+0x138] ;  /* 0x0001380001a17983 */ /* 0x0002e80000100600 */
[----:B------:R1:W-:Y:S01]  /*31760*/  @!P5 STL.S16 [R1+0x168], R166 ;  /* 0x000168a60100d387 */ /* 0x0003e20000100600 */
[----:B------:R-:W-:Y:S02]  /*31770*/  ISETP.GE.U32.AND P5, PT, R217, R47, PT ;  /* 0x0000002fd900720c */ /* 0x000fe40003fa6070 */
[----:B------:R-:W-:Y:S01]  /*31780*/  PRMT R47, R154, 0x7610, R47 ;  /* 0x000076109a2f7816 */ /* 0x000fe2000000002f */
[----:B------:R1:W-:Y:S04]  /*31790*/  ST.E.U16 [R170.64+0xc0], R40 ;  /* 0x0000c028aa007985 */ /* 0x0003e8000c101504 */
[----:B------:R1:W-:Y:S06]  /*317a0*/  ST.E.U16 [R170.64+0xc2], R3 ;  /* 0x0000c203aa007985 */ /* 0x0003ec000c101504 */
[----:B------:R-:W-:Y:S05]  /*317b0*/  @!P5 HADD2 R130, -R47.H0_H0, -RZ.H0_H0 ;  /* 0xa00000ff2f82d230 */ /* 0x000fea0000000900 */
[----:B------:R-:W-:Y:S01]  /*317c0*/  PRMT R162, R130, 0x7610, R162 ;  /* 0x0000761082a27816 */ /* 0x000fe200000000a2 */
[----:B------:R1:W-:Y:S04]  /*317d0*/  @!P5 STL.S16 [R1+0x14c], R130 ;  /* 0x00014c820100d387 */ /* 0x0003e80000100600 */
[----:B-1----:R1:W3:Y:S01]  /*317e0*/  LDL.S16 R166, [R1+0x124] ;  /* 0x0001240001a67983 */ /* 0x0022e20000100600 */
[C---:B------:R-:W-:Y:S02]  /*317f0*/  PRMT R40, R160.reuse, 0x7610, R40 ;  /* 0x00007610a0287816 */ /* 0x040fe40000000028 */
[----:B------:R-:W-:Y:S02]  /*31800*/  PRMT R3, R160, 0x7632, R3 ;  /* 0x00007632a0037816 */ /* 0x000fe40000000003 */
[----:B------:R-:W-:Y:S02]  /*31810*/  PRMT R130, R47, 0x5410, R48 ;  /* 0x000054102f827816 */ /* 0x000fe40000000030 */
[----:B------:R-:W-:Y:S02]  /*31820*/  @!P5 PRMT R47, R162, 0x5410, RZ ;  /* 0x00005410a22fd816 */ /* 0x000fe400000000ff */
[C---:B------:R-:W-:Y:S03]  /*31830*/  ISETP.GE.U32.AND P5, PT, R217.reuse, R133, PT ;  /* 0x00000085d900720c */ /* 0x040fe60003fa6070 */
[----:B------:R-:W-:Y:S01]  /*31840*/  ST.E.U16 [R174.64+0xd0], R47 ;  /* 0x0000d02fae007985 */ /* 0x000fe2000c101504 */
        /* <DEDUP_REMOVED lines=8> */
[----:B-1----:R-:W4:Y:S01]  /*318d0*/  LDL.LU R206, [R1+0x364] ;  /* 0x0003640001ce7983 */ /* 0x002f220000300800 */
[----:B------:R-:W-:Y:S01]  /*318e0*/  FADD.FTZ R191, R64, R149 ;  /* 0x0000009540bf7221 */ /* 0x000fe20000010000 */
[----:B------:R-:W-:Y:S02]  /*318f0*/  F2FP.PACK_AB R64, R194, R64 ;  /* 0x00000040c240723e */ /* 0x000fe400000000ff */
[----:B------:R1:W5:Y:S02]  /*31900*/  LDL.LU R241, [R1+0x360] ;  /* 0x0003600001f17983 */ /* 0x0003640000300800 */
[C---:B------:R-:W-:Y:S02]  /*31910*/  PRMT R63, R64.reuse, 0x7632, R63 ;  /* 0x00007632403f7816 */ /* 0x040fe4000000003f */
[----:B--2---:R1:W2:Y:S02]  /*31920*/  LDL.S16 R136, [R1+0x118] ;  /* 0x0001180001887983 */ /* 0x0042a40000100600 */
[----:B------:R-:W-:Y:S02]  /*31930*/  PRMT R129, R64, 0x5410, R63 ;  /* 0x0000541040817816 */ /* 0x000fe4000000003f */
[----:B------:R1:W2:Y:S01]  /*31940*/  LDL.S16 R162, [R1+0x120] ;  /* 0x0001200001a27983 */ /* 0x0002a20000100600 */
[----:B---3--:R-:W-:Y:S05]  /*31950*/  @!P5 HADD2 R167, -R64.H0_H0, -RZ.H0_H0 ;  /* 0xa00000ff40a7d230 */ /* 0x008fea0000000900 */
[----:B------:R-:W-:Y:S01]  /*31960*/  PRMT R57, R167, 0x7610, R57 ;  /* 0x00007610a7397816 */ /* 0x000fe20000000039 */
[----:B------:R-:W-:Y:S03]  /*31970*/  @!P5 STL.S16 [R1+0x13c], R167 ;  /* 0x00013ca70100d387 */ /* 0x000fe60000100600 */
[----:B------:R-:W-:Y:S02]  /*31980*/  @!P5 PRMT R64, R57, 0x5410, RZ ;  /* 0x000054103940d816 */ /* 0x000fe400000000ff */
[----:B------:R-:W-:Y:S01]  /*31990*/  ISETP.GE.U32.AND P5, PT, R217, R142, PT ;  /* 0x0000008ed900720c */ /* 0x000fe20003fa6070 */
[----:B------:R-:W-:Y:S02]  /*319a0*/  @!P6 HADD2 R161, -R63.H0_H0, -RZ.H0_H0 ;  /* 0xa00000ff3fa1e230 */ /* 0x000fe40000000900 */
[----:B------:R-:W-:Y:S03]  /*319b0*/  ST.E.U16 [R168.64+0xd0], R64 ;  /* 0x0000d040a8007985 */ /* 0x000fe6000c101504 */
        /* <DEDUP_REMOVED lines=163> */
[C---:B------:R-:W-:Y:S02]  /*323f0*/  PRMT R41, R42.reuse, 0x7632, R41 ;  /* 0x000076322a297816 */ /* 0x040fe40000000029 */
        /* <DEDUP_REMOVED lines=35> */
[----:B------:R4:W-:Y:S04]  /*32630*/  ST.E.U16 [R168.64+0xf2], R41 ;  /* 0x0000f229a8007985 */ /* 0x0009e8000c101504 */
[----:B------:R-:W-:Y:S04]  /*32640*/  @!P1 STL.S16 [R1+0xac], R154 ;  /* 0x0000ac9a01009387 */ /* 0x000fe80000100600 */
[----:B------:R1:W-:Y:S04]  /*32650*/  ST.E.U16 [R172.64+0xee], R2 ;  /* 0x0000ee02ac007985 */ /* 0x0003e8000c101504 */
[----:B------:R1:W-:Y:S01]  /*32660*/  @!P3 STL.S16 [R1+0xa8], R44 ;  /* 0x0000a82c0100b387 */ /* 0x0003e20000100600 */
[----:B--2---:R-:W-:Y:S03]  /*32670*/  IMAD.WIDE.U32 R56, R56, -0x326172a9, RZ ;  /* 0xcd9e8d5738387825 */ /* 0x004fe600078e00ff */
[----:B------:R2:W-:Y:S02]  /*32680*/  ST.E.U16 [R172.64+0xf0], R0 ;  /* 0x0000f000ac007985 */ /* 0x0005e4000c101504 */
[----:B------:R-:W-:Y:S02]  /*32690*/  LOP3.LUT R64, R177, R239, R56, 0x96, !PT ;  /* 0x000000efb1407212 */ /* 0x000fe400078e9638 */
        /* <DEDUP_REMOVED lines=57> */
[----:B------:R-:W-:Y:S02]  /*32a30*/  LOP3.LUT R51, R81, R51, RZ, 0xc0, !PT ;  /* 0x0000003351337212 */ /* 0x000fe400078ec0ff */
[----:B------:R-:W-:Y:S01]  /*32a40*/  LOP3.LUT R48, R90, R48, RZ, 0xc0, !PT ;  /* 0x000000305a307212 */ /* 0x000fe200078ec0ff */
[-C--:B---3--:R-:W-:Y:S05]  /*32a50*/  HMMA.16816.F32 R4, R40, R44.reuse, R4 ;  /* 0x0000002c2804723c */ /* 0x088fea0000001804 */
[----:B------:R-:W-:Y:S02]  /*32a60*/  LOP3.LUT R49, R92, R49, RZ, 0xc0, !PT ;  /* 0x000000315c317212 */ /* 0x000fe400078ec0ff */
[----:B------:R-:W-:Y:S02]  /*32a70*/  LOP3.LUT R0, R179, R239, R56, 0x96, !PT ;  /* 0x000000efb3007212 */ /* 0x000fe400078e9638 */
[----:B------:R-:W-:Y:S03]  /*32a80*/  LOP3.LUT R56, R79, R246, R142, 0x96, !PT ;  /* 0x000000f64f387212 */ /* 0x000fe600078e968e */
[-C--:B------:R-:W-:Y:S01]  /*32a90*/  LOP3.LUT R3, R57, R240.reuse, R208, 0x96, !PT ;  /* 0x000000f039037212 */ /* 0x080fe200078e96d0 */
[C---:B------:R-:W-:Y:S04]  /*32aa0*/  HMMA.16816.F32 R8, R48.reuse, R44, R8 ;  /* 0x0000002c3008723c */ /* 0x040fe80000001808 */
[----:B------:R-:W-:Y:S01]  /*32ab0*/  LOP3.LUT R77, R151, R213, RZ, 0x3c, !PT ;  /* 0x000000d5974d7212 */ /* 0x000fe200078e3cff */
[----:B------:R-:W-:Y:S02]  /*32ac0*/  IMAD.WIDE.U32 R80, R0, -0x2daee0ad, RZ ;  /* 0xd2511f5300507825 */ /* 0x000fe400078e00ff */
[----:B------:R-:W-:Y:S01]  /*32ad0*/  LOP3.LUT R44, R57, R240, R210, 0x96, !PT ;  /* 0x000000f0392c7212 */ /* 0x000fe200078e96d2 */
[-C--:B------:R-:W-:Y:S04]  /*32ae0*/  HMMA.16816.F32 R12, R48, R46.reuse, R12 ;  /* 0x0000002e300c723c */ /* 0x080fe8000000180c */
[----:B------:R-:W-:Y:S04]  /*32af0*/  IMAD.WIDE.U32 R56, R56, -0x2daee0ad, RZ ;  /* 0xd2511f5338387825 */ /* 0x000fe800078e00ff */
[C---:B------:R-:W-:Y:S04]  /*32b00*/  HMMA.16816.F32 R16, R40.reuse, R46, R16 ;  /* 0x0000002e2810723c */ /* 0x040fe80000001810 */
[--C-:B------:R-:W-:Y:S01]  /*32b10*/  SHF.R.U32.HI R62, RZ, 0x10, R56.reuse ;  /* 0x00000010ff3e7819 */ /* 0x100fe20000011638 */
[----:B------:R-:W-:Y:S01]  /*32b20*/  IMAD.WIDE.U32 R44, R44, -0x2daee0ad, RZ ;  /* 0xd2511f532c2c7825 */ /* 0x000fe200078e00ff */
[----:B------:R-:W-:Y:S02]  /*32b30*/  SHF.R.U32.HI R67, RZ, 0x18, R56 ;  /* 0x00000018ff437819 */ /* 0x000fe40000011638 */
[C---:B------:R-:W-:Y:S01]  /*32b40*/  LOP3.LUT R46, R56.reuse, 0xffff, RZ, 0xc0, !PT ;  /* 0x0000ffff382e7812 */ /* 0x040fe200078ec0ff */
[-C--:B-1----:R-:W-:Y:S03]  /*32b50*/  HMMA.16816.F32 R20, R40, R52.reuse, R20 ;  /* 0x000000342814723c */ /* 0x082fe60000001814 */
[-C--:B------:R-:W-:Y:S02]  /*32b60*/  LOP3.LUT R75, R45, R242.reuse, R182, 0x96, !PT ;  /* 0x000000f22d4b7212 */ /* 0x080fe400078e96b6 */
[----:B------:R-:W-:Y:S01]  /*32b70*/  LOP3.LUT R78, R81, R245, R44, 0x96, !PT ;  /* 0x000000f5514e7212 */ /* 0x000fe200078e962c */
[----:B------:R-:W-:Y:S01]  /*32b80*/  IMAD.WIDE.U32 R44, R3, -0x2daee0ad, RZ ;  /* 0xd2511f53032c7825 */ /* 0x000fe200078e00ff */
[----:B------:R-:W-:Y:S01]  /*32b90*/  LOP3.LUT R3, R57, R243, R144, 0x96, !PT ;  /* 0x000000f339037212 */ /* 0x000fe200078e9690 */
[C---:B------:R-:W-:Y:S04]  /*32ba0*/  HMMA.16816.F32 R24, R48.reuse, R52, R24 ;  /* 0x000000343018723c */ /* 0x040fe80000001818 */
[----:B------:R-:W-:Y:S01]  /*32bb0*/  LOP3.LUT R47, R56, 0xff, RZ, 0xc0, !PT ;  /* 0x000000ff382f7812 */ /* 0x000fe200078ec0ff */
[----:B------:R-:W-:Y:S01]  /*32bc0*/  IMAD.WIDE.U32 R78, R78, -0x326172a9, RZ ;  /* 0xcd9e8d574e4e7825 */ /* 0x000fe200078e00ff */
[----:B------:R-:W-:Y:S01]  /*32bd0*/  LOP3.LUT R72, R45, R242, R180, 0x96, !PT ;  /* 0x000000f22d487212 */ /* 0x000fe200078e96b4 */
[----:B------:R-:W1:Y:S01]  /*32be0*/  LDSM.16.MT88.4 R56, [R205+0x4400] ;  /* 0x00440000cd38783b */ /* 0x000e620000004200 */
[----:B------:R-:W-:Y:S01]  /*32bf0*/  LOP3.LUT R82, R65, R245, R44, 0x96, !PT ;  /* 0x000000f541527212 */ /* 0x000fe200078e962c */
[-C--:B------:R-:W-:Y:S03]  /*32c00*/  HMMA.16816.F32 R28, R48, R54.reuse, R28 ;  /* 0x00000036301c723c */ /* 0x080fe6000000181c */
[----:B------:R-:W-:Y:S01]  /*32c10*/  SHF.R.U32.HI R46, RZ, 0x8, R46 ;  /* 0x00000008ff2e7819 */ /* 0x000fe2000001162e */
[----:B------:R-:W-:Y:S01]  /*32c20*/  IMAD.WIDE.U32 R44, R66, -0x2daee0ad, RZ ;  /* 0xd2511f53422c7825 */ /* 0x000fe200078e00ff */
[----:B------:R-:W-:Y:S02]  /*32c30*/  LOP3.LUT R53, R3, 0xff, RZ, 0xc0, !PT ;  /* 0x000000ff03357812 */ /* 0x000fe400078ec0ff */
[----:B------:R-:W-:Y:S01]  /*32c40*/  PRMT R68, R47, 0x5410, R46 ;  /* 0x000054102f447816 */ /* 0x000fe2000000002e */
[----:B------:R-:W-:Y:S04]  /*32c50*/  HMMA.16816.F32 R32, R40, R54, R32 ;  /* 0x000000362820723c */ /* 0x000fe80000001820 */
[----:B------:R-:W-:Y:S01]  /*32c60*/  LOP3.LUT R0, R45, R243, R140, 0x96, !PT ;  /* 0x000000f32d007212 */ /* 0x000fe200078e968c */
[----:B------:R-:W-:Y:S01]  /*32c70*/  IMAD.WIDE.U32 R82, R82, -0x326172a9, RZ ;  /* 0xcd9e8d5752527825 */ /* 0x000fe200078e00ff */
[----:B------:R-:W-:Y:S02]  /*32c80*/  LOP3.LUT R45, R44, 0xffff, RZ, 0xc0, !PT ;  /* 0x0000ffff2c2d7812 */ /* 0x000fe400078ec0ff */
[--C-:B------:R-:W-:Y:S01]  /*32c90*/  SHF.R.U32.HI R63, RZ, 0x10, R44.reuse ;  /* 0x00000010ff3f7819 */ /* 0x100fe2000001162c */
[----:B------:R-:W-:Y:S03]  /*32ca0*/  IMAD.WIDE.U32 R54, R72, -0x326172a9, RZ ;  /* 0xcd9e8d5748367825 */ /* 0x000fe600078e00ff */
        /* <DEDUP_REMOVED lines=42> */
[----:B------:R-:W-:Y:S02]  /*32f50*/  LOP3.LUT R53, R53, R238, R178, 0x96, !PT ;  /* 0x000000ee35357212 */ /* 0x000fe400078e96b2 */
        /* <DEDUP_REMOVED lines=89> */
[----:B------:R-:W-:Y:S04]  /*334f0*/  IMAD.WIDE.U32 R52, R52, -0x2daee0ad, RZ ;  /* 0xd2511f5334347825 */ /* 0x000fe800078e00ff */
[C---:B------:R-:W-:Y:S04]  /*33500*/  HMMA.16816.F32 R24, R44.reuse, R48, R24 ;  /* 0x000000302c18723c */ /* 0x040fe80000001818 */
[-C--:B------:R-:W-:Y:S01]  /*33510*/  LOP3.LUT R75, R53, R242.reuse, R182, 0x96, !PT ;  /* 0x000000f2354b7212 */ /* 0x080fe200078e96b6 */
[----:B------:R-:W-:Y:S01]  /*33520*/  IMAD.WIDE.U32 R66, R57, -0x2daee0ad, RZ ;  /* 0xd2511f5339427825 */ /* 0x000fe200078e00ff */
[-C--:B------:R-:W-:Y:S02]  /*33530*/  LOP3.LUT R78, R65, R245.reuse, R52, 0x96, !PT ;  /* 0x000000f5414e7212 */ /* 0x080fe400078e9634 */
[-C--:B------:R-:W-:Y:S04]  /*33540*/  HMMA.16816.F32 R28, R44, R50.reuse, R28 ;  /* 0x000000322c1c723c */ /* 0x080fe8000000181c */
[----:B------:R-:W-:Y:S04]  /*33550*/  IMAD.WIDE.U32 R52, R3, -0x2daee0ad, RZ ;  /* 0xd2511f5303347825 */ /* 0x000fe800078e00ff */
[----:B------:R-:W-:Y:S04]  /*33560*/  HMMA.16816.F32 R32, R40, R50, R32 ;  /* 0x000000322820723c */ /* 0x000fe80000001820 */
[----:B------:R-:W-:Y:S01]  /*33570*/  LOP3.LUT R72, R53, R242, R180, 0x96, !PT ;  /* 0x000000f235487212 */ /* 0x000fe200078e96b4 */
[----:B------:R-:W-:Y:S01]  /*33580*/  IMAD.WIDE.U32 R56, R56, -0x2daee0ad, RZ ;  /* 0xd2511f5338387825 */ /* 0x000fe200078e00ff */
[----:B------:R-:W-:Y:S03]  /*33590*/  LOP3.LUT R86, R67, R245, R52, 0x96, !PT ;  /* 0x000000f543567212 */ /* 0x000fe600078e9634 */
[----:B------:R-:W-:Y:S03]  /*335a0*/  IMAD.WIDE.U32 R52, R62, -0x2daee0ad, RZ ;  /* 0xd2511f533e347825 */ /* 0x000fe600078e00ff */
[----:B------:R-:W-:Y:S01]  /*335b0*/  LOP3.LUT R54, R56, 0xffff, RZ, 0xc0, !PT ;  /* 0x0000ffff38367812 */ /* 0x000fe200078ec0ff */
[----:B------:R-:W-:Y:S01]  /*335c0*/  IMAD.WIDE.U32 R78, R78, -0x326172a9, RZ ;  /* 0xcd9e8d574e4e7825 */ /* 0x000fe200078e00ff */
[----:B------:R-:W-:Y:S02]  /*335d0*/  LOP3.LUT R55, R56, 0xff, RZ, 0xc0, !PT ;  /* 0x000000ff38377812 */ /* 0x000fe400078ec0ff */
[-C--:B------:R-:W-:Y:S01]  /*335e0*/  LOP3.LUT R0, R53, R243.reuse, R84, 0x96, !PT ;  /* 0x000000f335007212 */ /* 0x080fe200078e9654 */
[----:B------:R-:W-:Y:S01]  /*335f0*/  IMAD.WIDE.U32 R86, R86, -0x326172a9, RZ ;  /* 0xcd9e8d5756567825 */ /* 0x000fe200078e00ff */
[----:B------:R-:W-:Y:S02]  /*33600*/  SHF.R.U32.HI R54, RZ, 0x8, R54 ;  /* 0x00000008ff367819 */ /* 0x000fe40000011636 */
[C---:B------:R-:W-:Y:S02]  /*33610*/  LOP3.LUT R53, R52.reuse, 0xffff, RZ, 0xc0, !PT ;  /* 0x0000ffff34357812 */ /* 0x040fe400078ec0ff */
[----:B------:R-:W-:Y:S02]  /*33620*/  LOP3.LUT R3, R57, R243, R74, 0x96, !PT ;  /* 0x000000f339037212 */ /* 0x000fe400078e964a */
[--C-:B------:R-:W-:Y:S02]  /*33630*/  SHF.R.U32.HI R57, RZ, 0x10, R52.reuse ;  /* 0x00000010ff397819 */ /* 0x100fe40000011634 */
[----:B------:R-:W-:Y:S02]  /*33640*/  LOP3.LUT R65, R52, 0xff, RZ, 0xc0, !PT ;  /* 0x000000ff34417812 */ /* 0x000fe400078ec0ff */
[----:B------:R-:W-:Y:S02]  /*33650*/  SHF.R.U32.HI R63, RZ, 0x18, R52 ;  /* 0x00000018ff3f7819 */ /* 0x000fe40000011634 */
[----:B------:R-:W-:Y:S02]  /*33660*/  PRMT R68, R55, 0x5410, R54 ;  /* 0x0000541037447816 */ /* 0x000fe40000000036 */
[----:B------:R-:W-:Y:S02]  /*33670*/  SHF.R.U32.HI R58, RZ, 0x8, R53 ;  /* 0x00000008ff3a7819 */ /* 0x000fe40000011635 */
[--C-:B------:R-:W-:Y:S01]  /*33680*/  SHF.R.U32.HI R62, RZ, 0x10, R56.reuse ;  /* 0x00000010ff3e7819 */ /* 0x100fe20000011638 */
[----:B------:R-:W2:Y:S01]  /*33690*/  LDSM.16.MT88.4 R52, [R205+0x4c00] ;  /* 0x004c0000cd34783b */ /* 0x000ea20000004200 */
[----:B------:R-:W-:Y:S01]  /*336a0*/  SHF.R.U32.HI R67, RZ, 0x18, R56 ;  /* 0x00000018ff437819 */ /* 0x000fe20000011638 */
[--C-:B------:R-:W-:Y:S01]  /*336b0*/  HSET2.LE.AND R46, R68, R141.reuse, PT ;  /* 0x0000008d442e7233 */ /* 0x100fe20003803000 */
[--C-:B------:R-:W-:Y:S02]  /*336c0*/  SHF.R.U32.HI R56, RZ, 0x10, R3.reuse ;  /* 0x00000010ff387819 */ /* 0x100fe40000011603 */
[C---:B------:R-:W-:Y:S02]  /*336d0*/  LOP3.LUT R48, R3.reuse, 0xffff, RZ, 0xc0, !PT ;  /* 0x0000ffff03307812 */ /* 0x040fe400078ec0ff */
[----:B------:R-:W-:Y:S02]  /*336e0*/  LOP3.LUT R59, R3, 0xff, RZ, 0xc0, !PT ;  /* 0x000000ff033b7812 */ /* 0x000fe400078ec0ff */
[----:B------:R-:W-:Y:S02]  /*336f0*/  SHF.R.U32.HI R49, RZ, 0x18, R3 ;  /* 0x00000018ff317819 */ /* 0x000fe40000011603 */
[----:B------:R-:W-:Y:S02]  /*33700*/  LOP3.LUT R3, R56, 0xff, RZ, 0xc0, !PT ;  /* 0x000000ff38037812 */ /* 0x000fe400078ec0ff */
[----:B------:R-:W-:Y:S02]  /*33710*/  LOP3.LUT R62, R62, 0xff, RZ, 0xc0, !PT ;  /* 0x000000ff3e3e7812 */ /* 0x000fe400078ec0ff */
[----:B------:R-:W-:Y:S02]  /*33720*/  SHF.R.U32.HI R48, RZ, 0x8, R48 ;  /* 0x00000008ff307819 */ /* 0x000fe40000011630 */
[----:B------:R-:W-:Y:S02]  /*33730*/  SHF.R.U32.HI R44, RZ, 0x10, R0 ;  /* 0x00000010ff2c7819 */ /* 0x000fe40000011600 */
[----:B------:R-:W-:Y:S02]  /*33740*/  PRMT R49, R3, 0x5410, R49 ;  /* 0x0000541003317816 */ /* 0x000fe40000000031 */
[----:B------:R-:W-:Y:S02]  /*33750*/  LOP3.LUT R3, R0, 0xffff, RZ, 0xc0, !PT ;  /* 0x0000ffff00037812 */ /* 0x000fe400078ec0ff */
[----:B------:R-:W-:Y:S02]  /*33760*/  PRMT R62, R62, 0x5410, R67 ;  /* 0x000054103e3e7816 */ /* 0x000fe40000000043 */
[----:B------:R-:W-:Y:S02]  /*33770*/  PRMT R59, R59, 0x5410, R48 ;  /* 0x000054103b3b7816 */ /* 0x000fe40000000030 */
[----:B------:R-:W-:Y:S01]  /*33780*/  LOP3.LUT R48, R0, 0xff, RZ, 0xc0, !PT ;  /* 0x000000ff00307812 */ /* 0x000fe200078ec0ff */
[--C-:B------:R-:W-:Y:S01]  /*33790*/  HSET2.LE.AND R47, R62, R141.reuse, PT ;  /* 0x0000008d3e2f7233 */ /* 0x100fe20003803000 */
[----:B------:R-:W-:Y:S02]  /*337a0*/  SHF.R.U32.HI R45, RZ, 0x18, R0 ;  /* 0x00000018ff2d7819 */ /* 0x000fe40000011600 */
[----:B------:R-:W-:Y:S01]  /*337b0*/  LOP3.LUT R0, R44, 0xff, RZ, 0xc0, !PT ;  /* 0x000000ff2c007812 */ /* 0x000fe200078ec0ff */
[--C-:B------:R-:W-:Y:S01]  /*337c0*/  HSET2.LE.AND R44, R59, R141.reuse, PT ;  /* 0x0000008d3b2c7233 */ /* 0x100fe20003803000 */
[----:B------:R-:W-:Y:S02]  /*337d0*/  SHF.R.U32.HI R3, RZ, 0x8, R3 ;  /* 0x00000008ff037819 */ /* 0x000fe40000011603 */
[----:B------:R-:W-:Y:S02]  /*337e0*/  LOP3.LUT R57, R57, 0xff, RZ, 0xc0, !PT ;  /* 0x000000ff39397812 */ /* 0x000fe400078ec0ff */
[----:B------:R-:W-:Y:S01]  /*337f0*/  PRMT R0, R0, 0x5410, R45 ;  /* 0x0000541000007816 */ /* 0x000fe2000000002d */
[--C-:B------:R-:W-:Y:S01]  /*33800*/  HSET2.LE.AND R45, R49, R141.reuse, PT ;  /* 0x0000008d312d7233 */ /* 0x100fe20003803000 */
[----:B------:R-:W-:Y:S02]  /*33810*/  PRMT R3, R48, 0x5410, R3 ;  /* 0x0000541030037816 */ /* 0x000fe40000000003 */
[----:B------:R-:W-:Y:S01]  /*33820*/  PRMT R58, R65, 0x5410, R58 ;  /* 0x00005410413a7816 */ /* 0x000fe2000000003a */
[----:B------:R-:W3:Y:S01]  /*33830*/  LDSM.16.MT88.4 R48, [R206+0x4c00] ;  /* 0x004c0000ce30783b */ /* 0x000ee20000004200 */
        /* <DEDUP_REMOVED lines=16> */
[----:B------:R-:W-:Y:S02]  /*33940*/  LOP3.LUT R3, R57, R238, R178, 0x96, !PT ;  /* 0x000000ee39037212 */ /* 0x000fe400078e96b2 */
[----:B------:R-:W-:Y:S03]  /*33950*/  LOP3.LUT R56, R79, R248, R56, 0x96, !PT ;  /* 0x000000f84f387212 */ /* 0x000fe600078e9638 */
        /* <DEDUP_REMOVED lines=26> */
[C---:B------:R-:W-:Y:S02]  /*33b00*/  LOP3.LUT R0, R56.reuse, 0xffff, RZ, 0xc0, !PT ;  /* 0x0000ffff38007812 */ /* 0x040fe400078ec0ff */
[--C-:B------:R-:W-:Y:S02]  /*33b10*/  SHF.R.U32.HI R3, RZ, 0x10, R56.reuse ;  /* 0x00000010ff037819 */ /* 0x100fe40000011638 */
[----:B------:R-:W-:Y:S02]  /*33b20*/  LOP3.LUT R59, R56, 0xff, RZ, 0xc0, !PT ;  /* 0x000000ff383b7812 */ /* 0x000fe400078ec0ff */
[----:B------:R-:W-:Y:S02]  /*33b30*/  SHF.R.U32.HI R58, RZ, 0x18, R56 ;  /* 0x00000018ff3a7819 */ /* 0x000fe40000011638 */
[-C--:B------:R-:W-:Y:S02]  /*33b40*/  LOP3.LUT R56, R57, R249.reuse, R64, 0x96, !PT ;  /* 0x000000f939387212 */ /* 0x080fe400078e9640 */
[----:B------:R-:W-:Y:S02]  /*33b50*/  SHF.R.U32.HI R63, RZ, 0x10, R52 ;  /* 0x00000010ff3f7819 */ /* 0x000fe40000011634 */
[----:B------:R-:W-:Y:S02]  /*33b60*/  LOP3.LUT R54, R3, 0xff, RZ, 0xc0, !PT ;  /* 0x000000ff03367812 */ /* 0x000fe400078ec0ff */
[----:B------:R-:W-:Y:S02]  /*33b70*/  SHF.R.U32.HI R3, RZ, 0x8, R55 ;  /* 0x00000008ff037819 */ /* 0x000fe40000011637 */
[----:B------:R-:W-:Y:S02]  /*33b80*/  LOP3.LUT R48, R56, 0xffff, RZ, 0xc0, !PT ;  /* 0x0000ffff38307812 */ /* 0x000fe400078ec0ff */
[----:B------:R-:W-:Y:S02]  /*33b90*/  SHF.R.U32.HI R49, RZ, 0x10, R56 ;  /* 0x00000010ff317819 */ /* 0x000fe40000011638 */
[----:B------:R-:W-:Y:S02]  /*33ba0*/  PRMT R68, R54, 0x5410, R58 ;  /* 0x0000541036447816 */ /* 0x000fe4000000003a */
[----:B------:R-:W-:Y:S02]  /*33bb0*/  PRMT R72, R62, 0x5410, R3 ;  /* 0x000054103e487816 */ /* 0x000fe40000000003 */
[----:B------:R-:W-:Y:S01]  /*33bc0*/  LOP3.LUT R58, R63, 0xff, RZ, 0xc0, !PT ;  /* 0x000000ff3f3a7812 */ /* 0x000fe200078ec0ff */
[--C-:B------:R-:W-:Y:S01]  /*33bd0*/  HSET2.LE.AND R43, R68, R141.reuse, PT ;  /* 0x0000008d442b7233 */ /* 0x100fe20003803000 */
[----:B------:R-:W-:Y:S02]  /*33be0*/  LOP3.LUT R63, R56, 0xff, RZ, 0xc0, !PT ;  /* 0x000000ff383f7812 */ /* 0x000fe400078ec0ff */
[----:B------:R-:W-:Y:S02]  /*33bf0*/  SHF.R.U32.HI R62, RZ, 0x18, R56 ;  /* 0x00000018ff3e7819 */ /* 0x000fe40000011638 */
[----:B------:R-:W-:Y:S02]  /*33c00*/  SHF.R.U32.HI R56, RZ, 0x8, R48 ;  /* 0x00000008ff387819 */ /* 0x000fe40000011630 */
[----:B------:R-:W-:Y:S02]  /*33c10*/  LOP3.LUT R48, R49, 0xff, RZ, 0xc0, !PT ;  /* 0x000000ff31307812 */ /* 0x000fe400078ec0ff */
[----:B------:R-:W-:Y:S02]  /*33c20*/  SHF.R.U32.HI R57, RZ, 0x8, R0 ;  /* 0x00000008ff397819 */ /* 0x000fe40000011600 */
[----:B------:R-:W-:Y:S02]  /*33c30*/  PRMT R48, R48, 0x5410, R62 ;  /* 0x0000541030307816 */ /* 0x000fe4000000003e */
[----:B------:R-:W-:Y:S02]  /*33c40*/  LOP3.LUT R0, R53, R249, R66, 0x96, !PT ;  /* 0x000000f935007212 */ /* 0x000fe400078e9642 */
[----:B------:R-:W-:Y:S01]  /*33c50*/  SHF.R.U32.HI R66, RZ, 0x18, R52 ;  /* 0x00000018ff427819 */ /* 0x000fe20000011634 */
[--C-:B------:R-:W-:Y:S01]  /*33c60*/  HSET2.LE.AND R41, R48, R141.reuse, PT ;  /* 0x0000008d30297233 */ /* 0x100fe20003803000 */
[----:B------:R-:W-:Y:S01]  /*33c70*/  PRMT R75, R59, 0x5410, R57 ;  /* 0x000054103b4b7816 */ /* 0x000fe20000000039 */
[----:B------:R-:W2:Y:S01]  /*33c80*/  LDSM.16.MT88.4 R52, [R205+0x5000] ;  /* 0x00500000cd34783b */ /* 0x000ea20000004200 */
[C---:B------:R-:W-:Y:S01]  /*33c90*/  LOP3.LUT R3, R0.reuse, 0xffff, RZ, 0xc0, !PT ;  /* 0x0000ffff00037812 */ /* 0x040fe200078ec0ff */
[----:B------:R-:W-:Y:S01]  /*33ca0*/  IMAD.WIDE.U32 R48, R77, -0x326172a9, RZ ;  /* 0xcd9e8d574d307825 */ /* 0x000fe200078e00ff */
[----:B------:R-:W-:Y:S01]  /*33cb0*/  SHF.R.U32.HI R57, RZ, 0x10, R0 ;  /* 0x00000010ff397819 */ /* 0x000fe20000011600 */
[--C-:B------:R-:W-:Y:S01]  /*33cc0*/  HSET2.LE.AND R42, R75, R141.reuse, PT ;  /* 0x0000008d4b2a7233 */ /* 0x100fe20003803000 */
[----:B------:R-:W-:Y:S02]  /*33cd0*/  PRMT R56, R63, 0x5410, R56 ;  /* 0x000054103f387816 */ /* 0x000fe40000000038 */
[CC--:B------:R-:W-:Y:S02]  /*33ce0*/  LOP3.LUT R62, R49.reuse, R240.reuse, R210, 0x96, !PT ;  /* 0x000000f0313e7212 */ /* 0x0c0fe400078e96d2 */
[----:B------:R-:W-:Y:S01]  /*33cf0*/  LOP3.LUT R49, R49, R240, R208, 0x96, !PT ;  /* 0x000000f031317212 */ /* 0x000fe200078e96d0 */
[----:B------:R1:W5:Y:S01]  /*33d00*/  LDL.LU.64 R210, [R1+0x338] ;  /* 0x0003380001d27983 */ /* 0x0003620000300a00 */
[----:B------:R-:W-:Y:S01]  /*33d10*/  LOP3.LUT R64, R0, 0xff, RZ, 0xc0, !PT ;  /* 0x000000ff00407812 */ /* 0x000fe200078ec0ff */
[--C-:B------:R-:W-:Y:S01]  /*33d20*/  HSET2.LE.AND R40, R56, R141.reuse, PT ;  /* 0x0000008d38287233 */ /* 0x100fe20003803000 */
[----:B------:R-:W-:Y:S01]  /*33d30*/  SHF.R.U32.HI R59, RZ, 0x18, R0 ;  /* 0x00000018ff3b7819 */ /* 0x000fe20000011600 */
[----:B------:R-:W-:Y:S01]  /*33d40*/  IMAD.WIDE.U32 R62, R62, -0x2daee0ad, RZ ;  /* 0xd2511f533e3e7825 */ /* 0x000fe200078e00ff */
[----:B------:R-:W-:Y:S01]  /*33d50*/  SHF.R.U32.HI R3, RZ, 0x8, R3 ;  /* 0x00000008ff037819 */ /* 0x000fe20000011603 */
[----:B------:R1:W5:Y:S01]  /*33d60*/  LDL.LU.64 R208, [R1+0x330] ;  /* 0x0003300001d07983 */ /* 0x0003620000300a00 */
[----:B------:R-:W-:Y:S02]  /*33d70*/  LOP3.LUT R0, R57, 0xff, RZ, 0xc0, !PT ;  /* 0x000000ff39007812 */ /* 0x000fe400078ec0ff */
[----:B------:R-:W-:Y:S01]  /*33d80*/  PRMT R66, R58, 0x5410, R66 ;  /* 0x000054103a427816 */ /* 0x000fe20000000042 */
[--C-:B------:R-:W-:Y:S01]  /*33d90*/  HSET2.LE.AND R58, R72, R141.reuse, PT ;  /* 0x0000008d483a7233 */ /* 0x100fe20003803000 */
[----:B------:R-:W-:Y:S01]  /*33da0*/  PRMT R3, R64, 0x5410, R3 ;  /* 0x0000541040037816 */ /* 0x000fe20000000003 */
[----:B------:R-:W3:Y:S01]  /*33db0*/  LDL R197, [R1+0x2d8] ;  /* 0x0002d80001c57983 */ /* 0x000ee20000100800 */
        /* <DEDUP_REMOVED lines=10> */
[----:B------:R-:W-:Y:S02]  /*33e60*/  LOP3.LUT R56, R119, R56, RZ, 0xc0, !PT ;  /* 0x0000003877387212 */ /* 0x000fe400078ec0ff */
[----:B------:R-:W-:Y:S01]  /*33e70*/  LOP3.LUT R57, R120, R57, RZ, 0xc0, !PT ;  /* 0x0000003978397212 */ /* 0x000fe200078ec0ff */
[-C--:B--2---:R-:W-:Y:S05]  /*33e80*/  HMMA.16816.F32 R4, R40, R52.reuse, R4 ;  /* 0x000000342804723c */ /* 0x084fea0000001804 */
[-CC-:B------:R-:W-:Y:S02]  /*33e90*/  LOP3.LUT R3, R177, R239.reuse, R48.reuse, 0x96, !PT ;  /* 0x000000efb1037212 */ /* 0x180fe400078e9630 */
[----:B------:R-:W-:Y:S01]  /*33ea0*/  LOP3.LUT R0, R179, R239, R48, 0x96, !PT ;  /* 0x000000efb3007212 */ /* 0x000fe200078e9630 */
[C---:B------:R-:W-:Y:S04]  /*33eb0*/  HMMA.16816.F32 R8, R56.reuse, R52, R8 ;  /* 0x000000343808723c */ /* 0x040fe80000001808 */
[----:B------:R-:W-:Y:S01]  /*33ec0*/  LOP3.LUT R66, R67, R246, R86, 0x96, !PT ;  /* 0x000000f643427212 */ /* 0x000fe200078e9656 */
[----:B------:R-:W-:Y:S01]  /*33ed0*/  IMAD.WIDE.U32 R80, R3, -0x2daee0ad, RZ ;  /* 0xd2511f5303507825 */ /* 0x000fe200078e00ff */
[----:B------:R-:W-:Y:S02]  /*33ee0*/  LOP3.LUT R3, R51, R243, R74, 0x96, !PT ;  /* 0x000000f333037212 */ /* 0x000fe400078e964a */
[C---:B------:R-:W-:Y:S01]  /*33ef0*/  LOP3.LUT R51, R50.reuse, 0xffff, RZ, 0xc0, !PT ;  /* 0x0000ffff32337812 */ /* 0x040fe200078ec0ff */
[-C--:B------:R-:W-:Y:S03]  /*33f00*/  HMMA.16816.F32 R12, R56, R54.reuse, R12 ;  /* 0x00000036380c723c */ /* 0x080fe6000000180c */
[--C-:B------:R-:W-:Y:S01]  /*33f10*/  SHF.R.U32.HI R52, RZ, 0x10, R50.reuse ;  /* 0x00000010ff347819 */ /* 0x100fe20000011632 */
[----:B------:R-:W-:Y:S01]  /*33f20*/  IMAD.WIDE.U32 R48, R49, -0x2daee0ad, RZ ;  /* 0xd2511f5331307825 */ /* 0x000fe200078e00ff */
[----:B------:R-:W-:Y:S02]  /*33f30*/  LOP3.LUT R53, R50, 0xff, RZ, 0xc0, !PT ;  /* 0x000000ff32357812 */ /* 0x000fe400078ec0ff */
[----:B------:R-:W-:Y:S01]  /*33f40*/  SHF.R.U32.HI R50, RZ, 0x18, R50 ;  /* 0x00000018ff327819 */ /* 0x000fe20000011632 */
[C---:B------:R-:W-:Y:S04]  /*33f50*/  HMMA.16816.F32 R16, R40.reuse, R54, R16 ;  /* 0x000000362810723c */ /* 0x040fe80000001810 */
[----:B------:R-:W-:Y:S01]  /*33f60*/  SHF.R.U32.HI R51, RZ, 0x8, R51 ;  /* 0x00000008ff337819 */ /* 0x000fe20000011633 */
[----:B------:R-:W-:Y:S01]  /*33f70*/  IMAD.WIDE.U32 R84, R0, -0x2daee0ad, RZ ;  /* 0xd2511f5300547825 */ /* 0x000fe200078e00ff */
[----:B------:R-:W-:Y:S02]  /*33f80*/  LOP3.LUT R52, R52, 0xff, RZ, 0xc0, !PT ;  /* 0x000000ff34347812 */ /* 0x000fe400078ec0ff */
[-C--:B------:R-:W-:Y:S01]  /*33f90*/  LOP3.LUT R67, R49, R242.reuse, R180, 0x96, !PT ;  /* 0x000000f231437212 */ /* 0x080fe200078e96b4 */
[-C--:B------:R-:W-:Y:S03]  /*33fa0*/  HMMA.16816.F32 R20, R40, R44.reuse, R20 ;  /* 0x0000002c2814723c */ /* 0x080fe60000001814 */
[----:B------:R-:W-:Y:S01]  /*33fb0*/  LOP3.LUT R83, R81, R245, R48, 0x96, !PT ;  /* 0x000000f551537212 */ /* 0x000fe200078e9630 */
[----:B------:R-:W-:Y:S01]  /*33fc0*/  IMAD.WIDE.U32 R48, R66, -0x2daee0ad, RZ ;  /* 0xd2511f5342307825 */ /* 0x000fe200078e00ff */
[----:B------:R-:W-:Y:S02]  /*33fd0*/  PRMT R66, R53, 0x5410, R51 ;  /* 0x0000541035427816 */ /* 0x000fe40000000033 */
[----:B------:R-:W-:Y:S01]  /*33fe0*/  PRMT R65, R52, 0x5410, R50 ;  /* 0x0000541034417816 */ /* 0x000fe20000000032 */
[C---:B------:R-:W-:Y:S01]  /*33ff0*/  HMMA.16816.F32 R24, R56.reuse, R44, R24 ;  /* 0x0000002c3818723c */ /* 0x040fe20000001818 */
[----:B------:R-:W2:Y:S03]  /*34000*/  LDSM.16.MT88.4 R52, [R205+0x5400] ;  /* 0x00540000cd34783b */ /* 0x000ea60000004200 */
[----:B------:R-:W-:Y:S01]  /*34010*/  LOP3.LUT R0, R49, R243, R82, 0x96, !PT ;  /* 0x000000f331007212 */ /* 0x000fe200078e9652 */
[----:B------:R-:W-:Y:S01]  /*34020*/  IMAD.WIDE.U32 R82, R83, -0x326172a9, RZ ;  /* 0xcd9e8d5753527825 */ /* 0x000fe200078e00ff */
[C---:B------:R-:W-:Y:S02]  /*34030*/  LOP3.LUT R49, R48.reuse, 0xffff, RZ, 0xc0, !PT ;  /* 0x0000ffff30317812 */ /* 0x040fe400078ec0ff */
[----:B------:R-:W-:Y:S01]  /*34040*/  LOP3.LUT R68, R63, R242, R182, 0x96, !PT ;  /* 0x000000f23f447212 */ /* 0x000fe200078e96b6 */
[-C--:B------:R-:W-:Y:S03]  /*34050*/  HMMA.16816.F32 R28, R56, R46.reuse, R28 ;  /* 0x0000002e381c723c */ /* 0x080fe6000000181c */
[----:B------:R-:W-:Y:S02]  /*34060*/  LOP3.LUT R75, R85, R245, R62, 0x96, !PT ;  /* 0x000000f5554b7212 */ /* 0x000fe400078e963e */
[----:B------:R-:W-:Y:S02]  /*34070*/  LOP3.LUT R63, R48, 0xff, RZ, 0xc0, !PT ;  /* 0x000000ff303f7812 */ /* 0x000fe400078ec0ff */
[--C-:B------:R-:W-:Y:S01]  /*34080*/  SHF.R.U32.HI R62, RZ, 0x10, R48.reuse ;  /* 0x00000010ff3e7819 */ /* 0x100fe20000011630 */
[----:B------:R-:W-:Y:S04]  /*34090*/  HMMA.16816.F32 R32, R40, R46, R32 ;  /* 0x0000002e2820723c */ /* 0x000fe80000001820 */
[----:B------:R-:W-:Y:S01]  /*340a0*/  SHF.R.U32.HI R49, RZ, 0x8, R49 ;  /* 0x00000008ff317819 */ /* 0x000fe20000011631 */
[----:B------:R-:W-:Y:S01]  /*340b0*/  IMAD.WIDE.U32 R56, R68, -0x326172a9, RZ ;  /* 0xcd9e8d5744387825 */ /* 0x000fe200078e00ff */
[----:B------:R-:W-:Y:S02]  /*340c0*/  LOP3.LUT R44, R3, 0xffff, RZ, 0xc0, !PT ;  /* 0x0000ffff032c7812 */ /* 0x000fe400078ec0ff */
[----:B------:R-:W-:Y:S01]  /*340d0*/  SHF.R.U32.HI R45, RZ, 0x10, R3 ;  /* 0x00000010ff2d7819 */ /* 0x000fe20000011603 */
[----:B------:R-:W-:Y:S03]  /*340e0*/  IMAD.WIDE.U32 R58, R67, -0x326172a9, RZ ;  /* 0xcd9e8d57433a7825 */ /* 0x000fe600078e00ff */
[----:B------:R-:W-:Y:S01]  /*340f0*/  SHF.R.U32.HI R64, RZ, 0x18, R48 ;  /* 0x00000018ff407819 */ /* 0x000fe20000011630 */
[----:B------:R-:W-:Y:S01]  /*34100*/  IMAD.WIDE.U32 R74, R75, -0x326172a9, RZ ;  /* 0xcd9e8d574b4a7825 */ /* 0x000fe200078e00ff */
[----:B------:R-:W-:Y:S02]  /*34110*/  PRMT R63, R63, 0x5410, R49 ;  /* 0x000054103f3f7816 */ /* 0x000fe40000000031 */
[----:B------:R-:W-:Y:S02]  /*34120*/  LOP3.LUT R51, R62, 0xff, RZ, 0xc0, !PT ;  /* 0x000000ff3e337812 */ /* 0x000fe400078ec0ff */
[----:B------:R-:W-:Y:S01]  /*34130*/  LOP3.LUT R62, R3, 0xff, RZ, 0xc0, !PT ;  /* 0x000000ff033e7812 */ /* 0x000fe200078ec0ff */
[--C-:B------:R-:W-:Y:S01]  /*34140*/  HSET2.LE.AND R42, R63, R141.reuse, PT ;  /* 0x0000008d3f2a7233 */ /* 0x100fe20003803000 */
        /* <DEDUP_REMOVED lines=19> */
[----:B------:R-:W4:Y:S01]  /*34280*/  LDSM.16.MT88.4 R44, [R206+0x5400] ;  /* 0x00540000ce2c783b */ /* 0x000f220000004200 */
        /* <DEDUP_REMOVED lines=25> */
[-C--:B----4-:R-:W-:Y:S04]  /*34420*/  HMMA.16816.F32 R20, R48, R44.reuse, R20 ;  /* 0x0000002c3014723c */ /* 0x090fe80000001814 */
[----:B------:R-:W-:Y:S01]  /*34430*/  LOP3.LUT R52, R79, R244, R52, 0x96, !PT ;  /* 0x000000f44f347212 */ /* 0x000fe200078e9634 */
[----:B------:R-:W-:Y:S03]  /*34440*/  IMAD.WIDE.U32 R56, R56, -0x326172a9, RZ ;  /* 0xcd9e8d5738387825 */ /* 0x000fe600078e00ff */
[C---:B------:R-:W-:Y:S04]  /*34450*/  HMMA.16816.F32 R24, R40.reuse, R44, R24 ;  /* 0x0000002c2818723c */ /* 0x040fe80000001818 */
[----:B------:R-:W-:Y:S01]  /*34460*/  LOP3.LUT R3, R56, 0xffff, RZ, 0xc0, !PT ;  /* 0x0000ffff38037812 */ /* 0x000fe200078ec0ff */
[----:B------:R-:W-:Y:S01]  /*34470*/  IMAD.WIDE.U32 R52, R52, -0x326172a9, RZ ;  /* 0xcd9e8d5734347825 */ /* 0x000fe200078e00ff */
[--C-:B------:R-:W-:Y:S02]  /*34480*/  SHF.R.U32.HI R54, RZ, 0x10, R56.reuse ;  /* 0x00000010ff367819 */ /* 0x100fe40000011638 */
[----:B------:R-:W-:Y:S01]  /*34490*/  LOP3.LUT R58, R56, 0xff, RZ, 0xc0, !PT ;  /* 0x000000ff383a7812 */ /* 0x000fe200078ec0ff */
[----:B------:R-:W-:Y:S01]  /*344a0*/  IMAD.WIDE.U32 R62, R62, -0x326172a9, RZ ;  /* 0xcd9e8d573e3e7825 */ /* 0x000fe200078e00ff */
[-C--:B------:R-:W-:Y:S03]  /*344b0*/  HMMA.16816.F32 R28, R40, R46.reuse, R28 ;  /* 0x0000002e281c723c */ /* 0x080fe6000000181c */
[----:B------:R-:W-:Y:S01]  /*344c0*/  SHF.R.U32.HI R55, RZ, 0x18, R56 ;  /* 0x00000018ff377819 */ /* 0x000fe20000011638 */
        /* <DEDUP_REMOVED lines=23> */
[----:B------:R-:W-:Y:S02]  /*34640*/  LOP3.LUT R3, R0, 0xff, RZ, 0xc0, !PT ;  /* 0x000000ff00037812 */ /* 0x000fe400078ec0ff */
[----:B------:R-:W-:Y:S02]  /*34650*/  PRMT R57, R45, 0x5410, R57 ;  /* 0x000054102d397816 */ /* 0x000fe40000000039 */
[----:B------:R-:W-:Y:S02]  /*34660*/  SHF.R.U32.HI R45, RZ, 0x10, R0 ;  /* 0x00000010ff2d7819 */ /* 0x000fe40000011600 */
[----:B------:R-:W-:Y:S01]  /*34670*/  SHF.R.U32.HI R44, RZ, 0x8, R44 ;  /* 0x00000008ff2c7819 */ /* 0x000fe2000001162c */
[--C-:B------:R-:W-:Y:S01]  /*34680*/  HSET2.LE.AND R41, R57, R141.reuse, PT ;  /* 0x0000008d39297233 */ /* 0x100fe20003803000 */
        /* <DEDUP_REMOVED lines=8> */
[----:B------:R-:W4:Y:S01]  /*34710*/  LDSM.16.MT88.4 R56, [R206+0x5800] ;  /* 0x00580000ce38783b */ /* 0x000f220000004200 */
        /* <DEDUP_REMOVED lines=19> */
[----:B------:R-:W-:Y:S02]  /*34850*/  LOP3.LUT R3, R51, R243, R66, 0x96, !PT ;  /* 0x000000f333037212 */ /* 0x000fe400078e9642 */
[----:B------:R-:W-:Y:S01]  /*34860*/  LOP3.LUT R51, R50, 0xffff, RZ, 0xc0, !PT ;  /* 0x0000ffff32337812 */ /* 0x000fe200078ec0ff */
[C---:B------:R-:W-:Y:S04]  /*34870*/  HMMA.16816.F32 R8, R44.reuse, R52, R8 ;  /* 0x000000342c08723c */ /* 0x040fe80000001808 */
[----:B------:R-:W-:Y:S01]  /*34880*/  SHF.R.U32.HI R51, RZ, 0x8, R51 ;  /* 0x00000008ff337819 */ /* 0x000fe20000011633 */
[----:B------:R-:W-:Y:S01]  /*34890*/  IMAD.MOV.U32 R133, RZ, RZ, R36 ;  /* 0x000000ffff857224 */ /* 0x000fe200078e0024 */
[----:B------:R-:W-:Y:S02]  /*348a0*/  LOP3.LUT R62, R48, 0xff, RZ, 0xc0, !PT ;  /* 0x000000ff303e7812 */ /* 0x000fe400078ec0ff */
[-C--:B------:R-:W-:Y:S03]  /*348b0*/  HMMA.16816.F32 R12, R44, R54.reuse, R12 ;  /* 0x000000362c0c723c */ /* 0x080fe6000000180c */
[----:B---3--:R-:W-:Y:S02]  /*348c0*/  ISETP.GT.AND P0, PT, R252, R197, PT ;  /* 0x000000c5fc00720c */ /* 0x008fe40003f04270 */
[--C-:B------:R-:W-:Y:S02]  /*348d0*/  SHF.R.U32.HI R52, RZ, 0x10, R50.reuse ;  /* 0x00000010ff347819 */ /* 0x100fe40000011632 */
[----:B------:R-:W-:Y:S01]  /*348e0*/  LOP3.LUT R53, R50, 0xff, RZ, 0xc0, !PT ;  /* 0x000000ff32357812 */ /* 0x000fe200078ec0ff */
[C---:B------:R-:W-:Y:S04]  /*348f0*/  HMMA.16816.F32 R16, R40.reuse, R54, R16 ;  /* 0x000000362810723c */ /* 0x040fe80000001810 */
[----:B------:R-:W-:Y:S02]  /*34900*/  SHF.R.U32.HI R50, RZ, 0x18, R50 ;  /* 0x00000018ff327819 */ /* 0x000fe40000011632 */
[----:B------:R-:W-:Y:S02]  /*34910*/  PRMT R146, R53, 0x5410, R51 ;  /* 0x0000541035927816 */ /* 0x000fe40000000033 */
[-C--:B----4-:R-:W-:Y:S04]  /*34920*/  HMMA.16816.F32 R20, R40, R56.reuse, R20 ;  /* 0x000000382814723c */ /* 0x090fe80000001814 */
        /* <DEDUP_REMOVED lines=69> */
.L_x_1041:
[----:B-----5:R1:W5:Y:S04]  /*34d80*/  LD.E R26, [R134.64+0xd8] ;  /* 0x0000d804861a7980 */ /* 0x020368000c101900 */
[----:B------:R1:W5:Y:S01]  /*34d90*/  LD.E R4, [R134.64+0x17c] ;  /* 0x00017c0486047980 */ /* 0x000362000c101900 */
[----:B------:R-:W-:-:S02]  /*34da0*/  MOV R7, 0x1f ;  /* 0x0000001f00077802 */ /* 0x000fc40000000f00 */
[----:B------:R-:W-:Y:S01]  /*34db0*/  MOV R6, 0xffffffff ;  /* 0xffffffff00067802 */ /* 0x000fe20000000f00 */
[----:B------:R-:W-:Y:S05]  /*34dc0*/  BRA.DIV ~URZ, `(.L_x_1045) ;  /* 0x000015327f007947 */ /* 0x000fea000b800000 */
[----:B------:R-:W2:Y:S04]  /*34dd0*/  LDL R2, [R1+0x2a8] ;  /* 0x0002a80001027983 */ /* 0x000ea80000100800 */
[----:B--2---:R2:W3:Y:S02]  /*34de0*/  SHFL.BFLY PT, R0, R2, 0x2, 0x1f ;  /* 0x0c401f0002007f89 */ /* 0x0044e400000e0000 */
.L_x_1060:
        /* <DEDUP_REMOVED lines=19> */
.L_x_1061:
        /* <DEDUP_REMOVED lines=162> */
.L_x_1050:
[----:B------:R-:W-:Y:S05]  /*35940*/  BSYNC B0 ;  /* 0x0000000000007941 */ /* 0x000fea0003800000 */
.L_x_1049:
[----:B------:R-:W-:Y:S01]  /*35950*/  PLOP3.LUT P4, PT, PT, PT, PT, 0x80, 0x0 ;  /* 0x000000000000781c */ /* 0x000fe20003f8f070 */
[--C-:B------:R-:W-:Y:S01]  /*35960*/  IMAD.MOV.U32 R4, RZ, RZ, R28.reuse ;  /* 0x000000ffff047224 */ /* 0x100fe200078e001c */
[----:B------:R-:W-:Y:S02]  /*35970*/  SHF.R.S32.HI R5, RZ, 0x1f, R28 ;  /* 0x0000001fff057819 */ /* 0x000fe4000001141c */
[----:B------:R-:W-:-:S04]  /*35980*/  PRMT R0, RZ, 0x7610, R0 ;  /* 0x00007610ff007816 */ /* 0x000fc80000000000 */
.L_x_1048:
[----:B--2---:R-:W-:Y:S05]  /*35990*/  BSYNC B1 ;  /* 0x0000000000017941 */ /* 0x004fea0003800000 */
.L_x_1047:
        /* <DEDUP_REMOVED lines=11> */
.L_x_1051:
        /* <DEDUP_REMOVED lines=15> */
[----:B------:R-:W3:Y:S01]  /*35b40*/  LDS.128 R236, [R236+0x1800] ;  /* 0x00180000ecec7984 */ /* 0x000ee20000000c00 */
        /* <DEDUP_REMOVED lines=39> */
.L_x_1053:
[----:B------:R-:W-:Y:S05]  /*35dc0*/  BSYNC B0 ;  /* 0x0000000000007941 */ /* 0x000fea0003800000 */
.L_x_1052:
        /* <DEDUP_REMOVED lines=30> */
.L_x_1055:
[----:B---3--:R-:W-:Y:S05]  /*35fb0*/  BSYNC B0 ;  /* 0x0000000000007941 */ /* 0x008fea0003800000 */
.L_x_1054:
        /* <DEDUP_REMOVED lines=15> */
.L_x_1057:
[----:B------:R-:W-:Y:S05]  /*360b0*/  BSYNC B0 ;  /* 0x0000000000007941 */ /* 0x000fea0003800000 */
.L_x_1056:
        /* <DEDUP_REMOVED lines=15> */
.L_x_1059:
[----:B------:R-:W-:Y:S05]  /*361b0*/  BSYNC B0 ;  /* 0x0000000000007941 */ /* 0x000fea0003800000 */
.L_x_1058:
[----:B------:R-:W-:Y:S01]  /*361c0*/  LEA.HI.SX32 R0, R27, 0x60, 0x1e ;  /* 0x000000601b007811 */ /* 0x000fe200078ff2ff */
[----:B------:R-:W-:Y:S01]  /*361d0*/  IMAD.MOV.U32 R3, RZ, RZ, 0x0 ;  /* 0x00000000ff037424 */ /* 0x000fe200078e00ff */
[----:B-1----:R-:W-:Y:S02]  /*361e0*/  MOV R10, 0x70 ;  /* 0x00000070000a7802 */ /* 0x002fe40000000f00 */
[----:B------:R-:W-:-:S03]  /*361f0*/  ISETP.GE.OR P1, PT, R0, R12, P1 ;  /* 0x0000000c0000720c */ /* 0x000fc60000f26670 */
[----:B------:R-:W-:-:S10]  /*36200*/  IMAD.MOV.U32 R2, RZ, RZ, R10 ;  /* 0x000000ffff027224 */ /* 0x000fd400078e000a */
[----:B------:R-:W-:Y:S05]  /*36210*/  @P1 RET.REL.NODEC R2 `(_ZN5flash16flash_fwd_kernelI23Flash_fwd_kernel_traitsILi32ELi128ELi128ELi4ELb0ELb0EN7cutlass6half_tE19Flash_kernel_traitsILi32ELi128ELi128ELi4ES3_EELb1ELb0ELb1ELb1ELb0ELb0ELb0ELb1EEEvNS_16Flash_fwd_paramsE) ;  /* 0xfffc9de002001950 */ /* 0x000fea0003c3ffff */
        /* <DEDUP_REMOVED lines=13> */
[----:B------:R-:W-:Y:S05]  /*362f0*/  RET.REL.NODEC R2 `(_ZN5flash16flash_fwd_kernelI23Flash_fwd_kernel_traitsILi32ELi128ELi128ELi4ELb0ELb0EN7cutlass6half_tE19Flash_kernel_traitsILi32ELi128ELi128ELi4ES3_EELb1ELb0ELb1ELb1ELb0ELb0ELb0ELb1EEEvNS_16Flash_fwd_paramsE) ;  /* 0xfffc9d0002007950 */ /* 0x000fea0003c3ffff */
.L_x_1045:
[----:B------:R2:W5:Y:S01]  /*36300*/  LDL R0, [R1+0x2a8] ;  /* 0x0002a80001007983 */ /* 0x0005620000100800 */
[----:B------:R-:W-:Y:S02]  /*36310*/  MOV R3, 0x2 ;  /* 0x0000000200037802 */ /* 0x000fe40000000f00 */
[----:B------:R-:W-:Y:S02]  /*36320*/  MOV R2, 0x36340 ;  /* 0x0003634000027802 */ /* 0x000fe40000000f00 */
[----:B-12--5:R-:W-:Y:S05]  /*36330*/  CALL.REL.NOINC `($__internal_1_$__cuda_sm70_shflsync_bfly_p) ;  /* 0x0000026000007944 */ /* 0x026fea0003c00000 */
[----:B------:R-:W-:Y:S01]  /*36340*/  MOV R0, R9 ;  /* 0x0000000900007202 */ /* 0x000fe20000000f00 */
[----:B------:R-:W-:Y:S05]  /*36350*/  BRA `(.L_x_1060) ;  /* 0xffffea9000007947 */ /* 0x000fea000383ffff */
.L_x_1046:
[----:B------:R-:W-:Y:S02]  /*36360*/  MOV R3, 0x1 ;  /* 0x0000000100037802 */ /* 0x000fe40000000f00 */
[----:B------:R-:W-:Y:S02]  /*36370*/  MOV R2, 0x36390 ;  /* 0x0003639000027802 */ /* 0x000fe40000000f00 */
[----:B-1---5:R-:W-:Y:S05]  /*36380*/  CALL.REL.NOINC `($__internal_1_$__cuda_sm70_shflsync_bfly_p) ;  /* 0x0000021000007944 */ /* 0x022fea0003c00000 */
[----:B------:R-:W-:Y:S02]  /*36390*/  FADD.FTZ R23, R0, R9 ;  /* 0x0000000900177221 */ /* 0x000fe40000010000 */
[----:B------:R1:W5:Y:S01]  /*363a0*/  LDL R0, [R1+0x70] ;  /* 0x0000700001007983 */ /* 0x0003620000100800 */
[----:B------:R-:W-:Y:S02]  /*363b0*/  MOV R3, 0x2 ;  /* 0x0000000200037802 */ /* 0x000fe40000000f00 */
[----:B------:R-:W-:-:S02]  /*363c0*/  MOV R2, 0x363e0 ;  /* 0x000363e000027802 */ /* 0x000fc40000000f00 */
[----:B-1---5:R-:W-:Y:S05]  /*363d0*/  CALL.REL.NOINC `($__internal_1_$__cuda_sm70_shflsync_bfly_p) ;  /* 0x000001c000007944 */ /* 0x022fea0003c00000 */
[----:B------:R-:W2:Y:S01]  /*363e0*/  LDL.LU R0, [R1+0x70] ;  /* 0x0000700001007983 */ /* 0x000ea20000300800 */
[----:B------:R-:W-:-:S02]  /*363f0*/  MOV R3, 0x1 ;  /* 0x0000000100037802 */ /* 0x000fc40000000f00 */
[----:B------:R-:W-:Y:S01]  /*36400*/  MOV R2, 0x36430 ;  /* 0x0003643000027802 */ /* 0x000fe20000000f00 */
[----:B--2---:R-:W-:Y:S02]  /*36410*/  FADD.FTZ R0, R0, R9 ;  /* 0x0000000900007221 */ /* 0x004fe40000010000 */
[----:B------:R-:W-:Y:S05]  /*36420*/  CALL.REL.NOINC `($__internal_1_$__cuda_sm70_shflsync_bfly_p) ;  /* 0x0000017000007944 */ /* 0x000fea0003c00000 */
[----:B------:R-:W-:Y:S02]  /*36430*/  FADD.FTZ R22, R0, R9 ;  /* 0x0000000900167221 */ /* 0x000fe40000010000 */
[----:B------:R1:W5:Y:S01]  /*36440*/  LDL R0, [R1+0x6c] ;  /* 0x00006c0001007983 */ /* 0x0003620000100800 */
[----:B------:R-:W-:Y:S02]  /*36450*/  MOV R3, 0x2 ;  /* 0x0000000200037802 */ /* 0x000fe40000000f00 */
[----:B------:R-:W-:Y:S02]  /*36460*/  MOV R2, 0x36480 ;  /* 0x0003648000027802 */ /* 0x000fe40000000f00 */
[----:B-1---5:R-:W-:Y:S05]  /*36470*/  CALL.REL.NOINC `($__internal_1_$__cuda_sm70_shflsync_bfly_p) ;  /* 0x0000012000007944 */ /* 0x022fea0003c00000 */
[----:B------:R-:W2:Y:S01]  /*36480*/  LDL.LU R0, [R1+0x6c] ;  /* 0x00006c0001007983 */ /* 0x000ea20000300800 */
[----:B------:R-:W-:Y:S02]  /*36490*/  MOV R3, 0x1 ;  /* 0x0000000100037802 */ /* 0x000fe40000000f00 */
[----:B------:R-:W-:Y:S01]  /*364a0*/  MOV R2, 0x364e0 ;  /* 0x000364e000027802 */ /* 0x000fe20000000f00 */
[----:B--2---:R-:W-:-:S05]  /*364b0*/  FADD.FTZ R21, R0, R9 ;  /* 0x0000000900157221 */ /* 0x004fca0000010000 */
[----:B------:R-:W-:Y:S02]  /*364c0*/  MOV R0, R21 ;  /* 0x0000001500007202 */ /* 0x000fe40000000f00 */
[----:B------:R-:W-:Y:S05]  /*364d0*/  CALL.REL.NOINC `($__internal_1_$__cuda_sm70_shflsync_bfly_p) ;  /* 0x000000c000007944 */ /* 0x000fea0003c00000 */
[----:B------:R1:W5:Y:S01]  /*364e0*/  LDL R0, [R1+0x9c] ;  /* 0x00009c0001007983 */ /* 0x0003620000100800 */
[----:B------:R-:W-:Y:S01]  /*364f0*/  FADD.FTZ R21, R21, R9 ;  /* 0x0000000915157221 */ /* 0x000fe20000010000 */
        /* <DEDUP_REMOVED lines=9> */
[----:B------:R-:W-:Y:S05]  /*36590*/  BRA `(.L_x_1061) ;  /* 0xffffe98000007947 */ /* 0x000fea000383ffff */
        .weak           $__internal_1_$__cuda_sm70_shflsync_bfly_p
        .type           $__internal_1_$__cuda_sm70_shflsync_bfly_p,@function
        .size           $__internal_1_$__cuda_sm70_shflsync_bfly_p,(.L_x_1123 - $__internal_1_$__cuda_sm70_shflsync_bfly_p)
$__internal_1_$__cuda_sm70_shflsync_bfly_p:
[----:B------:R-:W-:Y:S04]  /*365a0*/  WARPSYNC R6 ;  /* 0x0000000600007348 */ /* 0x000fe80003800000 */
[----:B------:R1:W2:Y:S02]  /*365b0*/  SHFL.BFLY PT, R9, R0, R3, R7 ;  /* 0x0c00000300097389 */ /* 0x0002a400000e0007 */
[----:B-1----:R-:W-:-:S04]  /*365c0*/  MOV R3, 0x0 ;  /* 0x0000000000037802 */ /* 0x002fc80000000f00 */
[----:B--2---:R-:W-:Y:S05]  /*365d0*/  RET.REL.NODEC R2 `(_ZN5flash16flash_fwd_kernelI23Flash_fwd_kernel_traitsILi32ELi128ELi128ELi4ELb0ELb0EN7cutlass6half_tE19Flash_kernel_traitsILi32ELi128ELi128ELi4ES3_EELb1ELb0ELb1ELb1ELb0ELb0ELb0ELb1EEEvNS_16Flash_fwd_paramsE) ;  /* 0xfffc9a2002007950 */ /* 0x004fea0003c3ffff */
.L_x_1062:
        /* <DEDUP_REMOVED lines=10> */
.L_x_1123:


//--------------------- .text._ZN5flash16flash_fwd_kernelI23Flash_fwd_kernel_traitsILi32ELi128ELi128ELi4ELb0ELb0EN7cutlass6half_tE19Flash_kernel_traitsILi32ELi128ELi128ELi4ES3_EELb0ELb0ELb1ELb1ELb0ELb0ELb1ELb0EEEvNS_16Flash_fwd_paramsE --------------------------
	.section	.text._ZN5flash16flash_fwd_kernelI23Flash_fwd_kernel_traitsILi32ELi128ELi128ELi4ELb0ELb0EN7cutlass6half_tE19Flash_kernel_traitsILi32ELi128ELi128ELi4ES3_EELb0ELb0ELb1ELb1ELb0ELb0ELb1ELb0EEEvNS_16Flash_fwd_paramsE,"ax",@progbits
	.sectioninfo	@"SHI_REGISTERS=255"
	.align	128
        .global         _ZN5flash16flash_fwd_kernelI23Flash_fwd_kernel_traitsILi32ELi128ELi128ELi4ELb0ELb0EN7cutlass6half_tE19Flash_kernel_traitsILi32ELi128ELi128ELi4ES3_EELb0ELb0ELb1ELb1ELb0ELb0ELb1ELb0EEEvNS_16Flash_fwd_paramsE
        .type           _ZN5flash16flash_fwd_kernelI23Flash_fwd_kernel_traitsILi32ELi128ELi128ELi4ELb0ELb0EN7cutlass6half_tE19Flash_kernel_traitsILi32ELi128ELi128ELi4ES3_EELb0ELb0ELb1ELb1ELb0ELb0ELb1ELb0EEEvNS_16Flash_fwd_paramsE,@function
        .size           _ZN5flash16flash_fwd_kernelI23Flash_fwd_kernel_traitsILi32ELi128ELi128ELi4ELb0ELb0EN7cutlass6half_tE19Flash_kernel_traitsILi32ELi128ELi128ELi4ES3_EELb0ELb0ELb1ELb1ELb0ELb0ELb1ELb0EEEvNS_16Flash_fwd_paramsE,(.L_x_1148 - _ZN5flash16flash_fwd_kernelI23Flash_fwd_kernel_traitsILi32ELi128ELi128ELi4ELb0ELb0EN7cutlass6half_tE19Flash_kernel_traitsILi32ELi128ELi128ELi4ES3_EELb0ELb0ELb1ELb1ELb0ELb0ELb1ELb0EEEvNS_16Flash_fwd_paramsE)
        .other          _ZN5flash16flash_fwd_kernelI23Flash_fwd_kernel_traitsILi32ELi128ELi128ELi4ELb0ELb0EN7cutlass6half_tE19Flash_kernel_traitsILi32ELi128ELi128ELi4ES3_EELb0ELb0ELb1ELb1ELb0ELb0ELb1ELb0EEEvNS_16Flash_fwd_paramsE,@"STO_CUDA_ENTRY STV_DEFAULT"
_ZN5flash16flash_fwd_kernelI23Flash_fwd_kernel_traitsILi32ELi128ELi128ELi4ELb0ELb0EN7cutlass6half_tE19Flash_kernel_traitsILi32ELi128ELi128ELi4ES3_EELb0ELb0ELb1ELb1ELb0ELb0ELb1ELb0EEEvNS_16Flash_fwd_paramsE:
.text._ZN5flash16flash_fwd_kernelI23Flash_fwd_kernel_traitsILi32ELi128ELi128ELi4ELb0ELb0EN7cutlass6half_tE19Flash_kernel_traitsILi32ELi128ELi128ELi4ES3_EELb0ELb0ELb1ELb1ELb0ELb0ELb1ELb0EEEvNS_16Flash_fwd_paramsE:
[----:B------:R-:W-:Y:S02]  /*0000*/  MOV R1, c[0x0][0x28] ;  /* 0x00000a0000017a02 */ /* 0x000fe40000000f00 */
[----:B------:R-:W1:Y:S01]  /*0010*/  S2UR UR11, SR_CTAID.Y ;  /* 0x00000000000b79c3 */ /* 0x000e620000002600 */
[----:B------:R-:W-:Y:S01]  /*0020*/  ULDC.64 UR4, c[0x0][0x240] ;  /* 0x0000900000047ab9 */ /* 0x000fe20000000a00 */
[----:B------:R-:W-:Y:S01]  /*0030*/  IADD3 R1, R1, -0x30, RZ ;  /* 0xffffffd001017810 */ /* 0x000fe20007ffe0ff */
        /* <DEDUP_REMOVED lines=23> */
[----:B------:R-:W-:Y:S02]  /*01b0*/  IMAD.U32 R4, RZ, RZ, UR4 ;  /* 0x00000004ff047e24 */ /* 0x000fe4000f8e00ff */
[----:B------:R-:W-:Y:S01]  /*01c0*/  IMAD.U32 R5, RZ, RZ, UR5 ;  /* 0x00000005ff057e24 */ /* 0x000fe2000f8e00ff */
[----:B------:R-:W-:-:S04]  /*01d0*/  PLOP3.LUT P1, PT, PT, PT, UP1, 0x80, 0x0 ;  /* 0x000000000000781c */ /* 0x000fc80003f2f018 */
[----:B------:R4:W5:Y:S01]  /*01e0*/  @P0 LDG.E R4, [R4.64] ;  /* 0x0000001204040981 */ /* 0x000962000c1e1900 */
[----:B------:R-:W-:-:S06]  /*01f0*/  UIMAD.WIDE UR8, UR11, UR7, UR8 ;  /* 0x000000070b0872a5 */ /* 0x000fcc000f8e0208 */
[----:B-1----:R-:W-:Y:S02]  /*0200*/  IMAD.U32 R2, RZ, RZ, UR8 ;  /* 0x00000008ff027e24 */ /* 0x002fe4000f8e00ff */
[----:B------:R-:W-:-:S05]  /*0210*/  IMAD.U32 R3, RZ, RZ, UR9 ;  /* 0x00000009ff037e24 */ /* 0x000fca000f8e00ff */
[----:B----4-:R-:W4:Y:S01]  /*0220*/  @!P1 LDG.E R5, [R2.64] ;  /* 0x0000001202059981 */ /* 0x010f22000c1e1900 */
[----:B------:R-:W-:Y:S02]  /*0230*/  UMOV UR10, 0xffffffff ;  /* 0xffffffff000a7882 */ /* 0x000fe40000000000 */
[----:B------:R-:W-:Y:S02]  /*0240*/  UMOV UR21, URZ ;  /* 0x0000003f00157c82 */ /* 0x000fe40008000000 */
[----:B------:R-:W-:Y:S01]  /*0250*/  UMOV UR23, 0xffffffff ;  /* 0xffffffff00177882 */ /* 0x000fe20000000000 */
[----:B------:R-:W1:Y:S08]  /*0260*/  S2UR UR13, SR_CTAID.X ;  /* 0x00000000000d79c3 */ /* 0x000e700000002500 */
[----:B------:R-:W1:Y:S08]  /*0270*/  S2UR UR12, SR_CTAID.Z ;  /* 0x00000000000c79c3 */ /* 0x000e700000002700 */
[----:B--2---:R-:W2:Y:S08]  /*0280*/  @P2 R2UR UR10, R6 ;  /* 0x00000000060a23c2 */ /* 0x004eb000000e0000 */
[----:B---3--:R3:W2:Y:S08]  /*0290*/  @P2 R2UR UR16, R0 ;  /* 0x00000000001023c2 */ /* 0x0086b000000e0000 */
[----:B-----5:R1:W1:Y:S01]  /*02a0*/  @P0 R2UR UR21, R4 ;  /* 0x00000000041503c2 */ /* 0x02026200000e0000 */
[----:B------:R-:W-:-:S04]  /*02b0*/  ISETP.NE.U32.AND P0, PT, RZ, c[0x0][0x248], PT ;  /* 0x00009200ff007a0c */ /* 0x000fc80003f05070 */
[----:B------:R-:W-:Y:S01]  /*02c0*/  ISETP.NE.AND.EX P0, PT, RZ, c[0x0][0x24c], PT, P0 ;  /* 0x00009300ff007a0c */ /* 0x000fe20003f05300 */
[----:B---3--:R-:W3:Y:S01]  /*02d0*/  S2R R0, SR_TID.X ;  /* 0x0000000000007919 */ /* 0x008ee20000002100 */
[----:B--2---:R-:W-:Y:S01]  /*02e0*/  @UP2 UIADD3 UR16, UR16, -UR10, URZ ;  /* 0x8000000a10102290 */ /* 0x004fe2000fffe03f */
[----:B----4-:R2:W4:Y:S06]  /*02f0*/  @!P1 R2UR UR23, R5 ;  /* 0x00000000051793c2 */ /* 0x01052c00000e0000 */
[----:B------:R-:W-:-:S04]  /*0300*/  @!UP2 ULDC UR16, c[0x0][0x214] ;  /* 0x000085000010aab9 */ /* 0x000fc80000000800 */
[----:B-12-4-:R-:W-:Y:S05]  /*0310*/  @!P0 BRA `(.L_x_1063) ;  /* 0x0000007000008947 */ /* 0x016fea0003800000 */
[----:B------:R-:W-:-:S13]  /*0320*/  PLOP3.LUT P0, PT, PT, PT, UP3, 0x80, 0x0 ;  /* 0x000000000000781c */ /* 0x000fda0003f0f038 */
[----:B------:R-:W2:Y:S04]  /*0330*/  @P0 LDG.E R4, [R2.64+0x4] ;  /* 0x0000041202040981 */ /* 0x000ea8000c1e1900 */
[----:B------:R-:W4:Y:S01]  /*0340*/  @!P0 LDG.E R2, [R2.64] ;  /* 0x0000001202028981 */ /* 0x000f22000c1e1900 */
[----:B--2---:R-:W1:Y:S02]  /*0350*/  @P0 R2UR UR6, R4 ;  /* 0x00000000040603c2 */ /* 0x004e6400000e0000 */
[----:B-1----:R-:W-:-:S11]  /*0360*/  @UP3 UIADD3 UR6, UR6, -UR23, URZ ;  /* 0x8000001706063290 */ /* 0x002fd6000fffe03f */
[----:B----4-:R1:W2:Y:S02]  /*0370*/  @!P0 R2UR UR6, R2 ;  /* 0x00000000020683c2 */ /* 0x0102a400000e0000 */
[----:B-12---:R-:W-:Y:S05]  /*0380*/  BRA `(.L_x_1064) ;  /* 0x0000001000007947 */ /* 0x006fea0003800000 */
.L_x_1063:
[----:B------:R-:W-:Y:S02]  /*0390*/  ULDC UR6, c[0x0][0x218] ;  /* 0x0000860000067ab9 */ /* 0x000fe40000000800 */
.L_x_1064:
        /* <DEDUP_REMOVED lines=45> */
[----:B---3--:R-:W-:Y:S01]  /*0670*/  SHF.R.S32.HI R12, RZ, 0x1f, R0 ;  /* 0x0000001fff0c7819 */ /* 0x008fe20000011400 */
        /* <DEDUP_REMOVED lines=70> */
.L_x_1067:
[----:B------:R-:W-:Y:S05]  /*0ae0*/  BSYNC B0 ;  /* 0x0000000000007941 */ /* 0x000fea0003800000 */
.L_x_1066:
        /* <DEDUP_REMOVED lines=16> */
.L_x_1069:
[----:B------:R-:W-:Y:S05]  /*0bf0*/  BSYNC B0 ;  /* 0x0000000000007941 */ /* 0x000fea0003800000 */
.L_x_1068:
        /* <DEDUP_REMOVED lines=16> */
.L_x_1071:
[----:B------:R-:W-:Y:S05]  /*0d00*/  BSYNC B0 ;  /* 0x0000000000007941 */ /* 0x000fea0003800000 */
.L_x_1070:
        /* <DEDUP_REMOVED lines=15> */
.L_x_1073:
[----:B------:R-:W-:Y:S05]  /*0e00*/  BSYNC B0 ;  /* 0x0000000000007941 */ /* 0x000fea0003800000 */
.L_x_1072:
        /* <DEDUP_REMOVED lines=34> */
.L_x_1065:
        /* <DEDUP_REMOVED lines=33> */
.L_x_1074:
        /* <DEDUP_REMOVED lines=43> */
.L_x_1075:
[----:B---3--:R-:W-:Y:S01]  /*14f0*/  SHF.R.S32.HI R8, RZ, 0x1f, R0 ;  /* 0x0000001fff087819 */ /* 0x008fe20000011400 */
        /* <DEDUP_REMOVED lines=20> */
[----:B------:R-:W-:Y:S02]  /*1640*/  LOP3.LUT R4, R2, 0x18, R216, 0xf8, !PT ;  /* 0x0000001802047812 */ /* 0x000fe400078ef8d8 */
[----:B------:R-:W-:Y:S02]  /*1650*/  SHF.R.U32.HI R2, RZ, 0x3, R2 ;  /* 0x00000003ff027819 */ /* 0x000fe40000011602 */
[----:B------:R-:W-:Y:S02]  /*1660*/  LOP3.LUT R199, R199, 0x7fffffe, RZ, 0xc0, !PT ;  /* 0x07fffffec7c77812 */ /* 0x000fe400078ec0ff */
[----:B------:R-:W-:-:S02]  /*1670*/  LOP3.LUT R2, R4, R2, RZ, 0x3c, !PT ;  /* 0x0000000204027212 */ /* 0x000fc400078e3cff */
[----:B------:R-:W-:Y:S01]  /*1680*/  IADD3 R4, P0, R216, UR6, RZ ;  /* 0x00000006d8047c10 */ /* 0x000fe2000ff1e0ff */
[----:B------:R-:W-:Y:S01]  /*1690*/  IMAD.IADD R199, R16, 0x1, -R199 ;  /* 0x0000000110c77824 */ /* 0x000fe200078e0ac7 */
[--C-:B------:R-:W-:Y:S02]  /*16a0*/  SHF.R.S32.HI R17, RZ, 0x1f, R16.reuse ;  /* 0x0000001fff117819 */ /* 0x100fe40000011410 */
[----:B------:R-:W-:Y:S01]  /*16b0*/  IADD3.X R5, R217, UR20, RZ, P0, !PT ;  /* 0x00000014d9057c10 */ /* 0x000fe200087fe4ff */
[----:B------:R-:W-:Y:S01]  /*16c0*/  IMAD R199, R196, 0x8, R199 ;  /* 0x00000008c4c77824 */ /* 0x000fe200078e02c7 */
[----:B------:R-:W-:Y:S01]  /*16d0*/  ISETP.GE.AND P0, PT, R16, UR21, PT ;  /* 0x0000001510007c0c */ /* 0x000fe2000bf06270 */
[----:B------:R-:W-:Y:S01]  /*16e0*/  IMAD.WIDE R20, R20, 0x80, R16 ;  /* 0x0000008014147825 */ /* 0x000fe200078e0210 */
[----:B------:R-:W-:-:S03]  /*16f0*/  SHF.R.S32.HI R246, RZ, 0x1f, R38 ;  /* 0x0000001ffff67819 */ /* 0x000fc60000011426 */
[----:B-1----:R-:W-:-:S04]  /*1700*/  IMAD.WIDE.U32 R12, R12, c[0x0][0x1a8], R4 ;  /* 0x00006a000c0c7a25 */ /* 0x002fc800078e0004 */
[----:B------:R-:W-:Y:S01]  /*1710*/  IMAD.U32 R199, R199, 0x20, R2 ;  /* 0x00000020c7c77824 */ /* 0x000fe200078e0002 */
[----:B------:R-:W-:-:S03]  /*1720*/  IADD3 R19, R13, UR4, RZ ;  /* 0x000000040d137c10 */ /* 0x000fc6000fffe0ff */
        /* <DEDUP_REMOVED lines=18> */
.L_x_1077:
[----:B------:R-:W-:Y:S05]  /*1850*/  BSYNC B0 ;  /* 0x0000000000007941 */ /* 0x000fea0003800000 */
.L_x_1076:
        /* <DEDUP_REMOVED lines=21> */
.L_x_1079:
[----:B------:R-:W-:Y:S05]  /*19b0*/  BSYNC B0 ;  /* 0x0000000000007941 */ /* 0x000fea0003800000 */
.L_x_1078:
[----:B--2---:R-:W-:Y:S01]  /*19c0*/  IADD3 R6, R16, 0x40, RZ ;  /* 0x0000004010067810 */ /* 0x004fe20007ffe0ff */
        /* <DEDUP_REMOVED lines=20> */
.L_x_1081:
[----:B------:R-:W-:Y:S05]  /*1b10*/  BSYNC B0 ;  /* 0x0000000000007941 */ /* 0x000fea0003800000 */
.L_x_1080:
[----:B----4-:R-:W-:Y:S01]  /*1b20*/  IADD3 R5, R16, 0x60, RZ ;  /* 0x0000006010057810 */ /* 0x010fe20007ffe0ff */
        /* <DEDUP_REMOVED lines=23> */
.L_x_1083:
[----:B------:R-:W-:Y:S05]  /*1ca0*/  BSYNC B0 ;  /* 0x0000000000007941 */ /* 0x000fea0003800000 */
.L_x_1082:
[----:B------:R-:W-:Y:S01]  /*1cb0*/  LEA.HI R8, R8, R0, RZ, 0x4 ;  /* 0x0000000008087211 */ /* 0x000fe200078f20ff */
[----:B------:R-:W-:Y:S01]  /*1cc0*/  IMAD R4, R17, c[0x0][0x1a0], RZ ;  /* 0x0000680011047a24 */ /* 0x000fe200078e02ff */
[----:B------:R-:W-:Y:S01]  /*1cd0*/  BSSY B0, `(.L_x_1084) ;  /* 0x0000033000007945 */ /* 0x000fe20003800000 */
[----:B------:R-:W-:Y:S01]  /*1ce0*/  IMAD.WIDE.U32 R12, R16, c[0x0][0x1a0], R216 ;  /* 0x00006800100c7a25 */ /* 0x000fe200078e00d8 */
[----:B------:R-:W-:-:S03]  /*1cf0*/  LOP3.LUT R2, R8, 0xfffffff0, RZ, 0xc0, !PT ;  /* 0xfffffff008027812 */ /* 0x000fc600078ec0ff */
[----:B------:R-:W-:Y:S01]  /*1d00*/  IMAD R7, R17, c[0x0][0x198], RZ ;  /* 0x0000660011077a24 */ /* 0x000fe200078e02ff */
[----:B------:R-:W-:Y:S01]  /*1d10*/  IADD3 R12, P0, R12, UR26, RZ ;  /* 0x0000001a0c0c7c10 */ /* 0x000fe2000ff1e0ff */
[----:B-1----:R-:W-:-:S04]  /*1d20*/  IMAD.WIDE.U32 R18, R16, c[0x0][0x198], R216 ;  /* 0x0000660010127a25 */ /* 0x002fc800078e00d8 */
        /* <DEDUP_REMOVED lines=10> */
[----:B------:R-:W-:Y:S01]  /*1dd0*/  SHF.R.S32.HI R4, RZ, 0x1, R144 ;  /* 0x00000001ff047819 */ /* 0x000fe20000011490 */
        /* <DEDUP_REMOVED lines=16> */
[C---:B------:R-:W-:Y:S01]  /*1ee0*/  IMAD R246, R38.reuse, c[0x0][0x1bc], R246 ;  /* 0x00006f0026f67a24 */ /* 0x040fe200078e02f6 */
[----:B------:R-:W-:Y:S01]  /*1ef0*/  LOP3.LUT P1, RZ, R7, 0x2, RZ, 0xc0, !PT ;  /* 0x0000000207ff7812 */ /* 0x000fe2000782c0ff */
[----:B------:R-:W-:Y:S01]  /*1f00*/  IMAD.WIDE.U32 R38, R38, c[0x0][0x1b8], R12 ;  /* 0x00006e0026267a25 */ /* 0x000fe200078e000c */
[----:B------:R-:W-:Y:S02]  /*1f10*/  IADD3 R21, R19, UR4, RZ ;  /* 0x0000000413157c10 */ /* 0x000fe4000fffe0ff */
        /* <DEDUP_REMOVED lines=14> */
.L_x_1085:
[----:B------:R-:W-:Y:S05]  /*2000*/  BSYNC B0 ;  /* 0x0000000000007941 */ /* 0x000fea0003800000 */
.L_x_1084:
        /* <DEDUP_REMOVED lines=18> */
.L_x_1087:
[----:B------:R-:W-:Y:S05]  /*2130*/  BSYNC B0 ;  /* 0x0000000000007941 */ /* 0x000fea0003800000 */
.L_x_1086:
        /* <DEDUP_REMOVED lines=17> */
.L_x_1089:
[----:B------:R-:W-:Y:S05]  /*2250*/  BSYNC B0 ;  /* 0x0000000000007941 */ /* 0x000fea0003800000 */
.L_x_1088:
        /* <DEDUP_REMOVED lines=12> */
[----:B-1----:R-:W-:-:S04]  /*2320*/  LEA R12, P0, R20, c[0x0][0x168], 0x1 ;  /* 0x00005a00140c7a11 */ /* 0x002fc800078008ff */
[----:B------:R-:W-:-:S05]  /*2330*/  LEA.HI.X R13, R20, c[0x0][0x16c], R11, 0x1, P0 ;  /* 0x00005b00140d7a11 */ /* 0x000fca00000f0c0b */
[----:B------:R-:W-:Y:S01]  /*2340*/  @!PT LDS RZ, [RZ] ;  /* 0x00000000fffff984 */ /* 0x000fe20000000800 */
[----:B------:R-:W-:Y:S01]  /*2350*/  @!PT LDS RZ, [RZ] ;  /* 0x00000000fffff984 */ /* 0x000fe20000000800 */
[----:B------:R-:W-:Y:S01]  /*2360*/  @!PT LDS RZ, [RZ] ;  /* 0x00000000fffff984 */ /* 0x000fe20000000800 */
[----:B------:R1:W-:Y:S04]  /*2370*/  LDGSTS.E.BYPASS.LTC128B.128 [R199+0x3800], [R12.64] ;  /* 0x038000000cc77fae */ /* 0x0003e8000b901d52 */
.L_x_1091:
[----:B------:R-:W-:Y:S05]  /*2380*/  BSYNC B0 ;  /* 0x0000000000007941 */ /* 0x000fea0003800000 */
.L_x_1090:
        /* <DEDUP_REMOVED lines=24> */
[----:B------:R-:W-:Y:S01]  /*2510*/  LOP3.LUT R178, R14, 0xffffffe0, RZ, 0xc0, !PT ;  /* 0xffffffe00eb27812 */ /* 0x000fe200078ec0ff */
[----:B------:R-:W-:Y:S01]  /*2520*/  USHF.L.U64.HI UR5, UR4, UR20, UR5 ;  /* 0x0000001404057299 */ /* 0x000fe20008010205 */
[----:B------:R-:W-:Y:S01]  /*2530*/  IMAD.MOV.U32 R246, RZ, RZ, R38 ;  /* 0x000000fffff67224 */ /* 0x000fe200078e0026 */
[----:B------:R-:W-:Y:S01]  /*2540*/  BAR.SYNC.DEFER_BLOCKING 0x0 ;  /* 0x0000000000007b1d */ /* 0x000fe20000010000 */
[----:B------:R-:W-:Y:S01]  /*2550*/  USHF.L.U32 UR11, UR4, 0x7, URZ ;  /* 0x00000007040b7899 */ /* 0x000fe2000800063f */
[C---:B------:R-:W-:Y:S01]  /*2560*/  IMAD.IADD R178, R0.reuse, 0x1, -R178 ;  /* 0x0000000100b27824 */ /* 0x040fe200078e0ab2 */
[----:B------:R-:W-:Y:S01]  /*2570*/  UIMAD UR17, UR5, UR25, URZ ;  /* 0x00000019051172a4 */ /* 0x000fe2000f8e023f */
[----:B------:R-:W-:Y:S02]  /*2580*/  IMAD.SHL.U32 R198, R0, 0x2, RZ ;  /* 0x0000000200c67824 */ /* 0x000fe400078e00ff */
[----:B------:R-:W-:Y:S01]  /*2590*/  BSSY B0, `(.L_x_1092) ;  /* 0x000001c000007945 */ /* 0x000fe20003800000 */
[----:B------:R-:W-:-:S02]  /*25a0*/  UIMAD UR24, UR24, UR11, UR17 ;  /* 0x0000000b181872a4 */ /* 0x000fc4000f8e0211 */
[----:B------:R-:W-:Y:S01]  /*25b0*/  LOP3.LUT R198, R198, 0x6, RZ, 0xc0, !PT ;  /* 0x00000006c6c67812 */ /* 0x000fe200078ec0ff */
[----:B------:R-:W-:Y:S01]  /*25c0*/  UMOV UR17, URZ ;  /* 0x0000003f00117c82 */ /* 0x000fe20008000000 */
[----:B------:R2:W-:Y:S04]  /*25d0*/  @P1 STS [R199+0x4000], RZ ;  /* 0x004000ffc7001388 */ /* 0x0005e80000000800 */
[----:B------:R2:W-:Y:S04]  /*25e0*/  @P1 STS [R199+0x4004], RZ ;  /* 0x004004ffc7001388 */ /* 0x0005e80000000800 */
[----:B------:R2:W-:Y:S01]  /*25f0*/  @P1 STS.64 [R199+0x4008], RZ ;  /* 0x004008ffc7001388 */ /* 0x0005e20000000a00 */
[----:B-1----:R-:W-:-:S02]  /*2600*/  @P0 FMUL.FTZ R11, R12, R11 ;  /* 0x0000000b0c0b0220 */ /* 0x002fc40000410000 */
[----:B------:R-:W-:Y:S02]  /*2610*/  IMAD.U32 R12, RZ, RZ, UR25 ;  /* 0x00000019ff0c7e24 */ /* 0x000fe4000f8e00ff */
[----:B------:R1:W5:Y:S02]  /*2620*/  @P0 R2UR UR12, R11 ;  /* 0x000000000b0c03c2 */ /* 0x00036400000e0000 */
[----:B------:R-:W-:-:S05]  /*2630*/  IMAD.WIDE.U32 R12, R12, UR11, R246 ;  /* 0x0000000b0c0c7c25 */ /* 0x000fca000f8e00f6 */
[----:B------:R-:W-:Y:S02]  /*2640*/  IADD3 R15, R13, UR24, RZ ;  /* 0x000000180d0f7c10 */ /* 0x000fe4000fffe0ff */
[----:B-1----:R-:W-:Y:S01]  /*2650*/  SHF.R.S32.HI R11, RZ, 0x1f, R178 ;  /* 0x0000001fff0b7819 */ /* 0x002fe200000114b2 */
[----:B-----5:R-:W-:-:S03]  /*2660*/  @UP1 UMOV UR17, UR12 ;  /* 0x0000000c00111c82 */ /* 0x020fc60008000000 */
[----:B------:R-:W-:-:S04]  /*2670*/  LEA.HI R178, R11, R178, RZ, 0x2 ;  /* 0x000000b20bb27211 */ /* 0x000fc800078f10ff */
[----:B------:R-:W-:Y:S01]  /*2680*/  SHF.R.S32.HI R178, RZ, 0x2, R178 ;  /* 0x00000002ffb27819 */ /* 0x000fe200000114b2 */
        /* <DEDUP_REMOVED lines=12> */
.L_x_1093:
[----:B--2---:R-:W-:Y:S05]  /*2750*/  BSYNC B0 ;  /* 0x0000000000007941 */ /* 0x004fea0003800000 */
.L_x_1092:
        /* <DEDUP_REMOVED lines=18> */
.L_x_1095:
[----:B------:R-:W-:Y:S05]  /*2880*/  BSYNC B0 ;  /* 0x0000000000007941 */ /* 0x000fea0003800000 */
.L_x_1094:
        /* <DEDUP_REMOVED lines=18> */
.L_x_1097:
[----:B------:R-:W-:Y:S05]  /*29b0*/  BSYNC B0 ;  /* 0x0000000000007941 */ /* 0x000fea0003800000 */
.L_x_1096:
        /* <DEDUP_REMOVED lines=19> */
.L_x_1099:
[----:B------:R-:W-:Y:S05]  /*2af0*/  BSYNC B0 ;  /* 0x0000000000007941 */ /* 0x000fea0003800000 */
.L_x_1098:
[----:B------:R-:W-:Y:S01]  /*2b00*/  LOP3.LUT R9, R9, 0xfffffff8, RZ, 0xc0, !PT ;  /* 0xfffffff809097812 */ /* 0x000fe200078ec0ff */
[----:B------:R-:W-:Y:S01]  /*2b10*/  IMAD.SHL.U32 R7, R7, 0x40, RZ ;  /* 0x0000004007077824 */ /* 0x000fe200078e00ff */
[----:B------:R-:W-:Y:S01]  /*2b20*/  LOP3.LUT R144, R144, 0x7fffffe, RZ, 0xc0, !PT ;  /* 0x07fffffe90907812 */ /* 0x000fe200078ec0ff */
[----:B------:R-:W-:Y:S01]  /*2b30*/  IMAD.SHL.U32 R3, R3, 0x8, RZ ;  /* 0x0000000803037824 */ /* 0x000fe200078e00ff */
[----:B------:R-:W-:Y:S01]  /*2b40*/  SHF.R.S32.HI R192, RZ, 0x1f, R2 ;  /* 0x0000001fffc07819 */ /* 0x000fe20000011402 */
[----:B------:R-:W-:Y:S01]  /*2b50*/  IMAD.IADD R0, R0, 0x1, -R9 ;  /* 0x0000000100007824 */ /* 0x000fe200078e0a09 */
[----:B------:R-:W-:Y:S01]  /*2b60*/  SHF.R.S32.HI R9, RZ, 0x4, R8 ;  /* 0x00000004ff097819 */ /* 0x000fe20000011408 */
[----:B------:R-:W-:Y:S01]  /*2b70*/  IMAD.IADD R144, R2, 0x1, -R144 ;  /* 0x0000000102907824 */ /* 0x000fe200078e0a90 */
[----:B------:R-:W-:Y:S01]  /*2b80*/  LEA.HI R192, R192, R2, RZ, 0x3 ;  /* 0x00000002c0c07211 */ /* 0x000fe200078f18ff */
[----:B------:R-:W-:Y:S01]  /*2b90*/  IMAD.U32 R169, RZ, RZ, UR25 ;  /* 0x00000019ffa97e24 */ /* 0x000fe2000f8e00ff */
[----:B------:R-:W-:Y:S01]  /*2ba0*/  LEA.HI R8, R8, R9, RZ, 0x1 ;  /* 0x0000000908087211 */ /* 0x000fe200078f08ff */
[----:B------:R-:W-:Y:S01]  /*2bb0*/  UIADD3 UR20, UR15, 0x1, -UR16 ;  /* 0x000000010f147890 */ /* 0x000fe2000fffe810 */
[----:B------:R-:W-:Y:S01]  /*2bc0*/  LEA.HI R2, R0, R0, RZ, 0x1 ;  /* 0x0000000000027211 */ /* 0x000fe200078f08ff */
[----:B------:R-:W-:Y:S01]  /*2bd0*/  IMAD.SHL.U32 R192, R192, 0x20, RZ ;  /* 0x00000020c0c07824 */ /* 0x000fe200078e00ff */
[----:B------:R-:W-:Y:S01]  /*2be0*/  LOP3.LUT R8, R8, 0xfffffffe, RZ, 0xc0, !PT ;  /* 0xfffffffe08087812 */ /* 0x000fe200078ec0ff */
[----:B------:R-:W-:Y:S01]  /*2bf0*/  IMAD R169, R169, 0x80, R198 ;  /* 0x00000080a9a97824 */ /* 0x000fe200078e02c6 */
[----:B------:R-:W-:Y:S01]  /*2c00*/  LOP3.LUT R195, R2, 0x3fffffe, RZ, 0xc0, !PT ;  /* 0x03fffffe02c37812 */ /* 0x000fe200078ec0ff */
[----:B------:R-:W0:Y:S01]  /*2c10*/  LDGDEPBAR ;  /* 0x00000000000079af */ /* 0x000e220000000000 */
[----:B------:R-:W-:Y:S01]  /*2c20*/  LOP3.LUT R7, R7, 0xc0, RZ, 0xc0, !PT ;  /* 0x000000c007077812 */ /* 0x000fe200078ec0ff */
[----:B------:R-:W-:Y:S01]  /*2c30*/  IMAD.IADD R8, R9, 0x1, -R8 ;  /* 0x0000000109087824 */ /* 0x000fe200078e0a08 */
[----:B------:R-:W-:Y:S01]  /*2c40*/  SHF.R.S32.HI R2, RZ, 0x1, R2 ;  /* 0x00000001ff027819 */ /* 0x000fe20000011402 */
[----:B------:R-:W-:Y:S01]  /*2c50*/  IMAD.IADD R195, R0, 0x1, -R195 ;  /* 0x0000000100c37824 */ /* 0x000fe200078e0ac3 */
[----:B------:R-:W-:Y:S01]  /*2c60*/  LOP3.LUT R192, R192, 0xffffff00, RZ, 0xc0, !PT ;  /* 0xffffff00c0c07812 */ /* 0x000fe200078ec0ff */
[----:B------:R-:W-:Y:S01]  /*2c70*/  IMAD.SHL.U32 R0, R8, 0x8, RZ ;  /* 0x0000000808007824 */ /* 0x000fe200078e00ff */
[----:B------:R-:W-:Y:S01]  /*2c80*/  LEA R5, R196, UR14, 0x4 ;  /* 0x0000000ec4057c11 */ /* 0x000fe2000f8e20ff */
[----:B------:R-:W-:Y:S01]  /*2c90*/  IMAD R195, R8, 0x8, R195 ;  /* 0x0000000808c37824 */ /* 0x000fe200078e02c3 */
[----:B------:R-:W-:Y:S01]  /*2ca0*/  LOP3.LUT P0, RZ, R2, 0x2, RZ, 0xc0, !PT ;  /* 0x0000000202ff7812 */ /* 0x000fe2000780c0ff */
[----:B------:R-:W-:Y:S01]  /*2cb0*/  IMAD R196, R196, 0x200, R192 ;  /* 0x00000200c4c47824 */ /* 0x000fe200078e02c0 */
[----:B------:R-:W-:Y:S01]  /*2cc0*/  LOP3.LUT R0, R7, 0x8, R0, 0xf8, !PT ;  /* 0x0000000807007812 */ /* 0x000fe200078ef800 */
[----:B------:R-:W-:Y:S01]  /*2cd0*/  UIADD3 UR14, UR15, -UR16, URZ ;  /* 0x800000100f0e7290 */ /* 0x000fe2000fffe03f */
[----:B------:R-:W-:Y:S01]  /*2ce0*/  SHF.R.U32.HI R7, RZ, 0x3, R7 ;  /* 0x00000003ff077819 */ /* 0x000fe20000011607 */
[----:B------:R-:W-:Y:S01]  /*2cf0*/  IMAD R196, R144, 0x20, R196 ;  /* 0x0000002090c47824 */ /* 0x000fe200078e02c4 */
[C---:B------:R-:W-:Y:S01]  /*2d00*/  IADD3 R36, R169.reuse, 0x78, RZ ;  /* 0x00000078a9247810 */ /* 0x040fe20007ffe0ff */
[----:B------:R-:W-:Y:S01]  /*2d10*/  IMAD.IADD R178, R178, 0x1, R5 ;  /* 0x00000001b2b27824 */ /* 0x000fe200078e0205 */
[----:B------:R-:W-:Y:S01]  /*2d20*/  LOP3.LUT R0, R0, R7, RZ, 0x3c, !PT ;  /* 0x0000000700007212 */ /* 0x000fe200078e3cff */
[----:B------:R-:W-:Y:S01]  /*2d30*/  IMAD.SHL.U32 R7, R2, 0x40, RZ ;  /* 0x0000004002077824 */ /* 0x000fe200078e00ff */
[----:B------:R-:W-:Y:S01]  /*2d40*/  IADD3 R167, R169, 0x1, RZ ;  /* 0x00000001a9a77810 */ /* 0x000fe20007ffe0ff */
[----:B------:R-:W-:Y:S01]  /*2d50*/  IMAD R192, R144, 0x20, R192 ;  /* 0x0000002090c07824 */ /* 0x000fe200078e02c0 */
[----:B------:R-:W-:Y:S01]  /*2d60*/  IADD3 R197, R178, UR14, RZ ;  /* 0x0000000eb2c57c10 */ /* 0x000fe2000fffe0ff */
[----:B------:R-:W-:Y:S01]  /*2d70*/  IMAD.IADD R196, R0, 0x1, R196 ;  /* 0x0000000100c47824 */ /* 0x000fe200078e02c4 */
[----:B------:R-:W-:Y:S01]  /*2d80*/  LOP3.LUT R7, R7, 0xc0, RZ, 0xc0, !PT ;  /* 0x000000c007077812 */ /* 0x000fe200078ec0ff */
[----:B------:R-:W-:Y:S01]  /*2d90*/  UISETP.GT.AND UP0, UPT, UR25, UR9, UPT ;  /* 0x000000091900728c */ /* 0x000fe2000bf04270 */
[----:B------:R-:W-:Y:S01]  /*2da0*/  IADD3 R170, R178, 0x8, RZ ;  /* 0x00000008b2aa7810 */ /* 0x000fe20007ffe0ff */
[----:B------:R-:W-:Y:S01]  /*2db0*/  IMAD.SHL.U32 R196, R196, 0x2, RZ ;  /* 0x00000002c4c47824 */ /* 0x000fe200078e00ff */
[----:B------:R-:W-:Y:S01]  /*2dc0*/  LOP3.LUT R3, R7, 0x8, R3, 0xf8, !PT ;  /* 0x0000000807037812 */ /* 0x000fe200078ef803 */
[C---:B------:R-:W-:Y:S01]  /*2dd0*/  IMAD.IADD R168, R197.reuse, 0x1, -R169 ;  /* 0x00000001c5a87824 */ /* 0x040fe200078e0aa9 */
[----:B------:R-:W-:Y:S01]  /*2de0*/  SHF.R.U32.HI R7, RZ, 0x3, R7 ;  /* 0x00000003ff077819 */ /* 0x000fe20000011607 */
[----:B------:R-:W-:Y:S01]  /*2df0*/  IMAD R194, R4, 0x2, R196 ;  /* 0x0000000204c27824 */ /* 0x000fe200078e02c4 */
[----:B------:R-:W-:Y:S01]  /*2e00*/  LDSM.16.M88.4 R100, [R196] ;  /* 0x00000000c464783b */ /* 0x000fe20000000200 */
[----:B------:R-:W-:Y:S01]  /*2e10*/  IADD3 R210, R170, UR14, RZ ;  /* 0x0000000eaad27c10 */ /* 0x000fe2000fffe0ff */
[--C-:B------:R-:W-:Y:S01]  /*2e20*/  IMAD.IADD R6, R197, 0x1, -R167.reuse ;  /* 0x00000001c5067824 */ /* 0x100fe200078e0aa7 */
[----:B------:R-:W-:Y:S01]  /*2e30*/  LOP3.LUT R3, R3, R7, RZ, 0x3c, !PT ;  /* 0x0000000703037212 */ /* 0x000fe200078e3cff */
[----:B------:R-:W-:Y:S01]  /*2e40*/  LDSM.16.M88.4 R96, [R196+0x1000] ;  /* 0x00100000c460783b */ /* 0x000fe20000000200 */
[----:B------:R-:W-:Y:S01]  /*2e50*/  IADD3 R173, R178, 0x40, RZ ;  /* 0x00000040b2ad7810 */ /* 0x000fe20007ffe0ff */
[----:B------:R-:W-:Y:S01]  /*2e60*/  IMAD.IADD R174, R210, 0x1, -R167 ;  /* 0x00000001d2ae7824 */ /* 0x000fe200078e0aa7 */
[----:B------:R-:W-:Y:S01]  /*2e70*/  IADD3 R177, R178, 0x48, RZ ;  /* 0x00000048b2b17810 */ /* 0x000fe20007ffe0ff */
[----:B------:R-:W-:Y:S01]  /*2e80*/  IMAD.U32 R195, R195, 0x20, R3 ;  /* 0x00000020c3c37824 */ /* 0x000fe200078e0003 */
[----:B------:R-:W-:Y:S01]  /*2e90*/  IADD3 R3, R169, 0x79, RZ ;  /* 0x00000079a9037810 */ /* 0x000fe20007ffe0ff */
[----:B------:R-:W-:Y:S01]  /*2ea0*/  LDSM.16.M88.4 R92, [R194] ;  /* 0x00000000c25c783b */ /* 0x000fe20000000200 */
[----:B------:R-:W-:Y:S01]  /*2eb0*/  IADD3 R207, R173, UR14, RZ ;  /* 0x0000000eadcf7c10 */ /* 0x000fe2000fffe0ff */
[----:B------:R-:W-:Y:S01]  /*2ec0*/  IMAD.SHL.U32 R195, R195, 0x2, RZ ;  /* 0x00000002c3c37824 */ /* 0x000fe200078e00ff */
[----:B------:R-:W-:Y:S01]  /*2ed0*/  IADD3 R204, R177, UR14, RZ ;  /* 0x0000000eb1cc7c10 */ /* 0x000fe2000fffe0ff */
[----:B------:R-:W-:Y:S01]  /*2ee0*/  IMAD.IADD R12, R197, 0x1, -R3 ;  /* 0x00000001c50c7824 */ /* 0x000fe200078e0a03 */
[----:B------:R-:W-:Y:S01]  /*2ef0*/  LDSM.16.M88.4 R88, [R194+0x1000] ;  /* 0x00100000c258783b */ /* 0x000fe20000000200 */
[----:B------:R-:W-:Y:S01]  /*2f00*/  IMAD.IADD R13, R207, 0x1, -R169 ;  /* 0x00000001cf0d7824 */ /* 0x000fe200078e0aa9 */
[C---:B------:R-:W-:Y:S01]  /*2f10*/  IADD3 R2, R195.reuse, 0x2000, RZ ;  /* 0x00002000c3027810 */ /* 0x040fe20007ffe0ff */
[----:B------:R-:W-:Y:S01]  /*2f20*/  IMAD.IADD R182, R204, 0x1, -R167 ;  /* 0x00000001ccb67824 */ /* 0x000fe200078e0aa7 */
[----:B------:R-:W5:Y:S01]  /*2f30*/  LDSM.16.M88.4 R76, [R195+0x2000] ;  /* 0x00200000c34c783b */ /* 0x000f620000000200 */
[----:B------:R-:W-:Y:S01]  /*2f40*/  IADD3 R193, R195, 0x2020, RZ ;  /* 0x00002020c3c17810 */ /* 0x000fe20007ffe0ff */
[----:B------:R-:W-:Y:S01]  /*2f50*/  ULDC UR14, c[0x0][0x2e8] ;  /* 0x0000ba00000e7ab9 */ /* 0x000fe20000000800 */
[----:B------:R-:W-:Y:S01]  /*2f60*/  @P0 IADD3 R193, R2, -0x20, RZ ;  /* 0xffffffe002c10810 */ /* 0x000fe20007ffe0ff */
[----:B------:R-:W-:Y:S01]  /*2f70*/  IMAD.IADD R2, R197, 0x1, -R36 ;  /* 0x00000001c5027824 */ /* 0x000fe200078e0a24 */
[----:B------:R-:W1:Y:S01]  /*2f80*/  LDSM.16.M88.4 R60, [R195+0x2400] ;  /* 0x00240000c33c783b */ /* 0x000e620000000200 */
[C---:B------:R-:W-:Y:S01]  /*2f90*/  IADD3 R166, R169.reuse, 0x8, RZ ;  /* 0x00000008a9a67810 */ /* 0x040fe20007ffe0ff */
[----:B------:R-:W-:Y:S01]  /*2fa0*/  UIADD3 UR14, UR20, UR14, URZ ;  /* 0x0000000e140e7290 */ /* 0x000fe2000fffe03f */
[----:B------:R-:W-:Y:S01]  /*2fb0*/  IADD3 R164, R169, 0x10, RZ ;  /* 0x00000010a9a47810 */ /* 0x000fe20007ffe0ff */
[----:B-1----:R-:W1:Y:S01]  /*2fc0*/  LDSM.16.M88.4 R8, [R193] ;  /* 0x00000000c108783b */ /* 0x002e620000000200 */
[----:B------:R-:W-:Y:S01]  /*2fd0*/  IABS R2, R2 ;  /* 0x0000000200027213 */ /* 0x000fe20000000000 */
[----:B------:R-:W-:Y:S01]  /*2fe0*/  IMAD.IADD R5, R197, 0x1, -R166 ;  /* 0x00000001c5057824 */ /* 0x000fe200078e0aa6 */
[C---:B------:R-:W-:Y:S01]  /*2ff0*/  IADD3 R165, R169.reuse, 0x9, RZ ;  /* 0x00000009a9a57810 */ /* 0x040fe20007ffe0ff */
[----:B------:R-:W-:Y:S01]  /*3000*/  LDSM.16.M88.4 R44, [R195+0x2800] ;  /* 0x00280000c32c783b */ /* 0x000fe20000000200 */
[C---:B------:R-:W-:Y:S01]  /*3010*/  IADD3 R163, R169.reuse, 0x11, RZ ;  /* 0x00000011a9a37810 */ /* 0x040fe20007ffe0ff */
[----:B------:R-:W-:Y:S01]  /*3020*/  IMAD.MOV.U32 R7, RZ, RZ, R2 ;  /* 0x000000ffff077224 */ /* 0x000fe200078e0002 */
[----:B------:R-:W-:Y:S01]  /*3030*/  IABS R2, R12 ;  /* 0x0000000c00027213 */ /* 0x000fe20000000000 */
[----:B------:R-:W-:Y:S01]  /*3040*/  IMAD.IADD R12, R210, 0x1, -R169 ;  /* 0x00000001d20c7824 */ /* 0x000fe200078e0aa9 */
[----:B------:R-:W-:Y:S01]  /*3050*/  LDSM.16.M88.4 R24, [R195+0x2c00] ;  /* 0x002c0000c318783b */ /* 0x000fe20000000200 */
[----:B------:R-:W-:Y:S01]  /*3060*/  IADD3 R160, R169, 0x18, RZ ;  /* 0x00000018a9a07810 */ /* 0x000fe20007ffe0ff */
[C-C-:B------:R-:W-:Y:S01]  /*3070*/  IMAD.IADD R139, R197.reuse, 0x1, -R165.reuse ;  /* 0x00000001c58b7824 */ /* 0x140fe200078e0aa5 */
[----:B------:R-:W-:Y:S01]  /*3080*/  IABS R168, R168 ;  /* 0x000000a800a87213 */ /* 0x000fe20000000000 */
[----:B------:R-:W-:Y:S01]  /*3090*/  LDSM.16.M88.4 R108, [R193+0x1000] ;  /* 0x00100000c16c783b */ /* 0x000fe20000000200 */
[----:B------:R-:W-:Y:S01]  /*30a0*/  IABS R12, R12 ;  /* 0x0000000c000c7213 */ /* 0x000fe20000000000 */
[C---:B------:R-:W-:Y:S01]  /*30b0*/  IMAD.IADD R188, R204.reuse, 0x1, -R165 ;  /* 0x00000001ccbc7824 */ /* 0x040fe200078e0aa5 */
[----:B------:R-:W-:Y:S01]  /*30c0*/  IABS R174, R174 ;  /* 0x000000ae00ae7213 */ /* 0x000fe20000000000 */
[----:B------:R-:W-:Y:S01]  /*30d0*/  IMAD.IADD R132, R197, 0x1, -R164 ;  /* 0x00000001c5847824 */ /* 0x000fe200078e0aa4 */
[----:B------:R-:W-:Y:S01]  /*30e0*/  IABS R182, R182 ;  /* 0x000000b600b67213 */ /* 0x000fe20000000000 */
[----:B------:R-:W-:Y:S01]  /*30f0*/  IMAD.MOV.U32 R171, RZ, RZ, R12 ;  /* 0x000000ffffab7224 */ /* 0x000fe200078e000c */
[----:B------:R-:W-:Y:S01]  /*3100*/  IABS R12, R13 ;  /* 0x0000000d000c7213 */ /* 0x000fe20000000000 */
[----:B------:R-:W-:Y:S01]  /*3110*/  IMAD.IADD R13, R204, 0x1, -R169 ;  /* 0x00000001cc0d7824 */ /* 0x000fe200078e0aa9 */
[C---:B------:R-:W-:Y:S01]  /*3120*/  IADD3 R156, R169.reuse, 0x20, RZ ;  /* 0x00000020a99c7810 */ /* 0x040fe20007ffe0ff */
[----:B------:R-:W-:Y:S01]  /*3130*/  I2F R168, R168 ;  /* 0x000000a800a87306 */ /* 0x000fe20000201400 */
[----:B------:R-:W-:Y:S01]  /*3140*/  IADD3 R161, R169, 0x21, RZ ;  /* 0x00000021a9a17810 */ /* 0x000fe20007ffe0ff */
[----:B------:R-:W-:Y:S01]  /*3150*/  IMAD.MOV.U32 R172, RZ, RZ, R12 ;  /* 0x000000ffffac7224 */ /* 0x000fe200078e000c */
[----:B------:R-:W-:Y:S01]  /*3160*/  IABS R12, R13 ;  /* 0x0000000d000c7213 */ /* 0x000fe20000000000 */
[--C-:B------:R-:W-:Y:S01]  /*3170*/  IMAD.IADD R16, R210, 0x1, -R156.reuse ;  /* 0x00000001d2107824 */ /* 0x100fe200078e0a9c */
[----:B------:R-:W-:Y:S01]  /*3180*/  IADD3 R211, R178, UR14, RZ ;  /* 0x0000000eb2d37c10 */ /* 0x000fe2000fffe0ff */
[----:B------:R-:W-:Y:S01]  /*3190*/  IMAD.IADD R17, R207, 0x1, -R156 ;  /* 0x00000001cf117824 */ /* 0x000fe200078e0a9c */
[----:B------:R-:W-:Y:S01]  /*31a0*/  IADD3 R208, R170, UR14, RZ ;  /* 0x0000000eaad07c10 */ /* 0x000fe2000fffe0ff */
[-C--:B-----5:R-:W-:Y:S01]  /*31b0*/  HMMA.16816.F32 R104, R100, R76.reuse, RZ ;  /* 0x0000004c6468723c */ /* 0x0a0fe200000018ff */
[----:B------:R5:W-:Y:S01]  /*31c0*/  I2F R175, R12 ;  /* 0x0000000c00af7306 */ /* 0x000be20000201400 */
[----:B------:R-:W-:Y:S01]  /*31d0*/  IABS R5, R5 ;  /* 0x0000000500057213 */ /* 0x000fe20000000000 */
[--C-:B------:R-:W-:Y:S01]  /*31e0*/  IMAD.IADD R162, R197, 0x1, -R163.reuse ;  /* 0x00000001c5a27824 */ /* 0x100fe200078e0aa3 */
[----:B------:R-:W-:Y:S01]  /*31f0*/  IABS R16, R16 ;  /* 0x0000001000107213 */ /* 0x000fe20000000000 */
[----:B------:R-:W-:Y:S01]  /*3200*/  IMAD.IADD R252, R207, 0x1, -R164 ;  /* 0x00000001cffc7824 */ /* 0x000fe200078e0aa4 */
[----:B------:R-:W-:Y:S01]  /*3210*/  IMNMX R211, R211, UR15, PT ;  /* 0x0000000fd3d37c17 */ /* 0x000fe2000b800200 */
[----:B------:R-:W-:Y:S01]  /*3220*/  IMAD.IADD R186, R210, 0x1, -R163 ;  /* 0x00000001d2ba7824 */ /* 0x000fe200078e0aa3 */
[----:B------:R-:W-:Y:S01]  /*3230*/  HMMA.16816.F32 R84, R96, R76, RZ ;  /* 0x0000004c6054723c */ /* 0x000fe200000018ff */
[----:B------:R-:W-:Y:S01]  /*3240*/  I2F R172, R172 ;  /* 0x000000ac00ac7306 */ /* 0x000fe20000201400 */
[C---:B------:R-:W-:Y:S01]  /*3250*/  IADD3 R212, R197.reuse, -c[0x0][0x2e4], RZ ;  /* 0x8000b900c5d47a10 */ /* 0x040fe20007ffe0ff */
[----:B------:R-:W-:Y:S01]  /*3260*/  IMAD.MOV.U32 R223, RZ, RZ, R16 ;  /* 0x000000ffffdf7224 */ /* 0x000fe200078e0010 */
[----:B------:R-:W-:Y:S01]  /*3270*/  IMNMX R208, R208, UR15, PT ;  /* 0x0000000fd0d07c17 */ /* 0x000fe2000b800200 */
[----:B------:R-:W-:Y:S01]  /*3280*/  IMAD.IADD R141, R197, 0x1, -R160 ;  /* 0x00000001c58d7824 */ /* 0x000fe200078e0aa0 */
[----:B------:R-:W-:Y:S01]  /*3290*/  IADD3 R209, R210, -c[0x0][0x2e4], RZ ;  /* 0x8000b900d2d17a10 */ /* 0x000fe20007ffe0ff */
[----:B------:R-:W-:Y:S01]  /*32a0*/  IMAD.IADD R176, R207, 0x1, -R166 ;  /* 0x00000001cfb07824 */ /* 0x000fe200078e0aa6 */
[-C--:B------:R-:W-:Y:S01]  /*32b0*/  HMMA.16816.F32 R72, R100, R60.reuse, RZ ;  /* 0x0000003c6448723c */ /* 0x080fe200000018ff */
[----:B-----5:R-:W5:Y:S01]  /*32c0*/  LDSM.16.M88.4 R12, [R193+0x400] ;  /* 0x00040000c10c783b */ /* 0x020f620000000200 */
[----:B------:R-:W-:Y:S01]  /*32d0*/  I2F R174, R174 ;  /* 0x000000ae00ae7306 */ /* 0x000fe20000201400 */
[----:B------:R-:W-:Y:S01]  /*32e0*/  IADD3 R205, R173, UR14, RZ ;  /* 0x0000000eadcd7c10 */ /* 0x000fe2000fffe0ff */
[--C-:B------:R-:W-:Y:S01]  /*32f0*/  IMAD.IADD R133, R197, 0x1, -R156.reuse ;  /* 0x00000001c5857824 */ /* 0x100fe200078e0a9c */
[----:B------:R-:W-:Y:S01]  /*3300*/  IADD3 R157, R169, 0x28, RZ ;  /* 0x00000028a99d7810 */ /* 0x000fe20007ffe0ff */
[----:B------:R-:W-:Y:S01]  /*3310*/  IMAD.IADD R151, R197, 0x1, -R161 ;  /* 0x00000001c5977824 */ /* 0x000fe200078e0aa1 */
[----:B------:R-:W-:Y:S01]  /*3320*/  IABS R139, R139 ;  /* 0x0000008b008b7213 */ /* 0x000fe20000000000 */
[----:B------:R-:W-:Y:S01]  /*3330*/  HMMA.16816.F32 R68, R96, R60, RZ ;  /* 0x0000003c6044723c */ /* 0x000fe200000018ff */
[----:B------:R-:W-:Y:S01]  /*3340*/  IMNMX R212, RZ, R212, !PT ;  /* 0x000000d4ffd47217 */ /* 0x000fe20007800200 */
[----:B------:R-:W-:Y:S01]  /*3350*/  I2F R182, R182 ;  /* 0x000000b600b67306 */ /* 0x000fe20000201400 */
[----:B------:R-:W-:Y:S01]  /*3360*/  ISETP.GE.AND P3, PT, R169, R211, PT ;  /* 0x000000d3a900720c */ /* 0x000fe20003f66270 */
[--C-:B------:R-:W-:Y:S01]  /*3370*/  IMAD.IADD R181, R204, 0x1, -R157.reuse ;  /* 0x00000001ccb57824 */ /* 0x100fe200078e0a9d */
[----:B------:R-:W-:Y:S01]  /*3380*/  IMNMX R209, RZ, R209, !PT ;  /* 0x000000d1ffd17217 */ /* 0x000fe20007800200 */
[----:B------:R-:W-:Y:S01]  /*3390*/  IMAD.IADD R152, R197, 0x1, -R157 ;  /* 0x00000001c5987824 */ /* 0x000fe200078e0a9d */
[----:B------:R-:W-:Y:S01]  /*33a0*/  ISETP.GE.AND P6, PT, R167, R208, PT ;  /* 0x000000d0a700720c */ /* 0x000fe20003fc6270 */
[-C--:B-1----:R-:W-:Y:S01]  /*33b0*/  HMMA.16816.F32 R104, R92, R8.reuse, R104 ;  /* 0x000000085c68723c */ /* 0x082fe20000001868 */
[----:B------:R-:W-:Y:S01]  /*33c0*/  IADD3 R202, R177, UR14, RZ ;  /* 0x0000000eb1ca7c10 */ /* 0x000fe2000fffe0ff */
[----:B------:R-:W-:Y:S01]  /*33d0*/  I2F R171, R171 ;  /* 0x000000ab00ab7306 */ /* 0x000fe20000201400 */
[----:B------:R-:W-:Y:S01]  /*33e0*/  IMNMX R205, R205, UR15, PT ;  /* 0x0000000fcdcd7c17 */ /* 0x000fe2000b800200 */
[--C-:B------:R-:W-:Y:S01]  /*33f0*/  IMAD.IADD R237, R210, 0x1, -R161.reuse ;  /* 0x00000001d2ed7824 */ /* 0x100fe200078e0aa1 */
[----:B------:R-:W-:Y:S01]  /*3400*/  IADD3 R206, R207, -c[0x0][0x2e4], RZ ;  /* 0x8000b900cfce7a10 */ /* 0x000fe20007ffe0ff */
[C---:B------:R-:W-:Y:S01]  /*3410*/  IMAD.IADD R244, R204.reuse, 0x1, -R161 ;  /* 0x00000001ccf47824 */ /* 0x040fe200078e0aa1 */
[----:B------:R-:W-:Y:S01]  /*3420*/  IABS R16, R17 ;  /* 0x0000001100107213 */ /* 0x000fe20000000000 */
[----:B------:R-:W-:Y:S01]  /*3430*/  HMMA.16816.F32 R84, R88, R8, R84 ;  /* 0x000000085854723c */ /* 0x000fe20000001854 */
[----:B------:R-:W-:Y:S01]  /*3440*/  IMAD.IADD R17, R204, 0x1, -R156 ;  /* 0x00000001cc117824 */ /* 0x000fe200078e0a9c */
[----:B------:R-:W-:Y:S01]  /*3450*/  I2F R5, R5 ;  /* 0x0000000500057306 */ /* 0x000fe20000201400 */
[C---:B------:R-:W-:Y:S01]  /*3460*/  IADD3 R140, R169.reuse, 0x51, RZ ;  /* 0x00000051a98c7810 */ /* 0x040fe20007ffe0ff */
[----:B------:R-:W-:Y:S01]  /*3470*/  IMAD.MOV.U32 R225, RZ, RZ, R16 ;  /* 0x000000ffffe17224 */ /* 0x000fe200078e0010 */
[----:B------:R-:W-:Y:S01]  /*3480*/  ISETP.LT.OR P3, PT, R169, R212, P3 ;  /* 0x000000d4a900720c */ /* 0x000fe20001f61670 */
[----:B------:R-:W-:Y:S01]  /*3490*/  IMAD.IADD R239, R207, 0x1, -R157 ;  /* 0x00000001cfef7824 */ /* 0x000fe200078e0a9d */
[----:B------:R-:W-:Y:S01]  /*34a0*/  ISETP.LT.OR P6, PT, R167, R209, P6 ;  /* 0x000000d1a700720c */ /* 0x000fe200037c1670 */
[----:B------:R-:W-:Y:S01]  /*34b0*/  IMAD.IADD R8, R207, 0x1, -R167 ;  /* 0x00000001cf087824 */ /* 0x000fe200078e0aa7 */
[-C--:B------:R-:W-:Y:S01]  /*34c0*/  HMMA.16816.F32 R80, R96, R78.reuse, RZ ;  /* 0x0000004e6050723c */ /* 0x080fe200000018ff */
[----:B------:R-:W-:Y:S01]  /*34d0*/  IMAD.IADD R9, R210, 0x1, -R165 ;  /* 0x00000001d2097824 */ /* 0x000fe200078e0aa5 */
[----:B------:R-:W-:Y:S01]  /*34e0*/  I2F R139, R139 ;  /* 0x0000008b008b7306 */ /* 0x000fe20000201400 */
[----:B------:R-:W-:Y:S01]  /*34f0*/  IMNMX R202, R202, UR15, PT ;  /* 0x0000000fcaca7c17 */ /* 0x000fe2000b800200 */
[--C-:B------:R-:W-:Y:S01]  /*3500*/  IMAD.IADD R138, R197, 0x1, -R140.reuse ;  /* 0x00000001c58a7824 */ /* 0x100fe200078e0a8c */
[----:B------:R-:W-:Y:S01]  /*3510*/  IABS R8, R8 ;  /* 0x0000000800087213 */ /* 0x000fe20000000000 */
[--C-:B------:R-:W-:Y:S01]  /*3520*/  IMAD.IADD R219, R210, 0x1, -R140.reuse ;  /* 0x00000001d2db7824 */ /* 0x100fe200078e0a8c */
[----:B------:R-:W-:Y:S01]  /*3530*/  IADD3 R203, R204, -c[0x0][0x2e4], RZ ;  /* 0x8000b900cccb7a10 */ /* 0x000fe20007ffe0ff */
[----:B------:R-:W-:Y:S01]  /*3540*/  HMMA.16816.F32 R76, R100, R78, RZ ;  /* 0x0000004e644c723c */ /* 0x000fe200000018ff */
[----:B------:R-:W-:Y:S01]  /*3550*/  FMUL.FTZ R104, R104, c[0x0][0x2ec] ;  /* 0x0000bb0068687a20 */ /* 0x000fe20000410000 */
[----:B------:R1:W-:Y:S01]  /*3560*/  I2F R185, R8 ;  /* 0x0000000800b97306 */ /* 0x0003e20000201400 */
[----:B------:R-:W-:Y:S01]  /*3570*/  FMUL.FTZ R106, R106, c[0x0][0x2ec] ;  /* 0x0000bb006a6a7a20 */ /* 0x000fe20000410000 */
[----:B------:R-:W-:Y:S01]  /*3580*/  IMNMX R206, RZ, R206, !PT ;  /* 0x000000ceffce7217 */ /* 0x000fe20007800200 */
[----:B------:R-:W-:Y:S01]  /*3590*/  FMUL.FTZ R105, R105, c[0x0][0x2ec] ;  /* 0x0000bb0069697a20 */ /* 0x000fe20000410000 */
[----:B------:R-:W-:Y:S01]  /*35a0*/  ISETP.GE.AND P0, PT, R169, R205, PT ;  /* 0x000000cda900720c */ /* 0x000fe20003f06270 */
[----:B------:R-:W-:Y:S01]  /*35b0*/  FMUL.FTZ R84, R84, c[0x0][0x2ec] ;  /* 0x0000bb0054547a20 */ /* 0x000fe20000410000 */
[-C--:B-----5:R-:W-:Y:S01]  /*35c0*/  HMMA.16816.F32 R72, R92, R12.reuse, R72 ;  /* 0x0000000c5c48723c */ /* 0x0a0fe20000001848 */
[----:B------:R-:W-:Y:S01]  /*35d0*/  FMUL.FTZ R86, R86, c[0x0][0x2ec] ;  /* 0x0000bb0056567a20 */ /* 0x000fe20000410000 */
[----:B------:R-:W5:Y:S01]  /*35e0*/  MUFU.TANH R104, R104 ;  /* 0x0000006800687308 */ /* 0x000f620000002400 */
[----:B------:R-:W-:Y:S01]  /*35f0*/  FMUL.FTZ R87, R87, c[0x0][0x2ec] ;  /* 0x0000bb0057577a20 */ /* 0x000fe20000410000 */
[----:B------:R-:W-:Y:S01]  /*3600*/  IABS R16, R17 ;  /* 0x0000001100107213 */ /* 0x000fe20000000000 */
[----:B------:R-:W-:Y:S01]  /*3610*/  IMAD.IADD R218, R204, 0x1, -R140 ;  /* 0x00000001ccda7824 */ /* 0x000fe200078e0a8c */
[----:B------:R-:W-:Y:S01]  /*3620*/  IMNMX R203, RZ, R203, !PT ;  /* 0x000000cbffcb7217 */ /* 0x000fe20007800200 */
[----:B------:R-:W-:Y:S01]  /*3630*/  IMAD.IADD R192, R0, 0x1, R192 ;  /* 0x0000000100c07824 */ /* 0x000fe200078e02c0 */
[----:B------:R-:W-:Y:S01]  /*3640*/  HMMA.16816.F32 R68, R88, R12, R68 ;  /* 0x0000000c5844723c */ /* 0x000fe20000001844 */
[C---:B------:R-:W-:Y:S01]  /*3650*/  ISETP.LT.OR P0, PT, R169.reuse, R206, P0 ;  /* 0x000000cea900720c */ /* 0x040fe20000701670 */
[----:B-1----:R-:W-:Y:S01]  /*3660*/  IMAD.IADD R8, R210, 0x1, -R166 ;  /* 0x00000001d2087824 */ /* 0x002fe200078e0aa6 */
[----:B------:R-:W1:Y:S01]  /*3670*/  MUFU.TANH R84, R84 ;  /* 0x0000005400547308 */ /* 0x000e620000002400 */
[----:B------:R-:W-:-:S02]  /*3680*/  IADD3 R143, R169, 0x50, RZ ;  /* 0x00000050a98f7810 */ /* 0x000fc40007ffe0ff */
[----:B------:R-:W-:Y:S01]  /*3690*/  IADD3 R153, R169, 0x29, RZ ;  /* 0x00000029a9997810 */ /* 0x000fe20007ffe0ff */
[----:B------:R-:W-:Y:S01]  /*36a0*/  IMAD.IADD R12, R210, 0x1, -R164 ;  /* 0x00000001d20c7824 */ /* 0x000fe200078e0aa4 */
[----:B------:R-:W-:Y:S01]  /*36b0*/  IABS R8, R8 ;  /* 0x0000000800087213 */ /* 0x000fe20000000000 */
[-C--:B------:R-:W-:Y:S01]  /*36c0*/  HMMA.16816.F32 R64, R96, R62.reuse, RZ ;  /* 0x0000003e6040723c */ /* 0x080fe200000018ff */
[----:B------:R-:W-:Y:S01]  /*36d0*/  IMAD.IADD R13, R204, 0x1, -R163 ;  /* 0x00000001cc0d7824 */ /* 0x000fe200078e0aa3 */
[----:B------:R-:W2:Y:S01]  /*36e0*/  MUFU.TANH R87, R87 ;  /* 0x0000005700577308 */ /* 0x000ea20000002400 */
[----:B------:R-:W-:Y:S01]  /*36f0*/  IABS R12, R12 ;  /* 0x0000000c000c7213 */ /* 0x000fe20000000000 */
[----:B-----5:R-:W-:Y:S01]  /*3700*/  FFMA.FTZ R104, R168, -UR17, R104 ;  /* 0x80000011a8687c23 */ /* 0x020fe20008010068 */
[----:B------:R-:W-:Y:S01]  /*3710*/  IABS R188, R188 ;  /* 0x000000bc00bc7213 */ /* 0x000fe20000000000 */
[----:B------:R-:W-:Y:S01]  /*3720*/  IMAD.IADD R183, R210, 0x1, -R153 ;  /* 0x00000001d2b77824 */ /* 0x000fe200078e0a99 */
[----:B------:R-:W-:Y:S01]  /*3730*/  IABS R181, R181 ;  /* 0x000000b500b57213 */ /* 0x000fe20000000000 */
[----:B------:R-:W-:Y:S01]  /*3740*/  HMMA.16816.F32 R60, R100, R62, RZ ;  /* 0x0000003e643c723c */ /* 0x000fe200000018ff */
[----:B------:R-:W-:Y:S01]  /*3750*/  FSEL R104, R104, -INF , !P3 ;  /* 0xff80000068687808 */ /* 0x000fe20005800000 */
[----:B------:R5:W-:Y:S01]  /*3760*/  I2F R180, R8 ;  /* 0x0000000800b47306 */ /* 0x000be20000201400 */
[----:B-1----:R-:W-:Y:S01]  /*3770*/  FFMA.FTZ R172, R172, -UR17, R84 ;  /* 0x80000011acac7c23 */ /* 0x002fe20008010054 */
[----:B------:R-:W-:Y:S01]  /*3780*/  ISETP.GE.AND P3, PT, R167, R202, PT ;  /* 0x000000caa700720c */ /* 0x000fe20003f66270 */
[----:B------:R-:W-:Y:S01]  /*3790*/  FMUL.FTZ R72, R72, c[0x0][0x2ec] ;  /* 0x0000bb0048487a20 */ /* 0x000fe20000410000 */
[----:B------:R-:W-:Y:S01]  /*37a0*/  ISETP.GE.AND P1, PT, R169, R208, PT ;  /* 0x000000d0a900720c */ /* 0x000fe20003f26270 */
[----:B------:R-:W-:Y:S01]  /*37b0*/  IMAD.MOV.U32 R243, RZ, RZ, R181 ;  /* 0x000000fffff37224 */ /* 0x000fe200078e00b5 */
[-C--:B------:R-:W-:Y:S01]  /*37c0*/  HMMA.16816.F32 R80, R88, R10.reuse, R80 ;  /* 0x0000000a5850723c */ /* 0x080fe20000001850 */
[----:B------:R-:W-:Y:S01]  /*37d0*/  ISETP.LT.OR P3, PT, R167, R203, P3 ;  /* 0x000000cba700720c */ /* 0x000fe20001f61670 */
[----:B------:R1:W-:Y:S01]  /*37e0*/  I2F R189, R12 ;  /* 0x0000000c00bd7306 */ /* 0x0003e20000201400 */
[----:B--2---:R-:W-:Y:S01]  /*37f0*/  FFMA.FTZ R182, R182, -UR17, R87 ;  /* 0x80000011b6b67c23 */ /* 0x004fe20008010057 */
[----:B------:R-:W-:Y:S01]  /*3800*/  IABS R132, R132 ;  /* 0x0000008400847213 */ /* 0x000fe20000000000 */
[----:B------:R-:W-:Y:S01]  /*3810*/  FMUL.FTZ R73, R73, c[0x0][0x2ec] ;  /* 0x0000bb0049497a20 */ /* 0x000fe20000410000 */
[----:B------:R-:W-:Y:S01]  /*3820*/  ISETP.LT.OR P1, PT, R169, R209, P1 ;  /* 0x000000d1a900720c */ /* 0x000fe20000f21670 */
[----:B------:R-:W-:Y:S01]  /*3830*/  FMUL.FTZ R74, R74, c[0x0][0x2ec] ;  /* 0x0000bb004a4a7a20 */ /* 0x000fe20000410000 */
[----:B------:R-:W-:Y:S01]  /*3840*/  HMMA.16816.F32 R76, R92, R10, R76 ;  /* 0x0000000a5c4c723c */ /* 0x000fe2000000184c */
[----:B------:R-:W-:Y:S01]  /*3850*/  IABS R181, R183 ;  /* 0x000000b700b57213 */ /* 0x000fe20000000000 */
[C---:B-----5:R-:W-:Y:S01]  /*3860*/  IMAD.IADD R8, R204.reuse, 0x1, -R166 ;  /* 0x00000001cc087824 */ /* 0x060fe200078e0aa6 */
[----:B------:R-:W2:Y:S01]  /*3870*/  MUFU.TANH R84, R86 ;  /* 0x0000005600547308 */ /* 0x000ea20000002400 */
[----:B------:R-:W-:Y:S01]  /*3880*/  ISETP.GE.AND P5, PT, R167, R205, PT ;  /* 0x000000cda700720c */ /* 0x000fe20003fa6270 */
[----:B------:R-:W-:Y:S01]  /*3890*/  FMUL.FTZ R69, R69, c[0x0][0x2ec] ;  /* 0x0000bb0045457a20 */ /* 0x000fe20000410000 */
[----:B------:R-:W-:Y:S01]  /*38a0*/  IADD3 R137, R169, 0x58, RZ ;  /* 0x00000058a9897810 */ /* 0x000fe20007ffe0ff */
[----:B------:R-:W-:Y:S01]  /*38b0*/  IMAD.MOV.U32 R238, RZ, RZ, R181 ;  /* 0x000000ffffee7224 */ /* 0x000fe200078e00b5 */
[----:B------:R-:W-:Y:S01]  /*38c0*/  IABS R8, R8 ;  /* 0x0000000800087213 */ /* 0x000fe20000000000 */
[-C--:B------:R-:W-:Y:S01]  /*38d0*/  HMMA.16816.F32 R56, R100, R44.reuse, RZ ;  /* 0x0000002c6438723c */ /* 0x080fe200000018ff */
[----:B-1----:R-:W-:Y:S01]  /*38e0*/  IMAD.IADD R12, R204, 0x1, -R164 ;  /* 0x00000001cc0c7824 */ /* 0x002fe200078e0aa4 */
[----:B------:R-:W1:Y:S01]  /*38f0*/  MUFU.TANH R106, R106 ;  /* 0x0000006a006a7308 */ /* 0x000e620000002400 */
[----:B------:R-:W-:Y:S01]  /*3900*/  ISETP.LT.OR P5, PT, R167, R206, P5 ;  /* 0x000000cea700720c */ /* 0x000fe20002fa1670 */
[----:B------:R-:W-:Y:S01]  /*3910*/  IMAD.MOV.U32 R184, RZ, RZ, R8 ;  /* 0x000000ffffb87224 */ /* 0x000fe200078e0008 */
[----:B------:R-:W-:Y:S01]  /*3920*/  IABS R8, R9 ;  /* 0x0000000900087213 */ /* 0x000fe20000000000 */
[----:B------:R-:W-:Y:S01]  /*3930*/  IMAD.IADD R9, R207, 0x1, -R165 ;  /* 0x00000001cf097824 */ /* 0x000fe200078e0aa5 */
[----:B------:R-:W-:Y:S01]  /*3940*/  IABS R12, R12 ;  /* 0x0000000c000c7213 */ /* 0x000fe20000000000 */
[C---:B------:R-:W-:Y:S01]  /*3950*/  HMMA.16816.F32 R52, R96.reuse, R44, RZ ;  /* 0x0000002c6034723c */ /* 0x040fe200000018ff */
[----:B------:R-:W-:Y:S01]  /*3960*/  FMUL.FTZ R80, R80, c[0x0][0x2ec] ;  /* 0x0000bb0050507a20 */ /* 0x000fe20000410000 */
[----:B------:R-:W-:Y:S01]  /*3970*/  I2F R226, R16 ;  /* 0x0000001000e27306 */ /* 0x000fe20000201400 */
[----:B------:R-:W-:Y:S01]  /*3980*/  IMAD.MOV.U32 R179, RZ, RZ, R8 ;  /* 0x000000ffffb37224 */ /* 0x000fe200078e0008 */
[----:B------:R-:W-:Y:S01]  /*3990*/  IABS R8, R9 ;  /* 0x0000000900087213 */ /* 0x000fe20000000000 */
[----:B--2---:R-:W-:Y:S01]  /*39a0*/  FFMA.FTZ R175, R175, -UR17, R84 ;  /* 0x80000011afaf7c23 */ /* 0x004fe20008010054 */
[----:B------:R-:W-:Y:S01]  /*39b0*/  IADD3 R155, R169, 0x30, RZ ;  /* 0x00000030a99b7810 */ /* 0x000fe20007ffe0ff */
[----:B------:R-:W-:Y:S01]  /*39c0*/  FMUL.FTZ R84, R107, c[0x0][0x2ec] ;  /* 0x0000bb006b547a20 */ /* 0x000fe20000410000 */
[-C--:B------:R-:W-:Y:S01]  /*39d0*/  HMMA.16816.F32 R48, R96, R46.reuse, RZ ;  /* 0x0000002e6030723c */ /* 0x080fe200000018ff */
[----:B------:R-:W-:Y:S01]  /*39e0*/  FMUL.FTZ R76, R76, c[0x0][0x2ec] ;  /* 0x0000bb004c4c7a20 */ /* 0x000fe20000410000 */
[----:B------:R2:W-:Y:S01]  /*39f0*/  I2F R190, R12 ;  /* 0x0000000c00be7306 */ /* 0x0005e20000201400 */
[----:B------:R-:W-:Y:S01]  /*3a00*/  FMUL.FTZ R78, R78, c[0x0][0x2ec] ;  /* 0x0000bb004e4e7a20 */ /* 0x000fe20000410000 */
[----:B------:R-:W-:Y:S01]  /*3a10*/  IABS R6, R6 ;  /* 0x0000000600067213 */ /* 0x000fe20000000000 */
[----:B------:R-:W-:Y:S01]  /*3a20*/  FMUL.FTZ R77, R77, c[0x0][0x2ec] ;  /* 0x0000bb004d4d7a20 */ /* 0x000fe20000410000 */
[----:B------:R-:W-:Y:S01]  /*3a30*/  IABS R162, R162 ;  /* 0x000000a200a27213 */ /* 0x000fe20000000000 */
[----:B-1----:R-:W-:Y:S01]  /*3a40*/  FFMA.FTZ R171, R171, -UR17, R106 ;  /* 0x80000011abab7c23 */ /* 0x002fe2000801006a */
[----:B------:R-:W-:Y:S01]  /*3a50*/  HMMA.16816.F32 R44, R100, R46, RZ ;  /* 0x0000002e642c723c */ /* 0x000fe200000018ff */
[----:B------:R-:W-:Y:S01]  /*3a60*/  FMUL.FTZ R106, R85, c[0x0][0x2ec] ;  /* 0x0000bb00556a7a20 */ /* 0x000fe20000410000 */
[----:B------:R1:W-:Y:S01]  /*3a70*/  I2F R187, R8 ;  /* 0x0000000800bb7306 */ /* 0x0003e20000201400 */
[----:B------:R-:W-:Y:S01]  /*3a80*/  FSEL R85, R172, -INF , !P0 ;  /* 0xff800000ac557808 */ /* 0x000fe20004000000 */
[--C-:B------:R-:W-:Y:S01]  /*3a90*/  IMAD.IADD R86, R210, 0x1, -R143.reuse ;  /* 0x00000001d2567824 */ /* 0x100fe200078e0a8f */
[----:B------:R-:W-:Y:S01]  /*3aa0*/  ISETP.GE.AND P0, PT, R166, R208, PT ;  /* 0x000000d0a600720c */ /* 0x000fe20003f06270 */
[----:B------:R-:W-:Y:S01]  /*3ab0*/  IMAD.IADD R107, R204, 0x1, -R143 ;  /* 0x00000001cc6b7824 */ /* 0x000fe200078e0a8f */
[----:B------:R-:W-:Y:S01]  /*3ac0*/  IADD3 R135, R169, 0x59, RZ ;  /* 0x00000059a9877810 */ /* 0x000fe20007ffe0ff */
[-C--:B------:R-:W-:Y:S01]  /*3ad0*/  HMMA.16816.F32 R64, R88, R14.reuse, R64 ;  /* 0x0000000e5840723c */ /* 0x080fe20000001840 */
[----:B------:R-:W-:Y:S01]  /*3ae0*/  ISETP.LT.OR P0, PT, R166, R209, P0 ;  /* 0x000000d1a600720c */ /* 0x000fe20000701670 */
[----:B--2---:R-:W-:Y:S01]  /*3af0*/  IMAD.IADD R12, R207, 0x1, -R163 ;  /* 0x00000001cf0c7824 */ /* 0x004fe200078e0aa3 */
[----:B------:R-:W2:Y:S01]  /*3b00*/  MUFU.TANH R84, R84 ;  /* 0x0000005400547308 */ /* 0x000ea20000002400 */
[----:B------:R-:W-:Y:S01]  /*3b10*/  IABS R86, R86 ;  /* 0x0000005600567213 */ /* 0x000fe20000000000 */
[----:B------:R-:W-:Y:S01]  /*3b20*/  FMUL.FTZ R81, R81, c[0x0][0x2ec] ;  /* 0x0000bb0051517a20 */ /* 0x000fe20000410000 */
[----:B------:R-:W-:Y:S01]  /*3b30*/  IABS R107, R107 ;  /* 0x0000006b006b7213 */ /* 0x000fe20000000000 */
[C---:B------:R-:W-:Y:S01]  /*3b40*/  IMAD.IADD R181, R210.reuse, 0x1, -R155 ;  /* 0x00000001d2b57824 */ /* 0x040fe200078e0a9b */
[----:B------:R-:W-:Y:S01]  /*3b50*/  IABS R12, R12 ;  /* 0x0000000c000c7213 */ /* 0x000fe20000000000 */
[----:B------:R-:W-:Y:S01]  /*3b60*/  HMMA.16816.F32 R60, R92, R14, R60 ;  /* 0x0000000e5c3c723c */ /* 0x000fe2000000183c */
[----:B-1----:R-:W1:Y:S01]  /*3b70*/  LDSM.16.M88.4 R8, [R193+0x800] ;  /* 0x00080000c108783b */ /* 0x002e620000000200 */
[----:B------:R-:W5:Y:S01]  /*3b80*/  MUFU.TANH R76, R76 ;  /* 0x0000004c004c7308 */ /* 0x000f620000002400 */
[----:B------:R-:W-:Y:S01]  /*3b90*/  IADD3 R126, R169, 0x31, RZ ;  /* 0x00000031a97e7810 */ /* 0x000fe20007ffe0ff */
[----:B------:R-:W-:Y:S01]  /*3ba0*/  IMAD.MOV.U32 R240, RZ, RZ, R12 ;  /* 0x000000fffff07224 */ /* 0x000fe200078e000c */
[----:B------:R-:W-:Y:S01]  /*3bb0*/  IABS R12, R13 ;  /* 0x0000000d000c7213 */ /* 0x000fe20000000000 */
[----:B------:R-:W-:Y:S01]  /*3bc0*/  IMAD.IADD R13, R210, 0x1, -R160 ;  /* 0x00000001d20d7824 */ /* 0x000fe200078e0aa0 */
[----:B------:R-:W-:Y:S01]  /*3bd0*/  ISETP.GE.AND P2, PT, R167, R211, PT ;  /* 0x000000d3a700720c */ /* 0x000fe20003f46270 */
[-C--:B------:R-:W-:Y:S01]  /*3be0*/  HMMA.16816.F32 R40, R100, R24.reuse, RZ ;  /* 0x000000186428723c */ /* 0x080fe200000018ff */
[----:B------:R-:W-:Y:S01]  /*3bf0*/  FMUL.FTZ R82, R82, c[0x0][0x2ec] ;  /* 0x0000bb0052527a20 */ /* 0x000fe20000410000 */
[----:B------:R-:W3:Y:S01]  /*3c00*/  MUFU.TANH R78, R78 ;  /* 0x0000004e004e7308 */ /* 0x000ee20000002400 */
[----:B------:R-:W-:Y:S01]  /*3c10*/  IMAD.MOV.U32 R245, RZ, RZ, R12 ;  /* 0x000000fffff57224 */ /* 0x000fe200078e000c */
[----:B------:R-:W-:Y:S01]  /*3c20*/  IABS R12, R13 ;  /* 0x0000000d000c7213 */ /* 0x000fe20000000000 */
[----:B--2---:R-:W-:Y:S01]  /*3c30*/  FFMA.FTZ R84, R174, -UR17, R84 ;  /* 0x80000011ae547c23 */ /* 0x004fe20008010054 */
[----:B------:R-:W-:Y:S01]  /*3c40*/  IABS R252, R252 ;  /* 0x000000fc00fc7213 */ /* 0x000fe20000000000 */
[----:B------:R-:W-:Y:S01]  /*3c50*/  FMUL.FTZ R68, R68, c[0x0][0x2ec] ;  /* 0x0000bb0044447a20 */ /* 0x000fe20000410000 */
[C---:B------:R-:W-:Y:S01]  /*3c60*/  HMMA.16816.F32 R32, R96.reuse, R24, RZ ;  /* 0x000000186020723c */ /* 0x040fe200000018ff */
[----:B------:R-:W-:Y:S01]  /*3c70*/  IABS R186, R186 ;  /* 0x000000ba00ba7213 */ /* 0x000fe20000000000 */
[----:B------:R2:W-:Y:S01]  /*3c80*/  I2F R251, R12 ;  /* 0x0000000c00fb7306 */ /* 0x0005e20000201400 */
[----:B------:R-:W-:Y:S01]  /*3c90*/  FSEL R87, R84, -INF , !P6 ;  /* 0xff80000054577808 */ /* 0x000fe20007000000 */
[----:B------:R-:W-:Y:S01]  /*3ca0*/  IMAD.IADD R84, R207, 0x1, -R140 ;  /* 0x00000001cf547824 */ /* 0x000fe200078e0a8c */
[----:B------:R-:W-:Y:S01]  /*3cb0*/  IABS R141, R141 ;  /* 0x0000008d008d7213 */ /* 0x000fe20000000000 */
[----:B-----5:R-:W-:Y:S01]  /*3cc0*/  FFMA.FTZ R76, R5, -UR17, R76 ;  /* 0x80000011054c7c23 */ /* 0x020fe2000801004c */
[----:B------:R-:W-:Y:S01]  /*3cd0*/  FSEL R5, R182, -INF , !P3 ;  /* 0xff800000b6057808 */ /* 0x000fe20005800000 */
[-C--:B------:R-:W-:Y:S01]  /*3ce0*/  HMMA.16816.F32 R28, R96, R26.reuse, RZ ;  /* 0x0000001a601c723c */ /* 0x080fe200000018ff */
[----:B------:R-:W-:Y:S01]  /*3cf0*/  IABS R84, R84 ;  /* 0x0000005400547213 */ /* 0x000fe20000000000 */
[----:B------:R-:W5:Y:S01]  /*3d00*/  MUFU.TANH R77, R77 ;  /* 0x0000004d004d7308 */ /* 0x000f620000002400 */
[----:B---3--:R-:W-:Y:S01]  /*3d10*/  FFMA.FTZ R78, R180, -UR17, R78 ;  /* 0x80000011b44e7c23 */ /* 0x008fe2000801004e */
[----:B------:R-:W-:Y:S01]  /*3d20*/  ISETP.GE.AND P3, PT, R165, R205, PT ;  /* 0x000000cda500720c */ /* 0x000fe20003f66270 */
[----:B------:R-:W-:Y:S01]  /*3d30*/  FMUL.FTZ R75, R75, c[0x0][0x2ec] ;  /* 0x0000bb004b4b7a20 */ /* 0x000fe20000410000 */
[----:B------:R-:W-:Y:S01]  /*3d40*/  ISETP.LT.OR P2, PT, R167, R212, P2 ;  /* 0x000000d4a700720c */ /* 0x000fe20001741670 */
[----:B------:R-:W-:Y:S01]  /*3d50*/  IMAD.IADD R167, R207, 0x1, -R160 ;  /* 0x00000001cfa77824 */ /* 0x000fe200078e0aa0 */
[----:B------:R-:W-:Y:S01]  /*3d60*/  HMMA.16816.F32 R24, R100, R26, RZ ;  /* 0x0000001a6418723c */ /* 0x000fe200000018ff */
[----:B------:R-:W-:Y:S01]  /*3d70*/  ISETP.LT.OR P3, PT, R165, R206, P3 ;  /* 0x000000cea500720c */ /* 0x000fe20001f61670 */
[----:B--2---:R-:W2:Y:S01]  /*3d80*/  LDSM.16.M88.4 R12, [R193+0xc00] ;  /* 0x000c0000c10c783b */ /* 0x004ea20000000200 */
[----:B------:R3:W-:Y:S01]  /*3d90*/  I2F R182, R84 ;  /* 0x0000005400b67306 */ /* 0x0007e20000201400 */
[----:B------:R-:W-:Y:S01]  /*3da0*/  FMUL.FTZ R60, R60, c[0x0][0x2ec] ;  /* 0x0000bb003c3c7a20 */ /* 0x000fe20000410000 */
[C---:B------:R-:W-:Y:S01]  /*3db0*/  IADD3 R148, R169.reuse, 0x48, RZ ;  /* 0x00000048a9947810 */ /* 0x040fe20007ffe0ff */
[----:B------:R-:W-:Y:S01]  /*3dc0*/  FMUL.FTZ R70, R70, c[0x0][0x2ec] ;  /* 0x0000bb0046467a20 */ /* 0x000fe20000410000 */
[----:B------:R-:W-:Y:S01]  /*3dd0*/  IADD3 R130, R169, 0x60, RZ ;  /* 0x00000060a9827810 */ /* 0x000fe20007ffe0ff */
[----:B------:R-:W-:Y:S01]  /*3de0*/  FMUL.FTZ R62, R62, c[0x0][0x2ec] ;  /* 0x0000bb003e3e7a20 */ /* 0x000fe20000410000 */
[-C--:B-1----:R-:W-:Y:S01]  /*3df0*/  HMMA.16816.F32 R56, R92, R8.reuse, R56 ;  /* 0x000000085c38723c */ /* 0x082fe20000001838 */
[----:B-----5:R-:W-:Y:S01]  /*3e00*/  FFMA.FTZ R77, R139, -UR17, R77 ;  /* 0x800000118b4d7c23 */ /* 0x020fe2000801004d */
[----:B------:R-:W1:Y:S01]  /*3e10*/  MUFU.TANH R106, R106 ;  /* 0x0000006a006a7308 */ /* 0x000e620000002400 */
[----:B------:R-:W-:Y:S01]  /*3e20*/  FSEL R139, R78, -INF , !P0 ;  /* 0xff8000004e8b7808 */ /* 0x000fe20004000000 */
[----:B------:R-:W-:Y:S01]  /*3e30*/  FMUL.FTZ R64, R64, c[0x0][0x2ec] ;  /* 0x0000bb0040407a20 */ /* 0x000fe20000410000 */
[----:B------:R-:W-:Y:S01]  /*3e40*/  IABS R167, R167 ;  /* 0x000000a700a77213 */ /* 0x000fe20000000000 */
[----:B------:R-:W-:Y:S01]  /*3e50*/  FMUL.FTZ R66, R66, c[0x0][0x2ec] ;  /* 0x0000bb0042427a20 */ /* 0x000fe20000410000 */
[----:B------:R-:W-:Y:S01]  /*3e60*/  ISETP.GE.AND P6, PT, R165, R211, PT ;  /* 0x000000d3a500720c */ /* 0x000fe20003fc6270 */
[C---:B------:R-:W-:Y:S01]  /*3e70*/  HMMA.16816.F32 R52, R88.reuse, R8, R52 ;  /* 0x000000085834723c */ /* 0x040fe20000001834 */
[----:B------:R-:W-:Y:S01]  /*3e80*/  IADD3 R146, R169, 0x49, RZ ;  /* 0x00000049a9927810 */ /* 0x000fe20007ffe0ff */
[----:B---3--:R-:W-:Y:S01]  /*3e90*/  FMUL.FTZ R84, R83, c[0x0][0x2ec] ;  /* 0x0000bb0053547a20 */ /* 0x008fe20000410000 */
[----:B------:R-:W-:Y:S01]  /*3ea0*/  I2F R188, R188 ;  /* 0x000000bc00bc7306 */ /* 0x000fe20000201400 */
[----:B------:R-:W-:Y:S01]  /*3eb0*/  FMUL.FTZ R83, R79, c[0x0][0x2ec] ;  /* 0x0000bb004f537a20 */ /* 0x000fe20000410000 */
[----:B------:R-:W-:Y:S01]  /*3ec0*/  ISETP.LT.OR P6, PT, R165, R212, P6 ;  /* 0x000000d4a500720c */ /* 0x000fe200037c1670 */
[----:B------:R-:W-:Y:S01]  /*3ed0*/  FMUL.FTZ R65, R65, c[0x0][0x2ec] ;  /* 0x0000bb0041417a20 */ /* 0x000fe20000410000 */
[----:B------:R-:W-:Y:S01]  /*3ee0*/  IADD3 R127, R169, 0x61, RZ ;  /* 0x00000061a97f7810 */ /* 0x000fe20007ffe0ff */
[-C--:B------:R-:W-:Y:S01]  /*3ef0*/  HMMA.16816.F32 R48, R88, R10.reuse, R48 ;  /* 0x0000000a5830723c */ /* 0x080fe20000001830 */
[----:B------:R-:W-:Y:S01]  /*3f00*/  FSEL R77, R77, -INF , !P6 ;  /* 0xff8000004d4d7808 */ /* 0x000fe20007000000 */
[----:B-1----:R-:W-:Y:S01]  /*3f10*/  FFMA.FTZ R106, R185, -UR17, R106 ;  /* 0x80000011b96a7c23 */ /* 0x002fe2000801006a */
[----:B------:R-:W1:Y:S01]  /*3f20*/  MUFU.TANH R78, R84 ;  /* 0x00000054004e7308 */ /* 0x000e620000002400 */
[CC--:B------:R-:W-:Y:S01]  /*3f30*/  ISETP.GE.AND P6, PT, R164.reuse, R202.reuse, PT ;  /* 0x000000caa400720c */ /* 0x0c0fe20003fc6270 */
[----:B------:R-:W-:Y:S01]  /*3f40*/  FMUL.FTZ R63, R63, c[0x0][0x2ec] ;  /* 0x0000bb003f3f7a20 */ /* 0x000fe20000410000 */
[----:B------:R-:W-:Y:S01]  /*3f50*/  ISETP.GE.AND P4, PT, R169, R202, PT ;  /* 0x000000caa900720c */ /* 0x000fe20003f86270 */
[----:B------:R-:W-:Y:S01]  /*3f60*/  FMUL.FTZ R67, R67, c[0x0][0x2ec] ;  /* 0x0000bb0043437a20 */ /* 0x000fe20000410000 */
[C---:B------:R-:W-:Y:S01]  /*3f70*/  HMMA.16816.F32 R44, R92.reuse, R10, R44 ;  /* 0x0000000a5c2c723c */ /* 0x040fe2000000182c */
[----:B------:R-:W3:Y:S01]  /*3f80*/  LDSM.16.M88.4 R8, [R195+0x3000] ;  /* 0x00300000c308783b */ /* 0x000ee20000000200 */
[----:B------:R-:W-:Y:S01]  /*3f90*/  IABS R176, R176 ;  /* 0x000000b000b07213 */ /* 0x000fe20000000000 */
[----:B------:R5:W-:Y:S01]  /*3fa0*/  I2F R183, R86 ;  /* 0x0000005600b77306 */ /* 0x000be20000201400 */
[-C--:B------:R-:W-:Y:S01]  /*3fb0*/  ISETP.LT.OR P6, PT, R164, R203.reuse, P6 ;  /* 0x000000cba400720c */ /* 0x080fe200037c1670 */
[----:B------:R-:W-:Y:S01]  /*3fc0*/  FMUL.FTZ R56, R56, c[0x0][0x2ec] ;  /* 0x0000bb0038387a20 */ /* 0x000fe20000410000 */
[----:B------:R-:W-:Y:S01]  /*3fd0*/  ISETP.LT.OR P4, PT, R169, R203, P4 ;  /* 0x000000cba900720c */ /* 0x000fe20002781670 */
[----:B------:R-:W-:Y:S01]  /*3fe0*/  FMUL.FTZ R57, R57, c[0x0][0x2ec] ;  /* 0x0000bb0039397a20 */ /* 0x000fe20000410000 */
[C---:B------:R-:W-:Y:S01]  /*3ff0*/  IADD3 R123, R169.reuse, 0x68, RZ ;  /* 0x00000068a97b7810 */ /* 0x040fe20007ffe0ff */
[-C--:B--2---:R-:W-:Y:S01]  /*4000*/  HMMA.16816.F32 R40, R92, R12.reuse, R40 ;  /* 0x0000000c5c28723c */ /* 0x084fe20000001828 */
[----:B------:R-:W-:Y:S01]  /*4010*/  IADD3 R159, R169, 0x19, RZ ;  /* 0x00000019a99f7810 */ /* 0x000fe20007ffe0ff */
[----:B------:R-:W-:Y:S01]  /*4020*/  I2F R132, R132 ;  /* 0x0000008400847306 */ /* 0x000fe20000201400 */
[----:B-1----:R-:W-:Y:S01]  /*4030*/  FFMA.FTZ R78, R188, -UR17, R78 ;  /* 0x80000011bc4e7c23 */ /* 0x002fe2000801004e */
[----:B------:R-:W-:Y:S01]  /*4040*/  ISETP.GE.AND P0, PT, R164, R211, PT ;  /* 0x000000d3a400720c */ /* 0x000fe20003f06270 */
[----:B------:R-:W-:Y:S01]  /*4050*/  IMAD.IADD R84, R210, 0x1, -R137 ;  /* 0x00000001d2547824 */ /* 0x000fe200078e0a89 */
[----:B------:R-:W-:Y:S01]  /*4060*/  IABS R133, R133 ;  /* 0x0000008500857213 */ /* 0x000fe20000000000 */
[----:B------:R-:W-:Y:S01]  /*4070*/  IMAD.IADD R224, R204, 0x1, -R159 ;  /* 0x00000001cce07824 */ /* 0x000fe200078e0a9f */
[C---:B------:R-:W-:Y:S01]  /*4080*/  HMMA.16816.F32 R32, R88.reuse, R12, R32 ;  /* 0x0000000c5820723c */ /* 0x040fe20000001820 */
[----:B------:R-:W-:Y:S01]  /*4090*/  FMUL.FTZ R54, R54, c[0x0][0x2ec] ;  /* 0x0000bb0036367a20 */ /* 0x000fe20000410000 */
[----:B-----5:R-:W-:Y:S01]  /*40a0*/  FSEL R86, R171, -INF , !P1 ;  /* 0xff800000ab567808 */ /* 0x020fe20004800000 */
[----:B------:R-:W-:Y:S01]  /*40b0*/  MUFU.TANH R72, R72 ;  /* 0x0000004800487308 */ /* 0x000fe20000002400 */
[----:B------:R-:W-:Y:S01]  /*40c0*/  ISETP.GE.AND P1, PT, R166, R211, PT ;  /* 0x000000d3a600720c */ /* 0x000fe20003f26270 */
[----:B------:R-:W-:Y:S01]  /*40d0*/  FMUL.FTZ R58, R58, c[0x0][0x2ec] ;  /* 0x0000bb003a3a7a20 */ /* 0x000fe20000410000 */
[----:B------:R-:W-:Y:S01]  /*40e0*/  IABS R84, R84 ;  /* 0x0000005400547213 */ /* 0x000fe20000000000 */
[----:B------:R-:W-:Y:S01]  /*40f0*/  IMAD.IADD R12, R207, 0x1, -R161 ;  /* 0x00000001cf0c7824 */ /* 0x000fe200078e0aa1 */
[-C--:B------:R-:W-:Y:S01]  /*4100*/  HMMA.16816.F32 R28, R88, R14.reuse, R28 ;  /* 0x0000000e581c723c */ /* 0x080fe2000000181c */
[----:B------:R-:W-:Y:S01]  /*4110*/  ISETP.LT.OR P1, PT, R166, R212, P1 ;  /* 0x000000d4a600720c */ /* 0x000fe20000f21670 */
[----:B------:R-:W-:Y:S01]  /*4120*/  FMUL.FTZ R52, R52, c[0x0][0x2ec] ;  /* 0x0000bb0034347a20 */ /* 0x000fe20000410000 */
[----:B------:R-:W-:Y:S01]  /*4130*/  I2F R179, R179 ;  /* 0x000000b300b37306 */ /* 0x000fe20000201400 */
[----:B------:R-:W-:Y:S01]  /*4140*/  IABS R12, R12 ;  /* 0x0000000c000c7213 */ /* 0x000fe20000000000 */
[----:B------:R-:W-:Y:S01]  /*4150*/  FMUL.FTZ R48, R48, c[0x0][0x2ec] ;  /* 0x0000bb0030307a20 */ /* 0x000fe20000410000 */
[----:B------:R-:W-:Y:S01]  /*4160*/  FSEL R76, R76, -INF , !P1 ;  /* 0xff8000004c4c7808 */ /* 0x000fe20004800000 */
[----:B------:R-:W-:Y:S01]  /*4170*/  FMUL.FTZ R44, R44, c[0x0][0x2ec] ;  /* 0x0000bb002c2c7a20 */ /* 0x000fe20000410000 */
[----:B------:R-:W-:Y:S01]  /*4180*/  HMMA.16816.F32 R24, R92, R14, R24 ;  /* 0x0000000e5c18723c */ /* 0x000fe20000001818 */
[----:B------:R-:W-:Y:S01]  /*4190*/  ISETP.GE.AND P1, PT, R165, R202, PT ;  /* 0x000000caa500720c */ /* 0x000fe20003f26270 */
[----:B------:R-:W-:Y:S01]  /*41a0*/  FMUL.FTZ R40, R40, c[0x0][0x2ec] ;  /* 0x0000bb0028287a20 */ /* 0x000fe20000410000 */
[----:B------:R1:W-:Y:S01]  /*41b0*/  I2F R249, R12 ;  /* 0x0000000c00f97306 */ /* 0x0003e20000201400 */
[----:B------:R-:W-:Y:S01]  /*41c0*/  IABS R224, R224 ;  /* 0x000000e000e07213 */ /* 0x000fe20000000000 */
[----:B------:R-:W-:Y:S01]  /*41d0*/  FMUL.FTZ R53, R53, c[0x0][0x2ec] ;  /* 0x0000bb0035357a20 */ /* 0x000fe20000410000 */
[----:B------:R-:W-:Y:S01]  /*41e0*/  ISETP.LT.OR P1, PT, R165, R203, P1 ;  /* 0x000000cba500720c */ /* 0x000fe20000f21670 */
[----:B------:R-:W-:Y:S01]  /*41f0*/  FMUL.FTZ R47, R47, c[0x0][0x2ec] ;  /* 0x0000bb002f2f7a20 */ /* 0x000fe20000410000 */
[-C--:B---3--:R-:W-:Y:S01]  /*4200*/  HMMA.16816.F32 R20, R100, R8.reuse, RZ ;  /* 0x000000086414723c */ /* 0x088fe200000018ff */
[----:B------:R-:W-:Y:S01]  /*4210*/  ISETP.LT.OR P0, PT, R164, R212, P0 ;  /* 0x000000d4a400720c */ /* 0x000fe20000701670 */
[----:B------:R-:W-:Y:S01]  /*4220*/  FMUL.FTZ R42, R42, c[0x0][0x2ec] ;  /* 0x0000bb002a2a7a20 */ /* 0x000fe20000410000 */
[----:B------:R-:W2:Y:S01]  /*4230*/  MUFU.TANH R83, R83 ;  /* 0x0000005300537308 */ /* 0x000ea20000002400 */
[----:B------:R-:W-:Y:S01]  /*4240*/  IABS R151, R151 ;  /* 0x0000009700977213 */ /* 0x000fe20000000000 */
[----:B------:R-:W-:Y:S01]  /*4250*/  FMUL.FTZ R55, R55, c[0x0][0x2ec] ;  /* 0x0000bb0037377a20 */ /* 0x000fe20000410000 */
[----:B------:R-:W-:Y:S01]  /*4260*/  IABS R152, R152 ;  /* 0x0000009800987213 */ /* 0x000fe20000000000 */
[----:B------:R-:W-:Y:S01]  /*4270*/  FMUL.FTZ R59, R59, c[0x0][0x2ec] ;  /* 0x0000bb003b3b7a20 */ /* 0x000fe20000410000 */
[----:B------:R-:W-:Y:S01]  /*4280*/  HMMA.16816.F32 R16, R96, R8, RZ ;  /* 0x000000086010723c */ /* 0x000fe200000018ff */
[----:B------:R-:W-:Y:S01]  /*4290*/  IABS R237, R237 ;  /* 0x000000ed00ed7213 */ /* 0x000fe20000000000 */
[----:B------:R-:W-:Y:S01]  /*42a0*/  FMUL.FTZ R34, R34, c[0x0][0x2ec] ;  /* 0x0000bb0022227a20 */ /* 0x000fe20000410000 */
[----:B------:R-:W3:Y:S01]  /*42b0*/  MUFU.TANH R81, R81 ;  /* 0x0000005100517308 */ /* 0x000ee20000002400 */
[----:B-1----:R-:W-:Y:S01]  /*42c0*/  IMAD.IADD R12, R210, 0x1, -R157 ;  /* 0x00000001d20c7824 */ /* 0x002fe200078e0a9d */
[----:B------:R-:W-:Y:S01]  /*42d0*/  IABS R244, R244 ;  /* 0x000000f400f47213 */ /* 0x000fe20000000000 */
[----:B------:R-:W-:Y:S01]  /*42e0*/  FMUL.FTZ R50, R50, c[0x0][0x2ec] ;  /* 0x0000bb0032327a20 */ /* 0x000fe20000410000 */
[----:B------:R-:W-:Y:S01]  /*42f0*/  IABS R239, R239 ;  /* 0x000000ef00ef7213 */ /* 0x000fe20000000000 */
[----:B------:R-:W-:Y:S01]  /*4300*/  FMUL.FTZ R45, R45, c[0x0][0x2ec] ;  /* 0x0000bb002d2d7a20 */ /* 0x000fe20000410000 */
[----:B------:R-:W-:Y:S01]  /*4310*/  IABS R12, R12 ;  /* 0x0000000c000c7213 */ /* 0x000fe20000000000 */
[----:B------:R-:W-:Y:S01]  /*4320*/  FMUL.FTZ R35, R35, c[0x0][0x2ec] ;  /* 0x0000bb0023237a20 */ /* 0x000fe20000410000 */
[----:B------:R-:W-:Y:S01]  /*4330*/  I2F R6, R6 ;  /* 0x0000000600067306 */ /* 0x000fe20000201400 */
[----:B--2---:R-:W-:Y:S01]  /*4340*/  FFMA.FTZ R83, R179, -UR17, R83 ;  /* 0x80000011b3537c23 */ /* 0x004fe20008010053 */
[C---:B------:R-:W-:Y:S01]  /*4350*/  IADD3 R125, R169.reuse, 0x38, RZ ;  /* 0x00000038a97d7810 */ /* 0x040fe20007ffe0ff */
[----:B------:R-:W-:Y:S01]  /*4360*/  FMUL.FTZ R32, R32, c[0x0][0x2ec] ;  /* 0x0000bb0020207a20 */ /* 0x000fe20000410000 */
[----:B------:R-:W-:Y:S01]  /*4370*/  IADD3 R129, R169, 0x39, RZ ;  /* 0x00000039a9817810 */ /* 0x000fe20007ffe0ff */
[-C--:B------:R-:W-:Y:S01]  /*4380*/  HMMA.16816.F32 R20, R92, R108.reuse, R20 ;  /* 0x0000006c5c14723c */ /* 0x080fe20000001814 */
[----:B------:R-:W-:Y:S01]  /*4390*/  FMUL.FTZ R41, R41, c[0x0][0x2ec] ;  /* 0x0000bb0029297a20 */ /* 0x000fe20000410000 */
[----:B------:R-:W-:Y:S01]  /*43a0*/  IADD3 R131, R169, 0x40, RZ ;  /* 0x00000040a9837810 */ /* 0x000fe20007ffe0ff */
[----:B------:R1:W-:Y:S01]  /*43b0*/  I2F R241, R12 ;  /* 0x0000000c00f17306 */ /* 0x0003e20000201400 */
[----:B---3--:R-:W-:Y:S01]  /*43c0*/  FFMA.FTZ R81, R187, -UR17, R81 ;  /* 0x80000011bb517c23 */ /* 0x008fe20008010051 */
[C---:B------:R-:W-:Y:S01]  /*43d0*/  IADD3 R150, R169.reuse, 0x41, RZ ;  /* 0x00000041a9967810 */ /* 0x040fe20007ffe0ff */
[----:B------:R-:W-:Y:S01]  /*43e0*/  FMUL.FTZ R28, R28, c[0x0][0x2ec] ;  /* 0x0000bb001c1c7a20 */ /* 0x000fe20000410000 */
[----:B------:R-:W-:Y:S01]  /*43f0*/  IADD3 R120, R169, 0x69, RZ ;  /* 0x00000069a9787810 */ /* 0x000fe20007ffe0ff */
[----:B------:R-:W-:Y:S01]  /*4400*/  HMMA.16816.F32 R16, R88, R108, R16 ;  /* 0x0000006c5810723c */ /* 0x000fe20000001810 */
[----:B------:R-:W-:Y:S01]  /*4410*/  FMUL.FTZ R29, R29, c[0x0][0x2ec] ;  /* 0x0000bb001d1d7a20 */ /* 0x000fe20000410000 */
[C---:B------:R-:W-:Y:S01]  /*4420*/  IADD3 R115, R169.reuse, 0x70, RZ ;  /* 0x00000070a9737810 */ /* 0x040fe20007ffe0ff */
[----:B------:R-:W2:Y:S01]  /*4430*/  MUFU.TANH R105, R105 ;  /* 0x0000006900697308 */ /* 0x000ea20000002400 */
[----:B------:R-:W-:Y:S01]  /*4440*/  FMUL.FTZ R24, R24, c[0x0][0x2ec] ;  /* 0x0000bb0018187a20 */ /* 0x000fe20000410000 */
[----:B------:R-:W-:Y:S01]  /*4450*/  IADD3 R112, R169, 0x71, RZ ;  /* 0x00000071a9707810 */ /* 0x000fe20007ffe0ff */
[----:B------:R-:W-:Y:S01]  /*4460*/  FMUL.FTZ R25, R25, c[0x0][0x2ec] ;  /* 0x0000bb0019197a20 */ /* 0x000fe20000410000 */
[----:B------:R-:W-:Y:S01]  /*4470*/  IABS R108, R181 ;  /* 0x000000b5006c7213 */ /* 0x000fe20000000000 */
[----:B------:R-:W-:Y:S01]  /*4480*/  IMAD.IADD R109, R204, 0x1, -R126 ;  /* 0x00000001cc6d7824 */ /* 0x000fe200078e0a7e */
[----:B------:R-:W-:Y:S01]  /*4490*/  IABS R138, R138 ;  /* 0x0000008a008a7213 */ /* 0x000fe20000000000 */
[----:B------:R-:W-:Y:S01]  /*44a0*/  FMUL.FTZ R26, R26, c[0x0][0x2ec] ;  /* 0x0000bb001a1a7a20 */ /* 0x000fe20000410000 */
[----:B-1----:R-:W-:Y:S01]  /*44b0*/  HMMA.16816.F32 R12, R96, R10, RZ ;  /* 0x0000000a600c723c */ /* 0x002fe200000018ff */
[----:B------:R-:W-:Y:S01]  /*44c0*/  I2F R162, R162 ;  /* 0x000000a200a27306 */ /* 0x000fe20000201400 */
[----:B------:R-:W-:Y:S01]  /*44d0*/  FMUL.FTZ R27, R27, c[0x0][0x2ec] ;  /* 0x0000bb001b1b7a20 */ /* 0x000fe20000410000 */
[----:B------:R-:W-:Y:S01]  /*44e0*/  IABS R219, R219 ;  /* 0x000000db00db7213 */ /* 0x000fe20000000000 */
[----:B------:R-:W-:Y:S01]  /*44f0*/  FMUL.FTZ R49, R49, c[0x0][0x2ec] ;  /* 0x0000bb0031317a20 */ /* 0x000fe20000410000 */
[----:B------:R-:W-:Y:S01]  /*4500*/  IABS R218, R218 ;  /* 0x000000da00da7213 */ /* 0x000fe20000000000 */
[----:B------:R-:W-:-:S02]  /*4510*/  FMUL.FTZ R46, R46, c[0x0][0x2ec] ;  /* 0x0000bb002e2e7a20 */ /* 0x000fc40000410000 */
[----:B------:R-:W-:Y:S01]  /*4520*/  HMMA.16816.F32 R8, R100, R10, RZ ;  /* 0x0000000a6408723c */ /* 0x000fe200000018ff */
[----:B------:R-:W-:Y:S01]  /*4530*/  I2F R240, R240 ;  /* 0x000000f000f07306 */ /* 0x000fe20000201400 */
[----:B--2---:R-:W-:Y:S01]  /*4540*/  FFMA.FTZ R105, R6, -UR17, R105 ;  /* 0x8000001106697c23 */ /* 0x004fe20008010069 */
[----:B------:R-:W-:Y:S01]  /*4550*/  FSEL R6, R175, -INF , !P4 ;  /* 0xff800000af067808 */ /* 0x000fe20006000000 */
[C---:B------:R-:W-:Y:S01]  /*4560*/  IMAD.IADD R154, R197.reuse, 0x1, -R155 ;  /* 0x00000001c59a7824 */ /* 0x040fe200078e0a9b */
[C---:B------:R-:W-:Y:S01]  /*4570*/  ISETP.GE.AND P4, PT, R166.reuse, R205, PT ;  /* 0x000000cda600720c */ /* 0x040fe20003f86270 */
[----:B------:R-:W-:Y:S01]  /*4580*/  IMAD.IADD R158, R197, 0x1, -R159 ;  /* 0x00000001c59e7824 */ /* 0x000fe200078e0a9f */
[----:B------:R-:W-:Y:S01]  /*4590*/  FSEL R105, R105, -INF , !P2 ;  /* 0xff80000069697808 */ /* 0x000fe20005000000 */
[----:B------:R-:W-:Y:S01]  /*45a0*/  FMUL.FTZ R33, R33, c[0x0][0x2ec] ;  /* 0x0000bb0021217a20 */ /* 0x000fe20000410000 */
[----:B------:R-:W1:Y:S01]  /*45b0*/  MUFU.TANH R73, R73 ;  /* 0x0000004900497308 */ /* 0x000e620000002400 */
[C---:B------:R-:W-:Y:S01]  /*45c0*/  ISETP.GE.AND P2, PT, R166.reuse, R202, PT ;  /* 0x000000caa600720c */ /* 0x040fe20003f46270 */
[----:B------:R-:W-:Y:S01]  /*45d0*/  FMUL.FTZ R31, R31, c[0x0][0x2ec] ;  /* 0x0000bb001f1f7a20 */ /* 0x000fe20000410000 */
[----:B------:R-:W-:Y:S01]  /*45e0*/  ISETP.LT.OR P4, PT, R166, R206, P4 ;  /* 0x000000cea600720c */ /* 0x000fe20002781670 */
[----:B------:R-:W-:Y:S01]  /*45f0*/  FMUL.FTZ R20, R20, c[0x0][0x2ec] ;  /* 0x0000bb0014147a20 */ /* 0x000fe20000410000 */
[----:B------:R-:W-:Y:S01]  /*4600*/  ISETP.LT.OR P2, PT, R166, R203, P2 ;  /* 0x000000cba600720c */ /* 0x000fe20001741670 */
[----:B------:R-:W-:Y:S01]  /*4610*/  FMUL.FTZ R21, R21, c[0x0][0x2ec] ;  /* 0x0000bb0015157a20 */ /* 0x000fe20000410000 */
[----:B------:R-:W-:Y:S01]  /*4620*/  HMMA.16816.F32 R12, R88, R110, R12 ;  /* 0x0000006e580c723c */ /* 0x000fe2000000180c */
[----:B------:R2:W-:Y:S01]  /*4630*/  I2F R250, R108 ;  /* 0x0000006c00fa7306 */ /* 0x0005e20000201400 */
[----:B------:R-:W-:Y:S01]  /*4640*/  IABS R154, R154 ;  /* 0x0000009a009a7213 */ /* 0x000fe20000000000 */
[----:B------:R-:W-:Y:S01]  /*4650*/  FMUL.FTZ R22, R22, c[0x0][0x2ec] ;  /* 0x0000bb0016167a20 */ /* 0x000fe20000410000 */
[----:B------:R-:W-:Y:S01]  /*4660*/  IABS R158, R158 ;  /* 0x0000009e009e7213 */ /* 0x000fe20000000000 */
[----:B------:R-:W-:-:S02]  /*4670*/  FMUL.FTZ R23, R23, c[0x0][0x2ec] ;  /* 0x0000bb0017177a20 */ /* 0x000fc40000410000 */
[----:B------:R-:W-:Y:S01]  /*4680*/  FMUL.FTZ R61, R61, c[0x0][0x2ec] ;  /* 0x0000bb003d3d7a20 */ /* 0x000fe20000410000 */
[----:B------:R-:W-:Y:S01]  /*4690*/  HMMA.16816.F32 R8, R92, R110, R8 ;  /* 0x0000006e5c08723c */ /* 0x000fe20000001808 */
[----:B------:R-:W-:Y:S01]  /*46a0*/  I2F R184, R184 ;  /* 0x000000b800b87306 */ /* 0x000fe20000201400 */
[----:B-1----:R-:W-:Y:S02]  /*46b0*/  FFMA.FTZ R162, R162, -UR17, R73 ;  /* 0x80000011a2a27c23 */ /* 0x002fe40008010049 */
[----:B------:R-:W-:Y:S02]  /*46c0*/  IMAD.IADD R114, R197, 0x1, -R153 ;  /* 0x00000001c5727824 */ /* 0x000fe400078e0a99 */
[----:B------:R-:W-:Y:S02]  /*46d0*/  FMUL.FTZ R16, R16, c[0x0][0x2ec] ;  /* 0x0000bb0010107a20 */ /* 0x000fe40000410000 */
[----:B------:R-:W-:Y:S01]  /*46e0*/  IMAD.MOV.U32 R111, RZ, RZ, R190 ;  /* 0x000000ffff6f7224 */ /* 0x000fe200078e00be */
[----:B------:R-:W1:Y:S01]  /*46f0*/  MUFU.TANH R82, R82 ;  /* 0x0000005200527308 */ /* 0x000e620000002400 */
[----:B------:R-:W-:Y:S01]  /*4700*/  IMAD.MOV.U32 R110, RZ, RZ, R189 ;  /* 0x000000ffff6e7224 */ /* 0x000fe200078e00bd */
[----:B------:R-:W-:Y:S01]  /*4710*/  IABS R114, R114 ;  /* 0x0000007200727213 */ /* 0x000fe20000000000 */
[----:B--2---:R-:W-:-:S02]  /*4720*/  IMAD.IADD R108, R207, 0x1, -R126 ;  /* 0x00000001cf6c7824 */ /* 0x004fc400078e0a7e */
[----:B------:R-:W-:Y:S02]  /*4730*/  FMUL.FTZ R18, R18, c[0x0][0x2ec] ;  /* 0x0000bb0012127a20 */ /* 0x000fe40000410000 */
[----:B------:R-:W-:Y:S01]  /*4740*/  FMUL.FTZ R17, R17, c[0x0][0x2ec] ;  /* 0x0000bb0011117a20 */ /* 0x000fe20000410000 */
[----:B------:R-:W-:Y:S01]  /*4750*/  I2F R190, R107 ;  /* 0x0000006b00be7306 */ /* 0x000fe20000201400 */
[----:B------:R-:W-:Y:S01]  /*4760*/  IABS R108, R108 ;  /* 0x0000006c006c7213 */ /* 0x000fe20000000000 */
[----:B------:R-:W-:Y:S02]  /*4770*/  FMUL.FTZ R19, R19, c[0x0][0x2ec] ;  /* 0x0000bb0013137a20 */ /* 0x000fe40000410000 */
[----:B------:R-:W-:Y:S02]  /*4780*/  IMAD.IADD R116, R197, 0x1, -R126 ;  /* 0x00000001c5747824 */ /* 0x000fe400078e0a7e */
[----:B------:R-:W-:Y:S01]  /*4790*/  IMAD.MOV.U32 R235, RZ, RZ, R108 ;  /* 0x000000ffffeb7224 */ /* 0x000fe200078e006c */
[----:B------:R-:W-:Y:S01]  /*47a0*/  IABS R108, R109 ;  /* 0x0000006d006c7213 */ /* 0x000fe20000000000 */
[----:B------:R2:W-:Y:S01]  /*47b0*/  MUFU.TANH R107, R80 ;  /* 0x00000050006b7308 */ /* 0x0005e20000002400 */
[----:B-1----:R-:W-:Y:S01]  /*47c0*/  FFMA.FTZ R184, R184, -UR17, R82 ;  /* 0x80000011b8b87c23 */ /* 0x002fe20008010052 */
[----:B------:R-:W-:Y:S01]  /*47d0*/  IABS R116, R116 ;  /* 0x0000007400747213 */ /* 0x000fe20000000000 */
[----:B------:R-:W-:-:S02]  /*47e0*/  IMAD.IADD R109, R204, 0x1, -R160 ;  /* 0x00000001cc6d7824 */ /* 0x000fc400078e0aa0 */
[--C-:B------:R-:W-:Y:S01]  /*47f0*/  IMAD.IADD R248, R207, 0x1, -R155.reuse ;  /* 0x00000001cff87824 */ /* 0x100fe200078e0a9b */
[----:B------:R-:W-:Y:S01]  /*4800*/  FSEL R79, R184, -INF , !P2 ;  /* 0xff800000b84f7808 */ /* 0x000fe20005000000 */
[----:B------:R-:W-:Y:S01]  /*4810*/  IMAD.IADD R242, R204, 0x1, -R155 ;  /* 0x00000001ccf27824 */ /* 0x000fe200078e0a9b */
[----:B------:R-:W-:Y:S01]  /*4820*/  I2F R189, R84 ;  /* 0x0000005400bd7306 */ /* 0x000fe20000201400 */
[----:B------:R-:W-:Y:S01]  /*4830*/  IABS R109, R109 ;  /* 0x0000006d006d7213 */ /* 0x000fe20000000000 */
[----:B------:R-:W-:Y:S01]  /*4840*/  IMAD.IADD R117, R197, 0x1, -R125 ;  /* 0x00000001c5757824 */ /* 0x000fe200078e0a7d */
[----:B------:R-:W-:Y:S01]  /*4850*/  ISETP.GE.AND P2, PT, R164, R205, PT ;  /* 0x000000cda400720c */ /* 0x000fe20003f46270 */
[----:B------:R-:W-:Y:S01]  /*4860*/  IMAD.IADD R236, R210, 0x1, -R126 ;  /* 0x00000001d2ec7824 */ /* 0x000fe200078e0a7e */
[----:B------:R-:W-:Y:S01]  /*4870*/  IABS R248, R248 ;  /* 0x000000f800f87213 */ /* 0x000fe20000000000 */
[----:B------:R-:W-:Y:S01]  /*4880*/  FMUL.FTZ R43, R43, c[0x0][0x2ec] ;  /* 0x0000bb002b2b7a20 */ /* 0x000fe20000410000 */
[----:B------:R-:W-:Y:S01]  /*4890*/  ISETP.LT.OR P2, PT, R164, R206, P2 ;  /* 0x000000cea400720c */ /* 0x000fe20001741670 */
[----:B------:R1:W3:Y:S01]  /*48a0*/  MUFU.TANH R84, R74 ;  /* 0x0000004a00547308 */ /* 0x0002e20000002400 */
[----:B--2---:R-:W-:Y:S01]  /*48b0*/  FSEL R80, R106, -INF , !P5 ;  /* 0xff8000006a507808 */ /* 0x004fe20006800000 */
[----:B------:R-:W-:Y:S01]  /*48c0*/  FFMA.FTZ R106, R132, -UR17, R72 ;  /* 0x80000011846a7c23 */ /* 0x000fe20008010048 */
[----:B------:R-:W-:Y:S01]  /*48d0*/  FSEL R72, R78, -INF , !P1 ;  /* 0xff8000004e487808 */ /* 0x000fe20004800000 */
[C---:B------:R-:W-:Y:S01]  /*48e0*/  IMAD.IADD R78, R204.reuse, 0x1, -R137 ;  /* 0x00000001cc4e7824 */ /* 0x040fe200078e0a89 */
[----:B------:R-:W-:Y:S01]  /*48f0*/  ISETP.GE.AND P5, PT, R165, R208, PT ;  /* 0x000000d0a500720c */ /* 0x000fe20003fa6270 */
[----:B------:R-:W-:Y:S01]  /*4900*/  IMAD.IADD R231, R204, 0x1, -R125 ;  /* 0x00000001cce77824 */ /* 0x000fe200078e0a7d */
[----:B------:R-:W-:Y:S01]  /*4910*/  FSEL R132, R81, -INF , !P3 ;  /* 0xff80000051847808 */ /* 0x000fe20005800000 */
[----:B------:R-:W-:Y:S01]  /*4920*/  I2F R252, R252 ;  /* 0x000000fc00fc7306 */ /* 0x000fe20000201400 */
[----:B------:R-:W-:Y:S01]  /*4930*/  IABS R78, R78 ;  /* 0x0000004e004e7213 */ /* 0x000fe20000000000 */
[----:B------:R-:W-:Y:S01]  /*4940*/  IMAD.IADD R119, R197, 0x1, -R129 ;  /* 0x00000001c5777824 */ /* 0x000fe200078e0a81 */
[----:B------:R-:W-:Y:S01]  /*4950*/  ISETP.LT.OR P5, PT, R165, R209, P5 ;  /* 0x000000d1a500720c */ /* 0x000fe20002fa1670 */
[----:B------:R-:W-:Y:S01]  /*4960*/  IMAD.IADD R233, R210, 0x1, -R125 ;  /* 0x00000001d2e97824 */ /* 0x000fe200078e0a7d */
[C---:B------:R-:W-:Y:S01]  /*4970*/  ISETP.GE.AND P3, PT, R163.reuse, R208, PT ;  /* 0x000000d0a300720c */ /* 0x040fe20003f66270 */
[----:B------:R-:W-:Y:S01]  /*4980*/  FMUL.FTZ R30, R30, c[0x0][0x2ec] ;  /* 0x0000bb001e1e7a20 */ /* 0x000fe20000410000 */
[----:B------:R-:W-:Y:S01]  /*4990*/  ISETP.GE.AND P1, PT, R163, R205, PT ;  /* 0x000000cda300720c */ /* 0x000fe20003f26270 */
[----:B------:R-:W-:Y:S01]  /*49a0*/  I2F R179, R78 ;  /* 0x0000004e00b37306 */ /* 0x000fe20000201400 */
[----:B-1----:R-:W-:Y:S01]  /*49b0*/  FSEL R74, R83, -INF , !P5 ;  /* 0xff800000534a7808 */ /* 0x002fe20006800000 */
[----:B------:R-:W-:Y:S01]  /*49c0*/  IMAD.IADD R83, R207, 0x1, -R135 ;  /* 0x00000001cf537824 */ /* 0x000fe200078e0a87 */
[C---:B------:R-:W-:Y:S01]  /*49d0*/  ISETP.LT.OR P3, PT, R163.reuse, R209, P3 ;  /* 0x000000d1a300720c */ /* 0x040fe20001f61670 */
[----:B---3--:R-:W-:Y:S01]  /*49e0*/  FFMA.FTZ R84, R110, -UR17, R84 ;  /* 0x800000116e547c23 */ /* 0x008fe20008010054 */
[C---:B------:R-:W-:Y:S01]  /*49f0*/  ISETP.LT.OR P1, PT, R163.reuse, R206, P1 ;  /* 0x000000cea300720c */ /* 0x040fe20000f21670 */
[----:B------:R-:W-:Y:S01]  /*4a00*/  IMAD.IADD R110, R210, 0x1, -R159 ;  /* 0x00000001d26e7824 */ /* 0x000fe200078e0a9f */
[----:B------:R-:W-:Y:S01]  /*4a10*/  IABS R83, R83 ;  /* 0x0000005300537213 */ /* 0x000fe20000000000 */
[----:B------:R1:W2:Y:S01]  /*4a20*/  MUFU.TANH R78, R69 ;  /* 0x00000045004e7308 */ /* 0x0002a20000002400 */
[----:B------:R-:W-:Y:S01]  /*4a30*/  ISETP.GE.AND P5, PT, R163, R211, PT ;  /* 0x000000d3a300720c */ /* 0x000fe20003fa6270 */
[----:B------:R-:W-:Y:S01]  /*4a40*/  FMUL.FTZ R12, R12, c[0x0][0x2ec] ;  /* 0x0000bb000c0c7a20 */ /* 0x000fe20000410000 */
[----:B------:R-:W-:Y:S01]  /*4a50*/  IABS R110, R110 ;  /* 0x0000006e006e7213 */ /* 0x000fe20000000000 */
[----:B------:R-:W-:Y:S01]  /*4a60*/  FMUL.FTZ R13, R13, c[0x0][0x2ec] ;  /* 0x0000bb000d0d7a20 */ /* 0x000fe20000410000 */
[----:B------:R-:W-:Y:S01]  /*4a70*/  ISETP.LT.OR P5, PT, R163, R212, P5 ;  /* 0x000000d4a300720c */ /* 0x000fe20002fa1670 */
[----:B------:R-:W-:Y:S01]  /*4a80*/  FMUL.FTZ R14, R14, c[0x0][0x2ec] ;  /* 0x0000bb000e0e7a20 */ /* 0x000fe20000410000 */
[----:B------:R-:W-:Y:S01]  /*4a90*/  IABS R242, R242 ;  /* 0x000000f200f27213 */ /* 0x000fe20000000000 */
[----:B------:R3:W-:Y:S01]  /*4aa0*/  I2F R174, R83 ;  /* 0x0000005300ae7306 */ /* 0x0007e20000201400 */
[----:B------:R-:W-:Y:S01]  /*4ab0*/  IABS R117, R117 ;  /* 0x0000007500757213 */ /* 0x000fe20000000000 */
[----:B------:R-:W-:Y:S01]  /*4ac0*/  FMUL.FTZ R15, R15, c[0x0][0x2ec] ;  /* 0x0000bb000f0f7a20 */ /* 0x000fe20000410000 */
[----:B------:R-:W-:Y:S01]  /*4ad0*/  IABS R236, R236 ;  /* 0x000000ec00ec7213 */ /* 0x000fe20000000000 */
[----:B------:R-:W-:Y:S01]  /*4ae0*/  FMUL.FTZ R8, R8, c[0x0][0x2ec] ;  /* 0x0000bb0008087a20 */ /* 0x000fe20000410000 */
[----:B------:R-:W-:Y:S01]  /*4af0*/  IABS R231, R231 ;  /* 0x000000e700e77213 */ /* 0x000fe20000000000 */
[----:B------:R-:W-:Y:S01]  /*4b00*/  FMUL.FTZ R9, R9, c[0x0][0x2ec] ;  /* 0x0000bb0009097a20 */ /* 0x000fe20000410000 */
[----:B------:R-:W-:Y:S01]  /*4b10*/  IABS R119, R119 ;  /* 0x0000007700777213 */ /* 0x000fe20000000000 */
[----:B------:R-:W5:Y:S01]  /*4b20*/  MUFU.TANH R81, R68 ;  /* 0x0000004400517308 */ /* 0x000f620000002400 */
[----:B-1----:R-:W-:Y:S01]  /*4b30*/  FSEL R69, R162, -INF , !P5 ;  /* 0xff800000a2457808 */ /* 0x002fe20006800000 */
[----:B------:R-:W-:Y:S01]  /*4b40*/  FMUL.FTZ R10, R10, c[0x0][0x2ec] ;  /* 0x0000bb000a0a7a20 */ /* 0x000fe20000410000 */
[C---:B------:R-:W-:Y:S01]  /*4b50*/  ISETP.GE.AND P5, PT, R160.reuse, R202, PT ;  /* 0x000000caa000720c */ /* 0x040fe20003fa6270 */
[----:B------:R-:W-:Y:S01]  /*4b60*/  FMUL.FTZ R11, R11, c[0x0][0x2ec] ;  /* 0x0000bb000b0b7a20 */ /* 0x000fe20000410000 */
[----:B------:R-:W-:Y:S01]  /*4b70*/  IABS R233, R233 ;  /* 0x000000e900e97213 */ /* 0x000fe20000000000 */
[----:B------:R-:W-:Y:S01]  /*4b80*/  IMAD.IADD R232, R207, 0x1, -R125 ;  /* 0x00000001cfe87824 */ /* 0x000fe200078e0a7d */
[----:B------:R-:W-:Y:S01]  /*4b90*/  ISETP.LT.OR P5, PT, R160, R203, P5 ;  /* 0x000000cba000720c */ /* 0x000fe20002fa1670 */
[----:B---3--:R-:W-:Y:S01]  /*4ba0*/  FMUL.FTZ R83, R71, c[0x0][0x2ec] ;  /* 0x0000bb0047537a20 */ /* 0x008fe20000410000 */
[----:B------:R-:W-:Y:S01]  /*4bb0*/  I2F R186, R186 ;  /* 0x000000ba00ba7306 */ /* 0x000fe20000201400 */
[----:B--2---:R-:W-:Y:S01]  /*4bc0*/  FFMA.FTZ R71, R240, -UR17, R78 ;  /* 0x80000011f0477c23 */ /* 0x004fe2000801004e */
[----:B------:R-:W-:Y:S01]  /*4bd0*/  IABS R232, R232 ;  /* 0x000000e800e87213 */ /* 0x000fe20000000000 */
[----:B------:R-:W-:-:S02]  /*4be0*/  IMAD.IADD R230, R210, 0x1, -R129 ;  /* 0x00000001d2e67824 */ /* 0x000fc400078e0a81 */
[----:B------:R-:W-:Y:S01]  /*4bf0*/  IMAD.IADD R122, R197, 0x1, -R131 ;  /* 0x00000001c57a7824 */ /* 0x000fe200078e0a83 */
[----:B------:R-:W-:Y:S01]  /*4c00*/  FSEL R71, R71, -INF , !P1 ;  /* 0xff80000047477808 */ /* 0x000fe20004800000 */
[----:B-----5:R-:W-:Y:S01]  /*4c10*/  FFMA.FTZ R81, R252, -UR17, R81 ;  /* 0x80000011fc517c23 */ /* 0x020fe20008010051 */
[----:B------:R-:W1:Y:S01]  /*4c20*/  MUFU.TANH R73, R75 ;  /* 0x0000004b00497308 */ /* 0x000e620000002400 */
[----:B------:R-:W-:Y:S01]  /*4c30*/  FSEL R68, R106, -INF , !P0 ;  /* 0xff8000006a447808 */ /* 0x000fe20004000000 */
[--C-:B------:R-:W-:Y:S01]  /*4c40*/  IMAD.IADD R191, R207, 0x1, -R129.reuse ;  /* 0x00000001cfbf7824 */ /* 0x100fe200078e0a81 */
[----:B------:R-:W-:Y:S01]  /*4c50*/  ISETP.GE.AND P0, PT, R163, R202, PT ;  /* 0x000000caa300720c */ /* 0x000fe20003f06270 */
[----:B------:R-:W-:Y:S01]  /*4c60*/  IMAD.IADD R229, R204, 0x1, -R129 ;  /* 0x00000001cce57824 */ /* 0x000fe200078e0a81 */
[----:B------:R-:W-:Y:S01]  /*4c70*/  FSEL R81, R81, -INF , !P2 ;  /* 0xff80000051517808 */ /* 0x000fe20005000000 */
[--C-:B------:R-:W-:Y:S01]  /*4c80*/  IMAD.IADD R178, R207, 0x1, -R131.reuse ;  /* 0x00000001cfb27824 */ /* 0x100fe200078e0a83 */
[-C--:B------:R-:W-:Y:S01]  /*4c90*/  ISETP.GE.AND P2, PT, R160, R208.reuse, PT ;  /* 0x000000d0a000720c */ /* 0x080fe20003f46270 */
[----:B------:R-:W-:Y:S01]  /*4ca0*/  MUFU.TANH R78, R83 ;  /* 0x00000053004e7308 */ /* 0x000fe20000002400 */
[----:B------:R-:W-:Y:S01]  /*4cb0*/  ISETP.LT.OR P0, PT, R163, R203, P0 ;  /* 0x000000cba300720c */ /* 0x000fe20000701670 */
[----:B------:R-:W-:Y:S01]  /*4cc0*/  IMAD.IADD R168, R204, 0x1, -R131 ;  /* 0x00000001cca87824 */ /* 0x000fe200078e0a83 */
[-C--:B------:R-:W-:Y:S01]  /*4cd0*/  ISETP.LT.OR P2, PT, R160, R209.reuse, P2 ;  /* 0x000000d1a000720c */ /* 0x080fe20001741670 */
[--C-:B------:R-:W-:Y:S01]  /*4ce0*/  IMAD.IADD R227, R210, 0x1, -R150.reuse ;  /* 0x00000001d2e37824 */ /* 0x100fe200078e0a96 */
[----:B------:R-:W-:Y:S01]  /*4cf0*/  ISETP.GE.AND P1, PT, R159, R208, PT ;  /* 0x000000d09f00720c */ /* 0x000fe20003f26270 */
[----:B------:R-:W-:Y:S01]  /*4d00*/  IMAD.IADD R177, R207, 0x1, -R150 ;  /* 0x00000001cfb17824 */ /* 0x000fe200078e0a96 */
[----:B------:R-:W-:Y:S01]  /*4d10*/  IABS R230, R230 ;  /* 0x000000e600e67213 */ /* 0x000fe20000000000 */
[----:B------:R-:W-:Y:S01]  /*4d20*/  I2F R141, R141 ;  /* 0x0000008d008d7306 */ /* 0x000fe20000201400 */
[----:B-1----:R-:W-:Y:S01]  /*4d30*/  FFMA.FTZ R73, R186, -UR17, R73 ;  /* 0x80000011ba497c23 */ /* 0x002fe20008010049 */
[----:B------:R-:W-:Y:S01]  /*4d40*/  ISETP.LT.OR P1, PT, R159, R209, P1 ;  /* 0x000000d19f00720c */ /* 0x000fe20000f21670 */
[----:B------:R-:W-:Y:S01]  /*4d50*/  IMAD.IADD R228, R210, 0x1, -R131 ;  /* 0x00000001d2e47824 */ /* 0x000fe200078e0a83 */
[----:B------:R-:W-:Y:S01]  /*4d60*/  IABS R122, R122 ;  /* 0x0000007a007a7213 */ /* 0x000fe20000000000 */
[C---:B------:R-:W-:Y:S01]  /*4d70*/  IMAD.IADD R147, R197.reuse, 0x1, -R148 ;  /* 0x00000001c5937824 */ /* 0x040fe200078e0a94 */
[----:B------:R-:W-:Y:S01]  /*4d80*/  IABS R191, R191 ;  /* 0x000000bf00bf7213 */ /* 0x000fe20000000000 */
[C---:B------:R-:W-:Y:S01]  /*4d90*/  IMAD.IADD R145, R197.reuse, 0x1, -R146 ;  /* 0x00000001c5917824 */ /* 0x040fe200078e0a92 */
[----:B------:R1:W2:Y:S01]  /*4da0*/  MUFU.TANH R83, R60 ;  /* 0x0000003c00537308 */ /* 0x0002a20000002400 */
[----:B------:R-:W-:Y:S01]  /*4db0*/  IABS R229, R229 ;  /* 0x000000e500e57213 */ /* 0x000fe20000000000 */
[----:B------:R-:W-:Y:S01]  /*4dc0*/  IMAD.IADD R149, R197, 0x1, -R150 ;  /* 0x00000001c5957824 */ /* 0x000fe200078e0a96 */
[----:B------:R-:W-:Y:S01]  /*4dd0*/  IABS R178, R178 ;  /* 0x000000b200b27213 */ /* 0x000fe20000000000 */
[C---:B------:R-:W-:Y:S01]  /*4de0*/  IMAD.IADD R181, R207.reuse, 0x1, -R148 ;  /* 0x00000001cfb57824 */ /* 0x040fe200078e0a94 */
[----:B------:R-:W-:Y:S01]  /*4df0*/  IABS R168, R168 ;  /* 0x000000a800a87213 */ /* 0x000fe20000000000 */
[----:B------:R-:W-:Y:S01]  /*4e00*/  IMAD.IADD R169, R204, 0x1, -R150 ;  /* 0x00000001cca97824 */ /* 0x000fe200078e0a96 */
[----:B------:R-:W-:Y:S01]  /*4e10*/  IABS R227, R227 ;  /* 0x000000e300e37213 */ /* 0x000fe20000000000 */
[----:B------:R3:W-:Y:S01]  /*4e20*/  I2F R234, R108 ;  /* 0x0000006c00ea7306 */ /* 0x0007e20000201400 */
[----:B------:R-:W-:Y:S01]  /*4e30*/  IABS R177, R177 ;  /* 0x000000b100b17213 */ /* 0x000fe20000000000 */
[----:B------:R-:W-:Y:S01]  /*4e40*/  IMAD.IADD R222, R210, 0x1, -R148 ;  /* 0x00000001d2de7824 */ /* 0x000fe200078e0a94 */
[----:B------:R-:W-:Y:S01]  /*4e50*/  IABS R147, R147 ;  /* 0x0000009300937213 */ /* 0x000fe20000000000 */
[--C-:B------:R-:W-:Y:S01]  /*4e60*/  IMAD.IADD R173, R204, 0x1, -R146.reuse ;  /* 0x00000001ccad7824 */ /* 0x100fe200078e0a92 */
[----:B------:R-:W-:Y:S01]  /*4e70*/  IABS R145, R145 ;  /* 0x0000009100917213 */ /* 0x000fe20000000000 */
[----:B------:R-:W-:Y:S01]  /*4e80*/  IMAD.IADD R221, R210, 0x1, -R146 ;  /* 0x00000001d2dd7824 */ /* 0x000fe200078e0a92 */
[----:B------:R-:W-:Y:S01]  /*4e90*/  IABS R228, R228 ;  /* 0x000000e400e47213 */ /* 0x000fe20000000000 */
[----:B------:R-:W5:Y:S01]  /*4ea0*/  MUFU.TANH R70, R70 ;  /* 0x0000004600467308 */ /* 0x000f620000002400 */
[C---:B-1----:R-:W-:Y:S01]  /*4eb0*/  IMAD.IADD R60, R207.reuse, 0x1, -R130 ;  /* 0x00000001cf3c7824 */ /* 0x042fe200078e0a82 */
[----:B------:R-:W-:Y:S01]  /*4ec0*/  IABS R149, R149 ;  /* 0x0000009500957213 */ /* 0x000fe20000000000 */
[--C-:B------:R-:W-:Y:S01]  /*4ed0*/  IMAD.IADD R213, R207, 0x1, -R143.reuse ;  /* 0x00000001cfd57824 */ /* 0x100fe200078e0a8f */
[----:B------:R-:W-:Y:S01]  /*4ee0*/  IABS R181, R181 ;  /* 0x000000b500b57213 */ /* 0x000fe20000000000 */
[C---:B------:R-:W-:Y:S01]  /*4ef0*/  IMAD.IADD R142, R197.reuse, 0x1, -R143 ;  /* 0x00000001c58e7824 */ /* 0x040fe200078e0a8f */
[----:B------:R-:W-:Y:S01]  /*4f00*/  IABS R60, R60 ;  /* 0x0000003c003c7213 */ /* 0x000fe20000000000 */
[----:B------:R-:W-:Y:S01]  /*4f10*/  IMAD.IADD R136, R197, 0x1, -R137 ;  /* 0x00000001c5887824 */ /* 0x000fe200078e0a89 */
[----:B------:R-:W-:Y:S01]  /*4f20*/  I2F R167, R167 ;  /* 0x000000a700a77306 */ /* 0x000fe20000201400 */
[C---:B---3--:R-:W-:Y:S01]  /*4f30*/  IMAD.IADD R108, R204.reuse, 0x1, -R148 ;  /* 0x00000001cc6c7824 */ /* 0x048fe200078e0a94 */
[----:B------:R-:W-:Y:S01]  /*4f40*/  IABS R169, R169 ;  /* 0x000000a900a97213 */ /* 0x000fe20000000000 */
[----:B------:R-:W-:Y:S01]  /*4f50*/  IMAD.MOV.U32 R165, RZ, RZ, R60 ;  /* 0x000000ffffa57224 */ /* 0x000fe200078e003c */
[----:B------:R-:W-:Y:S01]  /*4f60*/  IABS R222, R222 ;  /* 0x000000de00de7213 */ /* 0x000fe20000000000 */
[----:B--2---:R-:W-:Y:S01]  /*4f70*/  FFMA.FTZ R60, R141, -UR17, R83 ;  /* 0x800000118d3c7c23 */ /* 0x004fe20008010053 */
[----:B------:R-:W-:Y:S01]  /*4f80*/  IABS R108, R108 ;  /* 0x0000006c006c7213 */ /* 0x000fe20000000000 */
[----:B------:R-:W-:Y:S01]  /*4f90*/  IMAD.IADD R83, R204, 0x1, -R130 ;  /* 0x00000001cc537824 */ /* 0x000fe200078e0a82 */
[----:B------:R-:W1:Y:S01]  /*4fa0*/  MUFU.TANH R62, R62 ;  /* 0x0000003e003e7308 */ /* 0x000e620000002400 */
[----:B-----5:R-:W-:Y:S01]  /*4fb0*/  FFMA.FTZ R70, R111, -UR17, R70 ;  /* 0x800000116f467c23 */ /* 0x020fe20008010046 */
[----:B------:R-:W-:Y:S01]  /*4fc0*/  FSEL R141, R73, -INF , !P3 ;  /* 0xff800000498d7808 */ /* 0x000fe20005800000 */
[C---:B------:R-:W-:Y:S01]  /*4fd0*/  IMAD.IADD R73, R207.reuse, 0x1, -R127 ;  /* 0x00000001cf497824 */ /* 0x040fe200078e0a7f */
[----:B------:R-:W-:Y:S01]  /*4fe0*/  IABS R83, R83 ;  /* 0x0000005300537213 */ /* 0x000fe20000000000 */
[C---:B------:R-:W-:Y:S01]  /*4ff0*/  IMAD.IADD R111, R207.reuse, 0x1, -R159 ;  /* 0x00000001cf6f7824 */ /* 0x040fe200078e0a9f */
[----:B------:R-:W-:Y:S01]  /*5000*/  FSEL R70, R70, -INF , !P6 ;  /* 0xff80000046467808 */ /* 0x000fe20007000000 */
[----:B------:R-:W-:Y:S01]  /*5010*/  IMAD.IADD R188, R207, 0x1, -R137 ;  /* 0x00000001cfbc7824 */ /* 0x000fe200078e0a89 */
[----:B------:R-:W-:Y:S01]  /*5020*/  MUFU.TANH R64, R64 ;  /* 0x0000004000407308 */ /* 0x000fe20000002400 */
[----:B------:R-:W-:Y:S01]  /*5030*/  ISETP.GE.AND P6, PT, R160, R205, PT ;  /* 0x000000cda000720c */ /* 0x000fe20003fc6270 */
[--C-:B------:R-:W-:Y:S01]  /*5040*/  IMAD.IADD R186, R204, 0x1, -R135.reuse ;  /* 0x00000001ccba7824 */ /* 0x100fe200078e0a87 */
[----:B------:R-:W-:Y:S01]  /*5050*/  IABS R73, R73 ;  /* 0x0000004900497213 */ /* 0x000fe20000000000 */
[--C-:B------:R-:W-:Y:S01]  /*5060*/  IMAD.IADD R187, R210, 0x1, -R135.reuse ;  /* 0x00000001d2bb7824 */ /* 0x100fe200078e0a87 */
[----:B------:R-:W-:Y:S01]  /*5070*/  ISETP.LT.OR P6, PT, R160, R206, P6 ;  /* 0x000000cea000720c */ /* 0x000fe200037c1670 */
[----:B------:R-:W-:Y:S01]  /*5080*/  IMAD.IADD R134, R197, 0x1, -R135 ;  /* 0x00000001c5867824 */ /* 0x000fe200078e0a87 */
[----:B------:R-:W-:Y:S01]  /*5090*/  IABS R111, R111 ;  /* 0x0000006f006f7213 */ /* 0x000fe20000000000 */
[----:B------:R2:W-:Y:S01]  /*50a0*/  I2F R170, R108 ;  /* 0x0000006c00aa7306 */ /* 0x0005e20000201400 */
[----:B-1----:R-:W-:Y:S01]  /*50b0*/  FFMA.FTZ R62, R251, -UR17, R62 ;  /* 0x80000011fb3e7c23 */ /* 0x002fe2000801003e */
[----:B------:R-:W-:Y:S01]  /*50c0*/  ISETP.GE.AND P3, PT, R159, R211, PT ;  /* 0x000000d39f00720c */ /* 0x000fe20003f66270 */
[----:B------:R-:W-:Y:S01]  /*50d0*/  IMAD.MOV.U32 R166, RZ, RZ, R73 ;  /* 0x000000ffffa67224 */ /* 0x000fe200078e0049 */
[----:B------:R-:W-:Y:S01]  /*50e0*/  IABS R173, R173 ;  /* 0x000000ad00ad7213 */ /* 0x000fe20000000000 */
[----:B------:R-:W-:Y:S01]  /*50f0*/  IMAD.IADD R128, R197, 0x1, -R130 ;  /* 0x00000001c5807824 */ /* 0x000fe200078e0a82 */
[----:B------:R-:W-:Y:S01]  /*5100*/  ISETP.LT.OR P3, PT, R159, R212, P3 ;  /* 0x000000d49f00720c */ /* 0x000fe20001f61670 */
[C-C-:B------:R-:W-:Y:S01]  /*5110*/  IMAD.IADD R124, R197.reuse, 0x1, -R127.reuse ;  /* 0x00000001c57c7824 */ /* 0x140fe200078e0a7f */
[----:B------:R-:W-:Y:S01]  /*5120*/  I2F R109, R109 ;  /* 0x0000006d006d7306 */ /* 0x000fe20000201400 */
[----:B------:R-:W-:Y:S01]  /*5130*/  IABS R221, R221 ;  /* 0x000000dd00dd7213 */ /* 0x000fe20000000000 */
[C---:B------:R-:W-:Y:S01]  /*5140*/  IMAD.IADD R175, R210.reuse, 0x1, -R127 ;  /* 0x00000001d2af7824 */ /* 0x040fe200078e0a7f */
[----:B------:R-:W-:Y:S01]  /*5150*/  IABS R213, R213 ;  /* 0x000000d500d57213 */ /* 0x000fe20000000000 */
[--C-:B------:R-:W-:Y:S01]  /*5160*/  IMAD.IADD R184, R210, 0x1, -R120.reuse ;  /* 0x00000001d2b87824 */ /* 0x100fe200078e0a78 */
[----:B------:R-:W-:Y:S01]  /*5170*/  IABS R142, R142 ;  /* 0x0000008e008e7213 */ /* 0x000fe20000000000 */
[----:B------:R-:W-:Y:S01]  /*5180*/  IMAD.IADD R118, R197, 0x1, -R120 ;  /* 0x00000001c5767824 */ /* 0x000fe200078e0a78 */
[----:B------:R-:W-:Y:S01]  /*5190*/  IABS R136, R136 ;  /* 0x0000008800887213 */ /* 0x000fe20000000000 */
[----:B--2---:R-:W-:Y:S01]  /*51a0*/  IMAD.IADD R108, R207, 0x1, -R146 ;  /* 0x00000001cf6c7824 */ /* 0x004fe200078e0a92 */
[----:B------:R-:W1:Y:S01]  /*51b0*/  MUFU.TANH R66, R66 ;  /* 0x0000004200427308 */ /* 0x000e620000002400 */
[----:B------:R-:W-:Y:S01]  /*51c0*/  IABS R186, R186 ;  /* 0x000000ba00ba7213 */ /* 0x000fe20000000000 */
[C---:B------:R-:W-:Y:S01]  /*51d0*/  IMAD.IADD R121, R197.reuse, 0x1, -R123 ;  /* 0x00000001c5797824 */ /* 0x040fe200078e0a7b */
[----:B------:R-:W-:Y:S01]  /*51e0*/  IABS R187, R187 ;  /* 0x000000bb00bb7213 */ /* 0x000fe20000000000 */
[--C-:B------:R-:W-:Y:S01]  /*51f0*/  IMAD.IADD R163, R204, 0x1, -R120.reuse ;  /* 0x00000001cca37824 */ /* 0x100fe200078e0a78 */
[----:B------:R-:W-:Y:S01]  /*5200*/  IABS R108, R108 ;  /* 0x0000006c006c7213 */ /* 0x000fe20000000000 */
[--C-:B------:R-:W-:Y:S01]  /*5210*/  IMAD.IADD R113, R197, 0x1, -R115.reuse ;  /* 0x00000001c5717824 */ /* 0x100fe200078e0a73 */
[----:B------:R-:W-:Y:S01]  /*5220*/  IABS R134, R134 ;  /* 0x0000008600867213 */ /* 0x000fe20000000000 */
[----:B------:R-:W2:Y:S01]  /*5230*/  I2F R176, R176 ;  /* 0x000000b000b07306 */ /* 0x000ea20000201400 */
[----:B------:R-:W-:Y:S01]  /*5240*/  IABS R128, R128 ;  /* 0x0000008000807213 */ /* 0x000fe20000000000 */
[----:B------:R-:W-:Y:S01]  /*5250*/  IMAD.IADD R171, R207, 0x1, -R120 ;  /* 0x00000001cfab7824 */ /* 0x000fe200078e0a78 */
[----:B------:R-:W-:Y:S01]  /*5260*/  IABS R188, R188 ;  /* 0x000000bc00bc7213 */ /* 0x000fe20000000000 */
[--C-:B------:R-:W-:Y:S01]  /*5270*/  IMAD.IADD R162, R210, 0x1, -R115.reuse ;  /* 0x00000001d2a27824 */ /* 0x100fe200078e0a73 */
[----:B------:R-:W-:Y:S01]  /*5280*/  IABS R124, R124 ;  /* 0x0000007c007c7213 */ /* 0x000fe20000000000 */
[----:B------:R-:W-:Y:S01]  /*5290*/  IMAD.IADD R37, R197, 0x1, -R112 ;  /* 0x00000001c5257824 */ /* 0x000fe200078e0a70 */
[----:B------:R-:W-:Y:S01]  /*52a0*/  IABS R175, R175 ;  /* 0x000000af00af7213 */ /* 0x000fe20000000000 */
[----:B------:R3:W-:Y:S01]  /*52b0*/  I2F R220, R108 ;  /* 0x0000006c00dc7306 */ /* 0x0007e20000201400 */
[----:B-1----:R-:W-:Y:S01]  /*52c0*/  FFMA.FTZ R73, R109, -UR17, R66 ;  /* 0x800000116d497c23 */ /* 0x002fe20008010042 */
[----:B------:R-:W-:Y:S01]  /*52d0*/  IABS R184, R184 ;  /* 0x000000b800b87213 */ /* 0x000fe20000000000 */
[C---:B------:R-:W-:Y:S01]  /*52e0*/  IMAD.IADD R109, R207.reuse, 0x1, -R115 ;  /* 0x00000001cf6d7824 */ /* 0x040fe200078e0a73 */
[----:B------:R-:W-:Y:S01]  /*52f0*/  IABS R118, R118 ;  /* 0x0000007600767213 */ /* 0x000fe20000000000 */
[----:B------:R-:W-:Y:S01]  /*5300*/  IMAD.IADD R106, R207, 0x1, -R3 ;  /* 0x00000001cf6a7824 */ /* 0x000fe200078e0a03 */
[----:B------:R-:W-:Y:S01]  /*5310*/  FSEL R73, R73, -INF , !P5 ;  /* 0xff80000049497808 */ /* 0x000fe20006800000 */
[----:B--2---:R-:W-:Y:S01]  /*5320*/  FFMA.FTZ R107, R176, -UR17, R107 ;  /* 0x80000011b06b7c23 */ /* 0x004fe2000801006b */
[----:B------:R-:W1:Y:S01]  /*5330*/  I2F R245, R245 ;  /* 0x000000f500f57306 */ /* 0x000e620000201400 */
[----:B------:R-:W-:Y:S01]  /*5340*/  ISETP.GE.AND P5, PT, R156, R205, PT ;  /* 0x000000cd9c00720c */ /* 0x000fe20003fa6270 */
[----:B------:R-:W-:Y:S01]  /*5350*/  IMAD.IADD R176, R210, 0x1, -R130 ;  /* 0x00000001d2b07824 */ /* 0x000fe200078e0a82 */
[----:B------:R-:W-:-:S02]  /*5360*/  IABS R121, R121 ;  /* 0x0000007900797213 */ /* 0x000fc40000000000 */
[----:B------:R-:W-:Y:S01]  /*5370*/  FSEL R82, R107, -INF , !P4 ;  /* 0xff8000006b527808 */ /* 0x000fe20006000000 */
[----:B------:R-:W-:Y:S01]  /*5380*/  IMAD.IADD R107, R207, 0x1, -R36 ;  /* 0x00000001cf6b7824 */ /* 0x000fe200078e0a24 */
[----:B------:R-:W-:Y:S01]  /*5390*/  ISETP.GE.AND P4, PT, R164, R208, PT ;  /* 0x000000d0a400720c */ /* 0x000fe20003f86270 */
[----:B---3--:R-:W-:Y:S01]  /*53a0*/  IMAD.MOV.U32 R108, RZ, RZ, R167 ;  /* 0x000000ffff6c7224 */ /* 0x008fe200078e00a7 */
[----:B------:R-:W-:Y:S01]  /*53b0*/  I2F R110, R110 ;  /* 0x0000006e006e7306 */ /* 0x000fe20000201400 */
[----:B------:R-:W-:Y:S02]  /*53c0*/  ISETP.LT.OR P5, PT, R156, R206, P5 ;  /* 0x000000ce9c00720c */ /* 0x000fe40002fa1670 */
[----:B------:R-:W-:Y:S01]  /*53d0*/  ISETP.LT.OR P4, PT, R164, R209, P4 ;  /* 0x000000d1a400720c */ /* 0x000fe20002781670 */
[----:B------:R-:W-:Y:S01]  /*53e0*/  IMAD.IADD R164, R204, 0x1, -R123 ;  /* 0x00000001cca47824 */ /* 0x000fe200078e0a7b */
[----:B------:R-:W-:Y:S02]  /*53f0*/  IABS R176, R176 ;  /* 0x000000b000b07213 */ /* 0x000fe40000000000 */
[----:B------:R-:W-:Y:S01]  /*5400*/  FSEL R75, R84, -INF , !P4 ;  /* 0xff800000544b7808 */ /* 0x000fe20006000000 */
[----:B------:R2:W-:Y:S01]  /*5410*/  I2F R167, R83 ;  /* 0x0000005300a77306 */ /* 0x0005e20000201400 */
[----:B-1----:R-:W-:Y:S01]  /*5420*/  FFMA.FTZ R78, R245, -UR17, R78 ;  /* 0x80000011f54e7c23 */ /* 0x002fe2000801004e */
[----:B------:R-:W-:-:S02]  /*5430*/  ISETP.GE.AND P4, PT, R160, R211, PT ;  /* 0x000000d3a000720c */ /* 0x000fc40003f86270 */
[----:B------:R-:W-:Y:S02]  /*5440*/  IABS R164, R164 ;  /* 0x000000a400a47213 */ /* 0x000fe40000000000 */
[----:B------:R-:W-:Y:S02]  /*5450*/  FSEL R78, R78, -INF , !P0 ;  /* 0xff8000004e4e7808 */ /* 0x000fe40004000000 */
[----:B------:R-:W1:Y:S01]  /*5460*/  MUFU.TANH R63, R63 ;  /* 0x0000003f003f7308 */ /* 0x000e620000002400 */
[C---:B------:R-:W-:Y:S02]  /*5470*/  ISETP.GE.AND P0, PT, R159.reuse, R205, PT ;  /* 0x000000cd9f00720c */ /* 0x040fe40003f06270 */
[----:B------:R-:W-:Y:S01]  /*5480*/  ISETP.LT.OR P4, PT, R160, R212, P4 ;  /* 0x000000d4a000720c */ /* 0x000fe20002781670 */
[----:B------:R-:W-:Y:S01]  /*5490*/  IMAD.IADD R160, R204, 0x1, -R115 ;  /* 0x00000001cca07824 */ /* 0x000fe200078e0a73 */
[C---:B------:R-:W-:Y:S02]  /*54a0*/  ISETP.LT.OR P0, PT, R159.reuse, R206, P0 ;  /* 0x000000ce9f00720c */ /* 0x040fe40000701670 */
[----:B------:R-:W-:Y:S01]  /*54b0*/  FSEL R60, R60, -INF , !P4 ;  /* 0xff8000003c3c7808 */ /* 0x000fe20006000000 */
[----:B--2---:R-:W-:Y:S01]  /*54c0*/  FFMA.FTZ R83, R108, -UR17, R64 ;  /* 0x800000116c537c23 */ /* 0x004fe20008010040 */
[----:B------:R-:W-:Y:S01]  /*54d0*/  FSEL R64, R62, -INF , !P2 ;  /* 0xff8000003e407808 */ /* 0x000fe20005000000 */
[----:B------:R-:W-:Y:S01]  /*54e0*/  IMAD.IADD R62, R204, 0x1, -R127 ;  /* 0x00000001cc3e7824 */ /* 0x000fe200078e0a7f */
[----:B------:R-:W-:Y:S01]  /*54f0*/  I2F R111, R111 ;  /* 0x0000006f006f7306 */ /* 0x000fe20000201400 */
[----:B------:R-:W-:Y:S01]  /*5500*/  ISETP.GE.AND P4, PT, R159, R202, PT ;  /* 0x000000ca9f00720c */ /* 0x000fe20003f86270 */
[----:B------:R-:W-:Y:S01]  /*5510*/  IMAD.IADD R108, R210, 0x1, -R3 ;  /* 0x00000001d26c7824 */ /* 0x000fe200078e0a03 */
[----:B------:R-:W-:-:S02]  /*5520*/  FSEL R66, R83, -INF , !P6 ;  /* 0xff80000053427808 */ /* 0x000fc40007000000 */
[----:B------:R-:W-:Y:S01]  /*5530*/  IABS R83, R62 ;  /* 0x0000003e00537213 */ /* 0x000fe20000000000 */
[----:B-1----:R-:W-:Y:S01]  /*5540*/  FFMA.FTZ R63, R110, -UR17, R63 ;  /* 0x800000116e3f7c23 */ /* 0x002fe2000801003f */
[----:B------:R-:W-:Y:S01]  /*5550*/  ISETP.GE.AND P2, PT, R156, R211, PT ;  /* 0x000000d39c00720c */ /* 0x000fe20003f46270 */
[----:B------:R1:W2:Y:S01]  /*5560*/  MUFU.TANH R62, R65 ;  /* 0x00000041003e7308 */ /* 0x0002a20000002400 */
[----:B------:R-:W-:Y:S01]  /*5570*/  ISETP.LT.OR P4, PT, R159, R203, P4 ;  /* 0x000000cb9f00720c */ /* 0x000fe20002781670 */
[----:B------:R-:W-:Y:S01]  /*5580*/  IMAD.IADD R159, R210, 0x1, -R112 ;  /* 0x00000001d29f7824 */ /* 0x000fe200078e0a70 */
[C---:B------:R-:W-:Y:S02]  /*5590*/  ISETP.LT.OR P2, PT, R156.reuse, R212, P2 ;  /* 0x000000d49c00720c */ /* 0x040fe40001741670 */
[C---:B------:R-:W-:Y:S02]  /*55a0*/  ISETP.GE.AND P6, PT, R156.reuse, R208, PT ;  /* 0x000000d09c00720c */ /* 0x040fe40003fc6270 */
[----:B------:R-:W-:Y:S01]  /*55b0*/  FSEL R63, R63, -INF , !P1 ;  /* 0xff8000003f3f7808 */ /* 0x000fe20004800000 */
[----:B------:R3:W-:Y:S01]  /*55c0*/  I2F R180, R83 ;  /* 0x0000005300b47306 */ /* 0x0007e20000201400 */
[----:B------:R-:W-:-:S02]  /*55d0*/  ISETP.LT.OR P6, PT, R156, R209, P6 ;  /* 0x000000d19c00720c */ /* 0x000fc400037c1670 */
[C---:B------:R-:W-:Y:S02]  /*55e0*/  ISETP.GE.AND P1, PT, R161.reuse, R211, PT ;  /* 0x000000d3a100720c */ /* 0x040fe40003f26270 */
[----:B------:R-:W-:Y:S02]  /*55f0*/  IABS R109, R109 ;  /* 0x0000006d006d7213 */ /* 0x000fe40000000000 */
[----:B------:R-:W-:Y:S01]  /*5600*/  ISETP.LT.OR P1, PT, R161, R212, P1 ;  /* 0x000000d4a100720c */ /* 0x000fe20000f21670 */
[C---:B-1----:R-:W-:Y:S01]  /*5610*/  IMAD.IADD R65, R210.reuse, 0x1, -R123 ;  /* 0x00000001d2417824 */ /* 0x042fe200078e0a7b */
[----:B------:R-:W-:Y:S01]  /*5620*/  MUFU.TANH R84, R54 ;  /* 0x0000003600547308 */ /* 0x000fe20000002400 */
[----:B--2---:R-:W-:Y:S01]  /*5630*/  FFMA.FTZ R110, R111, -UR17, R62 ;  /* 0x800000116f6e7c23 */ /* 0x004fe2000801003e */
[----:B------:R-:W-:Y:S01]  /*5640*/  IABS R163, R163 ;  /* 0x000000a300a37213 */ /* 0x000fe20000000000 */
[----:B------:R-:W-:Y:S01]  /*5650*/  IMAD.IADD R111, R210, 0x1, -R36 ;  /* 0x00000001d26f7824 */ /* 0x000fe200078e0a24 */
[----:B------:R-:W-:Y:S01]  /*5660*/  IABS R65, R65 ;  /* 0x0000004100417213 */ /* 0x000fe20000000000 */
[----:B------:R-:W-:Y:S01]  /*5670*/  IMAD.IADD R62, R204, 0x1, -R3 ;  /* 0x00000001cc3e7824 */ /* 0x000fe200078e0a03 */
[----:B------:R-:W-:Y:S01]  /*5680*/  IABS R113, R113 ;  /* 0x0000007100717213 */ /* 0x000fe20000000000 */
[----:B---3--:R-:W-:Y:S01]  /*5690*/  IMAD.IADD R83, R207, 0x1, -R123 ;  /* 0x00000001cf537824 */ /* 0x008fe200078e0a7b */
[----:B------:R-:W-:Y:S01]  /*56a0*/  I2F R224, R224 ;  /* 0x000000e000e07306 */ /* 0x000fe20000201400 */
[----:B------:R-:W-:Y:S01]  /*56b0*/  IMAD.MOV.U32 R185, RZ, RZ, R65 ;  /* 0x000000ffffb97224 */ /* 0x000fe200078e0041 */
[----:B------:R-:W-:-:S02]  /*56c0*/  IABS R171, R171 ;  /* 0x000000ab00ab7213 */ /* 0x000fc40000000000 */
[----:B------:R-:W-:Y:S02]  /*56d0*/  IABS R65, R83 ;  /* 0x0000005300417213 */ /* 0x000fe40000000000 */
[----:B------:R-:W-:Y:S02]  /*56e0*/  IABS R162, R162 ;  /* 0x000000a200a27213 */ /* 0x000fe40000000000 */
[----:B------:R-:W1:Y:S01]  /*56f0*/  MUFU.TANH R83, R67 ;  /* 0x0000004300537308 */ /* 0x000e620000002400 */
[----:B------:R-:W-:Y:S02]  /*5700*/  IABS R111, R111 ;  /* 0x0000006f006f7213 */ /* 0x000fe40000000000 */
[----:B------:R-:W-:Y:S02]  /*5710*/  IABS R62, R62 ;  /* 0x0000003e003e7213 */ /* 0x000fe40000000000 */
[----:B------:R-:W-:Y:S02]  /*5720*/  IABS R160, R160 ;  /* 0x000000a000a07213 */ /* 0x000fe40000000000 */
[----:B------:R-:W-:Y:S01]  /*5730*/  IABS R37, R37 ;  /* 0x0000002500257213 */ /* 0x000fe20000000000 */
[----:B------:R-:W-:Y:S01]  /*5740*/  MUFU.TANH R54, R57 ;  /* 0x0000003900367308 */ /* 0x000fe20000002400 */
[----:B------:R-:W-:-:S02]  /*5750*/  IABS R159, R159 ;  /* 0x0000009f009f7213 */ /* 0x000fc40000000000 */
[----:B------:R-:W-:Y:S02]  /*5760*/  IABS R107, R107 ;  /* 0x0000006b006b7213 */ /* 0x000fe40000000000 */
[----:B------:R-:W-:Y:S02]  /*5770*/  IABS R108, R108 ;  /* 0x0000006c006c7213 */ /* 0x000fe40000000000 */
[----:B------:R-:W-:Y:S01]  /*5780*/  IABS R106, R106 ;  /* 0x0000006a006a7213 */ /* 0x000fe20000000000 */
[----:B------:R-:W-:Y:S08]  /*5790*/  I2F R133, R133 ;  /* 0x0000008500857306 */ /* 0x000ff00000201400 */
[----:B------:R-:W2:Y:S08]  /*57a0*/  MUFU.TANH R56, R56 ;  /* 0x0000003800387308 */ /* 0x000eb00000002400 */
[----:B------:R1:W-:Y:S08]  /*57b0*/  MUFU.TANH R252, R52 ;  /* 0x0000003400fc7308 */ /* 0x0003f00000002400 */
[----:B------:R-:W-:Y:S01]  /*57c0*/  MUFU.TANH R67, R58 ;  /* 0x0000003a00437308 */ /* 0x000fe20000002400 */
[----:B-1----:R-:W-:-:S07]  /*57d0*/  IMAD.MOV.U32 R52, RZ, RZ, R83 ;  /* 0x000000ffff347224 */ /* 0x002fce00078e0053 */
[----:B------:R-:W-:Y:S08]  /*57e0*/  MUFU.TANH R58, R48 ;  /* 0x00000030003a7308 */ /* 0x000ff00000002400 */
[----:B------:R-:W-:Y:S08]  /*57f0*/  MUFU.TANH R48, R44 ;  /* 0x0000002c00307308 */ /* 0x000ff00000002400 */
[----:B------:R1:W-:Y:S08]  /*5800*/  MUFU.TANH R44, R40 ;  /* 0x00000028002c7308 */ /* 0x0003f00000002400 */
[----:B------:R3:W5:Y:S01]  /*5810*/  MUFU.TANH R251, R53 ;  /* 0x0000003500fb7308 */ /* 0x0007620000002400 */
[----:B-1----:R-:W-:-:S07]  /*5820*/  IMAD.MOV.U32 R40, RZ, RZ, R52 ;  /* 0x000000ffff287224 */ /* 0x002fce00078e0034 */
[----:B------:R-:W1:Y:S01]  /*5830*/  I2F R223, R223 ;  /* 0x000000df00df7306 */ /* 0x000e620000201400 */
[----:B------:R-:W-:Y:S02]  /*5840*/  FFMA.FTZ R144, R224, -UR17, R40 ;  /* 0x80000011e0907c23 */ /* 0x000fe40008010028 */
[----:B--2---:R-:W-:Y:S02]  /*5850*/  FFMA.FTZ R40, R133, -UR17, R56 ;  /* 0x8000001185287c23 */ /* 0x004fe40008010038 */
[----:B---3--:R-:W-:-:S03]  /*5860*/  IMAD.MOV.U32 R53, RZ, RZ, R110 ;  /* 0x000000ffff357224 */ /* 0x008fc600078e006e */
[----:B------:R-:W-:Y:S01]  /*5870*/  I2F R151, R151 ;  /* 0x0000009700977306 */ /* 0x000fe20000201400 */
[----:B------:R-:W-:Y:S01]  /*5880*/  FSEL R144, R144, -INF , !P4 ;  /* 0xff80000090907808 */ /* 0x000fe20006000000 */
[----:B-----5:R-:W-:Y:S01]  /*5890*/  FFMA.FTZ R249, R249, -UR17, R251 ;  /* 0x80000011f9f97c23 */ /* 0x020fe200080100fb */
[----:B------:R-:W-:Y:S01]  /*58a0*/  FSEL R40, R40, -INF , !P2 ;  /* 0xff80000028287808 */ /* 0x000fe20005000000 */
[----:B------:R-:W-:Y:S01]  /*58b0*/  FFMA.FTZ R224, R226, -UR17, R84 ;  /* 0x80000011e2e07c23 */ /* 0x000fe20008010054 */
[----:B------:R-:W-:Y:S01]  /*58c0*/  FSEL R133, R53, -INF , !P0 ;  /* 0xff80000035857808 */ /* 0x000fe20004000000 */
[----:B------:R-:W-:Y:S01]  /*58d0*/  IMAD.IADD R53, R207, 0x1, -R153 ;  /* 0x00000001cf357824 */ /* 0x000fe200078e0a99 */
[----:B------:R-:W-:Y:S01]  /*58e0*/  ISETP.GE.AND P0, PT, R161, R208, PT ;  /* 0x000000d0a100720c */ /* 0x000fe20003f06270 */
[----:B------:R2:W-:Y:S01]  /*58f0*/  MUFU.TANH R110, R47 ;  /* 0x0000002f006e7308 */ /* 0x0005e20000002400 */
[----:B-1----:R-:W-:Y:S01]  /*5900*/  FFMA.FTZ R67, R223, -UR17, R67 ;  /* 0x80000011df437c23 */ /* 0x002fe20008010043 */
[----:B------:R-:W-:-:S02]  /*5910*/  ISETP.GE.AND P4, PT, R161, R205, PT ;  /* 0x000000cda100720c */ /* 0x000fc40003f86270 */
[----:B------:R-:W-:Y:S02]  /*5920*/  IABS R53, R53 ;  /* 0x0000003500357213 */ /* 0x000fe40000000000 */
[C---:B------:R-:W-:Y:S02]  /*5930*/  ISETP.GE.AND P2, PT, R161.reuse, R202, PT ;  /* 0x000000caa100720c */ /* 0x040fe40003f46270 */
[----:B------:R-:W-:Y:S01]  /*5940*/  I2F R152, R152 ;  /* 0x0000009800987306 */ /* 0x000fe20000201400 */
[C---:B------:R-:W-:Y:S02]  /*5950*/  ISETP.LT.OR P0, PT, R161.reuse, R209, P0 ;  /* 0x000000d1a100720c */ /* 0x040fe40000701670 */
[C---:B------:R-:W-:Y:S02]  /*5960*/  ISETP.LT.OR P4, PT, R161.reuse, R206, P4 ;  /* 0x000000cea100720c */ /* 0x040fe40002781670 */
[----:B------:R-:W-:Y:S01]  /*5970*/  ISETP.LT.OR P2, PT, R161, R203, P2 ;  /* 0x000000cba100720c */ /* 0x000fe20001741670 */
[----:B--2---:R-:W-:-:S02]  /*5980*/  IMAD.MOV.U32 R47, RZ, RZ, R54 ;  /* 0x000000ffff2f7224 */ /* 0x004fc400078e0036 */
[----:B------:R-:W-:Y:S08]  /*5990*/  I2F R53, R53 ;  /* 0x0000003500357306 */ /* 0x000ff00000201400 */
[----:B------:R1:W2:Y:S08]  /*59a0*/  MUFU.TANH R54, R42 ;  /* 0x0000002a00367308 */ /* 0x0002b00000002400 */
[----:B------:R-:W-:Y:S01]  /*59b0*/  MUFU.TANH R245, R55 ;  /* 0x0000003700f57308 */ /* 0x000fe20000002400 */
[----:B-1----:R-:W-:-:S07]  /*59c0*/  IMAD.IADD R42, R204, 0x1, -R153 ;  /* 0x00000001cc2a7824 */ /* 0x002fce00078e0a99 */
[----:B------:R1:W-:Y:S01]  /*59d0*/  MUFU.TANH R55, R34 ;  /* 0x0000002200377308 */ /* 0x0003e20000002400 */
[----:B--2---:R-:W-:Y:S01]  /*59e0*/  FFMA.FTZ R54, R250, -UR17, R54 ;  /* 0x80000011fa367c23 */ /* 0x004fe20008010036 */
[----:B------:R-:W-:-:S06]  /*59f0*/  IABS R42, R42 ;  /* 0x0000002a002a7213 */ /* 0x000fcc0000000000 */
[----:B------:R-:W-:Y:S08]  /*5a00*/  MUFU.TANH R83, R59 ;  /* 0x0000003b00537308 */ /* 0x000ff00000002400 */
[----:B------:R-:W-:Y:S01]  /*5a10*/  I2F R42, R42 ;  /* 0x0000002a002a7306 */ /* 0x000fe20000201400 */
[----:B-1----:R-:W-:-:S07]  /*5a20*/  IMAD.MOV.U32 R34, RZ, RZ, R47 ;  /* 0x000000ffff227224 */ /* 0x002fce00078e002f */
[----:B------:R-:W1:Y:S08]  /*5a30*/  I2F R237, R237 ;  /* 0x000000ed00ed7306 */ /* 0x000e700000201400 */
[----:B------:R2:W-:Y:S08]  /*5a40*/  MUFU.TANH R59, R50 ;  /* 0x00000032003b7308 */ /* 0x0005f00000002400 */
[----:B------:R-:W3:Y:S01]  /*5a50*/  I2F R244, R244 ;  /* 0x000000f400f47306 */ /* 0x000ee20000201400 */
[----:B-1----:R-:W-:-:S02]  /*5a60*/  FFMA.FTZ R83, R237, -UR17, R83 ;  /* 0x80000011ed537c23 */ /* 0x002fc40008010053 */
[----:B--2---:R-:W-:-:S05]  /*5a70*/  FMUL.FTZ R50, R51, c[0x0][0x2ec] ;  /* 0x0000bb0033327a20 */ /* 0x004fca0000410000 */
[----:B------:R-:W-:Y:S01]  /*5a80*/  MUFU.TANH R240, R45 ;  /* 0x0000002d00f07308 */ /* 0x000fe20000002400 */
[----:B---3--:R-:W-:-:S07]  /*5a90*/  FFMA.FTZ R223, R244, -UR17, R245 ;  /* 0x80000011f4df7c23 */ /* 0x008fce00080100f5 */
[----:B------:R-:W-:Y:S01]  /*5aa0*/  MUFU.TANH R56, R35 ;  /* 0x0000002300387308 */ /* 0x000fe20000002400 */
[----:B------:R-:W-:Y:S02]  /*5ab0*/  FSEL R223, R223, -INF , !P2 ;  /* 0xff800000dfdf7808 */ /* 0x000fe40005000000 */
[----:B------:R-:W-:-:S05]  /*5ac0*/  ISETP.GE.AND P2, PT, R153, R205, PT ;  /* 0x000000cd9900720c */ /* 0x000fca0003f46270 */
[----:B------:R-:W-:Y:S01]  /*5ad0*/  MUFU.TANH R51, R32 ;  /* 0x0000002000337308 */ /* 0x000fe20000002400 */
[----:B------:R-:W-:-:S07]  /*5ae0*/  ISETP.LT.OR P2, PT, R153, R206, P2 ;  /* 0x000000ce9900720c */ /* 0x000fce0001741670 */
[----:B------:R1:W-:Y:S08]  /*5af0*/  MUFU.TANH R45, R41 ;  /* 0x00000029002d7308 */ /* 0x0003f00000002400 */
[----:B------:R2:W-:Y:S08]  /*5b00*/  MUFU.TANH R35, R28 ;  /* 0x0000001c00237308 */ /* 0x0005f00000002400 */
[----:B------:R3:W-:Y:S01]  /*5b10*/  MUFU.TANH R32, R29 ;  /* 0x0000001d00207308 */ /* 0x0007e20000002400 */
[----:B-1----:R-:W-:Y:S01]  /*5b20*/  FFMA.FTZ R41, R151, -UR17, R34 ;  /* 0x8000001197297c23 */ /* 0x002fe20008010022 */
[----:B------:R-:W-:-:S02]  /*5b30*/  FSEL R151, R67, -INF , !P6 ;  /* 0xff80000043977808 */ /* 0x000fc40007000000 */
[----:B------:R-:W-:Y:S02]  /*5b40*/  ISETP.GE.AND P6, PT, R157, R211, PT ;  /* 0x000000d39d00720c */ /* 0x000fe40003fc6270 */
[----:B------:R-:W-:Y:S01]  /*5b50*/  FSEL R41, R41, -INF , !P1 ;  /* 0xff80000029297808 */ /* 0x000fe20004800000 */
[----:B--2---:R-:W-:Y:S01]  /*5b60*/  IMAD.MOV.U32 R28, RZ, RZ, R42 ;  /* 0x000000ffff1c7224 */ /* 0x004fe200078e002a */
[----:B------:R-:W-:Y:S01]  /*5b70*/  MUFU.TANH R67, R24 ;  /* 0x0000001800437308 */ /* 0x000fe20000002400 */
[----:B------:R-:W-:Y:S01]  /*5b80*/  FFMA.FTZ R42, R152, -UR17, R48 ;  /* 0x80000011982a7c23 */ /* 0x000fe20008010030 */
[----:B------:R-:W-:Y:S02]  /*5b90*/  ISETP.LT.OR P6, PT, R157, R212, P6 ;  /* 0x000000d49d00720c */ /* 0x000fe400037c1670 */
[----:B------:R-:W-:Y:S02]  /*5ba0*/  FSEL R152, R83, -INF , !P0 ;  /* 0xff80000053987808 */ /* 0x000fe40004000000 */
[----:B------:R-:W-:Y:S01]  /*5bb0*/  FSEL R83, R249, -INF , !P4 ;  /* 0xff800000f9537808 */ /* 0x000fe20006000000 */
[----:B---3--:R-:W-:Y:S01]  /*5bc0*/  IMAD.MOV.U32 R29, RZ, RZ, R53 ;  /* 0x000000ffff1d7224 */ /* 0x008fe200078e0035 */
[----:B------:R-:W-:Y:S01]  /*5bd0*/  MUFU.TANH R161, R26 ;  /* 0x0000001a00a17308 */ /* 0x000fe20000002400 */
[----:B------:R-:W-:-:S02]  /*5be0*/  FSEL R42, R42, -INF , !P6 ;  /* 0xff8000002a2a7808 */ /* 0x000fc40007000000 */
[C---:B------:R-:W-:Y:S02]  /*5bf0*/  ISETP.GE.AND P0, PT, R153.reuse, R211, PT ;  /* 0x000000d39900720c */ /* 0x040fe40003f06270 */
[C---:B------:R-:W-:Y:S02]  /*5c00*/  ISETP.GE.AND P4, PT, R153.reuse, R208, PT ;  /* 0x000000d09900720c */ /* 0x040fe40003f86270 */
[C---:B------:R-:W-:Y:S01]  /*5c10*/  ISETP.GE.AND P6, PT, R153.reuse, R202, PT ;  /* 0x000000ca9900720c */ /* 0x040fe20003fc6270 */
[----:B------:R-:W-:Y:S01]  /*5c20*/  MUFU.TANH R53, R25 ;  /* 0x0000001900357308 */ /* 0x000fe20000002400 */
[C---:B------:R-:W-:Y:S02]  /*5c30*/  ISETP.LT.OR P0, PT, R153.reuse, R212, P0 ;  /* 0x000000d49900720c */ /* 0x040fe40000701670 */
[C---:B------:R-:W-:Y:S02]  /*5c40*/  ISETP.LT.OR P4, PT, R153.reuse, R209, P4 ;  /* 0x000000d19900720c */ /* 0x040fe40002781670 */
[----:B------:R-:W-:-:S02]  /*5c50*/  ISETP.LT.OR P6, PT, R153, R203, P6 ;  /* 0x000000cb9900720c */ /* 0x000fc400037c1670 */
[C---:B------:R-:W-:Y:S01]  /*5c60*/  ISETP.GE.AND P1, PT, R157.reuse, R202, PT ;  /* 0x000000ca9d00720c */ /* 0x040fe20003f26270 */
[----:B------:R1:W-:Y:S03]  /*5c70*/  MUFU.TANH R48, R27 ;  /* 0x0000001b00307308 */ /* 0x0003e60000002400 */
[----:B------:R-:W-:-:S05]  /*5c80*/  ISETP.LT.OR P1, PT, R157, R203, P1 ;  /* 0x000000cb9d00720c */ /* 0x000fca0000f21670 */
[----:B------:R-:W-:Y:S01]  /*5c90*/  MUFU.TANH R57, R49 ;  /* 0x0000003100397308 */ /* 0x000fe20000002400 */
[----:B-1----:R-:W1:Y:S07]  /*5ca0*/  LDSM.16.M88.4 R24, [R195+0x3400] ;  /* 0x00340000c318783b */ /* 0x002e6e0000000200 */
[----:B------:R-:W2:Y:S08]  /*5cb0*/  I2F R239, R239 ;  /* 0x000000ef00ef7306 */ /* 0x000eb00000201400 */
[----:B------:R-:W3:Y:S08]  /*5cc0*/  MUFU.TANH R49, R46 ;  /* 0x0000002e00317308 */ /* 0x000ef00000002400 */
[----:B------:R-:W5:Y:S01]  /*5cd0*/  I2F R225, R225 ;  /* 0x000000e100e17306 */ /* 0x000f620000201400 */
[----:B--2---:R-:W-:-:S07]  /*5ce0*/  FFMA.FTZ R226, R239, -UR17, R58 ;  /* 0x80000011efe27c23 */ /* 0x004fce000801003a */
[----:B------:R-:W2:Y:S01]  /*5cf0*/  I2F R243, R243 ;  /* 0x000000f300f37306 */ /* 0x000ea20000201400 */
[----:B---3--:R-:W-:-:S07]  /*5d00*/  FFMA.FTZ R153, R241, -UR17, R49 ;  /* 0x80000011f1997c23 */ /* 0x008fce0008010031 */
[----:B------:R-:W3:Y:S01]  /*5d10*/  I2F R238, R238 ;  /* 0x000000ee00ee7306 */ /* 0x000ee20000201400 */
[----:B-----5:R-:W-:-:S05]  /*5d20*/  FFMA.FTZ R225, R225, -UR17, R252 ;  /* 0x80000011e1e17c23 */ /* 0x020fca00080100fc */
[----:B------:R-:W-:Y:S01]  /*5d30*/  FSEL R84, R225, -INF , !P5 ;  /* 0xff800000e1547808 */ /* 0x000fe20006800000 */
[----:B------:R-:W-:Y:S01]  /*5d40*/  FFMA.FTZ R225, R29, -UR17, R57 ;  /* 0x800000111de17c23 */ /* 0x000fe20008010039 */
[----:B------:R-:W-:Y:S01]  /*5d50*/  MUFU.TANH R50, R50 ;  /* 0x0000003200327308 */ /* 0x000fe20000002400 */
[----:B--2---:R-:W-:Y:S01]  /*5d60*/  FFMA.FTZ R243, R243, -UR17, R59 ;  /* 0x80000011f3f37c23 */ /* 0x004fe2000801003b */
[----:B------:R-:W-:Y:S02]  /*5d70*/  ISETP.GE.AND P5, PT, R157, R208, PT ;  /* 0x000000d09d00720c */ /* 0x000fe40003fa6270 */
[----:B------:R-:W-:Y:S02]  /*5d80*/  FSEL R225, R225, -INF , !P2 ;  /* 0xff800000e1e17808 */ /* 0x000fe40005000000 */
[----:B------:R-:W-:Y:S02]  /*5d90*/  ISETP.LT.OR P5, PT, R157, R209, P5 ;  /* 0x000000d19d00720c */ /* 0x000fe40002fa1670 */
[----:B------:R-:W2:Y:S01]  /*5da0*/  I2F R154, R154 ;  /* 0x0000009a009a7306 */ /* 0x000ea20000201400 */
[----:B---3--:R-:W-:Y:S01]  /*5db0*/  FFMA.FTZ R110, R238, -UR17, R110 ;  /* 0x80000011ee6e7c23 */ /* 0x008fe2000801006e */
[----:B------:R-:W-:-:S02]  /*5dc0*/  FSEL R153, R153, -INF , !P5 ;  /* 0xff80000099997808 */ /* 0x000fc40006800000 */
[C---:B------:R-:W-:Y:S02]  /*5dd0*/  ISETP.GE.AND P5, PT, R155.reuse, R211, PT ;  /* 0x000000d39b00720c */ /* 0x040fe40003fa6270 */
[C---:B------:R-:W-:Y:S02]  /*5de0*/  ISETP.GE.AND P2, PT, R126.reuse, R208, PT ;  /* 0x000000d07e00720c */ /* 0x040fe40003f46270 */
[----:B------:R-:W-:Y:S01]  /*5df0*/  MUFU.TANH R46, R33 ;  /* 0x00000021002e7308 */ /* 0x000fe20000002400 */
[----:B------:R-:W-:Y:S02]  /*5e00*/  ISETP.LT.OR P5, PT, R155, R212, P5 ;  /* 0x000000d49b00720c */ /* 0x000fe40002fa1670 */
[----:B------:R-:W-:-:S05]  /*5e10*/  ISETP.LT.OR P2, PT, R126, R209, P2 ;  /* 0x000000d17e00720c */ /* 0x000fca0001741670 */
[----:B------:R-:W-:Y:S01]  /*5e20*/  MUFU.TANH R33, R31 ;  /* 0x0000001f00217308 */ /* 0x000fe20000002400 */
[----:B--2---:R-:W-:Y:S01]  /*5e30*/  FFMA.FTZ R44, R154, -UR17, R44 ;  /* 0x800000119a2c7c23 */ /* 0x004fe2000801002c */
[----:B------:R-:W-:Y:S02]  /*5e40*/  FSEL R154, R110, -INF , !P4 ;  /* 0xff8000006e9a7808 */ /* 0x000fe40006000000 */
[----:B------:R-:W-:Y:S02]  /*5e50*/  ISETP.GE.AND P4, PT, R126, R211, PT ;  /* 0x000000d37e00720c */ /* 0x000fe40003f86270 */
[----:B------:R-:W-:Y:S02]  /*5e60*/  FSEL R44, R44, -INF , !P5 ;  /* 0xff8000002c2c7808 */ /* 0x000fe40006800000 */
[----:B------:R-:W-:Y:S01]  /*5e70*/  MUFU.TANH R34, R20 ;  /* 0x0000001400227308 */ /* 0x000fe20000002400 */
[C---:B------:R-:W-:Y:S02]  /*5e80*/  ISETP.GE.AND P5, PT, R126.reuse, R202, PT ;  /* 0x000000ca7e00720c */ /* 0x040fe40003fa6270 */
[----:B------:R-:W-:-:S02]  /*5e90*/  ISETP.LT.OR P4, PT, R126, R212, P4 ;  /* 0x000000d47e00720c */ /* 0x000fc40002781670 */
[----:B------:R-:W-:-:S03]  /*5ea0*/  ISETP.LT.OR P5, PT, R126, R203, P5 ;  /* 0x000000cb7e00720c */ /* 0x000fc60002fa1670 */
[----:B------:R-:W-:Y:S08]  /*5eb0*/  MUFU.TANH R31, R21 ;  /* 0x00000015001f7308 */ /* 0x000ff00000002400 */
[----:B------:R-:W-:Y:S08]  /*5ec0*/  MUFU.TANH R49, R22 ;  /* 0x0000001600317308 */ /* 0x000ff00000002400 */
[----:B------:R2:W-:Y:S08]  /*5ed0*/  MUFU.TANH R58, R23 ;  /* 0x00000017003a7308 */ /* 0x0005f00000002400 */
[----:B------:R-:W-:Y:S01]  /*5ee0*/  I2F R158, R158 ;  /* 0x0000009e009e7306 */ /* 0x000fe20000201400 */
[----:B--2---:R-:W2:Y:S07]  /*5ef0*/  LDSM.16.M88.4 R20, [R193+0x1400] ;  /* 0x00140000c114783b */ /* 0x004eae0000000200 */
[----:B------:R-:W3:Y:S08]  /*5f00*/  MUFU.TANH R61, R61 ;  /* 0x0000003d003d7308 */ /* 0x000ef00000002400 */
[----:B------:R5:W-:Y:S08]  /*5f10*/  MUFU.TANH R59, R16 ;  /* 0x00000010003b7308 */ /* 0x000bf00000002400 */
[----:B------:R-:W-:Y:S01]  /*5f20*/  MUFU.TANH R239, R18 ;  /* 0x0000001200ef7308 */ /* 0x000fe20000002400 */
[----:B---3--:R-:W-:-:S02]  /*5f30*/  FFMA.FTZ R61, R158, -UR17, R61 ;  /* 0x800000119e3d7c23 */ /* 0x008fc4000801003d */
[----:B------:R-:W-:-:S03]  /*5f40*/  IMAD.IADD R158, R207, 0x1, -R112 ;  /* 0x00000001cf9e7824 */ /* 0x000fc600078e0a70 */
[----:B------:R-:W-:Y:S01]  /*5f50*/  FSEL R61, R61, -INF , !P3 ;  /* 0xff8000003d3d7808 */ /* 0x000fe20005800000 */
[----:B-----5:R-:W-:Y:S01]  /*5f60*/  FFMA.FTZ R16, R28, -UR17, R50 ;  /* 0x800000111c107c23 */ /* 0x020fe20008010032 */
[----:B------:R-:W-:Y:S01]  /*5f70*/  MUFU.TANH R57, R17 ;  /* 0x0000001100397308 */ /* 0x000fe20000002400 */
[----:B------:R-:W-:Y:S02]  /*5f80*/  ISETP.GE.AND P3, PT, R156, R202, PT ;  /* 0x000000ca9c00720c */ /* 0x000fe40003f66270 */
[----:B------:R-:W-:Y:S02]  /*5f90*/  IABS R158, R158 ;  /* 0x0000009e009e7213 */ /* 0x000fe40000000000 */
[----:B------:R-:W-:Y:S02]  /*5fa0*/  FSEL R110, R16, -INF , !P6 ;  /* 0xff800000106e7808 */ /* 0x000fe40007000000 */
[----:B------:R-:W-:Y:S01]  /*5fb0*/  ISETP.LT.OR P3, PT, R156, R203, P3 ;  /* 0x000000cb9c00720c */ /* 0x000fe20001f61670 */
[----:B------:R1:W-:Y:S01]  /*5fc0*/  MUFU.TANH R50, R19 ;  /* 0x0000001300327308 */ /* 0x0003e20000002400 */
[----:B------:R-:W-:Y:S01]  /*5fd0*/  ISETP.GE.AND P6, PT, R126, R205, PT ;  /* 0x000000cd7e00720c */ /* 0x000fe20003fc6270 */
[----:B------:R-:W-:Y:S01]  /*5fe0*/  IMAD.IADD R156, R204, 0x1, -R112 ;  /* 0x00000001cc9c7824 */ /* 0x000fe200078e0a70 */
[----:B------:R-:W-:-:S02]  /*5ff0*/  FSEL R224, R224, -INF , !P3 ;  /* 0xff800000e0e07808 */ /* 0x000fc40005800000 */
[C---:B------:R-:W-:Y:S02]  /*6000*/  ISETP.GE.AND P3, PT, R157.reuse, R205, PT ;  /* 0x000000cd9d00720c */ /* 0x040fe40003f66270 */
[-C--:B------:R-:W-:Y:S01]  /*6010*/  ISETP.LT.OR P6, PT, R126, R206.reuse, P6 ;  /* 0x000000ce7e00720c */ /* 0x080fe200037c1670 */
[----:B------:R-:W-:Y:S01]  /*6020*/  I2F R114, R114 ;  /* 0x0000007200727306 */ /* 0x000fe20000201400 */
[----:B------:R-:W-:Y:S02]  /*6030*/  ISETP.LT.OR P3, PT, R157, R206, P3 ;  /* 0x000000ce9d00720c */ /* 0x000fe40001f61670 */
[----:B------:R-:W-:Y:S02]  /*6040*/  IABS R156, R156 ;  /* 0x0000009c009c7213 */ /* 0x000fe40000000000 */
[----:B------:R-:W-:Y:S02]  /*6050*/  FSEL R226, R226, -INF , !P3 ;  /* 0xff800000e2e27808 */ /* 0x000fe40005800000 */
[C---:B------:R-:W-:Y:S01]  /*6060*/  ISETP.GE.AND P3, PT, R155.reuse, R208, PT ;  /* 0x000000d09b00720c */ /* 0x040fe20003f66270 */
[----:B-1----:R-:W-:Y:S01]  /*6070*/  HMMA.16816.F32 R16, R100, R24, RZ ;  /* 0x000000186410723c */ /* 0x002fe200000018ff */
[----:B------:R-:W1:Y:S02]  /*6080*/  I2F R116, R116 ;  /* 0x0000007400747306 */ /* 0x000e640000201400 */
[----:B------:R-:W-:-:S06]  /*6090*/  ISETP.LT.OR P3, PT, R155, R209, P3 ;  /* 0x000000d19b00720c */ /* 0x000fcc0001f61670 */
[----:B------:R-:W3:Y:S08]  /*60a0*/  I2F R248, R248 ;  /* 0x000000f800f87306 */ /* 0x000ef00000201400 */
[----:B------:R-:W5:Y:S01]  /*60b0*/  I2F R242, R242 ;  /* 0x000000f200f27306 */ /* 0x000f620000201400 */
[----:B-1----:R-:W-:-:S05]  /*60c0*/  FFMA.FTZ R45, R116, -UR17, R45 ;  /* 0x80000011742d7c23 */ /* 0x002fca000801002d */
[----:B------:R-:W-:Y:S01]  /*60d0*/  FSEL R45, R45, -INF , !P4 ;  /* 0xff8000002d2d7808 */ /* 0x000fe20006000000 */
[----:B--2---:R-:W-:Y:S01]  /*60e0*/  HMMA.16816.F32 R16, R92, R20, R16 ;  /* 0x000000145c10723c */ /* 0x004fe20000001810 */
[----:B------:R1:W-:Y:S01]  /*60f0*/  MUFU.TANH R52, R43 ;  /* 0x0000002b00347308 */ /* 0x0003e20000002400 */
[----:B---3--:R-:W-:Y:S01]  /*6100*/  FFMA.FTZ R248, R248, -UR17, R51 ;  /* 0x80000011f8f87c23 */ /* 0x008fe20008010033 */
[----:B------:R-:W-:-:S04]  /*6110*/  ISETP.GE.AND P4, PT, R125, R202, PT ;  /* 0x000000ca7d00720c */ /* 0x000fc80003f86270 */
[----:B------:R-:W-:Y:S02]  /*6120*/  ISETP.LT.OR P4, PT, R125, R203, P4 ;  /* 0x000000cb7d00720c */ /* 0x000fe40002781670 */
[----:B------:R-:W2:Y:S01]  /*6130*/  I2F R235, R235 ;  /* 0x000000eb00eb7306 */ /* 0x000ea20000201400 */
[----:B-----5:R-:W-:Y:S02]  /*6140*/  FFMA.FTZ R126, R242, -UR17, R55 ;  /* 0x80000011f27e7c23 */ /* 0x020fe40008010037 */
[----:B-1----:R-:W-:-:S05]  /*6150*/  FFMA.FTZ R43, R114, -UR17, R240 ;  /* 0x80000011722b7c23 */ /* 0x002fca00080100f0 */
[----:B------:R-:W1:Y:S01]  /*6160*/  I2F R117, R117 ;  /* 0x0000007500757306 */ /* 0x000e620000201400 */
[----:B------:R-:W-:Y:S02]  /*6170*/  FSEL R114, R243, -INF , !P1 ;  /* 0xff800000f3727808 */ /* 0x000fe40004800000 */
[----:B------:R-:W-:Y:S02]  /*6180*/  ISETP.GE.AND P1, PT, R155, R205, PT ;  /* 0x000000cd9b00720c */ /* 0x000fe40003f26270 */
[----:B------:R-:W-:Y:S02]  /*6190*/  FSEL R43, R43, -INF , !P0 ;  /* 0xff8000002b2b7808 */ /* 0x000fe40004000000 */
[----:B------:R-:W-:Y:S01]  /*61a0*/  FMUL.FTZ R16, R16, c[0x0][0x2ec] ;  /* 0x0000bb0010107a20 */ /* 0x000fe20000410000 */
[C---:B------:R-:W-:Y:S01]  /*61b0*/  ISETP.GE.AND P0, PT, R155.reuse, R202, PT ;  /* 0x000000ca9b00720c */ /* 0x040fe20003f06270 */
[----:B------:R-:W3:Y:S01]  /*61c0*/  I2F R236, R236 ;  /* 0x000000ec00ec7306 */ /* 0x000ee20000201400 */
[----:B------:R-:W-:Y:S01]  /*61d0*/  ISETP.LT.OR P1, PT, R155, R206, P1 ;  /* 0x000000ce9b00720c */ /* 0x000fe20000f21670 */
[----:B--2---:R-:W-:Y:S01]  /*61e0*/  FFMA.FTZ R235, R235, -UR17, R46 ;  /* 0x80000011ebeb7c23 */ /* 0x004fe2000801002e */
[----:B------:R-:W-:Y:S01]  /*61f0*/  ISETP.LT.OR P0, PT, R155, R203, P0 ;  /* 0x000000cb9b00720c */ /* 0x000fe20000701670 */
[----:B------:R-:W-:Y:S01]  /*6200*/  FMUL.FTZ R17, R17, c[0x0][0x2ec] ;  /* 0x0000bb0011117a20 */ /* 0x000fe20000410000 */
[----:B------:R-:W-:Y:S01]  /*6210*/  FSEL R155, R54, -INF , !P3 ;  /* 0xff800000369b7808 */ /* 0x000fe20005800000 */
[----:B------:R-:W-:Y:S01]  /*6220*/  FMUL.FTZ R18, R18, c[0x0][0x2ec] ;  /* 0x0000bb0012127a20 */ /* 0x000fe20000410000 */
[----:B------:R-:W-:Y:S01]  /*6230*/  FSEL R116, R248, -INF , !P1 ;  /* 0xff800000f8747808 */ /* 0x000fe20004800000 */
[----:B------:R-:W-:Y:S01]  /*6240*/  MUFU.TANH R47, R30 ;  /* 0x0000001e002f7308 */ /* 0x000fe20000002400 */
[----:B------:R-:W-:Y:S01]  /*6250*/  FSEL R126, R126, -INF , !P0 ;  /* 0xff8000007e7e7808 */ /* 0x000fe20004000000 */
[----:B-1----:R-:W-:Y:S01]  /*6260*/  FFMA.FTZ R46, R117, -UR17, R67 ;  /* 0x80000011752e7c23 */ /* 0x002fe20008010043 */
[----:B------:R-:W-:Y:S01]  /*6270*/  ISETP.GE.AND P3, PT, R125, R211, PT ;  /* 0x000000d37d00720c */ /* 0x000fe20003f66270 */
[----:B------:R-:W-:Y:S01]  /*6280*/  FMUL.FTZ R19, R19, c[0x0][0x2ec] ;  /* 0x0000bb0013137a20 */ /* 0x000fe20000410000 */
[----:B------:R-:W-:-:S02]  /*6290*/  ISETP.GE.AND P1, PT, R125, R208, PT ;  /* 0x000000d07d00720c */ /* 0x000fc40003f26270 */
[C---:B------:R-:W-:Y:S01]  /*62a0*/  ISETP.GE.AND P0, PT, R125.reuse, R205, PT ;  /* 0x000000cd7d00720c */ /* 0x040fe20003f06270 */
[----:B------:R-:W1:Y:S01]  /*62b0*/  I2F R231, R231 ;  /* 0x000000e700e77306 */ /* 0x000e620000201400 */
[C---:B------:R-:W-:Y:S01]  /*62c0*/  ISETP.LT.OR P3, PT, R125.reuse, R212, P3 ;  /* 0x000000d47d00720c */ /* 0x040fe20001f61670 */
[----:B---3--:R-:W-:Y:S01]  /*62d0*/  FFMA.FTZ R52, R236, -UR17, R52 ;  /* 0x80000011ec347c23 */ /* 0x008fe20008010034 */
[C---:B------:R-:W-:Y:S02]  /*62e0*/  ISETP.LT.OR P1, PT, R125.reuse, R209, P1 ;  /* 0x000000d17d00720c */ /* 0x040fe40000f21670 */
[----:B------:R-:W-:Y:S01]  /*62f0*/  ISETP.LT.OR P0, PT, R125, R206, P0 ;  /* 0x000000ce7d00720c */ /* 0x000fe20000701670 */
[----:B------:R-:W-:Y:S01]  /*6300*/  FFMA.FTZ R125, R234, -UR17, R56 ;  /* 0x80000011ea7d7c23 */ /* 0x000fe20008010038 */
[----:B------:R-:W-:Y:S01]  /*6310*/  FSEL R157, R52, -INF , !P2 ;  /* 0xff800000349d7808 */ /* 0x000fe20005000000 */
[----:B------:R-:W-:Y:S01]  /*6320*/  MUFU.TANH R29, R12 ;  /* 0x0000000c001d7308 */ /* 0x000fe20000002400 */
[----:B------:R-:W-:-:S02]  /*6330*/  FSEL R117, R235, -INF , !P6 ;  /* 0xff800000eb757808 */ /* 0x000fc40007000000 */
[----:B------:R-:W-:Y:S02]  /*6340*/  FSEL R125, R125, -INF , !P5 ;  /* 0xff8000007d7d7808 */ /* 0x000fe40006800000 */
[----:B------:R-:W-:Y:S02]  /*6350*/  FSEL R46, R46, -INF , !P3 ;  /* 0xff8000002e2e7808 */ /* 0x000fe40005800000 */
[C---:B------:R-:W-:Y:S01]  /*6360*/  ISETP.GE.AND P2, PT, R129.reuse, R211, PT ;  /* 0x000000d38100720c */ /* 0x040fe20003f46270 */
[----:B------:R-:W2:Y:S01]  /*6370*/  MUFU.TANH R28, R13 ;  /* 0x0000000d001c7308 */ /* 0x000ea20000002400 */
[C---:B------:R-:W-:Y:S02]  /*6380*/  ISETP.GE.AND P6, PT, R129.reuse, R208, PT ;  /* 0x000000d08100720c */ /* 0x040fe40003fc6270 */
[C---:B------:R-:W-:Y:S02]  /*6390*/  ISETP.GE.AND P5, PT, R129.reuse, R205, PT ;  /* 0x000000cd8100720c */ /* 0x040fe40003fa6270 */
[----:B------:R-:W-:-:S02]  /*63a0*/  ISETP.GE.AND P3, PT, R129, R202, PT ;  /* 0x000000ca8100720c */ /* 0x000fc40003f66270 */
[C---:B------:R-:W-:Y:S01]  /*63b0*/  ISETP.LT.OR P2, PT, R129.reuse, R212, P2 ;  /* 0x000000d48100720c */ /* 0x040fe20001741670 */
[----:B------:R-:W3:Y:S01]  /*63c0*/  MUFU.TANH R30, R14 ;  /* 0x0000000e001e7308 */ /* 0x000ee20000002400 */
[C---:B------:R-:W-:Y:S02]  /*63d0*/  ISETP.LT.OR P6, PT, R129.reuse, R209, P6 ;  /* 0x000000d18100720c */ /* 0x040fe400037c1670 */
[C---:B------:R-:W-:Y:S02]  /*63e0*/  ISETP.LT.OR P5, PT, R129.reuse, R206, P5 ;  /* 0x000000ce8100720c */ /* 0x040fe40002fa1670 */
[----:B------:R-:W-:Y:S01]  /*63f0*/  ISETP.LT.OR P3, PT, R129, R203, P3 ;  /* 0x000000cb8100720c */ /* 0x000fe20001f61670 */
[----:B-1----:R-:W-:Y:S02]  /*6400*/  FFMA.FTZ R129, R231, -UR17, R47 ;  /* 0x80000011e7817c23 */ /* 0x002fe4000801002f */
[----:B------:R1:W-:Y:S01]  /*6410*/  MUFU.TANH R51, R15 ;  /* 0x0000000f00337308 */ /* 0x0003e20000002400 */
[----:B--2---:R-:W-:-:S02]  /*6420*/  FFMA.FTZ R220, R220, -UR17, R28 ;  /* 0x80000011dcdc7c23 */ /* 0x004fc4000801001c */
[----:B------:R-:W-:Y:S02]  /*6430*/  FSEL R129, R129, -INF , !P4 ;  /* 0xff80000081817808 */ /* 0x000fe40006000000 */
[----:B------:R-:W-:-:S03]  /*6440*/  ISETP.GE.AND P4, PT, R131, R205, PT ;  /* 0x000000cd8300720c */ /* 0x000fc60003f86270 */
[----:B------:R-:W2:Y:S01]  /*6450*/  I2F R119, R119 ;  /* 0x0000007700777306 */ /* 0x000ea20000201400 */
[----:B------:R-:W-:Y:S01]  /*6460*/  ISETP.LT.OR P4, PT, R131, R206, P4 ;  /* 0x000000ce8300720c */ /* 0x000fe20002781670 */
[----:B---3--:R-:W-:-:S06]  /*6470*/  FFMA.FTZ R30, R170, -UR17, R30 ;  /* 0x80000011aa1e7c23 */ /* 0x008fcc000801001e */
[----:B------:R-:W3:Y:S01]  /*6480*/  I2F R233, R233 ;  /* 0x000000e900e97306 */ /* 0x000ee20000201400 */
[----:B-1----:R-:W-:Y:S07]  /*6490*/  HMMA.16816.F32 R12, R96, R24, RZ ;  /* 0x00000018600c723c */ /* 0x002fee00000018ff */
[----:B------:R-:W-:Y:S01]  /*64a0*/  MUFU.TANH R238, R8 ;  /* 0x0000000800ee7308 */ /* 0x000fe20000002400 */
[----:B--2---:R-:W-:-:S05]  /*64b0*/  FFMA.FTZ R47, R119, -UR17, R53 ;  /* 0x80000011772f7c23 */ /* 0x004fca0008010035 */
[----:B------:R-:W-:Y:S02]  /*64c0*/  FSEL R47, R47, -INF , !P2 ;  /* 0xff8000002f2f7808 */ /* 0x000fe40005000000 */
[----:B------:R-:W-:Y:S01]  /*64d0*/  MUFU.TANH R55, R9 ;  /* 0x0000000900377308 */ /* 0x000fe20000002400 */
[----:B---3--:R-:W-:Y:S01]  /*64e0*/  FFMA.FTZ R161, R233, -UR17, R161 ;  /* 0x80000011e9a17c23 */ /* 0x008fe200080100a1 */
[----:B------:R-:W-:-:S04]  /*64f0*/  ISETP.GE.AND P2, PT, R131, R202, PT ;  /* 0x000000ca8300720c */ /* 0x000fc80003f46270 */
[----:B------:R-:W-:Y:S02]  /*6500*/  FSEL R161, R161, -INF , !P1 ;  /* 0xff800000a1a17808 */ /* 0x000fe40004800000 */
[----:B------:R-:W-:Y:S01]  /*6510*/  MUFU.TANH R237, R10 ;  /* 0x0000000a00ed7308 */ /* 0x000fe20000002400 */
[----:B------:R-:W-:Y:S01]  /*6520*/  HMMA.16816.F32 R12, R88, R20, R12 ;  /* 0x00000014580c723c */ /* 0x000fe2000000180c */
[C---:B------:R-:W-:Y:S02]  /*6530*/  ISETP.GE.AND P1, PT, R131.reuse, R211, PT ;  /* 0x000000d38300720c */ /* 0x040fe40003f26270 */
[C---:B------:R-:W-:Y:S02]  /*6540*/  ISETP.LT.OR P2, PT, R131.reuse, R203, P2 ;  /* 0x000000cb8300720c */ /* 0x040fe40001741670 */
[----:B------:R-:W-:Y:S02]  /*6550*/  ISETP.LT.OR P1, PT, R131, R212, P1 ;  /* 0x000000d48300720c */ /* 0x000fe40000f21670 */
[----:B------:R1:W-:Y:S08]  /*6560*/  MUFU.TANH R54, R11 ;  /* 0x0000000b00367308 */ /* 0x0003f00000002400 */
[----:B------:R-:W2:Y:S01]  /*6570*/  I2F R232, R232 ;  /* 0x000000e800e87306 */ /* 0x000ea20000201400 */
[----:B-1----:R-:W-:Y:S07]  /*6580*/  HMMA.16816.F32 R8, R96, R26, RZ ;  /* 0x0000001a6008723c */ /* 0x002fee00000018ff */
[----:B------:R-:W-:Y:S01]  /*6590*/  MUFU.TANH R56, R16 ;  /* 0x0000001000387308 */ /* 0x000fe20000002400 */
[----:B------:R-:W-:-:S02]  /*65a0*/  FMUL.FTZ R12, R12, c[0x0][0x2ec] ;  /* 0x0000bb000c0c7a20 */ /* 0x000fc40000410000 */
[----:B------:R-:W-:Y:S02]  /*65b0*/  FMUL.FTZ R13, R13, c[0x0][0x2ec] ;  /* 0x0000bb000d0d7a20 */ /* 0x000fe40000410000 */
[----:B------:R-:W-:Y:S02]  /*65c0*/  FMUL.FTZ R14, R14, c[0x0][0x2ec] ;  /* 0x0000bb000e0e7a20 */ /* 0x000fe40000410000 */
[----:B--2---:R-:W-:Y:S01]  /*65d0*/  FFMA.FTZ R35, R232, -UR17, R35 ;  /* 0x80000011e8237c23 */ /* 0x004fe20008010023 */
[----:B------:R-:W-:Y:S01]  /*65e0*/  MUFU.TANH R52, R17 ;  /* 0x0000001100347308 */ /* 0x000fe20000002400 */
[----:B------:R-:W-:Y:S01]  /*65f0*/  HMMA.16816.F32 R24, R100, R26, RZ ;  /* 0x0000001a6418723c */ /* 0x000fe200000018ff */
[----:B------:R-:W-:Y:S02]  /*6600*/  FMUL.FTZ R15, R15, c[0x0][0x2ec] ;  /* 0x0000bb000f0f7a20 */ /* 0x000fe40000410000 */
[----:B------:R-:W-:Y:S02]  /*6610*/  FSEL R119, R35, -INF , !P0 ;  /* 0xff80000023777808 */ /* 0x000fe40004000000 */
[----:B------:R-:W-:-:S02]  /*6620*/  ISETP.GE.AND P0, PT, R131, R208, PT ;  /* 0x000000d08300720c */ /* 0x000fc40003f06270 */
[----:B------:R-:W1:Y:S02]  /*6630*/  MUFU.TANH R233, R18 ;  /* 0x0000001200e97308 */ /* 0x000e640000002400 */
[----:B------:R-:W-:Y:S01]  /*6640*/  ISETP.LT.OR P0, PT, R131, R209, P0 ;  /* 0x000000d18300720c */ /* 0x000fe20000701670 */
[-C--:B------:R-:W-:Y:S05]  /*6650*/  HMMA.16816.F32 R8, R88, R22.reuse, R8 ;  /* 0x000000165808723c */ /* 0x080fea0000001808 */
[----:B------:R2:W-:Y:S08]  /*6660*/  MUFU.TANH R53, R19 ;  /* 0x0000001300357308 */ /* 0x0005f00000002400 */
[----:B------:R-:W3:Y:S01]  /*6670*/  I2F R230, R230 ;  /* 0x000000e600e67306 */ /* 0x000ee20000201400 */
[----:B------:R-:W-:Y:S01]  /*6680*/  HMMA.16816.F32 R20, R92, R22, R24 ;  /* 0x000000165c14723c */ /* 0x000fe20000001818 */
[----:B------:R-:W-:Y:S01]  /*6690*/  LDSM.16.M88.4 R24, [R195+0x3c00] ;  /* 0x003c0000c318783b */ /* 0x000fe20000000200 */
[----:B-1----:R-:W-:-:S03]  /*66a0*/  FFMA.FTZ R233, R183, -UR17, R233 ;  /* 0x80000011b7e97c23 */ /* 0x002fc600080100e9 */
[----:B--2---:R-:W1:Y:S02]  /*66b0*/  LDSM.16.M88.4 R16, [R195+0x3800] ;  /* 0x00380000c310783b */ /* 0x004e640000000200 */
[----:B------:R-:W2:Y:S03]  /*66c0*/  I2F R122, R122 ;  /* 0x0000007a007a7306 */ /* 0x000ea60000201400 */
[----:B------:R-:W-:-:S05]  /*66d0*/  FMUL.FTZ R8, R8, c[0x0][0x2ec] ;  /* 0x0000bb0008087a20 */ /* 0x000fca0000410000 */
[----:B------:R-:W5:Y:S01]  /*66e0*/  I2F R191, R191 ;  /* 0x000000bf00bf7306 */ /* 0x000f620000201400 */
[----:B---3--:R-:W-:Y:S02]  /*66f0*/  FFMA.FTZ R48, R230, -UR17, R48 ;  /* 0x80000011e6307c23 */ /* 0x008fe40008010030 */
[----:B------:R-:W-:-:S05]  /*6700*/  FMUL.FTZ R9, R9, c[0x0][0x2ec] ;  /* 0x0000bb0009097a20 */ /* 0x000fca0000410000 */
[----:B------:R-:W3:Y:S01]  /*6710*/  I2F R229, R229 ;  /* 0x000000e500e57306 */ /* 0x000ee20000201400 */
[----:B--2---:R-:W-:Y:S02]  /*6720*/  FFMA.FTZ R34, R122, -UR17, R34 ;  /* 0x800000117a227c23 */ /* 0x004fe40008010022 */
[----:B------:R-:W-:Y:S02]  /*6730*/  FMUL.FTZ R21, R21, c[0x0][0x2ec] ;  /* 0x0000bb0015157a20 */ /* 0x000fe40000410000 */
[----:B------:R-:W-:-:S03]  /*6740*/  FMUL.FTZ R23, R23, c[0x0][0x2ec] ;  /* 0x0000bb0017177a20 */ /* 0x000fc60000410000 */
[----:B------:R-:W2:Y:S01]  /*6750*/  I2F R178, R178 ;  /* 0x000000b200b27306 */ /* 0x000ea20000201400 */
[----:B-----5:R-:W-:Y:S01]  /*6760*/  FFMA.FTZ R32, R191, -UR17, R32 ;  /* 0x80000011bf207c23 */ /* 0x020fe20008010020 */
[----:B------:R-:W-:Y:S02]  /*6770*/  FSEL R191, R48, -INF , !P6 ;  /* 0xff80000030bf7808 */ /* 0x000fe40007000000 */
[----:B------:R-:W-:Y:S02]  /*6780*/  FSEL R48, R34, -INF , !P1 ;  /* 0xff80000022307808 */ /* 0x000fe40004800000 */
[----:B------:R-:W-:Y:S01]  /*6790*/  FSEL R122, R32, -INF , !P5 ;  /* 0xff800000207a7808 */ /* 0x000fe20006800000 */
[----:B---3--:R-:W-:Y:S01]  /*67a0*/  FFMA.FTZ R33, R229, -UR17, R33 ;  /* 0x80000011e5217c23 */ /* 0x008fe20008010021 */
[----:B------:R-:W3:Y:S01]  /*67b0*/  I2F R168, R168 ;  /* 0x000000a800a87306 */ /* 0x000ee20000201400 */
[C---:B------:R-:W-:Y:S02]  /*67c0*/  ISETP.GE.AND P6, PT, R150.reuse, R211, PT ;  /* 0x000000d39600720c */ /* 0x040fe40003fc6270 */
[----:B------:R-:W-:-:S02]  /*67d0*/  ISETP.GE.AND P1, PT, R150, R202, PT ;  /* 0x000000ca9600720c */ /* 0x000fc40003f26270 */
[----:B------:R-:W-:Y:S02]  /*67e0*/  FSEL R131, R33, -INF , !P3 ;  /* 0xff80000021837808 */ /* 0x000fe40005800000 */
[----:B------:R-:W5:Y:S01]  /*67f0*/  LDSM.16.M88.4 R32, [R193+0x1800] ;  /* 0x00180000c120783b */ /* 0x000f620000000200 */
[----:B------:R-:W4:Y:S01]  /*6800*/  I2F R227, R227 ;  /* 0x000000e300e37306 */ /* 0x000f220000201400 */
[----:B--2---:R-:W-:Y:S01]  /*6810*/  FFMA.FTZ R59, R178, -UR17, R59 ;  /* 0x80000011b23b7c23 */ /* 0x004fe2000801003b */
[C---:B------:R-:W-:Y:S02]  /*6820*/  ISETP.LT.OR P6, PT, R150.reuse, R212, P6 ;  /* 0x000000d49600720c */ /* 0x040fe400037c1670 */
[C---:B------:R-:W-:Y:S02]  /*6830*/  ISETP.GE.AND P3, PT, R150.reuse, R205, PT ;  /* 0x000000cd9600720c */ /* 0x040fe40003f66270 */
[----:B------:R-:W-:Y:S02]  /*6840*/  ISETP.GE.AND P5, PT, R150, R208, PT ;  /* 0x000000d09600720c */ /* 0x000fe40003fa6270 */
[----:B------:R-:W2:Y:S01]  /*6850*/  I2F R177, R177 ;  /* 0x000000b100b17306 */ /* 0x000ea20000201400 */
[----:B---3--:R-:W-:Y:S01]  /*6860*/  FFMA.FTZ R178, R168, -UR17, R239 ;  /* 0x80000011a8b27c23 */ /* 0x008fe200080100ef */
[----:B------:R-:W-:-:S02]  /*6870*/  FSEL R168, R59, -INF , !P4 ;  /* 0xff8000003ba87808 */ /* 0x000fc40006000000 */
[-C--:B------:R-:W-:Y:S02]  /*6880*/  ISETP.LT.OR P3, PT, R150, R206.reuse, P3 ;  /* 0x000000ce9600720c */ /* 0x080fe40001f61670 */
[----:B------:R-:W-:Y:S02]  /*6890*/  FSEL R178, R178, -INF , !P2 ;  /* 0xff800000b2b27808 */ /* 0x000fe40005000000 */
[----:B------:R3:W-:Y:S01]  /*68a0*/  MUFU.TANH R232, R12 ;  /* 0x0000000c00e87308 */ /* 0x0007e20000002400 */
[----:B----4-:R-:W-:Y:S01]  /*68b0*/  FFMA.FTZ R227, R227, -UR17, R58 ;  /* 0x80000011e3e37c23 */ /* 0x010fe2000801003a */
[----:B------:R-:W-:Y:S02]  /*68c0*/  ISETP.GE.AND P2, PT, R148, R205, PT ;  /* 0x000000cd9400720c */ /* 0x000fe40003f46270 */
[----:B------:R-:W-:Y:S02]  /*68d0*/  ISETP.LT.OR P1, PT, R150, R203, P1 ;  /* 0x000000cb9600720c */ /* 0x000fe40000f21670 */
[----:B------:R-:W-:-:S02]  /*68e0*/  ISETP.LT.OR P2, PT, R148, R206, P2 ;  /* 0x000000ce9400720c */ /* 0x000fc40001741670 */
[----:B------:R4:W1:Y:S01]  /*68f0*/  MUFU.TANH R231, R13 ;  /* 0x0000000d00e77308 */ /* 0x0008620000002400 */
[----:B--2---:R-:W-:Y:S01]  /*6900*/  FFMA.FTZ R177, R177, -UR17, R57 ;  /* 0x80000011b1b17c23 */ /* 0x004fe20008010039 */
[----:B------:R-:W-:Y:S02]  /*6910*/  ISETP.GE.AND P4, PT, R148, R208, PT ;  /* 0x000000d09400720c */ /* 0x000fe40003f86270 */
[-C--:B------:R-:W-:Y:S02]  /*6920*/  ISETP.LT.OR P5, PT, R150, R209.reuse, P5 ;  /* 0x000000d19600720c */ /* 0x080fe40002fa1670 */
[----:B------:R-:W-:Y:S01]  /*6930*/  ISETP.LT.OR P4, PT, R148, R209, P4 ;  /* 0x000000d19400720c */ /* 0x000fe20002781670 */
[----:B---3--:R-:W-:Y:S01]  /*6940*/  FMUL.FTZ R12, R11, c[0x0][0x2ec] ;  /* 0x0000bb000b0c7a20 */ /* 0x008fe20000410000 */
[----:B------:R-:W2:Y:S01]  /*6950*/  MUFU.TANH R230, R14 ;  /* 0x0000000e00e67308 */ /* 0x000ea20000002400 */
[----:B----4-:R-:W-:-:S07]  /*6960*/  FMUL.FTZ R13, R10, c[0x0][0x2ec] ;  /* 0x0000bb000a0d7a20 */ /* 0x010fce0000410000 */
[----:B------:R-:W-:Y:S01]  /*6970*/  MUFU.TANH R229, R15 ;  /* 0x0000000f00e57308 */ /* 0x000fe20000002400 */
[----:B-1----:R-:W-:-:S07]  /*6980*/  FFMA.FTZ R182, R182, -UR17, R231 ;  /* 0x80000011b6b67c23 */ /* 0x002fce00080100e7 */
[----:B------:R-:W-:Y:S01]  /*6990*/  MUFU.TANH R67, R8 ;  /* 0x0000000800437308 */ /* 0x000fe20000002400 */
[----:B--2---:R-:W-:-:S07]  /*69a0*/  FFMA.FTZ R190, R190, -UR17, R230 ;  /* 0x80000011bebe7c23 */ /* 0x004fce00080100e6 */
[----:B------:R1:W2:Y:S08]  /*69b0*/  MUFU.TANH R58, R9 ;  /* 0x00000009003a7308 */ /* 0x0002b00000002400 */
[----:B------:R-:W3:Y:S08]  /*69c0*/  MUFU.TANH R59, R13 ;  /* 0x0000000d003b7308 */ /* 0x000ef00000002400 */
[----:B------:R4:W-:Y:S01]  /*69d0*/  MUFU.TANH R57, R12 ;  /* 0x0000000c00397308 */ /* 0x0009e20000002400 */
[----:B-1----:R-:W-:Y:S01]  /*69e0*/  HMMA.16816.F32 R8, R100, R16, RZ ;  /* 0x000000106408723c */ /* 0x002fe200000018ff */
[----:B--2---:R-:W-:-:S06]  /*69f0*/  FFMA.FTZ R58, R174, -UR17, R58 ;  /* 0x80000011ae3a7c23 */ /* 0x004fcc000801003a */
[----:B------:R-:W1:Y:S01]  /*6a00*/  I2F R147, R147 ;  /* 0x0000009300937306 */ /* 0x000e620000201400 */
[----:B---3--:R-:W-:Y:S01]  /*6a10*/  FFMA.FTZ R179, R179, -UR17, R59 ;  /* 0x80000011b3b37c23 */ /* 0x008fe2000801003b */
[----:B----4-:R-:W-:Y:S06]  /*6a20*/  HMMA.16816.F32 R12, R96, R16, RZ ;  /* 0x00000010600c723c */ /* 0x010fec00000018ff */
[----:B------:R-:W-:Y:S01]  /*6a30*/  I2F R145, R145 ;  /* 0x0000009100917306 */ /* 0x000fe20000201400 */
[----:B------:R-:W-:-:S07]  /*6a40*/  FMUL.FTZ R16, R20, c[0x0][0x2ec] ;  /* 0x0000bb0014107a20 */ /* 0x000fce0000410000 */
[----:B------:R-:W2:Y:S01]  /*6a50*/  I2F R228, R228 ;  /* 0x000000e400e47306 */ /* 0x000ea20000201400 */
[----:B-----5:R-:W-:Y:S01]  /*6a60*/  HMMA.16816.F32 R8, R92, R32, R8 ;  /* 0x000000205c08723c */ /* 0x020fe20000001808 */
[----:B-1----:R-:W-:Y:S02]  /*6a70*/  FFMA.FTZ R238, R147, -UR17, R238 ;  /* 0x8000001193ee7c23 */ /* 0x002fe400080100ee */
[----:B------:R-:W-:-:S04]  /*6a80*/  FMUL.FTZ R17, R22, c[0x0][0x2ec] ;  /* 0x0000bb0016117a20 */ /* 0x000fc80000410000 */
[----:B------:R-:W1:Y:S02]  /*6a90*/  I2F R149, R149 ;  /* 0x0000009500957306 */ /* 0x000e640000201400 */
[----:B------:R-:W-:Y:S06]  /*6aa0*/  HMMA.16816.F32 R12, R88, R32, R12 ;  /* 0x00000020580c723c */ /* 0x000fec000000180c */
[----:B------:R-:W3:Y:S01]  /*6ab0*/  I2F R181, R181 ;  /* 0x000000b500b57306 */ /* 0x000ee20000201400 */
[----:B--2---:R-:W-:Y:S02]  /*6ac0*/  FFMA.FTZ R49, R228, -UR17, R49 ;  /* 0x80000011e4317c23 */ /* 0x004fe40008010031 */
[----:B------:R-:W-:-:S05]  /*6ad0*/  FFMA.FTZ R32, R145, -UR17, R55 ;  /* 0x8000001191207c23 */ /* 0x000fca0008010037 */
[----:B------:R-:W-:Y:S01]  /*6ae0*/  MUFU.TANH R147, R21 ;  /* 0x0000001500937308 */ /* 0x000fe20000002400 */
[----:B-1----:R-:W-:Y:S01]  /*6af0*/  FFMA.FTZ R31, R149, -UR17, R31 ;  /* 0x80000011951f7c23 */ /* 0x002fe2000801001f */
[----:B------:R-:W-:Y:S01]  /*6b00*/  FSEL R149, R49, -INF , !P0 ;  /* 0xff80000031957808 */ /* 0x000fe20004000000 */
[----:B------:R-:W-:Y:S01]  /*6b10*/  FMUL.FTZ R8, R8, c[0x0][0x2ec] ;  /* 0x0000bb0008087a20 */ /* 0x000fe20000410000 */
[----:B------:R-:W-:Y:S01]  /*6b20*/  ISETP.GE.AND P0, PT, R148, R211, PT ;  /* 0x000000d39400720c */ /* 0x000fe20003f06270 */
[----:B------:R-:W-:Y:S01]  /*6b30*/  FMUL.FTZ R9, R9, c[0x0][0x2ec] ;  /* 0x0000bb0009097a20 */ /* 0x000fe20000410000 */
[----:B------:R-:W-:Y:S01]  /*6b40*/  FSEL R49, R31, -INF , !P6 ;  /* 0xff8000001f317808 */ /* 0x000fe20007000000 */
[----:B------:R-:W-:Y:S01]  /*6b50*/  FMUL.FTZ R10, R10, c[0x0][0x2ec] ;  /* 0x0000bb000a0a7a20 */ /* 0x000fe20000410000 */
[----:B------:R1:W-:Y:S01]  /*6b60*/  MUFU.TANH R145, R23 ;  /* 0x0000001700917308 */ /* 0x0003e20000002400 */
[C---:B------:R-:W-:Y:S01]  /*6b70*/  ISETP.GE.AND P6, PT, R148.reuse, R202, PT ;  /* 0x000000ca9400720c */ /* 0x040fe20003fc6270 */
[----:B---3--:R-:W-:Y:S01]  /*6b80*/  FFMA.FTZ R29, R181, -UR17, R29 ;  /* 0x80000011b51d7c23 */ /* 0x008fe2000801001d */
[C---:B------:R-:W-:Y:S01]  /*6b90*/  ISETP.LT.OR P0, PT, R148.reuse, R212, P0 ;  /* 0x000000d49400720c */ /* 0x040fe20000701670 */
[----:B------:R-:W-:Y:S01]  /*6ba0*/  FMUL.FTZ R11, R11, c[0x0][0x2ec] ;  /* 0x0000bb000b0b7a20 */ /* 0x000fe20000410000 */
[----:B------:R-:W-:-:S02]  /*6bb0*/  ISETP.LT.OR P6, PT, R148, R203, P6 ;  /* 0x000000cb9400720c */ /* 0x000fc400037c1670 */
[----:B------:R-:W-:Y:S01]  /*6bc0*/  FSEL R170, R29, -INF , !P2 ;  /* 0xff8000001daa7808 */ /* 0x000fe20005000000 */
[----:B------:R-:W2:Y:S01]  /*6bd0*/  I2F R169, R169 ;  /* 0x000000a900a97306 */ /* 0x000ea20000201400 */
[----:B------:R-:W-:Y:S01]  /*6be0*/  FSEL R181, R30, -INF , !P6 ;  /* 0xff8000001eb57808 */ /* 0x000fe20007000000 */
[----:B------:R-:W-:Y:S01]  /*6bf0*/  FMUL.FTZ R12, R12, c[0x0][0x2ec] ;  /* 0x0000bb000c0c7a20 */ /* 0x000fe20000410000 */
[----:B------:R-:W-:Y:S01]  /*6c00*/  HMMA.16816.F32 R28, R100, R24, RZ ;  /* 0x00000018641c723c */ /* 0x000fe200000018ff */
[----:B------:R-:W-:Y:S01]  /*6c10*/  FSEL R148, R227, -INF , !P5 ;  /* 0xff800000e3947808 */ /* 0x000fe20006800000 */
[----:B------:R-:W-:Y:S01]  /*6c20*/  FMUL.FTZ R13, R13, c[0x0][0x2ec] ;  /* 0x0000bb000d0d7a20 */ /* 0x000fe20000410000 */
[----:B------:R-:W-:Y:S01]  /*6c30*/  ISETP.GE.AND P5, PT, R146, R211, PT ;  /* 0x000000d39200720c */ /* 0x000fe20003fa6270 */
[----:B------:R-:W-:Y:S01]  /*6c40*/  FMUL.FTZ R14, R14, c[0x0][0x2ec] ;  /* 0x0000bb000e0e7a20 */ /* 0x000fe20000410000 */
[----:B-1----:R-:W1:Y:S01]  /*6c50*/  LDSM.16.M88.4 R20, [R193+0x1c00] ;  /* 0x001c0000c114783b */ /* 0x002e620000000200 */
[----:B------:R-:W-:Y:S01]  /*6c60*/  I2F R222, R222 ;  /* 0x000000de00de7306 */ /* 0x000fe20000201400 */
[----:B------:R-:W-:Y:S01]  /*6c70*/  ISETP.LT.OR P5, PT, R146, R212, P5 ;  /* 0x000000d49200720c */ /* 0x000fe20002fa1670 */
[----:B------:R-:W-:Y:S01]  /*6c80*/  FMUL.FTZ R15, R15, c[0x0][0x2ec] ;  /* 0x0000bb000f0f7a20 */ /* 0x000fe20000410000 */
[----:B------:R-:W-:Y:S01]  /*6c90*/  ISETP.GE.AND P2, PT, R143, R208, PT ;  /* 0x000000d08f00720c */ /* 0x000fe20003f46270 */
[----:B------:R-:W-:-:S04]  /*6ca0*/  DEPBAR.LE SB0, 0x0 ;  /* 0x000080000000791a */ /* 0x000fc80000000000 */
[----:B--2---:R-:W-:Y:S01]  /*6cb0*/  FFMA.FTZ R50, R169, -UR17, R50 ;  /* 0x80000011a9327c23 */ /* 0x004fe20008010032 */
[----:B------:R-:W2:Y:S01]  /*6cc0*/  I2F R173, R173 ;  /* 0x000000ad00ad7306 */ /* 0x000ea20000201400 */
[----:B------:R-:W-:Y:S02]  /*6cd0*/  FSEL R169, R177, -INF , !P3 ;  /* 0xff800000b1a97808 */ /* 0x000fe40005800000 */
[----:B------:R-:W-:Y:S02]  /*6ce0*/  ISETP.GE.AND P3, PT, R146, R208, PT ;  /* 0x000000d09200720c */ /* 0x000fe40003f66270 */
[----:B------:R-:W-:Y:S02]  /*6cf0*/  FSEL R177, R50, -INF , !P1 ;  /* 0xff80000032b17808 */ /* 0x000fe40004800000 */
[----:B------:R-:W-:Y:S01]  /*6d00*/  FSEL R50, R238, -INF , !P0 ;  /* 0xff800000ee327808 */ /* 0x000fe20004000000 */
[----:B------:R-:W3:Y:S01]  /*6d10*/  I2F R221, R221 ;  /* 0x000000dd00dd7306 */ /* 0x000ee20000201400 */
[----:B------:R-:W-:-:S02]  /*6d20*/  ISETP.GE.AND P1, PT, R146, R205, PT ;  /* 0x000000cd9200720c */ /* 0x000fc40003f26270 */
[C---:B------:R-:W-:Y:S02]  /*6d30*/  ISETP.GE.AND P0, PT, R146.reuse, R202, PT ;  /* 0x000000ca9200720c */ /* 0x040fe40003f06270 */
[C---:B------:R-:W-:Y:S02]  /*6d40*/  ISETP.LT.OR P3, PT, R146.reuse, R209, P3 ;  /* 0x000000d19200720c */ /* 0x040fe40001f61670 */
[C---:B------:R-:W-:Y:S01]  /*6d50*/  ISETP.LT.OR P1, PT, R146.reuse, R206, P1 ;  /* 0x000000ce9200720c */ /* 0x040fe20000f21670 */
[----:B--2---:R-:W-:Y:S01]  /*6d60*/  FFMA.FTZ R51, R173, -UR17, R51 ;  /* 0x80000011ad337c23 */ /* 0x004fe20008010033 */
[----:B------:R-:W-:Y:S01]  /*6d70*/  ISETP.LT.OR P0, PT, R146, R203, P0 ;  /* 0x000000cb9200720c */ /* 0x000fe20000701670 */
[----:B------:R-:W-:Y:S01]  /*6d80*/  FFMA.FTZ R146, R222, -UR17, R237 ;  /* 0x80000011de927c23 */ /* 0x000fe200080100ed */
[----:B------:R-:W-:Y:S01]  /*6d90*/  FSEL R32, R32, -INF , !P5 ;  /* 0xff80000020207808 */ /* 0x000fe20006800000 */
[----:B------:R-:W2:Y:S01]  /*6da0*/  I2F R213, R213 ;  /* 0x000000d500d57306 */ /* 0x000ea20000201400 */
[----:B------:R-:W-:-:S02]  /*6db0*/  ISETP.GE.AND P6, PT, R143, R205, PT ;  /* 0x000000cd8f00720c */ /* 0x000fc40003fc6270 */
[----:B------:R-:W-:Y:S02]  /*6dc0*/  FSEL R146, R146, -INF , !P4 ;  /* 0xff80000092927808 */ /* 0x000fe40006000000 */
[C---:B------:R-:W-:Y:S02]  /*6dd0*/  ISETP.GE.AND P4, PT, R143.reuse, R211, PT ;  /* 0x000000d38f00720c */ /* 0x040fe40003f86270 */
[C---:B------:R-:W-:Y:S01]  /*6de0*/  ISETP.GE.AND P5, PT, R143.reuse, R202, PT ;  /* 0x000000ca8f00720c */ /* 0x040fe20003fa6270 */
[----:B------:R-:W4:Y:S01]  /*6df0*/  I2F R138, R138 ;  /* 0x0000008a008a7306 */ /* 0x000f220000201400 */
[C---:B------:R-:W-:Y:S01]  /*6e00*/  ISETP.LT.OR P4, PT, R143.reuse, R212, P4 ;  /* 0x000000d48f00720c */ /* 0x040fe20002781670 */
[----:B-1----:R-:W-:Y:S01]  /*6e10*/  HMMA.16816.F32 R28, R92, R20, R28 ;  /* 0x000000145c1c723c */ /* 0x002fe2000000181c */
[C---:B------:R-:W-:Y:S02]  /*6e20*/  ISETP.LT.OR P2, PT, R143.reuse, R209, P2 ;  /* 0x000000d18f00720c */ /* 0x040fe40001741670 */
[----:B------:R-:W-:-:S02]  /*6e30*/  ISETP.LT.OR P6, PT, R143, R206, P6 ;  /* 0x000000ce8f00720c */ /* 0x000fc400037c1670 */
[----:B------:R-:W-:Y:S01]  /*6e40*/  ISETP.LT.OR P5, PT, R143, R203, P5 ;  /* 0x000000cb8f00720c */ /* 0x000fe20002fa1670 */
[----:B---3--:R-:W-:Y:S01]  /*6e50*/  FFMA.FTZ R143, R221, -UR17, R54 ;  /* 0x80000011dd8f7c23 */ /* 0x008fe20008010036 */
[----:B------:R-:W-:Y:S01]  /*6e60*/  FSEL R183, R51, -INF , !P0 ;  /* 0xff80000033b77808 */ /* 0x000fe20004000000 */
[----:B------:R-:W-:Y:S01]  /*6e70*/  MUFU.TANH R55, R8 ;  /* 0x0000000800377308 */ /* 0x000fe20000002400 */
[----:B--2---:R-:W-:Y:S01]  /*6e80*/  FFMA.FTZ R213, R213, -UR17, R232 ;  /* 0x80000011d5d57c23 */ /* 0x004fe200080100e8 */
[----:B------:R-:W-:Y:S02]  /*6e90*/  FSEL R173, R220, -INF , !P1 ;  /* 0xff800000dcad7808 */ /* 0x000fe40004800000 */
[----:B------:R-:W-:Y:S02]  /*6ea0*/  FSEL R143, R143, -INF , !P3 ;  /* 0xff8000008f8f7808 */ /* 0x000fe40005800000 */
[----:B------:R-:W-:Y:S02]  /*6eb0*/  ISETP.GE.AND P3, PT, R140, R211, PT ;  /* 0x000000d38c00720c */ /* 0x000fe40003f66270 */
[----:B------:R-:W-:Y:S01]  /*6ec0*/  MUFU.TANH R54, R9 ;  /* 0x0000000900367308 */ /* 0x000fe20000002400 */
[----:B------:R-:W-:-:S02]  /*6ed0*/  FSEL R221, R213, -INF , !P6 ;  /* 0xff800000d5dd7808 */ /* 0x000fc40007000000 */
[----:B------:R-:W-:Y:S02]  /*6ee0*/  ISETP.LT.OR P3, PT, R140, R212, P3 ;  /* 0x000000d48c00720c */ /* 0x000fe40001f61670 */
[----:B------:R-:W-:Y:S02]  /*6ef0*/  FSEL R213, R190, -INF , !P5 ;  /* 0xff800000bed57808 */ /* 0x000fe40006800000 */
[-C--:B------:R-:W-:Y:S01]  /*6f00*/  ISETP.GE.AND P1, PT, R140, R208.reuse, PT ;  /* 0x000000d08c00720c */ /* 0x080fe20003f26270 */
[----:B------:R-:W-:Y:S01]  /*6f10*/  MUFU.TANH R150, R10 ;  /* 0x0000000a00967308 */ /* 0x000fe20000002400 */
[C---:B------:R-:W-:Y:S01]  /*6f20*/  ISETP.GE.AND P6, PT, R137.reuse, R208, PT ;  /* 0x000000d08900720c */ /* 0x040fe20003fc6270 */
[----:B------:R-:W-:Y:S01]  /*6f30*/  FMUL.FTZ R28, R28, c[0x0][0x2ec] ;  /* 0x0000bb001c1c7a20 */ /* 0x000fe20000410000 */
[----:B------:R-:W-:Y:S01]  /*6f40*/  ISETP.GE.AND P5, PT, R137, R205, PT ;  /* 0x000000cd8900720c */ /* 0x000fe20003fa6270 */
[----:B------:R-:W-:Y:S01]  /*6f50*/  FMUL.FTZ R30, R30, c[0x0][0x2ec] ;  /* 0x0000bb001e1e7a20 */ /* 0x000fe20000410000 */
[CC--:B------:R-:W-:Y:S01]  /*6f60*/  ISETP.LT.OR P1, PT, R140.reuse, R209.reuse, P1 ;  /* 0x000000d18c00720c */ /* 0x0c0fe20000f21670 */
[----:B------:R-:W-:Y:S01]  /*6f70*/  FMUL.FTZ R29, R29, c[0x0][0x2ec] ;  /* 0x0000bb001d1d7a20 */ /* 0x000fe20000410000 */
[C---:B------:R-:W-:Y:S01]  /*6f80*/  ISETP.LT.OR P6, PT, R137.reuse, R209, P6 ;  /* 0x000000d18900720c */ /* 0x040fe200037c1670 */
[----:B------:R1:W-:Y:S01]  /*6f90*/  MUFU.TANH R51, R11 ;  /* 0x0000000b00337308 */ /* 0x0003e20000002400 */
[----:B------:R-:W-:Y:S01]  /*6fa0*/  ISETP.LT.OR P5, PT, R137, R206, P5 ;  /* 0x000000ce8900720c */ /* 0x000fe20002fa1670 */
[----:B------:R-:W-:Y:S01]  /*6fb0*/  FMUL.FTZ R31, R31, c[0x0][0x2ec] ;  /* 0x0000bb001f1f7a20 */ /* 0x000fe20000410000 */
[----:B------:R-:W-:-:S02]  /*6fc0*/  ISETP.GE.AND P0, PT, R140, R205, PT ;  /* 0x000000cd8c00720c */ /* 0x000fc40003f06270 */
[----:B------:R-:W-:Y:S02]  /*6fd0*/  IADD3 R190, R193, 0x400, RZ ;  /* 0x00000400c1be7810 */ /* 0x000fe40007ffe0ff */
[----:B------:R-:W-:Y:S01]  /*6fe0*/  ISETP.LT.OR P0, PT, R140, R206, P0 ;  /* 0x000000ce8c00720c */ /* 0x000fe20000701670 */
[----:B------:R-:W2:Y:S03]  /*6ff0*/  I2F R219, R219 ;  /* 0x000000db00db7306 */ /* 0x000ea60000201400 */
[----:B------:R-:W-:Y:S02]  /*7000*/  FSEL R222, R182, -INF , !P0 ;  /* 0xff800000b6de7808 */ /* 0x000fe40004000000 */
[C---:B------:R-:W-:Y:S01]  /*7010*/  ISETP.GE.AND P0, PT, R135.reuse, R208, PT ;  /* 0x000000d08700720c */ /* 0x040fe20003f06270 */
[----:B-1----:R-:W-:Y:S02]  /*7020*/  HMMA.16816.F32 R8, R96, R24, RZ ;  /* 0x000000186008723c */ /* 0x002fe400000018ff */
[----:B------:R-:W1:Y:S01]  /*7030*/  I2F R142, R142 ;  /* 0x0000008e008e7306 */ /* 0x000e620000201400 */
[----:B------:R-:W-:-:S04]  /*7040*/  ISETP.LT.OR P0, PT, R135, R209, P0 ;  /* 0x000000d18700720c */ /* 0x000fc80000701670 */
[----:B----4-:R-:W-:Y:S01]  /*7050*/  FFMA.FTZ R25, R138, -UR17, R52 ;  /* 0x800000118a197c23 */ /* 0x010fe20008010034 */
[----:B------:R-:W-:Y:S02]  /*7060*/  FSEL R24, R233, -INF , !P2 ;  /* 0xff800000e9187808 */ /* 0x000fe40005000000 */
[----:B------:R-:W-:Y:S01]  /*7070*/  I2F R136, R136 ;  /* 0x0000008800887306 */ /* 0x000fe20000201400 */
[----:B------:R-:W-:Y:S01]  /*7080*/  ISETP.GE.AND P2, PT, R137, R211, PT ;  /* 0x000000d38900720c */ /* 0x000fe20003f46270 */
[----:B--2---:R-:W-:Y:S01]  /*7090*/  FFMA.FTZ R53, R219, -UR17, R53 ;  /* 0x80000011db357c23 */ /* 0x004fe20008010035 */
[----:B------:R-:W-:Y:S02]  /*70a0*/  FSEL R25, R25, -INF , !P3 ;  /* 0xff80000019197808 */ /* 0x000fe40005800000 */
[C---:B------:R-:W-:Y:S02]  /*70b0*/  ISETP.GE.AND P3, PT, R137.reuse, R202, PT ;  /* 0x000000ca8900720c */ /* 0x040fe40003f66270 */
[C---:B------:R-:W-:Y:S01]  /*70c0*/  ISETP.LT.OR P2, PT, R137.reuse, R212, P2 ;  /* 0x000000d48900720c */ /* 0x040fe20001741670 */
[----:B------:R-:W2:Y:S01]  /*70d0*/  MUFU.TANH R16, R16 ;  /* 0x0000001000107308 */ /* 0x000ea20000002400 */
[----:B-1----:R-:W-:Y:S01]  /*70e0*/  FFMA.FTZ R33, R142, -UR17, R56 ;  /* 0x800000118e217c23 */ /* 0x002fe20008010038 */
[----:B------:R-:W-:-:S04]  /*70f0*/  ISETP.LT.OR P3, PT, R137, R203, P3 ;  /* 0x000000cb8900720c */ /* 0x000fc80001f61670 */
[----:B------:R-:W-:Y:S01]  /*7100*/  FSEL R33, R33, -INF , !P4 ;  /* 0xff80000021217808 */ /* 0x000fe20006000000 */
[----:B------:R-:W-:Y:S01]  /*7110*/  HMMA.16816.F32 R8, R88, R20, R8 ;  /* 0x000000145808723c */ /* 0x000fe20000001808 */
[----:B------:R-:W1:Y:S01]  /*7120*/  MUFU.TANH R17, R17 ;  /* 0x0000001100117308 */ /* 0x000e620000002400 */
[C---:B------:R-:W-:Y:S02]  /*7130*/  ISETP.GE.AND P4, PT, R140.reuse, R202, PT ;  /* 0x000000ca8c00720c */ /* 0x040fe40003f86270 */
[----:B------:R-:W-:Y:S02]  /*7140*/  FSEL R179, R179, -INF , !P3 ;  /* 0xff800000b3b37808 */ /* 0x000fe40005800000 */
[----:B------:R-:W-:Y:S02]  /*7150*/  ISETP.LT.OR P4, PT, R140, R203, P4 ;  /* 0x000000cb8c00720c */ /* 0x000fe40002781670 */
[----:B------:R-:W-:Y:S01]  /*7160*/  FSEL R21, R53, -INF , !P1 ;  /* 0xff80000035157808 */ /* 0x000fe20004800000 */
[----:B------:R-:W-:Y:S01]  /*7170*/  MUFU.TANH R56, R12 ;  /* 0x0000000c00387308 */ /* 0x000fe20000002400 */
[----:B--2---:R-:W-:Y:S01]  /*7180*/  FFMA.FTZ R16, R136, -UR17, R16 ;  /* 0x8000001188107c23 */ /* 0x004fe20008010010 */
[----:B------:R-:W-:-:S02]  /*7190*/  ISETP.GE.AND P1, PT, R135, R211, PT ;  /* 0x000000d38700720c */ /* 0x000fc40003f26270 */
[C---:B------:R-:W-:Y:S02]  /*71a0*/  ISETP.GE.AND P3, PT, R130.reuse, R205, PT ;  /* 0x000000cd8200720c */ /* 0x040fe40003f66270 */
[----:B------:R-:W-:Y:S02]  /*71b0*/  ISETP.LT.OR P1, PT, R135, R212, P1 ;  /* 0x000000d48700720c */ /* 0x000fe40000f21670 */
[----:B------:R-:W-:Y:S01]  /*71c0*/  MUFU.TANH R52, R13 ;  /* 0x0000000d00347308 */ /* 0x000fe20000002400 */
[----:B-1----:R-:W-:Y:S01]  /*71d0*/  FFMA.FTZ R20, R189, -UR17, R17 ;  /* 0x80000011bd147c23 */ /* 0x002fe20008010011 */
[----:B------:R-:W-:Y:S02]  /*71e0*/  ISETP.LT.OR P3, PT, R130, R206, P3 ;  /* 0x000000ce8200720c */ /* 0x000fe40001f61670 */
[----:B------:R-:W-:Y:S02]  /*71f0*/  IADD3 R189, R193, 0x800, RZ ;  /* 0x00000800c1bd7810 */ /* 0x000fe40007ffe0ff */
[----:B------:R-:W-:Y:S01]  /*7200*/  FSEL R20, R20, -INF , !P6 ;  /* 0xff80000014147808 */ /* 0x000fe20007000000 */
[----:B------:R-:W-:Y:S01]  /*7210*/  FMUL.FTZ R9, R9, c[0x0][0x2ec] ;  /* 0x0000bb0009097a20 */ /* 0x000fe20000410000 */
[----:B------:R-:W1:Y:S01]  /*7220*/  MUFU.TANH R138, R14 ;  /* 0x0000000e008a7308 */ /* 0x000e620000002400 */
[----:B------:R-:W-:Y:S01]  /*7230*/  FMUL.FTZ R59, R8, c[0x0][0x2ec] ;  /* 0x0000bb00083b7a20 */ /* 0x000fe20000410000 */
[----:B------:R-:W-:Y:S01]  /*7240*/  ISETP.GE.AND P6, PT, R130, R211, PT ;  /* 0x000000d38200720c */ /* 0x000fe20003fc6270 */
[----:B------:R-:W-:-:S02]  /*7250*/  FMUL.FTZ R10, R10, c[0x0][0x2ec] ;  /* 0x0000bb000a0a7a20 */ /* 0x000fc40000410000 */
[----:B------:R-:W-:Y:S01]  /*7260*/  FMUL.FTZ R11, R11, c[0x0][0x2ec] ;  /* 0x0000bb000b0b7a20 */ /* 0x000fe20000410000 */
[----:B------:R-:W-:Y:S02]  /*7270*/  ISETP.LT.OR P6, PT, R130, R212, P6 ;  /* 0x000000d48200720c */ /* 0x000fe400037c1670 */
[----:B------:R2:W3:Y:S08]  /*7280*/  MUFU.TANH R137, R15 ;  /* 0x0000000f00897308 */ /* 0x0004f00000002400 */
[----:B------:R4:W-:Y:S01]  /*7290*/  MUFU.TANH R53, R28 ;  /* 0x0000001c00357308 */ /* 0x0009e20000002400 */
[----:B-1----:R-:W-:Y:S01]  /*72a0*/  FFMA.FTZ R167, R167, -UR17, R138 ;  /* 0x80000011a7a77c23 */ /* 0x002fe2000801008a */
[C---:B--2---:R-:W-:Y:S06]  /*72b0*/  HMMA.16816.F32 R12, R96.reuse, R18, RZ ;  /* 0x00000012600c723c */ /* 0x044fec00000018ff */
[----:B------:R-:W1:Y:S01]  /*72c0*/  I2F R218, R218 ;  /* 0x000000da00da7306 */ /* 0x000e620000201400 */
[----:B---3--:R-:W-:Y:S01]  /*72d0*/  FFMA.FTZ R137, R180, -UR17, R137 ;  /* 0x80000011b4897c23 */ /* 0x008fe20008010089 */
[----:B----4-:R-:W-:Y:S01]  /*72e0*/  FSEL R28, R16, -INF , !P2 ;  /* 0xff800000101c7808 */ /* 0x010fe20005000000 */
[----:B------:R-:W-:Y:S05]  /*72f0*/  HMMA.16816.F32 R96, R96, R26, RZ ;  /* 0x0000001a6060723c */ /* 0x000fea00000018ff */
[----:B------:R-:W2:Y:S01]  /*7300*/  I2F R186, R186 ;  /* 0x000000ba00ba7306 */ /* 0x000ea20000201400 */
[----:B------:R-:W-:-:S04]  /*7310*/  ISETP.GE.AND P2, PT, R135, R202, PT ;  /* 0x000000ca8700720c */ /* 0x000fc80003f46270 */
[----:B------:R-:W-:Y:S01]  /*7320*/  ISETP.LT.OR P2, PT, R135, R203, P2 ;  /* 0x000000cb8700720c */ /* 0x000fe20001741670 */
[----:B------:R-:W-:Y:S02]  /*7330*/  HMMA.16816.F32 R16, R100, R18, RZ ;  /* 0x000000126410723c */ /* 0x000fe400000018ff */
[----:B------:R-:W3:Y:S01]  /*7340*/  I2F R187, R187 ;  /* 0x000000bb00bb7306 */ /* 0x000ee20000201400 */
[----:B-1----:R-:W-:-:S05]  /*7350*/  FFMA.FTZ R218, R218, -UR17, R229 ;  /* 0x80000011dada7c23 */ /* 0x002fca00080100e5 */
[----:B------:R-:W-:Y:S01]  /*7360*/  FSEL R182, R218, -INF , !P4 ;  /* 0xff800000dab67808 */ /* 0x000fe20006000000 */
[----:B------:R-:W-:Y:S01]  /*7370*/  HMMA.16816.F32 R12, R88, R34, R12 ;  /* 0x00000022580c723c */ /* 0x000fe2000000180c */
[----:B------:R-:W1:Y:S01]  /*7380*/  I2F R166, R166 ;  /* 0x000000a600a67306 */ /* 0x000e620000201400 */
[----:B--2---:R-:W-:Y:S01]  /*7390*/  FFMA.FTZ R57, R186, -UR17, R57 ;  /* 0x80000011ba397c23 */ /* 0x004fe20008010039 */
[-C--:B------:R-:W-:Y:S02]  /*73a0*/  ISETP.GE.AND P4, PT, R135, R205.reuse, PT ;  /* 0x000000cd8700720c */ /* 0x080fe40003f86270 */
[----:B------:R-:W-:Y:S02]  /*73b0*/  IADD3 R186, R193, 0x1400, RZ ;  /* 0x00001400c1ba7810 */ /* 0x000fe40007ffe0ff */
[----:B------:R-:W-:Y:S01]  /*73c0*/  FSEL R174, R57, -INF , !P2 ;  /* 0xff80000039ae7808 */ /* 0x000fe20005000000 */
[----:B------:R-:W-:Y:S01]  /*73d0*/  HMMA.16816.F32 R100, R100, R26, RZ ;  /* 0x0000001a6464723c */ /* 0x000fe200000018ff */
[----:B------:R-:W2:Y:S01]  /*73e0*/  I2F R134, R134 ;  /* 0x0000008600867306 */ /* 0x000ea20000201400 */
[----:B---3--:R-:W-:Y:S01]  /*73f0*/  FFMA.FTZ R145, R187, -UR17, R145 ;  /* 0x80000011bb917c23 */ /* 0x008fe20008010091 */
[----:B------:R-:W-:-:S02]  /*7400*/  ISETP.GE.AND P2, PT, R127, R205, PT ;  /* 0x000000cd7f00720c */ /* 0x000fc40003f46270 */
[-C--:B------:R-:W-:Y:S02]  /*7410*/  ISETP.LT.OR P4, PT, R135, R206.reuse, P4 ;  /* 0x000000ce8700720c */ /* 0x080fe40002781670 */
[----:B------:R-:W-:Y:S01]  /*7420*/  FSEL R227, R145, -INF , !P0 ;  /* 0xff80000091e37808 */ /* 0x000fe20004000000 */
[----:B------:R-:W-:Y:S01]  /*7430*/  HMMA.16816.F32 R16, R92, R34, R16 ;  /* 0x000000225c10723c */ /* 0x000fe20000001810 */
[----:B------:R-:W-:Y:S01]  /*7440*/  I2F R128, R128 ;  /* 0x0000008000807306 */ /* 0x000fe20000201400 */
[C---:B------:R-:W-:Y:S01]  /*7450*/  ISETP.GE.AND P0, PT, R127.reuse, R211, PT ;  /* 0x000000d37f00720c */ /* 0x040fe20003f06270 */
[----:B-1----:R-:W-:Y:S01]  /*7460*/  FFMA.FTZ R52, R166, -UR17, R52 ;  /* 0x80000011a6347c23 */ /* 0x002fe20008010034 */
[C---:B------:R-:W-:Y:S02]  /*7470*/  ISETP.LT.OR P2, PT, R127.reuse, R206, P2 ;  /* 0x000000ce7f00720c */ /* 0x040fe40001741670 */
[----:B------:R-:W-:Y:S02]  /*7480*/  ISETP.LT.OR P0, PT, R127, R212, P0 ;  /* 0x000000d47f00720c */ /* 0x000fe40000701670 */
[----:B------:R-:W-:Y:S01]  /*7490*/  FMUL.FTZ R13, R13, c[0x0][0x2ec] ;  /* 0x0000bb000d0d7a20 */ /* 0x000fe20000410000 */
[----:B------:R-:W1:Y:S01]  /*74a0*/  I2F R188, R188 ;  /* 0x000000bc00bc7306 */ /* 0x000e620000201400 */
[-C--:B------:R-:W-:Y:S01]  /*74b0*/  HMMA.16816.F32 R96, R88, R22.reuse, R96 ;  /* 0x000000165860723c */ /* 0x080fe20000001860 */
[----:B------:R-:W-:Y:S01]  /*74c0*/  FMUL.FTZ R14, R14, c[0x0][0x2ec] ;  /* 0x0000bb000e0e7a20 */ /* 0x000fe20000410000 */
[----:B------:R-:W-:Y:S01]  /*74d0*/  FSEL R219, R58, -INF , !P4 ;  /* 0xff8000003adb7808 */ /* 0x000fe20006000000 */
[----:B------:R-:W-:Y:S01]  /*74e0*/  FMUL.FTZ R12, R12, c[0x0][0x2ec] ;  /* 0x0000bb000c0c7a20 */ /* 0x000fe20000410000 */
[----:B------:R-:W-:Y:S01]  /*74f0*/  ISETP.GE.AND P4, PT, R127, R208, PT ;  /* 0x000000d07f00720c */ /* 0x000fe20003f86270 */
[----:B--2---:R-:W-:Y:S01]  /*7500*/  FFMA.FTZ R134, R134, -UR17, R147 ;  /* 0x8000001186867c23 */ /* 0x004fe20008010093 */
[----:B------:R-:W-:Y:S01]  /*7510*/  IADD3 R187, R193, 0x1000, RZ ;  /* 0x00001000c1bb7810 */ /* 0x000fe20007ffe0ff */
[----:B------:R2:W-:Y:S01]  /*7520*/  MUFU.TANH R35, R13 ;  /* 0x0000000d00237308 */ /* 0x0005e20000002400 */
[----:B------:R-:W-:Y:S01]  /*7530*/  HMMA.16816.F32 R100, R92, R22, R100 ;  /* 0x000000165c64723c */ /* 0x000fe20000001864 */
[----:B------:R-:W-:Y:S01]  /*7540*/  FMUL.FTZ R15, R15, c[0x0][0x2ec] ;  /* 0x0000bb000f0f7a20 */ /* 0x000fe20000410000 */
[----:B------:R-:W-:-:S02]  /*7550*/  FSEL R8, R134, -INF , !P1 ;  /* 0xff80000086087808 */ /* 0x000fc40004800000 */
[----:B------:R-:W-:Y:S02]  /*7560*/  ISETP.GE.AND P1, PT, R130, R202, PT ;  /* 0x000000ca8200720c */ /* 0x000fe40003f26270 */
[----:B------:R-:W-:Y:S01]  /*7570*/  FMUL.FTZ R19, R19, c[0x0][0x2ec] ;  /* 0x0000bb0013137a20 */ /* 0x000fe20000410000 */
[----:B------:R-:W-:Y:S01]  /*7580*/  I2F R124, R124 ;  /* 0x0000007c007c7306 */ /* 0x000fe20000201400 */
[----:B------:R-:W-:Y:S01]  /*7590*/  FMUL.FTZ R17, R17, c[0x0][0x2ec] ;  /* 0x0000bb0011117a20 */ /* 0x000fe20000410000 */
[----:B------:R-:W-:Y:S01]  /*75a0*/  ISETP.LT.OR P4, PT, R127, R209, P4 ;  /* 0x000000d17f00720c */ /* 0x000fe20002781670 */
[----:B-1----:R-:W-:Y:S01]  /*75b0*/  FFMA.FTZ R67, R188, -UR17, R67 ;  /* 0x80000011bc437c23 */ /* 0x002fe20008010043 */
[----:B------:R-:W-:Y:S02]  /*75c0*/  ISETP.LT.OR P1, PT, R130, R203, P1 ;  /* 0x000000cb8200720c */ /* 0x000fe40000f21670 */
[----:B------:R-:W-:Y:S01]  /*75d0*/  IADD3 R188, R193, 0xc00, RZ ;  /* 0x00000c00c1bc7810 */ /* 0x000fe20007ffe0ff */
[----:B--2---:R-:W-:Y:S01]  /*75e0*/  FMUL.FTZ R13, R16, c[0x0][0x2ec] ;  /* 0x0000bb00100d7a20 */ /* 0x004fe20000410000 */
[----:B------:R-:W1:Y:S01]  /*75f0*/  I2F R175, R175 ;  /* 0x000000af00af7306 */ /* 0x000e620000201400 */
[----:B------:R-:W-:Y:S01]  /*7600*/  FMUL.FTZ R16, R18, c[0x0][0x2ec] ;  /* 0x0000bb0012107a20 */ /* 0x000fe20000410000 */
[----:B------:R-:W-:Y:S01]  /*7610*/  FSEL R220, R67, -INF , !P5 ;  /* 0xff80000043dc7808 */ /* 0x000fe20006800000 */
[----:B------:R-:W-:Y:S01]  /*7620*/  FMUL.FTZ R99, R99, c[0x0][0x2ec] ;  /* 0x0000bb0063637a20 */ /* 0x000fe20000410000 */
[----:B------:R-:W-:Y:S01]  /*7630*/  ISETP.GE.AND P5, PT, R130, R208, PT ;  /* 0x000000d08200720c */ /* 0x000fe20003fa6270 */
[----:B------:R-:W-:Y:S01]  /*7640*/  FMUL.FTZ R96, R96, c[0x0][0x2ec] ;  /* 0x0000bb0060607a20 */ /* 0x000fe20000410000 */
[----:B------:R-:W-:-:S02]  /*7650*/  FSEL R167, R167, -INF , !P1 ;  /* 0xff800000a7a77808 */ /* 0x000fc40004800000 */
[----:B------:R-:W-:Y:S01]  /*7660*/  I2F R185, R185 ;  /* 0x000000b900b97306 */ /* 0x000fe20000201400 */
[----:B------:R-:W-:Y:S01]  /*7670*/  FMUL.FTZ R22, R102, c[0x0][0x2ec] ;  /* 0x0000bb0066167a20 */ /* 0x000fe20000410000 */
[----:B------:R-:W-:Y:S01]  /*7680*/  ISETP.LT.OR P5, PT, R130, R209, P5 ;  /* 0x000000d18200720c */ /* 0x000fe20002fa1670 */
[----:B------:R-:W-:Y:S01]  /*7690*/  FMUL.FTZ R18, R101, c[0x0][0x2ec] ;  /* 0x0000bb0065127a20 */ /* 0x000fe20000410000 */
[----:B------:R-:W-:Y:S01]  /*76a0*/  ISETP.GE.AND P1, PT, R123, R205, PT ;  /* 0x000000cd7b00720c */ /* 0x000fe20003f26270 */
[----:B------:R-:W-:-:S03]  /*76b0*/  FMUL.FTZ R103, R103, c[0x0][0x2ec] ;  /* 0x0000bb0067677a20 */ /* 0x000fc60000410000 */
[----:B------:R-:W2:Y:S01]  /*76c0*/  MUFU.TANH R16, R16 ;  /* 0x0000001000107308 */ /* 0x000ea20000002400 */
[----:B-1----:R-:W-:Y:S01]  /*76d0*/  FFMA.FTZ R51, R175, -UR17, R51 ;  /* 0x80000011af337c23 */ /* 0x002fe20008010033 */
[----:B------:R-:W-:Y:S02]  /*76e0*/  FSEL R175, R52, -INF , !P2 ;  /* 0xff80000034af7808 */ /* 0x000fe40005000000 */
[C---:B------:R-:W-:Y:S02]  /*76f0*/  ISETP.GE.AND P2, PT, R120.reuse, R208, PT ;  /* 0x000000d07800720c */ /* 0x040fe40003f46270 */
[----:B------:R-:W-:Y:S02]  /*7700*/  FSEL R218, R51, -INF , !P4 ;  /* 0xff80000033da7808 */ /* 0x000fe40006000000 */
[----:B------:R-:W-:Y:S01]  /*7710*/  I2F R184, R184 ;  /* 0x000000b800b87306 */ /* 0x000fe20000201400 */
[C---:B------:R-:W-:Y:S02]  /*7720*/  ISETP.LT.OR P2, PT, R120.reuse, R209, P2 ;  /* 0x000000d17800720c */ /* 0x040fe40001741670 */
[----:B------:R-:W-:-:S02]  /*7730*/  ISETP.GE.AND P4, PT, R120, R211, PT ;  /* 0x000000d37800720c */ /* 0x000fc40003f86270 */
[----:B------:R-:W-:Y:S02]  /*7740*/  ISETP.LT.OR P1, PT, R123, R206, P1 ;  /* 0x000000ce7b00720c */ /* 0x000fe40000f21670 */
[----:B------:R-:W-:Y:S01]  /*7750*/  ISETP.LT.OR P4, PT, R120, R212, P4 ;  /* 0x000000d47800720c */ /* 0x000fe20002781670 */
[----:B------:R-:W1:Y:S01]  /*7760*/  MUFU.TANH R19, R19 ;  /* 0x0000001300137308 */ /* 0x000e620000002400 */
[----:B--2---:R-:W-:Y:S01]  /*7770*/  FFMA.FTZ R180, R185, -UR17, R16 ;  /* 0x80000011b9b47c23 */ /* 0x004fe20008010010 */
[----:B------:R-:W-:-:S06]  /*7780*/  IADD3 R185, R193, 0x1800, RZ ;  /* 0x00001800c1b97810 */ /* 0x000fcc0007ffe0ff */
[----:B------:R-:W2:Y:S08]  /*7790*/  I2F R176, R176 ;  /* 0x000000b000b07306 */ /* 0x000eb00000201400 */
[----:B------:R-:W3:Y:S01]  /*77a0*/  I2F R165, R165 ;  /* 0x000000a500a57306 */ /* 0x000ee20000201400 */
[----:B-1----:R-:W-:Y:S01]  /*77b0*/  FFMA.FTZ R19, R184, -UR17, R19 ;  /* 0x80000011b8137c23 */ /* 0x002fe20008010013 */
[----:B------:R-:W-:-:S06]  /*77c0*/  IADD3 R184, R193, 0x1c00, RZ ;  /* 0x00001c00c1b87810 */ /* 0x000fcc0007ffe0ff */
[----:B------:R-:W-:Y:S01]  /*77d0*/  I2F R164, R164 ;  /* 0x000000a400a47306 */ /* 0x000fe20000201400 */
[----:B--2---:R-:W-:-:S07]  /*77e0*/  FFMA.FTZ R150, R176, -UR17, R150 ;  /* 0x80000011b0967c23 */ /* 0x004fce0008010096 */
[----:B------:R-:W1:Y:S01]  /*77f0*/  MUFU.TANH R14, R14 ;  /* 0x0000000e000e7308 */ /* 0x000e620000002400 */
[----:B---3--:R-:W-:Y:S01]  /*7800*/  FFMA.FTZ R56, R165, -UR17, R56 ;  /* 0x80000011a5387c23 */ /* 0x008fe20008010038 */
[----:B------:R-:W-:Y:S02]  /*7810*/  FSEL R165, R150, -INF , !P5 ;  /* 0xff80000096a57808 */ /* 0x000fe40006800000 */
[C---:B------:R-:W-:Y:S02]  /*7820*/  ISETP.GE.AND P5, PT, R123.reuse, R211, PT ;  /* 0x000000d37b00720c */ /* 0x040fe40003fa6270 */
[----:B------:R-:W-:Y:S02]  /*7830*/  FSEL R176, R56, -INF , !P3 ;  /* 0xff80000038b07808 */ /* 0x000fe40005800000 */
[----:B------:R2:W-:Y:S01]  /*7840*/  MUFU.TANH R34, R9 ;  /* 0x0000000900227308 */ /* 0x0005e20000002400 */
[C---:B------:R-:W-:Y:S02]  /*7850*/  ISETP.GE.AND P3, PT, R123.reuse, R208, PT ;  /* 0x000000d07b00720c */ /* 0x040fe40003f66270 */
[----:B------:R-:W-:-:S02]  /*7860*/  ISETP.LT.OR P5, PT, R123, R212, P5 ;  /* 0x000000d47b00720c */ /* 0x000fc40002fa1670 */
[----:B------:R-:W-:-:S03]  /*7870*/  ISETP.LT.OR P3, PT, R123, R209, P3 ;  /* 0x000000d17b00720c */ /* 0x000fc60001f61670 */
[----:B------:R-:W-:Y:S01]  /*7880*/  I2F R118, R118 ;  /* 0x0000007600767306 */ /* 0x000fe20000201400 */
[----:B-1----:R-:W-:Y:S01]  /*7890*/  FFMA.FTZ R164, R164, -UR17, R14 ;  /* 0x80000011a4a47c23 */ /* 0x002fe2000801000e */
[----:B------:R-:W-:Y:S02]  /*78a0*/  FSEL R180, R180, -INF , !P3 ;  /* 0xff800000b4b47808 */ /* 0x000fe40005800000 */
[----:B------:R-:W-:Y:S01]  /*78b0*/  ISETP.GE.AND P3, PT, R115, R211, PT ;  /* 0x000000d37300720c */ /* 0x000fe20003f66270 */
[----:B--2---:R-:W-:-:S03]  /*78c0*/  FFMA.FTZ R9, R128, -UR17, R55 ;  /* 0x8000001180097c23 */ /* 0x004fc60008010037 */
[----:B------:R-:W1:Y:S01]  /*78d0*/  MUFU.TANH R17, R17 ;  /* 0x0000001100117308 */ /* 0x000e620000002400 */
[----:B------:R-:W-:Y:S01]  /*78e0*/  FSEL R128, R19, -INF , !P2 ;  /* 0xff80000013807808 */ /* 0x000fe20005000000 */
[----:B------:R-:W-:Y:S01]  /*78f0*/  FMUL.FTZ R19, R100, c[0x0][0x2ec] ;  /* 0x0000bb0064137a20 */ /* 0x000fe20000410000 */
[----:B------:R-:W-:Y:S02]  /*7900*/  ISETP.LT.OR P3, PT, R115, R212, P3 ;  /* 0x000000d47300720c */ /* 0x000fe40001f61670 */
[----:B------:R-:W-:Y:S02]  /*7910*/  FSEL R9, R9, -INF , !P6 ;  /* 0xff80000009097808 */ /* 0x000fe40007000000 */
[C---:B------:R-:W-:Y:S01]  /*7920*/  ISETP.GE.AND P6, PT, R127.reuse, R202, PT ;  /* 0x000000ca7f00720c */ /* 0x040fe20003fc6270 */
[----:B------:R2:W-:Y:S01]  /*7930*/  MUFU.TANH R55, R12 ;  /* 0x0000000c00377308 */ /* 0x0005e20000002400 */
[----:B------:R-:W-:Y:S02]  /*7940*/  ISETP.GE.AND P2, PT, R112, R211, PT ;  /* 0x000000d37000720c */ /* 0x000fe40003f46270 */
[----:B------:R-:W-:-:S02]  /*7950*/  ISETP.LT.OR P6, PT, R127, R203, P6 ;  /* 0x000000cb7f00720c */ /* 0x000fc400037c1670 */
[----:B------:R-:W-:Y:S02]  /*7960*/  ISETP.LT.OR P2, PT, R112, R212, P2 ;  /* 0x000000d47000720c */ /* 0x000fe40001741670 */
[----:B------:R-:W-:Y:S01]  /*7970*/  FSEL R166, R137, -INF , !P6 ;  /* 0xff80000089a67808 */ /* 0x000fe20007000000 */
[----:B------:R-:W-:Y:S01]  /*7980*/  I2F R121, R121 ;  /* 0x0000007900797306 */ /* 0x000fe20000201400 */
[----:B-1----:R-:W-:Y:S01]  /*7990*/  FFMA.FTZ R17, R118, -UR17, R17 ;  /* 0x8000001176117c23 */ /* 0x002fe20008010011 */
[----:B------:R-:W-:-:S04]  /*79a0*/  ISETP.GE.AND P6, PT, R120, R205, PT ;  /* 0x000000cd7800720c */ /* 0x000fc80003fc6270 */
[----:B------:R-:W-:Y:S02]  /*79b0*/  ISETP.LT.OR P6, PT, R120, R206, P6 ;  /* 0x000000ce7800720c */ /* 0x000fe400037c1670 */
[----:B------:R1:W3:Y:S01]  /*79c0*/  I2F R172, R65 ;  /* 0x0000004100ac7306 */ /* 0x0002e20000201400 */
[----:B--2---:R-:W-:-:S05]  /*79d0*/  FFMA.FTZ R12, R124, -UR17, R54 ;  /* 0x800000117c0c7c23 */ /* 0x004fca0008010036 */
[----:B------:R-:W-:Y:S02]  /*79e0*/  FSEL R12, R12, -INF , !P0 ;  /* 0xff8000000c0c7808 */ /* 0x000fe40004000000 */
[----:B------:R-:W2:Y:S01]  /*79f0*/  MUFU.TANH R13, R13 ;  /* 0x0000000d000d7308 */ /* 0x000ea20000002400 */
[----:B------:R-:W-:-:S04]  /*7a00*/  ISETP.GE.AND P0, PT, R123, R202, PT ;  /* 0x000000ca7b00720c */ /* 0x000fc80003f06270 */
[----:B------:R-:W-:-:S03]  /*7a10*/  ISETP.LT.OR P0, PT, R123, R203, P0 ;  /* 0x000000cb7b00720c */ /* 0x000fc60000701670 */
[----:B------:R-:W-:Y:S01]  /*7a20*/  I2F R109, R109 ;  /* 0x0000006d006d7306 */ /* 0x000fe20000201400 */
[----:B------:R-:W-:Y:S01]  /*7a30*/  FSEL R164, R164, -INF , !P0 ;  /* 0xff800000a4a47808 */ /* 0x000fe20004000000 */
[----:B-1----:R-:W-:Y:S01]  /*7a40*/  IMAD.IADD R65, R204, 0x1, -R36 ;  /* 0x00000001cc417824 */ /* 0x002fe200078e0a24 */
[----:B------:R-:W-:Y:S01]  /*7a50*/  ISETP.GE.AND P0, PT, R115, R205, PT ;  /* 0x000000cd7300720c */ /* 0x000fe20003f06270 */
[----:B---3--:R-:W-:-:S03]  /*7a60*/  FFMA.FTZ R172, R172, -UR17, R55 ;  /* 0x80000011acac7c23 */ /* 0x008fc60008010037 */
[----:B------:R-:W-:Y:S01]  /*7a70*/  ISETP.LT.OR P0, PT, R115, R206, P0 ;  /* 0x000000ce7300720c */ /* 0x000fe20000701670 */
[----:B------:R-:W1:Y:S01]  /*7a80*/  MUFU.TANH R59, R59 ;  /* 0x0000003b003b7308 */ /* 0x000e620000002400 */
[----:B--2---:R-:W-:Y:S01]  /*7a90*/  FFMA.FTZ R13, R121, -UR17, R13 ;  /* 0x80000011790d7c23 */ /* 0x004fe2000801000d */
[----:B------:R-:W-:Y:S02]  /*7aa0*/  IABS R65, R65 ;  /* 0x0000004100417213 */ /* 0x000fe40000000000 */
[----:B------:R-:W-:Y:S02]  /*7ab0*/  FSEL R172, R172, -INF , !P1 ;  /* 0xff800000acac7808 */ /* 0x000fe40004800000 */
[----:B------:R-:W-:Y:S02]  /*7ac0*/  FSEL R13, R13, -INF , !P5 ;  /* 0xff8000000d0d7808 */ /* 0x000fe40006800000 */
[----:B------:R-:W-:Y:S01]  /*7ad0*/  I2F R163, R163 ;  /* 0x000000a300a37306 */ /* 0x000fe20000201400 */
[----:B------:R-:W-:-:S02]  /*7ae0*/  ISETP.GE.AND P5, PT, R120, R202, PT ;  /* 0x000000ca7800720c */ /* 0x000fc40003fa6270 */
[C---:B------:R-:W-:Y:S02]  /*7af0*/  ISETP.GE.AND P1, PT, R115.reuse, R208, PT ;  /* 0x000000d07300720c */ /* 0x040fe40003f26270 */
[----:B------:R-:W-:Y:S02]  /*7b00*/  ISETP.LT.OR P5, PT, R120, R203, P5 ;  /* 0x000000cb7800720c */ /* 0x000fe40002fa1670 */
[----:B------:R-:W-:Y:S01]  /*7b10*/  ISETP.LT.OR P1, PT, R115, R209, P1 ;  /* 0x000000d17300720c */ /* 0x000fe20000f21670 */
[----:B------:R-:W2:Y:S01]  /*7b20*/  MUFU.TANH R16, R15 ;  /* 0x0000000f00107308 */ /* 0x000ea20000002400 */
[----:B-1----:R-:W-:-:S05]  /*7b30*/  FFMA.FTZ R59, R109, -UR17, R59 ;  /* 0x800000116d3b7c23 */ /* 0x002fca000801003b */
[----:B------:R-:W-:Y:S02]  /*7b40*/  FSEL R127, R59, -INF , !P0 ;  /* 0xff8000003b7f7808 */ /* 0x000fe40004000000 */
[----:B------:R-:W-:Y:S01]  /*7b50*/  I2F R113, R113 ;  /* 0x0000007100717306 */ /* 0x000fe20000201400 */
[----:B------:R-:W-:-:S04]  /*7b60*/  ISETP.GE.AND P0, PT, R36, R208, PT ;  /* 0x000000d02400720c */ /* 0x000fc80003f06270 */
[----:B------:R-:W-:-:S03]  /*7b70*/  ISETP.LT.OR P0, PT, R36, R209, P0 ;  /* 0x000000d12400720c */ /* 0x000fc60000701670 */
[----:B------:R-:W1:Y:S01]  /*7b80*/  I2F R171, R171 ;  /* 0x000000ab00ab7306 */ /* 0x000e620000201400 */
[----:B--2---:R-:W-:Y:S02]  /*7b90*/  FFMA.FTZ R130, R163, -UR17, R16 ;  /* 0x80000011a3827c23 */ /* 0x004fe40008010010 */
[----:B------:R-:W-:-:S03]  /*7ba0*/  FMUL.FTZ R16, R97, c[0x0][0x2ec] ;  /* 0x0000bb0061107a20 */ /* 0x000fc60000410000 */
[----:B------:R-:W-:Y:S02]  /*7bb0*/  FSEL R130, R130, -INF , !P5 ;  /* 0xff80000082827808 */ /* 0x000fe40006800000 */
[----:B------:R-:W-:Y:S01]  /*7bc0*/  I2F R162, R162 ;  /* 0x000000a200a27306 */ /* 0x000fe20000201400 */
[----:B------:R-:W-:-:S04]  /*7bd0*/  ISETP.GE.AND P5, PT, R112, R205, PT ;  /* 0x000000cd7000720c */ /* 0x000fc80003fa6270 */
[----:B------:R-:W-:-:S03]  /*7be0*/  ISETP.LT.OR P5, PT, R112, R206, P5 ;  /* 0x000000ce7000720c */ /* 0x000fc60002fa1670 */
[----:B------:R-:W2:Y:S01]  /*7bf0*/  MUFU.TANH R30, R30 ;  /* 0x0000001e001e7308 */ /* 0x000ea20000002400 */
[----:B-1----:R-:W-:-:S05]  /*7c00*/  FFMA.FTZ R171, R171, -UR17, R35 ;  /* 0x80000011abab7c23 */ /* 0x002fca0008010023 */
[----:B------:R-:W-:Y:S02]  /*7c10*/  FSEL R171, R171, -INF , !P6 ;  /* 0xff800000abab7808 */ /* 0x000fe40007000000 */
[----:B------:R-:W-:Y:S01]  /*7c20*/  I2F R111, R111 ;  /* 0x0000006f006f7306 */ /* 0x000fe20000201400 */
[----:B------:R-:W-:-:S04]  /*7c30*/  ISETP.GE.AND P6, PT, R112, R208, PT ;  /* 0x000000d07000720c */ /* 0x000fc80003fc6270 */
[----:B------:R-:W-:-:S03]  /*7c40*/  ISETP.LT.OR P6, PT, R112, R209, P6 ;  /* 0x000000d17000720c */ /* 0x000fc600037c1670 */
[----:B------:R-:W1:Y:S01]  /*7c50*/  MUFU.TANH R22, R22 ;  /* 0x0000001600167308 */ /* 0x000e620000002400 */
[----:B--2---:R-:W-:-:S05]  /*7c60*/  FFMA.FTZ R30, R162, -UR17, R30 ;  /* 0x80000011a21e7c23 */ /* 0x004fca000801001e */
[----:B------:R-:W-:Y:S02]  /*7c70*/  FSEL R109, R30, -INF , !P1 ;  /* 0xff8000001e6d7808 */ /* 0x000fe40004800000 */
[----:B------:R-:W-:Y:S01]  /*7c80*/  I2F R62, R62 ;  /* 0x0000003e003e7306 */ /* 0x000fe20000201400 */
[----:B------:R-:W-:-:S04]  /*7c90*/  ISETP.GE.AND P1, PT, R36, R211, PT ;  /* 0x000000d32400720c */ /* 0x000fc80003f26270 */
[----:B------:R-:W-:-:S03]  /*7ca0*/  ISETP.LT.OR P1, PT, R36, R212, P1 ;  /* 0x000000d42400720c */ /* 0x000fc60000f21670 */
[----:B------:R-:W2:Y:S01]  /*7cb0*/  MUFU.TANH R99, R99 ;  /* 0x0000006300637308 */ /* 0x000ea20000002400 */
[----:B-1----:R-:W-:-:S07]  /*7cc0*/  FFMA.FTZ R22, R111, -UR17, R22 ;  /* 0x800000116f167c23 */ /* 0x002fce0008010016 */
[----:B------:R-:W-:Y:S08]  /*7cd0*/  I2F R160, R160 ;  /* 0x000000a000a07306 */ /* 0x000ff00000201400 */
[----:B------:R1:W3:Y:S01]  /*7ce0*/  MUFU.TANH R14, R10 ;  /* 0x0000000a000e7308 */ /* 0x0002e20000002400 */
[----:B--2---:R-:W-:Y:S01]  /*7cf0*/  FFMA.FTZ R62, R62, -UR17, R99 ;  /* 0x800000113e3e7c23 */ /* 0x004fe20008010063 */
[----:B------:R-:W-:-:S02]  /*7d00*/  FSEL R99, R22, -INF , !P0 ;  /* 0xff80000016637808 */ /* 0x000fc40004000000 */
[----:B------:R-:W-:-:S04]  /*7d10*/  PLOP3.LUT P0, PT, PT, PT, UP0, 0x80, 0x0 ;  /* 0x000000000000781c */ /* 0x000fc80003f0f008 */
[----:B------:R-:W-:Y:S08]  /*7d20*/  I2F R37, R37 ;  /* 0x0000002500257306 */ /* 0x000ff00000201400 */
[----:B------:R-:W-:Y:S01]  /*7d30*/  I2F R7, R7 ;  /* 0x0000000700077306 */ /* 0x000fe20000201400 */
[----:B-1----:R-:W-:Y:S01]  /*7d40*/  FSEL R10, R17, -INF , !P4 ;  /* 0xff800000110a7808 */ /* 0x002fe20006000000 */
[----:B------:R-:W-:Y:S01]  /*7d50*/  FMUL.FTZ R17, R98, c[0x0][0x2ec] ;  /* 0x0000bb0062117a20 */ /* 0x000fe20000410000 */
[----:B------:R-:W-:Y:S01]  /*7d60*/  ISETP.GE.AND P4, PT, R115, R202, PT ;  /* 0x000000ca7300720c */ /* 0x000fe20003f86270 */
[----:B---3--:R-:W-:-:S03]  /*7d70*/  FFMA.FTZ R14, R160, -UR17, R14 ;  /* 0x80000011a00e7c23 */ /* 0x008fc6000801000e */
[----:B------:R-:W-:Y:S01]  /*7d80*/  ISETP.LT.OR P4, PT, R115, R203, P4 ;  /* 0x000000cb7300720c */ /* 0x000fe20002781670 */
[----:B------:R-:W-:Y:S03]  /*7d90*/  I2F R159, R159 ;  /* 0x0000009f009f7306 */ /* 0x000fe60000201400 */
[----:B------:R-:W-:Y:S02]  /*7da0*/  FSEL R118, R14, -INF , !P4 ;  /* 0xff8000000e767808 */ /* 0x000fe40006000000 */
[----:B------:R-:W-:-:S03]  /*7db0*/  ISETP.GE.AND P4, PT, R36, R205, PT ;  /* 0x000000cd2400720c */ /* 0x000fc60003f86270 */
[----:B------:R-:W1:Y:S01]  /*7dc0*/  I2F R158, R158 ;  /* 0x0000009e009e7306 */ /* 0x000e620000201400 */
[----:B------:R-:W-:-:S07]  /*7dd0*/  ISETP.LT.OR P4, PT, R36, R206, P4 ;  /* 0x000000ce2400720c */ /* 0x000fce0002781670 */
[----:B------:R-:W-:Y:S08]  /*7de0*/  I2F R156, R156 ;  /* 0x0000009c009c7306 */ /* 0x000ff00000201400 */
[----:B------:R-:W2:Y:S01]  /*7df0*/  MUFU.TANH R29, R29 ;  /* 0x0000001d001d7308 */ /* 0x000ea20000002400 */
[----:B-1----:R-:W-:-:S05]  /*7e00*/  FFMA.FTZ R34, R158, -UR17, R34 ;  /* 0x800000119e227c23 */ /* 0x002fca0008010022 */
[----:B------:R-:W-:Y:S02]  /*7e10*/  FSEL R124, R34, -INF , !P5 ;  /* 0xff800000227c7808 */ /* 0x000fe40006800000 */
[----:B------:R-:W1:Y:S01]  /*7e20*/  MUFU.TANH R31, R31 ;  /* 0x0000001f001f7308 */ /* 0x000e620000002400 */
[----:B------:R-:W-:-:S04]  /*7e30*/  ISETP.GE.AND P5, PT, R3, R208, PT ;  /* 0x000000d00300720c */ /* 0x000fc80003fa6270 */
[----:B------:R-:W-:-:S03]  /*7e40*/  ISETP.LT.OR P5, PT, R3, R209, P5 ;  /* 0x000000d10300720c */ /* 0x000fc60002fa1670 */
[----:B------:R3:W4:Y:S01]  /*7e50*/  MUFU.TANH R15, R11 ;  /* 0x0000000b000f7308 */ /* 0x0007220000002400 */
[----:B--2---:R-:W-:-:S05]  /*7e60*/  FFMA.FTZ R29, R37, -UR17, R29 ;  /* 0x80000011251d7c23 */ /* 0x004fca000801001d */
[----:B------:R-:W-:Y:S02]  /*7e70*/  FSEL R14, R29, -INF , !P2 ;  /* 0xff8000001d0e7808 */ /* 0x000fe40005000000 */
[----:B------:R-:W2:Y:S01]  /*7e80*/  MUFU.TANH R19, R19 ;  /* 0x0000001300137308 */ /* 0x000ea20000002400 */
[----:B-1----:R-:W-:Y:S01]  /*7e90*/  FFMA.FTZ R31, R159, -UR17, R31 ;  /* 0x800000119f1f7c23 */ /* 0x002fe2000801001f */
[----:B------:R-:W-:-:S04]  /*7ea0*/  ISETP.GE.AND P2, PT, R36, R202, PT ;  /* 0x000000ca2400720c */ /* 0x000fc80003f46270 */
[----:B------:R-:W-:Y:S01]  /*7eb0*/  FSEL R100, R31, -INF , !P6 ;  /* 0xff8000001f647808 */ /* 0x000fe20007000000 */
[----:B---3--:R-:W-:Y:S01]  /*7ec0*/  FFMA.FTZ R11, R113, -UR17, R53 ;  /* 0x80000011710b7c23 */ /* 0x008fe20008010035 */
[----:B------:R-:W-:Y:S01]  /*7ed0*/  I2F R2, R2 ;  /* 0x0000000200027306 */ /* 0x000fe20000201400 */
[----:B----4-:R-:W-:Y:S01]  /*7ee0*/  FFMA.FTZ R15, R156, -UR17, R15 ;  /* 0x800000119c0f7c23 */ /* 0x010fe2000801000f */
[----:B------:R-:W-:Y:S02]  /*7ef0*/  ISETP.GE.AND P6, PT, R3, R211, PT ;  /* 0x000000d30300720c */ /* 0x000fe40003fc6270 */
[----:B------:R-:W-:Y:S02]  /*7f00*/  FSEL R11, R11, -INF , !P3 ;  /* 0xff8000000b0b7808 */ /* 0x000fe40005800000 */
[----:B------:R-:W-:Y:S01]  /*7f10*/  ISETP.GE.AND P3, PT, R112, R202, PT ;  /* 0x000000ca7000720c */ /* 0x000fe20003f66270 */
[----:B--2---:R-:W-:Y:S01]  /*7f20*/  FFMA.FTZ R7, R7, -UR17, R19 ;  /* 0x8000001107077c23 */ /* 0x004fe20008010013 */
[----:B------:R-:W-:Y:S01]  /*7f30*/  I2F R107, R107 ;  /* 0x0000006b006b7306 */ /* 0x000fe20000201400 */
[----:B------:R-:W-:-:S02]  /*7f40*/  ISETP.LT.OR P2, PT, R36, R203, P2 ;  /* 0x000000cb2400720c */ /* 0x000fc40001741670 */
[----:B------:R-:W-:Y:S02]  /*7f50*/  ISETP.LT.OR P3, PT, R112, R203, P3 ;  /* 0x000000cb7000720c */ /* 0x000fe40001f61670 */
[----:B------:R-:W-:Y:S02]  /*7f60*/  FSEL R7, R7, -INF , !P1 ;  /* 0xff80000007077808 */ /* 0x000fe40004800000 */
[----:B------:R-:W-:Y:S01]  /*7f70*/  FSEL R115, R15, -INF , !P3 ;  /* 0xff8000000f737808 */ /* 0x000fe20005800000 */
[----:B------:R-:W-:Y:S01]  /*7f80*/  I2F R65, R65 ;  /* 0x0000004100417306 */ /* 0x000fe20000201400 */
[C---:B------:R-:W-:Y:S02]  /*7f90*/  ISETP.GE.AND P3, PT, R3.reuse, R205, PT ;  /* 0x000000cd0300720c */ /* 0x040fe40003f66270 */
[C---:B------:R-:W-:Y:S02]  /*7fa0*/  ISETP.GE.AND P1, PT, R3.reuse, R202, PT ;  /* 0x000000ca0300720c */ /* 0x040fe40003f26270 */
[----:B------:R-:W-:-:S02]  /*7fb0*/  ISETP.LT.OR P6, PT, R3, R212, P6 ;  /* 0x000000d40300720c */ /* 0x000fc400037c1670 */
[C---:B------:R-:W-:Y:S01]  /*7fc0*/  ISETP.LT.OR P3, PT, R3.reuse, R206, P3 ;  /* 0x000000ce0300720c */ /* 0x040fe20001f61670 */
[----:B------:R-:W-:Y:S01]  /*7fd0*/  I2F R108, R108 ;  /* 0x0000006c006c7306 */ /* 0x000fe20000201400 */
[----:B------:R-:W-:Y:S01]  /*7fe0*/  BAR.SYNC.DEFER_BLOCKING 0x0 ;  /* 0x0000000000007b1d */ /* 0x000fe20000010000 */
[----:B------:R-:W-:-:S04]  /*7ff0*/  ISETP.LT.OR P1, PT, R3, R203, P1 ;  /* 0x000000cb0300720c */ /* 0x000fc80000f21670 */
[----:B------:R-:W-:Y:S02]  /*8000*/  FSEL R111, R62, -INF , !P1 ;  /* 0xff8000003e6f7808 */ /* 0x000fe40004800000 */
[----:B------:R-:W-:Y:S08]  /*8010*/  I2F R106, R106 ;  /* 0x0000006a006a7306 */ /* 0x000ff00000201400 */
[----:B------:R-:W1:Y:S08]  /*8020*/  MUFU.TANH R96, R96 ;  /* 0x0000006000607308 */ /* 0x000e700000002400 */
[----:B------:R-:W2:Y:S08]  /*8030*/  MUFU.TANH R16, R16 ;  /* 0x0000001000107308 */ /* 0x000eb00000002400 */
[----:B------:R-:W3:Y:S01]  /*8040*/  MUFU.TANH R17, R17 ;  /* 0x0000001100117308 */ /* 0x000ee20000002400 */
[----:B-1----:R-:W-:-:S05]  /*8050*/  FFMA.FTZ R96, R107, -UR17, R96 ;  /* 0x800000116b607c23 */ /* 0x002fca0008010060 */
[----:B------:R-:W-:Y:S02]  /*8060*/  FSEL R123, R96, -INF , !P4 ;  /* 0xff800000607b7808 */ /* 0x000fe40006000000 */
[----:B------:R-:W1:Y:S01]  /*8070*/  MUFU.TANH R18, R18 ;  /* 0x0000001200127308 */ /* 0x000e620000002400 */
[----:B--2---:R-:W-:-:S05]  /*8080*/  FFMA.FTZ R16, R106, -UR17, R16 ;  /* 0x800000116a107c23 */ /* 0x004fca0008010010 */
[----:B------:R-:W-:Y:S02]  /*8090*/  FSEL R120, R16, -INF , !P3 ;  /* 0xff80000010787808 */ /* 0x000fe40005800000 */
[----:B------:R-:W2:Y:S01]  /*80a0*/  MUFU.TANH R103, R103 ;  /* 0x0000006700677308 */ /* 0x000ea20000002400 */
[----:B---3--:R-:W-:-:S05]  /*80b0*/  FFMA.FTZ R17, R65, -UR17, R17 ;  /* 0x8000001141117c23 */ /* 0x008fca0008010011 */
[----:B------:R-:W-:Y:S01]  /*80c0*/  FSEL R112, R17, -INF , !P2 ;  /* 0xff80000011707808 */ /* 0x000fe20005000000 */
[----:B-1----:R-:W-:-:S05]  /*80d0*/  FFMA.FTZ R0, R2, -UR17, R18 ;  /* 0x8000001102007c23 */ /* 0x002fca0008010012 */
[----:B------:R-:W-:Y:S01]  /*80e0*/  FSEL R0, R0, -INF , !P6 ;  /* 0xff80000000007808 */ /* 0x000fe20007000000 */
[----:B--2---:R-:W-:-:S05]  /*80f0*/  FFMA.FTZ R98, R108, -UR17, R103 ;  /* 0x800000116c627c23 */ /* 0x004fca0008010067 */
[----:B------:R-:W-:Y:S01]  /*8100*/  FSEL R98, R98, -INF , !P5 ;  /* 0xff80000062627808 */ /* 0x000fe20006800000 */
        /* <DEDUP_REMOVED lines=16> */
[----:B------:R-:W-:Y:S02]  /*8210*/  @!P1 IADD3 R15, P3, R18, UR28, RZ ;  /* 0x0000001c120f9c10 */ /* 0x000fe4000ff7e0ff */
        /* <DEDUP_REMOVED lines=37> */
.L_x_1102:
[----:B------:R-:W-:Y:S05]  /*8470*/  BSYNC B0 ;  /* 0x0000000000007941 */ /* 0x000fea0003800000 */
.L_x_1101:
[----:B------:R-:W0:Y:S02]  /*8480*/  LDGDEPBAR ;  /* 0x00000000000079af */ /* 0x000e240000000000 */
.L_x_1100:
[----:B------:R-:W-:Y:S01]  /*8490*/  FMNMX.FTZ R3, R104, R105, !PT ;  /* 0x0000006968037209 */ /* 0x000fe20007810000 */
[----:B------:R-:W-:Y:S01]  /*84a0*/  UMOV UR7, UR25 ;  /* 0x0000001900077c82 */ /* 0x000fe20008000000 */
        /* <DEDUP_REMOVED lines=31> */
[----:B------:R-:W3:Y:S02]  /*86a0*/  SHFL.BFLY PT, R2, R3, 0x2, 0x1f ;  /* 0x0c401f0003027f89 */ /* 0x000ee400000e0000 */
[----:B---3--:R-:W-:Y:S02]  /*86b0*/  FMNMX.FTZ R2, R3, R2, !PT ;  /* 0x0000000203027209 */ /* 0x008fe40007810000 */
[----:B------:R-:W-:-:S03]  /*86c0*/  FMNMX.FTZ R3, R86, R87, !PT ;  /* 0x0000005756037209 */ /* 0x000fc60007810000 */
[----:B------:R-:W3:Y:S01]  /*86d0*/  SHFL.BFLY PT, R36, R2, 0x1, 0x1f ;  /* 0x0c201f0002247f89 */ /* 0x000ee200000e0000 */
[----:B------:R-:W-:-:S04]  /*86e0*/  FMNMX.FTZ R3, R139, R3, !PT ;  /* 0x000000038b037209 */ /* 0x000fc80007810000 */
[----:B------:R-:W-:-:S04]  /*86f0*/  FMNMX.FTZ R3, R74, R3, !PT ;  /* 0x000000034a037209 */ /* 0x000fc80007810000 */
[----:B------:R-:W-:-:S04]  /*8700*/  FMNMX.FTZ R3, R75, R3, !PT ;  /* 0x000000034b037209 */ /* 0x000fc80007810000 */
[----:B------:R-:W-:-:S04]  /*8710*/  FMNMX.FTZ R3, R141, R3, !PT ;  /* 0x000000038d037209 */ /* 0x000fc80007810000 */
[----:B------:R-:W-:-:S04]  /*8720*/  FMNMX.FTZ R3, R64, R3, !PT ;  /* 0x0000000340037209 */ /* 0x000fc80007810000 */
[----:B------:R-:W-:Y:S02]  /*8730*/  FMNMX.FTZ R3, R63, R3, !PT ;  /* 0x000000033f037209 */ /* 0x000fe40007810000 */
[----:B---3--:R-:W-:Y:S02]  /*8740*/  FMNMX.FTZ R36, R2, R36, !PT ;  /* 0x0000002402247209 */ /* 0x008fe40007810000 */
[----:B------:R-:W-:Y:S02]  /*8750*/  FMNMX.FTZ R3, R151, R3, !PT ;  /* 0x0000000397037209 */ /* 0x000fe40007810000 */
[C---:B------:R-:W-:Y:S01]  /*8760*/  FSETP.NEU.FTZ.AND P1, PT, R36.reuse, -INF , PT ;  /* 0xff8000002400780b */ /* 0x040fe20003f3d000 */
[----:B------:R-:W-:Y:S01]  /*8770*/  FMUL.FTZ R2, R36, c[0x0][0x23c] ;  /* 0x00008f0024027a20 */ /* 0x000fe20000410000 */
[----:B------:R-:W-:-:S04]  /*8780*/  FMNMX.FTZ R3, R152, R3, !PT ;  /* 0x0000000398037209 */ /* 0x000fc80007810000 */
        /* <DEDUP_REMOVED lines=81> */
[----:B------:R-:W3:Y:S01]  /*8ca0*/  MUFU.EX2 R89, R89 ;  /* 0x0000005900597308 */ /* 0x000ee20000000800 */
        /* <DEDUP_REMOVED lines=44> */
[----:B------:R-:W4:Y:S01]  /*8f70*/  SHFL.BFLY PT, R15, R3, 0x2, 0x1f ;  /* 0x0c401f00030f7f89 */ /* 0x000f2200000e0000 */
[----:B------:R-:W-:Y:S01]  /*8f80*/  FMNMX.FTZ R2, R120, R2, !PT ;  /* 0x0000000278027209 */ /* 0x000fe20007810000 */
[----:B------:R-:W-:Y:S01]  /*8f90*/  MUFU.EX2 R59, R59 ;  /* 0x0000003b003b7308 */ /* 0x000fe20000000800 */
[----:B------:R-:W-:-:S02]  /*8fa0*/  FMNMX.FTZ R0, R112, R0, !PT ;  /* 0x0000000070007209 */ /* 0x000fc40007810000 */
[----:B---3--:R-:W-:Y:S01]  /*8fb0*/  F2FP.PACK_AB R134, R89, R90 ;  /* 0x0000005a5986723e */ /* 0x008fe200000000ff */
[----:B------:R-:W3:Y:S01]  /*8fc0*/  SHFL.BFLY PT, R8, R2, 0x2, 0x1f ;  /* 0x0c401f0002087f89 */ /* 0x000ee200000e0000 */
[----:B------:R-:W-:-:S03]  /*8fd0*/  FMNMX.FTZ R0, R111, R0, !PT ;  /* 0x000000006f007209 */ /* 0x000fc60007810000 */
[----:B------:R-:W-:Y:S02]  /*8fe0*/  MUFU.EX2 R58, R58 ;  /* 0x0000003a003a7308 */ /* 0x000fe40000000800 */
[----:B------:R-:W5:Y:S06]  /*8ff0*/  SHFL.BFLY PT, R7, R0, 0x2, 0x1f ;  /* 0x0c401f0000077f89 */ /* 0x000f6c00000e0000 */
[----:B------:R-:W-:Y:S01]  /*9000*/  MUFU.EX2 R57, R57 ;  /* 0x0000003900397308 */ /* 0x000fe20000000800 */
[----:B----4-:R-:W-:-:S07]  /*9010*/  FMNMX.FTZ R15, R3, R15, !PT ;  /* 0x0000000f030f7209 */ /* 0x010fce0007810000 */
[----:B------:R-:W-:Y:S01]  /*9020*/  MUFU.EX2 R56, R56 ;  /* 0x0000003800387308 */ /* 0x000fe20000000800 */
[----:B------:R-:W4:Y:S01]  /*9030*/  SHFL.BFLY PT, R3, R15, 0x1, 0x1f ;  /* 0x0c201f000f037f89 */ /* 0x000f2200000e0000 */
[----:B---3--:R-:W-:-:S06]  /*9040*/  FMNMX.FTZ R2, R2, R8, !PT ;  /* 0x0000000802027209 */ /* 0x008fcc0007810000 */
[----:B------:R-:W-:Y:S01]  /*9050*/  MUFU.EX2 R55, R55 ;  /* 0x0000003700377308 */ /* 0x000fe20000000800 */
[----:B------:R-:W3:Y:S01]  /*9060*/  SHFL.BFLY PT, R8, R2, 0x1, 0x1f ;  /* 0x0c201f0002087f89 */ /* 0x000ee200000e0000 */
[----:B-----5:R-:W-:-:S05]  /*9070*/  FMNMX.FTZ R0, R0, R7, !PT ;  /* 0x0000000700007209 */ /* 0x020fca0007810000 */
[----:B------:R-:W5:Y:S01]  /*9080*/  SHFL.BFLY PT, R7, R0, 0x1, 0x1f ;  /* 0x0c201f0000077f89 */ /* 0x000f6200000e0000 */
[----:B------:R-:W-:Y:S08]  /*9090*/  MUFU.EX2 R54, R54 ;  /* 0x0000003600367308 */ /* 0x000ff00000000800 */
[----:B------:R-:W-:Y:S01]  /*90a0*/  MUFU.EX2 R53, R53 ;  /* 0x0000003500357308 */ /* 0x000fe20000000800 */
[----:B----4-:R-:W-:-:S02]  /*90b0*/  FMNMX.FTZ R3, R15, R3, !PT ;  /* 0x000000030f037209 */ /* 0x010fc40007810000 */
[----:B------:R-:W-:Y:S02]  /*90c0*/  LDSM.16.MT88.4 R12, [R192+0x4400] ;  /* 0x00440000c00c783b */ /* 0x000fe40000004200 */
[C---:B------:R-:W-:Y:S01]  /*90d0*/  FSETP.NEU.FTZ.AND P1, PT, R3.reuse, -INF , PT ;  /* 0xff8000000300780b */ /* 0x040fe20003f3d000 */
[----:B------:R-:W-:Y:S01]  /*90e0*/  FMUL.FTZ R106, R3, c[0x0][0x23c] ;  /* 0x00008f00036a7a20 */ /* 0x000fe20000410000 */
[----:B---3--:R-:W-:Y:S01]  /*90f0*/  FMNMX.FTZ R2, R2, R8, !PT ;  /* 0x0000000802027209 */ /* 0x008fe20007810000 */
[----:B------:R-:W-:Y:S03]  /*9100*/  MUFU.EX2 R52, R52 ;  /* 0x0000003400347308 */ /* 0x000fe60000000800 */
[----:B------:R-:W-:Y:S01]  /*9110*/  FSEL R106, R106, RZ, P1 ;  /* 0x000000ff6a6a7208 */ /* 0x000fe20000800000 */
[----:B------:R-:W-:Y:S01]  /*9120*/  FMUL.FTZ R121, R2, c[0x0][0x23c] ;  /* 0x00008f0002797a20 */ /* 0x000fe20000410000 */
[----:B-----5:R-:W-:-:S02]  /*9130*/  FMNMX.FTZ R0, R0, R7, !PT ;  /* 0x0000000700007209 */ /* 0x020fc40007810000 */
[----:B------:R-:W-:Y:S01]  /*9140*/  FSETP.NEU.FTZ.AND P1, PT, R2, -INF , PT ;  /* 0xff8000000200780b */ /* 0x000fe20003f3d000 */
[--C-:B-1----:R-:W-:Y:S01]  /*9150*/  FFMA.FTZ R30, R191, c[0x0][0x23c], -R106.reuse ;  /* 0x00008f00bf1e7a23 */ /* 0x102fe2000001086a */
[----:B------:R-:W-:Y:S01]  /*9160*/  LEA R191, R4, R192, 0x1 ;  /* 0x000000c004bf7211 */ /* 0x000fe200078e08ff */
[----:B------:R-:W-:Y:S01]  /*9170*/  FMUL.FTZ R113, R0, c[0x0][0x23c] ;  /* 0x00008f0000717a20 */ /* 0x000fe20000410000 */
[----:B------:R-:W-:Y:S01]  /*9180*/  FSEL R121, R121, RZ, P1 ;  /* 0x000000ff79797208 */ /* 0x000fe20000800000 */
[--C-:B------:R-:W-:Y:S01]  /*9190*/  FFMA.FTZ R67, R64, c[0x0][0x23c], -R106.reuse ;  /* 0x00008f0040437a23 */ /* 0x100fe2000001086a */
[----:B------:R-:W-:Y:S01]  /*91a0*/  FSETP.NEU.FTZ.AND P1, PT, R0, -INF , PT ;  /* 0xff8000000000780b */ /* 0x000fe20003f3d000 */
[--C-:B------:R-:W-:Y:S01]  /*91b0*/  FFMA.FTZ R64, R63, c[0x0][0x23c], -R106.reuse ;  /* 0x00008f003f407a23 */ /* 0x100fe2000001086a */
[----:B------:R-:W-:Y:S01]  /*91c0*/  LDSM.16.MT88.4 R8, [R191+0x4400] ;  /* 0x00440000bf08783b */ /* 0x000fe20000004200 */
[--C-:B------:R-:W-:Y:S01]  /*91d0*/  FFMA.FTZ R63, R151, c[0x0][0x23c], -R106.reuse ;  /* 0x00008f00973f7a23 */ /* 0x100fe2000001086a */
[----:B------:R-:W-:Y:S01]  /*91e0*/  FSEL R113, R113, RZ, P1 ;  /* 0x000000ff71717208 */ /* 0x000fe20000800000 */
[--C-:B------:R-:W-:Y:S01]  /*91f0*/  FFMA.FTZ R29, R149, c[0x0][0x23c], -R106.reuse ;  /* 0x00008f00951d7a23 */ /* 0x100fe2000001086a */
[----:B--2---:R-:W-:Y:S01]  /*9200*/  LDSM.16.MT88.4 R16, [R191+0x4800] ;  /* 0x00480000bf10783b */ /* 0x004fe20000004200 */
[----:B------:R-:W-:Y:S01]  /*9210*/  FFMA.FTZ R28, R148, c[0x0][0x23c], -R106 ;  /* 0x00008f00941c7a23 */ /* 0x000fe2000001086a */
[----:B------:R-:W-:Y:S01]  /*9220*/  MUFU.EX2 R67, R67 ;  /* 0x0000004300437308 */ /* 0x000fe20000000800 */
[--C-:B------:R-:W-:Y:S01]  /*9230*/  FFMA.FTZ R93, R6, c[0x0][0x23c], -R113.reuse ;  /* 0x00008f00065d7a23 */ /* 0x100fe20000010871 */
[----:B------:R-:W1:Y:S01]  /*9240*/  LDSM.16.MT88.4 R148, [R192+0x4000] ;  /* 0x00400000c094783b */ /* 0x000e620000004200 */
[----:B------:R-:W-:-:S02]  /*9250*/  FFMA.FTZ R94, R5, c[0x0][0x23c], -R113 ;  /* 0x00008f00055e7a23 */ /* 0x000fc40000010871 */
[----:B------:R-:W-:Y:S01]  /*9260*/  FFMA.FTZ R105, R86, c[0x0][0x23c], -R106 ;  /* 0x00008f0056697a23 */ /* 0x000fe2000001086a */
[----:B------:R-:W2:Y:S01]  /*9270*/  LDSM.16.MT88.4 R4, [R191+0x4000] ;  /* 0x00400000bf04783b */ /* 0x000ea20000004200 */
[--C-:B------:R-:W-:Y:S01]  /*9280*/  FFMA.FTZ R103, R85, c[0x0][0x23c], -R121.reuse ;  /* 0x00008f0055677a23 */ /* 0x100fe20000010879 */
[----:B------:R-:W-:Y:S01]  /*9290*/  MUFU.EX2 R93, R93 ;  /* 0x0000005d005d7308 */ /* 0x000fe20000000800 */
[--C-:B------:R-:W-:Y:S02]  /*92a0*/  FFMA.FTZ R102, R80, c[0x0][0x23c], -R121.reuse ;  /* 0x00008f0050667a23 */ /* 0x100fe40000010879 */
[--C-:B------:R-:W-:Y:S02]  /*92b0*/  FFMA.FTZ R86, R82, c[0x0][0x23c], -R121.reuse ;  /* 0x00008f0052567a23 */ /* 0x100fe40000010879 */
[----:B------:R-:W-:Y:S01]  /*92c0*/  FFMA.FTZ R85, R132, c[0x0][0x23c], -R121 ;  /* 0x00008f0084557a23 */ /* 0x000fe20000010879 */
[----:B------:R-:W-:Y:S01]  /*92d0*/  F2FP.PACK_AB R132, R107, R108 ;  /* 0x0000006c6b84723e */ /* 0x000fe200000000ff */
[--C-:B------:R-:W-:Y:S01]  /*92e0*/  FFMA.FTZ R91, R79, c[0x0][0x23c], -R113.reuse ;  /* 0x00008f004f5b7a23 */ /* 0x100fe20000010871 */
[----:B------:R-:W-:Y:S01]  /*92f0*/  MUFU.EX2 R103, R103 ;  /* 0x0000006700677308 */ /* 0x000fe20000000800 */
[----:B------:R-:W-:-:S02]  /*9300*/  FFMA.FTZ R80, R72, c[0x0][0x23c], -R113 ;  /* 0x00008f0048507a23 */ /* 0x000fc40000010871 */
[--C-:B------:R-:W-:Y:S02]  /*9310*/  FFMA.FTZ R104, R87, c[0x0][0x23c], -R106.reuse ;  /* 0x00008f0057687a23 */ /* 0x100fe4000001086a */
[--C-:B------:R-:W-:Y:S02]  /*9320*/  FFMA.FTZ R88, R139, c[0x0][0x23c], -R106.reuse ;  /* 0x00008f008b587a23 */ /* 0x100fe4000001086a */
[----:B------:R-:W-:Y:S01]  /*9330*/  FFMA.FTZ R87, R74, c[0x0][0x23c], -R106 ;  /* 0x00008f004a577a23 */ /* 0x000fe2000001086a */
[----:B------:R-:W3:Y:S01]  /*9340*/  MUFU.EX2 R102, R102 ;  /* 0x0000006600667308 */ /* 0x000ee20000000800 */
[----:B------:R-:W-:Y:S02]  /*9350*/  FFMA.FTZ R72, R71, c[0x0][0x23c], -R121 ;  /* 0x00008f0047487a23 */ /* 0x000fe40000010879 */
[----:B------:R-:W-:Y:S02]  /*9360*/  FFMA.FTZ R79, R70, c[0x0][0x23c], -R113 ;  /* 0x00008f00464f7a23 */ /* 0x000fe40000010871 */
[----:B------:R-:W-:-:S02]  /*9370*/  FFMA.FTZ R71, R66, c[0x0][0x23c], -R121 ;  /* 0x00008f0042477a23 */ /* 0x000fc40000010879 */
[----:B------:R-:W-:Y:S01]  /*9380*/  FFMA.FTZ R70, R78, c[0x0][0x23c], -R113 ;  /* 0x00008f004e467a23 */ /* 0x000fe20000010871 */
[----:B------:R-:W-:Y:S01]  /*9390*/  MUFU.EX2 R86, R86 ;  /* 0x0000005600567308 */ /* 0x000fe20000000800 */
[--C-:B------:R-:W-:Y:S02]  /*93a0*/  FFMA.FTZ R81, R81, c[0x0][0x23c], -R121.reuse ;  /* 0x00008f0051517a23 */ /* 0x100fe40000010879 */
[----:B------:R-:W-:Y:S02]  /*93b0*/  FFMA.FTZ R66, R133, c[0x0][0x23c], -R121 ;  /* 0x00008f0085427a23 */ /* 0x000fe40000010879 */
[--C-:B------:R-:W-:Y:S02]  /*93c0*/  FFMA.FTZ R82, R73, c[0x0][0x23c], -R113.reuse ;  /* 0x00008f0049527a23 */ /* 0x100fe40000010871 */
[----:B------:R-:W-:Y:S01]  /*93d0*/  FFMA.FTZ R78, R144, c[0x0][0x23c], -R113 ;  /* 0x00008f00904e7a23 */ /* 0x000fe20000010871 */
[----:B------:R-:W4:Y:S01]  /*93e0*/  MUFU.EX2 R85, R85 ;  /* 0x0000005500557308 */ /* 0x000f220000000800 */
[----:B---3--:R-:W-:Y:S01]  /*93f0*/  F2FP.PACK_AB R136, R102, R103 ;  /* 0x000000676688723e */ /* 0x008fe200000000ff */
[----:B------:R-:W-:-:S02]  /*9400*/  FFMA.FTZ R74, R141, c[0x0][0x23c], -R106 ;  /* 0x00008f008d4a7a23 */ /* 0x000fc4000001086a */
[--C-:B------:R-:W-:Y:S02]  /*9410*/  FFMA.FTZ R37, R152, c[0x0][0x23c], -R106.reuse ;  /* 0x00008f0098257a23 */ /* 0x100fe4000001086a */
[--C-:B------:R-:W-:Y:S02]  /*9420*/  FFMA.FTZ R35, R153, c[0x0][0x23c], -R106.reuse ;  /* 0x00008f0099237a23 */ /* 0x100fe4000001086a */
[----:B------:R-:W3:Y:S01]  /*9430*/  MUFU.EX2 R94, R94 ;  /* 0x0000005e005e7308 */ /* 0x000ee20000000800 */
[--C-:B------:R-:W-:Y:S02]  /*9440*/  FFMA.FTZ R34, R154, c[0x0][0x23c], -R106.reuse ;  /* 0x00008f009a227a23 */ /* 0x100fe4000001086a */
[--C-:B------:R-:W-:Y:S02]  /*9450*/  FFMA.FTZ R33, R155, c[0x0][0x23c], -R106.reuse ;  /* 0x00008f009b217a23 */ /* 0x100fe4000001086a */
[--C-:B------:R-:W-:Y:S02]  /*9460*/  FFMA.FTZ R32, R157, c[0x0][0x23c], -R106.reuse ;  /* 0x00008f009d207a23 */ /* 0x100fe4000001086a */
[--C-:B------:R-:W-:Y:S01]  /*9470*/  FFMA.FTZ R26, R143, c[0x0][0x23c], -R106.reuse ;  /* 0x00008f008f1a7a23 */ /* 0x100fe2000001086a */
[----:B------:R-:W-:Y:S01]  /*9480*/  MUFU.EX2 R91, R91 ;  /* 0x0000005b005b7308 */ /* 0x000fe20000000800 */
[----:B----4-:R-:W-:Y:S01]  /*9490*/  F2FP.PACK_AB R138, R85, R86 ;  /* 0x00000056558a723e */ /* 0x010fe200000000ff */
[----:B------:R-:W-:-:S02]  /*94a0*/  FFMA.FTZ R75, R75, c[0x0][0x23c], -R106 ;  /* 0x00008f004b4b7a23 */ /* 0x000fc4000001086a */
[--C-:B------:R-:W-:Y:S02]  /*94b0*/  FFMA.FTZ R31, R161, c[0x0][0x23c], -R106.reuse ;  /* 0x00008f00a11f7a23 */ /* 0x100fe4000001086a */
[--C-:B------:R-:W-:Y:S02]  /*94c0*/  FFMA.FTZ R27, R146, c[0x0][0x23c], -R106.reuse ;  /* 0x00008f00921b7a23 */ /* 0x100fe4000001086a */
[----:B------:R-:W4:Y:S01]  /*94d0*/  MUFU.EX2 R80, R80 ;  /* 0x0000005000507308 */ /* 0x000f220000000800 */
[----:B---3--:R-:W-:Y:S01]  /*94e0*/  F2FP.PACK_AB R137, R94, R93 ;  /* 0x0000005d5e89723e */ /* 0x008fe200000000ff */
[--C-:B------:R-:W-:Y:S02]  /*94f0*/  FFMA.FTZ R25, R24, c[0x0][0x23c], -R106.reuse ;  /* 0x00008f0018197a23 */ /* 0x100fe4000001086a */
[--C-:B------:R-:W-:Y:S02]  /*9500*/  FFMA.FTZ R24, R21, c[0x0][0x23c], -R106.reuse ;  /* 0x00008f0015187a23 */ /* 0x100fe4000001086a */
[----:B------:R-:W-:-:S02]  /*9510*/  FFMA.FTZ R73, R20, c[0x0][0x23c], -R106 ;  /* 0x00008f0014497a23 */ /* 0x000fc4000001086a */
[----:B------:R-:W-:Y:S01]  /*9520*/  MUFU.EX2 R105, R105 ;  /* 0x0000006900697308 */ /* 0x000fe20000000800 */
[----:B------:R-:W3:Y:S01]  /*9530*/  LDSM.16.MT88.4 R20, [R192+0x4800] ;  /* 0x00480000c014783b */ /* 0x000ee20000004200 */
[--C-:B------:R-:W-:Y:S02]  /*9540*/  FFMA.FTZ R84, R84, c[0x0][0x23c], -R121.reuse ;  /* 0x00008f0054547a23 */ /* 0x100fe40000010879 */
[--C-:B------:R-:W-:Y:S02]  /*9550*/  FFMA.FTZ R83, R83, c[0x0][0x23c], -R121.reuse ;  /* 0x00008f0053537a23 */ /* 0x100fe40000010879 */
[--C-:B------:R-:W-:Y:S02]  /*9560*/  FFMA.FTZ R92, R226, c[0x0][0x23c], -R121.reuse ;  /* 0x00008f00e25c7a23 */ /* 0x100fe40000010879 */
[----:B------:R-:W5:Y:S01]  /*9570*/  MUFU.EX2 R104, R104 ;  /* 0x0000006800687308 */ /* 0x000f620000000800 */
[----:B----4-:R-:W-:Y:S01]  /*9580*/  F2FP.PACK_AB R139, R80, R91 ;  /* 0x0000005b508b723e */ /* 0x010fe200000000ff */
[----:B------:R-:W-:-:S02]  /*9590*/  FFMA.FTZ R95, R225, c[0x0][0x23c], -R121 ;  /* 0x00008f00e15f7a23 */ /* 0x000fc40000010879 */
[--C-:B------:R-:W-:Y:S02]  /*95a0*/  FFMA.FTZ R97, R224, c[0x0][0x23c], -R113.reuse ;  /* 0x00008f00e0617a23 */ /* 0x100fe40000010871 */
[--C-:B------:R-:W-:Y:S02]  /*95b0*/  FFMA.FTZ R96, R223, c[0x0][0x23c], -R113.reuse ;  /* 0x00008f00df607a23 */ /* 0x100fe40000010871 */
[----:B------:R-:W-:Y:S01]  /*95c0*/  MUFU.EX2 R88, R88 ;  /* 0x0000005800587308 */ /* 0x000fe20000000800 */
[----:B-1----:R-:W-:Y:S01]  /*95d0*/  HMMA.16816.F32 R156, R136, R148, RZ ;  /* 0x00000094889c723c */ /* 0x002fe200000018ff */
[--C-:B------:R-:W-:Y:S02]  /*95e0*/  FFMA.FTZ R101, R114, c[0x0][0x23c], -R113.reuse ;  /* 0x00008f0072657a23 */ /* 0x100fe40000010871 */
[----:B------:R-:W-:Y:S02]  /*95f0*/  FFMA.FTZ R110, R110, c[0x0][0x23c], -R113 ;  /* 0x00008f006e6e7a23 */ /* 0x000fe40000010871 */
[----:B------:R-:W-:-:S02]  /*9600*/  FFMA.FTZ R116, R116, c[0x0][0x23c], -R121 ;  /* 0x00008f0074747a23 */ /* 0x000fc40000010879 */
[----:B------:R-:W1:Y:S01]  /*9610*/  MUFU.EX2 R87, R87 ;  /* 0x0000005700577308 */ /* 0x000e620000000800 */
[C---:B--2---:R-:W-:Y:S01]  /*9620*/  HMMA.16816.F32 R140, R136.reuse, R4, RZ ;  /* 0x00000004888c723c */ /* 0x044fe200000018ff */
[----:B-----5:R-:W-:Y:S01]  /*9630*/  F2FP.PACK_AB R133, R104, R105 ;  /* 0x000000696885723e */ /* 0x020fe200000000ff */
[--C-:B------:R-:W-:Y:S02]  /*9640*/  FFMA.FTZ R117, R117, c[0x0][0x23c], -R121.reuse ;  /* 0x00008f0075757a23 */ /* 0x100fe40000010879 */
[--C-:B------:R-:W-:Y:S02]  /*9650*/  FFMA.FTZ R119, R119, c[0x0][0x23c], -R121.reuse ;  /* 0x00008f0077777a23 */ /* 0x100fe40000010879 */
[----:B------:R-:W-:Y:S01]  /*9660*/  FFMA.FTZ R122, R122, c[0x0][0x23c], -R121 ;  /* 0x00008f007a7a7a23 */ /* 0x000fe20000010879 */
[----:B------:R-:W-:Y:S01]  /*9670*/  MUFU.EX2 R81, R81 ;  /* 0x0000005100517308 */ /* 0x000fe20000000800 */
[----:B------:R-:W-:Y:S01]  /*9680*/  HMMA.16816.F32 R152, R136, R150, RZ ;  /* 0x000000968898723c */ /* 0x000fe200000018ff */
[----:B------:R-:W-:-:S02]  /*9690*/  FFMA.FTZ R126, R126, c[0x0][0x23c], -R113 ;  /* 0x00008f007e7e7a23 */ /* 0x000fc40000010871 */
[--C-:B------:R-:W-:Y:S02]  /*96a0*/  FFMA.FTZ R125, R125, c[0x0][0x23c], -R113.reuse ;  /* 0x00008f007d7d7a23 */ /* 0x100fe40000010871 */
[--C-:B------:R-:W-:Y:S01]  /*96b0*/  FFMA.FTZ R129, R129, c[0x0][0x23c], -R113.reuse ;  /* 0x00008f0081817a23 */ /* 0x100fe20000010871 */
[----:B-1----:R-:W-:Y:S02]  /*96c0*/  F2FP.PACK_AB R135, R87, R88 ;  /* 0x000000585787723e */ /* 0x002fe400000000ff */
[----:B------:R-:W-:Y:S01]  /*96d0*/  HMMA.16816.F32 R136, R136, R6, RZ ;  /* 0x000000068888723c */ /* 0x000fe200000018ff */
[----:B------:R-:W1:Y:S01]  /*96e0*/  MUFU.EX2 R72, R72 ;  /* 0x0000004800487308 */ /* 0x000e620000000800 */
[----:B------:R-:W-:Y:S02]  /*96f0*/  FFMA.FTZ R131, R131, c[0x0][0x23c], -R113 ;  /* 0x00008f0083837a23 */ /* 0x000fe40000010871 */
[--C-:B------:R-:W-:Y:S02]  /*9700*/  FFMA.FTZ R168, R168, c[0x0][0x23c], -R121.reuse ;  /* 0x00008f00a8a87a23 */ /* 0x100fe40000010879 */
[----:B------:R-:W-:-:S02]  /*9710*/  FFMA.FTZ R169, R169, c[0x0][0x23c], -R121 ;  /* 0x00008f00a9a97a23 */ /* 0x000fc40000010879 */
[C---:B------:R-:W-:Y:S01]  /*9720*/  HMMA.16816.F32 R160, R132.reuse, R148, RZ ;  /* 0x0000009484a0723c */ /* 0x040fe200000018ff */
[----:B------:R-:W-:Y:S01]  /*9730*/  MUFU.EX2 R71, R71 ;  /* 0x0000004700477308 */ /* 0x000fe20000000800 */
[--C-:B------:R-:W-:Y:S02]  /*9740*/  FFMA.FTZ R170, R170, c[0x0][0x23c], -R121.reuse ;  /* 0x00008f00aaaa7a23 */ /* 0x100fe40000010879 */
[----:B------:R-:W-:Y:S02]  /*9750*/  FFMA.FTZ R173, R173, c[0x0][0x23c], -R121 ;  /* 0x00008f00adad7a23 */ /* 0x000fe40000010879 */
[--C-:B------:R-:W-:Y:S02]  /*9760*/  FFMA.FTZ R178, R178, c[0x0][0x23c], -R113.reuse ;  /* 0x00008f00b2b27a23 */ /* 0x100fe40000010871 */
[----:B------:R-:W-:Y:S01]  /*9770*/  HMMA.16816.F32 R148, R132, R150, RZ ;  /* 0x000000968494723c */ /* 0x000fe200000018ff */
[----:B------:R-:W2:Y:S01]  /*9780*/  MUFU.EX2 R66, R66 ;  /* 0x0000004200427308 */ /* 0x000ea20000000800 */
[----:B------:R-:W-:-:S02]  /*9790*/  FFMA.FTZ R177, R177, c[0x0][0x23c], -R113 ;  /* 0x00008f00b1b17a23 */ /* 0x000fc40000010871 */
[--C-:B------:R-:W-:Y:S02]  /*97a0*/  FFMA.FTZ R181, R181, c[0x0][0x23c], -R113.reuse ;  /* 0x00008f00b5b57a23 */ /* 0x100fe40000010871 */
[----:B------:R-:W-:Y:S02]  /*97b0*/  FFMA.FTZ R183, R183, c[0x0][0x23c], -R113 ;  /* 0x00008f00b7b77a23 */ /* 0x000fe40000010871 */
[C---:B------:R-:W-:Y:S01]  /*97c0*/  HMMA.16816.F32 R144, R132.reuse, R4, RZ ;  /* 0x000000048490723c */ /* 0x040fe200000018ff */
[----:B------:R-:W-:Y:S01]  /*97d0*/  MUFU.EX2 R79, R79 ;  /* 0x0000004f004f7308 */ /* 0x000fe20000000800 */
[----:B------:R-:W-:Y:S02]  /*97e0*/  FADD.FTZ R107, R108, R107 ;  /* 0x0000006b6c6b7221 */ /* 0x000fe40000010000 */
[----:B------:R-:W-:Y:S02]  /*97f0*/  FADD.FTZ R104, R105, R104 ;  /* 0x0000006869687221 */ /* 0x000fe40000010000 */
[----:B------:R-:W-:Y:S01]  /*9800*/  FADD.FTZ R102, R103, R102 ;  /* 0x0000006667667221 */ /* 0x000fe20000010000 */
[----:B-1----:R-:W-:Y:S01]  /*9810*/  F2FP.PACK_AB R4, R72, R81 ;  /* 0x000000514804723e */ /* 0x002fe200000000ff */
[----:B------:R-:W-:Y:S01]  /*9820*/  HMMA.16816.F32 R132, R132, R6, RZ ;  /* 0x000000068484723c */ /* 0x000fe200000018ff */
[----:B------:R-:W1:Y:S01]  /*9830*/  MUFU.EX2 R70, R70 ;  /* 0x0000004600467308 */ /* 0x000e620000000800 */
[----:B------:R-:W-:-:S02]  /*9840*/  FADD.FTZ R93, R93, R94 ;  /* 0x0000005e5d5d7221 */ /* 0x000fc40000010000 */
[----:B------:R-:W-:Y:S02]  /*9850*/  FADD.FTZ R107, R90, R107 ;  /* 0x0000006b5a6b7221 */ /* 0x000fe40000010000 */
        /* <DEDUP_REMOVED lines=8> */
[----:B------:R-:W2:Y:S01]  /*98e0*/  MUFU.EX2 R78, R78 ;  /* 0x0000004e004e7308 */ /* 0x000ea20000000800 */
[----:B-1----:R-:W-:Y:S01]  /*98f0*/  F2FP.PACK_AB R5, R70, R79 ;  /* 0x0000004f4605723e */ /* 0x002fe200000000ff */
[----:B------:R-:W-:Y:S02]  /*9900*/  FADD.FTZ R91, R80, R91 ;  /* 0x0000005b505b7221 */ /* 0x000fe40000010000 */
[----:B------:R-:W-:Y:S02]  /*9910*/  FADD.FTZ R89, R77, R89 ;  /* 0x000000594d597221 */ /* 0x000fe40000010000 */
[----:B------:R-:W-:Y:S02]  /*9920*/  FADD.FTZ R85, R81, R85 ;  /* 0x0000005551557221 */ /* 0x000fe40000010000 */
[----:B------:R-:W1:Y:S01]  /*9930*/  MUFU.EX2 R75, R75 ;  /* 0x0000004b004b7308 */ /* 0x000e620000000800 */
[----:B------:R-:W-:-:S02]  /*9940*/  FADD.FTZ R91, R79, R91 ;  /* 0x0000005b4f5b7221 */ /* 0x000fc40000010000 */
[----:B------:R-:W-:Y:S02]  /*9950*/  FADD.FTZ R89, R76, R89 ;  /* 0x000000594c597221 */ /* 0x000fe40000010000 */
[----:B------:R-:W-:Y:S02]  /*9960*/  FADD.FTZ R85, R72, R85 ;  /* 0x0000005548557221 */ /* 0x000fe40000010000 */
[----:B------:R-:W-:Y:S01]  /*9970*/  FADD.FTZ R91, R70, R91 ;  /* 0x0000005b465b7221 */ /* 0x000fe20000010000 */
[----:B------:R-:W4:Y:S01]  /*9980*/  MUFU.EX2 R74, R74 ;  /* 0x0000004a004a7308 */ /* 0x000f220000000800 */
[----:B--2---:R-:W-:Y:S01]  /*9990*/  F2FP.PACK_AB R7, R78, R82 ;  /* 0x000000524e07723e */ /* 0x004fe200000000ff */
[--C-:B------:R-:W-:Y:S02]  /*99a0*/  FFMA.FTZ R221, R221, c[0x0][0x23c], -R121.reuse ;  /* 0x00008f00dddd7a23 */ /* 0x100fe40000010879 */
[--C-:B------:R-:W-:Y:S02]  /*99b0*/  FFMA.FTZ R222, R222, c[0x0][0x23c], -R121.reuse ;  /* 0x00008f00dede7a23 */ /* 0x100fe40000010879 */
[----:B------:R-:W-:-:S02]  /*99c0*/  FFMA.FTZ R220, R220, c[0x0][0x23c], -R121 ;  /* 0x00008f00dcdc7a23 */ /* 0x000fc40000010879 */
[----:B------:R-:W2:Y:S01]  /*99d0*/  MUFU.EX2 R64, R64 ;  /* 0x0000004000407308 */ /* 0x000ea20000000800 */
[C---:B------:R-:W-:Y:S01]  /*99e0*/  HMMA.16816.F32 R156, R4.reuse, R12, R156 ;  /* 0x0000000c049c723c */ /* 0x040fe2000000189c */
[----:B-1----:R-:W-:Y:S02]  /*99f0*/  FADD.FTZ R87, R75, R87 ;  /* 0x000000574b577221 */ /* 0x002fe40000010000 */
[----:B------:R-:W-:Y:S02]  /*9a00*/  FFMA.FTZ R219, R219, c[0x0][0x23c], -R121 ;  /* 0x00008f00dbdb7a23 */ /* 0x000fe40000010879 */
[----:B------:R-:W-:Y:S02]  /*9a10*/  FFMA.FTZ R213, R213, c[0x0][0x23c], -R113 ;  /* 0x00008f00d5d57a23 */ /* 0x000fe40000010871 */
[----:B------:R-:W1:Y:S01]  /*9a20*/  MUFU.EX2 R84, R84 ;  /* 0x0000005400547308 */ /* 0x000e620000000800 */
[----:B------:R-:W-:Y:S01]  /*9a30*/  HMMA.16816.F32 R140, R4, R8, R140 ;  /* 0x00000008048c723c */ /* 0x000fe2000000188c */
[----:B----4-:R-:W-:-:S02]  /*9a40*/  FADD.FTZ R87, R74, R87 ;  /* 0x000000574a577221 */ /* 0x010fc40000010000 */
[--C-:B------:R-:W-:Y:S02]  /*9a50*/  FFMA.FTZ R182, R182, c[0x0][0x23c], -R113.reuse ;  /* 0x00008f00b6b67a23 */ /* 0x100fe40000010871 */
[--C-:B------:R-:W-:Y:S02]  /*9a60*/  FFMA.FTZ R179, R179, c[0x0][0x23c], -R113.reuse ;  /* 0x00008f00b3b37a23 */ /* 0x100fe40000010871 */
[----:B------:R-:W4:Y:S01]  /*9a70*/  MUFU.EX2 R83, R83 ;  /* 0x0000005300537308 */ /* 0x000f220000000800 */
[----:B------:R-:W-:Y:S01]  /*9a80*/  HMMA.16816.F32 R152, R4, R14, R152 ;  /* 0x0000000e0498723c */ /* 0x000fe20000001898 */
[----:B------:R-:W-:Y:S02]  /*9a90*/  FFMA.FTZ R174, R174, c[0x0][0x23c], -R113 ;  /* 0x00008f00aeae7a23 */ /* 0x000fe40000010871 */
[----:B------:R-:W-:Y:S02]  /*9aa0*/  FADD.FTZ R89, R69, R89 ;  /* 0x0000005945597221 */ /* 0x000fe40000010000 */
[----:B------:R-:W-:-:S02]  /*9ab0*/  FADD.FTZ R87, R67, R87 ;  /* 0x0000005743577221 */ /* 0x000fc40000010000 */
[----:B------:R-:W5:Y:S01]  /*9ac0*/  MUFU.EX2 R92, R92 ;  /* 0x0000005c005c7308 */ /* 0x000f620000000800 */
[----:B------:R-:W-:Y:S01]  /*9ad0*/  HMMA.16816.F32 R136, R4, R10, R136 ;  /* 0x0000000a0488723c */ /* 0x000fe20000001888 */
[----:B------:R-:W-:Y:S02]  /*9ae0*/  FADD.FTZ R85, R71, R85 ;  /* 0x0000005547557221 */ /* 0x000fe40000010000 */
[----:B------:R-:W-:Y:S02]  /*9af0*/  FADD.FTZ R91, R82, R91 ;  /* 0x0000005b525b7221 */ /* 0x000fe40000010000 */
[----:B------:R-:W-:Y:S02]  /*9b00*/  FADD.FTZ R89, R68, R89 ;  /* 0x0000005944597221 */ /* 0x000fe40000010000 */
[----:B------:R-:W-:Y:S01]  /*9b10*/  MUFU.EX2 R95, R95 ;  /* 0x0000005f005f7308 */ /* 0x000fe20000000800 */
[----:B------:R-:W-:Y:S01]  /*9b20*/  F2FP.PACK_AB R4, R76, R77 ;  /* 0x0000004d4c04723e */ /* 0x000fe200000000ff */
[----:B--2---:R-:W-:Y:S01]  /*9b30*/  FADD.FTZ R87, R64, R87 ;  /* 0x0000005740577221 */ /* 0x004fe20000010000 */
[----:B------:R-:W-:Y:S01]  /*9b40*/  F2FP.PACK_AB R5, R74, R75 ;  /* 0x0000004b4a05723e */ /* 0x000fe200000000ff */
[----:B------:R-:W-:Y:S01]  /*9b50*/  FADD.FTZ R85, R66, R85 ;  /* 0x0000005542557221 */ /* 0x000fe20000010000 */
[----:B------:R-:W-:Y:S01]  /*9b60*/  F2FP.PACK_AB R6, R68, R69 ;  /* 0x000000454406723e */ /* 0x000fe200000000ff */
[----:B------:R-:W-:Y:S01]  /*9b70*/  FADD.FTZ R91, R78, R91 ;  /* 0x0000005b4e5b7221 */ /* 0x000fe20000010000 */
[----:B------:R-:W-:Y:S01]  /*9b80*/  F2FP.PACK_AB R7, R64, R67 ;  /* 0x000000434007723e */ /* 0x000fe200000000ff */
[----:B------:R-:W2:Y:S01]  /*9b90*/  MUFU.EX2 R97, R97 ;  /* 0x0000006100617308 */ /* 0x000ea20000000800 */
[----:B------:R-:W-:-:S02]  /*9ba0*/  FFMA.FTZ R114, R227, c[0x0][0x23c], -R106 ;  /* 0x00008f00e3727a23 */ /* 0x000fc4000001086a */
[----:B------:R-:W-:Y:S02]  /*9bb0*/  FADD.FTZ R89, R65, R89 ;  /* 0x0000005941597221 */ /* 0x000fe40000010000 */
[----:B-1----:R-:W-:Y:S01]  /*9bc0*/  FADD.FTZ R85, R84, R85 ;  /* 0x0000005554557221 */ /* 0x002fe20000010000 */
[C---:B------:R-:W-:Y:S01]  /*9bd0*/  HMMA.16816.F32 R160, R4.reuse, R12, R160 ;  /* 0x0000000c04a0723c */ /* 0x040fe200000018a0 */
[----:B------:R-:W-:Y:S01]  /*9be0*/  FADD.FTZ R89, R62, R89 ;  /* 0x000000593e597221 */ /* 0x000fe20000010000 */
[----:B------:R-:W1:Y:S01]  /*9bf0*/  MUFU.EX2 R96, R96 ;  /* 0x0000006000607308 */ /* 0x000e620000000800 */
[----:B----4-:R-:W-:Y:S02]  /*9c00*/  FADD.FTZ R85, R83, R85 ;  /* 0x0000005553557221 */ /* 0x010fe40000010000 */
[----:B------:R-:W-:Y:S02]  /*9c10*/  FADD.FTZ R89, R61, R89 ;  /* 0x000000593d597221 */ /* 0x000fe40000010000 */
[----:B-----5:R-:W-:Y:S01]  /*9c20*/  FADD.FTZ R85, R92, R85 ;  /* 0x000000555c557221 */ /* 0x020fe20000010000 */
[----:B------:R-:W-:Y:S01]  /*9c30*/  HMMA.16816.F32 R144, R4, R8, R144 ;  /* 0x000000080490723c */ /* 0x000fe20000001890 */
[----:B------:R-:W-:Y:S01]  /*9c40*/  FADD.FTZ R89, R60, R89 ;  /* 0x000000593c597221 */ /* 0x000fe20000010000 */
[----:B------:R-:W4:Y:S01]  /*9c50*/  MUFU.EX2 R101, R101 ;  /* 0x0000006500657308 */ /* 0x000f220000000800 */
[----:B--2---:R-:W-:-:S02]  /*9c60*/  FADD.FTZ R91, R97, R91 ;  /* 0x0000005b615b7221 */ /* 0x004fc40000010000 */
[----:B------:R-:W-:Y:S02]  /*9c70*/  FADD.FTZ R85, R95, R85 ;  /* 0x000000555f557221 */ /* 0x000fe40000010000 */
[----:B------:R-:W-:Y:S01]  /*9c80*/  FFMA.FTZ R176, R176, c[0x0][0x23c], -R121 ;  /* 0x00008f00b0b07a23 */ /* 0x000fe20000010879 */
[C---:B------:R-:W-:Y:S01]  /*9c90*/  HMMA.16816.F32 R148, R4.reuse, R14, R148 ;  /* 0x0000000e0494723c */ /* 0x040fe20000001894 */
[----:B------:R-:W2:Y:S01]  /*9ca0*/  LDSM.16.MT88.4 R12, [R192+0x4c00] ;  /* 0x004c0000c00c783b */ /* 0x000ea20000004200 */
[----:B------:R-:W5:Y:S01]  /*9cb0*/  MUFU.EX2 R110, R110 ;  /* 0x0000006e006e7308 */ /* 0x000f620000000800 */
[----:B-1----:R-:W-:Y:S02]  /*9cc0*/  FADD.FTZ R91, R96, R91 ;  /* 0x0000005b605b7221 */ /* 0x002fe40000010000 */
[--C-:B------:R-:W-:Y:S02]  /*9cd0*/  FFMA.FTZ R175, R175, c[0x0][0x23c], -R121.reuse ;  /* 0x00008f00afaf7a23 */ /* 0x100fe40000010879 */
[----:B------:R-:W-:Y:S01]  /*9ce0*/  FFMA.FTZ R172, R172, c[0x0][0x23c], -R121 ;  /* 0x00008f00acac7a23 */ /* 0x000fe20000010879 */
[----:B------:R-:W-:Y:S01]  /*9cf0*/  HMMA.16816.F32 R132, R4, R10, R132 ;  /* 0x0000000a0484723c */ /* 0x000fe20000001884 */
[----:B------:R-:W1:Y:S01]  /*9d00*/  LDSM.16.MT88.4 R8, [R191+0x4c00] ;  /* 0x004c0000bf08783b */ /* 0x000e620000004200 */
[----:B------:R-:W3:Y:S01]  /*9d10*/  MUFU.EX2 R63, R63 ;  /* 0x0000003f003f7308 */ /* 0x000ee20000000800 */
[----:B----4-:R-:W-:-:S02]  /*9d20*/  FADD.FTZ R91, R101, R91 ;  /* 0x0000005b655b7221 */ /* 0x010fc40000010000 */
[----:B------:R-:W-:Y:S02]  /*9d30*/  FFMA.FTZ R171, R171, c[0x0][0x23c], -R121 ;  /* 0x00008f00abab7a23 */ /* 0x000fe40000010879 */
[----:B------:R-:W-:Y:S01]  /*9d40*/  F2FP.PACK_AB R4, R83, R84 ;  /* 0x000000545304723e */ /* 0x000fe200000000ff */
[----:B------:R-:W-:Y:S01]  /*9d50*/  FFMA.FTZ R167, R167, c[0x0][0x23c], -R113 ;  /* 0x00008f00a7a77a23 */ /* 0x000fe20000010871 */
[----:B------:R-:W-:Y:S01]  /*9d60*/  F2FP.PACK_AB R5, R96, R97 ;  /* 0x000000616005723e */ /* 0x000fe200000000ff */
[----:B------:R-:W4:Y:S01]  /*9d70*/  MUFU.EX2 R37, R37 ;  /* 0x0000002500257308 */ /* 0x000f220000000800 */
[----:B------:R-:W-:Y:S01]  /*9d80*/  F2FP.PACK_AB R6, R95, R92 ;  /* 0x0000005c5f06723e */ /* 0x000fe200000000ff */
[C---:B-----5:R-:W-:Y:S01]  /*9d90*/  FADD.FTZ R91, R110.reuse, R91 ;  /* 0x0000005b6e5b7221 */ /* 0x060fe20000010000 */
[----:B------:R-:W-:Y:S01]  /*9da0*/  F2FP.PACK_AB R7, R110, R101 ;  /* 0x000000656e07723e */ /* 0x000fe200000000ff */
[--C-:B------:R-:W-:Y:S02]  /*9db0*/  FFMA.FTZ R166, R166, c[0x0][0x23c], -R113.reuse ;  /* 0x00008f00a6a67a23 */ /* 0x100fe40000010871 */
[----:B------:R-:W-:-:S02]  /*9dc0*/  FFMA.FTZ R164, R164, c[0x0][0x23c], -R113 ;  /* 0x00008f00a4a47a23 */ /* 0x000fc40000010871 */
[----:B------:R-:W5:Y:S01]  /*9dd0*/  MUFU.EX2 R35, R35 ;  /* 0x0000002300237308 */ /* 0x000f620000000800 */
[----:B---3--:R-:W-:Y:S01]  /*9de0*/  FADD.FTZ R87, R63, R87 ;  /* 0x000000573f577221 */ /* 0x008fe20000010000 */
[C---:B------:R-:W-:Y:S01]  /*9df0*/  HMMA.16816.F32 R156, R4.reuse, R20, R156 ;  /* 0x00000014049c723c */ /* 0x040fe2000000189c */
[----:B------:R-:W-:Y:S02]  /*9e00*/  FFMA.FTZ R130, R130, c[0x0][0x23c], -R113 ;  /* 0x00008f0082827a23 */ /* 0x000fe40000010871 */
[----:B------:R-:W-:Y:S02]  /*9e10*/  FADD.FTZ R89, R59, R89 ;  /* 0x000000593b597221 */ /* 0x000fe40000010000 */
[----:B------:R-:W-:Y:S01]  /*9e20*/  FFMA.FTZ R165, R165, c[0x0][0x23c], -R106 ;  /* 0x00008f00a5a57a23 */ /* 0x000fe2000001086a */
[----:B------:R-:W3:Y:S01]  /*9e30*/  MUFU.EX2 R34, R34 ;  /* 0x0000002200227308 */ /* 0x000ee20000000800 */
[----:B----4-:R-:W-:Y:S01]  /*9e40*/  FADD.FTZ R87, R37, R87 ;  /* 0x0000005725577221 */ /* 0x010fe20000010000 */
[----:B------:R-:W-:Y:S01]  /*9e50*/  HMMA.16816.F32 R140, R4, R16, R140 ;  /* 0x00000010048c723c */ /* 0x000fe2000000188c */
[----:B------:R-:W-:-:S02]  /*9e60*/  FADD.FTZ R89, R58, R89 ;  /* 0x000000593a597221 */ /* 0x000fc40000010000 */
[--C-:B------:R-:W-:Y:S02]  /*9e70*/  FFMA.FTZ R218, R218, c[0x0][0x23c], -R106.reuse ;  /* 0x00008f00dada7a23 */ /* 0x100fe4000001086a */
[--C-:B------:R-:W-:Y:S01]  /*9e80*/  FFMA.FTZ R180, R180, c[0x0][0x23c], -R106.reuse ;  /* 0x00008f00b4b47a23 */ /* 0x100fe2000001086a */
[----:B------:R-:W4:Y:S01]  /*9e90*/  MUFU.EX2 R116, R116 ;  /* 0x0000007400747308 */ /* 0x000f220000000800 */
[----:B-----5:R-:W-:Y:S01]  /*9ea0*/  FADD.FTZ R87, R35, R87 ;  /* 0x0000005723577221 */ /* 0x020fe20000010000 */
[C---:B------:R-:W-:Y:S01]  /*9eb0*/  HMMA.16816.F32 R152, R4.reuse, R22, R152 ;  /* 0x000000160498723c */ /* 0x040fe20000001898 */
[----:B------:R-:W-:Y:S02]  /*9ec0*/  FFMA.FTZ R128, R128, c[0x0][0x23c], -R106 ;  /* 0x00008f0080807a23 */ /* 0x000fe4000001086a */
[----:B------:R-:W-:Y:S02]  /*9ed0*/  FADD.FTZ R89, R57, R89 ;  /* 0x0000005939597221 */ /* 0x000fe40000010000 */
[----:B------:R-:W-:Y:S01]  /*9ee0*/  FFMA.FTZ R127, R127, c[0x0][0x23c], -R121 ;  /* 0x00008f007f7f7a23 */ /* 0x000fe20000010879 */
[----:B------:R-:W5:Y:S01]  /*9ef0*/  MUFU.EX2 R117, R117 ;  /* 0x0000007500757308 */ /* 0x000f620000000800 */
[----:B---3--:R-:W-:Y:S01]  /*9f00*/  FADD.FTZ R87, R34, R87 ;  /* 0x0000005722577221 */ /* 0x008fe20000010000 */
[----:B------:R-:W-:Y:S01]  /*9f10*/  HMMA.16816.F32 R136, R4, R18, R136 ;  /* 0x000000120488723c */ /* 0x000fe20000001888 */
[----:B------:R-:W-:-:S02]  /*9f20*/  FADD.FTZ R89, R56, R89 ;  /* 0x0000005938597221 */ /* 0x000fc40000010000 */
[----:B------:R-:W-:Y:S02]  /*9f30*/  FFMA.FTZ R124, R124, c[0x0][0x23c], -R121 ;  /* 0x00008f007c7c7a23 */ /* 0x000fe40000010879 */
[----:B------:R-:W-:Y:S01]  /*9f40*/  FADD.FTZ R89, R55, R89 ;  /* 0x0000005937597221 */ /* 0x000fe20000010000 */
[----:B------:R-:W3:Y:S01]  /*9f50*/  MUFU.EX2 R119, R119 ;  /* 0x0000007700777308 */ /* 0x000ee20000000800 */
[----:B------:R-:W-:Y:S01]  /*9f60*/  F2FP.PACK_AB R4, R62, R65 ;  /* 0x000000413e04723e */ /* 0x000fe200000000ff */
[----:B----4-:R-:W-:Y:S01]  /*9f70*/  FADD.FTZ R85, R116, R85 ;  /* 0x0000005574557221 */ /* 0x010fe20000010000 */
[----:B------:R-:W-:Y:S01]  /*9f80*/  F2FP.PACK_AB R5, R37, R63 ;  /* 0x0000003f2505723e */ /* 0x000fe200000000ff */
[----:B------:R-:W-:Y:S01]  /*9f90*/  FADD.FTZ R89, R54, R89 ;  /* 0x0000005936597221 */ /* 0x000fe20000010000 */
[----:B------:R-:W-:Y:S01]  /*9fa0*/  F2FP.PACK_AB R6, R60, R61 ;  /* 0x0000003d3c06723e */ /* 0x000fe200000000ff */
[----:B------:R-:W-:Y:S01]  /*9fb0*/  FFMA.FTZ R123, R123, c[0x0][0x23c], -R121 ;  /* 0x00008f007b7b7a23 */ /* 0x000fe20000010879 */
[----:B------:R-:W-:Y:S01]  /*9fc0*/  F2FP.PACK_AB R7, R34, R35 ;  /* 0x000000232207723e */ /* 0x000fe200000000ff */
[----:B------:R-:W4:Y:S01]  /*9fd0*/  MUFU.EX2 R122, R122 ;  /* 0x0000007a007a7308 */ /* 0x000f220000000800 */
[----:B-----5:R-:W-:-:S02]  /*9fe0*/  FADD.FTZ R85, R117, R85 ;  /* 0x0000005575557221 */ /* 0x020fc40000010000 */
[----:B------:R-:W-:Y:S02]  /*9ff0*/  FADD.FTZ R89, R53, R89 ;  /* 0x0000005935597221 */ /* 0x000fe40000010000 */
[----:B------:R-:W-:Y:S01]  /*a000*/  FFMA.FTZ R120, R120, c[0x0][0x23c], -R121 ;  /* 0x00008f0078787a23 */ /* 0x000fe20000010879 */
[C---:B------:R-:W-:Y:S01]  /*a010*/  HMMA.16816.F32 R160, R4.reuse, R20, R160 ;  /* 0x0000001404a0723c */ /* 0x040fe200000018a0 */
[----:B------:R-:W-:Y:S01]  /*a020*/  FADD.FTZ R89, R52, R89 ;  /* 0x0000005934597221 */ /* 0x000fe20000010000 */
[----:B------:R-:W5:Y:S01]  /*a030*/  MUFU.EX2 R126, R126 ;  /* 0x0000007e007e7308 */ /* 0x000f620000000800 */
[----:B---3--:R-:W-:Y:S02]  /*a040*/  FADD.FTZ R85, R119, R85 ;  /* 0x0000005577557221 */ /* 0x008fe40000010000 */
[--C-:B------:R-:W-:Y:S02]  /*a050*/  FFMA.FTZ R118, R118, c[0x0][0x23c], -R113.reuse ;  /* 0x00008f0076767a23 */ /* 0x100fe40000010871 */
[----:B------:R-:W-:Y:S01]  /*a060*/  FFMA.FTZ R115, R115, c[0x0][0x23c], -R113 ;  /* 0x00008f0073737a23 */ /* 0x000fe20000010871 */
[----:B------:R-:W-:Y:S01]  /*a070*/  HMMA.16816.F32 R148, R4, R22, R148 ;  /* 0x000000160494723c */ /* 0x000fe20000001894 */
[----:B------:R-:W3:Y:S01]  /*a080*/  LDSM.16.MT88.4 R20, [R192+0x5000] ;  /* 0x00500000c014783b */ /* 0x000ee20000004200 */
[----:B------:R-:W1:Y:S01]  /*a090*/  MUFU.EX2 R125, R125 ;  /* 0x0000007d007d7308 */ /* 0x000e620000000800 */
[----:B----4-:R-:W-:-:S02]  /*a0a0*/  FADD.FTZ R85, R122, R85 ;  /* 0x000000557a557221 */ /* 0x010fc40000010000 */
[--C-:B------:R-:W-:Y:S02]  /*a0b0*/  FFMA.FTZ R109, R109, c[0x0][0x23c], -R106.reuse ;  /* 0x00008f006d6d7a23 */ /* 0x100fe4000001086a */
[--C-:B------:R-:W-:Y:S01]  /*a0c0*/  FFMA.FTZ R99, R99, c[0x0][0x23c], -R106.reuse ;  /* 0x00008f0063637a23 */ /* 0x100fe2000001086a */
[----:B------:R-:W-:Y:S01]  /*a0d0*/  HMMA.16816.F32 R144, R4, R16, R144 ;  /* 0x000000100490723c */ /* 0x000fe20000001890 */
[----:B------:R-:W-:Y:S01]  /*a0e0*/  FFMA.FTZ R98, R98, c[0x0][0x23c], -R106 ;  /* 0x00008f0062627a23 */ /* 0x000fe2000001086a */
[----:B------:R-:W4:Y:S01]  /*a0f0*/  MUFU.EX2 R129, R129 ;  /* 0x0000008100817308 */ /* 0x000f220000000800 */
[----:B-----5:R-:W-:-:S05]  /*a100*/  FADD.FTZ R91, R126, R91 ;  /* 0x0000005b7e5b7221 */ /* 0x020fca0000010000 */
[----:B------:R-:W-:Y:S01]  /*a110*/  HMMA.16816.F32 R132, R4, R18, R132 ;  /* 0x000000120484723c */ /* 0x000fe20000001884 */
[----:B------:R-:W5:Y:S01]  /*a120*/  LDSM.16.MT88.4 R16, [R191+0x5000] ;  /* 0x00500000bf10783b */ /* 0x000f620000004200 */
[----:B------:R-:W2:Y:S01]  /*a130*/  MUFU.EX2 R131, R131 ;  /* 0x0000008300837308 */ /* 0x000ea20000000800 */
[----:B-1----:R-:W-:-:S04]  /*a140*/  FADD.FTZ R91, R125, R91 ;  /* 0x0000005b7d5b7221 */ /* 0x002fc80000010000 */
[----:B------:R-:W-:Y:S02]  /*a150*/  F2FP.PACK_AB R4, R117, R116 ;  /* 0x000000747504723e */ /* 0x000fe400000000ff */
[----:B------:R-:W-:Y:S01]  /*a160*/  F2FP.PACK_AB R5, R125, R126 ;  /* 0x0000007e7d05723e */ /* 0x000fe200000000ff */
[----:B------:R-:W1:Y:S01]  /*a170*/  MUFU.EX2 R33, R33 ;  /* 0x0000002100217308 */ /* 0x000e620000000800 */
[----:B------:R-:W-:Y:S01]  /*a180*/  F2FP.PACK_AB R6, R122, R119 ;  /* 0x000000777a06723e */ /* 0x000fe200000000ff */
[----:B----4-:R-:W-:-:S06]  /*a190*/  FADD.FTZ R91, R129, R91 ;  /* 0x0000005b815b7221 */ /* 0x010fcc0000010000 */
[----:B------:R-:W4:Y:S01]  /*a1a0*/  MUFU.EX2 R32, R32 ;  /* 0x0000002000207308 */ /* 0x000f220000000800 */
[C---:B--2---:R-:W-:Y:S01]  /*a1b0*/  F2FP.PACK_AB R7, R131.reuse, R129 ;  /* 0x000000818307723e */ /* 0x044fe200000000ff */
[----:B------:R-:W-:-:S06]  /*a1c0*/  FADD.FTZ R91, R131, R91 ;  /* 0x0000005b835b7221 */ /* 0x000fcc0000010000 */
[----:B------:R-:W2:Y:S01]  /*a1d0*/  MUFU.EX2 R31, R31 ;  /* 0x0000001f001f7308 */ /* 0x000ea20000000800 */
[----:B------:R-:W-:Y:S01]  /*a1e0*/  HMMA.16816.F32 R156, R4, R12, R156 ;  /* 0x0000000c049c723c */ /* 0x000fe2000000189c */
[----:B-1----:R-:W-:-:S06]  /*a1f0*/  FADD.FTZ R87, R33, R87 ;  /* 0x0000005721577221 */ /* 0x002fcc0000010000 */
[----:B------:R-:W1:Y:S01]  /*a200*/  MUFU.EX2 R30, R30 ;  /* 0x0000001e001e7308 */ /* 0x000e620000000800 */
[----:B------:R-:W-:Y:S01]  /*a210*/  HMMA.16816.F32 R152, R4, R14, R152 ;  /* 0x0000000e0498723c */ /* 0x000fe20000001898 */
[----:B----4-:R-:W-:-:S06]  /*a220*/  FADD.FTZ R87, R32, R87 ;  /* 0x0000005720577221 */ /* 0x010fcc0000010000 */
[----:B------:R-:W4:Y:S01]  /*a230*/  MUFU.EX2 R168, R168 ;  /* 0x000000a800a87308 */ /* 0x000f220000000800 */
[----:B------:R-:W-:Y:S01]  /*a240*/  HMMA.16816.F32 R140, R4, R8, R140 ;  /* 0x00000008048c723c */ /* 0x000fe2000000188c */
[----:B--2---:R-:W-:-:S06]  /*a250*/  FADD.FTZ R87, R31, R87 ;  /* 0x000000571f577221 */ /* 0x004fcc0000010000 */
[----:B------:R-:W2:Y:S01]  /*a260*/  MUFU.EX2 R169, R169 ;  /* 0x000000a900a97308 */ /* 0x000ea20000000800 */
[----:B------:R-:W-:Y:S01]  /*a270*/  HMMA.16816.F32 R136, R4, R10, R136 ;  /* 0x0000000a0488723c */ /* 0x000fe20000001888 */
[----:B-1----:R-:W-:-:S06]  /*a280*/  FADD.FTZ R87, R30, R87 ;  /* 0x000000571e577221 */ /* 0x002fcc0000010000 */
[----:B------:R-:W1:Y:S01]  /*a290*/  MUFU.EX2 R170, R170 ;  /* 0x000000aa00aa7308 */ /* 0x000e620000000800 */
[----:B------:R-:W-:Y:S01]  /*a2a0*/  F2FP.PACK_AB R4, R58, R59 ;  /* 0x0000003b3a04723e */ /* 0x000fe200000000ff */
[----:B----4-:R-:W-:Y:S01]  /*a2b0*/  FADD.FTZ R85, R168, R85 ;  /* 0x00000055a8557221 */ /* 0x010fe20000010000 */
[----:B------:R-:W-:Y:S02]  /*a2c0*/  F2FP.PACK_AB R5, R32, R33 ;  /* 0x000000212005723e */ /* 0x000fe400000000ff */
[----:B------:R-:W-:Y:S02]  /*a2d0*/  F2FP.PACK_AB R6, R56, R57 ;  /* 0x000000393806723e */ /* 0x000fe400000000ff */
[----:B------:R-:W-:Y:S01]  /*a2e0*/  F2FP.PACK_AB R7, R30, R31 ;  /* 0x0000001f1e07723e */ /* 0x000fe200000000ff */
[----:B------:R-:W4:Y:S01]  /*a2f0*/  MUFU.EX2 R173, R173 ;  /* 0x000000ad00ad7308 */ /* 0x000f220000000800 */
[----:B--2---:R-:W-:-:S05]  /*a300*/  FADD.FTZ R85, R169, R85 ;  /* 0x00000055a9557221 */ /* 0x004fca0000010000 */
[----:B------:R-:W-:Y:S02]  /*a310*/  HMMA.16816.F32 R160, R4, R12, R160 ;  /* 0x0000000c04a0723c */ /* 0x000fe400000018a0 */
[----:B------:R-:W2:Y:S01]  /*a320*/  MUFU.EX2 R178, R178 ;  /* 0x000000b200b27308 */ /* 0x000ea20000000800 */
[----:B-1----:R-:W-:-:S05]  /*a330*/  FADD.FTZ R85, R170, R85 ;  /* 0x00000055aa557221 */ /* 0x002fca0000010000 */
[----:B------:R-:W-:Y:S01]  /*a340*/  HMMA.16816.F32 R148, R4, R14, R148 ;  /* 0x0000000e0494723c */ /* 0x000fe20000001894 */
[----:B------:R-:W1:Y:S01]  /*a350*/  LDSM.16.MT88.4 R12, [R192+0x5400] ;  /* 0x00540000c00c783b */ /* 0x000e620000004200 */
[----:B------:R-:W3:Y:S01]  /*a360*/  MUFU.EX2 R177, R177 ;  /* 0x000000b100b17308 */ /* 0x000ee20000000800 */
[----:B----4-:R-:W-:-:S05]  /*a370*/  FADD.FTZ R85, R173, R85 ;  /* 0x00000055ad557221 */ /* 0x010fca0000010000 */
[----:B------:R-:W-:Y:S02]  /*a380*/  HMMA.16816.F32 R144, R4, R8, R144 ;  /* 0x000000080490723c */ /* 0x000fe40000001890 */
[----:B------:R-:W4:Y:S01]  /*a390*/  MUFU.EX2 R181, R181 ;  /* 0x000000b500b57308 */ /* 0x000f220000000800 */
[----:B--2---:R-:W-:-:S05]  /*a3a0*/  FADD.FTZ R91, R178, R91 ;  /* 0x0000005bb25b7221 */ /* 0x004fca0000010000 */
[----:B------:R-:W-:Y:S01]  /*a3b0*/  HMMA.16816.F32 R132, R4, R10, R132 ;  /* 0x0000000a0484723c */ /* 0x000fe20000001884 */
[----:B------:R-:W2:Y:S01]  /*a3c0*/  LDSM.16.MT88.4 R8, [R191+0x5400] ;  /* 0x00540000bf08783b */ /* 0x000ea20000004200 */
[----:B------:R-:W5:Y:S01]  /*a3d0*/  MUFU.EX2 R183, R183 ;  /* 0x000000b700b77308 */ /* 0x000f620000000800 */
[----:B---3--:R-:W-:-:S04]  /*a3e0*/  FADD.FTZ R91, R177, R91 ;  /* 0x0000005bb15b7221 */ /* 0x008fc80000010000 */
[----:B------:R-:W-:Y:S02]  /*a3f0*/  F2FP.PACK_AB R4, R169, R168 ;  /* 0x000000a8a904723e */ /* 0x000fe400000000ff */
[----:B------:R-:W-:Y:S01]  /*a400*/  F2FP.PACK_AB R5, R177, R178 ;  /* 0x000000b2b105723e */ /* 0x000fe200000000ff */
[----:B------:R-:W3:Y:S01]  /*a410*/  MUFU.EX2 R29, R29 ;  /* 0x0000001d001d7308 */ /* 0x000ee20000000800 */
[----:B------:R-:W-:Y:S01]  /*a420*/  F2FP.PACK_AB R6, R173, R170 ;  /* 0x000000aaad06723e */ /* 0x000fe200000000ff */
[----:B----4-:R-:W-:-:S06]  /*a430*/  FADD.FTZ R91, R181, R91 ;  /* 0x0000005bb55b7221 */ /* 0x010fcc0000010000 */
[----:B------:R-:W4:Y:S01]  /*a440*/  MUFU.EX2 R28, R28 ;  /* 0x0000001c001c7308 */ /* 0x000f220000000800 */
[C---:B-----5:R-:W-:Y:S01]  /*a450*/  F2FP.PACK_AB R7, R183.reuse, R181 ;  /* 0x000000b5b707723e */ /* 0x060fe200000000ff */
[----:B------:R-:W-:-:S06]  /*a460*/  FADD.FTZ R91, R183, R91 ;  /* 0x0000005bb75b7221 */ /* 0x000fcc0000010000 */
[----:B------:R-:W5:Y:S01]  /*a470*/  MUFU.EX2 R27, R27 ;  /* 0x0000001b001b7308 */ /* 0x000f620000000800 */
[----:B------:R-:W-:Y:S01]  /*a480*/  HMMA.16816.F32 R156, R4, R20, R156 ;  /* 0x00000014049c723c */ /* 0x000fe2000000189c */
[----:B---3--:R-:W-:-:S06]  /*a490*/  FADD.FTZ R87, R29, R87 ;  /* 0x000000571d577221 */ /* 0x008fcc0000010000 */
[----:B------:R-:W3:Y:S01]  /*a4a0*/  MUFU.EX2 R26, R26 ;  /* 0x0000001a001a7308 */ /* 0x000ee20000000800 */
[----:B------:R-:W-:Y:S01]  /*a4b0*/  HMMA.16816.F32 R152, R4, R22, R152 ;  /* 0x000000160498723c */ /* 0x000fe20000001898 */
[----:B----4-:R-:W-:-:S06]  /*a4c0*/  FADD.FTZ R87, R28, R87 ;  /* 0x000000571c577221 */ /* 0x010fcc0000010000 */
[----:B------:R-:W4:Y:S01]  /*a4d0*/  MUFU.EX2 R221, R221 ;  /* 0x000000dd00dd7308 */ /* 0x000f220000000800 */
[----:B------:R-:W-:Y:S01]  /*a4e0*/  HMMA.16816.F32 R140, R4, R16, R140 ;  /* 0x00000010048c723c */ /* 0x000fe2000000188c */
[----:B-----5:R-:W-:-:S06]  /*a4f0*/  FADD.FTZ R87, R27, R87 ;  /* 0x000000571b577221 */ /* 0x020fcc0000010000 */
[----:B------:R-:W5:Y:S01]  /*a500*/  MUFU.EX2 R222, R222 ;  /* 0x000000de00de7308 */ /* 0x000f620000000800 */
[----:B------:R-:W-:Y:S01]  /*a510*/  HMMA.16816.F32 R136, R4, R18, R136 ;  /* 0x000000120488723c */ /* 0x000fe20000001888 */
[----:B---3--:R-:W-:-:S06]  /*a520*/  FADD.FTZ R87, R26, R87 ;  /* 0x000000571a577221 */ /* 0x008fcc0000010000 */
[----:B------:R-:W-:Y:S01]  /*a530*/  F2FP.PACK_AB R4, R54, R55 ;  /* 0x000000373604723e */ /* 0x000fe200000000ff */
[----:B------:R-:W3:Y:S01]  /*a540*/  MUFU.EX2 R220, R220 ;  /* 0x000000dc00dc7308 */ /* 0x000ee20000000800 */
[----:B------:R-:W-:Y:S01]  /*a550*/  F2FP.PACK_AB R5, R28, R29 ;  /* 0x0000001d1c05723e */ /* 0x000fe200000000ff */
[----:B----4-:R-:W-:Y:S01]  /*a560*/  FADD.FTZ R85, R221, R85 ;  /* 0x00000055dd557221 */ /* 0x010fe20000010000 */
[----:B------:R-:W-:Y:S02]  /*a570*/  F2FP.PACK_AB R6, R52, R53 ;  /* 0x000000353406723e */ /* 0x000fe400000000ff */
[----:B------:R-:W-:Y:S01]  /*a580*/  F2FP.PACK_AB R7, R26, R27 ;  /* 0x0000001b1a07723e */ /* 0x000fe200000000ff */
[----:B-----5:R-:W-:Y:S02]  /*a590*/  FADD.FTZ R85, R222, R85 ;  /* 0x00000055de557221 */ /* 0x020fe40000010000 */
[----:B------:R-:W4:Y:S04]  /*a5a0*/  MUFU.EX2 R219, R219 ;  /* 0x000000db00db7308 */ /* 0x000f280000000800 */
[----:B------:R-:W-:Y:S04]  /*a5b0*/  HMMA.16816.F32 R160, R4, R20, R160 ;  /* 0x0000001404a0723c */ /* 0x000fe800000018a0 */
[----:B------:R-:W5:Y:S01]  /*a5c0*/  MUFU.EX2 R213, R213 ;  /* 0x000000d500d57308 */ /* 0x000f620000000800 */
[----:B---3--:R-:W-:-:S03]  /*a5d0*/  FADD.FTZ R85, R220, R85 ;  /* 0x00000055dc557221 */ /* 0x008fc60000010000 */
[----:B------:R-:W-:Y:S01]  /*a5e0*/  HMMA.16816.F32 R148, R4, R22, R148 ;  /* 0x000000160494723c */ /* 0x000fe20000001894 */
[----:B------:R-:W3:Y:S03]  /*a5f0*/  LDSM.16.MT88.4 R20, [R192+0x5800] ;  /* 0x00580000c014783b */ /* 0x000ee60000004200 */
[----:B------:R-:W1:Y:S01]  /*a600*/  MUFU.EX2 R182, R182 ;  /* 0x000000b600b67308 */ /* 0x000e620000000800 */
[----:B----4-:R-:W-:-:S03]  /*a610*/  FADD.FTZ R85, R219, R85 ;  /* 0x00000055db557221 */ /* 0x010fc60000010000 */
[----:B------:R-:W-:Y:S04]  /*a620*/  HMMA.16816.F32 R144, R4, R16, R144 ;  /* 0x000000100490723c */ /* 0x000fe80000001890 */
[----:B------:R-:W4:Y:S01]  /*a630*/  MUFU.EX2 R179, R179 ;  /* 0x000000b300b37308 */ /* 0x000f220000000800 */
[----:B-----5:R-:W-:-:S03]  /*a640*/  FADD.FTZ R91, R213, R91 ;  /* 0x0000005bd55b7221 */ /* 0x020fc60000010000 */
[----:B------:R-:W-:Y:S01]  /*a650*/  HMMA.16816.F32 R132, R4, R18, R132 ;  /* 0x000000120484723c */ /* 0x000fe20000001884 */
[----:B------:R-:W5:Y:S03]  /*a660*/  LDSM.16.MT88.4 R16, [R191+0x5800] ;  /* 0x00580000bf10783b */ /* 0x000f660000004200 */
[----:B------:R-:W2:Y:S01]  /*a670*/  MUFU.EX2 R174, R174 ;  /* 0x000000ae00ae7308 */ /* 0x000ea20000000800 */
[----:B-1----:R-:W-:Y:S02]  /*a680*/  FADD.FTZ R91, R182, R91 ;  /* 0x0000005bb65b7221 */ /* 0x002fe40000010000 */
[----:B------:R-:W-:Y:S02]  /*a690*/  F2FP.PACK_AB R4, R222, R221 ;  /* 0x000000ddde04723e */ /* 0x000fe400000000ff */
[----:B------:R-:W-:Y:S02]  /*a6a0*/  F2FP.PACK_AB R5, R182, R213 ;  /* 0x000000d5b605723e */ /* 0x000fe400000000ff */
[----:B------:R-:W-:Y:S01]  /*a6b0*/  F2FP.PACK_AB R6, R219, R220 ;  /* 0x000000dcdb06723e */ /* 0x000fe200000000ff */
[----:B------:R-:W1:Y:S01]  /*a6c0*/  MUFU.EX2 R51, R51 ;  /* 0x0000003300337308 */ /* 0x000e620000000800 */
[----:B----4-:R-:W-:-:S07]  /*a6d0*/  FADD.FTZ R91, R179, R91 ;  /* 0x0000005bb35b7221 */ /* 0x010fce0000010000 */
        /* <DEDUP_REMOVED lines=18> */
[----:B------:R-:W-:-:S05]  /*a800*/  F2FP.PACK_AB R6, R48, R49 ;  /* 0x000000313006723e */ /* 0x000fca00000000ff */
[----:B------:R-:W4:Y:S01]  /*a810*/  MUFU.EX2 R114, R114 ;  /* 0x0000007200727308 */ /* 0x000f220000000800 */
[C---:B--2---:R-:W-:Y:S01]  /*a820*/  F2FP.PACK_AB R5, R24.reuse, R25 ;  /* 0x000000191805723e */ /* 0x044fe200000000ff */
[----:B------:R-:W-:-:S06]  /*a830*/  FADD.FTZ R87, R24, R87 ;  /* 0x0000005718577221 */ /* 0x000fcc0000010000 */
[----:B------:R-:W2:Y:S01]  /*a840*/  MUFU.EX2 R176, R176 ;  /* 0x000000b000b07308 */ /* 0x000ea20000000800 */
[----:B-1----:R-:W-:-:S07]  /*a850*/  FADD.FTZ R87, R73, R87 ;  /* 0x0000005749577221 */ /* 0x002fce0000010000 */
[----:B------:R-:W1:Y:S01]  /*a860*/  MUFU.EX2 R175, R175 ;  /* 0x000000af00af7308 */ /* 0x000e620000000800 */
[C---:B----4-:R-:W-:Y:S01]  /*a870*/  F2FP.PACK_AB R7, R114.reuse, R73 ;  /* 0x000000497207723e */ /* 0x050fe200000000ff */
[----:B------:R-:W-:-:S06]  /*a880*/  FADD.FTZ R87, R114, R87 ;  /* 0x0000005772577221 */ /* 0x000fcc0000010000 */
[----:B------:R-:W4:Y:S01]  /*a890*/  MUFU.EX2 R172, R172 ;  /* 0x000000ac00ac7308 */ /* 0x000f220000000800 */
[----:B------:R-:W-:Y:S01]  /*a8a0*/  HMMA.16816.F32 R160, R4, R12, R160 ;  /* 0x0000000c04a0723c */ /* 0x000fe200000018a0 */
[----:B--2---:R-:W-:-:S06]  /*a8b0*/  FADD.FTZ R85, R176, R85 ;  /* 0x00000055b0557221 */ /* 0x004fcc0000010000 */
[----:B------:R-:W2:Y:S01]  /*a8c0*/  MUFU.EX2 R171, R171 ;  /* 0x000000ab00ab7308 */ /* 0x000ea20000000800 */
[----:B------:R-:W-:Y:S01]  /*a8d0*/  HMMA.16816.F32 R148, R4, R14, R148 ;  /* 0x0000000e0494723c */ /* 0x000fe20000001894 */
[----:B------:R-:W3:Y:S01]  /*a8e0*/  LDSM.16.MT88.4 R12, [R192+0x5c00] ;  /* 0x005c0000c00c783b */ /* 0x000ee20000004200 */
[----:B-1----:R-:W-:-:S05]  /*a8f0*/  FADD.FTZ R85, R175, R85 ;  /* 0x00000055af557221 */ /* 0x002fca0000010000 */
[----:B------:R-:W1:Y:S01]  /*a900*/  MUFU.EX2 R167, R167 ;  /* 0x000000a700a77308 */ /* 0x000e620000000800 */
[----:B------:R-:W-:Y:S01]  /*a910*/  HMMA.16816.F32 R144, R4, R8, R144 ;  /* 0x000000080490723c */ /* 0x000fe20000001890 */
[----:B----4-:R-:W-:-:S06]  /*a920*/  FADD.FTZ R85, R172, R85 ;  /* 0x00000055ac557221 */ /* 0x010fcc0000010000 */
[----:B------:R-:W4:Y:S01]  /*a930*/  MUFU.EX2 R166, R166 ;  /* 0x000000a600a67308 */ /* 0x000f220000000800 */
[----:B------:R-:W-:Y:S01]  /*a940*/  HMMA.16816.F32 R132, R4, R10, R132 ;  /* 0x0000000a0484723c */ /* 0x000fe20000001884 */
[----:B------:R-:W5:Y:S01]  /*a950*/  LDSM.16.MT88.4 R8, [R191+0x5c00] ;  /* 0x005c0000bf08783b */ /* 0x000f620000004200 */
[----:B--2---:R-:W-:-:S05]  /*a960*/  FADD.FTZ R85, R171, R85 ;  /* 0x00000055ab557221 */ /* 0x004fca0000010000 */
[----:B------:R-:W2:Y:S01]  /*a970*/  MUFU.EX2 R164, R164 ;  /* 0x000000a400a47308 */ /* 0x000ea20000000800 */
[----:B------:R-:W-:Y:S01]  /*a980*/  F2FP.PACK_AB R4, R175, R176 ;  /* 0x000000b0af04723e */ /* 0x000fe200000000ff */
[----:B-1----:R-:W-:Y:S01]  /*a990*/  FADD.FTZ R91, R167, R91 ;  /* 0x0000005ba75b7221 */ /* 0x002fe20000010000 */
[----:B------:R-:W-:-:S05]  /*a9a0*/  F2FP.PACK_AB R6, R171, R172 ;  /* 0x000000acab06723e */ /* 0x000fca00000000ff */
[----:B------:R-:W1:Y:S01]  /*a9b0*/  MUFU.EX2 R130, R130 ;  /* 0x0000008200827308 */ /* 0x000e620000000800 */
[C---:B----4-:R-:W-:Y:S01]  /*a9c0*/  F2FP.PACK_AB R5, R166.reuse, R167 ;  /* 0x000000a7a605723e */ /* 0x050fe200000000ff */
[----:B------:R-:W-:-:S06]  /*a9d0*/  FADD.FTZ R91, R166, R91 ;  /* 0x0000005ba65b7221 */ /* 0x000fcc0000010000 */
[----:B------:R-:W4:Y:S01]  /*a9e0*/  MUFU.EX2 R47, R47 ;  /* 0x0000002f002f7308 */ /* 0x000f220000000800 */
[----:B--2---:R-:W-:-:S07]  /*a9f0*/  FADD.FTZ R91, R164, R91 ;  /* 0x0000005ba45b7221 */ /* 0x004fce0000010000 */
[----:B------:R-:W2:Y:S01]  /*aa00*/  MUFU.EX2 R46, R46 ;  /* 0x0000002e002e7308 */ /* 0x000ea20000000800 */
[C---:B-1----:R-:W-:Y:S01]  /*aa10*/  F2FP.PACK_AB R7, R130.reuse, R164 ;  /* 0x000000a48207723e */ /* 0x042fe200000000ff */
[----:B------:R-:W-:-:S06]  /*aa20*/  FADD.FTZ R91, R130, R91 ;  /* 0x0000005b825b7221 */ /* 0x000fcc0000010000 */
[----:B------:R-:W1:Y:S01]  /*aa30*/  MUFU.EX2 R45, R45 ;  /* 0x0000002d002d7308 */ /* 0x000e620000000800 */
[----:B---3--:R-:W-:Y:S01]  /*aa40*/  HMMA.16816.F32 R156, R4, R20, R156 ;  /* 0x00000014049c723c */ /* 0x008fe2000000189c */
[----:B----4-:R-:W-:-:S06]  /*aa50*/  FADD.FTZ R89, R47, R89 ;  /* 0x000000592f597221 */ /* 0x010fcc0000010000 */
[----:B------:R-:W3:Y:S01]  /*aa60*/  MUFU.EX2 R44, R44 ;  /* 0x0000002c002c7308 */ /* 0x000ee20000000800 */
[----:B------:R-:W-:Y:S01]  /*aa70*/  HMMA.16816.F32 R152, R4, R22, R152 ;  /* 0x000000160498723c */ /* 0x000fe20000001898 */
[----:B--2---:R-:W-:-:S06]  /*aa80*/  FADD.FTZ R89, R46, R89 ;  /* 0x000000592e597221 */ /* 0x004fcc0000010000 */
[----:B------:R-:W2:Y:S01]  /*aa90*/  MUFU.EX2 R165, R165 ;  /* 0x000000a500a57308 */ /* 0x000ea20000000800 */
[----:B-----5:R-:W-:Y:S01]  /*aaa0*/  HMMA.16816.F32 R140, R4, R16, R140 ;  /* 0x00000010048c723c */ /* 0x020fe2000000188c */
[----:B-1----:R-:W-:-:S06]  /*aab0*/  FADD.FTZ R89, R45, R89 ;  /* 0x000000592d597221 */ /* 0x002fcc0000010000 */
[----:B------:R-:W1:Y:S01]  /*aac0*/  MUFU.EX2 R218, R218 ;  /* 0x000000da00da7308 */ /* 0x000e620000000800 */
[----:B------:R-:W-:Y:S01]  /*aad0*/  HMMA.16816.F32 R136, R4, R18, R136 ;  /* 0x000000120488723c */ /* 0x000fe20000001888 */
[----:B---3--:R-:W-:-:S06]  /*aae0*/  FADD.FTZ R89, R44, R89 ;  /* 0x000000592c597221 */ /* 0x008fcc0000010000 */
[----:B------:R-:W3:Y:S01]  /*aaf0*/  MUFU.EX2 R180, R180 ;  /* 0x000000b400b47308 */ /* 0x000ee20000000800 */
[----:B------:R-:W-:Y:S01]  /*ab00*/  F2FP.PACK_AB R4, R46, R47 ;  /* 0x0000002f2e04723e */ /* 0x000fe200000000ff */
[----:B--2---:R-:W-:Y:S01]  /*ab10*/  FADD.FTZ R87, R165, R87 ;  /* 0x00000057a5577221 */ /* 0x004fe20000010000 */
[----:B------:R-:W-:-:S05]  /*ab20*/  F2FP.PACK_AB R6, R44, R45 ;  /* 0x0000002d2c06723e */ /* 0x000fca00000000ff */
[----:B------:R-:W2:Y:S01]  /*ab30*/  MUFU.EX2 R128, R128 ;  /* 0x0000008000807308 */ /* 0x000ea20000000800 */
[C---:B-1----:R-:W-:Y:S01]  /*ab40*/  F2FP.PACK_AB R5, R218.reuse, R165 ;  /* 0x000000a5da05723e */ /* 0x042fe200000000ff */
[----:B------:R-:W-:-:S06]  /*ab50*/  FADD.FTZ R87, R218, R87 ;  /* 0x00000057da577221 */ /* 0x000fcc0000010000 */
[----:B------:R-:W1:Y:S01]  /*ab60*/  MUFU.EX2 R127, R127 ;  /* 0x0000007f007f7308 */ /* 0x000e620000000800 */
[----:B---3--:R-:W-:Y:S01]  /*ab70*/  FADD.FTZ R87, R180, R87 ;  /* 0x00000057b4577221 */ /* 0x008fe20000010000 */
[----:B--2---:R-:W-:-:S06]  /*ab80*/  F2FP.PACK_AB R7, R128, R180 ;  /* 0x000000b48007723e */ /* 0x004fcc00000000ff */
[----:B------:R-:W2:Y:S01]  /*ab90*/  MUFU.EX2 R124, R124 ;  /* 0x0000007c007c7308 */ /* 0x000ea20000000800 */
[----:B------:R-:W-:Y:S01]  /*aba0*/  FADD.FTZ R87, R128, R87 ;  /* 0x0000005780577221 */ /* 0x000fe20000010000 */
[----:B------:R-:W-:Y:S01]  /*abb0*/  HMMA.16816.F32 R160, R4, R20, R160 ;  /* 0x0000001404a0723c */ /* 0x000fe200000018a0 */
[----:B-1----:R-:W-:-:S05]  /*abc0*/  FADD.FTZ R85, R127, R85 ;  /* 0x000000557f557221 */ /* 0x002fca0000010000 */
[----:B------:R-:W1:Y:S01]  /*abd0*/  MUFU.EX2 R123, R123 ;  /* 0x0000007b007b7308 */ /* 0x000e620000000800 */
[--C-:B------:R-:W-:Y:S01]  /*abe0*/  FFMA.FTZ R20, R112, c[0x0][0x23c], -R113.reuse ;  /* 0x00008f0070147a23 */ /* 0x100fe20000010871 */
[----:B------:R-:W-:Y:S01]  /*abf0*/  HMMA.16816.F32 R144, R4, R16, R144 ;  /* 0x000000100490723c */ /* 0x000fe20000001890 */
[----:B------:R-:W-:-:S05]  /*ac00*/  FFMA.FTZ R21, R111, c[0x0][0x23c], -R113 ;  /* 0x00008f006f157a23 */ /* 0x000fca0000010871 */
[----:B------:R-:W3:Y:S01]  /*ac10*/  MUFU.EX2 R120, R120 ;  /* 0x0000007800787308 */ /* 0x000ee20000000800 */
[----:B--2---:R-:W-:Y:S02]  /*ac20*/  FADD.FTZ R85, R124, R85 ;  /* 0x000000557c557221 */ /* 0x004fe40000010000 */
[----:B------:R-:W-:Y:S01]  /*ac30*/  FFMA.FTZ R17, R100, c[0x0][0x23c], -R106 ;  /* 0x00008f0064117a23 */ /* 0x000fe2000001086a */
[----:B------:R-:W-:Y:S04]  /*ac40*/  HMMA.16816.F32 R148, R4, R22, R148 ;  /* 0x000000160494723c */ /* 0x000fe80000001894 */
[----:B------:R-:W2:Y:S01]  /*ac50*/  MUFU.EX2 R118, R118 ;  /* 0x0000007600767308 */ /* 0x000ea20000000800 */
[----:B-1----:R-:W-:-:S03]  /*ac60*/  FADD.FTZ R85, R123, R85 ;  /* 0x000000557b557221 */ /* 0x002fc60000010000 */
[----:B------:R-:W-:Y:S04]  /*ac70*/  HMMA.16816.F32 R132, R4, R18, R132 ;  /* 0x000000120484723c */ /* 0x000fe80000001884 */
[----:B------:R-:W1:Y:S01]  /*ac80*/  MUFU.EX2 R115, R115 ;  /* 0x0000007300737308 */ /* 0x000e620000000800 */
[----:B---3--:R-:W-:Y:S02]  /*ac90*/  FADD.FTZ R218, R120, R85 ;  /* 0x0000005578da7221 */ /* 0x008fe40000010000 */
[----:B------:R-:W-:Y:S02]  /*aca0*/  F2FP.PACK_AB R4, R124, R127 ;  /* 0x0000007f7c04723e */ /* 0x000fe400000000ff */
[----:B------:R-:W-:-:S03]  /*acb0*/  F2FP.PACK_AB R6, R120, R123 ;  /* 0x0000007b7806723e */ /* 0x000fc600000000ff */
[----:B------:R-:W3:Y:S01]  /*acc0*/  MUFU.EX2 R20, R20 ;  /* 0x0000001400147308 */ /* 0x000ee20000000800 */
[----:B--2---:R-:W-:-:S07]  /*acd0*/  FADD.FTZ R91, R118, R91 ;  /* 0x0000005b765b7221 */ /* 0x004fce0000010000 */
[----:B------:R-:W2:Y:S01]  /*ace0*/  MUFU.EX2 R21, R21 ;  /* 0x0000001500157308 */ /* 0x000ea20000000800 */
[C---:B-1----:R-:W-:Y:S01]  /*acf0*/  F2FP.PACK_AB R5, R115.reuse, R118 ;  /* 0x000000767305723e */ /* 0x042fe200000000ff */
[----:B------:R-:W-:-:S06]  /*ad00*/  FADD.FTZ R91, R115, R91 ;  /* 0x0000005b735b7221 */ /* 0x000fcc0000010000 */
[----:B------:R-:W1:Y:S01]  /*ad10*/  MUFU.EX2 R43, R43 ;  /* 0x0000002b002b7308 */ /* 0x000e620000000800 */
[----:B---3--:R-:W-:-:S07]  /*ad20*/  FADD.FTZ R91, R20, R91 ;  /* 0x0000005b145b7221 */ /* 0x008fce0000010000 */
[----:B------:R-:W3:Y:S01]  /*ad30*/  MUFU.EX2 R16, R109 ;  /* 0x0000006d00107308 */ /* 0x000ee20000000800 */
[C---:B--2---:R-:W-:Y:S01]  /*ad40*/  F2FP.PACK_AB R7, R21.reuse, R20 ;  /* 0x000000141507723e */ /* 0x044fe200000000ff */
[----:B------:R-:W-:-:S06]  /*ad50*/  FADD.FTZ R213, R21, R91 ;  /* 0x0000005b15d57221 */ /* 0x000fcc0000010000 */
[----:B------:R-:W2:Y:S01]  /*ad60*/  MUFU.EX2 R42, R42 ;  /* 0x0000002a002a7308 */ /* 0x000ea20000000800 */
[----:B-1----:R-:W-:Y:S01]  /*ad70*/  FADD.FTZ R89, R43, R89 ;  /* 0x000000592b597221 */ /* 0x002fe20000010000 */
[C---:B------:R-:W-:Y:S06]  /*ad80*/  HMMA.16816.F32 R156, R4.reuse, R12, R156 ;  /* 0x0000000c049c723c */ /* 0x040fec000000189c */
[----:B------:R-:W1:Y:S01]  /*ad90*/  MUFU.EX2 R41, R41 ;  /* 0x0000002900297308 */ /* 0x000e620000000800 */
[----:B---3--:R-:W-:Y:S01]  /*ada0*/  FADD.FTZ R87, R16, R87 ;  /* 0x0000005710577221 */ /* 0x008fe20000010000 */
[C---:B------:R-:W-:Y:S06]  /*adb0*/  HMMA.16816.F32 R152, R4.reuse, R14, R152 ;  /* 0x0000000e0498723c */ /* 0x040fec0000001898 */
[----:B------:R-:W3:Y:S01]  /*adc0*/  MUFU.EX2 R40, R40 ;  /* 0x0000002800287308 */ /* 0x000ee20000000800 */
[C---:B--2---:R-:W-:Y:S01]  /*add0*/  FADD.FTZ R89, R42.reuse, R89 ;  /* 0x000000592a597221 */ /* 0x044fe20000010000 */
[C---:B------:R-:W-:Y:S06]  /*ade0*/  HMMA.16816.F32 R140, R4.reuse, R8, R140 ;  /* 0x00000008048c723c */ /* 0x040fec000000188c */
[----:B------:R-:W2:Y:S01]  /*adf0*/  MUFU.EX2 R17, R17 ;  /* 0x0000001100117308 */ /* 0x000ea20000000800 */
[----:B-1----:R-:W-:Y:S01]  /*ae00*/  FADD.FTZ R89, R41, R89 ;  /* 0x0000005929597221 */ /* 0x002fe20000010000 */
[----:B------:R-:W-:Y:S06]  /*ae10*/  HMMA.16816.F32 R136, R4, R10, R136 ;  /* 0x0000000a0488723c */ /* 0x000fec0000001888 */
[----:B------:R-:W1:Y:S01]  /*ae20*/  MUFU.EX2 R18, R99 ;  /* 0x0000006300127308 */ /* 0x000e620000000800 */
[----:B------:R-:W-:Y:S01]  /*ae30*/  F2FP.PACK_AB R4, R42, R43 ;  /* 0x0000002b2a04723e */ /* 0x000fe200000000ff */
[C---:B---3--:R-:W-:Y:S01]  /*ae40*/  FADD.FTZ R244, R40.reuse, R89 ;  /* 0x0000005928f47221 */ /* 0x048fe20000010000 */
[----:B------:R-:W-:-:S05]  /*ae50*/  F2FP.PACK_AB R6, R40, R41 ;  /* 0x000000292806723e */ /* 0x000fca00000000ff */
[----:B------:R-:W3:Y:S01]  /*ae60*/  MUFU.EX2 R19, R98 ;  /* 0x0000006200137308 */ /* 0x000ee20000000800 */
[C---:B--2---:R-:W-:Y:S01]  /*ae70*/  F2FP.PACK_AB R5, R17.reuse, R16 ;  /* 0x000000101105723e */ /* 0x044fe200000000ff */
[----:B------:R-:W-:-:S04]  /*ae80*/  FADD.FTZ R87, R17, R87 ;  /* 0x0000005711577221 */ /* 0x000fc80000010000 */
[----:B-1----:R-:W-:Y:S01]  /*ae90*/  FADD.FTZ R87, R18, R87 ;  /* 0x0000005712577221 */ /* 0x002fe20000010000 */
        /* <DEDUP_REMOVED lines=67> */
[----:B------:R-:W-:Y:S04]  /*b2d0*/  LDSM.16.M88.4 R116, [R195+0x2400] ;  /* 0x00240000c374783b */ /* 0x000fe80000000200 */
[----:B------:R-:W-:Y:S04]  /*b2e0*/  LDSM.16.M88.4 R108, [R195+0x2800] ;  /* 0x00280000c36c783b */ /* 0x000fe80000000200 */
[----:B------:R-:W-:Y:S04]  /*b2f0*/  LDSM.16.M88.4 R100, [R195+0x2c00] ;  /* 0x002c0000c364783b */ /* 0x000fe80000000200 */
[----:B------:R-:W-:Y:S04]  /*b300*/  LDSM.16.M88.4 R92, [R195+0x3000] ;  /* 0x00300000c35c783b */ /* 0x000fe80000000200 */
[----:B------:R-:W-:Y:S04]  /*b310*/  LDSM.16.M88.4 R84, [R195+0x3400] ;  /* 0x00340000c354783b */ /* 0x000fe80000000200 */
[----:B---3--:R-:W3:Y:S04]  /*b320*/  LDSM.16.M88.4 R4, [R196+0x1000] ;  /* 0x00100000c404783b */ /* 0x008ee80000000200 */
[----:B------:R-:W1:Y:S04]  /*b330*/  LDSM.16.M88.4 R76, [R195+0x3800] ;  /* 0x00380000c34c783b */ /* 0x000e680000000200 */
[----:B------:R-:W4:Y:S04]  /*b340*/  LDSM.16.M88.4 R240, [R195+0x3c00] ;  /* 0x003c0000c3f0783b */ /* 0x000f280000000200 */
[----:B------:R-:W5:Y:S04]  /*b350*/  LDSM.16.M88.4 R236, [R196] ;  /* 0x00000000c4ec783b */ /* 0x000f680000000200 */
[----:B------:R-:W-:Y:S04]  /*b360*/  LDSM.16.M88.4 R228, [R193] ;  /* 0x00000000c1e4783b */ /* 0x000fe80000000200 */
[----:B------:R-:W1:Y:S04]  /*b370*/  LDSM.16.M88.4 R72, [R194+0x1000] ;  /* 0x00100000c248783b */ /* 0x000e680000000200 */
[----:B------:R-:W1:Y:S04]  /*b380*/  LDSM.16.M88.4 R224, [R190] ;  /* 0x00000000bee0783b */ /* 0x000e680000000200 */
[----:B------:R-:W1:Y:S04]  /*b390*/  LDSM.16.M88.4 R220, [R189] ;  /* 0x00000000bddc783b */ /* 0x000e680000000200 */
[----:B------:R-:W1:Y:S04]  /*b3a0*/  LDSM.16.M88.4 R180, [R188] ;  /* 0x00000000bcb4783b */ /* 0x000e680000000200 */
[----:B------:R-:W1:Y:S04]  /*b3b0*/  LDSM.16.M88.4 R176, [R187] ;  /* 0x00000000bbb0783b */ /* 0x000e680000000200 */
[----:B------:R-:W1:Y:S01]  /*b3c0*/  LDSM.16.M88.4 R172, [R186] ;  /* 0x00000000baac783b */ /* 0x000e620000000200 */
[C---:B---3--:R-:W-:Y:S03]  /*b3d0*/  HMMA.16816.F32 R68, R4.reuse, R124, RZ ;  /* 0x0000007c0444723c */ /* 0x048fe600000018ff */
[----:B------:R-:W3:Y:S04]  /*b3e0*/  LDSM.16.M88.4 R168, [R185] ;  /* 0x00000000b9a8783b */ /* 0x000ee80000000200 */
[----:B------:R-:W1:Y:S01]  /*b3f0*/  LDSM.16.M88.4 R164, [R184] ;  /* 0x00000000b8a4783b */ /* 0x000e620000000200 */
[C---:B------:R-:W-:Y:S03]  /*b400*/  HMMA.16816.F32 R64, R4.reuse, R126, RZ ;  /* 0x0000007e0440723c */ /* 0x040fe600000018ff */
[----:B------:R-:W1:Y:S04]  /*b410*/  LDSM.16.M88.4 R232, [R194] ;  /* 0x00000000c2e8783b */ /* 0x000e680000000200 */
[----:B------:R-:W0:Y:S01]  /*b420*/  LDGDEPBAR ;  /* 0x00000000000079af */ /* 0x000e220000000000 */
[C---:B------:R-:W-:Y:S08]  /*b430*/  HMMA.16816.F32 R60, R4.reuse, R116, RZ ;  /* 0x00000074043c723c */ /* 0x040ff000000018ff */
[C---:B------:R-:W-:Y:S08]  /*b440*/  HMMA.16816.F32 R56, R4.reuse, R118, RZ ;  /* 0x000000760438723c */ /* 0x040ff000000018ff */
[----:B------:R-:W-:Y:S01]  /*b450*/  HMMA.16816.F32 R52, R4, R108, RZ ;  /* 0x0000006c0434723c */ /* 0x000fe200000018ff */
[----:B------:R-:W-:-:S07]  /*b460*/  DEPBAR.LE SB0, 0x0 ;  /* 0x000080000000791a */ /* 0x000fce0000000000 */
[C---:B------:R-:W-:Y:S08]  /*b470*/  HMMA.16816.F32 R48, R4.reuse, R110, RZ ;  /* 0x0000006e0430723c */ /* 0x040ff000000018ff */
[C---:B------:R-:W-:Y:S08]  /*b480*/  HMMA.16816.F32 R44, R4.reuse, R100, RZ ;  /* 0x00000064042c723c */ /* 0x040ff000000018ff */
[C---:B------:R-:W-:Y:S08]  /*b490*/  HMMA.16816.F32 R40, R4.reuse, R102, RZ ;  /* 0x000000660428723c */ /* 0x040ff000000018ff */
[C---:B------:R-:W-:Y:S08]  /*b4a0*/  HMMA.16816.F32 R32, R4.reuse, R92, RZ ;  /* 0x0000005c0420723c */ /* 0x040ff000000018ff */
[C---:B------:R-:W-:Y:S08]  /*b4b0*/  HMMA.16816.F32 R28, R4.reuse, R94, RZ ;  /* 0x0000005e041c723c */ /* 0x040ff000000018ff */
[C---:B------:R-:W-:Y:S08]  /*b4c0*/  HMMA.16816.F32 R24, R4.reuse, R84, RZ ;  /* 0x000000540418723c */ /* 0x040ff000000018ff */
[C---:B------:R-:W-:Y:S08]  /*b4d0*/  HMMA.16816.F32 R20, R4.reuse, R86, RZ ;  /* 0x000000560414723c */ /* 0x040ff000000018ff */
[C---:B-1----:R-:W-:Y:S08]  /*b4e0*/  HMMA.16816.F32 R16, R4.reuse, R76, RZ ;  /* 0x0000004c0410723c */ /* 0x042ff000000018ff */
[C---:B----4-:R-:W-:Y:S08]  /*b4f0*/  HMMA.16816.F32 R8, R4.reuse, R240, RZ ;  /* 0x000000f00408723c */ /* 0x050ff000000018ff */
[C---:B--2---:R-:W-:Y:S08]  /*b500*/  HMMA.16816.F32 R12, R4.reuse, R78, RZ ;  /* 0x0000004e040c723c */ /* 0x044ff000000018ff */
[----:B------:R-:W-:Y:S08]  /*b510*/  HMMA.16816.F32 R4, R4, R242, RZ ;  /* 0x000000f20404723c */ /* 0x000ff000000018ff */
[C---:B-----5:R-:W-:Y:S08]  /*b520*/  HMMA.16816.F32 R128, R236.reuse, R124, RZ ;  /* 0x0000007cec80723c */ /* 0x060ff000000018ff */
[----:B------:R-:W-:Y:S08]  /*b530*/  HMMA.16816.F32 R80, R236, R76, RZ ;  /* 0x0000004cec50723c */ /* 0x000ff000000018ff */
[C---:B------:R-:W-:Y:S08]  /*b540*/  HMMA.16816.F32 R68, R72.reuse, R228, R68 ;  /* 0x000000e44844723c */ /* 0x040ff00000001844 */
[C---:B------:R-:W-:Y:S08]  /*b550*/  HMMA.16816.F32 R64, R72.reuse, R230, R64 ;  /* 0x000000e64840723c */ /* 0x040ff00000001840 */
[C---:B------:R-:W-:Y:S08]  /*b560*/  HMMA.16816.F32 R60, R72.reuse, R224, R60 ;  /* 0x000000e0483c723c */ /* 0x040ff0000000183c */
[----:B------:R-:W-:Y:S01]  /*b570*/  HMMA.16816.F32 R56, R72, R226, R56 ;  /* 0x000000e24838723c */ /* 0x000fe20000001838 */
[----:B------:R-:W-:-:S02]  /*b580*/  FMUL.FTZ R70, R70, c[0x0][0x2ec] ;  /* 0x0000bb0046467a20 */ /* 0x000fc40000410000 */
[----:B------:R-:W-:Y:S02]  /*b590*/  FMUL.FTZ R68, R68, c[0x0][0x2ec] ;  /* 0x0000bb0044447a20 */ /* 0x000fe40000410000 */
[----:B------:R-:W-:-:S03]  /*b5a0*/  FMUL.FTZ R69, R69, c[0x0][0x2ec] ;  /* 0x0000bb0045457a20 */ /* 0x000fc60000410000 */
[C---:B------:R-:W-:Y:S01]  /*b5b0*/  HMMA.16816.F32 R52, R72.reuse, R220, R52 ;  /* 0x000000dc4834723c */ /* 0x040fe20000001834 */
[----:B------:R-:W-:Y:S02]  /*b5c0*/  FMUL.FTZ R64, R64, c[0x0][0x2ec] ;  /* 0x0000bb0040407a20 */ /* 0x000fe40000410000 */
[----:B------:R-:W-:Y:S02]  /*b5d0*/  FMUL.FTZ R66, R66, c[0x0][0x2ec] ;  /* 0x0000bb0042427a20 */ /* 0x000fe40000410000 */
[----:B------:R-:W-:Y:S02]  /*b5e0*/  FMUL.FTZ R65, R65, c[0x0][0x2ec] ;  /* 0x0000bb0041417a20 */ /* 0x000fe40000410000 */
[----:B------:R-:W-:Y:S01]  /*b5f0*/  FMUL.FTZ R67, R67, c[0x0][0x2ec] ;  /* 0x0000bb0043437a20 */ /* 0x000fe20000410000 */
[----:B------:R-:W-:Y:S01]  /*b600*/  HMMA.16816.F32 R48, R72, R222, R48 ;  /* 0x000000de4830723c */ /* 0x000fe20000001830 */
[----:B------:R-:W-:Y:S01]  /*b610*/  MUFU.TANH R66, R66 ;  /* 0x0000004200427308 */ /* 0x000fe20000002400 */
[----:B------:R-:W-:-:S02]  /*b620*/  FMUL.FTZ R62, R62, c[0x0][0x2ec] ;  /* 0x0000bb003e3e7a20 */ /* 0x000fc40000410000 */
[----:B------:R-:W-:Y:S02]  /*b630*/  FMUL.FTZ R61, R61, c[0x0][0x2ec] ;  /* 0x0000bb003d3d7a20 */ /* 0x000fe40000410000 */
[----:B------:R-:W-:Y:S02]  /*b640*/  FMUL.FTZ R63, R63, c[0x0][0x2ec] ;  /* 0x0000bb003f3f7a20 */ /* 0x000fe40000410000 */
[----:B------:R-:W-:Y:S01]  /*b650*/  HMMA.16816.F32 R44, R72, R180, R44 ;  /* 0x000000b4482c723c */ /* 0x000fe2000000182c */
[----:B------:R-:W-:Y:S01]  /*b660*/  MUFU.TANH R67, R67 ;  /* 0x0000004300437308 */ /* 0x000fe20000002400 */
[----:B------:R-:W-:Y:S02]  /*b670*/  FMUL.FTZ R56, R56, c[0x0][0x2ec] ;  /* 0x0000bb0038387a20 */ /* 0x000fe40000410000 */
[----:B------:R-:W-:Y:S02]  /*b680*/  FMUL.FTZ R58, R58, c[0x0][0x2ec] ;  /* 0x0000bb003a3a7a20 */ /* 0x000fe40000410000 */
[----:B------:R-:W-:-:S02]  /*b690*/  FMUL.FTZ R59, R59, c[0x0][0x2ec] ;  /* 0x0000bb003b3b7a20 */ /* 0x000fc40000410000 */
[C---:B------:R-:W-:Y:S01]  /*b6a0*/  HMMA.16816.F32 R40, R72.reuse, R182, R40 ;  /* 0x000000b64828723c */ /* 0x040fe20000001828 */
[----:B------:R-:W-:Y:S01]  /*b6b0*/  MUFU.TANH R63, R63 ;  /* 0x0000003f003f7308 */ /* 0x000fe20000002400 */
[----:B------:R-:W-:Y:S02]  /*b6c0*/  FMUL.FTZ R52, R52, c[0x0][0x2ec] ;  /* 0x0000bb0034347a20 */ /* 0x000fe40000410000 */
[----:B------:R-:W-:Y:S02]  /*b6d0*/  FMUL.FTZ R55, R55, c[0x0][0x2ec] ;  /* 0x0000bb0037377a20 */ /* 0x000fe40000410000 */
[----:B------:R-:W-:Y:S02]  /*b6e0*/  FMUL.FTZ R54, R54, c[0x0][0x2ec] ;  /* 0x0000bb0036367a20 */ /* 0x000fe40000410000 */
[----:B------:R-:W-:Y:S01]  /*b6f0*/  HMMA.16816.F32 R32, R72, R176, R32 ;  /* 0x000000b04820723c */ /* 0x000fe20000001820 */
[----:B------:R-:W-:Y:S01]  /*b700*/  MUFU.TANH R59, R59 ;  /* 0x0000003b003b7308 */ /* 0x000fe20000002400 */
[----:B------:R-:W-:-:S02]  /*b710*/  FMUL.FTZ R48, R48, c[0x0][0x2ec] ;  /* 0x0000bb0030307a20 */ /* 0x000fc40000410000 */
[----:B------:R-:W-:-:S04]  /*b720*/  FMUL.FTZ R49, R49, c[0x0][0x2ec] ;  /* 0x0000bb0031317a20 */ /* 0x000fc80000410000 */
        /* <DEDUP_REMOVED lines=15> */
[C---:B---3--:R-:W-:Y:S01]  /*b820*/  HMMA.16816.F32 R16, R72.reuse, R168, R16 ;  /* 0x000000a84810723c */ /* 0x048fe20000001810 */
        /* <DEDUP_REMOVED lines=14> */
[----:B------:R-:W-:Y:S01]  /*b910*/  HMMA.16816.F32 R4, R72, R166, R4 ;  /* 0x000000a64804723c */ /* 0x000fe20000001804 */
[----:B------:R-:W-:Y:S01]  /*b920*/  MUFU.TANH R21, R21 ;  /* 0x0000001500157308 */ /* 0x000fe20000002400 */
[----:B------:R-:W-:Y:S02]  /*b930*/  FMUL.FTZ R25, R25, c[0x0][0x2ec] ;  /* 0x0000bb0019197a20 */ /* 0x000fe40000410000 */
[----:B------:R-:W-:Y:S02]  /*b940*/  FMUL.FTZ R16, R16, c[0x0][0x2ec] ;  /* 0x0000bb0010107a20 */ /* 0x000fe40000410000 */
[----:B------:R-:W-:Y:S02]  /*b950*/  FMUL.FTZ R20, R20, c[0x0][0x2ec] ;  /* 0x0000bb0014147a20 */ /* 0x000fe40000410000 */
[----:B------:R-:W-:Y:S01]  /*b960*/  HMMA.16816.F32 R72, R236, R240, RZ ;  /* 0x000000f0ec48723c */ /* 0x000fe200000018ff */
[----:B------:R-:W-:Y:S01]  /*b970*/  MUFU.TANH R23, R23 ;  /* 0x0000001700177308 */ /* 0x000fe20000002400 */
[----:B------:R-:W-:-:S02]  /*b980*/  FMUL.FTZ R18, R18, c[0x0][0x2ec] ;  /* 0x0000bb0012127a20 */ /* 0x000fc40000410000 */
[----:B------:R-:W-:Y:S02]  /*b990*/  FMUL.FTZ R17, R17, c[0x0][0x2ec] ;  /* 0x0000bb0011117a20 */ /* 0x000fe40000410000 */
[----:B------:R-:W-:Y:S02]  /*b9a0*/  FMUL.FTZ R19, R19, c[0x0][0x2ec] ;  /* 0x0000bb0013137a20 */ /* 0x000fe40000410000 */
[C---:B------:R-:W-:Y:S01]  /*b9b0*/  HMMA.16816.F32 R120, R236.reuse, R116, RZ ;  /* 0x00000074ec78723c */ /* 0x040fe200000018ff */
[----:B------:R-:W-:Y:S02]  /*b9c0*/  FMUL.FTZ R12, R12, c[0x0][0x2ec] ;  /* 0x0000bb000c0c7a20 */ /* 0x000fe40000410000 */
[----:B------:R-:W-:Y:S02]  /*b9d0*/  FMUL.FTZ R14, R14, c[0x0][0x2ec] ;  /* 0x0000bb000e0e7a20 */ /* 0x000fe40000410000 */
[----:B------:R-:W-:Y:S02]  /*b9e0*/  FMUL.FTZ R15, R15, c[0x0][0x2ec] ;  /* 0x0000bb000f0f7a20 */ /* 0x000fe40000410000 */
[----:B------:R-:W-:Y:S01]  /*b9f0*/  FMUL.FTZ R10, R10, c[0x0][0x2ec] ;  /* 0x0000bb000a0a7a20 */ /* 0x000fe20000410000 */
[----:B------:R-:W-:Y:S01]  /*ba00*/  HMMA.16816.F32 R116, R236, R118, RZ ;  /* 0x00000076ec74723c */ /* 0x000fe200000018ff */
[----:B------:R-:W-:Y:S01]  /*ba10*/  MUFU.TANH R14, R14 ;  /* 0x0000000e000e7308 */ /* 0x000fe20000002400 */
[----:B------:R-:W-:-:S02]  /*ba20*/  FMUL.FTZ R5, R5, c[0x0][0x2ec] ;  /* 0x0000bb0005057a20 */ /* 0x000fc40000410000 */
[----:B------:R-:W-:Y:S02]  /*ba30*/  FMUL.FTZ R4, R4, c[0x0][0x2ec] ;  /* 0x0000bb0004047a20 */ /* 0x000fe40000410000 */
[----:B------:R-:W-:Y:S02]  /*ba40*/  FMUL.FTZ R11, R11, c[0x0][0x2ec] ;  /* 0x0000bb000b0b7a20 */ /* 0x000fe40000410000 */
[----:B------:R-:W-:Y:S01]  /*ba50*/  HMMA.16816.F32 R128, R232, R228, R128 ;  /* 0x000000e4e880723c */ /* 0x000fe20000001880 */
[----:B------:R-:W-:Y:S01]  /*ba60*/  MUFU.TANH R15, R15 ;  /* 0x0000000f000f7308 */ /* 0x000fe20000002400 */
[----:B------:R-:W-:Y:S02]  /*ba70*/  FMUL.FTZ R7, R7, c[0x0][0x2ec] ;  /* 0x0000bb0007077a20 */ /* 0x000fe40000410000 */
[----:B------:R-:W-:-:S04]  /*ba80*/  FMUL.FTZ R6, R6, c[0x0][0x2ec] ;  /* 0x0000bb0006067a20 */ /* 0x000fc80000410000 */
[C---:B------:R-:W-:Y:S01]  /*ba90*/  HMMA.16816.F32 R112, R236.reuse, R108, RZ ;  /* 0x0000006cec70723c */ /* 0x040fe200000018ff */
[----:B------:R-:W-:Y:S07]  /*baa0*/  MUFU.TANH R11, R11 ;  /* 0x0000000b000b7308 */ /* 0x000fee0000002400 */
[C---:B------:R-:W-:Y:S01]  /*bab0*/  HMMA.16816.F32 R104, R236.reuse, R100, RZ ;  /* 0x00000064ec68723c */ /* 0x040fe200000018ff */
[----:B------:R-:W-:Y:S07]  /*bac0*/  MUFU.TANH R7, R7 ;  /* 0x0000000700077308 */ /* 0x000fee0000002400 */
[----:B------:R-:W-:Y:S01]  /*bad0*/  HMMA.16816.F32 R96, R236, R92, RZ ;  /* 0x0000005cec60723c */ /* 0x000fe200000018ff */
[----:B------:R-:W-:-:S02]  /*bae0*/  FMUL.FTZ R128, R128, c[0x0][0x2ec] ;  /* 0x0000bb0080807a20 */ /* 0x000fc40000410000 */
[----:B------:R-:W-:Y:S02]  /*baf0*/  FMUL.FTZ R129, R129, c[0x0][0x2ec] ;  /* 0x0000bb0081817a20 */ /* 0x000fe40000410000 */
[----:B------:R-:W-:Y:S02]  /*bb00*/  FMUL.FTZ R131, R131, c[0x0][0x2ec] ;  /* 0x0000bb0083837a20 */ /* 0x000fe40000410000 */
[----:B------:R-:W-:Y:S01]  /*bb10*/  MUFU.TANH R128, R128 ;  /* 0x0000008000807308 */ /* 0x000fe20000002400 */
        /* <DEDUP_REMOVED lines=8> */
[C---:B------:R-:W-:Y:S07]  /*bba0*/  HMMA.16816.F32 R80, R232.reuse, R168, R80 ;  /* 0x000000a8e850723c */ /* 0x040fee0000001850 */
[----:B------:R-:W-:Y:S01]  /*bbb0*/  IADD3 R169, R37, 0x10, RZ ;  /* 0x0000001025a97810 */ /* 0x000fe20007ffe0ff */
[C---:B------:R-:W-:Y:S01]  /*bbc0*/  HMMA.16816.F32 R72, R232.reuse, R164, R72 ;  /* 0x000000a4e848723c */ /* 0x040fe20000001848 */
[----:B------:R-:W-:Y:S06]  /*bbd0*/  MUFU.TANH R165, R68 ;  /* 0x0000004400a57308 */ /* 0x000fec0000002400 */
[----:B------:R-:W-:Y:S01]  /*bbe0*/  IMAD.IADD R164, R210, 0x1, -R169 ;  /* 0x00000001d2a47824 */ /* 0x000fe200078e0aa9 */
[----:B------:R-:W-:Y:S04]  /*bbf0*/  HMMA.16816.F32 R120, R232, R224, R120 ;  /* 0x000000e0e878723c */ /* 0x000fe80000001878 */
[----:B------:R-:W-:-:S03]  /*bc00*/  IABS R164, R164 ;  /* 0x000000a400a47213 */ /* 0x000fc60000000000 */
[--C-:B------:R-:W-:Y:S01]  /*bc10*/  IMAD.IADD R224, R197, 0x1, -R37.reuse ;  /* 0x00000001c5e07824 */ /* 0x100fe200078e0a25 */
[C---:B------:R-:W-:Y:S01]  /*bc20*/  HMMA.16816.F32 R116, R232.reuse, R226, R116 ;  /* 0x000000e2e874723c */ /* 0x040fe20000001874 */
[----:B------:R-:W-:Y:S01]  /*bc30*/  IMAD.IADD R225, R210, 0x1, -R37 ;  /* 0x00000001d2e17824 */ /* 0x000fe200078e0a25 */
[----:B------:R1:W-:Y:S01]  /*bc40*/  I2F R227, R164 ;  /* 0x000000a400e37306 */ /* 0x0003e20000201400 */
[----:B------:R-:W-:Y:S01]  /*bc50*/  FMUL.FTZ R82, R82, c[0x0][0x2ec] ;  /* 0x0000bb0052527a20 */ /* 0x000fe20000410000 */
[----:B------:R-:W-:Y:S01]  /*bc60*/  IABS R224, R224 ;  /* 0x000000e000e07213 */ /* 0x000fe20000000000 */
[----:B------:R-:W-:Y:S01]  /*bc70*/  FMUL.FTZ R80, R80, c[0x0][0x2ec] ;  /* 0x0000bb0050507a20 */ /* 0x000fe20000410000 */
[----:B------:R-:W-:Y:S02]  /*bc80*/  IABS R225, R225 ;  /* 0x000000e100e17213 */ /* 0x000fe40000000000 */
[C---:B------:R-:W-:Y:S01]  /*bc90*/  HMMA.16816.F32 R236, R232.reuse, R166, R236 ;  /* 0x000000a6e8ec723c */ /* 0x040fe200000018ec */
[----:B------:R-:W-:Y:S01]  /*bca0*/  FMUL.FTZ R72, R72, c[0x0][0x2ec] ;  /* 0x0000bb0048487a20 */ /* 0x000fe20000410000 */
[----:B------:R2:W-:Y:S06]  /*bcb0*/  MUFU.TANH R166, R129 ;  /* 0x0000008100a67308 */ /* 0x0005ec0000002400 */
[----:B------:R-:W-:Y:S01]  /*bcc0*/  HMMA.16816.F32 R124, R232, R230, R124 ;  /* 0x000000e6e87c723c */ /* 0x000fe2000000187c */
[----:B------:R-:W-:Y:S01]  /*bcd0*/  FMUL.FTZ R120, R120, c[0x0][0x2ec] ;  /* 0x0000bb0078787a20 */ /* 0x000fe20000410000 */
[----:B------:R-:W-:Y:S01]  /*bce0*/  I2F R224, R224 ;  /* 0x000000e000e07306 */ /* 0x000fe20000201400 */
[----:B-1----:R-:W-:-:S02]  /*bcf0*/  IMAD.IADD R164, R204, 0x1, -R169 ;  /* 0x00000001cca47824 */ /* 0x002fc400078e0aa9 */
[----:B------:R-:W-:-:S03]  /*bd00*/  FMUL.FTZ R121, R121, c[0x0][0x2ec] ;  /* 0x0000bb0079797a20 */ /* 0x000fc60000410000 */
[C---:B------:R-:W-:Y:S01]  /*bd10*/  HMMA.16816.F32 R112, R232.reuse, R220, R112 ;  /* 0x000000dce870723c */ /* 0x040fe20000001870 */
[----:B------:R-:W-:Y:S01]  /*bd20*/  IABS R164, R164 ;  /* 0x000000a400a47213 */ /* 0x000fe20000000000 */
[----:B--2---:R-:W-:Y:S01]  /*bd30*/  FMUL.FTZ R129, R130, c[0x0][0x2ec] ;  /* 0x0000bb0082817a20 */ /* 0x004fe20000410000 */
[----:B------:R1:W-:Y:S01]  /*bd40*/  MUFU.TANH R167, R69 ;  /* 0x0000004500a77308 */ /* 0x0003e20000002400 */
[----:B------:R-:W-:Y:S02]  /*bd50*/  FMUL.FTZ R117, R117, c[0x0][0x2ec] ;  /* 0x0000bb0075757a20 */ /* 0x000fe40000410000 */
[----:B------:R-:W-:Y:S02]  /*bd60*/  FMUL.FTZ R119, R119, c[0x0][0x2ec] ;  /* 0x0000bb0077777a20 */ /* 0x000fe40000410000 */
[C---:B------:R-:W-:Y:S01]  /*bd70*/  HMMA.16816.F32 R108, R232.reuse, R222, R108 ;  /* 0x000000dee86c723c */ /* 0x040fe2000000186c */
[----:B------:R-:W-:Y:S02]  /*bd80*/  IMAD.IADD R221, R207, 0x1, -R37 ;  /* 0x00000001cfdd7824 */ /* 0x000fe400078e0a25 */
[----:B------:R-:W-:Y:S01]  /*bd90*/  IMAD.MOV.U32 R220, RZ, RZ, R225 ;  /* 0x000000ffffdc7224 */ /* 0x000fe200078e00e1 */
[----:B------:R-:W-:Y:S01]  /*bda0*/  MUFU.TANH R129, R129 ;  /* 0x0000008100817308 */ /* 0x000fe20000002400 */
[----:B------:R-:W-:Y:S01]  /*bdb0*/  FMUL.FTZ R239, R239, c[0x0][0x2ec] ;  /* 0x0000bb00efef7a20 */ /* 0x000fe20000410000 */
[----:B------:R-:W-:Y:S01]  /*bdc0*/  IABS R225, R221 ;  /* 0x000000dd00e17213 */ /* 0x000fe20000000000 */
[----:B------:R-:W-:Y:S01]  /*bdd0*/  IMAD.IADD R221, R204, 0x1, -R37 ;  /* 0x00000001ccdd7824 */ /* 0x000fe200078e0a25 */
[----:B------:R-:W-:Y:S01]  /*bde0*/  HMMA.16816.F32 R104, R232, R180, R104 ;  /* 0x000000b4e868723c */ /* 0x000fe20000001868 */
[----:B------:R-:W-:Y:S01]  /*bdf0*/  IADD3 R223, R37, 0x1, RZ ;  /* 0x0000000125df7810 */ /* 0x000fe20007ffe0ff */
[----:B------:R-:W-:-:S02]  /*be00*/  FMUL.FTZ R124, R124, c[0x0][0x2ec] ;  /* 0x0000bb007c7c7a20 */ /* 0x000fc40000410000 */
[----:B------:R-:W2:Y:S01]  /*be10*/  I2F R220, R220 ;  /* 0x000000dc00dc7306 */ /* 0x000ea20000201400 */
[----:B------:R-:W-:Y:S01]  /*be20*/  IMAD.MOV.U32 R222, RZ, RZ, R225 ;  /* 0x000000ffffde7224 */ /* 0x000fe200078e00e1 */
[----:B------:R-:W-:Y:S01]  /*be30*/  IABS R221, R221 ;  /* 0x000000dd00dd7213 */ /* 0x000fe20000000000 */
[--C-:B------:R-:W-:Y:S01]  /*be40*/  IMAD.IADD R225, R197, 0x1, -R223.reuse ;  /* 0x00000001c5e17824 */ /* 0x100fe200078e0adf */
[C---:B------:R-:W-:Y:S01]  /*be50*/  HMMA.16816.F32 R100, R232.reuse, R182, R100 ;  /* 0x000000b6e864723c */ /* 0x040fe20000001864 */
[--C-:B------:R-:W-:Y:S01]  /*be60*/  IMAD.IADD R181, R210, 0x1, -R223.reuse ;  /* 0x00000001d2b57824 */ /* 0x100fe200078e0adf */
[----:B------:R-:W-:Y:S01]  /*be70*/  ISETP.GE.AND P6, PT, R223, R211, PT ;  /* 0x000000d3df00720c */ /* 0x000fe20003fc6270 */
[--C-:B------:R-:W-:Y:S01]  /*be80*/  IMAD.IADD R180, R207, 0x1, -R223.reuse ;  /* 0x00000001cfb47824 */ /* 0x100fe200078e0adf */
[----:B------:R-:W-:Y:S01]  /*be90*/  IABS R225, R225 ;  /* 0x000000e100e17213 */ /* 0x000fe20000000000 */
[----:B------:R-:W3:Y:S01]  /*bea0*/  I2F R222, R222 ;  /* 0x000000de00de7306 */ /* 0x000ee20000201400 */
[----:B------:R-:W-:Y:S01]  /*beb0*/  IABS R181, R181 ;  /* 0x000000b500b57213 */ /* 0x000fe20000000000 */
[----:B------:R-:W-:Y:S01]  /*bec0*/  IMAD.IADD R183, R204, 0x1, -R223 ;  /* 0x00000001ccb77824 */ /* 0x000fe200078e0adf */
[C---:B------:R-:W-:Y:S01]  /*bed0*/  HMMA.16816.F32 R96, R232.reuse, R176, R96 ;  /* 0x000000b0e860723c */ /* 0x040fe20000001860 */
[----:B------:R-:W-:Y:S01]  /*bee0*/  IADD3 R182, R37, 0x8, RZ ;  /* 0x0000000825b67810 */ /* 0x000fe20007ffe0ff */
[----:B-1----:R-:W-:Y:S01]  /*bef0*/  FMUL.FTZ R69, R71, c[0x0][0x2ec] ;  /* 0x0000bb0047457a20 */ /* 0x002fe20000410000 */
[----:B------:R-:W-:Y:S01]  /*bf00*/  ISETP.GE.AND P5, PT, R223, R208, PT ;  /* 0x000000d0df00720c */ /* 0x000fe20003fa6270 */
[----:B--2---:R-:W-:Y:S01]  /*bf10*/  FFMA.FTZ R68, R220, -UR17, R129 ;  /* 0x80000011dc447c23 */ /* 0x004fe20008010081 */
[----:B------:R-:W1:Y:S01]  /*bf20*/  I2F R225, R225 ;  /* 0x000000e100e17306 */ /* 0x000e620000201400 */
[----:B------:R-:W-:Y:S01]  /*bf30*/  IABS R183, R183 ;  /* 0x000000b700b77213 */ /* 0x000fe20000000000 */
[--C-:B------:R-:W-:Y:S01]  /*bf40*/  IMAD.IADD R177, R197, 0x1, -R182.reuse ;  /* 0x00000001c5b17824 */ /* 0x100fe200078e0ab6 */
[C---:B------:R-:W-:Y:S01]  /*bf50*/  HMMA.16816.F32 R92, R232.reuse, R178, R92 ;  /* 0x000000b2e85c723c */ /* 0x040fe2000000185c */
[----:B------:R-:W-:Y:S01]  /*bf60*/  FSEL R68, R68, -INF , !P3 ;  /* 0xff80000044447808 */ /* 0x000fe20005800000 */
[----:B------:R-:W-:Y:S01]  /*bf70*/  FMUL.FTZ R109, R109, c[0x0][0x2ec] ;  /* 0x0000bb006d6d7a20 */ /* 0x000fe20000410000 */
[----:B------:R-:W-:Y:S01]  /*bf80*/  ISETP.GE.AND P3, PT, R37, R202, PT ;  /* 0x000000ca2500720c */ /* 0x000fe20003f66270 */
[----:B------:R-:W-:Y:S01]  /*bf90*/  IMAD.MOV.U32 R176, RZ, RZ, R183 ;  /* 0x000000ffffb07224 */ /* 0x000fe200078e00b7 */
[----:B------:R-:W-:Y:S01]  /*bfa0*/  I2F R221, R221 ;  /* 0x000000dd00dd7306 */ /* 0x000fe20000201400 */
[--C-:B------:R-:W-:Y:S01]  /*bfb0*/  IMAD.IADD R183, R210, 0x1, -R182.reuse ;  /* 0x00000001d2b77824 */ /* 0x100fe200078e0ab6 */
[C---:B------:R-:W-:Y:S01]  /*bfc0*/  ISETP.LT.OR P6, PT, R223.reuse, R212, P6 ;  /* 0x000000d4df00720c */ /* 0x040fe200037c1670 */
[C---:B------:R-:W-:Y:S01]  /*bfd0*/  HMMA.16816.F32 R88, R232.reuse, R172, R88 ;  /* 0x000000ace858723c */ /* 0x040fe20000001858 */
[----:B------:R-:W-:Y:S01]  /*bfe0*/  IABS R180, R180 ;  /* 0x000000b400b47213 */ /* 0x000fe20000000000 */
[----:B---3--:R-:W-:Y:S01]  /*bff0*/  FFMA.FTZ R165, R222, -UR17, R165 ;  /* 0x80000011dea57c23 */ /* 0x008fe200080100a5 */
[----:B------:R-:W-:Y:S01]  /*c000*/  ISETP.LT.OR P5, PT, R223, R209, P5 ;  /* 0x000000d1df00720c */ /* 0x000fe20002fa1670 */
[----:B------:R-:W-:Y:S01]  /*c010*/  IMAD.IADD R179, R207, 0x1, -R182 ;  /* 0x00000001cfb37824 */ /* 0x000fe200078e0ab6 */
[----:B------:R-:W-:Y:S01]  /*c020*/  I2F R181, R181 ;  /* 0x000000b500b57306 */ /* 0x000fe20000201400 */
[----:B-1----:R-:W-:Y:S01]  /*c030*/  FFMA.FTZ R166, R225, -UR17, R166 ;  /* 0x80000011e1a67c23 */ /* 0x002fe200080100a6 */
[----:B------:R-:W-:Y:S01]  /*c040*/  ISETP.LT.OR P3, PT, R37, R203, P3 ;  /* 0x000000cb2500720c */ /* 0x000fe20001f61670 */
[C---:B------:R-:W-:Y:S01]  /*c050*/  HMMA.16816.F32 R84, R232.reuse, R174, R84 ;  /* 0x000000aee854723c */ /* 0x040fe20000001854 */
[----:B------:R-:W-:Y:S01]  /*c060*/  IABS R183, R183 ;  /* 0x000000b700b77213 */ /* 0x000fe20000000000 */
[----:B------:R-:W-:Y:S01]  /*c070*/  FMUL.FTZ R111, R111, c[0x0][0x2ec] ;  /* 0x0000bb006f6f7a20 */ /* 0x000fe20000410000 */
[----:B------:R-:W-:Y:S01]  /*c080*/  FSEL R71, R166, -INF , !P6 ;  /* 0xff800000a6477808 */ /* 0x000fe20007000000 */
[----:B------:R-:W-:Y:S01]  /*c090*/  FMUL.FTZ R106, R106, c[0x0][0x2ec] ;  /* 0x0000bb006a6a7a20 */ /* 0x000fe20000410000 */
[----:B------:R-:W-:Y:S01]  /*c0a0*/  MUFU.TANH R166, R69 ;  /* 0x0000004500a67308 */ /* 0x000fe20000002400 */
[----:B------:R-:W-:Y:S01]  /*c0b0*/  ISETP.GE.AND P6, PT, R182, R205, PT ;  /* 0x000000cdb600720c */ /* 0x000fe20003fc6270 */
[----:B------:R-:W-:Y:S01]  /*c0c0*/  IMAD.MOV.U32 R178, RZ, RZ, R183 ;  /* 0x000000ffffb27224 */ /* 0x000fe200078e00b7 */
[----:B------:R-:W-:Y:S01]  /*c0d0*/  HMMA.16816.F32 R76, R232, R170, R76 ;  /* 0x000000aae84c723c */ /* 0x000fe2000000184c */
[----:B------:R-:W-:Y:S01]  /*c0e0*/  IMAD.IADD R183, R204, 0x1, -R182 ;  /* 0x00000001ccb77824 */ /* 0x000fe200078e0ab6 */
[----:B------:R-:W-:Y:S01]  /*c0f0*/  ISETP.LT.OR P6, PT, R182, R206, P6 ;  /* 0x000000ceb600720c */ /* 0x000fe200037c1670 */
[----:B------:R-:W-:Y:S01]  /*c100*/  FMUL.FTZ R107, R107, c[0x0][0x2ec] ;  /* 0x0000bb006b6b7a20 */ /* 0x000fe20000410000 */
[----:B------:R-:W-:Y:S01]  /*c110*/  IABS R179, R179 ;  /* 0x000000b300b37213 */ /* 0x000fe20000000000 */
[----:B------:R1:W-:Y:S01]  /*c120*/  I2F R233, R164 ;  /* 0x000000a400e97306 */ /* 0x0003e20000201400 */
[----:B------:R-:W-:Y:S01]  /*c130*/  IABS R177, R177 ;  /* 0x000000b100b17213 */ /* 0x000fe20000000000 */
[----:B------:R-:W-:Y:S01]  /*c140*/  IMAD.IADD R170, R207, 0x1, -R169 ;  /* 0x00000001cfaa7824 */ /* 0x000fe200078e0aa9 */
[C---:B------:R-:W-:Y:S01]  /*c150*/  IADD3 R232, R37.reuse, 0x18, RZ ;  /* 0x0000001825e87810 */ /* 0x040fe20007ffe0ff */
[----:B------:R-:W-:Y:S01]  /*c160*/  IMAD.MOV.U32 R173, RZ, RZ, R179 ;  /* 0x000000ffffad7224 */ /* 0x000fe200078e00b3 */
[----:B------:R-:W-:Y:S01]  /*c170*/  IABS R172, R183 ;  /* 0x000000b700ac7213 */ /* 0x000fe20000000000 */
[----:B------:R-:W-:Y:S01]  /*c180*/  FMUL.FTZ R104, R104, c[0x0][0x2ec] ;  /* 0x0000bb0068687a20 */ /* 0x000fe20000410000 */
[----:B------:R-:W-:Y:S01]  /*c190*/  IADD3 R179, R37, 0x9, RZ ;  /* 0x0000000925b37810 */ /* 0x000fe20007ffe0ff */
[----:B------:R-:W2:Y:S01]  /*c1a0*/  I2F R180, R180 ;  /* 0x000000b400b47306 */ /* 0x000ea20000201400 */
[----:B------:R-:W-:Y:S01]  /*c1b0*/  ISETP.GE.AND P4, PT, R223, R205, PT ;  /* 0x000000cddf00720c */ /* 0x000fe20003f86270 */
[--C-:B------:R-:W-:Y:S01]  /*c1c0*/  IMAD.IADD R231, R197, 0x1, -R232.reuse ;  /* 0x00000001c5e77824 */ /* 0x100fe200078e0ae8 */
[----:B------:R-:W-:Y:S01]  /*c1d0*/  ISETP.GE.AND P2, PT, R223, R202, PT ;  /* 0x000000cadf00720c */ /* 0x000fe20003f46270 */
[--C-:B------:R-:W-:Y:S01]  /*c1e0*/  IMAD.IADD R183, R197, 0x1, -R179.reuse ;  /* 0x00000001c5b77824 */ /* 0x100fe200078e0ab3 */
[C---:B------:R-:W-:Y:S01]  /*c1f0*/  ISETP.LT.OR P4, PT, R223.reuse, R206, P4 ;  /* 0x000000cedf00720c */ /* 0x040fe20002781670 */
[C-C-:B------:R-:W-:Y:S01]  /*c200*/  IMAD.IADD R174, R210.reuse, 0x1, -R179.reuse ;  /* 0x00000001d2ae7824 */ /* 0x140fe200078e0ab3 */
[----:B------:R-:W-:Y:S01]  /*c210*/  ISETP.LT.OR P2, PT, R223, R203, P2 ;  /* 0x000000cbdf00720c */ /* 0x000fe20001741670 */
[--C-:B-1----:R-:W-:Y:S01]  /*c220*/  IMAD.IADD R164, R210, 0x1, -R232.reuse ;  /* 0x00000001d2a47824 */ /* 0x102fe200078e0ae8 */
[----:B------:R-:W1:Y:S01]  /*c230*/  I2F R176, R176 ;  /* 0x000000b000b07306 */ /* 0x000e620000201400 */
[----:B------:R-:W-:Y:S01]  /*c240*/  IABS R183, R183 ;  /* 0x000000b700b77213 */ /* 0x000fe20000000000 */
[C---:B------:R-:W-:Y:S01]  /*c250*/  IMAD.IADD R226, R204.reuse, 0x1, -R179 ;  /* 0x00000001cce27824 */ /* 0x040fe200078e0ab3 */
[----:B------:R-:W-:Y:S01]  /*c260*/  IABS R174, R174 ;  /* 0x000000ae00ae7213 */ /* 0x000fe20000000000 */
[----:B------:R-:W-:Y:S01]  /*c270*/  IMAD.IADD R130, R204, 0x1, -R232 ;  /* 0x00000001cc827824 */ /* 0x000fe200078e0ae8 */
[----:B------:R-:W-:Y:S01]  /*c280*/  IABS R164, R164 ;  /* 0x000000a400a47213 */ /* 0x000fe20000000000 */
[----:B------:R-:W-:Y:S01]  /*c290*/  IMAD.MOV.U32 R175, RZ, RZ, R183 ;  /* 0x000000ffffaf7224 */ /* 0x000fe200078e00b7 */
[----:B------:R-:W-:Y:S01]  /*c2a0*/  IADD3 R171, R37, 0x11, RZ ;  /* 0x0000001125ab7810 */ /* 0x000fe20007ffe0ff */
[----:B------:R-:W-:Y:S01]  /*c2b0*/  I2F R178, R178 ;  /* 0x000000b200b27306 */ /* 0x000fe20000201400 */
[----:B--2---:R-:W-:Y:S01]  /*c2c0*/  FFMA.FTZ R180, R180, -UR17, R167 ;  /* 0x80000011b4b47c23 */ /* 0x004fe200080100a7 */
[----:B------:R-:W-:Y:S01]  /*c2d0*/  IABS R170, R170 ;  /* 0x000000aa00aa7213 */ /* 0x000fe20000000000 */
[----:B------:R-:W-:Y:S01]  /*c2e0*/  IMAD.IADD R183, R207, 0x1, -R179 ;  /* 0x00000001cfb77824 */ /* 0x000fe200078e0ab3 */
[----:B------:R-:W-:Y:S01]  /*c2f0*/  IABS R231, R231 ;  /* 0x000000e700e77213 */ /* 0x000fe20000000000 */
[--C-:B------:R-:W-:Y:S01]  /*c300*/  IMAD.IADD R235, R197, 0x1, -R171.reuse ;  /* 0x00000001c5eb7824 */ /* 0x100fe200078e0aab */
[----:B------:R-:W-:Y:S01]  /*c310*/  IADD3 R223, R37, 0x19, RZ ;  /* 0x0000001925df7810 */ /* 0x000fe20007ffe0ff */
[--C-:B------:R-:W-:Y:S01]  /*c320*/  IMAD.IADD R234, R210, 0x1, -R171.reuse ;  /* 0x00000001d2ea7824 */ /* 0x100fe200078e0aab */
[----:B------:R-:W-:Y:S01]  /*c330*/  I2F R230, R164 ;  /* 0x000000a400e67306 */ /* 0x000fe20000201400 */
[----:B-1----:R-:W-:Y:S01]  /*c340*/  FFMA.FTZ R166, R176, -UR17, R166 ;  /* 0x80000011b0a67c23 */ /* 0x002fe200080100a6 */
[----:B------:R-:W-:Y:S01]  /*c350*/  IABS R183, R183 ;  /* 0x000000b700b77213 */ /* 0x000fe20000000000 */
[----:B------:R-:W-:Y:S01]  /*c360*/  FMUL.FTZ R176, R125, c[0x0][0x2ec] ;  /* 0x0000bb007db07a20 */ /* 0x000fe20000410000 */
[----:B------:R-:W-:Y:S01]  /*c370*/  IABS R235, R235 ;  /* 0x000000eb00eb7213 */ /* 0x000fe20000000000 */
[----:B------:R-:W-:Y:S01]  /*c380*/  IMAD.IADD R229, R207, 0x1, -R171 ;  /* 0x00000001cfe57824 */ /* 0x000fe200078e0aab */
[----:B------:R-:W-:Y:S01]  /*c390*/  FSEL R166, R166, -INF , !P2 ;  /* 0xff800000a6a67808 */ /* 0x000fe20005000000 */
[----:B------:R-:W-:Y:S01]  /*c3a0*/  IMAD.MOV.U32 R168, RZ, RZ, R183 ;  /* 0x000000ffffa87224 */ /* 0x000fe200078e00b7 */
[----:B------:R1:W2:Y:S01]  /*c3b0*/  MUFU.TANH R164, R70 ;  /* 0x0000004600a47308 */ /* 0x0002a20000002400 */
[----:B------:R-:W-:Y:S01]  /*c3c0*/  IABS R183, R226 ;  /* 0x000000e200b77213 */ /* 0x000fe20000000000 */
[----:B------:R-:W-:Y:S01]  /*c3d0*/  IMAD.IADD R226, R197, 0x1, -R169 ;  /* 0x00000001c5e27824 */ /* 0x000fe200078e0aa9 */
[C---:B------:R-:W-:Y:S01]  /*c3e0*/  ISETP.GE.AND P2, PT, R179.reuse, R208, PT ;  /* 0x000000d0b300720c */ /* 0x040fe20003f46270 */
[----:B------:R-:W-:Y:S01]  /*c3f0*/  IMAD.IADD R228, R204, 0x1, -R171 ;  /* 0x00000001cce47824 */ /* 0x000fe200078e0aab */
[----:B------:R-:W-:Y:S01]  /*c400*/  IABS R234, R234 ;  /* 0x000000ea00ea7213 */ /* 0x000fe20000000000 */
[----:B------:R-:W-:Y:S01]  /*c410*/  FMUL.FTZ R100, R100, c[0x0][0x2ec] ;  /* 0x0000bb0064647a20 */ /* 0x000fe20000410000 */
[----:B------:R-:W-:Y:S01]  /*c420*/  IABS R226, R226 ;  /* 0x000000e200e27213 */ /* 0x000fe20000000000 */
[----:B------:R-:W-:Y:S01]  /*c430*/  I2F R173, R173 ;  /* 0x000000ad00ad7306 */ /* 0x000fe20000201400 */
[----:B------:R-:W-:Y:S01]  /*c440*/  ISETP.LT.OR P2, PT, R179, R209, P2 ;  /* 0x000000d1b300720c */ /* 0x000fe20001741670 */
[----:B------:R-:W-:Y:S01]  /*c450*/  FMUL.FTZ R102, R102, c[0x0][0x2ec] ;  /* 0x0000bb0066667a20 */ /* 0x000fe20000410000 */
[----:B------:R-:W-:Y:S01]  /*c460*/  IABS R229, R229 ;  /* 0x000000e500e57213 */ /* 0x000fe20000000000 */
[----:B------:R-:W-:Y:S01]  /*c470*/  FMUL.FTZ R101, R101, c[0x0][0x2ec] ;  /* 0x0000bb0065657a20 */ /* 0x000fe20000410000 */
[----:B------:R-:W-:Y:S01]  /*c480*/  IABS R228, R228 ;  /* 0x000000e400e47213 */ /* 0x000fe20000000000 */
[----:B------:R-:W-:-:S02]  /*c490*/  FMUL.FTZ R98, R98, c[0x0][0x2ec] ;  /* 0x0000bb0062627a20 */ /* 0x000fc40000410000 */
[----:B-1----:R-:W-:Y:S01]  /*c4a0*/  FFMA.FTZ R70, R224, -UR17, R128 ;  /* 0x80000011e0467c23 */ /* 0x002fe20008010080 */
[----:B------:R-:W1:Y:S01]  /*c4b0*/  MUFU.TANH R167, R64 ;  /* 0x0000004000a77308 */ /* 0x000e620000002400 */
[----:B------:R-:W-:Y:S02]  /*c4c0*/  IMAD.IADD R128, R207, 0x1, -R232 ;  /* 0x00000001cf807824 */ /* 0x000fe400078e0ae8 */
[----:B--2---:R-:W-:Y:S01]  /*c4d0*/  FFMA.FTZ R164, R221, -UR17, R164 ;  /* 0x80000011dda47c23 */ /* 0x004fe200080100a4 */
[----:B------:R-:W-:Y:S01]  /*c4e0*/  FSEL R70, R70, -INF , !P0 ;  /* 0xff80000046467808 */ /* 0x000fe20004000000 */
[----:B------:R-:W-:Y:S01]  /*c4f0*/  FMUL.FTZ R96, R96, c[0x0][0x2ec] ;  /* 0x0000bb0060607a20 */ /* 0x000fe20000410000 */
[----:B------:R-:W-:Y:S01]  /*c500*/  IABS R129, R128 ;  /* 0x0000008000817213 */ /* 0x000fe20000000000 */
[----:B------:R-:W-:Y:S01]  /*c510*/  FMUL.FTZ R94, R94, c[0x0][0x2ec] ;  /* 0x0000bb005e5e7a20 */ /* 0x000fe20000410000 */
[----:B------:R-:W2:Y:S01]  /*c520*/  MUFU.TANH R128, R131 ;  /* 0x0000008300807308 */ /* 0x000ea20000002400 */
[----:B------:R-:W-:Y:S01]  /*c530*/  ISETP.GE.AND P0, PT, R37, R205, PT ;  /* 0x000000cd2500720c */ /* 0x000fe20003f06270 */
[----:B------:R-:W-:Y:S01]  /*c540*/  FMUL.FTZ R99, R99, c[0x0][0x2ec] ;  /* 0x0000bb0063637a20 */ /* 0x000fe20000410000 */
[----:B------:R-:W-:Y:S01]  /*c550*/  FSEL R164, R164, -INF , !P3 ;  /* 0xff800000a4a47808 */ /* 0x000fe20005800000 */
[----:B------:R-:W-:Y:S01]  /*c560*/  IMAD.MOV.U32 R222, RZ, RZ, R129 ;  /* 0x000000ffffde7224 */ /* 0x000fe200078e0081 */
[----:B------:R-:W-:Y:S01]  /*c570*/  ISETP.LT.OR P0, PT, R37, R206, P0 ;  /* 0x000000ce2500720c */ /* 0x000fe20000701670 */
[----:B------:R-:W-:Y:S01]  /*c580*/  FMUL.FTZ R93, R93, c[0x0][0x2ec] ;  /* 0x0000bb005d5d7a20 */ /* 0x000fe20000410000 */
[C---:B------:R-:W-:Y:S01]  /*c590*/  ISETP.GE.AND P3, PT, R182.reuse, R208, PT ;  /* 0x000000d0b600720c */ /* 0x040fe20003f66270 */
[----:B------:R-:W-:Y:S01]  /*c5a0*/  I2F R177, R177 ;  /* 0x000000b100b17306 */ /* 0x000fe20000201400 */
[----:B------:R-:W-:Y:S01]  /*c5b0*/  FSEL R165, R165, -INF , !P0 ;  /* 0xff800000a5a57808 */ /* 0x000fe20004000000 */
[----:B-1----:R-:W-:Y:S01]  /*c5c0*/  FFMA.FTZ R173, R173, -UR17, R167 ;  /* 0x80000011adad7c23 */ /* 0x002fe200080100a7 */
[C---:B------:R-:W-:Y:S01]  /*c5d0*/  ISETP.GE.AND P0, PT, R182.reuse, R211, PT ;  /* 0x000000d3b600720c */ /* 0x040fe20003f06270 */
[----:B------:R-:W-:Y:S01]  /*c5e0*/  FMUL.FTZ R95, R95, c[0x0][0x2ec] ;  /* 0x0000bb005f5f7a20 */ /* 0x000fe20000410000 */
[----:B------:R-:W-:Y:S01]  /*c5f0*/  ISETP.LT.OR P3, PT, R182, R209, P3 ;  /* 0x000000d1b600720c */ /* 0x000fe20001f61670 */
[----:B------:R-:W-:Y:S01]  /*c600*/  FMUL.FTZ R92, R92, c[0x0][0x2ec] ;  /* 0x0000bb005c5c7a20 */ /* 0x000fe20000410000 */
[----:B------:R-:W-:Y:S01]  /*c610*/  ISETP.LT.OR P0, PT, R182, R212, P0 ;  /* 0x000000d4b600720c */ /* 0x000fe20000701670 */
[----:B--2---:R-:W-:Y:S01]  /*c620*/  FFMA.FTZ R128, R181, -UR17, R128 ;  /* 0x80000011b5807c23 */ /* 0x004fe20008010080 */
[----:B------:R-:W-:Y:S01]  /*c630*/  IADD3 R181, R37, 0x20, RZ ;  /* 0x0000002025b57810 */ /* 0x000fe20007ffe0ff */
[----:B------:R-:W-:Y:S01]  /*c640*/  I2F R172, R172 ;  /* 0x000000ac00ac7306 */ /* 0x000fe20000201400 */
[----:B------:R-:W-:Y:S01]  /*c650*/  IABS R129, R130 ;  /* 0x0000008200817213 */ /* 0x000fe20000000000 */
[----:B------:R-:W-:Y:S01]  /*c660*/  IMAD.IADD R130, R197, 0x1, -R223 ;  /* 0x00000001c5827824 */ /* 0x000fe200078e0adf */
[----:B------:R-:W-:Y:S01]  /*c670*/  FSEL R69, R128, -INF , !P5 ;  /* 0xff80000080457808 */ /* 0x000fe20006800000 */
[--C-:B------:R-:W-:Y:S01]  /*c680*/  IMAD.IADD R128, R210, 0x1, -R181.reuse ;  /* 0x00000001d2807824 */ /* 0x100fe200078e0ab5 */
[----:B------:R-:W-:Y:S01]  /*c690*/  ISETP.GE.AND P5, PT, R182, R202, PT ;  /* 0x000000cab600720c */ /* 0x000fe20003fa6270 */
[----:B------:R-:W-:-:S02]  /*c6a0*/  IMAD.IADD R167, R204, 0x1, -R181 ;  /* 0x00000001cca77824 */ /* 0x000fc400078e0ab5 */
[----:B------:R-:W1:Y:S01]  /*c6b0*/  MUFU.TANH R124, R124 ;  /* 0x0000007c007c7308 */ /* 0x000e620000002400 */
[----:B------:R-:W-:Y:S01]  /*c6c0*/  ISETP.LT.OR P5, PT, R182, R203, P5 ;  /* 0x000000cbb600720c */ /* 0x000fe20002fa1670 */
[----:B------:R-:W-:Y:S01]  /*c6d0*/  FMUL.FTZ R182, R126, c[0x0][0x2ec] ;  /* 0x0000bb007eb67a20 */ /* 0x000fe20000410000 */
[----:B------:R-:W-:Y:S01]  /*c6e0*/  IABS R126, R128 ;  /* 0x00000080007e7213 */ /* 0x000fe20000000000 */
[----:B------:R-:W-:Y:S01]  /*c6f0*/  IMAD.MOV.U32 R221, RZ, RZ, R129 ;  /* 0x000000ffffdd7224 */ /* 0x000fe200078e0081 */
[----:B------:R-:W-:Y:S01]  /*c700*/  IABS R129, R130 ;  /* 0x0000008200817213 */ /* 0x000fe20000000000 */
[----:B------:R-:W-:Y:S02]  /*c710*/  IMAD.IADD R130, R210, 0x1, -R223 ;  /* 0x00000001d2827824 */ /* 0x000fe400078e0adf */
[----:B------:R2:W3:Y:S01]  /*c720*/  MUFU.TANH R128, R182 ;  /* 0x000000b600807308 */ /* 0x0004e20000002400 */
[----:B------:R-:W-:Y:S02]  /*c730*/  IMAD.IADD R131, R197, 0x1, -R181 ;  /* 0x00000001c5837824 */ /* 0x000fe400078e0ab5 */
[----:B------:R-:W-:Y:S01]  /*c740*/  IABS R130, R130 ;  /* 0x0000008200827213 */ /* 0x000fe20000000000 */
[----:B------:R-:W-:-:S02]  /*c750*/  FMUL.FTZ R89, R89, c[0x0][0x2ec] ;  /* 0x0000bb0059597a20 */ /* 0x000fc40000410000 */
[----:B------:R-:W-:Y:S01]  /*c760*/  IABS R131, R131 ;  /* 0x0000008300837213 */ /* 0x000fe20000000000 */
[----:B------:R-:W-:Y:S01]  /*c770*/  FMUL.FTZ R86, R86, c[0x0][0x2ec] ;  /* 0x0000bb0056567a20 */ /* 0x000fe20000410000 */
[----:B------:R-:W-:Y:S01]  /*c780*/  I2F R175, R175 ;  /* 0x000000af00af7306 */ /* 0x000fe20000201400 */
[----:B-1----:R-:W-:Y:S01]  /*c790*/  FFMA.FTZ R177, R177, -UR17, R124 ;  /* 0x80000011b1b17c23 */ /* 0x002fe2000801007c */
[----:B------:R-:W-:Y:S01]  /*c7a0*/  FSEL R124, R180, -INF , !P4 ;  /* 0xff800000b47c7808 */ /* 0x000fe20006000000 */
[----:B------:R-:W-:Y:S01]  /*c7b0*/  IMAD.MOV.U32 R224, RZ, RZ, R130 ;  /* 0x000000ffffe07224 */ /* 0x000fe200078e0082 */
[----:B------:R-:W-:Y:S01]  /*c7c0*/  ISETP.GE.AND P4, PT, R179, R211, PT ;  /* 0x000000d3b300720c */ /* 0x000fe20003f86270 */
[----:B------:R-:W-:Y:S01]  /*c7d0*/  FMUL.FTZ R90, R90, c[0x0][0x2ec] ;  /* 0x0000bb005a5a7a20 */ /* 0x000fe20000410000 */
[----:B------:R-:W-:Y:S01]  /*c7e0*/  FSEL R125, R177, -INF , !P0 ;  /* 0xff800000b17d7808 */ /* 0x000fe20004000000 */
[----:B------:R-:W-:Y:S01]  /*c7f0*/  FMUL.FTZ R88, R88, c[0x0][0x2ec] ;  /* 0x0000bb0058587a20 */ /* 0x000fe20000410000 */
[----:B--2---:R-:W-:Y:S01]  /*c800*/  IADD3 R182, R37, 0x21, RZ ;  /* 0x0000002125b67810 */ /* 0x004fe20007ffe0ff */
[----:B---3--:R-:W-:Y:S01]  /*c810*/  FFMA.FTZ R64, R178, -UR17, R128 ;  /* 0x80000011b2407c23 */ /* 0x008fe20008010080 */
[----:B------:R-:W-:Y:S01]  /*c820*/  I2F R174, R174 ;  /* 0x000000ae00ae7306 */ /* 0x000fe20000201400 */
[----:B------:R-:W-:Y:S01]  /*c830*/  FMUL.FTZ R128, R127, c[0x0][0x2ec] ;  /* 0x0000bb007f807a20 */ /* 0x000fe20000410000 */
[----:B------:R-:W-:Y:S01]  /*c840*/  IADD3 R177, R37, 0x28, RZ ;  /* 0x0000002825b17810 */ /* 0x000fe20007ffe0ff */
[----:B------:R-:W-:Y:S01]  /*c850*/  FMUL.FTZ R91, R91, c[0x0][0x2ec] ;  /* 0x0000bb005b5b7a20 */ /* 0x000fe20000410000 */
[----:B------:R-:W-:Y:S01]  /*c860*/  FSEL R64, R64, -INF , !P3 ;  /* 0xff80000040407808 */ /* 0x000fe20005800000 */
[----:B------:R-:W-:Y:S01]  /*c870*/  FMUL.FTZ R87, R87, c[0x0][0x2ec] ;  /* 0x0000bb0057577a20 */ /* 0x000fe20000410000 */
[C---:B------:R-:W-:Y:S01]  /*c880*/  ISETP.GE.AND P0, PT, R179.reuse, R205, PT ;  /* 0x000000cdb300720c */ /* 0x040fe20003f06270 */
[----:B------:R-:W-:Y:S01]  /*c890*/  FMUL.FTZ R84, R84, c[0x0][0x2ec] ;  /* 0x0000bb0054547a20 */ /* 0x000fe20000410000 */
[----:B------:R1:W2:Y:S01]  /*c8a0*/  MUFU.TANH R127, R176 ;  /* 0x000000b0007f7308 */ /* 0x0002a20000002400 */
[----:B------:R-:W-:Y:S01]  /*c8b0*/  ISETP.GE.AND P3, PT, R179, R202, PT ;  /* 0x000000cab300720c */ /* 0x000fe20003f66270 */
[----:B------:R-:W-:Y:S01]  /*c8c0*/  FMUL.FTZ R85, R85, c[0x0][0x2ec] ;  /* 0x0000bb0055557a20 */ /* 0x000fe20000410000 */
[C---:B------:R-:W-:Y:S01]  /*c8d0*/  ISETP.LT.OR P4, PT, R179.reuse, R212, P4 ;  /* 0x000000d4b300720c */ /* 0x040fe20002781670 */
[----:B------:R-:W-:Y:S01]  /*c8e0*/  FMUL.FTZ R78, R78, c[0x0][0x2ec] ;  /* 0x0000bb004e4e7a20 */ /* 0x000fe20000410000 */
[----:B------:R-:W-:Y:S01]  /*c8f0*/  ISETP.LT.OR P0, PT, R179, R206, P0 ;  /* 0x000000ceb300720c */ /* 0x000fe20000701670 */
[----:B------:R-:W-:Y:S01]  /*c900*/  FMUL.FTZ R79, R79, c[0x0][0x2ec] ;  /* 0x0000bb004f4f7a20 */ /* 0x000fe20000410000 */
[----:B------:R-:W-:Y:S01]  /*c910*/  ISETP.LT.OR P3, PT, R179, R203, P3 ;  /* 0x000000cbb300720c */ /* 0x000fe20001f61670 */
[----:B------:R-:W3:Y:S01]  /*c920*/  MUFU.TANH R128, R128 ;  /* 0x0000008000807308 */ /* 0x000ee20000002400 */
[----:B-1----:R-:W-:-:S07]  /*c930*/  IMAD.IADD R176, R207, 0x1, -R181 ;  /* 0x00000001cfb07824 */ /* 0x002fce00078e0ab5 */
[----:B------:R-:W-:Y:S01]  /*c940*/  I2F R226, R226 ;  /* 0x000000e200e27306 */ /* 0x000fe20000201400 */
[----:B--2---:R-:W-:Y:S02]  /*c950*/  FFMA.FTZ R175, R175, -UR17, R127 ;  /* 0x80000011afaf7c23 */ /* 0x004fe4000801007f */
[----:B------:R-:W-:Y:S01]  /*c960*/  IMAD.IADD R127, R210, 0x1, -R182 ;  /* 0x00000001d27f7824 */ /* 0x000fe200078e0ab6 */
[----:B------:R-:W-:Y:S02]  /*c970*/  IABS R176, R176 ;  /* 0x000000b000b07213 */ /* 0x000fe40000000000 */
[----:B------:R-:W-:Y:S01]  /*c980*/  FSEL R179, R175, -INF , !P4 ;  /* 0xff800000afb37808 */ /* 0x000fe20006000000 */
[----:B---3--:R-:W-:Y:S01]  /*c990*/  FFMA.FTZ R128, R174, -UR17, R128 ;  /* 0x80000011ae807c23 */ /* 0x008fe20008010080 */
[----:B------:R-:W1:Y:S01]  /*c9a0*/  MUFU.TANH R120, R120 ;  /* 0x0000007800787308 */ /* 0x000e620000002400 */
[----:B------:R-:W-:Y:S01]  /*c9b0*/  IMAD.MOV.U32 R178, RZ, RZ, R176 ;  /* 0x000000ffffb27224 */ /* 0x000fe200078e00b0 */
[----:B------:R-:W-:Y:S01]  /*c9c0*/  IABS R176, R167 ;  /* 0x000000a700b07213 */ /* 0x000fe20000000000 */
[----:B------:R-:W-:Y:S01]  /*c9d0*/  FFMA.FTZ R167, R172, -UR17, R66 ;  /* 0x80000011aca77c23 */ /* 0x000fe20008010042 */
[----:B------:R-:W-:Y:S01]  /*c9e0*/  FSEL R172, R173, -INF , !P6 ;  /* 0xff800000adac7808 */ /* 0x000fe20007000000 */
[--C-:B------:R-:W-:Y:S01]  /*c9f0*/  IMAD.IADD R66, R197, 0x1, -R182.reuse ;  /* 0x00000001c5427824 */ /* 0x100fe200078e0ab6 */
[----:B------:R-:W-:Y:S01]  /*ca00*/  ISETP.GE.AND P6, PT, R169, R211, PT ;  /* 0x000000d3a900720c */ /* 0x000fe20003fc6270 */
[----:B------:R-:W-:Y:S01]  /*ca10*/  IMAD.IADD R174, R207, 0x1, -R182 ;  /* 0x00000001cfae7824 */ /* 0x000fe200078e0ab6 */
[----:B------:R-:W2:Y:S01]  /*ca20*/  I2F R240, R176 ;  /* 0x000000b000f07306 */ /* 0x000ea20000201400 */
[----:B------:R-:W-:-:S02]  /*ca30*/  FSEL R167, R167, -INF , !P5 ;  /* 0xff800000a7a77808 */ /* 0x000fc40006800000 */
[----:B------:R-:W-:Y:S02]  /*ca40*/  IABS R66, R66 ;  /* 0x0000004200427213 */ /* 0x000fe40000000000 */
[C---:B------:R-:W-:Y:S02]  /*ca50*/  ISETP.GE.AND P5, PT, R169.reuse, R208, PT ;  /* 0x000000d0a900720c */ /* 0x040fe40003fa6270 */
[C---:B------:R-:W-:Y:S01]  /*ca60*/  ISETP.GE.AND P4, PT, R169.reuse, R205, PT ;  /* 0x000000cda900720c */ /* 0x040fe20003f86270 */
[----:B------:R3:W-:Y:S01]  /*ca70*/  I2F R242, R66 ;  /* 0x0000004200f27306 */ /* 0x0007e20000201400 */
[C---:B------:R-:W-:Y:S01]  /*ca80*/  ISETP.LT.OR P6, PT, R169.reuse, R212, P6 ;  /* 0x000000d4a900720c */ /* 0x040fe200037c1670 */
[----:B-1----:R-:W-:Y:S01]  /*ca90*/  FFMA.FTZ R120, R226, -UR17, R120 ;  /* 0x80000011e2787c23 */ /* 0x002fe20008010078 */
[C---:B------:R-:W-:Y:S02]  /*caa0*/  ISETP.LT.OR P5, PT, R169.reuse, R209, P5 ;  /* 0x000000d1a900720c */ /* 0x040fe40002fa1670 */
[----:B------:R-:W-:-:S02]  /*cab0*/  ISETP.LT.OR P4, PT, R169, R206, P4 ;  /* 0x000000cea900720c */ /* 0x000fc40002781670 */
[----:B------:R-:W-:Y:S01]  /*cac0*/  FSEL R180, R120, -INF , !P6 ;  /* 0xff80000078b47808 */ /* 0x000fe20007000000 */
[----:B------:R-:W1:Y:S01]  /*cad0*/  I2F R183, R183 ;  /* 0x000000b700b77306 */ /* 0x000e620000201400 */
[C---:B------:R-:W-:Y:S01]  /*cae0*/  ISETP.GE.AND P6, PT, R171.reuse, R205, PT ;  /* 0x000000cdab00720c */ /* 0x040fe20003fc6270 */
[----:B--2---:R-:W-:Y:S01]  /*caf0*/  FFMA.FTZ R54, R240, -UR17, R54 ;  /* 0x80000011f0367c23 */ /* 0x004fe20008010036 */
[----:B------:R-:W-:Y:S02]  /*cb00*/  IABS R127, R127 ;  /* 0x0000007f007f7213 */ /* 0x000fe40000000000 */
[----:B------:R-:W-:Y:S02]  /*cb10*/  ISETP.LT.OR P6, PT, R171, R206, P6 ;  /* 0x000000ceab00720c */ /* 0x000fe400037c1670 */
[----:B------:R-:W-:Y:S01]  /*cb20*/  IABS R174, R174 ;  /* 0x000000ae00ae7213 */ /* 0x000fe20000000000 */
[----:B---3--:R-:W-:Y:S01]  /*cb30*/  IMAD.IADD R66, R197, 0x1, -R177 ;  /* 0x00000001c5427824 */ /* 0x008fe200078e0ab1 */
[----:B------:R-:W-:Y:S04]  /*cb40*/  I2F R168, R168 ;  /* 0x000000a800a87306 */ /* 0x000fe80000201400 */
[----:B------:R-:W-:Y:S01]  /*cb50*/  IABS R66, R66 ;  /* 0x0000004200427213 */ /* 0x000fe20000000000 */
[----:B-1----:R-:W-:-:S03]  /*cb60*/  FFMA.FTZ R67, R183, -UR17, R67 ;  /* 0x80000011b7437c23 */ /* 0x002fc60008010043 */
[----:B------:R-:W-:Y:S01]  /*cb70*/  I2F R176, R66 ;  /* 0x0000004200b07306 */ /* 0x000fe20000201400 */
[----:B------:R-:W-:-:S05]  /*cb80*/  IMAD.IADD R183, R207, 0x1, -R245 ;  /* 0x00000001cfb77824 */ /* 0x000fca00078e0af5 */
[----:B------:R-:W-:Y:S02]  /*cb90*/  IABS R183, R183 ;  /* 0x000000b700b77213 */ /* 0x000fe40000000000 */
[----:B------:R1:W2:Y:S08]  /*cba0*/  MUFU.TANH R66, R65 ;  /* 0x0000004100427308 */ /* 0x0002b00000002400 */
[----:B------:R3:W4:Y:S01]  /*cbb0*/  MUFU.TANH R120, R62 ;  /* 0x0000003e00787308 */ /* 0x0007220000002400 */
[----:B-1----:R-:W-:Y:S01]  /*cbc0*/  FSEL R65, R128, -INF , !P2 ;  /* 0xff80000080417808 */ /* 0x002fe20005000000 */
[----:B------:R-:W-:Y:S01]  /*cbd0*/  IMAD.IADD R128, R210, 0x1, -R177 ;  /* 0x00000001d2807824 */ /* 0x000fe200078e0ab1 */
[----:B------:R-:W-:-:S05]  /*cbe0*/  ISETP.GE.AND P2, PT, R169, R202, PT ;  /* 0x000000caa900720c */ /* 0x000fca0003f46270 */
[----:B------:R-:W-:Y:S01]  /*cbf0*/  I2F R235, R235 ;  /* 0x000000eb00eb7306 */ /* 0x000fe20000201400 */
[----:B--2---:R-:W-:Y:S01]  /*cc00*/  FFMA.FTZ R66, R168, -UR17, R66 ;  /* 0x80000011a8427c23 */ /* 0x004fe20008010042 */
[----:B------:R-:W-:Y:S01]  /*cc10*/  FSEL R168, R67, -INF , !P3 ;  /* 0xff80000043a87808 */ /* 0x000fe20005800000 */
[--C-:B------:R-:W-:Y:S01]  /*cc20*/  IMAD.IADD R67, R204, 0x1, -R177.reuse ;  /* 0x00000001cc437824 */ /* 0x100fe200078e0ab1 */
[----:B------:R-:W-:Y:S01]  /*cc30*/  ISETP.LT.OR P2, PT, R169, R203, P2 ;  /* 0x000000cba900720c */ /* 0x000fe20001741670 */
[----:B------:R-:W-:Y:S01]  /*cc40*/  FMUL.FTZ R169, R122, c[0x0][0x2ec] ;  /* 0x0000bb007aa97a20 */ /* 0x000fe20000410000 */
[----:B------:R-:W-:Y:S01]  /*cc50*/  IABS R122, R128 ;  /* 0x00000080007a7213 */ /* 0x000fe20000000000 */
[----:B---3--:R-:W-:Y:S01]  /*cc60*/  IMAD.IADD R62, R207, 0x1, -R177 ;  /* 0x00000001cf3e7824 */ /* 0x008fe200078e0ab1 */
[----:B------:R1:W2:Y:S01]  /*cc70*/  MUFU.TANH R220, R121 ;  /* 0x0000007900dc7308 */ /* 0x0002a20000002400 */
[----:B----4-:R-:W-:Y:S01]  /*cc80*/  FFMA.FTZ R120, R233, -UR17, R120 ;  /* 0x80000011e9787c23 */ /* 0x010fe20008010078 */
[----:B------:R-:W-:-:S02]  /*cc90*/  ISETP.GE.AND P3, PT, R171, R208, PT ;  /* 0x000000d0ab00720c */ /* 0x000fc40003f66270 */
[----:B------:R-:W-:Y:S02]  /*cca0*/  IABS R62, R62 ;  /* 0x0000003e003e7213 */ /* 0x000fe40000000000 */
[----:B------:R-:W-:Y:S02]  /*ccb0*/  ISETP.LT.OR P3, PT, R171, R209, P3 ;  /* 0x000000d1ab00720c */ /* 0x000fe40001f61670 */
[----:B------:R-:W3:Y:S01]  /*ccc0*/  MUFU.TANH R128, R169 ;  /* 0x000000a900807308 */ /* 0x000ee20000002400 */
[----:B------:R-:W-:Y:S01]  /*ccd0*/  IMAD.MOV.U32 R243, RZ, RZ, R62 ;  /* 0x000000fffff37224 */ /* 0x000fe200078e003e */
[----:B------:R-:W-:Y:S01]  /*cce0*/  IABS R62, R67 ;  /* 0x00000043003e7213 */ /* 0x000fe20000000000 */
[--C-:B------:R-:W-:Y:S01]  /*ccf0*/  IMAD.IADD R67, R197, 0x1, -R245.reuse ;  /* 0x00000001c5437824 */ /* 0x100fe200078e0af5 */
[----:B------:R-:W-:Y:S02]  /*cd00*/  FSEL R120, R120, -INF , !P2 ;  /* 0xff80000078787808 */ /* 0x000fe40005000000 */
[----:B------:R-:W-:Y:S01]  /*cd10*/  ISETP.GE.AND P2, PT, R232, R208, PT ;  /* 0x000000d0e800720c */ /* 0x000fe20003f46270 */
[----:B------:R-:W-:Y:S01]  /*cd20*/  IMAD.MOV.U32 R233, RZ, RZ, R62 ;  /* 0x000000ffffe97224 */ /* 0x000fe200078e003e */
[----:B------:R-:W-:Y:S01]  /*cd30*/  I2F R234, R234 ;  /* 0x000000ea00ea7306 */ /* 0x000fe20000201400 */
[----:B-1----:R-:W-:Y:S01]  /*cd40*/  FMUL.FTZ R121, R60, c[0x0][0x2ec] ;  /* 0x0000bb003c797a20 */ /* 0x002fe20000410000 */
[----:B------:R-:W-:Y:S01]  /*cd50*/  IABS R62, R67 ;  /* 0x00000043003e7213 */ /* 0x000fe20000000000 */
[----:B--2---:R-:W-:Y:S01]  /*cd60*/  FFMA.FTZ R220, R235, -UR17, R220 ;  /* 0x80000011ebdc7c23 */ /* 0x004fe200080100dc */
[----:B------:R-:W-:Y:S01]  /*cd70*/  ISETP.LT.OR P2, PT, R232, R209, P2 ;  /* 0x000000d1e800720c */ /* 0x000fe20001741670 */
[----:B------:R-:W-:-:S02]  /*cd80*/  IMAD.IADD R67, R210, 0x1, -R245 ;  /* 0x00000001d2437824 */ /* 0x000fc400078e0af5 */
[----:B---3--:R-:W-:Y:S01]  /*cd90*/  FFMA.FTZ R60, R227, -UR17, R128 ;  /* 0x80000011e33c7c23 */ /* 0x008fe20008010080 */
[----:B------:R-:W-:Y:S01]  /*cda0*/  IADD3 R227, R37, 0x30, RZ ;  /* 0x0000003025e37810 */ /* 0x000fe20007ffe0ff */
[----:B------:R-:W-:Y:S01]  /*cdb0*/  FMUL.FTZ R128, R123, c[0x0][0x2ec] ;  /* 0x0000bb007b807a20 */ /* 0x000fe20000410000 */
[----:B------:R-:W-:Y:S01]  /*cdc0*/  FSEL R123, R66, -INF , !P0 ;  /* 0xff800000427b7808 */ /* 0x000fe20004000000 */
[----:B------:R1:W-:Y:S01]  /*cdd0*/  I2F R235, R62 ;  /* 0x0000003e00eb7306 */ /* 0x0003e20000201400 */
[----:B------:R-:W-:Y:S02]  /*cde0*/  IABS R67, R67 ;  /* 0x0000004300437213 */ /* 0x000fe40000000000 */
[----:B------:R-:W-:Y:S02]  /*cdf0*/  FSEL R60, R60, -INF , !P5 ;  /* 0xff8000003c3c7808 */ /* 0x000fe40006800000 */
[C---:B------:R-:W-:Y:S02]  /*ce00*/  ISETP.GE.AND P5, PT, R171.reuse, R202, PT ;  /* 0x000000caab00720c */ /* 0x040fe40003fa6270 */
[C---:B------:R-:W-:Y:S01]  /*ce10*/  ISETP.GE.AND P0, PT, R171.reuse, R211, PT ;  /* 0x000000d3ab00720c */ /* 0x040fe20003f06270 */
[----:B------:R-:W2:Y:S01]  /*ce20*/  MUFU.TANH R66, R128 ;  /* 0x0000008000427308 */ /* 0x000ea20000002400 */
[----:B------:R-:W-:-:S02]  /*ce30*/  ISETP.LT.OR P5, PT, R171, R203, P5 ;  /* 0x000000cbab00720c */ /* 0x000fc40002fa1670 */
[----:B------:R-:W-:Y:S01]  /*ce40*/  ISETP.LT.OR P0, PT, R171, R212, P0 ;  /* 0x000000d4ab00720c */ /* 0x000fe20000701670 */
[----:B------:R-:W-:-:S03]  /*ce50*/  IMAD.IADD R171, R204, 0x1, -R245 ;  /* 0x00000001ccab7824 */ /* 0x000fc600078e0af5 */
[----:B------:R-:W-:Y:S01]  /*ce60*/  FSEL R220, R220, -INF , !P0 ;  /* 0xff800000dcdc7808 */ /* 0x000fe20004000000 */
[----:B-1----:R-:W-:Y:S01]  /*ce70*/  IMAD.IADD R62, R197, 0x1, -R227 ;  /* 0x00000001c53e7824 */ /* 0x002fe200078e0ae3 */
[----:B------:R-:W-:Y:S01]  /*ce80*/  I2F R170, R170 ;  /* 0x000000aa00aa7306 */ /* 0x000fe20000201400 */
[----:B------:R-:W-:Y:S02]  /*ce90*/  ISETP.GE.AND P0, PT, R232, R205, PT ;  /* 0x000000cde800720c */ /* 0x000fe40003f06270 */
[----:B------:R-:W-:Y:S02]  /*cea0*/  IABS R171, R171 ;  /* 0x000000ab00ab7213 */ /* 0x000fe40000000000 */
[----:B------:R-:W-:Y:S01]  /*ceb0*/  IABS R62, R62 ;  /* 0x0000003e003e7213 */ /* 0x000fe20000000000 */
[----:B--2---:R-:W-:Y:S02]  /*cec0*/  FFMA.FTZ R66, R234, -UR17, R66 ;  /* 0x80000011ea427c23 */ /* 0x004fe40008010042 */
[----:B------:R-:W1:Y:S01]  /*ced0*/  MUFU.TANH R121, R121 ;  /* 0x0000007900797308 */ /* 0x000e620000002400 */
[----:B------:R-:W-:-:S07]  /*cee0*/  ISETP.LT.OR P0, PT, R232, R206, P0 ;  /* 0x000000cee800720c */ /* 0x000fce0000701670 */
[----:B------:R-:W-:Y:S08]  /*cef0*/  I2F R226, R62 ;  /* 0x0000003e00e27306 */ /* 0x000ff00000201400 */
[----:B------:R2:W-:Y:S01]  /*cf00*/  MUFU.TANH R62, R61 ;  /* 0x0000003d003e7308 */ /* 0x0005e20000002400 */
[----:B-1----:R-:W-:-:S05]  /*cf10*/  FFMA.FTZ R170, R170, -UR17, R121 ;  /* 0x80000011aaaa7c23 */ /* 0x002fca0008010079 */
[----:B------:R-:W-:Y:S02]  /*cf20*/  FSEL R175, R170, -INF , !P4 ;  /* 0xff800000aaaf7808 */ /* 0x000fe40006000000 */
[----:B------:R1:W-:Y:S01]  /*cf30*/  I2F R234, R67 ;  /* 0x0000004300ea7306 */ /* 0x0003e20000201400 */
[----:B------:R-:W-:-:S04]  /*cf40*/  ISETP.GE.AND P4, PT, R232, R211, PT ;  /* 0x000000d3e800720c */ /* 0x000fc80003f86270 */
[----:B------:R-:W-:Y:S02]  /*cf50*/  ISETP.LT.OR P4, PT, R232, R212, P4 ;  /* 0x000000d4e800720c */ /* 0x000fe40002781670 */
[----:B--2---:R-:W-:Y:S01]  /*cf60*/  FSEL R61, R66, -INF , !P3 ;  /* 0xff800000423d7808 */ /* 0x004fe20005800000 */
[----:B------:R-:W-:Y:S01]  /*cf70*/  FMUL.FTZ R66, R116, c[0x0][0x2ec] ;  /* 0x0000bb0074427a20 */ /* 0x000fe20000410000 */
[----:B------:R-:W2:Y:S01]  /*cf80*/  I2F R229, R229 ;  /* 0x000000e500e57306 */ /* 0x000ea20000201400 */
[----:B------:R-:W-:Y:S01]  /*cf90*/  IMAD.IADD R116, R210, 0x1, -R227 ;  /* 0x00000001d2747824 */ /* 0x000fe200078e0ae3 */
[----:B------:R-:W-:Y:S01]  /*cfa0*/  ISETP.GE.AND P3, PT, R232, R202, PT ;  /* 0x000000cae800720c */ /* 0x000fe20003f66270 */
[----:B-1----:R-:W-:-:S03]  /*cfb0*/  FMUL.FTZ R67, R118, c[0x0][0x2ec] ;  /* 0x0000bb0076437a20 */ /* 0x002fc60000410000 */
[----:B------:R-:W-:Y:S02]  /*cfc0*/  IABS R116, R116 ;  /* 0x0000007400747213 */ /* 0x000fe40000000000 */
[----:B------:R-:W1:Y:S01]  /*cfd0*/  I2F R228, R228 ;  /* 0x000000e400e47306 */ /* 0x000e620000201400 */
[----:B------:R-:W-:-:S07]  /*cfe0*/  ISETP.LT.OR P3, PT, R232, R203, P3 ;  /* 0x000000cbe800720c */ /* 0x000fce0001f61670 */
[----:B------:R-:W-:Y:S01]  /*cff0*/  I2F R231, R231 ;  /* 0x000000e700e77306 */ /* 0x000fe20000201400 */
[----:B--2---:R-:W-:Y:S01]  /*d000*/  FFMA.FTZ R62, R229, -UR17, R62 ;  /* 0x80000011e53e7c23 */ /* 0x004fe2000801003e */
[----:B------:R-:W-:-:S04]  /*d010*/  IADD3 R229, R37, 0x31, RZ ;  /* 0x0000003125e57810 */ /* 0x000fc80007ffe0ff */
[----:B------:R-:W-:Y:S02]  /*d020*/  FSEL R169, R62, -INF , !P6 ;  /* 0xff8000003ea97808 */ /* 0x000fe40007000000 */
[----:B------:R-:W2:Y:S01]  /*d030*/  MUFU.TANH R66, R66 ;  /* 0x0000004200427308 */ /* 0x000ea20000002400 */
[----:B-1----:R-:W-:Y:S01]  /*d040*/  FFMA.FTZ R63, R228, -UR17, R63 ;  /* 0x80000011e43f7c23 */ /* 0x002fe2000801003f */
[----:B------:R-:W-:-:S04]  /*d050*/  ISETP.GE.AND P6, PT, R223, R211, PT ;  /* 0x000000d3df00720c */ /* 0x000fc80003fc6270 */
[----:B------:R-:W-:Y:S02]  /*d060*/  FSEL R128, R63, -INF , !P5 ;  /* 0xff8000003f807808 */ /* 0x000fe40006800000 */
[----:B------:R-:W1:Y:S01]  /*d070*/  MUFU.TANH R67, R67 ;  /* 0x0000004300437308 */ /* 0x000e620000002400 */
[C---:B------:R-:W-:Y:S02]  /*d080*/  ISETP.GE.AND P5, PT, R223.reuse, R208, PT ;  /* 0x000000d0df00720c */ /* 0x040fe40003fa6270 */
[C---:B------:R-:W-:Y:S02]  /*d090*/  ISETP.LT.OR P6, PT, R223.reuse, R212, P6 ;  /* 0x000000d4df00720c */ /* 0x040fe400037c1670 */
[----:B------:R-:W-:-:S03]  /*d0a0*/  ISETP.LT.OR P5, PT, R223, R209, P5 ;  /* 0x000000d1df00720c */ /* 0x000fc60002fa1670 */
[----:B------:R3:W-:Y:S01]  /*d0b0*/  MUFU.TANH R170, R56 ;  /* 0x0000003800aa7308 */ /* 0x0007e20000002400 */
[----:B--2---:R-:W-:-:S07]  /*d0c0*/  FFMA.FTZ R66, R231, -UR17, R66 ;  /* 0x80000011e7427c23 */ /* 0x004fce0008010042 */
[----:B------:R2:W-:Y:S01]  /*d0d0*/  I2F R225, R129 ;  /* 0x0000008100e17306 */ /* 0x0005e20000201400 */
[----:B-1----:R-:W-:-:S05]  /*d0e0*/  FFMA.FTZ R67, R230, -UR17, R67 ;  /* 0x80000011e6437c23 */ /* 0x002fca0008010043 */
[----:B------:R-:W-:Y:S01]  /*d0f0*/  FSEL R62, R67, -INF , !P2 ;  /* 0xff800000433e7808 */ /* 0x000fe20005000000 */
[----:B------:R-:W-:Y:S01]  /*d100*/  FMUL.FTZ R67, R115, c[0x0][0x2ec] ;  /* 0x0000bb0073437a20 */ /* 0x000fe20000410000 */
[----:B------:R-:W1:Y:S01]  /*d110*/  MUFU.TANH R117, R117 ;  /* 0x0000007500757308 */ /* 0x000e620000002400 */
[----:B---3--:R-:W-:Y:S01]  /*d120*/  IMAD.IADD R56, R207, 0x1, -R227 ;  /* 0x00000001cf387824 */ /* 0x008fe200078e0ae3 */
[----:B------:R-:W-:-:S04]  /*d130*/  ISETP.GE.AND P2, PT, R223, R202, PT ;  /* 0x000000cadf00720c */ /* 0x000fc80003f46270 */
[----:B------:R-:W-:Y:S02]  /*d140*/  IABS R56, R56 ;  /* 0x0000003800387213 */ /* 0x000fe40000000000 */
[----:B------:R3:W-:Y:S01]  /*d150*/  MUFU.TANH R121, R58 ;  /* 0x0000003a00797308 */ /* 0x0007e20000002400 */
[----:B--2---:R-:W-:Y:S01]  /*d160*/  IMAD.IADD R129, R207, 0x1, -R223 ;  /* 0x00000001cf817824 */ /* 0x004fe200078e0adf */
[----:B------:R-:W-:Y:S01]  /*d170*/  ISETP.LT.OR P2, PT, R223, R203, P2 ;  /* 0x000000cbdf00720c */ /* 0x000fe20001741670 */
[----:B------:R-:W-:-:S03]  /*d180*/  IMAD.MOV.U32 R228, RZ, RZ, R56 ;  /* 0x000000ffffe47224 */ /* 0x000fc600078e0038 */
[----:B------:R-:W-:Y:S01]  /*d190*/  IABS R130, R129 ;  /* 0x0000008100827213 */ /* 0x000fe20000000000 */
[----:B------:R-:W-:Y:S01]  /*d1a0*/  IMAD.IADD R129, R204, 0x1, -R223 ;  /* 0x00000001cc817824 */ /* 0x000fe200078e0adf */
[----:B------:R2:W-:Y:S01]  /*d1b0*/  I2F R118, R116 ;  /* 0x0000007400767306 */ /* 0x0005e20000201400 */
[----:B-1----:R-:W-:-:S03]  /*d1c0*/  FFMA.FTZ R117, R225, -UR17, R117 ;  /* 0x80000011e1757c23 */ /* 0x002fc60008010075 */
[----:B------:R-:W-:Y:S02]  /*d1d0*/  IABS R129, R129 ;  /* 0x0000008100817213 */ /* 0x000fe40000000000 */
[----:B------:R-:W-:Y:S01]  /*d1e0*/  FSEL R117, R117, -INF , !P6 ;  /* 0xff80000075757808 */ /* 0x000fe20007000000 */
[----:B---3--:R-:W-:Y:S01]  /*d1f0*/  IMAD.IADD R58, R204, 0x1, -R227 ;  /* 0x00000001cc3a7824 */ /* 0x008fe200078e0ae3 */
[----:B------:R-:W-:Y:S01]  /*d200*/  I2F R224, R224 ;  /* 0x000000e000e07306 */ /* 0x000fe20000201400 */
[----:B------:R-:W-:-:S03]  /*d210*/  ISETP.GE.AND P6, PT, R181, R205, PT ;  /* 0x000000cdb500720c */ /* 0x000fc60003fc6270 */
[----:B------:R-:W-:Y:S01]  /*d220*/  IABS R56, R58 ;  /* 0x0000003a00387213 */ /* 0x000fe20000000000 */
[--C-:B------:R-:W-:Y:S01]  /*d230*/  IMAD.IADD R58, R197, 0x1, -R229.reuse ;  /* 0x00000001c53a7824 */ /* 0x100fe200078e0ae5 */
[----:B------:R-:W-:Y:S02]  /*d240*/  ISETP.LT.OR P6, PT, R181, R206, P6 ;  /* 0x000000ceb500720c */ /* 0x000fe400037c1670 */
[----:B--2---:R-:W-:Y:S01]  /*d250*/  FSEL R116, R66, -INF , !P4 ;  /* 0xff80000042747808 */ /* 0x004fe20006000000 */
[----:B------:R-:W1:Y:S01]  /*d260*/  MUFU.TANH R63, R119 ;  /* 0x00000077003f7308 */ /* 0x000e620000002400 */
[C---:B------:R-:W-:Y:S01]  /*d270*/  ISETP.GE.AND P4, PT, R223.reuse, R205, PT ;  /* 0x000000cddf00720c */ /* 0x040fe20003f86270 */
[----:B------:R-:W-:Y:S01]  /*d280*/  IMAD.MOV.U32 R230, RZ, RZ, R56 ;  /* 0x000000ffffe67224 */ /* 0x000fe200078e0038 */
[----:B------:R-:W-:Y:S01]  /*d290*/  IABS R56, R58 ;  /* 0x0000003a00387213 */ /* 0x000fe20000000000 */
[----:B------:R-:W-:Y:S01]  /*d2a0*/  IMAD.IADD R58, R210, 0x1, -R229 ;  /* 0x00000001d23a7824 */ /* 0x000fe200078e0ae5 */
[----:B------:R-:W-:-:S02]  /*d2b0*/  ISETP.LT.OR P4, PT, R223, R206, P4 ;  /* 0x000000cedf00720c */ /* 0x000fc40002781670 */
[----:B------:R-:W-:Y:S01]  /*d2c0*/  IADD3 R223, R37, 0x38, RZ ;  /* 0x0000003825df7810 */ /* 0x000fe20007ffe0ff */
[----:B------:R-:W2:Y:S01]  /*d2d0*/  I2F R222, R222 ;  /* 0x000000de00de7306 */ /* 0x000ea20000201400 */
[----:B------:R-:W-:-:S03]  /*d2e0*/  IABS R58, R58 ;  /* 0x0000003a003a7213 */ /* 0x000fc60000000000 */
[----:B------:R-:W-:-:S04]  /*d2f0*/  IMAD.IADD R66, R210, 0x1, -R223 ;  /* 0x00000001d2427824 */ /* 0x000fc800078e0adf */
[----:B------:R3:W-:Y:S01]  /*d300*/  I2F R225, R56 ;  /* 0x0000003800e17306 */ /* 0x0007e20000201400 */
[----:B-1----:R-:W-:Y:S01]  /*d310*/  FFMA.FTZ R63, R224, -UR17, R63 ;  /* 0x80000011e03f7c23 */ /* 0x002fe2000801003f */
[----:B------:R-:W-:Y:S01]  /*d320*/  IABS R66, R66 ;  /* 0x0000004200427213 */ /* 0x000fe20000000000 */
[----:B------:R-:W-:-:S03]  /*d330*/  IMAD.IADD R119, R204, 0x1, -R229 ;  /* 0x00000001cc777824 */ /* 0x000fc600078e0ae5 */
[----:B------:R-:W-:Y:S01]  /*d340*/  FSEL R63, R63, -INF , !P5 ;  /* 0xff8000003f3f7808 */ /* 0x000fe20006800000 */
[----:B--2---:R-:W-:Y:S01]  /*d350*/  FFMA.FTZ R170, R222, -UR17, R170 ;  /* 0x80000011deaa7c23 */ /* 0x004fe200080100aa */
[----:B------:R1:W-:Y:S01]  /*d360*/  I2F R224, R58 ;  /* 0x0000003a00e07306 */ /* 0x0003e20000201400 */
[----:B------:R-:W-:Y:S02]  /*d370*/  ISETP.GE.AND P5, PT, R181, R202, PT ;  /* 0x000000cab500720c */ /* 0x000fe40003fa6270 */
[----:B------:R-:W-:Y:S02]  /*d380*/  IABS R119, R119 ;  /* 0x0000007700777213 */ /* 0x000fe40000000000 */
[----:B------:R-:W-:Y:S01]  /*d390*/  FSEL R170, R170, -INF , !P0 ;  /* 0xff800000aaaa7808 */ /* 0x000fe20004000000 */
[----:B---3--:R-:W-:Y:S02]  /*d3a0*/  IMAD.IADD R56, R197, 0x1, -R223 ;  /* 0x00000001c5387824 */ /* 0x008fe400078e0adf */
[----:B------:R-:W2:Y:S01]  /*d3b0*/  I2F R221, R221 ;  /* 0x000000dd00dd7306 */ /* 0x000ea20000201400 */
[----:B------:R-:W-:-:S02]  /*d3c0*/  ISETP.GE.AND P0, PT, R181, R211, PT ;  /* 0x000000d3b500720c */ /* 0x000fc40003f06270 */
[C---:B------:R-:W-:Y:S02]  /*d3d0*/  ISETP.LT.OR P5, PT, R181.reuse, R203, P5 ;  /* 0x000000cbb500720c */ /* 0x040fe40002fa1670 */
[----:B------:R-:W-:Y:S02]  /*d3e0*/  IABS R56, R56 ;  /* 0x0000003800387213 */ /* 0x000fe40000000000 */
[----:B------:R-:W-:Y:S01]  /*d3f0*/  ISETP.LT.OR P0, PT, R181, R212, P0 ;  /* 0x000000d4b500720c */ /* 0x000fe20000701670 */
[----:B-1----:R-:W-:Y:S01]  /*d400*/  FMUL.FTZ R58, R114, c[0x0][0x2ec] ;  /* 0x0000bb00723a7a20 */ /* 0x002fe20000410000 */
[----:B------:R1:W-:Y:S01]  /*d410*/  I2F R222, R56 ;  /* 0x0000003800de7306 */ /* 0x0003e20000201400 */
[----:B------:R-:W-:Y:S02]  /*d420*/  FSEL R54, R54, -INF , !P5 ;  /* 0xff80000036367808 */ /* 0x000fe40006800000 */
[----:B------:R-:W-:Y:S01]  /*d430*/  ISETP.GE.AND P5, PT, R177, R208, PT ;  /* 0x000000d0b100720c */ /* 0x000fe20003fa6270 */
[----:B--2---:R-:W-:-:S04]  /*d440*/  FFMA.FTZ R121, R221, -UR17, R121 ;  /* 0x80000011dd797c23 */ /* 0x004fc80008010079 */
[----:B------:R-:W-:Y:S01]  /*d450*/  I2F R126, R126 ;  /* 0x0000007e007e7306 */ /* 0x000fe20000201400 */
[-C--:B------:R-:W-:Y:S01]  /*d460*/  ISETP.LT.OR P5, PT, R177, R209.reuse, P5 ;  /* 0x000000d1b100720c */ /* 0x080fe20002fa1670 */
[----:B------:R-:W-:Y:S01]  /*d470*/  IMAD.IADD R221, R207, 0x1, -R229 ;  /* 0x00000001cfdd7824 */ /* 0x000fe200078e0ae5 */
[----:B------:R-:W-:Y:S02]  /*d480*/  FSEL R121, R121, -INF , !P3 ;  /* 0xff80000079797808 */ /* 0x000fe40005800000 */
[----:B------:R-:W-:Y:S01]  /*d490*/  ISETP.GE.AND P3, PT, R181, R208, PT ;  /* 0x000000d0b500720c */ /* 0x000fe20003f66270 */
[----:B-1----:R-:W-:Y:S02]  /*d4a0*/  FMUL.FTZ R56, R57, c[0x0][0x2ec] ;  /* 0x0000bb0039387a20 */ /* 0x002fe40000410000 */
[----:B------:R-:W-:Y:S01]  /*d4b0*/  MUFU.TANH R58, R58 ;  /* 0x0000003a003a7308 */ /* 0x000fe20000002400 */
[----:B------:R-:W-:Y:S01]  /*d4c0*/  FMUL.FTZ R57, R112, c[0x0][0x2ec] ;  /* 0x0000bb0070397a20 */ /* 0x000fe20000410000 */
[----:B------:R-:W-:-:S02]  /*d4d0*/  ISETP.LT.OR P3, PT, R181, R209, P3 ;  /* 0x000000d1b500720c */ /* 0x000fc40001f61670 */
[----:B------:R-:W-:Y:S02]  /*d4e0*/  IADD3 R181, R37, 0x39, RZ ;  /* 0x0000003925b57810 */ /* 0x000fe40007ffe0ff */
[----:B------:R-:W-:Y:S02]  /*d4f0*/  IABS R221, R221 ;  /* 0x000000dd00dd7213 */ /* 0x000fe40000000000 */
[----:B------:R-:W-:Y:S08]  /*d500*/  I2F R131, R131 ;  /* 0x0000008300837306 */ /* 0x000ff00000201400 */
[----:B------:R-:W1:Y:S08]  /*d510*/  MUFU.TANH R57, R57 ;  /* 0x0000003900397308 */ /* 0x000e700000002400 */
[----:B------:R-:W-:Y:S08]  /*d520*/  I2F R130, R130 ;  /* 0x0000008200827306 */ /* 0x000ff00000201400 */
[----:B------:R-:W2:Y:S01]  /*d530*/  I2F R129, R129 ;  /* 0x0000008100817306 */ /* 0x000ea20000201400 */
[----:B-1----:R-:W-:-:S05]  /*d540*/  FFMA.FTZ R57, R131, -UR17, R57 ;  /* 0x8000001183397c23 */ /* 0x002fca0008010039 */
[----:B------:R-:W-:Y:S01]  /*d550*/  FSEL R112, R57, -INF , !P0 ;  /* 0xff80000039707808 */ /* 0x000fe20004000000 */
[----:B------:R-:W-:Y:S01]  /*d560*/  IMAD.IADD R57, R204, 0x1, -R223 ;  /* 0x00000001cc397824 */ /* 0x000fe200078e0adf */
[----:B------:R-:W1:Y:S01]  /*d570*/  MUFU.TANH R56, R56 ;  /* 0x0000003800387308 */ /* 0x000e620000002400 */
[----:B------:R-:W-:-:S04]  /*d580*/  ISETP.GE.AND P0, PT, R182, R205, PT ;  /* 0x000000cdb600720c */ /* 0x000fc80003f06270 */
[----:B------:R-:W-:-:S03]  /*d590*/  ISETP.LT.OR P0, PT, R182, R206, P0 ;  /* 0x000000ceb600720c */ /* 0x000fc60000701670 */
[----:B------:R3:W-:Y:S01]  /*d5a0*/  I2F R114, R66 ;  /* 0x0000004200727306 */ /* 0x0007e20000201400 */
[----:B--2---:R-:W-:-:S05]  /*d5b0*/  FFMA.FTZ R59, R129, -UR17, R59 ;  /* 0x80000011813b7c23 */ /* 0x004fca000801003b */
[----:B------:R-:W-:Y:S01]  /*d5c0*/  FSEL R59, R59, -INF , !P2 ;  /* 0xff8000003b3b7808 */ /* 0x000fe20005000000 */
[----:B-1----:R-:W-:Y:S01]  /*d5d0*/  FFMA.FTZ R130, R130, -UR17, R56 ;  /* 0x8000001182827c23 */ /* 0x002fe20008010038 */
[----:B------:R-:W-:Y:S01]  /*d5e0*/  ISETP.GE.AND P2, PT, R182, R208, PT ;  /* 0x000000d0b600720c */ /* 0x000fe20003f46270 */
[----:B------:R-:W-:Y:S01]  /*d5f0*/  FMUL.FTZ R56, R113, c[0x0][0x2ec] ;  /* 0x0000bb0071387a20 */ /* 0x000fe20000410000 */
[----:B------:R1:W-:Y:S01]  /*d600*/  I2F R241, R127 ;  /* 0x0000007f00f17306 */ /* 0x0003e20000201400 */
[--C-:B------:R-:W-:Y:S01]  /*d610*/  IMAD.IADD R113, R204, 0x1, -R181.reuse ;  /* 0x00000001cc717824 */ /* 0x100fe200078e0ab5 */
[----:B------:R-:W-:Y:S02]  /*d620*/  FSEL R173, R130, -INF , !P4 ;  /* 0xff80000082ad7808 */ /* 0x000fe40006000000 */
[----:B------:R-:W-:Y:S01]  /*d630*/  ISETP.GE.AND P4, PT, R182, R211, PT ;  /* 0x000000d3b600720c */ /* 0x000fe20003f86270 */
[----:B---3--:R-:W-:Y:S01]  /*d640*/  FFMA.FTZ R66, R126, -UR17, R58 ;  /* 0x800000117e427c23 */ /* 0x008fe2000801003a */
[C---:B------:R-:W-:Y:S01]  /*d650*/  ISETP.LT.OR P2, PT, R182.reuse, R209, P2 ;  /* 0x000000d1b600720c */ /* 0x040fe20001741670 */
[----:B------:R-:W-:Y:S01]  /*d660*/  IMAD.IADD R126, R207, 0x1, -R181 ;  /* 0x00000001cf7e7824 */ /* 0x000fe200078e0ab5 */
[----:B------:R2:W-:Y:S01]  /*d670*/  MUFU.TANH R58, R52 ;  /* 0x00000034003a7308 */ /* 0x0005e20000002400 */
[----:B------:R-:W-:-:S02]  /*d680*/  ISETP.LT.OR P4, PT, R182, R212, P4 ;  /* 0x000000d4b600720c */ /* 0x000fc40002781670 */
[----:B------:R-:W-:Y:S02]  /*d690*/  FSEL R66, R66, -INF , !P3 ;  /* 0xff80000042427808 */ /* 0x000fe40005800000 */
[----:B------:R-:W-:Y:S02]  /*d6a0*/  ISETP.GE.AND P3, PT, R182, R202, PT ;  /* 0x000000cab600720c */ /* 0x000fe40003f66270 */
[----:B------:R-:W-:Y:S01]  /*d6b0*/  IADD3 R130, R37, 0x40, RZ ;  /* 0x0000004025827810 */ /* 0x000fe20007ffe0ff */
[----:B------:R-:W3:Y:S01]  /*d6c0*/  MUFU.TANH R56, R56 ;  /* 0x0000003800387308 */ /* 0x000ee20000002400 */
[----:B-1----:R-:W-:Y:S01]  /*d6d0*/  IMAD.IADD R127, R204, 0x1, -R182 ;  /* 0x00000001cc7f7824 */ /* 0x002fe200078e0ab6 */
[----:B------:R-:W-:Y:S02]  /*d6e0*/  ISETP.LT.OR P3, PT, R182, R203, P3 ;  /* 0x000000cbb600720c */ /* 0x000fe40001f61670 */
[----:B------:R-:W-:Y:S02]  /*d6f0*/  IABS R113, R113 ;  /* 0x0000007100717213 */ /* 0x000fe40000000000 */
[----:B------:R-:W-:Y:S01]  /*d700*/  IABS R127, R127 ;  /* 0x0000007f007f7213 */ /* 0x000fe20000000000 */
[----:B--2---:R-:W-:Y:S01]  /*d710*/  IMAD.IADD R52, R207, 0x1, -R223 ;  /* 0x00000001cf347824 */ /* 0x004fe200078e0adf */
[----:B------:R-:W-:Y:S01]  /*d720*/  I2F R174, R174 ;  /* 0x000000ae00ae7306 */ /* 0x000fe20000201400 */
[----:B------:R-:W-:-:S03]  /*d730*/  IABS R126, R126 ;  /* 0x0000007e007e7213 */ /* 0x000fc60000000000 */
[----:B------:R-:W-:Y:S01]  /*d740*/  IABS R52, R52 ;  /* 0x0000003400347213 */ /* 0x000fe20000000000 */
[----:B---3--:R-:W-:-:S03]  /*d750*/  FFMA.FTZ R115, R242, -UR17, R56 ;  /* 0x80000011f2737c23 */ /* 0x008fc60008010038 */
[----:B------:R-:W1:Y:S01]  /*d760*/  I2F R127, R127 ;  /* 0x0000007f007f7306 */ /* 0x000e620000201400 */
[----:B------:R-:W-:Y:S01]  /*d770*/  IMAD.MOV.U32 R131, RZ, RZ, R52 ;  /* 0x000000ffff837224 */ /* 0x000fe200078e0034 */
[----:B------:R-:W-:Y:S01]  /*d780*/  IABS R52, R57 ;  /* 0x0000003900347213 */ /* 0x000fe20000000000 */
[--C-:B------:R-:W-:Y:S01]  /*d790*/  IMAD.IADD R57, R197, 0x1, -R181.reuse ;  /* 0x00000001c5397824 */ /* 0x100fe200078e0ab5 */
[----:B------:R-:W-:Y:S01]  /*d7a0*/  FSEL R115, R115, -INF , !P4 ;  /* 0xff80000073737808 */ /* 0x000fe20006000000 */
[C---:B------:R-:W-:Y:S01]  /*d7b0*/  IMAD.IADD R56, R210.reuse, 0x1, -R181 ;  /* 0x00000001d2387824 */ /* 0x040fe200078e0ab5 */
[C---:B------:R-:W-:Y:S01]  /*d7c0*/  ISETP.GE.AND P4, PT, R177.reuse, R205, PT ;  /* 0x000000cdb100720c */ /* 0x040fe20003f86270 */
[----:B------:R-:W-:Y:S01]  /*d7d0*/  IMAD.MOV.U32 R182, RZ, RZ, R52 ;  /* 0x000000ffffb67224 */ /* 0x000fe200078e0034 */
[----:B------:R-:W-:Y:S01]  /*d7e0*/  IABS R52, R57 ;  /* 0x0000003900347213 */ /* 0x000fe20000000000 */
[----:B------:R-:W-:Y:S01]  /*d7f0*/  I2F R122, R122 ;  /* 0x0000007a007a7306 */ /* 0x000fe20000201400 */
[----:B------:R-:W-:Y:S01]  /*d800*/  IABS R56, R56 ;  /* 0x0000003800387213 */ /* 0x000fe20000000000 */
[----:B------:R-:W-:Y:S01]  /*d810*/  IMAD.IADD R57, R210, 0x1, -R130 ;  /* 0x00000001d2397824 */ /* 0x000fe200078e0a82 */
[----:B------:R-:W-:Y:S01]  /*d820*/  ISETP.LT.OR P4, PT, R177, R206, P4 ;  /* 0x000000ceb100720c */ /* 0x000fe20002781670 */
[----:B-1----:R-:W-:-:S04]  /*d830*/  FFMA.FTZ R127, R127, -UR17, R55 ;  /* 0x800000117f7f7c23 */ /* 0x002fc80008010037 */
[----:B------:R1:W-:Y:S01]  /*d840*/  I2F R232, R52 ;  /* 0x0000003400e87306 */ /* 0x0003e20000201400 */
[----:B------:R-:W-:Y:S01]  /*d850*/  FMUL.FTZ R55, R50, c[0x0][0x2ec] ;  /* 0x0000bb0032377a20 */ /* 0x000fe20000410000 */
[----:B------:R-:W-:-:S06]  /*d860*/  IABS R57, R57 ;  /* 0x0000003900397213 */ /* 0x000fcc0000000000 */
[----:B------:R2:W-:Y:S01]  /*d870*/  I2F R231, R56 ;  /* 0x0000003800e77306 */ /* 0x0005e20000201400 */
[----:B-1----:R-:W-:-:S07]  /*d880*/  IMAD.IADD R52, R197, 0x1, -R130 ;  /* 0x00000001c5347824 */ /* 0x002fce00078e0a82 */
[----:B------:R-:W-:Y:S01]  /*d890*/  I2F R243, R243 ;  /* 0x000000f300f37306 */ /* 0x000fe20000201400 */
[----:B------:R-:W-:Y:S01]  /*d8a0*/  IABS R52, R52 ;  /* 0x0000003400347213 */ /* 0x000fe20000000000 */
[----:B--2---:R-:W-:-:S06]  /*d8b0*/  FMUL.FTZ R56, R110, c[0x0][0x2ec] ;  /* 0x0000bb006e387a20 */ /* 0x004fcc0000410000 */
[----:B------:R1:W-:Y:S08]  /*d8c0*/  I2F R129, R52 ;  /* 0x0000003400817306 */ /* 0x0003f00000201400 */
[----:B------:R-:W2:Y:S01]  /*d8d0*/  MUFU.TANH R56, R56 ;  /* 0x0000003800387308 */ /* 0x000ea20000002400 */
[----:B-1----:R-:W-:-:S07]  /*d8e0*/  FMUL.FTZ R52, R53, c[0x0][0x2ec] ;  /* 0x0000bb0035347a20 */ /* 0x002fce0000410000 */
[----:B------:R-:W-:Y:S01]  /*d8f0*/  I2F R233, R233 ;  /* 0x000000e900e97306 */ /* 0x000fe20000201400 */
[----:B------:R-:W-:Y:S02]  /*d900*/  FMUL.FTZ R53, R108, c[0x0][0x2ec] ;  /* 0x0000bb006c357a20 */ /* 0x000fe40000410000 */
[----:B--2---:R-:W-:-:S05]  /*d910*/  FFMA.FTZ R50, R122, -UR17, R56 ;  /* 0x800000117a327c23 */ /* 0x004fca0008010038 */
[----:B------:R-:W1:Y:S01]  /*d920*/  MUFU.TANH R52, R52 ;  /* 0x0000003400347308 */ /* 0x000e620000002400 */
[----:B------:R-:W-:Y:S02]  /*d930*/  FFMA.FTZ R56, R243, -UR17, R48 ;  /* 0x80000011f3387c23 */ /* 0x000fe40008010030 */
[----:B------:R-:W-:Y:S01]  /*d940*/  IMAD.IADD R48, R204, 0x1, -R130 ;  /* 0x00000001cc307824 */ /* 0x000fe200078e0a82 */
[----:B------:R-:W-:Y:S02]  /*d950*/  FSEL R50, R50, -INF , !P5 ;  /* 0xff80000032327808 */ /* 0x000fe40006800000 */
[C---:B------:R-:W-:Y:S02]  /*d960*/  ISETP.GE.AND P5, PT, R245.reuse, R202, PT ;  /* 0x000000caf500720c */ /* 0x040fe40003fa6270 */
[----:B------:R-:W2:Y:S01]  /*d970*/  MUFU.TANH R53, R53 ;  /* 0x0000003500357308 */ /* 0x000ea20000002400 */
[----:B------:R-:W-:Y:S02]  /*d980*/  IABS R48, R48 ;  /* 0x0000003000307213 */ /* 0x000fe40000000000 */
[----:B------:R-:W-:-:S02]  /*d990*/  ISETP.LT.OR P5, PT, R245, R203, P5 ;  /* 0x000000cbf500720c */ /* 0x000fc40002fa1670 */
[----:B------:R-:W-:Y:S02]  /*d9a0*/  FSEL R56, R56, -INF , !P4 ;  /* 0xff80000038387808 */ /* 0x000fe40006000000 */
[----:B------:R-:W-:Y:S01]  /*d9b0*/  ISETP.GE.AND P4, PT, R227, R211, PT ;  /* 0x000000d3e300720c */ /* 0x000fe20003f86270 */
[----:B-1----:R-:W-:Y:S01]  /*d9c0*/  FFMA.FTZ R52, R174, -UR17, R52 ;  /* 0x80000011ae347c23 */ /* 0x002fe20008010034 */
[----:B------:R-:W-:Y:S01]  /*d9d0*/  MUFU.TANH R55, R55 ;  /* 0x0000003700377308 */ /* 0x000fe20000002400 */
[----:B------:R-:W-:Y:S02]  /*d9e0*/  IADD3 R174, R37, 0x41, RZ ;  /* 0x0000004125ae7810 */ /* 0x000fe40007ffe0ff */
[----:B------:R-:W-:-:S03]  /*d9f0*/  ISETP.LT.OR P4, PT, R227, R212, P4 ;  /* 0x000000d4e300720c */ /* 0x000fc60002781670 */
[----:B------:R-:W-:Y:S02]  /*da00*/  IMAD.IADD R122, R207, 0x1, -R174 ;  /* 0x00000001cf7a7824 */ /* 0x000fe400078e0aae */
[----:B------:R1:W-:Y:S01]  /*da10*/  I2F R108, R57 ;  /* 0x00000039006c7306 */ /* 0x0003e20000201400 */
[----:B--2---:R-:W-:Y:S01]  /*da20*/  FFMA.FTZ R110, R176, -UR17, R53 ;  /* 0x80000011b06e7c23 */ /* 0x004fe20008010035 */
[----:B------:R-:W-:Y:S01]  /*da30*/  FSEL R53, R127, -INF , !P3 ;  /* 0xff8000007f357808 */ /* 0x000fe20005800000 */
[----:B------:R-:W-:Y:S01]  /*da40*/  IMAD.MOV.U32 R176, RZ, RZ, R48 ;  /* 0x000000ffffb07224 */ /* 0x000fe200078e0030 */
[C---:B------:R-:W-:Y:S02]  /*da50*/  ISETP.GE.AND P3, PT, R245.reuse, R208, PT ;  /* 0x000000d0f500720c */ /* 0x040fe40003f66270 */
[----:B------:R-:W-:Y:S02]  /*da60*/  IABS R122, R122 ;  /* 0x0000007a007a7213 */ /* 0x000fe40000000000 */
[----:B------:R-:W2:Y:S01]  /*da70*/  MUFU.TANH R109, R109 ;  /* 0x0000006d006d7308 */ /* 0x000ea20000002400 */
[----:B------:R-:W-:-:S02]  /*da80*/  ISETP.LT.OR P3, PT, R245, R209, P3 ;  /* 0x000000d1f500720c */ /* 0x000fc40001f61670 */
[----:B-1----:R-:W-:Y:S01]  /*da90*/  FSEL R57, R52, -INF , !P0 ;  /* 0xff80000034397808 */ /* 0x002fe20004000000 */
[----:B------:R-:W-:-:S04]  /*daa0*/  IMAD.IADD R52, R207, 0x1, -R130 ;  /* 0x00000001cf347824 */ /* 0x000fc800078e0a82 */
[----:B------:R-:W-:Y:S01]  /*dab0*/  MUFU.TANH R111, R111 ;  /* 0x0000006f006f7308 */ /* 0x000fe20000002400 */
[----:B------:R-:W-:Y:S02]  /*dac0*/  ISETP.GE.AND P0, PT, R245, R211, PT ;  /* 0x000000d3f500720c */ /* 0x000fe40003f06270 */
[----:B------:R-:W-:Y:S01]  /*dad0*/  IABS R52, R52 ;  /* 0x0000003400347213 */ /* 0x000fe20000000000 */
[----:B--2---:R-:W-:Y:S01]  /*dae0*/  FFMA.FTZ R109, R235, -UR17, R109 ;  /* 0x80000011eb6d7c23 */ /* 0x004fe2000801006d */
[----:B------:R-:W-:-:S03]  /*daf0*/  ISETP.LT.OR P0, PT, R245, R212, P0 ;  /* 0x000000d4f500720c */ /* 0x000fc60000701670 */
[----:B------:R1:W-:Y:S01]  /*db00*/  I2F R127, R52 ;  /* 0x00000034007f7306 */ /* 0x0003e20000201400 */
[----:B------:R-:W-:Y:S02]  /*db10*/  FSEL R109, R109, -INF , !P0 ;  /* 0xff8000006d6d7808 */ /* 0x000fe40004000000 */
[----:B------:R-:W-:-:S05]  /*db20*/  ISETP.GE.AND P0, PT, R227, R205, PT ;  /* 0x000000cde300720c */ /* 0x000fca0003f06270 */
[----:B------:R-:W2:Y:S01]  /*db30*/  I2F R178, R178 ;  /* 0x000000b200b27306 */ /* 0x000ea20000201400 */
[----:B------:R-:W-:Y:S01]  /*db40*/  ISETP.LT.OR P0, PT, R227, R206, P0 ;  /* 0x000000cee300720c */ /* 0x000fe20000701670 */
[----:B-1----:R-:W-:-:S06]  /*db50*/  FFMA.FTZ R52, R233, -UR17, R55 ;  /* 0x80000011e9347c23 */ /* 0x002fcc0008010037 */
[----:B------:R-:W-:Y:S01]  /*db60*/  I2F R171, R171 ;  /* 0x000000ab00ab7306 */ /* 0x000fe20000201400 */
[----:B------:R-:W-:-:S05]  /*db70*/  IMAD.IADD R55, R197, 0x1, -R174 ;  /* 0x00000001c5377824 */ /* 0x000fca00078e0aae */
[----:B------:R-:W-:Y:S01]  /*db80*/  IABS R48, R55 ;  /* 0x0000003700307213 */ /* 0x000fe20000000000 */
[----:B------:R-:W-:Y:S01]  /*db90*/  IMAD.IADD R55, R210, 0x1, -R174 ;  /* 0x00000001d2377824 */ /* 0x000fe200078e0aae */
[----:B------:R-:W1:Y:S01]  /*dba0*/  MUFU.TANH R106, R106 ;  /* 0x0000006a006a7308 */ /* 0x000e620000002400 */
[----:B--2---:R-:W-:Y:S02]  /*dbb0*/  FFMA.FTZ R58, R178, -UR17, R58 ;  /* 0x80000011b23a7c23 */ /* 0x004fe4000801003a */
[----:B------:R-:W-:Y:S01]  /*dbc0*/  IMAD.MOV.U32 R235, RZ, RZ, R48 ;  /* 0x000000ffffeb7224 */ /* 0x000fe200078e0030 */
[----:B------:R-:W-:Y:S01]  /*dbd0*/  IABS R55, R55 ;  /* 0x0000003700377213 */ /* 0x000fe20000000000 */
[----:B------:R-:W-:Y:S01]  /*dbe0*/  FFMA.FTZ R48, R234, -UR17, R111 ;  /* 0x80000011ea307c23 */ /* 0x000fe2000801006f */
[----:B------:R-:W-:Y:S01]  /*dbf0*/  FSEL R58, R58, -INF , !P6 ;  /* 0xff8000003a3a7808 */ /* 0x000fe20007000000 */
[----:B------:R-:W-:Y:S01]  /*dc00*/  FMUL.FTZ R178, R105, c[0x0][0x2ec] ;  /* 0x0000bb0069b27a20 */ /* 0x000fe20000410000 */
[----:B------:R-:W-:Y:S01]  /*dc10*/  I2F R234, R55 ;  /* 0x0000003700ea7306 */ /* 0x000fe20000201400 */
[----:B------:R-:W-:Y:S01]  /*dc20*/  ISETP.GE.AND P6, PT, R177, R211, PT ;  /* 0x000000d3b100720c */ /* 0x000fe20003fc6270 */
[----:B------:R-:W-:Y:S01]  /*dc30*/  IMAD.IADD R111, R204, 0x1, -R174 ;  /* 0x00000001cc6f7824 */ /* 0x000fe200078e0aae */
[----:B------:R-:W-:-:S02]  /*dc40*/  FSEL R48, R48, -INF , !P3 ;  /* 0xff80000030307808 */ /* 0x000fc40005800000 */
[----:B------:R-:W-:Y:S02]  /*dc50*/  ISETP.LT.OR P6, PT, R177, R212, P6 ;  /* 0x000000d4b100720c */ /* 0x000fe400037c1670 */
[----:B------:R-:W-:Y:S01]  /*dc60*/  ISETP.GE.AND P3, PT, R227, R202, PT ;  /* 0x000000cae300720c */ /* 0x000fe20003f66270 */
[----:B------:R2:W-:Y:S01]  /*dc70*/  MUFU.TANH R55, R49 ;  /* 0x0000003100377308 */ /* 0x0005e20000002400 */
[----:B-1----:R-:W-:Y:S01]  /*dc80*/  FFMA.FTZ R105, R118, -UR17, R106 ;  /* 0x8000001176697c23 */ /* 0x002fe2000801006a */
[----:B------:R-:W-:Y:S02]  /*dc90*/  FSEL R110, R110, -INF , !P6 ;  /* 0xff8000006e6e7808 */ /* 0x000fe40007000000 */
[----:B------:R-:W-:Y:S02]  /*dca0*/  ISETP.GE.AND P6, PT, R245, R205, PT ;  /* 0x000000cdf500720c */ /* 0x000fe40003fc6270 */
[----:B------:R-:W-:Y:S02]  /*dcb0*/  ISETP.LT.OR P3, PT, R227, R203, P3 ;  /* 0x000000cbe300720c */ /* 0x000fe40001f61670 */
[----:B------:R-:W1:Y:S01]  /*dcc0*/  I2F R183, R183 ;  /* 0x000000b700b77306 */ /* 0x000e620000201400 */
[----:B------:R-:W-:-:S02]  /*dcd0*/  ISETP.LT.OR P6, PT, R245, R206, P6 ;  /* 0x000000cef500720c */ /* 0x000fc400037c1670 */
[----:B------:R-:W-:Y:S01]  /*dce0*/  IABS R111, R111 ;  /* 0x0000006f006f7213 */ /* 0x000fe20000000000 */
[----:B--2---:R-:W-:-:S04]  /*dcf0*/  FMUL.FTZ R49, R51, c[0x0][0x2ec] ;  /* 0x0000bb0033317a20 */ /* 0x004fc80000410000 */
[----:B------:R-:W2:Y:S01]  /*dd00*/  MUFU.TANH R118, R178 ;  /* 0x000000b200767308 */ /* 0x000ea20000002400 */
[----:B-1----:R-:W-:-:S07]  /*dd10*/  FFMA.FTZ R55, R183, -UR17, R55 ;  /* 0x80000011b7377c23 */ /* 0x002fce0008010037 */
[----:B------:R-:W1:Y:S01]  /*dd20*/  MUFU.TANH R49, R49 ;  /* 0x0000003100317308 */ /* 0x000e620000002400 */
[----:B------:R-:W-:Y:S02]  /*dd30*/  FSEL R55, R55, -INF , !P6 ;  /* 0xff80000037377808 */ /* 0x000fe40007000000 */
[----:B------:R-:W-:-:S05]  /*dd40*/  ISETP.GE.AND P6, PT, R229, R211, PT ;  /* 0x000000d3e500720c */ /* 0x000fca0003fc6270 */
[----:B------:R-:W3:Y:S01]  /*dd50*/  I2F R230, R230 ;  /* 0x000000e600e67306 */ /* 0x000ee20000201400 */
[----:B--2---:R-:W-:Y:S01]  /*dd60*/  FFMA.FTZ R225, R225, -UR17, R118 ;  /* 0x80000011e1e17c23 */ /* 0x004fe20008010076 */
[----:B------:R-:W-:Y:S01]  /*dd70*/  ISETP.LT.OR P6, PT, R229, R212, P6 ;  /* 0x000000d4e500720c */ /* 0x000fe200037c1670 */
[----:B-1----:R-:W-:-:S05]  /*dd80*/  FFMA.FTZ R171, R171, -UR17, R49 ;  /* 0x80000011abab7c23 */ /* 0x002fca0008010031 */
[----:B------:R-:W-:Y:S01]  /*dd90*/  I2F R228, R228 ;  /* 0x000000e400e47306 */ /* 0x000fe20000201400 */
[----:B------:R-:W-:Y:S02]  /*dda0*/  FSEL R178, R171, -INF , !P5 ;  /* 0xff800000abb27808 */ /* 0x000fe40006800000 */
[----:B------:R-:W-:Y:S01]  /*ddb0*/  ISETP.GE.AND P5, PT, R229, R208, PT ;  /* 0x000000d0e500720c */ /* 0x000fe20003fa6270 */
[----:B---3--:R-:W-:-:S04]  /*ddc0*/  FFMA.FTZ R46, R230, -UR17, R46 ;  /* 0x80000011e62e7c23 */ /* 0x008fc8000801002e */
[----:B------:R-:W1:Y:S01]  /*ddd0*/  MUFU.TANH R67, R67 ;  /* 0x0000004300437308 */ /* 0x000e620000002400 */
[----:B------:R-:W-:Y:S02]  /*dde0*/  ISETP.LT.OR P5, PT, R229, R209, P5 ;  /* 0x000000d1e500720c */ /* 0x000fe40002fa1670 */
[----:B------:R-:W-:Y:S02]  /*ddf0*/  FSEL R248, R46, -INF , !P3 ;  /* 0xff8000002ef87808 */ /* 0x000fe40005800000 */
[----:B------:R-:W-:-:S03]  /*de00*/  FSEL R46, R225, -INF , !P6 ;  /* 0xff800000e12e7808 */ /* 0x000fc60007000000 */
[----:B------:R-:W2:Y:S01]  /*de10*/  MUFU.TANH R171, R44 ;  /* 0x0000002c00ab7308 */ /* 0x000ea20000002400 */
[C---:B------:R-:W-:Y:S02]  /*de20*/  ISETP.GE.AND P3, PT, R223.reuse, R208, PT ;  /* 0x000000d0df00720c */ /* 0x040fe40003f66270 */
[C---:B------:R-:W-:Y:S02]  /*de30*/  ISETP.GE.AND P6, PT, R223.reuse, R205, PT ;  /* 0x000000cddf00720c */ /* 0x040fe40003fc6270 */
[C---:B------:R-:W-:Y:S02]  /*de40*/  ISETP.LT.OR P3, PT, R223.reuse, R209, P3 ;  /* 0x000000d1df00720c */ /* 0x040fe40001f61670 */
[----:B------:R-:W-:Y:S01]  /*de50*/  ISETP.LT.OR P6, PT, R223, R206, P6 ;  /* 0x000000cedf00720c */ /* 0x000fe200037c1670 */
[----:B------:R-:W-:Y:S01]  /*de60*/  MUFU.TANH R183, R107 ;  /* 0x0000006b00b77308 */ /* 0x000fe20000002400 */
[----:B-1----:R-:W-:-:S05]  /*de70*/  FFMA.FTZ R67, R241, -UR17, R67 ;  /* 0x80000011f1437c23 */ /* 0x002fca0008010043 */
[----:B------:R-:W-:Y:S02]  /*de80*/  FSEL R67, R67, -INF , !P2 ;  /* 0xff80000043437808 */ /* 0x000fe40005000000 */
[----:B------:R-:W1:Y:S01]  /*de90*/  MUFU.TANH R49, R104 ;  /* 0x0000006800317308 */ /* 0x000e620000002400 */
[----:B--2---:R-:W-:Y:S01]  /*dea0*/  FFMA.FTZ R171, R228, -UR17, R171 ;  /* 0x80000011e4ab7c23 */ /* 0x004fe200080100ab */
[----:B------:R-:W-:-:S04]  /*deb0*/  ISETP.GE.AND P2, PT, R177, R202, PT ;  /* 0x000000cab100720c */ /* 0x000fc80003f46270 */
[----:B------:R-:W-:Y:S02]  /*dec0*/  FSEL R171, R171, -INF , !P0 ;  /* 0xff800000abab7808 */ /* 0x000fe40004000000 */
[----:B------:R2:W-:Y:S01]  /*ded0*/  MUFU.TANH R118, R45 ;  /* 0x0000002d00767308 */ /* 0x0005e20000002400 */
[----:B------:R-:W-:Y:S02]  /*dee0*/  ISETP.GE.AND P0, PT, R223, R211, PT ;  /* 0x000000d3df00720c */ /* 0x000fe40003f06270 */
[----:B------:R-:W-:Y:S01]  /*def0*/  ISETP.LT.OR P2, PT, R177, R203, P2 ;  /* 0x000000cbb100720c */ /* 0x000fe20001741670 */
[----:B------:R3:W-:Y:S01]  /*df00*/  STL [R1+0x2c], R171 ;  /* 0x00002cab01007387 */ /* 0x0007e20000100800 */
[----:B------:R-:W-:Y:S02]  /*df10*/  ISETP.LT.OR P0, PT, R223, R212, P0 ;  /* 0x000000d4df00720c */ /* 0x000fe40000701670 */
[----:B------:R-:W-:Y:S01]  /*df20*/  FSEL R52, R52, -INF , !P2 ;  /* 0xff80000034347808 */ /* 0x000fe20005000000 */
[----:B------:R-:W4:Y:S01]  /*df30*/  I2F R221, R221 ;  /* 0x000000dd00dd7306 */ /* 0x000f220000201400 */
[----:B-1----:R-:W-:Y:S01]  /*df40*/  FFMA.FTZ R49, R226, -UR17, R49 ;  /* 0x80000011e2317c23 */ /* 0x002fe20008010031 */
[----:B------:R-:W-:-:S02]  /*df50*/  ISETP.GE.AND P2, PT, R227, R208, PT ;  /* 0x000000d0e300720c */ /* 0x000fc40003f46270 */
[----:B------:R-:W-:Y:S02]  /*df60*/  IADD3 R177, R37, 0x48, RZ ;  /* 0x0000004825b17810 */ /* 0x000fe40007ffe0ff */
[----:B------:R-:W-:Y:S01]  /*df70*/  FSEL R49, R49, -INF , !P4 ;  /* 0xff80000031317808 */ /* 0x000fe20006000000 */
[----:B--2---:R-:W-:Y:S01]  /*df80*/  FFMA.FTZ R45, R224, -UR17, R183 ;  /* 0x80000011e02d7c23 */ /* 0x004fe200080100b7 */
[----:B------:R-:W-:Y:S01]  /*df90*/  I2F R119, R119 ;  /* 0x0000007700777306 */ /* 0x000fe20000201400 */
[----:B------:R-:W-:Y:S01]  /*dfa0*/  ISETP.GE.AND P4, PT, R229, R205, PT ;  /* 0x000000cde500720c */ /* 0x000fe20003f86270 */
[--C-:B------:R-:W-:Y:S01]  /*dfb0*/  IMAD.IADD R104, R207, 0x1, -R177.reuse ;  /* 0x00000001cf687824 */ /* 0x100fe200078e0ab1 */
[----:B------:R-:W-:Y:S01]  /*dfc0*/  ISETP.LT.OR P2, PT, R227, R209, P2 ;  /* 0x000000d1e300720c */ /* 0x000fe20001741670 */
[--C-:B------:R-:W-:Y:S01]  /*dfd0*/  IMAD.IADD R233, R197, 0x1, -R177.reuse ;  /* 0x00000001c5e97824 */ /* 0x100fe200078e0ab1 */
[----:B------:R-:W-:Y:S01]  /*dfe0*/  FSEL R45, R45, -INF , !P5 ;  /* 0xff8000002d2d7808 */ /* 0x000fe20006800000 */
[----:B------:R-:W-:Y:S01]  /*dff0*/  IMAD.IADD R51, R210, 0x1, -R177 ;  /* 0x00000001d2337824 */ /* 0x000fe200078e0ab1 */
[----:B------:R-:W-:Y:S01]  /*e000*/  ISETP.GE.AND P5, PT, R223, R202, PT ;  /* 0x000000cadf00720c */ /* 0x000fe20003fa6270 */
[----:B------:R4:W1:Y:S01]  /*e010*/  MUFU.TANH R245, R47 ;  /* 0x0000002f00f57308 */ /* 0x0008620000002400 */
[----:B------:R-:W-:-:S02]  /*e020*/  ISETP.LT.OR P4, PT, R229, R206, P4 ;  /* 0x000000cee500720c */ /* 0x000fc40002781670 */
[-C--:B------:R-:W-:Y:S02]  /*e030*/  ISETP.LT.OR P5, PT, R223, R203.reuse, P5 ;  /* 0x000000cbdf00720c */ /* 0x080fe40002fa1670 */
[----:B------:R-:W-:Y:S02]  /*e040*/  FSEL R44, R105, -INF , !P2 ;  /* 0xff800000692c7808 */ /* 0x000fe40005000000 */
[----:B------:R-:W-:Y:S01]  /*e050*/  ISETP.GE.AND P2, PT, R229, R202, PT ;  /* 0x000000cae500720c */ /* 0x000fe20003f46270 */
[----:B------:R-:W2:Y:S01]  /*e060*/  MUFU.TANH R224, R100 ;  /* 0x0000006400e07308 */ /* 0x000ea20000002400 */
[----:B------:R-:W-:Y:S02]  /*e070*/  IADD3 R105, R37, 0x49, RZ ;  /* 0x0000004925697810 */ /* 0x000fe40007ffe0ff */
[----:B------:R-:W-:Y:S02]  /*e080*/  ISETP.LT.OR P2, PT, R229, R203, P2 ;  /* 0x000000cbe500720c */ /* 0x000fe40001741670 */
[----:B------:R-:W-:Y:S01]  /*e090*/  IABS R104, R104 ;  /* 0x0000006800687213 */ /* 0x000fe20000000000 */
[----:B------:R-:W-:Y:S01]  /*e0a0*/  IMAD.IADD R106, R197, 0x1, -R105 ;  /* 0x00000001c56a7824 */ /* 0x000fe200078e0a69 */
[----:B------:R-:W-:Y:S01]  /*e0b0*/  IADD3 R183, R37, 0x50, RZ ;  /* 0x0000005025b77810 */ /* 0x000fe20007ffe0ff */
[----:B------:R-:W5:Y:S01]  /*e0c0*/  MUFU.TANH R223, R102 ;  /* 0x0000006600df7308 */ /* 0x000f620000002400 */
[----:B----4-:R-:W-:Y:S01]  /*e0d0*/  FFMA.FTZ R47, R221, -UR17, R118 ;  /* 0x80000011dd2f7c23 */ /* 0x010fe20008010076 */
[----:B------:R-:W-:Y:S01]  /*e0e0*/  IABS R233, R233 ;  /* 0x000000e900e97213 */ /* 0x000fe20000000000 */
[----:B-1----:R-:W-:Y:S01]  /*e0f0*/  FFMA.FTZ R245, R119, -UR17, R245 ;  /* 0x8000001177f57c23 */ /* 0x002fe200080100f5 */
[----:B------:R-:W-:Y:S01]  /*e100*/  IABS R106, R106 ;  /* 0x0000006a006a7213 */ /* 0x000fe20000000000 */
[----:B------:R-:W-:Y:S01]  /*e110*/  IMAD.IADD R107, R210, 0x1, -R105 ;  /* 0x00000001d26b7824 */ /* 0x000fe200078e0a69 */
[----:B------:R-:W-:Y:S01]  /*e120*/  FSEL R47, R47, -INF , !P4 ;  /* 0xff8000002f2f7808 */ /* 0x000fe20006000000 */
[----:B--2---:R-:W-:Y:S01]  /*e130*/  FFMA.FTZ R224, R222, -UR17, R224 ;  /* 0x80000011dee07c23 */ /* 0x004fe200080100e0 */
[----:B------:R1:W-:Y:S01]  /*e140*/  MUFU.TANH R225, R40 ;  /* 0x0000002800e17308 */ /* 0x0003e20000002400 */
[----:B------:R-:W-:-:S02]  /*e150*/  FSEL R245, R245, -INF , !P2 ;  /* 0xff800000f5f57808 */ /* 0x000fc40005000000 */
[----:B------:R2:W-:Y:S01]  /*e160*/  STL [R1+0x28], R47 ;  /* 0x0000282f01007387 */ /* 0x0005e20000100800 */
[----:B------:R-:W-:Y:S01]  /*e170*/  ISETP.GE.AND P4, PT, R181, R211, PT ;  /* 0x000000d3b500720c */ /* 0x000fe20003f86270 */
[----:B------:R-:W-:Y:S01]  /*e180*/  IMAD.IADD R100, R207, 0x1, -R105 ;  /* 0x00000001cf647824 */ /* 0x000fe200078e0a69 */
[C---:B------:R-:W-:Y:S01]  /*e190*/  ISETP.GE.AND P2, PT, R181.reuse, R208, PT ;  /* 0x000000d0b500720c */ /* 0x040fe20003f46270 */
[----:B-----5:R-:W-:Y:S01]  /*e1a0*/  FFMA.FTZ R223, R114, -UR17, R223 ;  /* 0x8000001172df7c23 */ /* 0x020fe200080100df */
[----:B------:R-:W4:Y:S01]  /*e1b0*/  I2F R182, R182 ;  /* 0x000000b600b67306 */ /* 0x000f220000201400 */
[C---:B------:R-:W-:Y:S01]  /*e1c0*/  ISETP.LT.OR P4, PT, R181.reuse, R212, P4 ;  /* 0x000000d4b500720c */ /* 0x040fe20002781670 */
[----:B------:R-:W-:Y:S01]  /*e1d0*/  IMAD.IADD R102, R204, 0x1, -R105 ;  /* 0x00000001cc667824 */ /* 0x000fe200078e0a69 */
[----:B------:R-:W-:Y:S02]  /*e1e0*/  ISETP.LT.OR P2, PT, R181, R209, P2 ;  /* 0x000000d1b500720c */ /* 0x000fe40001741670 */
[----:B------:R-:W-:-:S02]  /*e1f0*/  IABS R100, R100 ;  /* 0x0000006400647213 */ /* 0x000fc40000000000 */
[----:B------:R-:W-:Y:S01]  /*e200*/  IABS R107, R107 ;  /* 0x0000006b006b7213 */ /* 0x000fe20000000000 */
[----:B------:R-:W5:Y:S01]  /*e210*/  I2F R131, R131 ;  /* 0x0000008300837306 */ /* 0x000f620000201400 */
[----:B-1----:R-:W-:Y:S01]  /*e220*/  FSEL R40, R223, -INF , !P3 ;  /* 0xff800000df287808 */ /* 0x002fe20005800000 */
[----:B------:R-:W-:Y:S01]  /*e230*/  FMUL.FTZ R223, R103, c[0x0][0x2ec] ;  /* 0x0000bb0067df7a20 */ /* 0x000fe20000410000 */
[----:B------:R-:W-:Y:S01]  /*e240*/  ISETP.GE.AND P3, PT, R181, R202, PT ;  /* 0x000000cab500720c */ /* 0x000fe20003f66270 */
[----:B---3--:R-:W-:Y:S01]  /*e250*/  IMAD.MOV.U32 R171, RZ, RZ, R100 ;  /* 0x000000ffffab7224 */ /* 0x008fe200078e0064 */
[----:B------:R-:W-:Y:S01]  /*e260*/  IABS R100, R102 ;  /* 0x0000006600647213 */ /* 0x000fe20000000000 */
[----:B------:R-:W-:Y:S01]  /*e270*/  IMAD.IADD R102, R197, 0x1, -R183 ;  /* 0x00000001c5667824 */ /* 0x000fe200078e0ab7 */
[----:B------:R-:W-:Y:S01]  /*e280*/  ISETP.LT.OR P3, PT, R181, R203, P3 ;  /* 0x000000cbb500720c */ /* 0x000fe20001f61670 */
[----:B----4-:R-:W-:Y:S01]  /*e290*/  FFMA.FTZ R42, R182, -UR17, R42 ;  /* 0x80000011b62a7c23 */ /* 0x010fe2000801002a */
[----:B------:R-:W1:Y:S01]  /*e2a0*/  MUFU.TANH R223, R223 ;  /* 0x000000df00df7308 */ /* 0x000e620000002400 */
[----:B------:R-:W-:Y:S01]  /*e2b0*/  FMUL.FTZ R182, R41, c[0x0][0x2ec] ;  /* 0x0000bb0029b67a20 */ /* 0x000fe20000410000 */
[----:B--2---:R-:W-:Y:S01]  /*e2c0*/  FSEL R47, R224, -INF , !P0 ;  /* 0xff800000e02f7808 */ /* 0x004fe20004000000 */
[----:B------:R-:W-:Y:S01]  /*e2d0*/  IMAD.MOV.U32 R119, RZ, RZ, R100 ;  /* 0x000000ffff777224 */ /* 0x000fe200078e0064 */
[----:B------:R-:W-:-:S02]  /*e2e0*/  ISETP.GE.AND P0, PT, R181, R205, PT ;  /* 0x000000cdb500720c */ /* 0x000fc40003f06270 */
[----:B------:R-:W-:Y:S01]  /*e2f0*/  IABS R100, R102 ;  /* 0x0000006600647213 */ /* 0x000fe20000000000 */
[----:B-----5:R-:W-:Y:S01]  /*e300*/  FFMA.FTZ R131, R131, -UR17, R225 ;  /* 0x8000001183837c23 */ /* 0x020fe200080100e1 */
[----:B------:R-:W-:Y:S01]  /*e310*/  ISETP.LT.OR P0, PT, R181, R206, P0 ;  /* 0x000000ceb500720c */ /* 0x000fe20000701670 */
[----:B------:R-:W2:Y:S01]  /*e320*/  I2F R113, R113 ;  /* 0x0000007100717306 */ /* 0x000ea20000201400 */
[----:B------:R-:W-:Y:S01]  /*e330*/  IMAD.IADD R102, R210, 0x1, -R183 ;  /* 0x00000001d2667824 */ /* 0x000fe200078e0ab7 */
[----:B------:R-:W-:Y:S02]  /*e340*/  IABS R51, R51 ;  /* 0x0000003300337213 */ /* 0x000fe40000000000 */
[----:B------:R-:W-:Y:S02]  /*e350*/  IADD3 R118, R37, 0x51, RZ ;  /* 0x0000005125767810 */ /* 0x000fe40007ffe0ff */
[----:B------:R-:W-:Y:S01]  /*e360*/  IABS R102, R102 ;  /* 0x0000006600667213 */ /* 0x000fe20000000000 */
[----:B-1----:R-:W-:Y:S01]  /*e370*/  FFMA.FTZ R41, R231, -UR17, R223 ;  /* 0x80000011e7297c23 */ /* 0x002fe200080100df */
[----:B------:R-:W1:Y:S01]  /*e380*/  MUFU.TANH R181, R101 ;  /* 0x0000006500b57308 */ /* 0x000e620000002400 */
[----:B------:R-:W-:Y:S01]  /*e390*/  FSEL R223, R131, -INF , !P6 ;  /* 0xff80000083df7808 */ /* 0x000fe20007000000 */
[----:B------:R-:W-:Y:S01]  /*e3a0*/  IMAD.IADD R114, R197, 0x1, -R118 ;  /* 0x00000001c5727824 */ /* 0x000fe200078e0a76 */
[----:B------:R-:W-:Y:S01]  /*e3b0*/  FSEL R131, R42, -INF , !P5 ;  /* 0xff8000002a837808 */ /* 0x000fe20006800000 */
[----:B------:R-:W-:Y:S01]  /*e3c0*/  IMAD.MOV.U32 R221, RZ, RZ, R102 ;  /* 0x000000ffffdd7224 */ /* 0x000fe200078e0066 */
[----:B------:R-:W-:Y:S01]  /*e3d0*/  FSEL R41, R41, -INF , !P2 ;  /* 0xff80000029297808 */ /* 0x000fe20005000000 */
[----:B------:R-:W-:Y:S01]  /*e3e0*/  STL [R1+0x24], R223 ;  /* 0x000024df01007387 */ /* 0x000fe20000100800 */
[C---:B------:R-:W-:Y:S01]  /*e3f0*/  ISETP.GE.AND P2, PT, R130.reuse, R202, PT ;  /* 0x000000ca8200720c */ /* 0x040fe20003f46270 */
[----:B------:R-:W-:Y:S01]  /*e400*/  I2F R126, R126 ;  /* 0x0000007e007e7306 */ /* 0x000fe20000201400 */
[----:B--2---:R-:W-:Y:S01]  /*e410*/  FFMA.FTZ R43, R113, -UR17, R43 ;  /* 0x80000011712b7c23 */ /* 0x004fe2000801002b */
[----:B------:R2:W-:Y:S01]  /*e420*/  STL [R1+0x4], R131 ;  /* 0x0000048301007387 */ /* 0x0005e20000100800 */
[----:B------:R-:W-:Y:S01]  /*e430*/  ISETP.LT.OR P2, PT, R130, R203, P2 ;  /* 0x000000cb8200720c */ /* 0x000fe20001741670 */
[----:B------:R-:W-:Y:S01]  /*e440*/  IMAD.IADD R103, R210, 0x1, -R118 ;  /* 0x00000001d2677824 */ /* 0x000fe200078e0a76 */
[----:B------:R-:W-:-:S02]  /*e450*/  ISETP.GE.AND P6, PT, R130, R211, PT ;  /* 0x000000d38200720c */ /* 0x000fc40003fc6270 */
[----:B------:R-:W-:Y:S01]  /*e460*/  ISETP.GE.AND P5, PT, R130, R208, PT ;  /* 0x000000d08200720c */ /* 0x000fe20003fa6270 */
[----:B-1----:R-:W-:Y:S01]  /*e470*/  FFMA.FTZ R181, R232, -UR17, R181 ;  /* 0x80000011e8b57c23 */ /* 0x002fe200080100b5 */
[----:B------:R-:W1:Y:S01]  /*e480*/  MUFU.TANH R182, R182 ;  /* 0x000000b600b67308 */ /* 0x000e620000002400 */
[----:B------:R-:W-:Y:S01]  /*e490*/  FMUL.FTZ R232, R34, c[0x0][0x2ec] ;  /* 0x0000bb0022e87a20 */ /* 0x000fe20000410000 */
[C---:B------:R-:W-:Y:S01]  /*e4a0*/  ISETP.LT.OR P6, PT, R130.reuse, R212, P6 ;  /* 0x000000d48200720c */ /* 0x040fe200037c1670 */
[----:B------:R-:W-:Y:S01]  /*e4b0*/  IMAD.IADD R101, R207, 0x1, -R118 ;  /* 0x00000001cf657824 */ /* 0x000fe200078e0a76 */
[----:B------:R-:W-:Y:S02]  /*e4c0*/  FSEL R42, R181, -INF , !P4 ;  /* 0xff800000b52a7808 */ /* 0x000fe40006000000 */
[C---:B------:R-:W-:Y:S02]  /*e4d0*/  ISETP.GE.AND P4, PT, R130.reuse, R205, PT ;  /* 0x000000cd8200720c */ /* 0x040fe40003f86270 */
[----:B------:R3:W4:Y:S01]  /*e4e0*/  MUFU.TANH R241, R32 ;  /* 0x0000002000f17308 */ /* 0x0007220000002400 */
[----:B------:R-:W-:-:S02]  /*e4f0*/  ISETP.LT.OR P5, PT, R130, R209, P5 ;  /* 0x000000d18200720c */ /* 0x000fc40002fa1670 */
[----:B------:R-:W-:Y:S01]  /*e500*/  ISETP.LT.OR P4, PT, R130, R206, P4 ;  /* 0x000000ce8200720c */ /* 0x000fe20002781670 */
[----:B------:R-:W-:Y:S01]  /*e510*/  IMAD.IADD R130, R204, 0x1, -R118 ;  /* 0x00000001cc827824 */ /* 0x000fe200078e0a76 */
[----:B------:R-:W-:Y:S02]  /*e520*/  IABS R114, R114 ;  /* 0x0000007200727213 */ /* 0x000fe40000000000 */
[C---:B------:R-:W-:Y:S01]  /*e530*/  IADD3 R229, R37.reuse, 0x59, RZ ;  /* 0x0000005925e57810 */ /* 0x040fe20007ffe0ff */
[----:B------:R-:W-:Y:S01]  /*e540*/  I2F R176, R176 ;  /* 0x000000b000b07306 */ /* 0x000fe20000201400 */
[----:B-1----:R-:W-:Y:S01]  /*e550*/  FFMA.FTZ R182, R126, -UR17, R182 ;  /* 0x800000117eb67c23 */ /* 0x002fe200080100b6 */
[----:B--2---:R-:W-:Y:S02]  /*e560*/  IADD3 R131, R37, 0x58, RZ ;  /* 0x0000005825837810 */ /* 0x004fe40007ffe0ff */
[----:B------:R-:W-:Y:S01]  /*e570*/  IABS R103, R103 ;  /* 0x0000006700677213 */ /* 0x000fe20000000000 */
[----:B------:R-:W-:Y:S01]  /*e580*/  IMAD.IADD R223, R207, 0x1, -R229 ;  /* 0x00000001cfdf7824 */ /* 0x000fe200078e0ae5 */
[----:B------:R-:W-:Y:S01]  /*e590*/  IABS R126, R130 ;  /* 0x00000082007e7213 */ /* 0x000fe20000000000 */
[----:B------:R-:W-:Y:S01]  /*e5a0*/  IMAD.IADD R181, R210, 0x1, -R131 ;  /* 0x00000001d2b57824 */ /* 0x000fe200078e0a83 */
[----:B------:R-:W1:Y:S01]  /*e5b0*/  MUFU.TANH R232, R232 ;  /* 0x000000e800e87308 */ /* 0x000e620000002400 */
[----:B---3--:R-:W-:Y:S01]  /*e5c0*/  FSEL R32, R43, -INF , !P3 ;  /* 0xff8000002b207808 */ /* 0x008fe20005800000 */
[----:B----4-:R-:W-:Y:S01]  /*e5d0*/  FFMA.FTZ R241, R127, -UR17, R241 ;  /* 0x800000117ff17c23 */ /* 0x010fe200080100f1 */
[----:B------:R-:W-:Y:S01]  /*e5e0*/  ISETP.GE.AND P3, PT, R174, R208, PT ;  /* 0x000000d0ae00720c */ /* 0x000fe20003f66270 */
[----:B------:R-:W-:Y:S01]  /*e5f0*/  FMUL.FTZ R43, R97, c[0x0][0x2ec] ;  /* 0x0000bb00612b7a20 */ /* 0x000fe20000410000 */
[----:B------:R-:W-:Y:S01]  /*e600*/  IABS R181, R181 ;  /* 0x000000b500b57213 */ /* 0x000fe20000000000 */
[----:B------:R-:W-:Y:S01]  /*e610*/  IMAD.IADD R97, R204, 0x1, -R131 ;  /* 0x00000001cc617824 */ /* 0x000fe200078e0a83 */
[----:B------:R-:W-:Y:S01]  /*e620*/  ISETP.LT.OR P3, PT, R174, R209, P3 ;  /* 0x000000d1ae00720c */ /* 0x000fe20001f61670 */
[----:B------:R-:W2:Y:S01]  /*e630*/  MUFU.TANH R98, R98 ;  /* 0x0000006200627308 */ /* 0x000ea20000002400 */
[----:B------:R-:W-:Y:S01]  /*e640*/  IABS R223, R223 ;  /* 0x000000df00df7213 */ /* 0x000fe20000000000 */
[----:B------:R-:W-:Y:S01]  /*e650*/  IMAD.IADD R231, R210, 0x1, -R229 ;  /* 0x00000001d2e77824 */ /* 0x000fe200078e0ae5 */
[----:B------:R-:W-:Y:S01]  /*e660*/  IABS R101, R101 ;  /* 0x0000006500657213 */ /* 0x000fe20000000000 */
[----:B------:R-:W-:Y:S01]  /*e670*/  IMAD.IADD R130, R197, 0x1, -R131 ;  /* 0x00000001c5827824 */ /* 0x000fe200078e0a83 */
[----:B------:R-:W-:-:S02]  /*e680*/  IADD3 R226, R37, 0x60, RZ ;  /* 0x0000006025e27810 */ /* 0x000fc40007ffe0ff */
[----:B------:R-:W-:Y:S01]  /*e690*/  IABS R231, R231 ;  /* 0x000000e700e77213 */ /* 0x000fe20000000000 */
[----:B-1----:R-:W-:Y:S01]  /*e6a0*/  FFMA.FTZ R232, R176, -UR17, R232 ;  /* 0x80000011b0e87c23 */ /* 0x002fe200080100e8 */
[----:B------:R1:W-:Y:S01]  /*e6b0*/  MUFU.TANH R242, R35 ;  /* 0x0000002300f27308 */ /* 0x0003e20000002400 */
[----:B------:R-:W-:Y:S01]  /*e6c0*/  IADD3 R176, R37, 0x61, RZ ;  /* 0x0000006125b07810 */ /* 0x000fe20007ffe0ff */
[--C-:B------:R-:W-:Y:S01]  /*e6d0*/  IMAD.IADD R113, R204, 0x1, -R226.reuse ;  /* 0x00000001cc717824 */ /* 0x100fe200078e0ae2 */
[----:B------:R-:W-:Y:S01]  /*e6e0*/  IABS R130, R130 ;  /* 0x0000008200827213 */ /* 0x000fe20000000000 */
[--C-:B------:R-:W-:Y:S01]  /*e6f0*/  IMAD.IADD R127, R207, 0x1, -R226.reuse ;  /* 0x00000001cf7f7824 */ /* 0x100fe200078e0ae2 */
[----:B------:R-:W-:Y:S01]  /*e700*/  FSEL R232, R232, -INF , !P2 ;  /* 0xff800000e8e87808 */ /* 0x000fe20005000000 */
[----:B------:R-:W-:Y:S01]  /*e710*/  IMAD.IADD R224, R210, 0x1, -R226 ;  /* 0x00000001d2e07824 */ /* 0x000fe200078e0ae2 */
[C---:B------:R-:W-:Y:S01]  /*e720*/  ISETP.GE.AND P2, PT, R177.reuse, R208, PT ;  /* 0x000000d0b100720c */ /* 0x040fe20003f46270 */
[----:B--2---:R-:W-:Y:S01]  /*e730*/  FFMA.FTZ R98, R108, -UR17, R98 ;  /* 0x800000116c627c23 */ /* 0x004fe20008010062 */
[----:B------:R-:W-:Y:S01]  /*e740*/  FSEL R108, R182, -INF , !P0 ;  /* 0xff800000b66c7808 */ /* 0x000fe20004000000 */
[----:B------:R-:W2:Y:S01]  /*e750*/  MUFU.TANH R96, R96 ;  /* 0x0000006000607308 */ /* 0x000ea20000002400 */
[----:B------:R-:W-:Y:S01]  /*e760*/  ISETP.GE.AND P0, PT, R174, R211, PT ;  /* 0x000000d3ae00720c */ /* 0x000fe20003f06270 */
[----:B------:R-:W-:Y:S01]  /*e770*/  IMAD.IADD R182, R204, 0x1, -R229 ;  /* 0x00000001ccb67824 */ /* 0x000fe200078e0ae5 */
[----:B------:R-:W-:Y:S01]  /*e780*/  ISETP.LT.OR P2, PT, R177, R209, P2 ;  /* 0x000000d1b100720c */ /* 0x000fe20001741670 */
[----:B------:R-:W-:Y:S01]  /*e790*/  STL [R1+0x10], R108 ;  /* 0x0000106c01007387 */ /* 0x000fe20000100800 */
[----:B------:R-:W-:Y:S01]  /*e7a0*/  ISETP.LT.OR P0, PT, R174, R212, P0 ;  /* 0x000000d4ae00720c */ /* 0x000fe20000701670 */
[----:B------:R-:W-:Y:S01]  /*e7b0*/  IMAD.IADD R225, R197, 0x1, -R226 ;  /* 0x00000001c5e17824 */ /* 0x000fe200078e0ae2 */
[----:B-1----:R-:W-:Y:S01]  /*e7c0*/  FSEL R35, R241, -INF , !P4 ;  /* 0xff800000f1237808 */ /* 0x002fe20006000000 */
[----:B------:R-:W-:Y:S01]  /*e7d0*/  I2F R235, R235 ;  /* 0x000000eb00eb7306 */ /* 0x000fe20000201400 */
[----:B------:R1:W-:Y:S01]  /*e7e0*/  STL [R1+0xc], R32 ;  /* 0x00000c2001007387 */ /* 0x0003e20000100800 */
[----:B------:R-:W-:-:S02]  /*e7f0*/  ISETP.GE.AND P4, PT, R177, R211, PT ;  /* 0x000000d3b100720c */ /* 0x000fc40003f86270 */
[----:B------:R-:W-:Y:S01]  /*e800*/  IABS R182, R182 ;  /* 0x000000b600b67213 */ /* 0x000fe20000000000 */
[----:B------:R3:W-:Y:S01]  /*e810*/  STL [R1+0x20], R35 ;  /* 0x0000202301007387 */ /* 0x0007e20000100800 */
[----:B------:R-:W-:Y:S02]  /*e820*/  ISETP.LT.OR P4, PT, R177, R212, P4 ;  /* 0x000000d4b100720c */ /* 0x000fe40002781670 */
[----:B------:R-:W4:Y:S01]  /*e830*/  MUFU.TANH R43, R43 ;  /* 0x0000002b002b7308 */ /* 0x000f220000002400 */
[----:B------:R5:W-:Y:S01]  /*e840*/  STL [R1+0x8], R232 ;  /* 0x000008e801007387 */ /* 0x000be20000100800 */
[----:B--2---:R-:W-:Y:S01]  /*e850*/  FFMA.FTZ R96, R129, -UR17, R96 ;  /* 0x8000001181607c23 */ /* 0x004fe20008010060 */
[----:B------:R-:W-:Y:S01]  /*e860*/  IABS R113, R113 ;  /* 0x0000007100717213 */ /* 0x000fe20000000000 */
[----:B------:R-:W-:Y:S01]  /*e870*/  IMAD.IADD R129, R210, 0x1, -R176 ;  /* 0x00000001d2817824 */ /* 0x000fe200078e0ab0 */
[----:B------:R-:W-:Y:S02]  /*e880*/  IABS R127, R127 ;  /* 0x0000007f007f7213 */ /* 0x000fe40000000000 */
[----:B------:R-:W-:Y:S01]  /*e890*/  FSEL R34, R96, -INF , !P6 ;  /* 0xff80000060227808 */ /* 0x000fe20007000000 */
[----:B------:R-:W-:Y:S01]  /*e8a0*/  I2F R104, R104 ;  /* 0x0000006800687306 */ /* 0x000fe20000201400 */
[----:B------:R-:W-:Y:S01]  /*e8b0*/  ISETP.GE.AND P6, PT, R174, R205, PT ;  /* 0x000000cdae00720c */ /* 0x000fe20003fc6270 */
[----:B------:R-:W-:Y:S01]  /*e8c0*/  IMAD.IADD R96, R207, 0x1, -R131 ;  /* 0x00000001cf607824 */ /* 0x000fe200078e0a83 */
[----:B------:R-:W-:-:S02]  /*e8d0*/  IABS R224, R224 ;  /* 0x000000e000e07213 */ /* 0x000fc40000000000 */
[----:B------:R-:W-:Y:S02]  /*e8e0*/  ISETP.LT.OR P6, PT, R174, R206, P6 ;  /* 0x000000ceae00720c */ /* 0x000fe400037c1670 */
[----:B------:R-:W-:Y:S01]  /*e8f0*/  IABS R96, R96 ;  /* 0x0000006000607213 */ /* 0x000fe20000000000 */
[----:B------:R-:W-:Y:S01]  /*e900*/  MUFU.TANH R243, R99 ;  /* 0x0000006300f37308 */ /* 0x000fe20000002400 */
[----:B----4-:R-:W-:Y:S01]  /*e910*/  FFMA.FTZ R235, R235, -UR17, R43 ;  /* 0x80000011ebeb7c23 */ /* 0x010fe2000801002b */
[----:B-1----:R-:W-:Y:S01]  /*e920*/  FSEL R32, R98, -INF , !P5 ;  /* 0xff80000062207808 */ /* 0x002fe20006800000 */
[----:B------:R-:W-:Y:S01]  /*e930*/  IMAD.IADD R43, R204, 0x1, -R176 ;  /* 0x00000001cc2b7824 */ /* 0x000fe200078e0ab0 */
[----:B------:R-:W-:Y:S01]  /*e940*/  ISETP.GE.AND P5, PT, R174, R202, PT ;  /* 0x000000caae00720c */ /* 0x000fe20003fa6270 */
[----:B------:R-:W-:Y:S01]  /*e950*/  IMAD.MOV.U32 R228, RZ, RZ, R96 ;  /* 0x000000ffffe47224 */ /* 0x000fe200078e0060 */
[----:B---3--:R-:W-:Y:S02]  /*e960*/  FSEL R35, R235, -INF , !P0 ;  /* 0xff800000eb237808 */ /* 0x008fe40004000000 */
[----:B------:R-:W-:Y:S01]  /*e970*/  I2F R122, R122 ;  /* 0x0000007a007a7306 */ /* 0x000fe20000201400 */
[----:B------:R-:W-:-:S02]  /*e980*/  ISETP.GE.AND P0, PT, R177, R205, PT ;  /* 0x000000cdb100720c */ /* 0x000fc40003f06270 */
[----:B------:R-:W-:Y:S01]  /*e990*/  ISETP.LT.OR P5, PT, R174, R203, P5 ;  /* 0x000000cbae00720c */ /* 0x000fe20002fa1670 */
[----:B------:R-:W-:Y:S01]  /*e9a0*/  IMAD.IADD R174, R197, 0x1, -R176 ;  /* 0x00000001c5ae7824 */ /* 0x000fe200078e0ab0 */
[----:B------:R-:W-:Y:S02]  /*e9b0*/  ISETP.LT.OR P0, PT, R177, R206, P0 ;  /* 0x000000ceb100720c */ /* 0x000fe40000701670 */
[----:B------:R-:W-:Y:S01]  /*e9c0*/  IABS R96, R97 ;  /* 0x0000006100607213 */ /* 0x000fe20000000000 */
[----:B-----5:R-:W-:Y:S01]  /*e9d0*/  MUFU.TANH R232, R94 ;  /* 0x0000005e00e87308 */ /* 0x020fe20000002400 */
[----:B------:R-:W-:Y:S01]  /*e9e0*/  IABS R174, R174 ;  /* 0x000000ae00ae7213 */ /* 0x000fe20000000000 */
[----:B------:R-:W-:Y:S01]  /*e9f0*/  IMAD.IADD R97, R197, 0x1, -R229 ;  /* 0x00000001c5617824 */ /* 0x000fe200078e0ae5 */
[----:B------:R-:W-:Y:S01]  /*ea00*/  IADD3 R108, R37, 0x68, RZ ;  /* 0x00000068256c7810 */ /* 0x000fe20007ffe0ff */
[----:B------:R-:W-:Y:S01]  /*ea10*/  IMAD.MOV.U32 R230, RZ, RZ, R96 ;  /* 0x000000ffffe67224 */ /* 0x000fe200078e0060 */
[----:B------:R-:W-:-:S02]  /*ea20*/  IABS R225, R225 ;  /* 0x000000e100e17213 */ /* 0x000fc40000000000 */
[----:B------:R-:W-:Y:S01]  /*ea30*/  IABS R96, R97 ;  /* 0x0000006100607213 */ /* 0x000fe20000000000 */
[----:B------:R-:W1:Y:S01]  /*ea40*/  MUFU.TANH R94, R28 ;  /* 0x0000001c005e7308 */ /* 0x000e620000002400 */
[--C-:B------:R-:W-:Y:S01]  /*ea50*/  IMAD.IADD R97, R210, 0x1, -R108.reuse ;  /* 0x00000001d2617824 */ /* 0x100fe200078e0a6c */
[----:B------:R-:W-:Y:S01]  /*ea60*/  IABS R43, R43 ;  /* 0x0000002b002b7213 */ /* 0x000fe20000000000 */
[----:B------:R-:W-:Y:S01]  /*ea70*/  IMAD.IADD R98, R197, 0x1, -R108 ;  /* 0x00000001c5627824 */ /* 0x000fe200078e0a6c */
[----:B------:R-:W-:Y:S02]  /*ea80*/  IABS R129, R129 ;  /* 0x0000008100817213 */ /* 0x000fe40000000000 */
[----:B------:R-:W-:Y:S02]  /*ea90*/  IABS R97, R97 ;  /* 0x0000006100617213 */ /* 0x000fe40000000000 */
[----:B------:R-:W2:Y:S01]  /*eaa0*/  MUFU.TANH R99, R33 ;  /* 0x0000002100637308 */ /* 0x000ea20000002400 */
[----:B------:R-:W-:-:S07]  /*eab0*/  IABS R98, R98 ;  /* 0x0000006200627213 */ /* 0x000fce0000000000 */
[----:B------:R-:W3:Y:S01]  /*eac0*/  I2F R111, R111 ;  /* 0x0000006f006f7306 */ /* 0x000ee20000201400 */
[----:B-1----:R-:W-:-:S07]  /*ead0*/  FFMA.FTZ R104, R104, -UR17, R94 ;  /* 0x8000001168687c23 */ /* 0x002fce000801005e */
[----:B------:R-:W-:Y:S01]  /*eae0*/  I2F R106, R106 ;  /* 0x0000006a006a7306 */ /* 0x000fe20000201400 */
[----:B--2---:R-:W-:Y:S02]  /*eaf0*/  FFMA.FTZ R122, R122, -UR17, R99 ;  /* 0x800000117a7a7c23 */ /* 0x004fe40008010063 */
[----:B------:R-:W-:-:S03]  /*eb00*/  FFMA.FTZ R33, R234, -UR17, R243 ;  /* 0x80000011ea217c23 */ /* 0x000fc600080100f3 */
[----:B------:R-:W-:Y:S02]  /*eb10*/  FSEL R122, R122, -INF , !P6 ;  /* 0xff8000007a7a7808 */ /* 0x000fe40007000000 */
[----:B------:R-:W1:Y:S01]  /*eb20*/  MUFU.TANH R93, R93 ;  /* 0x0000005d005d7308 */ /* 0x000e620000002400 */
[----:B---3--:R-:W-:Y:S01]  /*eb30*/  FFMA.FTZ R111, R111, -UR17, R242 ;  /* 0x800000116f6f7c23 */ /* 0x008fe200080100f2 */
[----:B------:R-:W-:Y:S01]  /*eb40*/  FSEL R33, R33, -INF , !P3 ;  /* 0xff80000021217808 */ /* 0x000fe20005800000 */
[----:B------:R-:W-:Y:S01]  /*eb50*/  STL [R1+0x1c], R122 ;  /* 0x00001c7a01007387 */ /* 0x000fe20000100800 */
[----:B------:R-:W-:Y:S02]  /*eb60*/  ISETP.GE.AND P3, PT, R177, R202, PT ;  /* 0x000000cab100720c */ /* 0x000fe40003f66270 */
[----:B------:R-:W-:Y:S02]  /*eb70*/  FSEL R111, R111, -INF , !P5 ;  /* 0xff8000006f6f7808 */ /* 0x000fe40006800000 */
[----:B------:R-:W-:Y:S01]  /*eb80*/  I2F R107, R107 ;  /* 0x0000006b006b7306 */ /* 0x000fe20000201400 */
[----:B------:R-:W-:-:S02]  /*eb90*/  ISETP.GE.AND P5, PT, R105, R208, PT ;  /* 0x000000d06900720c */ /* 0x000fc40003fa6270 */
[----:B------:R-:W-:Y:S01]  /*eba0*/  STL [R1], R111 ;  /* 0x0000006f01007387 */ /* 0x000fe20000100800 */
[C---:B------:R-:W-:Y:S02]  /*ebb0*/  ISETP.GE.AND P6, PT, R105.reuse, R211, PT ;  /* 0x000000d36900720c */ /* 0x040fe40003fc6270 */
[----:B------:R-:W-:Y:S02]  /*ebc0*/  ISETP.LT.OR P5, PT, R105, R209, P5 ;  /* 0x000000d16900720c */ /* 0x000fe40002fa1670 */
[----:B------:R-:W2:Y:S01]  /*ebd0*/  MUFU.TANH R95, R95 ;  /* 0x0000005f005f7308 */ /* 0x000ea20000002400 */
[----:B------:R-:W-:Y:S02]  /*ebe0*/  ISETP.LT.OR P3, PT, R177, R203, P3 ;  /* 0x000000cbb100720c */ /* 0x000fe40001f61670 */
[----:B------:R-:W-:-:S05]  /*ebf0*/  ISETP.LT.OR P6, PT, R105, R212, P6 ;  /* 0x000000d46900720c */ /* 0x000fca00037c1670 */
[----:B------:R-:W-:Y:S08]  /*ec00*/  I2F R233, R233 ;  /* 0x000000e900e97306 */ /* 0x000ff00000201400 */
[----:B------:R-:W-:Y:S08]  /*ec10*/  MUFU.TANH R92, R92 ;  /* 0x0000005c005c7308 */ /* 0x000ff00000002400 */
[----:B------:R3:W-:Y:S08]  /*ec20*/  MUFU.TANH R94, R29 ;  /* 0x0000001d005e7308 */ /* 0x0007f00000002400 */
[----:B------:R4:W-:Y:S01]  /*ec30*/  I2F R222, R100 ;  /* 0x0000006400de7306 */ /* 0x0009e20000201400 */
[----:B---3--:R-:W-:-:S07]  /*ec40*/  FMUL.FTZ R29, R31, c[0x0][0x2ec] ;  /* 0x0000bb001f1d7a20 */ /* 0x008fce0000410000 */
[----:B------:R-:W-:Y:S01]  /*ec50*/  I2F R119, R119 ;  /* 0x0000007700777306 */ /* 0x000fe20000201400 */
[----:B-1----:R-:W-:-:S05]  /*ec60*/  FFMA.FTZ R31, R106, -UR17, R93 ;  /* 0x800000116a1f7c23 */ /* 0x002fca000801005d */
[----:B------:R-:W-:Y:S01]  /*ec70*/  FSEL R31, R31, -INF , !P6 ;  /* 0xff8000001f1f7808 */ /* 0x000fe20007000000 */
[----:B----4-:R-:W-:Y:S01]  /*ec80*/  IMAD.IADD R100, R207, 0x1, -R183 ;  /* 0x00000001cf647824 */ /* 0x010fe200078e0ab7 */
[----:B------:R2:W1:Y:S01]  /*ec90*/  MUFU.TANH R93, R29 ;  /* 0x0000001d005d7308 */ /* 0x0004620000002400 */
[----:B------:R-:W-:-:S03]  /*eca0*/  ISETP.GE.AND P6, PT, R183, R205, PT ;  /* 0x000000cdb700720c */ /* 0x000fc60003fc6270 */
[----:B------:R-:W-:Y:S01]  /*ecb0*/  IABS R102, R100 ;  /* 0x0000006400667213 */ /* 0x000fe20000000000 */
[----:B------:R-:W-:Y:S01]  /*ecc0*/  IMAD.IADD R100, R204, 0x1, -R183 ;  /* 0x00000001cc647824 */ /* 0x000fe200078e0ab7 */
[----:B------:R-:W-:Y:S02]  /*ecd0*/  ISETP.LT.OR P6, PT, R183, R206, P6 ;  /* 0x000000ceb700720c */ /* 0x000fe400037c1670 */
[----:B------:R3:W4:Y:S02]  /*ece0*/  I2F R227, R51 ;  /* 0x0000003300e37306 */ /* 0x0007240000201400 */
[----:B------:R-:W-:Y:S01]  /*ecf0*/  IABS R100, R100 ;  /* 0x0000006400647213 */ /* 0x000fe20000000000 */
[----:B--2---:R-:W-:Y:S01]  /*ed00*/  FFMA.FTZ R29, R107, -UR17, R95 ;  /* 0x800000116b1d7c23 */ /* 0x004fe2000801005f */
[----:B------:R-:W-:-:S04]  /*ed10*/  FSEL R95, R104, -INF , !P0 ;  /* 0xff800000685f7808 */ /* 0x000fc80004000000 */
[----:B------:R-:W2:Y:S01]  /*ed20*/  I2F R171, R171 ;  /* 0x000000ab00ab7306 */ /* 0x000ea20000201400 */
[----:B-1----:R-:W-:Y:S01]  /*ed30*/  FFMA.FTZ R119, R119, -UR17, R93 ;  /* 0x8000001177777c23 */ /* 0x002fe2000801005d */
[----:B------:R-:W-:Y:S01]  /*ed40*/  ISETP.GE.AND P0, PT, R183, R211, PT ;  /* 0x000000d3b700720c */ /* 0x000fe20003f06270 */
[----:B------:R1:W-:Y:S01]  /*ed50*/  STL [R1+0x18], R95 ;  /* 0x0000185f01007387 */ /* 0x0003e20000100800 */
[----:B------:R-:W-:Y:S01]  /*ed60*/  FSEL R29, R29, -INF , !P5 ;  /* 0xff8000001d1d7808 */ /* 0x000fe20006800000 */
[----:B---3--:R-:W-:Y:S01]  /*ed70*/  IMAD.IADD R51, R204, 0x1, -R177 ;  /* 0x00000001cc337824 */ /* 0x008fe200078e0ab1 */
[----:B------:R-:W-:Y:S02]  /*ed80*/  ISETP.GE.AND P5, PT, R183, R202, PT ;  /* 0x000000cab700720c */ /* 0x000fe40003fa6270 */
[----:B------:R3:W-:Y:S01]  /*ed90*/  MUFU.TANH R99, R30 ;  /* 0x0000001e00637308 */ /* 0x0007e20000002400 */
[----:B----4-:R-:W-:Y:S01]  /*eda0*/  FFMA.FTZ R28, R227, -UR17, R232 ;  /* 0x80000011e31c7c23 */ /* 0x010fe200080100e8 */
[----:B------:R-:W-:-:S02]  /*edb0*/  ISETP.LT.OR P0, PT, R183, R212, P0 ;  /* 0x000000d4b700720c */ /* 0x000fc40000701670 */
[----:B------:R-:W-:Y:S02]  /*edc0*/  IABS R51, R51 ;  /* 0x0000003300337213 */ /* 0x000fe40000000000 */
[----:B------:R-:W-:Y:S02]  /*edd0*/  FSEL R28, R28, -INF , !P2 ;  /* 0xff8000001c1c7808 */ /* 0x000fe40005000000 */
[----:B------:R-:W-:Y:S01]  /*ede0*/  I2F R100, R100 ;  /* 0x0000006400647306 */ /* 0x000fe20000201400 */
[----:B--2---:R-:W-:Y:S01]  /*edf0*/  FFMA.FTZ R94, R171, -UR17, R94 ;  /* 0x80000011ab5e7c23 */ /* 0x004fe2000801005e */
[----:B------:R-:W-:Y:S02]  /*ee00*/  ISETP.GE.AND P2, PT, R105, R202, PT ;  /* 0x000000ca6900720c */ /* 0x000fe40003f46270 */
[-C--:B------:R-:W-:Y:S02]  /*ee10*/  ISETP.LT.OR P5, PT, R183, R203.reuse, P5 ;  /* 0x000000cbb700720c */ /* 0x080fe40002fa1670 */
[----:B------:R-:W-:Y:S01]  /*ee20*/  ISETP.LT.OR P2, PT, R105, R203, P2 ;  /* 0x000000cb6900720c */ /* 0x000fe20001741670 */
[----:B---3--:R-:W-:Y:S01]  /*ee30*/  FFMA.FTZ R30, R233, -UR17, R92 ;  /* 0x80000011e91e7c23 */ /* 0x008fe2000801005c */
[----:B------:R-:W2:Y:S02]  /*ee40*/  I2F R51, R51 ;  /* 0x0000003300337306 */ /* 0x000ea40000201400 */
[----:B------:R-:W-:Y:S01]  /*ee50*/  FSEL R243, R119, -INF , !P2 ;  /* 0xff80000077f37808 */ /* 0x000fe20005000000 */
[----:B------:R-:W-:Y:S01]  /*ee60*/  IMAD.IADD R92, R207, 0x1, -R108 ;  /* 0x00000001cf5c7824 */ /* 0x000fe200078e0a6c */
[----:B------:R-:W-:Y:S01]  /*ee70*/  ISETP.GE.AND P2, PT, R118, R208, PT ;  /* 0x000000d07600720c */ /* 0x000fe20003f46270 */
[----:B-1----:R-:W-:Y:S01]  /*ee80*/  FMUL.FTZ R95, R26, c[0x0][0x2ec] ;  /* 0x0000bb001a5f7a20 */ /* 0x002fe20000410000 */
[----:B------:R-:W-:-:S02]  /*ee90*/  FSEL R30, R30, -INF , !P4 ;  /* 0xff8000001e1e7808 */ /* 0x000fc40006000000 */
[C---:B------:R-:W-:Y:S01]  /*eea0*/  ISETP.GE.AND P4, PT, R105.reuse, R205, PT ;  /* 0x000000cd6900720c */ /* 0x040fe20003f86270 */
[----:B------:R-:W-:Y:S01]  /*eeb0*/  I2F R114, R114 ;  /* 0x0000007200727306 */ /* 0x000fe20000201400 */
[----:B------:R-:W-:Y:S02]  /*eec0*/  ISETP.LT.OR P2, PT, R118, R209, P2 ;  /* 0x000000d17600720c */ /* 0x000fe40001741670 */
[----:B------:R-:W-:Y:S02]  /*eed0*/  ISETP.LT.OR P4, PT, R105, R206, P4 ;  /* 0x000000ce6900720c */ /* 0x000fe40002781670 */
[----:B------:R-:W-:-:S03]  /*eee0*/  IABS R92, R92 ;  /* 0x0000005c005c7213 */ /* 0x000fc60000000000 */
[----:B------:R-:W1:Y:S01]  /*eef0*/  MUFU.TANH R95, R95 ;  /* 0x0000005f005f7308 */ /* 0x000e620000002400 */
[----:B--2---:R-:W-:-:S05]  /*ef00*/  FFMA.FTZ R51, R51, -UR17, R99 ;  /* 0x8000001133337c23 */ /* 0x004fca0008010063 */
[----:B------:R-:W-:Y:S01]  /*ef10*/  FSEL R249, R51, -INF , !P3 ;  /* 0xff80000033f97808 */ /* 0x000fe20005800000 */
[----:B------:R-:W-:Y:S01]  /*ef20*/  IMAD.IADD R51, R204, 0x1, -R108 ;  /* 0x00000001cc337824 */ /* 0x000fe200078e0a6c */
[----:B------:R2:W3:Y:S01]  /*ef30*/  MUFU.TANH R93, R89 ;  /* 0x00000059005d7308 */ /* 0x0004e20000002400 */
[----:B------:R-:W-:-:S03]  /*ef40*/  ISETP.GE.AND P3, PT, R183, R208, PT ;  /* 0x000000d0b700720c */ /* 0x000fc60003f66270 */
[----:B------:R-:W-:Y:S02]  /*ef50*/  IABS R51, R51 ;  /* 0x0000003300337213 */ /* 0x000fe40000000000 */
[----:B------:R-:W-:Y:S02]  /*ef60*/  ISETP.LT.OR P3, PT, R183, R209, P3 ;  /* 0x000000d1b700720c */ /* 0x000fe40001f61670 */
[----:B------:R-:W-:Y:S01]  /*ef70*/  I2F R181, R181 ;  /* 0x000000b500b57306 */ /* 0x000fe20000201400 */
[----:B-1----:R-:W-:-:S05]  /*ef80*/  FFMA.FTZ R95, R100, -UR17, R95 ;  /* 0x80000011645f7c23 */ /* 0x002fca000801005f */
[----:B------:R-:W-:Y:S02]  /*ef90*/  FSEL R232, R95, -INF , !P5 ;  /* 0xff8000005fe87808 */ /* 0x000fe40006800000 */
[----:B------:R-:W1:Y:S01]  /*efa0*/  MUFU.TANH R86, R86 ;  /* 0x0000005600567308 */ /* 0x000e620000002400 */
[----:B--2---:R-:W-:Y:S01]  /*efb0*/  FSEL R89, R94, -INF , !P4 ;  /* 0xff8000005e597808 */ /* 0x004fe20006000000 */
[----:B---3--:R-:W-:Y:S01]  /*efc0*/  FFMA.FTZ R114, R114, -UR17, R93 ;  /* 0x8000001172727c23 */ /* 0x008fe2000801005d */
[C---:B------:R-:W-:Y:S02]  /*efd0*/  ISETP.GE.AND P5, PT, R131.reuse, R208, PT ;  /* 0x000000d08300720c */ /* 0x040fe40003fa6270 */
[C---:B------:R-:W-:Y:S01]  /*efe0*/  ISETP.GE.AND P4, PT, R118.reuse, R211, PT ;  /* 0x000000d37600720c */ /* 0x040fe20003f86270 */
[----:B------:R2:W-:Y:S01]  /*eff0*/  STL [R1+0x14], R89 ;  /* 0x0000145901007387 */ /* 0x0005e20000100800 */
[----:B------:R-:W-:Y:S01]  /*f000*/  ISETP.LT.OR P5, PT, R131, R209, P5 ;  /* 0x000000d18300720c */ /* 0x000fe20002fa1670 */
[----:B------:R-:W-:Y:S01]  /*f010*/  I2F R221, R221 ;  /* 0x000000dd00dd7306 */ /* 0x000fe20000201400 */
[----:B------:R-:W-:-:S02]  /*f020*/  ISETP.LT.OR P4, PT, R118, R212, P4 ;  /* 0x000000d47600720c */ /* 0x000fc40002781670 */
[----:B------:R-:W-:-:S05]  /*f030*/  IADD3 R95, R37, 0x79, RZ ;  /* 0x00000079255f7810 */ /* 0x000fca0007ffe0ff */
[----:B------:R-:W3:Y:S01]  /*f040*/  MUFU.TANH R90, R90 ;  /* 0x0000005a005a7308 */ /* 0x000ee20000002400 */
[----:B-1----:R-:W-:Y:S02]  /*f050*/  FFMA.FTZ R181, R181, -UR17, R86 ;  /* 0x80000011b5b57c23 */ /* 0x002fe40008010056 */
[----:B------:R-:W-:-:S05]  /*f060*/  IMAD.IADD R86, R207, 0x1, -R95 ;  /* 0x00000001cf567824 */ /* 0x000fca00078e0a5f */
[----:B------:R-:W-:Y:S01]  /*f070*/  I2F R102, R102 ;  /* 0x0000006600667306 */ /* 0x000fe20000201400 */
[----:B------:R-:W-:-:S07]  /*f080*/  IABS R86, R86 ;  /* 0x0000005600567213 */ /* 0x000fce0000000000 */
[----:B------:R-:W-:Y:S01]  /*f090*/  I2F R103, R103 ;  /* 0x0000006700677306 */ /* 0x000fe20000201400 */
[----:B---3--:R-:W-:-:S07]  /*f0a0*/  FFMA.FTZ R90, R221, -UR17, R90 ;  /* 0x80000011dd5a7c23 */ /* 0x008fce000801005a */
[----:B------:R-:W1:Y:S08]  /*f0b0*/  MUFU.TANH R88, R88 ;  /* 0x0000005800587308 */ /* 0x000e700000002400 */
[----:B------:R-:W-:Y:S08]  /*f0c0*/  MUFU.TANH R91, R91 ;  /* 0x0000005b005b7308 */ /* 0x000ff00000002400 */
[----:B------:R-:W3:Y:S01]  /*f0d0*/  MUFU.TANH R94, R24 ;  /* 0x00000018005e7308 */ /* 0x000ee20000002400 */
[----:B-1----:R-:W-:Y:S01]  /*f0e0*/  FFMA.FTZ R222, R222, -UR17, R88 ;  /* 0x80000011dede7c23 */ /* 0x002fe20008010058 */
[----:B------:R-:W-:-:S04]  /*f0f0*/  IADD3 R88, R37, 0x69, RZ ;  /* 0x0000006925587810 */ /* 0x000fc80007ffe0ff */
[----:B------:R-:W-:Y:S01]  /*f100*/  FSEL R26, R222, -INF , !P0 ;  /* 0xff800000de1a7808 */ /* 0x000fe20004000000 */
[----:B--2---:R-:W-:Y:S01]  /*f110*/  IMAD.IADD R89, R197, 0x1, -R88 ;  /* 0x00000001c5597824 */ /* 0x004fe200078e0a58 */
[----:B------:R-:W1:Y:S01]  /*f120*/  I2F R223, R223 ;  /* 0x000000df00df7306 */ /* 0x000e620000201400 */
[----:B------:R-:W-:-:S03]  /*f130*/  ISETP.GE.AND P0, PT, R118, R205, PT ;  /* 0x000000cd7600720c */ /* 0x000fc60003f06270 */
[----:B------:R-:W-:Y:S02]  /*f140*/  IABS R89, R89 ;  /* 0x0000005900597213 */ /* 0x000fe40000000000 */
[----:B------:R-:W-:Y:S02]  /*f150*/  ISETP.LT.OR P0, PT, R118, R206, P0 ;  /* 0x000000ce7600720c */ /* 0x000fe40000701670 */
[----:B------:R-:W2:Y:S01]  /*f160*/  I2F R182, R182 ;  /* 0x000000b600b67306 */ /* 0x000ea20000201400 */
[----:B---3--:R-:W-:Y:S01]  /*f170*/  FFMA.FTZ R94, R102, -UR17, R94 ;  /* 0x80000011665e7c23 */ /* 0x008fe2000801005e */
[----:B------:R-:W-:Y:S01]  /*f180*/  FSEL R24, R90, -INF , !P3 ;  /* 0xff8000005a187808 */ /* 0x000fe20005800000 */
[----:B------:R-:W-:Y:S01]  /*f190*/  IMAD.IADD R90, R210, 0x1, -R88 ;  /* 0x00000001d25a7824 */ /* 0x000fe200078e0a58 */
[----:B------:R-:W-:Y:S02]  /*f1a0*/  ISETP.GE.AND P3, PT, R118, R202, PT ;  /* 0x000000ca7600720c */ /* 0x000fe40003f66270 */
[----:B------:R-:W-:Y:S01]  /*f1b0*/  FSEL R242, R94, -INF , !P6 ;  /* 0xff8000005ef27808 */ /* 0x000fe20007000000 */
[----:B------:R-:W-:Y:S01]  /*f1c0*/  IMAD.IADD R94, R197, 0x1, -R95 ;  /* 0x00000001c55e7824 */ /* 0x000fe200078e0a5f */
[----:B------:R-:W-:Y:S01]  /*f1d0*/  I2F R126, R126 ;  /* 0x0000007e007e7306 */ /* 0x000fe20000201400 */
[----:B------:R-:W-:Y:S01]  /*f1e0*/  ISETP.GE.AND P6, PT, R131, R211, PT ;  /* 0x000000d38300720c */ /* 0x000fe20003fc6270 */
[----:B-1----:R-:W-:Y:S01]  /*f1f0*/  FFMA.FTZ R223, R223, -UR17, R21 ;  /* 0x80000011dfdf7c23 */ /* 0x002fe20008010015 */
[----:B------:R-:W-:Y:S01]  /*f200*/  ISETP.LT.OR P3, PT, R118, R203, P3 ;  /* 0x000000cb7600720c */ /* 0x000fe20001f61670 */
[----:B------:R-:W-:Y:S01]  /*f210*/  FMUL.FTZ R21, R75, c[0x0][0x2ec] ;  /* 0x0000bb004b157a20 */ /* 0x000fe20000410000 */
[----:B------:R-:W-:Y:S01]  /*f220*/  ISETP.LT.OR P6, PT, R131, R212, P6 ;  /* 0x000000d48300720c */ /* 0x000fe200037c1670 */
[----:B------:R-:W-:Y:S01]  /*f230*/  FMUL.FTZ R75, R9, c[0x0][0x2ec] ;  /* 0x0000bb00094b7a20 */ /* 0x000fe20000410000 */
[----:B------:R-:W-:Y:S01]  /*f240*/  IADD3 R118, R37, 0x70, RZ ;  /* 0x0000007025767810 */ /* 0x000fe20007ffe0ff */
[----:B------:R1:W3:Y:S01]  /*f250*/  MUFU.TANH R235, R27 ;  /* 0x0000001b00eb7308 */ /* 0x0002e20000002400 */
[----:B--2---:R-:W-:Y:S01]  /*f260*/  FFMA.FTZ R23, R182, -UR17, R23 ;  /* 0x80000011b6177c23 */ /* 0x004fe20008010017 */
[----:B------:R-:W-:-:S02]  /*f270*/  IABS R90, R90 ;  /* 0x0000005a005a7213 */ /* 0x000fc40000000000 */
[--C-:B------:R-:W-:Y:S01]  /*f280*/  IMAD.IADD R104, R204, 0x1, -R118.reuse ;  /* 0x00000001cc687824 */ /* 0x100fe200078e0a76 */
[----:B------:R-:W-:Y:S01]  /*f290*/  IABS R94, R94 ;  /* 0x0000005e005e7213 */ /* 0x000fe20000000000 */
[----:B------:R-:W-:Y:S02]  /*f2a0*/  IMAD.IADD R105, R207, 0x1, -R118 ;  /* 0x00000001cf697824 */ /* 0x000fe400078e0a76 */
[----:B------:R2:W-:Y:S01]  /*f2b0*/  MUFU.TANH R177, R22 ;  /* 0x0000001600b17308 */ /* 0x0005e20000002400 */
[----:B------:R-:W-:Y:S02]  /*f2c0*/  IABS R104, R104 ;  /* 0x0000006800687213 */ /* 0x000fe40000000000 */
[----:B------:R-:W-:-:S05]  /*f2d0*/  IABS R105, R105 ;  /* 0x0000006900697213 */ /* 0x000fca0000000000 */
[----:B------:R-:W-:Y:S01]  /*f2e0*/  I2F R101, R101 ;  /* 0x0000006500657306 */ /* 0x000fe20000201400 */
[----:B-1----:R-:W-:Y:S01]  /*f2f0*/  FSEL R27, R114, -INF , !P4 ;  /* 0xff800000721b7808 */ /* 0x002fe20006000000 */
[----:B---3--:R-:W-:Y:S01]  /*f300*/  FFMA.FTZ R235, R126, -UR17, R235 ;  /* 0x800000117eeb7c23 */ /* 0x008fe200080100eb */
[----:B------:R-:W-:Y:S02]  /*f310*/  ISETP.GE.AND P4, PT, R131, R205, PT ;  /* 0x000000cd8300720c */ /* 0x000fe40003f86270 */
[----:B------:R-:W-:Y:S02]  /*f320*/  IADD3 R114, R37, 0x71, RZ ;  /* 0x0000007125727810 */ /* 0x000fe40007ffe0ff */
[----:B------:R-:W-:Y:S01]  /*f330*/  ISETP.LT.OR P4, PT, R131, R206, P4 ;  /* 0x000000ce8300720c */ /* 0x000fe20002781670 */
[----:B--2---:R-:W-:Y:S01]  /*f340*/  FMUL.FTZ R22, R81, c[0x0][0x2ec] ;  /* 0x0000bb0051167a20 */ /* 0x004fe20000410000 */
[----:B------:R1:W2:Y:S01]  /*f350*/  MUFU.TANH R93, R25 ;  /* 0x00000019005d7308 */ /* 0x0002a20000002400 */
[----:B------:R-:W-:Y:S01]  /*f360*/  FSEL R235, R235, -INF , !P3 ;  /* 0xff800000ebeb7808 */ /* 0x000fe20005800000 */
[--C-:B------:R-:W-:Y:S01]  /*f370*/  IMAD.IADD R111, R197, 0x1, -R114.reuse ;  /* 0x00000001c56f7824 */ /* 0x100fe200078e0a72 */
[----:B------:R-:W-:Y:S01]  /*f380*/  ISETP.GE.AND P3, PT, R229, R208, PT ;  /* 0x000000d0e500720c */ /* 0x000fe20003f66270 */
[----:B------:R-:W-:-:S02]  /*f390*/  IMAD.IADD R107, R210, 0x1, -R114 ;  /* 0x00000001d26b7824 */ /* 0x000fc400078e0a72 */
[--C-:B------:R-:W-:Y:S01]  /*f3a0*/  IMAD.IADD R100, R207, 0x1, -R114.reuse ;  /* 0x00000001cf647824 */ /* 0x100fe200078e0a72 */
[----:B------:R-:W-:Y:S01]  /*f3b0*/  ISETP.LT.OR P3, PT, R229, R209, P3 ;  /* 0x000000d1e500720c */ /* 0x000fe20001f61670 */
[----:B------:R-:W-:Y:S01]  /*f3c0*/  I2F R174, R174 ;  /* 0x000000ae00ae7306 */ /* 0x000fe20000201400 */
[----:B------:R-:W-:Y:S01]  /*f3d0*/  IABS R111, R111 ;  /* 0x0000006f006f7213 */ /* 0x000fe20000000000 */
[----:B------:R-:W-:Y:S01]  /*f3e0*/  IMAD.IADD R99, R204, 0x1, -R114 ;  /* 0x00000001cc637824 */ /* 0x000fe200078e0a72 */
[----:B------:R-:W-:Y:S02]  /*f3f0*/  IABS R107, R107 ;  /* 0x0000006b006b7213 */ /* 0x000fe40000000000 */
[----:B------:R-:W-:Y:S02]  /*f400*/  IABS R100, R100 ;  /* 0x0000006400647213 */ /* 0x000fe40000000000 */
[----:B------:R-:W-:Y:S01]  /*f410*/  IABS R99, R99 ;  /* 0x0000006300637213 */ /* 0x000fe20000000000 */
[----:B------:R-:W-:Y:S01]  /*f420*/  MUFU.TANH R22, R22 ;  /* 0x0000001600167308 */ /* 0x000fe20000002400 */
[----:B-1----:R-:W-:Y:S01]  /*f430*/  FFMA.FTZ R25, R103, -UR17, R91 ;  /* 0x8000001167197c23 */ /* 0x002fe2000801005b */
[----:B------:R-:W-:Y:S01]  /*f440*/  IADD3 R103, R37, 0x78, RZ ;  /* 0x0000007825677810 */ /* 0x000fe20007ffe0ff */
[----:B------:R-:W-:-:S02]  /*f450*/  IMAD.IADD R91, R207, 0x1, -R88 ;  /* 0x00000001cf5b7824 */ /* 0x000fc400078e0a58 */
[C---:B------:R-:W-:Y:S01]  /*f460*/  IMAD.IADD R37, R204.reuse, 0x1, -R95 ;  /* 0x00000001cc257824 */ /* 0x040fe200078e0a5f */
[----:B------:R-:W-:Y:S01]  /*f470*/  FSEL R25, R25, -INF , !P2 ;  /* 0xff80000019197808 */ /* 0x000fe20005000000 */
[----:B------:R-:W-:Y:S01]  /*f480*/  IMAD.IADD R102, R197, 0x1, -R103 ;  /* 0x00000001c5667824 */ /* 0x000fe200078e0a67 */
[----:B------:R-:W-:Y:S01]  /*f490*/  MUFU.TANH R221, R87 ;  /* 0x0000005700dd7308 */ /* 0x000fe20000002400 */
[C---:B------:R-:W-:Y:S02]  /*f4a0*/  ISETP.GE.AND P2, PT, R131.reuse, R202, PT ;  /* 0x000000ca8300720c */ /* 0x040fe40003f46270 */
[----:B------:R-:W-:Y:S02]  /*f4b0*/  IABS R91, R91 ;  /* 0x0000005b005b7213 */ /* 0x000fe40000000000 */
[----:B------:R-:W-:Y:S01]  /*f4c0*/  ISETP.LT.OR P2, PT, R131, R203, P2 ;  /* 0x000000cb8300720c */ /* 0x000fe20001741670 */
[----:B--2---:R-:W-:Y:S01]  /*f4d0*/  FFMA.FTZ R131, R101, -UR17, R93 ;  /* 0x8000001165837c23 */ /* 0x004fe2000801005d */
[----:B------:R-:W-:Y:S01]  /*f4e0*/  IABS R102, R102 ;  /* 0x0000006600667213 */ /* 0x000fe20000000000 */
[----:B------:R-:W-:Y:S01]  /*f4f0*/  I2F R231, R231 ;  /* 0x000000e700e77306 */ /* 0x000fe20000201400 */
[----:B------:R-:W-:Y:S01]  /*f500*/  IMAD.IADD R93, R204, 0x1, -R88 ;  /* 0x00000001cc5d7824 */ /* 0x000fe200078e0a58 */
[----:B------:R-:W-:Y:S01]  /*f510*/  IABS R37, R37 ;  /* 0x0000002500257213 */ /* 0x000fe20000000000 */
[----:B------:R-:W-:Y:S01]  /*f520*/  IMAD.MOV.U32 R106, RZ, RZ, R91 ;  /* 0x000000ffff6a7224 */ /* 0x000fe200078e005b */
[----:B------:R-:W-:Y:S01]  /*f530*/  FSEL R222, R131, -INF , !P0 ;  /* 0xff80000083de7808 */ /* 0x000fe20004000000 */
[----:B------:R-:W-:Y:S01]  /*f540*/  IMAD.IADD R101, R210, 0x1, -R103 ;  /* 0x00000001d2657824 */ /* 0x000fe200078e0a67 */
[----:B------:R-:W-:Y:S01]  /*f550*/  IABS R91, R93 ;  /* 0x0000005d005b7213 */ /* 0x000fe20000000000 */
[----:B------:R-:W-:Y:S01]  /*f560*/  IMAD.IADD R93, R197, 0x1, -R118 ;  /* 0x00000001c55d7824 */ /* 0x000fe200078e0a76 */
[----:B------:R-:W-:Y:S01]  /*f570*/  MUFU.TANH R87, R82 ;  /* 0x0000005200577308 */ /* 0x000fe20000002400 */
[----:B------:R-:W-:-:S02]  /*f580*/  ISETP.GE.AND P0, PT, R229, R211, PT ;  /* 0x000000d3e500720c */ /* 0x000fc40003f06270 */
[----:B------:R-:W-:Y:S01]  /*f590*/  IMAD.MOV.U32 R119, RZ, RZ, R91 ;  /* 0x000000ffff777224 */ /* 0x000fe200078e005b */
[----:B------:R-:W-:Y:S01]  /*f5a0*/  IABS R91, R93 ;  /* 0x0000005d005b7213 */ /* 0x000fe20000000000 */
[----:B------:R-:W-:Y:S01]  /*f5b0*/  IMAD.IADD R93, R210, 0x1, -R95 ;  /* 0x00000001d25d7824 */ /* 0x000fe200078e0a5f */
[----:B------:R-:W-:Y:S02]  /*f5c0*/  ISETP.LT.OR P0, PT, R229, R212, P0 ;  /* 0x000000d4e500720c */ /* 0x000fe40000701670 */
[----:B------:R1:W-:Y:S01]  /*f5d0*/  MUFU.TANH R82, R16 ;  /* 0x0000001000527308 */ /* 0x0003e20000002400 */
[----:B------:R-:W-:Y:S02]  /*f5e0*/  IABS R101, R101 ;  /* 0x0000006500657213 */ /* 0x000fe40000000000 */
[----:B------:R-:W-:-:S05]  /*f5f0*/  IABS R93, R93 ;  /* 0x0000005d005d7213 */ /* 0x000fca0000000000 */
[----:B------:R-:W-:Y:S08]  /*f600*/  I2F R130, R130 ;  /* 0x0000008200827306 */ /* 0x000ff00000201400 */
[----:B------:R-:W2:Y:S01]  /*f610*/  MUFU.TANH R84, R84 ;  /* 0x0000005400547308 */ /* 0x000ea20000002400 */
[----:B-1----:R-:W-:Y:S02]  /*f620*/  FSEL R16, R181, -INF , !P5 ;  /* 0xff800000b5107808 */ /* 0x002fe40006800000 */
[----:B------:R-:W-:-:S04]  /*f630*/  ISETP.GE.AND P5, PT, R229, R202, PT ;  /* 0x000000cae500720c */ /* 0x000fc80003fa6270 */
[----:B------:R-:W-:Y:S01]  /*f640*/  ISETP.LT.OR P5, PT, R229, R203, P5 ;  /* 0x000000cbe500720c */ /* 0x000fe20002fa1670 */
[----:B------:R1:W-:Y:S03]  /*f650*/  I2F R240, R96 ;  /* 0x0000006000f07306 */ /* 0x0003e60000201400 */
[----:B------:R-:W-:Y:S02]  /*f660*/  FSEL R233, R23, -INF , !P5 ;  /* 0xff80000017e97808 */ /* 0x000fe40006800000 */
[----:B------:R-:W-:-:S03]  /*f670*/  ISETP.GE.AND P5, PT, R176, R208, PT ;  /* 0x000000d0b000720c */ /* 0x000fc60003fa6270 */
[----:B------:R-:W-:Y:S01]  /*f680*/  MUFU.TANH R183, R85 ;  /* 0x0000005500b77308 */ /* 0x000fe20000002400 */
[----:B--2---:R-:W-:Y:S01]  /*f690*/  FFMA.FTZ R130, R130, -UR17, R84 ;  /* 0x8000001182827c23 */ /* 0x004fe20008010054 */
[----:B------:R-:W-:Y:S01]  /*f6a0*/  ISETP.LT.OR P5, PT, R176, R209, P5 ;  /* 0x000000d1b000720c */ /* 0x000fe20002fa1670 */
[----:B------:R-:W-:-:S05]  /*f6b0*/  IMAD.IADD R84, R210, 0x1, -R118 ;  /* 0x00000001d2547824 */ /* 0x000fca00078e0a76 */
[----:B------:R-:W2:Y:S01]  /*f6c0*/  I2F R230, R230 ;  /* 0x000000e600e67306 */ /* 0x000ea20000201400 */
[----:B-1----:R-:W-:Y:S01]  /*f6d0*/  IMAD.IADD R96, R207, 0x1, -R176 ;  /* 0x00000001cf607824 */ /* 0x002fe200078e0ab0 */
[----:B------:R-:W-:-:S04]  /*f6e0*/  IABS R84, R84 ;  /* 0x0000005400547213 */ /* 0x000fc80000000000 */
[----:B------:R-:W-:Y:S02]  /*f6f0*/  IABS R96, R96 ;  /* 0x0000006000607213 */ /* 0x000fe40000000000 */
[----:B------:R1:W-:Y:S08]  /*f700*/  MUFU.TANH R85, R80 ;  /* 0x0000005000557308 */ /* 0x0003f00000002400 */
[----:B------:R-:W-:Y:S01]  /*f710*/  I2F R228, R228 ;  /* 0x000000e400e47306 */ /* 0x000fe20000201400 */
[----:B--2---:R-:W-:-:S05]  /*f720*/  FFMA.FTZ R177, R230, -UR17, R177 ;  /* 0x80000011e6b17c23 */ /* 0x004fca00080100b1 */
[----:B------:R-:W-:Y:S01]  /*f730*/  FSEL R234, R177, -INF , !P2 ;  /* 0xff800000b1ea7808 */ /* 0x000fe20005000000 */
[----:B-1----:R-:W-:Y:S01]  /*f740*/  FMUL.FTZ R80, R83, c[0x0][0x2ec] ;  /* 0x0000bb0053507a20 */ /* 0x002fe20000410000 */
[----:B------:R-:W-:Y:S01]  /*f750*/  I2F R113, R113 ;  /* 0x0000007100717306 */ /* 0x000fe20000201400 */
[----:B------:R-:W-:-:S04]  /*f760*/  ISETP.GE.AND P2, PT, R226, R208, PT ;  /* 0x000000d0e200720c */ /* 0x000fc80003f46270 */
[----:B------:R-:W-:-:S03]  /*f770*/  ISETP.LT.OR P2, PT, R226, R209, P2 ;  /* 0x000000d1e200720c */ /* 0x000fc60001741670 */
[----:B------:R1:W2:Y:S08]  /*f780*/  MUFU.TANH R171, R20 ;  /* 0x0000001400ab7308 */ /* 0x0002b00000002400 */
[----:B------:R3:W4:Y:S08]  /*f790*/  MUFU.TANH R83, R18 ;  /* 0x0000001200537308 */ /* 0x0007300000002400 */
[----:B------:R-:W5:Y:S01]  /*f7a0*/  I2F R127, R127 ;  /* 0x0000007f007f7306 */ /* 0x000f620000201400 */
[----:B-1----:R-:W-:Y:S01]  /*f7b0*/  FSEL R20, R130, -INF , !P6 ;  /* 0xff80000082147808 */ /* 0x002fe20007000000 */
[----:B--2---:R-:W-:Y:S01]  /*f7c0*/  FFMA.FTZ R171, R228, -UR17, R171 ;  /* 0x80000011e4ab7c23 */ /* 0x004fe200080100ab */
[----:B------:R-:W-:-:S04]  /*f7d0*/  ISETP.GE.AND P6, PT, R229, R205, PT ;  /* 0x000000cde500720c */ /* 0x000fc80003fc6270 */
[----:B------:R-:W-:Y:S01]  /*f7e0*/  FSEL R252, R171, -INF , !P4 ;  /* 0xff800000abfc7808 */ /* 0x000fe20006000000 */
[----:B------:R-:W-:Y:S01]  /*f7f0*/  MUFU.TANH R23, R75 ;  /* 0x0000004b00177308 */ /* 0x000fe20000002400 */
[----:B---3--:R-:W-:Y:S01]  /*f800*/  FFMA.FTZ R18, R240, -UR17, R183 ;  /* 0x80000011f0127c23 */ /* 0x008fe200080100b7 */
[----:B------:R-:W-:Y:S01]  /*f810*/  ISETP.GE.AND P4, PT, R226, R211, PT ;  /* 0x000000d3e200720c */ /* 0x000fe20003f86270 */
[----:B----4-:R-:W-:Y:S01]  /*f820*/  FFMA.FTZ R83, R113, -UR17, R83 ;  /* 0x8000001171537c23 */ /* 0x010fe20008010053 */
[----:B------:R-:W-:Y:S02]  /*f830*/  ISETP.LT.OR P6, PT, R229, R206, P6 ;  /* 0x000000cee500720c */ /* 0x000fe400037c1670 */
[----:B------:R-:W-:Y:S02]  /*f840*/  FSEL R18, R18, -INF , !P0 ;  /* 0xff80000012127808 */ /* 0x000fe40004000000 */
[----:B------:R1:W-:Y:S01]  /*f850*/  MUFU.TANH R75, R12 ;  /* 0x0000000c004b7308 */ /* 0x0003e20000002400 */
[C---:B------:R-:W-:Y:S01]  /*f860*/  ISETP.GE.AND P0, PT, R226.reuse, R205, PT ;  /* 0x000000cde200720c */ /* 0x040fe20003f06270 */
[----:B-----5:R-:W-:Y:S01]  /*f870*/  FFMA.FTZ R82, R127, -UR17, R82 ;  /* 0x800000117f527c23 */ /* 0x020fe20008010052 */
[----:B------:R-:W-:-:S02]  /*f880*/  ISETP.LT.OR P4, PT, R226, R212, P4 ;  /* 0x000000d4e200720c */ /* 0x000fc40002781670 */
[----:B------:R-:W-:Y:S02]  /*f890*/  ISETP.LT.OR P0, PT, R226, R206, P0 ;  /* 0x000000cee200720c */ /* 0x000fe40000701670 */
[----:B------:R-:W-:Y:S01]  /*f8a0*/  FSEL R251, R223, -INF , !P6 ;  /* 0xff800000dffb7808 */ /* 0x000fe20007000000 */
[----:B------:R-:W-:Y:S01]  /*f8b0*/  I2F R224, R224 ;  /* 0x000000e000e07306 */ /* 0x000fe20000201400 */
[----:B------:R-:W-:Y:S02]  /*f8c0*/  FSEL R250, R82, -INF , !P0 ;  /* 0xff80000052fa7808 */ /* 0x000fe40004000000 */
[-C--:B------:R-:W-:Y:S02]  /*f8d0*/  ISETP.GE.AND P0, PT, R108, R211.reuse, PT ;  /* 0x000000d36c00720c */ /* 0x080fe40003f06270 */
[----:B------:R-:W-:Y:S02]  /*f8e0*/  ISETP.GE.AND P6, PT, R176, R211, PT ;  /* 0x000000d3b000720c */ /* 0x000fe40003fc6270 */
[-C--:B------:R-:W-:Y:S01]  /*f8f0*/  ISETP.LT.OR P0, PT, R108, R212.reuse, P0 ;  /* 0x000000d46c00720c */ /* 0x080fe20000701670 */
[----:B-1----:R-:W-:Y:S01]  /*f900*/  FFMA.FTZ R12, R174, -UR17, R22 ;  /* 0x80000011ae0c7c23 */ /* 0x002fe20008010016 */
[----:B------:R1:W-:Y:S01]  /*f910*/  MUFU.TANH R81, R17 ;  /* 0x0000001100517308 */ /* 0x0003e20000002400 */
[----:B------:R-:W-:Y:S01]  /*f920*/  FMUL.FTZ R22, R76, c[0x0][0x2ec] ;  /* 0x0000bb004c167a20 */ /* 0x000fe20000410000 */
[----:B------:R-:W-:Y:S01]  /*f930*/  ISETP.LT.OR P6, PT, R176, R212, P6 ;  /* 0x000000d4b000720c */ /* 0x000fe200037c1670 */
[----:B------:R-:W-:-:S02]  /*f940*/  FMUL.FTZ R76, R77, c[0x0][0x2ec] ;  /* 0x0000bb004d4c7a20 */ /* 0x000fc40000410000 */
[----:B------:R-:W-:Y:S01]  /*f950*/  FMUL.FTZ R77, R13, c[0x0][0x2ec] ;  /* 0x0000bb000d4d7a20 */ /* 0x000fe20000410000 */
[----:B------:R-:W-:Y:S02]  /*f960*/  FSEL R12, R12, -INF , !P6 ;  /* 0xff8000000c0c7808 */ /* 0x000fe40007000000 */
[----:B------:R-:W2:Y:S01]  /*f970*/  I2F R225, R225 ;  /* 0x000000e100e17306 */ /* 0x000ea20000201400 */
[----:B------:R-:W-:-:S04]  /*f980*/  ISETP.GE.AND P6, PT, R108, R205, PT ;  /* 0x000000cd6c00720c */ /* 0x000fc80003fc6270 */
[----:B------:R-:W-:Y:S01]  /*f990*/  ISETP.LT.OR P6, PT, R108, R206, P6 ;  /* 0x000000ce6c00720c */ /* 0x000fe200037c1670 */
[----:B-1----:R-:W-:Y:S02]  /*f9a0*/  FFMA.FTZ R17, R231, -UR17, R221 ;  /* 0x80000011e7117c23 */ /* 0x002fe400080100dd */
[----:B------:R-:W-:Y:S03]  /*f9b0*/  I2F R97, R97 ;  /* 0x0000006100617306 */ /* 0x000fe60000201400 */
[----:B------:R-:W-:Y:S02]  /*f9c0*/  FSEL R17, R17, -INF , !P3 ;  /* 0xff80000011117808 */ /* 0x000fe40005800000 */
[C---:B------:R-:W-:Y:S01]  /*f9d0*/  ISETP.GE.AND P3, PT, R226.reuse, R202, PT ;  /* 0x000000cae200720c */ /* 0x040fe20003f66270 */
[----:B--2---:R-:W-:Y:S02]  /*f9e0*/  FFMA.FTZ R85, R225, -UR17, R85 ;  /* 0x80000011e1557c23 */ /* 0x004fe40008010055 */
[----:B------:R-:W1:Y:S01]  /*f9f0*/  MUFU.TANH R78, R78 ;  /* 0x0000004e004e7308 */ /* 0x000e620000002400 */
[----:B------:R-:W-:-:S02]  /*fa00*/  ISETP.LT.OR P3, PT, R226, R203, P3 ;  /* 0x000000cbe200720c */ /* 0x000fc40001f61670 */
[----:B------:R-:W-:Y:S02]  /*fa10*/  FSEL R9, R85, -INF , !P4 ;  /* 0xff80000055097808 */ /* 0x000fe40006000000 */
[----:B------:R-:W-:-:S03]  /*fa20*/  FSEL R177, R83, -INF , !P3 ;  /* 0xff80000053b17808 */ /* 0x000fc60005800000 */
[----:B------:R-:W-:Y:S01]  /*fa30*/  I2F R98, R98 ;  /* 0x0000006200627306 */ /* 0x000fe20000201400 */
[----:B------:R-:W-:Y:S02]  /*fa40*/  ISETP.GE.AND P3, PT, R108, R208, PT ;  /* 0x000000d06c00720c */ /* 0x000fe40003f66270 */
[----:B------:R-:W-:Y:S02]  /*fa50*/  ISETP.GE.AND P4, PT, R176, R205, PT ;  /* 0x000000cdb000720c */ /* 0x000fe40003f86270 */
        /* <DEDUP_REMOVED lines=8> */
[----:B------:R1:W3:Y:S01]  /*fae0*/  MUFU.TANH R130, R19 ;  /* 0x0000001300827308 */ /* 0x0002e20000002400 */
[----:B--2---:R-:W-:-:S05]  /*faf0*/  FFMA.FTZ R13, R98, -UR17, R22 ;  /* 0x80000011620d7c23 */ /* 0x004fca0008010016 */
[----:B------:R-:W-:Y:S02]  /*fb00*/  FSEL R13, R13, -INF , !P0 ;  /* 0xff8000000d0d7808 */ /* 0x000fe40004000000 */
[----:B------:R-:W2:Y:S01]  /*fb10*/  I2F R51, R51 ;  /* 0x0000003300337306 */ /* 0x000ea20000201400 */
[----:B------:R-:W-:-:S04]  /*fb20*/  ISETP.GE.AND P0, PT, R88, R205, PT ;  /* 0x000000cd5800720c */ /* 0x000fc80003f06270 */
[----:B------:R-:W-:Y:S01]  /*fb30*/  ISETP.LT.OR P0, PT, R88, R206, P0 ;  /* 0x000000ce5800720c */ /* 0x000fe20000701670 */
[----:B-1----:R-:W-:Y:S02]  /*fb40*/  FMUL.FTZ R19, R73, c[0x0][0x2ec] ;  /* 0x0000bb0049137a20 */ /* 0x002fe40000410000 */
[----:B------:R-:W1:Y:S01]  /*fb50*/  I2F R119, R119 ;  /* 0x0000007700777306 */ /* 0x000e620000201400 */
[----:B------:R-:W-:Y:S02]  /*fb60*/  FMUL.FTZ R73, R74, c[0x0][0x2ec] ;  /* 0x0000bb004a497a20 */ /* 0x000fe40000410000 */
[----:B------:R-:W-:Y:S02]  /*fb70*/  FMUL.FTZ R74, R8, c[0x0][0x2ec] ;  /* 0x0000bb00084a7a20 */ /* 0x000fe40000410000 */
[----:B------:R-:W-:Y:S02]  /*fb80*/  FFMA.FTZ R8, R224, -UR17, R87 ;  /* 0x80000011e0087c23 */ /* 0x000fe40008010057 */
[----:B---3--:R-:W-:Y:S01]  /*fb90*/  FFMA.FTZ R43, R43, -UR17, R130 ;  /* 0x800000112b2b7c23 */ /* 0x008fe20008010082 */
[----:B------:R-:W-:Y:S01]  /*fba0*/  I2F R129, R129 ;  /* 0x0000008100817306 */ /* 0x000fe20000201400 */
[----:B--2---:R-:W-:Y:S01]  /*fbb0*/  FFMA.FTZ R51, R51, -UR17, R14 ;  /* 0x8000001133337c23 */ /* 0x004fe2000801000e */
[----:B------:R-:W-:-:S02]  /*fbc0*/  FSEL R8, R8, -INF , !P2 ;  /* 0xff80000008087808 */ /* 0x000fc40005000000 */
[----:B------:R-:W-:-:S04]  /*fbd0*/  ISETP.GE.AND P2, PT, R176, R202, PT ;  /* 0x000000cab000720c */ /* 0x000fc80003f46270 */
[----:B------:R-:W2:Y:S01]  /*fbe0*/  I2F R96, R96 ;  /* 0x0000006000607306 */ /* 0x000ea20000201400 */
[----:B------:R-:W-:Y:S01]  /*fbf0*/  ISETP.LT.OR P2, PT, R176, R203, P2 ;  /* 0x000000cbb000720c */ /* 0x000fe20001741670 */
[----:B-1----:R-:W-:-:S03]  /*fc00*/  FFMA.FTZ R119, R119, -UR17, R15 ;  /* 0x8000001177777c23 */ /* 0x002fc6000801000f */
[----:B------:R-:W-:Y:S01]  /*fc10*/  FSEL R176, R43, -INF , !P2 ;  /* 0xff8000002bb07808 */ /* 0x000fe20005000000 */
[----:B------:R-:W-:Y:S01]  /*fc20*/  FMUL.FTZ R43, R236, c[0x0][0x2ec] ;  /* 0x0000bb00ec2b7a20 */ /* 0x000fe20000410000 */
[-C--:B------:R-:W-:Y:S01]  /*fc30*/  ISETP.GE.AND P2, PT, R88, R208.reuse, PT ;  /* 0x000000d05800720c */ /* 0x080fe20003f46270 */
[----:B------:R-:W1:Y:S01]  /*fc40*/  MUFU.TANH R80, R80 ;  /* 0x0000005000507308 */ /* 0x000e620000002400 */
[----:B------:R-:W-:Y:S02]  /*fc50*/  FSEL R171, R119, -INF , !P3 ;  /* 0xff80000077ab7808 */ /* 0x000fe40005800000 */
[----:B------:R-:W-:Y:S02]  /*fc60*/  ISETP.GE.AND P3, PT, R114, R208, PT ;  /* 0x000000d07200720c */ /* 0x000fe40003f66270 */
[-C--:B------:R-:W-:Y:S02]  /*fc70*/  ISETP.LT.OR P2, PT, R88, R209.reuse, P2 ;  /* 0x000000d15800720c */ /* 0x080fe40001741670 */
[----:B------:R-:W-:Y:S01]  /*fc80*/  ISETP.LT.OR P3, PT, R114, R209, P3 ;  /* 0x000000d17200720c */ /* 0x000fe20001f61670 */
[----:B------:R-:W-:Y:S01]  /*fc90*/  I2F R106, R106 ;  /* 0x0000006a006a7306 */ /* 0x000fe20000201400 */
[----:B--2---:R-:W-:-:S05]  /*fca0*/  FFMA.FTZ R81, R96, -UR17, R81 ;  /* 0x8000001160517c23 */ /* 0x004fca0008010051 */
[----:B------:R-:W-:Y:S02]  /*fcb0*/  FSEL R240, R81, -INF , !P4 ;  /* 0xff80000051f07808 */ /* 0x000fe40006000000 */
[----:B------:R-:W2:Y:S01]  /*fcc0*/  MUFU.TANH R77, R77 ;  /* 0x0000004d004d7308 */ /* 0x000ea20000002400 */
[----:B-1----:R-:W-:Y:S01]  /*fcd0*/  FFMA.FTZ R80, R129, -UR17, R80 ;  /* 0x8000001181507c23 */ /* 0x002fe20008010050 */
[----:B------:R-:W-:-:S04]  /*fce0*/  ISETP.GE.AND P4, PT, R88, R211, PT ;  /* 0x000000d35800720c */ /* 0x000fc80003f86270 */
[----:B------:R-:W-:Y:S02]  /*fcf0*/  FSEL R224, R80, -INF , !P5 ;  /* 0xff80000050e07808 */ /* 0x000fe40006800000 */
[----:B------:R-:W-:Y:S01]  /*fd00*/  I2F R111, R111 ;  /* 0x0000006f006f7306 */ /* 0x000fe20000201400 */
[----:B------:R-:W-:Y:S02]  /*fd10*/  ISETP.GE.AND P5, PT, R108, R202, PT ;  /* 0x000000ca6c00720c */ /* 0x000fe40003fa6270 */
[----:B------:R-:W-:Y:S02]  /*fd20*/  ISETP.LT.OR P4, PT, R88, R212, P4 ;  /* 0x000000d45800720c */ /* 0x000fe40002781670 */
[----:B------:R-:W-:-:S03]  /*fd30*/  ISETP.LT.OR P5, PT, R108, R203, P5 ;  /* 0x000000cb6c00720c */ /* 0x000fc60002fa1670 */
[----:B------:R-:W-:Y:S01]  /*fd40*/  MUFU.TANH R19, R19 ;  /* 0x0000001300137308 */ /* 0x000fe20000002400 */
[----:B--2---:R-:W-:Y:S01]  /*fd50*/  FFMA.FTZ R77, R106, -UR17, R77 ;  /* 0x800000116a4d7c23 */ /* 0x004fe2000801004d */
[----:B------:R-:W-:Y:S02]  /*fd60*/  FSEL R174, R51, -INF , !P5 ;  /* 0xff80000033ae7808 */ /* 0x000fe40006800000 */
[----:B------:R-:W-:Y:S02]  /*fd70*/  ISETP.GE.AND P5, PT, R118, R208, PT ;  /* 0x000000d07600720c */ /* 0x000fe40003fa6270 */
[----:B------:R-:W-:Y:S02]  /*fd80*/  FSEL R230, R77, -INF , !P0 ;  /* 0xff8000004de67808 */ /* 0x000fe40004000000 */
[----:B------:R-:W-:Y:S01]  /*fd90*/  I2F R90, R90 ;  /* 0x0000005a005a7306 */ /* 0x000fe20000201400 */
[----:B------:R-:W-:Y:S02]  /*fda0*/  ISETP.GE.AND P0, PT, R114, R211, PT ;  /* 0x000000d37200720c */ /* 0x000fe40003f06270 */
[----:B------:R-:W-:-:S02]  /*fdb0*/  ISETP.LT.OR P5, PT, R118, R209, P5 ;  /* 0x000000d17600720c */ /* 0x000fc40002fa1670 */
[----:B------:R-:W-:-:S03]  /*fdc0*/  ISETP.LT.OR P0, PT, R114, R212, P0 ;  /* 0x000000d47200720c */ /* 0x000fc60000701670 */
[----:B------:R-:W1:Y:S08]  /*fdd0*/  MUFU.TANH R79, R79 ;  /* 0x0000004f004f7308 */ /* 0x000e700000002400 */
[----:B------:R2:W-:Y:S08]  /*fde0*/  I2F R126, R91 ;  /* 0x0000005b007e7306 */ /* 0x0005f00000201400 */
[----:B------:R-:W-:Y:S01]  /*fdf0*/  I2F R107, R107 ;  /* 0x0000006b006b7306 */ /* 0x000fe20000201400 */
[----:B-1----:R-:W-:-:S05]  /*fe00*/  FFMA.FTZ R79, R90, -UR17, R79 ;  /* 0x800000115a4f7c23 */ /* 0x002fca000801004f */
[----:B------:R-:W-:Y:S02]  /*fe10*/  FSEL R183, R79, -INF , !P2 ;  /* 0xff8000004fb77808 */ /* 0x000fe40005000000 */
[----:B------:R-:W1:Y:S01]  /*fe20*/  MUFU.TANH R21, R21 ;  /* 0x0000001500157308 */ /* 0x000e620000002400 */
[----:B--2---:R-:W-:Y:S01]  /*fe30*/  IMAD.IADD R91, R207, 0x1, -R103 ;  /* 0x00000001cf5b7824 */ /* 0x004fe200078e0a67 */
[----:B------:R-:W-:-:S04]  /*fe40*/  ISETP.GE.AND P2, PT, R118, R202, PT ;  /* 0x000000ca7600720c */ /* 0x000fc80003f46270 */
[----:B------:R-:W-:Y:S02]  /*fe50*/  IABS R91, R91 ;  /* 0x0000005b005b7213 */ /* 0x000fe40000000000 */
[----:B------:R-:W2:Y:S01]  /*fe60*/  I2F R92, R92 ;  /* 0x0000005c005c7306 */ /* 0x000ea20000201400 */
[----:B------:R-:W-:-:S07]  /*fe70*/  ISETP.LT.OR P2, PT, R118, R203, P2 ;  /* 0x000000cb7600720c */ /* 0x000fce0001741670 */
[----:B------:R-:W-:Y:S01]  /*fe80*/  I2F R89, R89 ;  /* 0x0000005900597306 */ /* 0x000fe20000201400 */
[----:B-1----:R-:W-:-:S05]  /*fe90*/  FFMA.FTZ R21, R107, -UR17, R21 ;  /* 0x800000116b157c23 */ /* 0x002fca0008010015 */
[----:B------:R-:W-:Y:S01]  /*fea0*/  FSEL R231, R21, -INF , !P3 ;  /* 0xff80000015e77808 */ /* 0x000fe20005800000 */
[----:B------:R-:W-:Y:S01]  /*feb0*/  FMUL.FTZ R21, R237, c[0x0][0x2ec] ;  /* 0x0000bb00ed157a20 */ /* 0x000fe20000410000 */
[----:B------:R-:W1:Y:S01]  /*fec0*/  MUFU.TANH R76, R76 ;  /* 0x0000004c004c7308 */ /* 0x000e620000002400 */
[----:B--2---:R-:W-:Y:S01]  /*fed0*/  FFMA.FTZ R75, R92, -UR17, R75 ;  /* 0x800000115c4b7c23 */ /* 0x004fe2000801004b */
[----:B------:R-:W-:-:S04]  /*fee0*/  ISETP.GE.AND P3, PT, R103, R202, PT ;  /* 0x000000ca6700720c */ /* 0x000fc80003f66270 */
[----:B------:R-:W-:Y:S02]  /*fef0*/  FSEL R241, R75, -INF , !P6 ;  /* 0xff8000004bf17808 */ /* 0x000fe40007000000 */
[----:B------:R-:W-:Y:S01]  /*ff00*/  I2F R104, R104 ;  /* 0x0000006800687306 */ /* 0x000fe20000201400 */
[C---:B------:R-:W-:Y:S02]  /*ff10*/  ISETP.GE.AND P6, PT, R118.reuse, R211, PT ;  /* 0x000000d37600720c */ /* 0x040fe40003fc6270 */
[----:B------:R-:W-:Y:S02]  /*ff20*/  ISETP.LT.OR P3, PT, R103, R203, P3 ;  /* 0x000000cb6700720c */ /* 0x000fe40001f61670 */
[----:B------:R-:W-:-:S03]  /*ff30*/  ISETP.LT.OR P6, PT, R118, R212, P6 ;  /* 0x000000d47600720c */ /* 0x000fc600037c1670 */
[----:B------:R2:W3:Y:S01]  /*ff40*/  MUFU.TANH R14, R10 ;  /* 0x0000000a000e7308 */ /* 0x0004e20000002400 */
[----:B-1----:R-:W-:-:S07]  /*ff50*/  FFMA.FTZ R76, R89, -UR17, R76 ;  /* 0x80000011594c7c23 */ /* 0x002fce000801004c */
[----:B------:R1:W-:Y:S08]  /*ff60*/  I2F R122, R84 ;  /* 0x00000054007a7306 */ /* 0x0003f00000201400 */
[----:B------:R-:W-:Y:S01]  /*ff70*/  I2F R105, R105 ;  /* 0x0000006900697306 */ /* 0x000fe20000201400 */
[----:B--2---:R-:W-:Y:S01]  /*ff80*/  FSEL R10, R76, -INF , !P4 ;  /* 0xff8000004c0a7808 */ /* 0x004fe20006000000 */
[----:B---3--:R-:W-:Y:S01]  /*ff90*/  FFMA.FTZ R14, R104, -UR17, R14 ;  /* 0x80000011680e7c23 */ /* 0x008fe2000801000e */
[----:B------:R-:W-:-:S04]  /*ffa0*/  ISETP.GE.AND P4, PT, R118, R205, PT ;  /* 0x000000cd7600720c */ /* 0x000fc80003f86270 */
[----:B------:R-:W-:Y:S01]  /*ffb0*/  ISETP.LT.OR P4, PT, R118, R206, P4 ;  /* 0x000000ce7600720c */ /* 0x000fe20002781670 */
[----:B------:R-:W2:Y:S01]  /*ffc0*/  MUFU.TANH R72, R72 ;  /* 0x0000004800487308 */ /* 0x000ea20000002400 */
[----:B-1----:R-:W-:-:S05]  /*ffd0*/  IMAD.IADD R84, R204, 0x1, -R103 ;  /* 0x00000001cc547824 */ /* 0x002fca00078e0a67 */
[----:B------:R-:W-:Y:S02]  /*ffe0*/  IABS R84, R84 ;  /* 0x0000005400547213 */ /* 0x000fe40000000000 */
[----:B------:R-:W1:Y:S08]  /*fff0*/  MUFU.TANH R73, R73 ;  /* 0x0000004900497308 */ /* 0x000e700000002400 */
[----:B------:R-:W3:Y:S01]  /*10000*/  MUFU.TANH R74, R74 ;  /* 0x0000004a004a7308 */ /* 0x000ee20000002400 */
[----:B--2---:R-:W-:-:S07]  /*10010*/  FFMA.FTZ R72, R126, -UR17, R72 ;  /* 0x800000117e487c23 */ /* 0x004fce0008010048 */
[----:B------:R2:W-:Y:S01]  /*10020*/  MUFU.TANH R22, R5 ;  /* 0x0000000500167308 */ /* 0x0005e20000002400 */
[----:B-1----:R-:W-:Y:S01]  /*10030*/  FFMA.FTZ R73, R122, -UR17, R73 ;  /* 0x800000117a497c23 */ /* 0x002fe20008010049 */
[----:B------:R-:W-:Y:S02]  /*10040*/  FSEL R122, R14, -INF , !P2 ;  /* 0xff8000000e7a7808 */ /* 0x000fe40005000000 */
[----:B------:R-:W-:Y:S02]  /*10050*/  ISETP.GE.AND P2, PT, R103, R208, PT ;  /* 0x000000d06700720c */ /* 0x000fe40003f46270 */
[----:B------:R-:W-:Y:S02]  /*10060*/  FSEL R223, R73, -INF , !P5 ;  /* 0xff80000049df7808 */ /* 0x000fe40006800000 */
[----:B------:R-:W-:Y:S01]  /*10070*/  I2F R91, R91 ;  /* 0x0000005b005b7306 */ /* 0x000fe20000201400 */
[----:B---3--:R-:W-:Y:S01]  /*10080*/  FFMA.FTZ R74, R105, -UR17, R74 ;  /* 0x80000011694a7c23 */ /* 0x008fe2000801004a */
[----:B------:R-:W-:-:S02]  /*10090*/  ISETP.GE.AND P5, PT, R114, R202, PT ;  /* 0x000000ca7200720c */ /* 0x000fc40003fa6270 */
[----:B------:R-:W-:Y:S02]  /*100a0*/  ISETP.LT.OR P2, PT, R103, R209, P2 ;  /* 0x000000d16700720c */ /* 0x000fe40001741670 */
[----:B------:R-:W-:Y:S02]  /*100b0*/  FSEL R182, R74, -INF , !P4 ;  /* 0xff8000004ab67808 */ /* 0x000fe40006000000 */
[----:B------:R-:W1:Y:S01]  /*100c0*/  MUFU.TANH R15, R4 ;  /* 0x00000004000f7308 */ /* 0x000e620000002400 */
[----:B--2---:R-:W-:Y:S01]  /*100d0*/  FFMA.FTZ R5, R111, -UR17, R19 ;  /* 0x800000116f057c23 */ /* 0x004fe20008010013 */
[----:B------:R-:W-:Y:S01]  /*100e0*/  ISETP.GE.AND P4, PT, R103, R211, PT ;  /* 0x000000d36700720c */ /* 0x000fe20003f86270 */
[----:B------:R-:W-:Y:S01]  /*100f0*/  FMUL.FTZ R19, R238, c[0x0][0x2ec] ;  /* 0x0000bb00ee137a20 */ /* 0x000fe20000410000 */
[----:B------:R-:W-:Y:S02]  /*10100*/  ISETP.LT.OR P5, PT, R114, R203, P5 ;  /* 0x000000cb7200720c */ /* 0x000fe40002fa1670 */
[----:B------:R-:W-:-:S02]  /*10110*/  FSEL R5, R5, -INF , !P0 ;  /* 0xff80000005057808 */ /* 0x000fc40004000000 */
[----:B------:R-:W2:Y:S01]  /*10120*/  I2F R100, R100 ;  /* 0x0000006400647306 */ /* 0x000ea20000201400 */
[C---:B------:R-:W-:Y:S02]  /*10130*/  ISETP.GE.AND P0, PT, R103.reuse, R205, PT ;  /* 0x000000cd6700720c */ /* 0x040fe40003f06270 */
[C---:B------:R-:W-:Y:S02]  /*10140*/  ISETP.LT.OR P4, PT, R103.reuse, R212, P4 ;  /* 0x000000d46700720c */ /* 0x040fe40002781670 */
[----:B------:R-:W-:-:S03]  /*10150*/  ISETP.LT.OR P0, PT, R103, R206, P0 ;  /* 0x000000ce6700720c */ /* 0x000fc60000701670 */
[----:B------:R-:W3:Y:S01]  /*10160*/  I2F R99, R99 ;  /* 0x0000006300637306 */ /* 0x000ee20000201400 */
[----:B-1----:R-:W-:Y:S01]  /*10170*/  FFMA.FTZ R15, R91, -UR17, R15 ;  /* 0x800000115b0f7c23 */ /* 0x002fe2000801000f */
[----:B------:R-:W-:Y:S02]  /*10180*/  FSEL R4, R72, -INF , !P6 ;  /* 0xff80000048047808 */ /* 0x000fe40007000000 */
[----:B------:R-:W-:Y:S02]  /*10190*/  ISETP.GE.AND P6, PT, R114, R205, PT ;  /* 0x000000cd7200720c */ /* 0x000fe40003fc6270 */
[----:B------:R-:W-:Y:S02]  /*101a0*/  FSEL R225, R15, -INF , !P0 ;  /* 0xff8000000fe17808 */ /* 0x000fe40004000000 */
[----:B------:R-:W-:Y:S01]  /*101b0*/  I2F R102, R102 ;  /* 0x0000006600667306 */ /* 0x000fe20000201400 */
[----:B------:R-:W-:Y:S01]  /*101c0*/  PLOP3.LUT P0, PT, PT, PT, UP0, 0x80, 0x0 ;  /* 0x000000000000781c */ /* 0x000fe20003f0f008 */
[----:B--2---:R-:W-:Y:S01]  /*101d0*/  FFMA.FTZ R23, R100, -UR17, R23 ;  /* 0x8000001164177c23 */ /* 0x004fe20008010017 */
[----:B------:R-:W-:-:S04]  /*101e0*/  ISETP.LT.OR P6, PT, R114, R206, P6 ;  /* 0x000000ce7200720c */ /* 0x000fc800037c1670 */
[----:B------:R-:W-:Y:S01]  /*101f0*/  FSEL R226, R23, -INF , !P6 ;  /* 0xff80000017e27808 */ /* 0x000fe20007000000 */
[----:B------:R-:W-:Y:S01]  /*10200*/  I2F R101, R101 ;  /* 0x0000006500657306 */ /* 0x000fe20000201400 */
[----:B---3--:R-:W-:Y:S01]  /*10210*/  FFMA.FTZ R11, R99, -UR17, R11 ;  /* 0x80000011630b7c23 */ /* 0x008fe2000801000b */
[----:B------:R-:W-:-:S04]  /*10220*/  ISETP.GE.AND P6, PT, R95, R211, PT ;  /* 0x000000d35f00720c */ /* 0x000fc80003fc6270 */
[----:B------:R-:W-:Y:S02]  /*10230*/  FSEL R131, R11, -INF , !P5 ;  /* 0xff8000000b837808 */ /* 0x000fe40006800000 */
[----:B------:R-:W-:Y:S01]  /*10240*/  MUFU.TANH R43, R43 ;  /* 0x0000002b002b7308 */ /* 0x000fe20000002400 */
[C---:B------:R-:W-:Y:S02]  /*10250*/  ISETP.GE.AND P5, PT, R95.reuse, R208, PT ;  /* 0x000000d05f00720c */ /* 0x040fe40003fa6270 */
[C---:B------:R-:W-:Y:S02]  /*10260*/  ISETP.LT.OR P6, PT, R95.reuse, R212, P6 ;  /* 0x000000d45f00720c */ /* 0x040fe400037c1670 */
[----:B------:R-:W-:-:S03]  /*10270*/  ISETP.LT.OR P5, PT, R95, R209, P5 ;  /* 0x000000d15f00720c */ /* 0x000fc60002fa1670 */
[----:B------:R-:W1:Y:S08]  /*10280*/  MUFU.TANH R19, R19 ;  /* 0x0000001300137308 */ /* 0x000e700000002400 */
[----:B------:R-:W-:Y:S08]  /*10290*/  I2F R84, R84 ;  /* 0x0000005400547306 */ /* 0x000ff00000201400 */
[----:B------:R-:W-:Y:S01]  /*102a0*/  I2F R94, R94 ;  /* 0x0000005e005e7306 */ /* 0x000fe20000201400 */
[----:B-1----:R-:W-:-:S05]  /*102b0*/  FFMA.FTZ R19, R101, -UR17, R19 ;  /* 0x8000001165137c23 */ /* 0x002fca0008010013 */
[----:B------:R-:W-:Y:S02]  /*102c0*/  FSEL R228, R19, -INF , !P2 ;  /* 0xff80000013e47808 */ /* 0x000fe40005000000 */
[----:B------:R-:W-:Y:S01]  /*102d0*/  I2F R93, R93 ;  /* 0x0000005d005d7306 */ /* 0x000fe20000201400 */
[----:B------:R-:W-:Y:S01]  /*102e0*/  BAR.SYNC.DEFER_BLOCKING 0x0 ;  /* 0x0000000000007b1d */ /* 0x000fe20000010000 */
[----:B------:R-:W-:-:S04]  /*102f0*/  ISETP.GE.AND P2, PT, R95, R202, PT ;  /* 0x000000ca5f00720c */ /* 0x000fc80003f46270 */
[----:B------:R-:W-:Y:S02]  /*10300*/  ISETP.LT.OR P2, PT, R95, R203, P2 ;  /* 0x000000cb5f00720c */ /* 0x000fe40001741670 */
[----:B------:R-:W1:Y:S08]  /*10310*/  I2F R86, R86 ;  /* 0x0000005600567306 */ /* 0x000e700000201400 */
[----:B------:R-:W2:Y:S08]  /*10320*/  I2F R37, R37 ;  /* 0x0000002500257306 */ /* 0x000eb00000201400 */
[----:B------:R3:W4:Y:S01]  /*10330*/  MUFU.TANH R14, R6 ;  /* 0x00000006000e7308 */ /* 0x0007220000002400 */
[----:B-1----:R-:W-:-:S07]  /*10340*/  FFMA.FTZ R22, R86, -UR17, R22 ;  /* 0x8000001156167c23 */ /* 0x002fce0008010016 */
[----:B------:R-:W1:Y:S01]  /*10350*/  MUFU.TANH R21, R21 ;  /* 0x0000001500157308 */ /* 0x000e620000002400 */
[----:B--2---:R-:W-:-:S05]  /*10360*/  FFMA.FTZ R37, R37, -UR17, R7 ;  /* 0x8000001125257c23 */ /* 0x004fca0008010007 */
[----:B------:R-:W-:Y:S02]  /*10370*/  FSEL R129, R37, -INF , !P2 ;  /* 0xff80000025817808 */ /* 0x000fe40005000000 */
[----:B------:R-:W2:Y:S01]  /*10380*/  MUFU.TANH R239, R239 ;  /* 0x000000ef00ef7308 */ /* 0x000ea20000002400 */
[----:B---3--:R-:W-:Y:S02]  /*10390*/  FFMA.FTZ R6, R102, -UR17, R43 ;  /* 0x8000001166067c23 */ /* 0x008fe4000801002b */
[----:B----4-:R-:W-:-:S03]  /*103a0*/  FFMA.FTZ R14, R84, -UR17, R14 ;  /* 0x80000011540e7c23 */ /* 0x010fc6000801000e */
[----:B------:R-:W-:Y:S02]  /*103b0*/  FSEL R6, R6, -INF , !P4 ;  /* 0xff80000006067808 */ /* 0x000fe40006000000 */
[C---:B------:R-:W-:Y:S01]  /*103c0*/  ISETP.GE.AND P4, PT, R95.reuse, R205, PT ;  /* 0x000000cd5f00720c */ /* 0x040fe20003f86270 */
[----:B-1----:R-:W-:Y:S01]  /*103d0*/  FFMA.FTZ R21, R94, -UR17, R21 ;  /* 0x800000115e157c23 */ /* 0x002fe20008010015 */
[----:B------:R-:W-:Y:S02]  /*103e0*/  FSEL R130, R14, -INF , !P3 ;  /* 0xff8000000e827808 */ /* 0x000fe40005800000 */
[----:B------:R-:W-:Y:S02]  /*103f0*/  ISETP.LT.OR P4, PT, R95, R206, P4 ;  /* 0x000000ce5f00720c */ /* 0x000fe40002781670 */
[----:B------:R-:W-:Y:S01]  /*10400*/  FSEL R7, R21, -INF , !P6 ;  /* 0xff80000015077808 */ /* 0x000fe20007000000 */
[----:B--2---:R-:W-:Y:S01]  /*10410*/  FFMA.FTZ R93, R93, -UR17, R239 ;  /* 0x800000115d5d7c23 */ /* 0x004fe200080100ef */
[----:B------:R-:W-:-:S04]  /*10420*/  FSEL R181, R22, -INF , !P4 ;  /* 0xff80000016b57808 */ /* 0x000fc80006000000 */
        /* <DEDUP_REMOVED lines=58> */
.L_x_1106:
[----:B------:R-:W-:Y:S05]  /*107d0*/  BSYNC B0 ;  /* 0x0000000000007941 */ /* 0x000fea0003800000 */
.L_x_1105:
[----:B------:R-:W0:Y:S02]  /*107e0*/  LDGDEPBAR ;  /* 0x00000000000079af */ /* 0x000e240000000000 */
.L_x_1104:
[----:B------:R-:W3:Y:S04]  /*107f0*/  LDL.LU R43, [R1] ;  /* 0x00000000012b7983 */ /* 0x000ee80000300800 */
[----:B------:R-:W4:Y:S04]  /*10800*/  LDL.LU R51, [R1+0x4] ;  /* 0x0000040001337983 */ /* 0x000f280000300800 */
[----:B------:R-:W5:Y:S04]  /*10810*/  LDL.LU R19, [R1+0xc] ;  /* 0x00000c0001137983 */ /* 0x000f680000300800 */
[----:B--2---:R-:W2:Y:S04]  /*10820*/  LDL.LU R21, [R1+0x1c] ;  /* 0x00001c0001157983 */ /* 0x004ea80000300800 */
[----:B------:R-:W3:Y:S04]  /*10830*/  LDL.LU R22, [R1+0x18] ;  /* 0x0000180001167983 */ /* 0x000ee80000300800 */
[----:B------:R-:W3:Y:S04]  /*10840*/  LDL.LU R23, [R1+0x14] ;  /* 0x0000140001177983 */ /* 0x000ee80000300800 */
[----:B------:R-:W3:Y:S04]  /*10850*/  LDL.LU R15, [R1+0x8] ;  /* 0x00000800010f7983 */ /* 0x000ee80000300800 */
[----:B------:R-:W3:Y:S01]  /*10860*/  LDL.LU R37, [R1+0x20] ;  /* 0x0000200001257983 */ /* 0x000ee20000300800 */
[----:B-1----:R-:W-:-:S03]  /*10870*/  MOV R72, R222 ;  /* 0x000000de00487202 */ /* 0x002fc60000000f00 */
[----:B------:R-:W3:Y:S04]  /*10880*/  LDL.LU R236, [R1+0x2c] ;  /* 0x00002c0001ec7983 */ /* 0x000ee80000300800 */
[----:B------:R-:W3:Y:S04]  /*10890*/  LDL.LU R237, [R1+0x28] ;  /* 0x0000280001ed7983 */ /* 0x000ee80000300800 */
[----:B------:R-:W3:Y:S04]  /*108a0*/  LDL.LU R238, [R1+0x24] ;  /* 0x0000240001ee7983 */ /* 0x000ee80000300800 */
[----:B------:R-:W3:Y:S01]  /*108b0*/  LDL.LU R239, [R1+0x10] ;  /* 0x0000100001ef7983 */ /* 0x000ee20000300800 */
        /* <DEDUP_REMOVED lines=72> */
[----:B------:R-:W-:-:S03]  /*10d40*/  FMNMX.FTZ R107, R8, R107, !PT ;  /* 0x0000006b086b7209 */ /* 0x000fc60007810000 */
[----:B------:R-:W1:Y:S01]  /*10d50*/  SHFL.BFLY PT, R108, R11, 0x1, 0x1f ;  /* 0x0c201f000b6c7f89 */ /* 0x000e6200000e0000 */
[----:B------:R-:W-:Y:S02]  /*10d60*/  FMNMX.FTZ R107, R224, R107, !PT ;  /* 0x0000006be06b7209 */ /* 0x000fe40007810000 */
        /* <DEDUP_REMOVED lines=14> */
[----:B------:R-:W-:Y:S01]  /*10e50*/  MOV R46, R72 ;  /* 0x00000048002e7202 */ /* 0x000fe20000000f00 */
[--C-:B------:R-:W-:Y:S01]  /*10e60*/  FFMA.FTZ R98, R49, c[0x0][0x23c], -R11.reuse ;  /* 0x00008f0031627a23 */ /* 0x100fe2000001080b */
[----:B------:R-:W-:Y:S01]  /*10e70*/  FMNMX.FTZ R4, R123, R4, !PT ;  /* 0x000000047b047209 */ /* 0x000fe20007810000 */
[--C-:B------:R-:W-:Y:S01]  /*10e80*/  FFMA.FTZ R81, R5, c[0x0][0x23c], -R11.reuse ;  /* 0x00008f0005517a23 */ /* 0x100fe2000001080b */
[----:B------:R-:W-:Y:S01]  /*10e90*/  MOV R49, R229 ;  /* 0x000000e500317202 */ /* 0x000fe20000000f00 */
        /* <DEDUP_REMOVED lines=28> */
[----:B------:R-:W1:Y:S01]  /*11060*/  SHFL.BFLY PT, R14, R107, 0x2, 0x1f ;  /* 0x0c401f006b0e7f89 */ /* 0x000e6200000e0000 */
[----:B------:R-:W-:Y:S01]  /*11070*/  FMNMX.FTZ R4, R55, R4, !PT ;  /* 0x0000000437047209 */ /* 0x000fe20007810000 */
[----:B------:R-:W-:-:S02]  /*11080*/  FFMA.FTZ R127, R71, c[0x0][0x23c], -R11 ;  /* 0x00008f00477f7a23 */ /* 0x000fc4000001080b */
[--C-:B------:R-:W-:Y:S02]  /*11090*/  FFMA.FTZ R126, R125, c[0x0][0x23c], -R11.reuse ;  /* 0x00008f007d7e7a23 */ /* 0x100fe4000001080b */
[--C-:B------:R-:W-:Y:S01]  /*110a0*/  FFMA.FTZ R99, R109, c[0x0][0x23c], -R11.reuse ;  /* 0x00008f006d637a23 */ /* 0x100fe2000001080b */
[----:B------:R-:W-:Y:S01]  /*110b0*/  MUFU.EX2 R222, R222 ;  /* 0x000000de00de7308 */ /* 0x000fe20000000800 */
[--C-:B------:R-:W-:Y:S02]  /*110c0*/  FFMA.FTZ R90, R26, c[0x0][0x23c], -R11.reuse ;  /* 0x00008f001a5a7a23 */ /* 0x100fe4000001080b */
[--C-:B------:R-:W-:Y:S02]  /*110d0*/  FFMA.FTZ R89, R27, c[0x0][0x23c], -R11.reuse ;  /* 0x00008f001b597a23 */ /* 0x100fe4000001080b */
[--C-:B------:R-:W-:Y:S02]  /*110e0*/  FFMA.FTZ R88, R20, c[0x0][0x23c], -R11.reuse ;  /* 0x00008f0014587a23 */ /* 0x100fe4000001080b */
[--C-:B------:R-:W-:Y:S01]  /*110f0*/  FFMA.FTZ R87, R18, c[0x0][0x23c], -R11.reuse ;  /* 0x00008f0012577a23 */ /* 0x100fe2000001080b */
[----:B------:R-:W-:Y:S01]  /*11100*/  MUFU.EX2 R127, R127 ;  /* 0x0000007f007f7308 */ /* 0x000fe20000000800 */
[--C-:B------:R-:W-:Y:S01]  /*11110*/  FFMA.FTZ R85, R12, c[0x0][0x23c], -R11.reuse ;  /* 0x00008f000c557a23 */ /* 0x100fe2000001080b */
[----:B----4-:R-:W-:Y:S01]  /*11120*/  FMNMX.FTZ R105, R51, R105, !PT ;  /* 0x0000006933697209 */ /* 0x010fe20007810000 */
[----:B------:R-:W-:-:S02]  /*11130*/  FFMA.FTZ R84, R13, c[0x0][0x23c], -R11 ;  /* 0x00008f000d547a23 */ /* 0x000fc4000001080b */
[----:B------:R-:W-:Y:S01]  /*11140*/  FFMA.FTZ R83, R10, c[0x0][0x23c], -R11 ;  /* 0x00008f000a537a23 */ /* 0x000fe2000001080b */
[----:B-----5:R-:W-:Y:S02]  /*11150*/  FMNMX.FTZ R105, R19, R105, !PT ;  /* 0x0000006913697209 */ /* 0x020fe40007810000 */
[----:B------:R-:W4:Y:S01]  /*11160*/  MUFU.EX2 R126, R126 ;  /* 0x0000007e007e7308 */ /* 0x000f220000000800 */
[----:B-1----:R-:W-:Y:S02]  /*11170*/  FMNMX.FTZ R107, R107, R14, !PT ;  /* 0x0000000e6b6b7209 */ /* 0x002fe40007810000 */
[----:B--2---:R-:W-:-:S03]  /*11180*/  MOV R35, R21 ;  /* 0x0000001500237202 */ /* 0x004fc60000000f00 */
[----:B------:R-:W1:Y:S01]  /*11190*/  SHFL.BFLY PT, R9, R107, 0x1, 0x1f ;  /* 0x0c201f006b097f89 */ /* 0x000e6200000e0000 */
[----:B---3--:R-:W-:Y:S01]  /*111a0*/  MOV R34, R22 ;  /* 0x0000001600227202 */ /* 0x008fe20000000f00 */
[----:B------:R-:W-:Y:S01]  /*111b0*/  MUFU.EX2 R114, R114 ;  /* 0x0000007200727308 */ /* 0x000fe20000000800 */
[----:B------:R-:W-:Y:S02]  /*111c0*/  MOV R42, R23 ;  /* 0x00000017002a7202 */ /* 0x000fe40000000f00 */
[----:B------:R-:W-:-:S05]  /*111d0*/  FMNMX.FTZ R105, R15, R105, !PT ;  /* 0x000000690f697209 */ /* 0x000fca0007810000 */
[----:B------:R-:W-:Y:S01]  /*111e0*/  MUFU.EX2 R113, R113 ;  /* 0x0000007100717308 */ /* 0x000fe20000000800 */
[----:B------:R-:W-:Y:S02]  /*111f0*/  MOV R47, R37 ;  /* 0x00000025002f7202 */ /* 0x000fe40000000f00 */
[----:B------:R-:W-:Y:S02]  /*11200*/  FMNMX.FTZ R105, R43, R105, !PT ;  /* 0x000000692b697209 */ /* 0x000fe40007810000 */
[----:B------:R-:W-:-:S03]  /*11210*/  FMNMX.FTZ R4, R236, R4, !PT ;  /* 0x00000004ec047209 */ /* 0x000fc60007810000 */
[----:B------:R-:W-:Y:S01]  /*11220*/  MUFU.EX2 R104, R104 ;  /* 0x0000006800687308 */ /* 0x000fe20000000800 */
[----:B------:R-:W-:Y:S02]  /*11230*/  FMNMX.FTZ R105, R249, R105, !PT ;  /* 0x00000069f9697209 */ /* 0x000fe40007810000 */
[----:B------:R-:W-:Y:S02]  /*11240*/  FMNMX.FTZ R4, R237, R4, !PT ;  /* 0x00000004ed047209 */ /* 0x000fe40007810000 */
        /* <DEDUP_REMOVED lines=33> */
[----:B-1----:R-:W-:Y:S01]  /*11460*/  FMNMX.FTZ R107, R107, R9, !PT ;  /* 0x000000096b6b7209 */ /* 0x002fe20007810000 */
[----:B------:R-:W1:Y:S01]  /*11470*/  SHFL.BFLY PT, R5, R105, 0x2, 0x1f ;  /* 0x0c401f0069057f89 */ /* 0x000e6200000e0000 */
        /* <DEDUP_REMOVED lines=11> */
[--C-:B------:R-:W-:Y:S02]  /*11530*/  FFMA.FTZ R112, R65, c[0x0][0x23c], -R229.reuse ;  /* 0x00008f0041707a23 */ /* 0x100fe400000108e5 */
[--C-:B------:R-:W-:Y:S02]  /*11540*/  FFMA.FTZ R65, R28, c[0x0][0x23c], -R229.reuse ;  /* 0x00008f001c417a23 */ /* 0x100fe400000108e5 */
[----:B------:R-:W2:Y:S01]  /*11550*/  SHFL.BFLY PT, R106, R4, 0x2, 0x1f ;  /* 0x0c401f00046a7f89 */ /* 0x000ea200000e0000 */
[--C-:B------:R-:W-:Y:S01]  /*11560*/  FFMA.FTZ R64, R29, c[0x0][0x23c], -R229.reuse ;  /* 0x00008f001d407a23 */ /* 0x100fe200000108e5 */
[----:B-1----:R-:W-:Y:S01]  /*11570*/  FMNMX.FTZ R105, R105, R5, !PT ;  /* 0x0000000569697209 */ /* 0x002fe20007810000 */
[--C-:B------:R-:W-:Y:S01]  /*11580*/  FFMA.FTZ R78, R61, c[0x0][0x23c], -R229.reuse ;  /* 0x00008f003d4e7a23 */ /* 0x100fe200000108e5 */
[----:B------:R-:W-:Y:S01]  /*11590*/  LDSM.16.MT88.4 R28, [R192+0x4000] ;  /* 0x00400000c01c783b */ /* 0x000fe20000004200 */
[--C-:B------:R-:W-:Y:S01]  /*115a0*/  FFMA.FTZ R61, R16, c[0x0][0x23c], -R229.reuse ;  /* 0x00008f00103d7a23 */ /* 0x100fe200000108e5 */
[----:B------:R-:W-:Y:S01]  /*115b0*/  FSEL R16, R108, RZ, P3 ;  /* 0x000000ff6c107208 */ /* 0x000fe20001800000 */
[--C-:B------:R-:W-:Y:S01]  /*115c0*/  FFMA.FTZ R76, R63, c[0x0][0x23c], -R229.reuse ;  /* 0x00008f003f4c7a23 */ /* 0x100fe200000108e5 */
[----:B------:R-:W-:Y:S01]  /*115d0*/  MUFU.EX2 R118, R118 ;  /* 0x0000007600767308 */ /* 0x000fe20000000800 */
[--C-:B------:R-:W-:Y:S01]  /*115e0*/  FFMA.FTZ R63, R24, c[0x0][0x23c], -R229.reuse ;  /* 0x00008f00183f7a23 */ /* 0x100fe200000108e5 */
[----:B------:R-:W-:Y:S01]  /*115f0*/  FSEL R24, R107, RZ, P2 ;  /* 0x000000ff6b187208 */ /* 0x000fe20001000000 */
[----:B------:R-:W-:-:S02]  /*11600*/  FFMA.FTZ R221, R68, c[0x0][0x23c], -R229 ;  /* 0x00008f0044dd7a23 */ /* 0x000fc400000108e5 */
[--C-:B------:R-:W-:Y:S02]  /*11610*/  FFMA.FTZ R125, R69, c[0x0][0x23c], -R229.reuse ;  /* 0x00008f00457d7a23 */ /* 0x100fe400000108e5 */
[--C-:B------:R-:W-:Y:S01]  /*11620*/  FFMA.FTZ R75, R66, c[0x0][0x23c], -R229.reuse ;  /* 0x00008f00424b7a23 */ /* 0x100fe200000108e5 */
[----:B------:R-:W-:Y:S01]  /*11630*/  MUFU.EX2 R112, R112 ;  /* 0x0000007000707308 */ /* 0x000fe20000000800 */
[--C-:B------:R-:W-:Y:S02]  /*11640*/  FFMA.FTZ R74, R67, c[0x0][0x23c], -R229.reuse ;  /* 0x00008f00434a7a23 */ /* 0x100fe400000108e5 */
[----:B------:R-:W-:Y:S02]  /*11650*/  FADD.FTZ R16, R36, -R16 ;  /* 0x8000001024107221 */ /* 0x000fe40000010000 */
[--C-:B------:R-:W-:Y:S02]  /*11660*/  FFMA.FTZ R69, R40, c[0x0][0x23c], -R229.reuse ;  /* 0x00008f0028457a23 */ /* 0x100fe400000108e5 */
[--C-:B------:R-:W-:Y:S01]  /*11670*/  FFMA.FTZ R68, R41, c[0x0][0x23c], -R229.reuse ;  /* 0x00008f0029447a23 */ /* 0x100fe200000108e5 */
[----:B--2---:R-:W-:Y:S01]  /*11680*/  FMNMX.FTZ R106, R4, R106, !PT ;  /* 0x0000006a046a7209 */ /* 0x004fe20007810000 */
[--C-:B------:R-:W-:Y:S01]  /*11690*/  FFMA.FTZ R67, R32, c[0x0][0x23c], -R229.reuse ;  /* 0x00008f0020437a23 */ /* 0x100fe200000108e5 */
[----:B------:R-:W-:Y:S01]  /*116a0*/  MUFU.EX2 R221, R221 ;  /* 0x000000dd00dd7308 */ /* 0x000fe20000000800 */
[----:B------:R-:W-:-:S02]  /*116b0*/  FFMA.FTZ R66, R33, c[0x0][0x23c], -R229 ;  /* 0x00008f0021427a23 */ /* 0x000fc400000108e5 */
[----:B------:R-:W1:Y:S01]  /*116c0*/  SHFL.BFLY PT, R4, R106, 0x1, 0x1f ;  /* 0x0c201f006a047f89 */ /* 0x000e6200000e0000 */
[----:B------:R-:W-:Y:S02]  /*116d0*/  FADD.FTZ R24, R3, -R24 ;  /* 0x8000001803187221 */ /* 0x000fe40000010000 */
[----:B------:R-:W-:Y:S02]  /*116e0*/  FMUL.FTZ R16, R16, c[0x0][0x23c] ;  /* 0x00008f0010107a20 */ /* 0x000fe40000410000 */
[----:B------:R-:W-:Y:S01]  /*116f0*/  FMUL.FTZ R24, R24, c[0x0][0x23c] ;  /* 0x00008f0018187a20 */ /* 0x000fe20000410000 */
[----:B------:R-:W-:Y:S01]  /*11700*/  MUFU.EX2 R125, R125 ;  /* 0x0000007d007d7308 */ /* 0x000fe20000000800 */
[--C-:B------:R-:W-:Y:S02]  /*11710*/  FFMA.FTZ R111, R60, c[0x0][0x23c], -R229.reuse ;  /* 0x00008f003c6f7a23 */ /* 0x100fe400000108e5 */
[--C-:B------:R-:W-:Y:S02]  /*11720*/  FFMA.FTZ R60, R17, c[0x0][0x23c], -R229.reuse ;  /* 0x00008f00113c7a23 */ /* 0x100fe400000108e5 */
[----:B------:R-:W-:-:S02]  /*11730*/  FFMA.FTZ R37, R8, c[0x0][0x23c], -R229 ;  /* 0x00008f0008257a23 */ /* 0x000fc400000108e5 */
[--C-:B------:R-:W-:Y:S01]  /*11740*/  FFMA.FTZ R77, R62, c[0x0][0x23c], -R229.reuse ;  /* 0x00008f003e4d7a23 */ /* 0x100fe200000108e5 */
[----:B------:R-:W-:Y:S01]  /*11750*/  MUFU.EX2 R111, R111 ;  /* 0x0000006f006f7308 */ /* 0x000fe20000000800 */
[--C-:B------:R-:W-:Y:S01]  /*11760*/  FFMA.FTZ R73, R50, c[0x0][0x23c], -R229.reuse ;  /* 0x00008f0032497a23 */ /* 0x100fe200000108e5 */
[----:B----4-:R-:W-:Y:S01]  /*11770*/  F2FP.PACK_AB R50, R119, R126 ;  /* 0x0000007e7732723e */ /* 0x010fe200000000ff */
[--C-:B------:R-:W-:Y:S01]  /*11780*/  FFMA.FTZ R72, R48, c[0x0][0x23c], -R229.reuse ;  /* 0x00008f0030487a23 */ /* 0x100fe200000108e5 */
[----:B------:R-:W-:Y:S01]  /*11790*/  F2FP.PACK_AB R48, R127, R222 ;  /* 0x000000de7f30723e */ /* 0x000fe200000000ff */
[--C-:B------:R-:W-:Y:S02]  /*117a0*/  FFMA.FTZ R71, R44, c[0x0][0x23c], -R229.reuse ;  /* 0x00008f002c477a23 */ /* 0x100fe400000108e5 */
[--C-:B------:R-:W-:Y:S01]  /*117b0*/  FFMA.FTZ R70, R45, c[0x0][0x23c], -R229.reuse ;  /* 0x00008f002d467a23 */ /* 0x100fe200000108e5 */
[----:B------:R-:W-:Y:S01]  /*117c0*/  MUFU.EX2 R78, R78 ;  /* 0x0000004e004e7308 */ /* 0x000fe20000000800 */
[--C-:B------:R-:W-:Y:S01]  /*117d0*/  FFMA.FTZ R62, R25, c[0x0][0x23c], -R229.reuse ;  /* 0x00008f00193e7a23 */ /* 0x100fe200000108e5 */
[----:B-1----:R-:W-:Y:S01]  /*117e0*/  FMNMX.FTZ R106, R106, R4, !PT ;  /* 0x000000046a6a7209 */ /* 0x002fe20007810000 */
[--C-:B------:R-:W-:Y:S01]  /*117f0*/  FFMA.FTZ R224, R224, c[0x0][0x23c], -R229.reuse ;  /* 0x00008f00e0e07a23 */ /* 0x100fe200000108e5 */
[----:B------:R-:W1:Y:S01]  /*11800*/  SHFL.BFLY PT, R4, R105, 0x1, 0x1f ;  /* 0x0c201f0069047f89 */ /* 0x000e6200000e0000 */
[--C-:B------:R-:W-:Y:S01]  /*11810*/  FFMA.FTZ R183, R183, c[0x0][0x23c], -R229.reuse ;  /* 0x00008f00b7b77a23 */ /* 0x100fe200000108e5 */
[C---:B------:R-:W-:Y:S01]  /*11820*/  FSETP.NEU.FTZ.AND P1, PT, R106.reuse, -INF , PT ;  /* 0xff8000006a00780b */ /* 0x040fe20003f3d000 */
[----:B------:R-:W-:Y:S01]  /*11830*/  FMUL.FTZ R220, R106, c[0x0][0x23c] ;  /* 0x00008f006adc7a20 */ /* 0x000fe20000410000 */
[----:B------:R-:W-:Y:S01]  /*11840*/  MUFU.EX2 R77, R77 ;  /* 0x0000004d004d7308 */ /* 0x000fe20000000800 */
[----:B------:R-:W-:-:S02]  /*11850*/  FFMA.FTZ R223, R223, c[0x0][0x23c], -R229 ;  /* 0x00008f00dfdf7a23 */ /* 0x000fc400000108e5 */
[--C-:B------:R-:W-:Y:S01]  /*11860*/  FFMA.FTZ R231, R231, c[0x0][0x23c], -R229.reuse ;  /* 0x00008f00e7e77a23 */ /* 0x100fe200000108e5 */
[----:B------:R-:W-:Y:S01]  /*11870*/  FSEL R220, R220, RZ, P1 ;  /* 0x000000ffdcdc7208 */ /* 0x000fe20000800000 */
[--C-:B------:R-:W-:Y:S02]  /*11880*/  FFMA.FTZ R228, R228, c[0x0][0x23c], -R229.reuse ;  /* 0x00008f00e4e47a23 */ /* 0x100fe400000108e5 */
[----:B------:R-:W-:Y:S01]  /*11890*/  FFMA.FTZ R227, R227, c[0x0][0x23c], -R229 ;  /* 0x00008f00e3e37a23 */ /* 0x000fe200000108e5 */
[----:B------:R-:W-:Y:S01]  /*118a0*/  MUFU.EX2 R76, R76 ;  /* 0x0000004c004c7308 */ /* 0x000fe20000000800 */
[--C-:B------:R-:W-:Y:S02]  /*118b0*/  FFMA.FTZ R179, R165, c[0x0][0x23c], -R220.reuse ;  /* 0x00008f00a5b37a23 */ /* 0x100fe400000108dc */
[--C-:B------:R-:W-:Y:S02]  /*118c0*/  FFMA.FTZ R110, R123, c[0x0][0x23c], -R220.reuse ;  /* 0x00008f007b6e7a23 */ /* 0x100fe400000108dc */
[----:B------:R-:W-:-:S02]  /*118d0*/  FFMA.FTZ R124, R124, c[0x0][0x23c], -R220 ;  /* 0x00008f007c7c7a23 */ /* 0x000fc400000108dc */
[--C-:B------:R-:W-:Y:S01]  /*118e0*/  FFMA.FTZ R117, R172, c[0x0][0x23c], -R220.reuse ;  /* 0x00008f00ac757a23 */ /* 0x100fe200000108dc */
[----:B------:R-:W-:Y:S01]  /*118f0*/  MUFU.EX2 R179, R179 ;  /* 0x000000b300b37308 */ /* 0x000fe20000000800 */
[--C-:B------:R-:W-:Y:S02]  /*11900*/  FFMA.FTZ R109, R175, c[0x0][0x23c], -R220.reuse ;  /* 0x00008f00af6d7a23 */ /* 0x100fe400000108dc */
[--C-:B------:R-:W-:Y:S01]  /*11910*/  FFMA.FTZ R173, R173, c[0x0][0x23c], -R220.reuse ;  /* 0x00008f00adad7a23 */ /* 0x100fe200000108dc */
[----:B-1----:R-:W-:Y:S01]  /*11920*/  FMNMX.FTZ R105, R105, R4, !PT ;  /* 0x0000000469697209 */ /* 0x002fe20007810000 */
[--C-:B------:R-:W-:Y:S01]  /*11930*/  FFMA.FTZ R236, R236, c[0x0][0x23c], -R220.reuse ;  /* 0x00008f00ecec7a23 */ /* 0x100fe200000108dc */
[----:B------:R-:W-:Y:S01]  /*11940*/  FSEL R4, R106, RZ, P1 ;  /* 0x000000ff6a047208 */ /* 0x000fe20000800000 */
[----:B------:R-:W-:Y:S01]  /*11950*/  FFMA.FTZ R237, R237, c[0x0][0x23c], -R220 ;  /* 0x00008f00eded7a23 */ /* 0x000fe200000108dc */
[C---:B------:R-:W-:Y:S01]  /*11960*/  FSETP.NEU.FTZ.AND P0, PT, R105.reuse, -INF , PT ;  /* 0xff8000006900780b */ /* 0x040fe20003f1d000 */
[C---:B------:R-:W-:Y:S01]  /*11970*/  FMUL.FTZ R165, R105.reuse, c[0x0][0x23c] ;  /* 0x00008f0069a57a20 */ /* 0x040fe20000410000 */
[----:B------:R-:W1:Y:S01]  /*11980*/  MUFU.EX2 R124, R124 ;  /* 0x0000007c007c7308 */ /* 0x000e620000000800 */
[----:B------:R-:W-:Y:S01]  /*11990*/  FADD.FTZ R2, R2, -R4 ;  /* 0x8000000402027221 */ /* 0x000fe20000010000 */
[----:B------:R-:W-:Y:S01]  /*119a0*/  FSEL R4, R105, RZ, P0 ;  /* 0x000000ff69047208 */ /* 0x000fe20000000000 */
[----:B------:R-:W-:Y:S01]  /*119b0*/  FFMA.FTZ R238, R238, c[0x0][0x23c], -R220 ;  /* 0x00008f00eeee7a23 */ /* 0x000fe200000108dc */
[----:B------:R-:W-:Y:S01]  /*119c0*/  FSEL R165, R165, RZ, P0 ;  /* 0x000000ffa5a57208 */ /* 0x000fe20000000000 */
[----:B------:R-:W-:-:S02]  /*119d0*/  FMUL.FTZ R2, R2, c[0x0][0x23c] ;  /* 0x00008f0002027a20 */ /* 0x000fc40000410000 */
[----:B------:R-:W-:Y:S01]  /*119e0*/  FADD.FTZ R4, R0, -R4 ;  /* 0x8000000400047221 */ /* 0x000fe20000010000 */
[----:B------:R-:W-:Y:S01]  /*119f0*/  MUFU.EX2 R117, R117 ;  /* 0x0000007500757308 */ /* 0x000fe20000000800 */
[--C-:B------:R-:W-:Y:S02]  /*11a00*/  FFMA.FTZ R123, R166, c[0x0][0x23c], -R165.reuse ;  /* 0x00008f00a67b7a23 */ /* 0x100fe400000108a5 */
[----:B------:R-:W-:Y:S02]  /*11a10*/  FMUL.FTZ R4, R4, c[0x0][0x23c] ;  /* 0x00008f0004047a20 */ /* 0x000fe40000410000 */
[--C-:B------:R-:W-:Y:S02]  /*11a20*/  FFMA.FTZ R164, R164, c[0x0][0x23c], -R165.reuse ;  /* 0x00008f00a4a47a23 */ /* 0x100fe400000108a5 */
[--C-:B------:R-:W-:Y:S01]  /*11a30*/  FFMA.FTZ R116, R167, c[0x0][0x23c], -R165.reuse ;  /* 0x00008f00a7747a23 */ /* 0x100fe200000108a5 */
[----:B------:R2:W3:Y:S01]  /*11a40*/  MUFU.EX2 R166, R4 ;  /* 0x0000000400a67308 */ /* 0x0004e20000000800 */
[--C-:B------:R-:W-:Y:S01]  /*11a50*/  FFMA.FTZ R115, R168, c[0x0][0x23c], -R165.reuse ;  /* 0x00008f00a8737a23 */ /* 0x100fe200000108a5 */
[----:B-1----:R-:W-:Y:S01]  /*11a60*/  F2FP.PACK_AB R20, R124, R179 ;  /* 0x000000b37c14723e */ /* 0x002fe200000000ff */
[----:B------:R-:W-:-:S02]  /*11a70*/  FFMA.FTZ R36, R128, c[0x0][0x23c], -R165 ;  /* 0x00008f0080247a23 */ /* 0x000fc400000108a5 */
[--C-:B------:R-:W-:Y:S02]  /*11a80*/  FFMA.FTZ R0, R169, c[0x0][0x23c], -R220.reuse ;  /* 0x00008f00a9007a23 */ /* 0x100fe400000108dc */
[--C-:B------:R-:W-:Y:S01]  /*11a90*/  FFMA.FTZ R120, R120, c[0x0][0x23c], -R165.reuse ;  /* 0x00008f0078787a23 */ /* 0x100fe200000108a5 */
[----:B------:R-:W1:Y:S01]  /*11aa0*/  MUFU.EX2 R180, R2 ;  /* 0x0000000200b47308 */ /* 0x000e620000000800 */
[--C-:B------:R-:W-:Y:S02]  /*11ab0*/  FFMA.FTZ R121, R121, c[0x0][0x23c], -R165.reuse ;  /* 0x00008f0079797a23 */ /* 0x100fe400000108a5 */
[--C-:B------:R-:W-:Y:S01]  /*11ac0*/  FFMA.FTZ R128, R59, c[0x0][0x23c], -R165.reuse ;  /* 0x00008f003b807a23 */ /* 0x100fe200000108a5 */
[----:B------:R-:W-:Y:S01]  /*11ad0*/  F2FP.PACK_AB R59, R76, R77 ;  /* 0x0000004d4c3b723e */ /* 0x000fe200000000ff */
[--C-:B------:R-:W-:Y:S02]  /*11ae0*/  FFMA.FTZ R172, R53, c[0x0][0x23c], -R165.reuse ;  /* 0x00008f0035ac7a23 */ /* 0x100fe400000108a5 */
[----:B------:R-:W-:Y:S01]  /*11af0*/  FFMA.FTZ R175, R52, c[0x0][0x23c], -R165 ;  /* 0x00008f0034af7a23 */ /* 0x000fe200000108a5 */
[----:B--2---:R-:W2:Y:S01]  /*11b00*/  LDSM.16.MT88.4 R4, [R191+0x4000] ;  /* 0x00400000bf04783b */ /* 0x004ea20000004200 */
[----:B------:R-:W4:Y:S01]  /*11b10*/  MUFU.EX2 R110, R110 ;  /* 0x0000006e006e7308 */ /* 0x000f220000000800 */
[----:B---3--:R-:W-:Y:S01]  /*11b20*/  FMUL.FTZ R11, R159, R166 ;  /* 0x000000a69f0b7220 */ /* 0x008fe20000410000 */
[----:B------:R-:W-:Y:S01]  /*11b30*/  MOV R159, R42 ;  /* 0x0000002a009f7202 */ /* 0x000fe20000000f00 */
[-C--:B------:R-:W-:Y:S01]  /*11b40*/  FMUL.FTZ R14, R154, R166.reuse ;  /* 0x000000a69a0e7220 */ /* 0x080fe20000410000 */
[----:B------:R-:W-:Y:S01]  /*11b50*/  MOV R154, R35 ;  /* 0x00000023009a7202 */ /* 0x000fe20000000f00 */
[----:B------:R-:W-:Y:S01]  /*11b60*/  FMUL.FTZ R10, R158, R166 ;  /* 0x000000a69e0a7220 */ /* 0x000fe20000410000 */
[----:B------:R-:W-:Y:S01]  /*11b70*/  MOV R158, R15 ;  /* 0x0000000f009e7202 */ /* 0x000fe20000000f00 */
[-C--:B-1----:R-:W-:Y:S01]  /*11b80*/  FMUL.FTZ R9, R157, R180.reuse ;  /* 0x000000b49d097220 */ /* 0x082fe20000410000 */
[----:B------:R-:W-:Y:S01]  /*11b90*/  MUFU.EX2 R164, R164 ;  /* 0x000000a400a47308 */ /* 0x000fe20000000800 */
[----:B------:R-:W-:Y:S01]  /*11ba0*/  FMUL.FTZ R13, R153, R180 ;  /* 0x000000b4990d7220 */ /* 0x000fe20000410000 */
[----:B------:R-:W-:Y:S01]  /*11bb0*/  MOV R153, R34 ;  /* 0x0000002200997202 */ /* 0x000fe20000000f00 */
[----:B------:R-:W-:Y:S01]  /*11bc0*/  FMUL.FTZ R12, R152, R180 ;  /* 0x000000b4980c7220 */ /* 0x000fe20000410000 */
[----:B------:R-:W-:Y:S01]  /*11bd0*/  MOV R157, R43 ;  /* 0x0000002b009d7202 */ /* 0x000fe20000000f00 */
[----:B------:R-:W1:Y:S01]  /*11be0*/  LDSM.16.MT88.4 R32, [R192+0x4400] ;  /* 0x00440000c020783b */ /* 0x000e620000004200 */
[----:B------:R-:W-:Y:S01]  /*11bf0*/  FMUL.FTZ R18, R142, R166 ;  /* 0x000000a68e127220 */ /* 0x000fe20000410000 */
[----:B------:R-:W-:Y:S01]  /*11c00*/  MOV R142, R19 ;  /* 0x00000013008e7202 */ /* 0x000fe20000000f00 */
[----:B------:R-:W3:Y:S01]  /*11c10*/  MUFU.EX2 R123, R123 ;  /* 0x0000007b007b7308 */ /* 0x000ee20000000800 */
[----:B------:R-:W5:Y:S01]  /*11c20*/  LDSM.16.MT88.4 R40, [R191+0x4400] ;  /* 0x00440000bf28783b */ /* 0x000f620000004200 */
[----:B----4-:R-:W-:Y:S01]  /*11c30*/  F2FP.PACK_AB R22, R110, R117 ;  /* 0x000000756e16723e */ /* 0x010fe200000000ff */
[----:B------:R-:W-:Y:S01]  /*11c40*/  FMUL.FTZ R8, R156, R180 ;  /* 0x000000b49c087220 */ /* 0x000fe20000410000 */
[----:B------:R-:W-:Y:S01]  /*11c50*/  MOV R156, R46 ;  /* 0x0000002e009c7202 */ /* 0x000fe20000000f00 */
[----:B------:R-:W-:Y:S01]  /*11c60*/  FMUL.FTZ R15, R155, R166 ;  /* 0x000000a69b0f7220 */ /* 0x000fe20000410000 */
[----:B------:R-:W-:Y:S01]  /*11c70*/  MOV R155, R47 ;  /* 0x0000002f009b7202 */ /* 0x000fe20000000f00 */
[----:B------:R-:W-:Y:S01]  /*11c80*/  FMUL.FTZ R17, R141, R180 ;  /* 0x000000b48d117220 */ /* 0x000fe20000410000 */
[----:B------:R-:W-:Y:S01]  /*11c90*/  MUFU.EX2 R116, R116 ;  /* 0x0000007400747308 */ /* 0x000fe20000000800 */
[----:B------:R-:W-:Y:S01]  /*11ca0*/  FMUL.FTZ R19, R143, R166 ;  /* 0x000000a68f137220 */ /* 0x000fe20000410000 */
[----:B------:R-:W-:Y:S01]  /*11cb0*/  MOV R141, R49 ;  /* 0x00000031008d7202 */ /* 0x000fe20000000f00 */
[-C--:B------:R-:W-:Y:S01]  /*11cc0*/  FMUL.FTZ R136, R136, R180.reuse ;  /* 0x000000b488887220 */ /* 0x080fe20000410000 */
[----:B------:R-:W-:Y:S01]  /*11cd0*/  MOV R143, R51 ;  /* 0x00000033008f7202 */ /* 0x000fe20000000f00 */
[----:B------:R-:W-:Y:S01]  /*11ce0*/  FMUL.FTZ R137, R137, R180 ;  /* 0x000000b489897220 */ /* 0x000fe20000410000 */
[----:B------:R-:W-:Y:S01]  /*11cf0*/  F2FP.PACK_AB R49, R125, R221 ;  /* 0x000000dd7d31723e */ /* 0x000fe200000000ff */
[----:B------:R-:W-:Y:S01]  /*11d00*/  FMUL.FTZ R138, R138, R166 ;  /* 0x000000a68a8a7220 */ /* 0x000fe20000410000 */
[----:B------:R-:W4:Y:S01]  /*11d10*/  MUFU.EX2 R115, R115 ;  /* 0x0000007300737308 */ /* 0x000f220000000800 */
[----:B---3--:R-:W-:Y:S01]  /*11d20*/  F2FP.PACK_AB R21, R123, R164 ;  /* 0x000000a47b15723e */ /* 0x008fe200000000ff */
[----:B------:R-:W-:Y:S01]  /*11d30*/  FMUL.FTZ R139, R139, R166 ;  /* 0x000000a68b8b7220 */ /* 0x000fe20000410000 */
[----:B------:R-:W-:Y:S01]  /*11d40*/  F2FP.PACK_AB R51, R112, R118 ;  /* 0x000000767033723e */ /* 0x000fe200000000ff */
[----:B------:R-:W-:-:S02]  /*11d50*/  FFMA.FTZ R2, R170, c[0x0][0x23c], -R220 ;  /* 0x00008f00aa027a23 */ /* 0x000fc400000108dc */
[--C-:B------:R-:W-:Y:S02]  /*11d60*/  FFMA.FTZ R170, R55, c[0x0][0x23c], -R220.reuse ;  /* 0x00008f0037aa7a23 */ /* 0x100fe400000108dc */
[----:B------:R3:W1:Y:S01]  /*11d70*/  MUFU.EX2 R152, R16 ;  /* 0x0000001000987308 */ /* 0x0006620000000800 */
[--C-:B------:R-:W-:Y:S01]  /*11d80*/  FFMA.FTZ R167, R58, c[0x0][0x23c], -R220.reuse ;  /* 0x00008f003aa77a23 */ /* 0x100fe200000108dc */
[----:B------:R-:W-:Y:S01]  /*11d90*/  F2FP.PACK_AB R58, R103, R104 ;  /* 0x00000068673a723e */ /* 0x000fe200000000ff */
[--C-:B------:R-:W-:Y:S01]  /*11da0*/  FFMA.FTZ R168, R57, c[0x0][0x23c], -R220.reuse ;  /* 0x00008f0039a87a23 */ /* 0x100fe200000108dc */
[----:B------:R-:W-:Y:S01]  /*11db0*/  F2FP.PACK_AB R57, R78, R111 ;  /* 0x0000006f4e39723e */ /* 0x000fe200000000ff */
[--C-:B------:R-:W-:Y:S01]  /*11dc0*/  FFMA.FTZ R169, R56, c[0x0][0x23c], -R220.reuse ;  /* 0x00008f0038a97a23 */ /* 0x100fe200000108dc */
[----:B------:R-:W-:Y:S01]  /*11dd0*/  F2FP.PACK_AB R56, R113, R114 ;  /* 0x000000727138723e */ /* 0x000fe200000000ff */
[----:B------:R-:W-:Y:S01]  /*11de0*/  FFMA.FTZ R178, R178, c[0x0][0x23c], -R165 ;  /* 0x00008f00b2b27a23 */ /* 0x000fe200000108a5 */
[----:B----4-:R-:W-:Y:S01]  /*11df0*/  F2FP.PACK_AB R23, R115, R116 ;  /* 0x000000747317723e */ /* 0x010fe200000000ff */
[----:B------:R-:W-:Y:S01]  /*11e00*/  MUFU.EX2 R109, R109 ;  /* 0x0000006d006d7308 */ /* 0x000fe20000000800 */
[----:B------:R-:W-:-:S02]  /*11e10*/  FFMA.FTZ R239, R239, c[0x0][0x23c], -R220 ;  /* 0x00008f00efef7a23 */ /* 0x000fc400000108dc */
[--C-:B------:R-:W-:Y:S02]  /*11e20*/  FFMA.FTZ R248, R248, c[0x0][0x23c], -R165.reuse ;  /* 0x00008f00f8f87a23 */ /* 0x100fe400000108a5 */
[----:B------:R-:W-:Y:S01]  /*11e30*/  FFMA.FTZ R245, R245, c[0x0][0x23c], -R165 ;  /* 0x00008f00f5f57a23 */ /* 0x000fe200000108a5 */
[C---:B------:R-:W-:Y:S01]  /*11e40*/  HMMA.16816.F32 R8, R20.reuse, R28, R8 ;  /* 0x0000001c1408723c */ /* 0x040fe20000001808 */
[----:B---3--:R-:W-:Y:S01]  /*11e50*/  FMUL.FTZ R16, R140, R180 ;  /* 0x000000b48c107220 */ /* 0x008fe20000410000 */
[----:B------:R-:W-:Y:S01]  /*11e60*/  MUFU.EX2 R0, R0 ;  /* 0x0000000000007308 */ /* 0x000fe20000000800 */
[-C--:B-1----:R-:W-:Y:S02]  /*11e70*/  FMUL.FTZ R25, R161, R152.reuse ;  /* 0x00000098a1197220 */ /* 0x082fe40000410000 */
[-C--:B------:R-:W-:Y:S02]  /*11e80*/  FMUL.FTZ R44, R144, R152.reuse ;  /* 0x00000098902c7220 */ /* 0x080fe40000410000 */
[-C--:B------:R-:W-:Y:S01]  /*11e90*/  FMUL.FTZ R45, R145, R152.reuse ;  /* 0x00000098912d7220 */ /* 0x080fe20000410000 */
[----:B------:R-:W-:Y:S01]  /*11ea0*/  HMMA.16816.F32 R12, R20, R30, R12 ;  /* 0x0000001e140c723c */ /* 0x000fe2000000180c */
[-C--:B------:R-:W-:Y:S01]  /*11eb0*/  FMUL.FTZ R148, R148, R152.reuse ;  /* 0x0000009894947220 */ /* 0x080fe20000410000 */
[----:B------:R1:W3:Y:S01]  /*11ec0*/  MUFU.EX2 R140, R24 ;  /* 0x00000018008c7308 */ /* 0x0002e20000000800 */
[----:B------:R-:W-:-:S02]  /*11ed0*/  FMUL.FTZ R149, R149, R152 ;  /* 0x0000009895957220 */ /* 0x000fc40000410000 */
[-C--:B------:R-:W-:Y:S02]  /*11ee0*/  FMUL.FTZ R132, R132, R152.reuse ;  /* 0x0000009884847220 */ /* 0x080fe40000410000 */
[-C--:B------:R-:W-:Y:S01]  /*11ef0*/  FMUL.FTZ R133, R133, R152.reuse ;  /* 0x0000009885857220 */ /* 0x080fe20000410000 */
[C---:B--2---:R-:W-:Y:S01]  /*11f00*/  HMMA.16816.F32 R16, R20.reuse, R4, R16 ;  /* 0x000000041410723c */ /* 0x044fe20000001810 */
[--C-:B------:R-:W-:Y:S01]  /*11f10*/  FFMA.FTZ R249, R249, c[0x0][0x23c], -R165.reuse ;  /* 0x00008f00f9f97a23 */ /* 0x100fe200000108a5 */
[----:B------:R-:W-:Y:S01]  /*11f20*/  MUFU.EX2 R2, R2 ;  /* 0x0000000200027308 */ /* 0x000fe20000000800 */
[----:B------:R-:W-:Y:S02]  /*11f30*/  FFMA.FTZ R243, R243, c[0x0][0x23c], -R165 ;  /* 0x00008f00f3f37a23 */ /* 0x000fe400000108a5 */
[--C-:B------:R-:W-:Y:S02]  /*11f40*/  FFMA.FTZ R242, R242, c[0x0][0x23c], -R220.reuse ;  /* 0x00008f00f2f27a23 */ /* 0x100fe400000108dc */
[--C-:B------:R-:W-:Y:S01]  /*11f50*/  FFMA.FTZ R252, R252, c[0x0][0x23c], -R220.reuse ;  /* 0x00008f00fcfc7a23 */ /* 0x100fe200000108dc */
[----:B------:R-:W-:Y:S01]  /*11f60*/  HMMA.16816.F32 R20, R20, R6, R136 ;  /* 0x000000061414723c */ /* 0x000fe20000001888 */
[----:B------:R-:W-:Y:S01]  /*11f70*/  FFMA.FTZ R251, R251, c[0x0][0x23c], -R220 ;  /* 0x00008f00fbfb7a23 */ /* 0x000fe200000108dc */
[----:B------:R2:W-:Y:S01]  /*11f80*/  MUFU.EX2 R3, R173 ;  /* 0x000000ad00037308 */ /* 0x0005e20000000800 */
[----:B-1----:R-:W-:-:S02]  /*11f90*/  FMUL.FTZ R24, R160, R152 ;  /* 0x00000098a0187220 */ /* 0x002fc40000410000 */
[-C--:B---3--:R-:W-:Y:S02]  /*11fa0*/  FMUL.FTZ R26, R162, R140.reuse ;  /* 0x0000008ca21a7220 */ /* 0x088fe40000410000 */
[-C--:B------:R-:W-:Y:S02]  /*11fb0*/  FMUL.FTZ R27, R163, R140.reuse ;  /* 0x0000008ca31b7220 */ /* 0x080fe40000410000 */
[-C--:B------:R-:W-:Y:S01]  /*11fc0*/  FMUL.FTZ R46, R146, R140.reuse ;  /* 0x0000008c922e7220 */ /* 0x080fe20000410000 */
[----:B------:R-:W-:Y:S01]  /*11fd0*/  MUFU.EX2 R120, R120 ;  /* 0x0000007800787308 */ /* 0x000fe20000000800 */
[-C--:B------:R-:W-:Y:S02]  /*11fe0*/  FMUL.FTZ R47, R147, R140.reuse ;  /* 0x0000008c932f7220 */ /* 0x080fe40000410000 */
[-C--:B------:R-:W-:Y:S01]  /*11ff0*/  FMUL.FTZ R150, R150, R140.reuse ;  /* 0x0000008c96967220 */ /* 0x080fe20000410000 */
[----:B------:R-:W-:Y:S01]  /*12000*/  HMMA.16816.F32 R24, R48, R28, R24 ;  /* 0x0000001c3018723c */ /* 0x000fe20000001818 */
[----:B------:R-:W-:-:S02]  /*12010*/  FMUL.FTZ R151, R151, R140 ;  /* 0x0000008c97977220 */ /* 0x000fc40000410000 */
[-C--:B------:R-:W-:Y:S01]  /*12020*/  FMUL.FTZ R134, R134, R140.reuse ;  /* 0x0000008c86867220 */ /* 0x080fe20000410000 */
[----:B------:R-:W1:Y:S01]  /*12030*/  MUFU.EX2 R36, R36 ;  /* 0x0000002400247308 */ /* 0x000e620000000800 */
[----:B------:R-:W-:Y:S02]  /*12040*/  FMUL.FTZ R135, R135, R140 ;  /* 0x0000008c87877220 */ /* 0x000fe40000410000 */
[--C-:B--2---:R-:W-:Y:S01]  /*12050*/  FFMA.FTZ R173, R54, c[0x0][0x23c], -R165.reuse ;  /* 0x00008f0036ad7a23 */ /* 0x104fe200000108a5 */
[----:B------:R-:W-:Y:S01]  /*12060*/  HMMA.16816.F32 R44, R48, R4, R44 ;  /* 0x00000004302c723c */ /* 0x000fe2000000182c */
[----:B------:R-:W2:Y:S01]  /*12070*/  LDSM.16.MT88.4 R52, [R191+0x4800] ;  /* 0x00480000bf34783b */ /* 0x000ea20000004200 */
[--C-:B------:R-:W-:Y:S02]  /*12080*/  FFMA.FTZ R232, R232, c[0x0][0x23c], -R165.reuse ;  /* 0x00008f00e8e87a23 */ /* 0x100fe400000108a5 */
[----:B------:R-:W-:Y:S01]  /*12090*/  MUFU.EX2 R121, R121 ;  /* 0x0000007900797308 */ /* 0x000fe20000000800 */
[----:B------:R-:W-:-:S02]  /*120a0*/  FFMA.FTZ R235, R235, c[0x0][0x23c], -R165 ;  /* 0x00008f00ebeb7a23 */ /* 0x000fc400000108a5 */
[--C-:B------:R-:W-:Y:S01]  /*120b0*/  FFMA.FTZ R234, R234, c[0x0][0x23c], -R165.reuse ;  /* 0x00008f00eaea7a23 */ /* 0x100fe200000108a5 */
[C---:B------:R-:W-:Y:S01]  /*120c0*/  HMMA.16816.F32 R28, R48.reuse, R30, R148 ;  /* 0x0000001e301c723c */ /* 0x040fe20000001894 */
[----:B------:R-:W-:Y:S01]  /*120d0*/  FFMA.FTZ R233, R233, c[0x0][0x23c], -R165 ;  /* 0x00008f00e9e97a23 */ /* 0x000fe200000108a5 */
[----:B------:R-:W-:Y:S01]  /*120e0*/  LDSM.16.MT88.4 R148, [R192+0x5c00] ;  /* 0x005c0000c094783b */ /* 0x000fe20000004200 */
[----:B------:R-:W-:Y:S01]  /*120f0*/  FFMA.FTZ R152, R244, R152, R222 ;  /* 0x00000098f4987223 */ /* 0x000fe200000100de */
[----:B------:R-:W3:Y:S01]  /*12100*/  MUFU.EX2 R128, R128 ;  /* 0x0000008000807308 */ /* 0x000ee20000000800 */
[----:B------:R-:W-:Y:S02]  /*12110*/  FFMA.FTZ R140, R219, R140, R221 ;  /* 0x0000008cdb8c7223 */ /* 0x000fe400000100dd */
[----:B------:R-:W-:Y:S01]  /*12120*/  FFMA.FTZ R180, R218, R180, R179 ;  /* 0x000000b4dab47223 */ /* 0x000fe200000100b3 */
[----:B------:R-:W-:Y:S01]  /*12130*/  HMMA.16816.F32 R4, R48, R6, R132 ;  /* 0x000000063004723c */ /* 0x000fe20000001884 */
[----:B------:R-:W-:-:S02]  /*12140*/  FFMA.FTZ R164, R213, R166, R164 ;  /* 0x000000a6d5a47223 */ /* 0x000fc400000100a4 */
[----:B------:R-:W-:Y:S01]  /*12150*/  FADD.FTZ R152, R127, R152 ;  /* 0x000000987f987221 */ /* 0x000fe20000010000 */
[----:B------:R-:W-:Y:S01]  /*12160*/  MUFU.EX2 R167, R167 ;  /* 0x000000a700a77308 */ /* 0x000fe20000000800 */
[----:B------:R-:W-:Y:S02]  /*12170*/  FADD.FTZ R140, R125, R140 ;  /* 0x0000008c7d8c7221 */ /* 0x000fe40000010000 */
[----:B------:R-:W-:Y:S01]  /*12180*/  F2FP.PACK_AB R48, R0, R109 ;  /* 0x0000006d0030723e */ /* 0x000fe200000000ff */
[----:B------:R-:W-:Y:S01]  /*12190*/  HMMA.16816.F32 R24, R56, R32, R24 ;  /* 0x000000203818723c */ /* 0x000fe20000001818 */
[----:B-1----:R-:W-:Y:S01]  /*121a0*/  F2FP.PACK_AB R49, R36, R120 ;  /* 0x000000782431723e */ /* 0x002fe200000000ff */
[----:B------:R-:W-:Y:S01]  /*121b0*/  FADD.FTZ R180, R124, R180 ;  /* 0x000000b47cb47221 */ /* 0x000fe20000010000 */
[----:B------:R-:W-:Y:S01]  /*121c0*/  F2FP.PACK_AB R50, R3, R2 ;  /* 0x000000020332723e */ /* 0x000fe200000000ff */
[----:B------:R-:W1:Y:S01]  /*121d0*/  MUFU.EX2 R168, R168 ;  /* 0x000000a800a87308 */ /* 0x000e620000000800 */
[----:B---3--:R-:W-:Y:S01]  /*121e0*/  F2FP.PACK_AB R51, R128, R121 ;  /* 0x000000798033723e */ /* 0x008fe200000000ff */
[----:B------:R-:W-:-:S02]  /*121f0*/  FADD.FTZ R123, R123, R164 ;  /* 0x000000a47b7b7221 */ /* 0x000fc40000010000 */
[----:B-----5:R-:W-:Y:S01]  /*12200*/  HMMA.16816.F32 R44, R56, R40, R44 ;  /* 0x00000028382c723c */ /* 0x020fe2000000182c */
[----:B------:R-:W-:Y:S02]  /*12210*/  FADD.FTZ R126, R126, R152 ;  /* 0x000000987e7e7221 */ /* 0x000fe40000010000 */
[----:B------:R-:W-:Y:S01]  /*12220*/  FADD.FTZ R140, R118, R140 ;  /* 0x0000008c768c7221 */ /* 0x000fe20000010000 */
[----:B------:R-:W-:Y:S01]  /*12230*/  MUFU.EX2 R169, R169 ;  /* 0x000000a900a97308 */ /* 0x000fe20000000800 */
        /* <DEDUP_REMOVED lines=18> */
[----:B------:R-:W-:Y:S02]  /*12360*/  FADD.FTZ R111, R78, R111 ;  /* 0x0000006f4e6f7221 */ /* 0x000fe40000010000 */
[----:B------:R-:W-:Y:S01]  /*12370*/  FFMA.FTZ R40, R143, c[0x0][0x23c], -R165 ;  /* 0x00008f008f287a23 */ /* 0x000fe200000108a5 */
[----:B------:R-:W-:Y:S01]  /*12380*/  HMMA.16816.F32 R20, R48, R42, R20 ;  /* 0x0000002a3014723c */ /* 0x000fe20000001814 */
[----:B------:R-:W3:Y:S01]  /*12390*/  LDSM.16.MT88.4 R48, [R192+0x4800] ;  /* 0x00480000c030783b */ /* 0x000ee20000004200 */
[----:B------:R-:W-:Y:S01]  /*123a0*/  FADD.FTZ R109, R0, R109 ;  /* 0x0000006d006d7221 */ /* 0x000fe20000010000 */
[----:B------:R-:W-:Y:S01]  /*123b0*/  MOV R0, R105 ;  /* 0x0000006900007202 */ /* 0x000fe20000000f00 */
[----:B------:R-:W-:Y:S01]  /*123c0*/  MUFU.EX2 R175, R175 ;  /* 0x000000af00af7308 */ /* 0x000fe20000000800 */
[----:B------:R-:W-:Y:S01]  /*123d0*/  FADD.FTZ R120, R36, R120 ;  /* 0x0000007824787221 */ /* 0x000fe20000010000 */
[----:B------:R-:W-:Y:S01]  /*123e0*/  MOV R36, R108 ;  /* 0x0000006c00247202 */ /* 0x000fe20000000f00 */
[----:B------:R-:W-:Y:S01]  /*123f0*/  FADD.FTZ R113, R104, R113 ;  /* 0x0000007168717221 */ /* 0x000fe20000010000 */
[----:B------:R-:W-:Y:S01]  /*12400*/  HMMA.16816.F32 R28, R56, R34, R28 ;  /* 0x00000022381c723c */ /* 0x000fe2000000181c */
[----:B------:R-:W-:-:S02]  /*12410*/  FADD.FTZ R111, R77, R111 ;  /* 0x0000006f4d6f7221 */ /* 0x000fc40000010000 */
[----:B------:R-:W-:Y:S01]  /*12420*/  FADD.FTZ R109, R2, R109 ;  /* 0x0000006d026d7221 */ /* 0x000fe20000010000 */
[----:B------:R-:W4:Y:S01]  /*12430*/  MUFU.EX2 R178, R178 ;  /* 0x000000b200b27308 */ /* 0x000f220000000800 */
[----:B-1----:R-:W-:Y:S01]  /*12440*/  F2FP.PACK_AB R33, R172, R173 ;  /* 0x000000adac21723e */ /* 0x002fe200000000ff */
[----:B------:R-:W-:Y:S01]  /*12450*/  FADD.FTZ R120, R121, R120 ;  /* 0x0000007879787221 */ /* 0x000fe20000010000 */
[----:B------:R-:W-:Y:S01]  /*12460*/  F2FP.PACK_AB R34, R170, R169 ;  /* 0x000000a9aa22723e */ /* 0x000fe200000000ff */
[----:B------:R-:W-:Y:S01]  /*12470*/  HMMA.16816.F32 R4, R56, R42, R4 ;  /* 0x0000002a3804723c */ /* 0x000fe20000001804 */
[----:B------:R-:W-:Y:S01]  /*12480*/  FADD.FTZ R113, R103, R113 ;  /* 0x0000007167717221 */ /* 0x000fe20000010000 */
[----:B------:R-:W-:Y:S01]  /*12490*/  MOV R2, R106 ;  /* 0x0000006a00027202 */ /* 0x000fe20000000f00 */
[----:B------:R-:W-:Y:S01]  /*124a0*/  FADD.FTZ R111, R76, R111 ;  /* 0x0000006f4c6f7221 */ /* 0x000fe20000010000 */
[----:B------:R-:W1:Y:S01]  /*124b0*/  MUFU.EX2 R75, R75 ;  /* 0x0000004b004b7308 */ /* 0x000e620000000800 */
[----:B------:R-:W-:Y:S01]  /*124c0*/  FADD.FTZ R109, R3, R109 ;  /* 0x0000006d036d7221 */ /* 0x000fe20000010000 */
[----:B------:R-:W-:Y:S01]  /*124d0*/  MOV R3, R107 ;  /* 0x0000006b00037202 */ /* 0x000fe20000000f00 */
[----:B------:R-:W-:Y:S01]  /*124e0*/  FADD.FTZ R120, R128, R120 ;  /* 0x0000007880787221 */ /* 0x000fe20000010000 */
[----:B------:R-:W-:Y:S01]  /*124f0*/  F2FP.PACK_AB R56, R101, R102 ;  /* 0x000000666538723e */ /* 0x000fe200000000ff */
[----:B------:R-:W-:Y:S01]  /*12500*/  FADD.FTZ R113, R102, R113 ;  /* 0x0000007166717221 */ /* 0x000fe20000010000 */
[----:B------:R-:W-:Y:S01]  /*12510*/  F2FP.PACK_AB R58, R99, R100 ;  /* 0x00000064633a723e */ /* 0x000fe200000000ff */
[----:B------:R-:W-:Y:S01]  /*12520*/  FADD.FTZ R109, R167, R109 ;  /* 0x0000006da76d7221 */ /* 0x000fe20000010000 */
[----:B------:R-:W5:Y:S01]  /*12530*/  MUFU.EX2 R74, R74 ;  /* 0x0000004a004a7308 */ /* 0x000f620000000800 */
[----:B----4-:R-:W-:Y:S01]  /*12540*/  F2FP.PACK_AB R35, R178, R175 ;  /* 0x000000afb223723e */ /* 0x010fe200000000ff */
[----:B------:R-:W-:-:S02]  /*12550*/  FADD.FTZ R120, R173, R120 ;  /* 0x00000078ad787221 */ /* 0x000fc40000010000 */
[--C-:B------:R-:W-:Y:S02]  /*12560*/  FFMA.FTZ R250, R250, c[0x0][0x23c], -R220.reuse ;  /* 0x00008f00fafa7a23 */ /* 0x100fe400000108dc */
[--C-:B------:R-:W-:Y:S02]  /*12570*/  FFMA.FTZ R240, R240, c[0x0][0x23c], -R220.reuse ;  /* 0x00008f00f0f07a23 */ /* 0x100fe400000108dc */
[----:B------:R-:W-:Y:S01]  /*12580*/  MUFU.EX2 R73, R73 ;  /* 0x0000004900497308 */ /* 0x000fe20000000800 */
[----:B--2---:R-:W-:Y:S01]  /*12590*/  HMMA.16816.F32 R16, R32, R52, R16 ;  /* 0x000000342010723c */ /* 0x004fe20000001810 */
[----:B-1----:R-:W-:Y:S02]  /*125a0*/  FADD.FTZ R111, R75, R111 ;  /* 0x0000006f4b6f7221 */ /* 0x002fe40000010000 */
[--C-:B------:R-:W-:Y:S02]  /*125b0*/  FFMA.FTZ R241, R241, c[0x0][0x23c], -R220.reuse ;  /* 0x00008f00f1f17a23 */ /* 0x100fe400000108dc */
[----:B------:R-:W-:-:S02]  /*125c0*/  FFMA.FTZ R230, R230, c[0x0][0x23c], -R220 ;  /* 0x00008f00e6e67a23 */ /* 0x000fc400000108dc */
[----:B------:R-:W1:Y:S01]  /*125d0*/  MUFU.EX2 R72, R72 ;  /* 0x0000004800487308 */ /* 0x000e620000000800 */
[C---:B---3--:R-:W-:Y:S01]  /*125e0*/  HMMA.16816.F32 R8, R32.reuse, R48, R8 ;  /* 0x000000302008723c */ /* 0x048fe20000001808 */
[----:B-----5:R-:W-:Y:S01]  /*125f0*/  F2FP.PACK_AB R57, R74, R75 ;  /* 0x0000004b4a39723e */ /* 0x020fe200000000ff */
[--C-:B------:R-:W-:Y:S02]  /*12600*/  FFMA.FTZ R177, R177, c[0x0][0x23c], -R165.reuse ;  /* 0x00008f00b1b17a23 */ /* 0x100fe400000108a5 */
[--C-:B------:R-:W-:Y:S02]  /*12610*/  FFMA.FTZ R176, R176, c[0x0][0x23c], -R165.reuse ;  /* 0x00008f00b0b07a23 */ /* 0x100fe400000108a5 */
[--C-:B------:R-:W-:Y:S01]  /*12620*/  FFMA.FTZ R174, R174, c[0x0][0x23c], -R165.reuse ;  /* 0x00008f00aeae7a23 */ /* 0x100fe200000108a5 */
[----:B------:R2:W-:Y:S01]  /*12630*/  MUFU.EX2 R132, R40 ;  /* 0x0000002800847308 */ /* 0x0005e20000000800 */
[----:B------:R-:W-:Y:S01]  /*12640*/  HMMA.16816.F32 R12, R32, R50, R12 ;  /* 0x00000032200c723c */ /* 0x000fe2000000180c */
[----:B------:R-:W-:-:S02]  /*12650*/  FFMA.FTZ R171, R171, c[0x0][0x23c], -R165 ;  /* 0x00008f00abab7a23 */ /* 0x000fc400000108a5 */
[----:B------:R-:W-:Y:S02]  /*12660*/  FADD.FTZ R113, R101, R113 ;  /* 0x0000007165717221 */ /* 0x000fe40000010000 */
[----:B------:R-:W-:Y:S01]  /*12670*/  FADD.FTZ R111, R74, R111 ;  /* 0x0000006f4a6f7221 */ /* 0x000fe20000010000 */
[----:B-1----:R-:W-:Y:S02]  /*12680*/  F2FP.PACK_AB R59, R72, R73 ;  /* 0x00000049483b723e */ /* 0x002fe400000000ff */
[----:B------:R-:W-:Y:S01]  /*12690*/  HMMA.16816.F32 R20, R32, R54, R20 ;  /* 0x000000362014723c */ /* 0x000fe20000001814 */
[----:B------:R-:W1:Y:S01]  /*126a0*/  LDSM.16.MT88.4 R32, [R192+0x4c00] ;  /* 0x004c0000c020783b */ /* 0x000e620000004200 */
[----:B------:R-:W3:Y:S01]  /*126b0*/  MUFU.EX2 R236, R236 ;  /* 0x000000ec00ec7308 */ /* 0x000ee20000000800 */
[----:B------:R-:W-:Y:S02]  /*126c0*/  FADD.FTZ R109, R168, R109 ;  /* 0x0000006da86d7221 */ /* 0x000fe40000010000 */
[----:B------:R-:W-:Y:S01]  /*126d0*/  FADD.FTZ R120, R172, R120 ;  /* 0x00000078ac787221 */ /* 0x000fe20000010000 */
[----:B--2---:R-:W2:Y:S02]  /*126e0*/  LDSM.16.MT88.4 R40, [R191+0x4c00] ;  /* 0x004c0000bf28783b */ /* 0x004ea40000004200 */
[----:B------:R-:W-:Y:S01]  /*126f0*/  HMMA.16816.F32 R24, R56, R48, R24 ;  /* 0x000000303818723c */ /* 0x000fe20000001818 */
[----:B------:R-:W-:Y:S01]  /*12700*/  FADD.FTZ R113, R100, R113 ;  /* 0x0000007164717221 */ /* 0x000fe20000010000 */
[----:B------:R-:W4:Y:S01]  /*12710*/  MUFU.EX2 R237, R237 ;  /* 0x000000ed00ed7308 */ /* 0x000f220000000800 */
[----:B------:R-:W-:-:S02]  /*12720*/  FADD.FTZ R111, R73, R111 ;  /* 0x0000006f496f7221 */ /* 0x000fc40000010000 */
[----:B------:R-:W-:Y:S02]  /*12730*/  FADD.FTZ R109, R169, R109 ;  /* 0x0000006da96d7221 */ /* 0x000fe40000010000 */
[----:B------:R-:W-:Y:S01]  /*12740*/  FFMA.FTZ R48, R142, c[0x0][0x23c], -R165 ;  /* 0x00008f008e307a23 */ /* 0x000fe200000108a5 */
[C---:B------:R-:W-:Y:S01]  /*12750*/  HMMA.16816.F32 R44, R56.reuse, R52, R44 ;  /* 0x00000034382c723c */ /* 0x040fe2000000182c */
[----:B------:R-:W-:Y:S01]  /*12760*/  FADD.FTZ R120, R175, R120 ;  /* 0x00000078af787221 */ /* 0x000fe20000010000 */
[----:B------:R-:W-:Y:S01]  /*12770*/  MUFU.EX2 R238, R238 ;  /* 0x000000ee00ee7308 */ /* 0x000fe20000000800 */
[----:B------:R-:W-:Y:S02]  /*12780*/  FADD.FTZ R113, R99, R113 ;  /* 0x0000007163717221 */ /* 0x000fe40000010000 */
[----:B------:R-:W-:Y:S02]  /*12790*/  FADD.FTZ R111, R72, R111 ;  /* 0x0000006f486f7221 */ /* 0x000fe40000010000 */
[----:B------:R-:W-:Y:S01]  /*127a0*/  FFMA.FTZ R52, R154, c[0x0][0x23c], -R220 ;  /* 0x00008f009a347a23 */ /* 0x000fe200000108dc */
[----:B------:R-:W-:Y:S01]  /*127b0*/  HMMA.16816.F32 R28, R56, R50, R28 ;  /* 0x00000032381c723c */ /* 0x000fe2000000181c */
[----:B------:R-:W-:Y:S01]  /*127c0*/  FADD.FTZ R109, R170, R109 ;  /* 0x0000006daa6d7221 */ /* 0x000fe20000010000 */
[----:B------:R-:W5:Y:S01]  /*127d0*/  MUFU.EX2 R239, R239 ;  /* 0x000000ef00ef7308 */ /* 0x000f620000000800 */
[----:B------:R-:W-:-:S02]  /*127e0*/  FADD.FTZ R120, R178, R120 ;  /* 0x00000078b2787221 */ /* 0x000fc40000010000 */
[----:B------:R-:W-:Y:S02]  /*127f0*/  FADD.FTZ R113, R98, R113 ;  /* 0x0000007162717221 */ /* 0x000fe40000010000 */
[----:B---3--:R-:W-:Y:S01]  /*12800*/  FADD.FTZ R109, R236, R109 ;  /* 0x0000006dec6d7221 */ /* 0x008fe20000010000 */
[----:B------:R-:W-:Y:S01]  /*12810*/  HMMA.16816.F32 R4, R56, R54, R4 ;  /* 0x000000363804723c */ /* 0x000fe20000001804 */
[----:B------:R-:W-:Y:S01]  /*12820*/  FADD.FTZ R113, R97, R113 ;  /* 0x0000007161717221 */ /* 0x000fe20000010000 */
[----:B------:R-:W3:Y:S01]  /*12830*/  MUFU.EX2 R248, R248 ;  /* 0x000000f800f87308 */ /* 0x000ee20000000800 */
[----:B----4-:R-:W-:Y:S02]  /*12840*/  FADD.FTZ R109, R237, R109 ;  /* 0x0000006ded6d7221 */ /* 0x010fe40000010000 */
[----:B------:R-:W-:Y:S02]  /*12850*/  FFMA.FTZ R182, R182, c[0x0][0x23c], -R220 ;  /* 0x00008f00b6b67a23 */ /* 0x000fe400000108dc */
[----:B------:R-:W-:Y:S01]  /*12860*/  F2FP.PACK_AB R56, R97, R98 ;  /* 0x000000626138723e */ /* 0x000fe200000000ff */
[----:B------:R-:W-:Y:S01]  /*12870*/  FADD.FTZ R113, R96, R113 ;  /* 0x0000007160717221 */ /* 0x000fe20000010000 */
[----:B------:R-:W-:Y:S01]  /*12880*/  F2FP.PACK_AB R58, R95, R96 ;  /* 0x000000605f3a723e */ /* 0x000fe200000000ff */
[----:B------:R-:W4:Y:S01]  /*12890*/  MUFU.EX2 R245, R245 ;  /* 0x000000f500f57308 */ /* 0x000f220000000800 */
[----:B-----5:R-:W-:Y:S01]  /*128a0*/  F2FP.PACK_AB R50, R239, R238 ;  /* 0x000000eeef32723e */ /* 0x020fe200000000ff */
[----:B------:R-:W-:-:S02]  /*128b0*/  FADD.FTZ R109, R238, R109 ;  /* 0x0000006dee6d7221 */ /* 0x000fc40000010000 */
[----:B------:R-:W-:Y:S02]  /*128c0*/  FADD.FTZ R113, R95, R113 ;  /* 0x000000715f717221 */ /* 0x000fe40000010000 */
[----:B------:R-:W-:Y:S02]  /*128d0*/  FADD.FTZ R109, R239, R109 ;  /* 0x0000006def6d7221 */ /* 0x000fe40000010000 */
[----:B------:R5:W1:Y:S01]  /*128e0*/  MUFU.EX2 R133, R48 ;  /* 0x0000003000857308 */ /* 0x000a620000000800 */
[----:B---3--:R-:W-:Y:S02]  /*128f0*/  FADD.FTZ R120, R248, R120 ;  /* 0x00000078f8787221 */ /* 0x008fe40000010000 */
[--C-:B------:R-:W-:Y:S02]  /*12900*/  FFMA.FTZ R226, R226, c[0x0][0x23c], -R220.reuse ;  /* 0x00008f00e2e27a23 */ /* 0x100fe400000108dc */
[--C-:B------:R-:W-:Y:S02]  /*12910*/  FFMA.FTZ R225, R225, c[0x0][0x23c], -R220.reuse ;  /* 0x00008f00e1e17a23 */ /* 0x100fe400000108dc */
[----:B------:R-:W-:Y:S01]  /*12920*/  FFMA.FTZ R181, R181, c[0x0][0x23c], -R220 ;  /* 0x00008f00b5b57a23 */ /* 0x000fe200000108dc */
[----:B------:R3:W2:Y:S01]  /*12930*/  MUFU.EX2 R136, R52 ;  /* 0x0000003400887308 */ /* 0x0006a20000000800 */
[C---:B----4-:R-:W-:Y:S01]  /*12940*/  F2FP.PACK_AB R49, R245.reuse, R248 ;  /* 0x000000f8f531723e */ /* 0x050fe200000000ff */
[----:B------:R-:W-:-:S02]  /*12950*/  FADD.FTZ R120, R245, R120 ;  /* 0x00000078f5787221 */ /* 0x000fc40000010000 */
[--C-:B------:R-:W-:Y:S02]  /*12960*/  FFMA.FTZ R130, R130, c[0x0][0x23c], -R165.reuse ;  /* 0x00008f0082827a23 */ /* 0x100fe400000108a5 */
[----:B------:R-:W-:Y:S02]  /*12970*/  FFMA.FTZ R129, R129, c[0x0][0x23c], -R165 ;  /* 0x00008f0081817a23 */ /* 0x000fe400000108a5 */
[----:B-----5:R-:W-:Y:S01]  /*12980*/  FFMA.FTZ R48, R141, c[0x0][0x23c], -R229 ;  /* 0x00008f008d307a23 */ /* 0x020fe200000108e5 */
[----:B-1----:R-:W-:Y:S01]  /*12990*/  F2FP.PACK_AB R51, R133, R132 ;  /* 0x000000848533723e */ /* 0x002fe200000000ff */
[----:B------:R-:W1:Y:S01]  /*129a0*/  MUFU.EX2 R71, R71 ;  /* 0x0000004700477308 */ /* 0x000e620000000800 */
[----:B---3--:R-:W-:Y:S01]  /*129b0*/  FFMA.FTZ R52, R153, c[0x0][0x23c], -R220 ;  /* 0x00008f0099347a23 */ /* 0x008fe200000108dc */
[----:B--2---:R-:W-:-:S06]  /*129c0*/  MOV R219, R136 ;  /* 0x0000008800db7202 */ /* 0x004fcc0000000f00 */
[----:B------:R2:W3:Y:S08]  /*129d0*/  MUFU.EX2 R142, R48 ;  /* 0x00000030008e7308 */ /* 0x0004f00000000800 */
[----:B------:R4:W5:Y:S01]  /*129e0*/  MUFU.EX2 R138, R52 ;  /* 0x00000034008a7308 */ /* 0x0009620000000800 */
[----:B-1----:R-:W-:Y:S02]  /*129f0*/  FADD.FTZ R111, R71, R111 ;  /* 0x0000006f476f7221 */ /* 0x002fe40000010000 */
[----:B--2---:R-:W-:-:S05]  /*12a00*/  FFMA.FTZ R48, R155, c[0x0][0x23c], -R220 ;  /* 0x00008f009b307a23 */ /* 0x004fca00000108dc */
[----:B------:R-:W1:Y:S01]  /*12a10*/  MUFU.EX2 R70, R70 ;  /* 0x0000004600467308 */ /* 0x000e620000000800 */
[----:B---3--:R-:W-:Y:S01]  /*12a20*/  MOV R229, R142 ;  /* 0x0000008e00e57202 */ /* 0x008fe20000000f00 */
[----:B----4-:R-:W-:-:S06]  /*12a30*/  FFMA.FTZ R52, R159, c[0x0][0x23c], -R220 ;  /* 0x00008f009f347a23 */ /* 0x010fcc00000108dc */
[----:B------:R2:W-:Y:S01]  /*12a40*/  MUFU.EX2 R134, R48 ;  /* 0x0000003000867308 */ /* 0x0005e20000000800 */
[----:B-----5:R-:W-:-:S07]  /*12a50*/  MOV R244, R138 ;  /* 0x0000008a00f47202 */ /* 0x020fce0000000f00 */
[----:B------:R3:W4:Y:S01]  /*12a60*/  MUFU.EX2 R139, R52 ;  /* 0x00000034008b7308 */ /* 0x0007220000000800 */
[C---:B-1----:R-:W-:Y:S01]  /*12a70*/  F2FP.PACK_AB R57, R70.reuse, R71 ;  /* 0x000000474639723e */ /* 0x042fe200000000ff */
[----:B------:R-:W-:Y:S01]  /*12a80*/  FADD.FTZ R111, R70, R111 ;  /* 0x0000006f466f7221 */ /* 0x000fe20000010000 */
[----:B--2---:R-:W-:-:S05]  /*12a90*/  F2FP.PACK_AB R48, R237, R236 ;  /* 0x000000eced30723e */ /* 0x004fca00000000ff */
[----:B------:R-:W1:Y:S02]  /*12aa0*/  MUFU.EX2 R69, R69 ;  /* 0x0000004500457308 */ /* 0x000e640000000800 */
[----:B------:R-:W-:Y:S01]  /*12ab0*/  HMMA.16816.F32 R8, R48, R32, R8 ;  /* 0x000000203008723c */ /* 0x000fe20000001808 */
[----:B---3--:R-:W-:-:S05]  /*12ac0*/  FFMA.FTZ R52, R158, c[0x0][0x23c], -R165 ;  /* 0x00008f009e347a23 */ /* 0x008fca00000108a5 */
[----:B------:R-:W2:Y:S01]  /*12ad0*/  MUFU.EX2 R68, R68 ;  /* 0x0000004400447308 */ /* 0x000ea20000000800 */
[----:B----4-:R-:W-:Y:S01]  /*12ae0*/  MOV R222, R139 ;  /* 0x0000008b00de7202 */ /* 0x010fe20000000f00 */
[C---:B------:R-:W-:Y:S06]  /*12af0*/  HMMA.16816.F32 R12, R48.reuse, R34, R12 ;  /* 0x00000022300c723c */ /* 0x040fec000000180c */
[----:B------:R3:W-:Y:S01]  /*12b00*/  MUFU.EX2 R135, R52 ;  /* 0x0000003400877308 */ /* 0x0007e20000000800 */
[----:B-1----:R-:W-:Y:S01]  /*12b10*/  FADD.FTZ R111, R69, R111 ;  /* 0x0000006f456f7221 */ /* 0x002fe20000010000 */
[C---:B------:R-:W-:Y:S06]  /*12b20*/  HMMA.16816.F32 R16, R48.reuse, R40, R16 ;  /* 0x000000283010723c */ /* 0x040fec0000001810 */
[----:B------:R-:W-:Y:S01]  /*12b30*/  MUFU.EX2 R249, R249 ;  /* 0x000000f900f97308 */ /* 0x000fe20000000800 */
[C---:B--2---:R-:W-:Y:S01]  /*12b40*/  F2FP.PACK_AB R59, R68.reuse, R69 ;  /* 0x00000045443b723e */ /* 0x044fe200000000ff */
[----:B------:R-:W-:Y:S01]  /*12b50*/  FADD.FTZ R111, R68, R111 ;  /* 0x0000006f446f7221 */ /* 0x000fe20000010000 */
[----:B------:R-:W-:Y:S01]  /*12b60*/  HMMA.16816.F32 R20, R48, R42, R20 ;  /* 0x0000002a3014723c */ /* 0x000fe20000001814 */
[----:B------:R-:W1:Y:S01]  /*12b70*/  LDSM.16.MT88.4 R48, [R192+0x5000] ;  /* 0x00500000c030783b */ /* 0x000e620000004200 */
[----:B---3--:R-:W-:-:S03]  /*12b80*/  FFMA.FTZ R52, R157, c[0x0][0x23c], -R165 ;  /* 0x00008f009d347a23 */ /* 0x008fc600000108a5 */
[----:B------:R-:W2:Y:S03]  /*12b90*/  MUFU.EX2 R243, R243 ;  /* 0x000000f300f37308 */ /* 0x000ea60000000800 */
[C---:B------:R-:W-:Y:S05]  /*12ba0*/  HMMA.16816.F32 R24, R56.reuse, R32, R24 ;  /* 0x000000203818723c */ /* 0x040fea0000001818 */
[----:B------:R3:W4:Y:S02]  /*12bb0*/  MUFU.EX2 R137, R52 ;  /* 0x0000003400897308 */ /* 0x0007240000000800 */
[----:B------:R-:W-:Y:S01]  /*12bc0*/  FFMA.FTZ R32, R156, c[0x0][0x23c], -R220 ;  /* 0x00008f009c207a23 */ /* 0x000fe200000108dc */
[C---:B------:R-:W-:Y:S05]  /*12bd0*/  HMMA.16816.F32 R28, R56.reuse, R34, R28 ;  /* 0x00000022381c723c */ /* 0x040fea000000181c */
[----:B------:R5:W5:Y:S02]  /*12be0*/  MUFU.EX2 R141, R32 ;  /* 0x00000020008d7308 */ /* 0x000b640000000800 */
[----:B------:R-:W-:Y:S01]  /*12bf0*/  F2FP.PACK_AB R34, R139, R138 ;  /* 0x0000008a8b22723e */ /* 0x000fe200000000ff */
[----:B------:R-:W-:Y:S01]  /*12c00*/  HMMA.16816.F32 R44, R56, R40, R44 ;  /* 0x00000028382c723c */ /* 0x000fe2000000182c */
[----:B--2---:R-:W-:Y:S01]  /*12c10*/  F2FP.PACK_AB R35, R243, R249 ;  /* 0x000000f9f323723e */ /* 0x004fe200000000ff */
[----:B---3--:R-:W2:Y:S01]  /*12c20*/  LDSM.16.MT88.4 R52, [R191+0x5000] ;  /* 0x00500000bf34783b */ /* 0x008ea20000004200 */
[----:B----4-:R-:W-:-:S02]  /*12c30*/  F2FP.PACK_AB R33, R137, R135 ;  /* 0x000000878921723e */ /* 0x010fc400000000ff */
[----:B------:R-:W3:Y:S01]  /*12c40*/  MUFU.EX2 R94, R94 ;  /* 0x0000005e005e7308 */ /* 0x000ee20000000800 */
[----:B------:R-:W-:Y:S02]  /*12c50*/  MOV R221, R137 ;  /* 0x0000008900dd7202 */ /* 0x000fe40000000f00 */
[----:B------:R-:W-:Y:S01]  /*12c60*/  HMMA.16816.F32 R4, R56, R42, R4 ;  /* 0x0000002a3804723c */ /* 0x000fe20000001804 */
[----:B------:R-:W-:Y:S01]  /*12c70*/  LDSM.16.MT88.4 R40, [R191+0x5400] ;  /* 0x00540000bf28783b */ /* 0x000fe20000004200 */
[----:B-----5:R-:W-:-:S03]  /*12c80*/  F2FP.PACK_AB R32, R136, R134 ;  /* 0x000000868820723e */ /* 0x020fc600000000ff */
[----:B------:R-:W4:Y:S01]  /*12c90*/  MUFU.EX2 R93, R93 ;  /* 0x0000005d005d7308 */ /* 0x000f220000000800 */
[----:B------:R-:W-:-:S03]  /*12ca0*/  MOV R220, R141 ;  /* 0x0000008d00dc7202 */ /* 0x000fc60000000f00 */
[----:B-1----:R-:W-:Y:S04]  /*12cb0*/  HMMA.16816.F32 R8, R32, R48, R8 ;  /* 0x000000302008723c */ /* 0x002fe80000001808 */
[----:B------:R-:W1:Y:S01]  /*12cc0*/  MUFU.EX2 R92, R92 ;  /* 0x0000005c005c7308 */ /* 0x000e620000000800 */
[----:B---3--:R-:W-:-:S03]  /*12cd0*/  FADD.FTZ R113, R94, R113 ;  /* 0x000000715e717221 */ /* 0x008fc60000010000 */
[----:B------:R-:W-:Y:S04]  /*12ce0*/  HMMA.16816.F32 R12, R32, R50, R12 ;  /* 0x00000032200c723c */ /* 0x000fe8000000180c */
[----:B------:R-:W3:Y:S01]  /*12cf0*/  MUFU.EX2 R91, R91 ;  /* 0x0000005b005b7308 */ /* 0x000ee20000000800 */
[C---:B----4-:R-:W-:Y:S01]  /*12d00*/  F2FP.PACK_AB R56, R93.reuse, R94 ;  /* 0x0000005e5d38723e */ /* 0x050fe200000000ff */
[----:B------:R-:W-:-:S06]  /*12d10*/  FADD.FTZ R113, R93, R113 ;  /* 0x000000715d717221 */ /* 0x000fcc0000010000 */
[----:B------:R-:W4:Y:S01]  /*12d20*/  MUFU.EX2 R67, R67 ;  /* 0x0000004300437308 */ /* 0x000f220000000800 */
[----:B-1----:R-:W-:Y:S01]  /*12d30*/  FADD.FTZ R113, R92, R113 ;  /* 0x000000715c717221 */ /* 0x002fe20000010000 */
[C---:B--2---:R-:W-:Y:S06]  /*12d40*/  HMMA.16816.F32 R16, R32.reuse, R52, R16 ;  /* 0x000000342010723c */ /* 0x044fec0000001810 */
[----:B------:R-:W1:Y:S01]  /*12d50*/  MUFU.EX2 R66, R66 ;  /* 0x0000004200427308 */ /* 0x000e620000000800 */
[C---:B---3--:R-:W-:Y:S01]  /*12d60*/  F2FP.PACK_AB R58, R91.reuse, R92 ;  /* 0x0000005c5b3a723e */ /* 0x048fe200000000ff */
[----:B------:R-:W-:Y:S01]  /*12d70*/  FADD.FTZ R113, R91, R113 ;  /* 0x000000715b717221 */ /* 0x000fe20000010000 */
[----:B------:R-:W-:Y:S01]  /*12d80*/  HMMA.16816.F32 R20, R32, R54, R20 ;  /* 0x000000362014723c */ /* 0x000fe20000001814 */
[----:B------:R-:W2:Y:S04]  /*12d90*/  LDSM.16.MT88.4 R32, [R192+0x5400] ;  /* 0x00540000c020783b */ /* 0x000ea80000004200 */
[----:B------:R-:W3:Y:S01]  /*12da0*/  MUFU.EX2 R65, R65 ;  /* 0x0000004100417308 */ /* 0x000ee20000000800 */
[----:B----4-:R-:W-:-:S07]  /*12db0*/  FADD.FTZ R111, R67, R111 ;  /* 0x0000006f436f7221 */ /* 0x010fce0000010000 */
[----:B------:R-:W4:Y:S01]  /*12dc0*/  MUFU.EX2 R64, R64 ;  /* 0x0000004000407308 */ /* 0x000f220000000800 */
[C---:B-1----:R-:W-:Y:S01]  /*12dd0*/  F2FP.PACK_AB R57, R66.reuse, R67 ;  /* 0x000000434239723e */ /* 0x042fe200000000ff */
[----:B------:R-:W-:-:S06]  /*12de0*/  FADD.FTZ R111, R66, R111 ;  /* 0x0000006f426f7221 */ /* 0x000fcc0000010000 */
[----:B------:R-:W1:Y:S01]  /*12df0*/  MUFU.EX2 R242, R242 ;  /* 0x000000f200f27308 */ /* 0x000e620000000800 */
[----:B---3--:R-:W-:-:S07]  /*12e00*/  FADD.FTZ R111, R65, R111 ;  /* 0x0000006f416f7221 */ /* 0x008fce0000010000 */
[----:B------:R-:W-:Y:S01]  /*12e10*/  MUFU.EX2 R252, R252 ;  /* 0x000000fc00fc7308 */ /* 0x000fe20000000800 */
[C---:B----4-:R-:W-:Y:S01]  /*12e20*/  F2FP.PACK_AB R59, R64.reuse, R65 ;  /* 0x00000041403b723e */ /* 0x050fe200000000ff */
[----:B------:R-:W-:-:S06]  /*12e30*/  FADD.FTZ R111, R64, R111 ;  /* 0x0000006f406f7221 */ /* 0x000fcc0000010000 */
[----:B------:R-:W3:Y:S01]  /*12e40*/  MUFU.EX2 R251, R251 ;  /* 0x000000fb00fb7308 */ /* 0x000ee20000000800 */
[C---:B------:R-:W-:Y:S07]  /*12e50*/  HMMA.16816.F32 R44, R56.reuse, R52, R44 ;  /* 0x00000034382c723c */ /* 0x040fee000000182c */
[----:B------:R-:W-:Y:S01]  /*12e60*/  MUFU.EX2 R232, R232 ;  /* 0x000000e800e87308 */ /* 0x000fe20000000800 */
[----:B------:R-:W-:Y:S01]  /*12e70*/  HMMA.16816.F32 R4, R56, R54, R4 ;  /* 0x000000363804723c */ /* 0x000fe20000001804 */
[----:B-1----:R-:W-:-:S06]  /*12e80*/  F2FP.PACK_AB R52, R141, R242 ;  /* 0x000000f28d34723e */ /* 0x002fcc00000000ff */
[----:B------:R-:W1:Y:S01]  /*12e90*/  MUFU.EX2 R235, R235 ;  /* 0x000000eb00eb7308 */ /* 0x000e620000000800 */
[----:B---3--:R-:W-:Y:S01]  /*12ea0*/  F2FP.PACK_AB R54, R251, R252 ;  /* 0x000000fcfb36723e */ /* 0x008fe200000000ff */
[C---:B------:R-:W-:Y:S06]  /*12eb0*/  HMMA.16816.F32 R24, R56.reuse, R48, R24 ;  /* 0x000000303818723c */ /* 0x040fec0000001818 */
[----:B------:R-:W-:Y:S02]  /*12ec0*/  MUFU.EX2 R234, R234 ;  /* 0x000000ea00ea7308 */ /* 0x000fe40000000800 */
[----:B------:R-:W-:Y:S01]  /*12ed0*/  HMMA.16816.F32 R28, R56, R50, R28 ;  /* 0x00000032381c723c */ /* 0x000fe2000000181c */
[----:B------:R-:W3:Y:S05]  /*12ee0*/  LDSM.16.MT88.4 R48, [R192+0x5800] ;  /* 0x00580000c030783b */ /* 0x000eea0000004200 */
[----:B------:R-:W4:Y:S01]  /*12ef0*/  MUFU.EX2 R233, R233 ;  /* 0x000000e900e97308 */ /* 0x000f220000000800 */
[----:B-1----:R-:W-:-:S07]  /*12f00*/  F2FP.PACK_AB R53, R235, R232 ;  /* 0x000000e8eb35723e */ /* 0x002fce00000000ff */
[----:B------:R-:W1:Y:S01]  /*12f10*/  MUFU.EX2 R90, R90 ;  /* 0x0000005a005a7308 */ /* 0x000e620000000800 */
[----:B----4-:R-:W-:-:S07]  /*12f20*/  F2FP.PACK_AB R55, R233, R234 ;  /* 0x000000eae937723e */ /* 0x010fce00000000ff */
[----:B------:R-:W4:Y:S01]  /*12f30*/  MUFU.EX2 R89, R89 ;  /* 0x0000005900597308 */ /* 0x000f220000000800 */
[----:B--2---:R-:W-:Y:S01]  /*12f40*/  HMMA.16816.F32 R8, R52, R32, R8 ;  /* 0x000000203408723c */ /* 0x004fe20000001808 */
[----:B-1----:R-:W-:-:S06]  /*12f50*/  FADD.FTZ R113, R90, R113 ;  /* 0x000000715a717221 */ /* 0x002fcc0000010000 */
[----:B------:R-:W1:Y:S01]  /*12f60*/  MUFU.EX2 R88, R88 ;  /* 0x0000005800587308 */ /* 0x000e620000000800 */
[C---:B------:R-:W-:Y:S07]  /*12f70*/  HMMA.16816.F32 R12, R52.reuse, R34, R12 ;  /* 0x00000022340c723c */ /* 0x040fee000000180c */
[----:B------:R-:W2:Y:S01]  /*12f80*/  MUFU.EX2 R87, R87 ;  /* 0x0000005700577308 */ /* 0x000ea20000000800 */
[C---:B----4-:R-:W-:Y:S01]  /*12f90*/  F2FP.PACK_AB R56, R89.reuse, R90 ;  /* 0x0000005a5938723e */ /* 0x050fe200000000ff */
[----:B------:R-:W-:Y:S01]  /*12fa0*/  FADD.FTZ R113, R89, R113 ;  /* 0x0000007159717221 */ /* 0x000fe20000010000 */
[----:B------:R-:W-:Y:S05]  /*12fb0*/  HMMA.16816.F32 R16, R52, R40, R16 ;  /* 0x000000283410723c */ /* 0x000fea0000001810 */
[----:B------:R-:W4:Y:S01]  /*12fc0*/  MUFU.EX2 R63, R63 ;  /* 0x0000003f003f7308 */ /* 0x000f220000000800 */
[----:B-1----:R-:W-:-:S02]  /*12fd0*/  FADD.FTZ R113, R88, R113 ;  /* 0x0000007158717221 */ /* 0x002fc40000010000 */
[----:B------:R-:W-:Y:S01]  /*12fe0*/  HMMA.16816.F32 R20, R52, R42, R20 ;  /* 0x0000002a3414723c */ /* 0x000fe20000001814 */
[----:B------:R-:W1:Y:S04]  /*12ff0*/  LDSM.16.MT88.4 R52, [R191+0x5800] ;  /* 0x00580000bf34783b */ /* 0x000e680000004200 */
[----:B------:R-:W5:Y:S01]  /*13000*/  MUFU.EX2 R62, R62 ;  /* 0x0000003e003e7308 */ /* 0x000f620000000800 */
[C---:B--2---:R-:W-:Y:S01]  /*13010*/  F2FP.PACK_AB R58, R87.reuse, R88 ;  /* 0x00000058573a723e */ /* 0x044fe200000000ff */
[----:B------:R-:W-:-:S06]  /*13020*/  FADD.FTZ R113, R87, R113 ;  /* 0x0000007157717221 */ /* 0x000fcc0000010000 */
[----:B------:R-:W2:Y:S01]  /*13030*/  MUFU.EX2 R61, R61 ;  /* 0x0000003d003d7308 */ /* 0x000ea20000000800 */
[----:B----4-:R-:W-:-:S07]  /*13040*/  FADD.FTZ R111, R63, R111 ;  /* 0x0000006f3f6f7221 */ /* 0x010fce0000010000 */
[----:B------:R-:W4:Y:S01]  /*13050*/  MUFU.EX2 R60, R60 ;  /* 0x0000003c003c7308 */ /* 0x000f220000000800 */
[C---:B-----5:R-:W-:Y:S01]  /*13060*/  F2FP.PACK_AB R57, R62.reuse, R63 ;  /* 0x0000003f3e39723e */ /* 0x060fe200000000ff */
[----:B------:R-:W-:-:S06]  /*13070*/  FADD.FTZ R111, R62, R111 ;  /* 0x0000006f3e6f7221 */ /* 0x000fcc0000010000 */
[----:B------:R-:W-:Y:S01]  /*13080*/  MUFU.EX2 R250, R250 ;  /* 0x000000fa00fa7308 */ /* 0x000fe20000000800 */
[----:B--2---:R-:W-:-:S07]  /*13090*/  FADD.FTZ R111, R61, R111 ;  /* 0x0000006f3d6f7221 */ /* 0x004fce0000010000 */
[----:B------:R-:W2:Y:S01]  /*130a0*/  MUFU.EX2 R240, R240 ;  /* 0x000000f000f07308 */ /* 0x000ea20000000800 */
[C---:B----4-:R-:W-:Y:S01]  /*130b0*/  F2FP.PACK_AB R59, R60.reuse, R61 ;  /* 0x0000003d3c3b723e */ /* 0x050fe200000000ff */
[----:B------:R-:W-:-:S06]  /*130c0*/  FADD.FTZ R111, R60, R111 ;  /* 0x0000006f3c6f7221 */ /* 0x000fcc0000010000 */
[----:B------:R-:W-:Y:S01]  /*130d0*/  MUFU.EX2 R241, R241 ;  /* 0x000000f100f17308 */ /* 0x000fe20000000800 */
[C---:B------:R-:W-:Y:S07]  /*130e0*/  HMMA.16816.F32 R24, R56.reuse, R32, R24 ;  /* 0x000000203818723c */ /* 0x040fee0000001818 */
[----:B------:R-:W4:Y:S01]  /*130f0*/  MUFU.EX2 R230, R230 ;  /* 0x000000e600e67308 */ /* 0x000f220000000800 */
[----:B------:R-:W-:Y:S01]  /*13100*/  HMMA.16816.F32 R28, R56, R34, R28 ;  /* 0x00000022381c723c */ /* 0x000fe2000000181c */
[----:B--2---:R-:W-:-:S06]  /*13110*/  F2FP.PACK_AB R32, R240, R250 ;  /* 0x000000faf020723e */ /* 0x004fcc00000000ff */
[----:B------:R-:W-:Y:S01]  /*13120*/  MUFU.EX2 R177, R177 ;  /* 0x000000b100b17308 */ /* 0x000fe20000000800 */
[C---:B------:R-:W-:Y:S07]  /*13130*/  HMMA.16816.F32 R44, R56.reuse, R40, R44 ;  /* 0x00000028382c723c */ /* 0x040fee000000182c */
[----:B------:R-:W2:Y:S01]  /*13140*/  MUFU.EX2 R176, R176 ;  /* 0x000000b000b07308 */ /* 0x000ea20000000800 */
[----:B------:R-:W-:Y:S01]  /*13150*/  HMMA.16816.F32 R4, R56, R42, R4 ;  /* 0x0000002a3804723c */ /* 0x000fe20000001804 */
[----:B----4-:R-:W-:-:S06]  /*13160*/  F2FP.PACK_AB R34, R230, R241 ;  /* 0x000000f1e622723e */ /* 0x010fcc00000000ff */
[----:B------:R-:W-:Y:S01]  /*13170*/  MUFU.EX2 R174, R174 ;  /* 0x000000ae00ae7308 */ /* 0x000fe20000000800 */
[----:B------:R-:W-:Y:S01]  /*13180*/  MOV R58, R132 ;  /* 0x00000084003a7202 */ /* 0x000fe20000000f00 */
[--C-:B------:R-:W-:Y:S01]  /*13190*/  FFMA.FTZ R43, R122, c[0x0][0x23c], -R165.reuse ;  /* 0x00008f007a2b7a23 */ /* 0x100fe200000108a5 */
[----:B------:R-:W-:Y:S01]  /*131a0*/  MOV R59, R133 ;  /* 0x00000085003b7202 */ /* 0x000fe20000000f00 */
[----:B------:R-:W-:Y:S02]  /*131b0*/  FFMA.FTZ R56, R131, c[0x0][0x23c], -R165 ;  /* 0x00008f0083387a23 */ /* 0x000fe400000108a5 */
[----:B------:R-:W-:Y:S02]  /*131c0*/  FADD.FTZ R120, R58, R120 ;  /* 0x000000783a787221 */ /* 0x000fe40000010000 */
[----:B------:R-:W4:Y:S01]  /*131d0*/  MUFU.EX2 R171, R171 ;  /* 0x000000ab00ab7308 */ /* 0x000f220000000800 */
[----:B--2---:R-:W-:Y:S01]  /*131e0*/  F2FP.PACK_AB R33, R176, R177 ;  /* 0x000000b1b021723e */ /* 0x004fe200000000ff */
[----:B------:R-:W-:-:S06]  /*131f0*/  FADD.FTZ R120, R59, R120 ;  /* 0x000000783b787221 */ /* 0x000fcc0000010000 */
[----:B------:R-:W2:Y:S08]  /*13200*/  MUFU.EX2 R86, R86 ;  /* 0x0000005600567308 */ /* 0x000eb00000000800 */
[----:B------:R-:W5:Y:S01]  /*13210*/  MUFU.EX2 R85, R85 ;  /* 0x0000005500557308 */ /* 0x000f620000000800 */
[----:B----4-:R-:W-:-:S07]  /*13220*/  F2FP.PACK_AB R35, R171, R174 ;  /* 0x000000aeab23723e */ /* 0x010fce00000000ff */
[----:B------:R-:W4:Y:S01]  /*13230*/  MUFU.EX2 R84, R84 ;  /* 0x0000005400547308 */ /* 0x000f220000000800 */
[----:B---3--:R-:W-:Y:S01]  /*13240*/  HMMA.16816.F32 R8, R32, R48, R8 ;  /* 0x000000302008723c */ /* 0x008fe20000001808 */
[----:B--2---:R-:W-:-:S06]  /*13250*/  FADD.FTZ R113, R86, R113 ;  /* 0x0000007156717221 */ /* 0x004fcc0000010000 */
[----:B------:R-:W2:Y:S01]  /*13260*/  MUFU.EX2 R83, R83 ;  /* 0x0000005300537308 */ /* 0x000ea20000000800 */
[----:B------:R-:W-:Y:S01]  /*13270*/  HMMA.16816.F32 R12, R32, R50, R12 ;  /* 0x00000032200c723c */ /* 0x000fe2000000180c */
[----:B-----5:R-:W-:-:S06]  /*13280*/  FADD.FTZ R113, R85, R113 ;  /* 0x0000007155717221 */ /* 0x020fcc0000010000 */
[----:B------:R-:W3:Y:S01]  /*13290*/  MUFU.EX2 R37, R37 ;  /* 0x0000002500257308 */ /* 0x000ee20000000800 */
[----:B-1----:R-:W-:Y:S01]  /*132a0*/  HMMA.16816.F32 R16, R32, R52, R16 ;  /* 0x000000342010723c */ /* 0x002fe20000001810 */
[----:B----4-:R-:W-:-:S06]  /*132b0*/  FADD.FTZ R113, R84, R113 ;  /* 0x0000007154717221 */ /* 0x010fcc0000010000 */
[----:B------:R-:W1:Y:S01]  /*132c0*/  MUFU.EX2 R224, R224 ;  /* 0x000000e000e07308 */ /* 0x000e620000000800 */
[----:B------:R-:W-:Y:S01]  /*132d0*/  HMMA.16816.F32 R20, R32, R54, R20 ;  /* 0x000000362014723c */ /* 0x000fe20000001814 */
[----:B--2---:R-:W-:-:S04]  /*132e0*/  FADD.FTZ R113, R83, R113 ;  /* 0x0000007153717221 */ /* 0x004fc80000010000 */
[----:B------:R-:W-:Y:S02]  /*132f0*/  FADD.FTZ R113, R82, R113 ;  /* 0x0000007152717221 */ /* 0x000fe40000010000 */
[----:B------:R2:W4:Y:S01]  /*13300*/  MUFU.EX2 R179, R183 ;  /* 0x000000b700b37308 */ /* 0x0005220000000800 */
[----:B------:R-:W-:Y:S01]  /*13310*/  F2FP.PACK_AB R32, R85, R86 ;  /* 0x000000565520723e */ /* 0x000fe200000000ff */
[----:B---3--:R-:W-:Y:S01]  /*13320*/  FADD.FTZ R111, R37, R111 ;  /* 0x0000006f256f7221 */ /* 0x008fe20000010000 */
[----:B------:R-:W-:-:S05]  /*13330*/  F2FP.PACK_AB R34, R83, R84 ;  /* 0x000000545322723e */ /* 0x000fca00000000ff */
[----:B------:R3:W-:Y:S01]  /*13340*/  MUFU.EX2 R40, R182 ;  /* 0x000000b600287308 */ /* 0x0007e20000000800 */
[C---:B-1----:R-:W-:Y:S01]  /*13350*/  F2FP.PACK_AB R33, R224.reuse, R37 ;  /* 0x00000025e021723e */ /* 0x042fe200000000ff */
[----:B------:R-:W-:-:S04]  /*13360*/  FADD.FTZ R111, R224, R111 ;  /* 0x0000006fe06f7221 */ /* 0x000fc80000010000 */
[----:B------:R-:W-:Y:S01]  /*13370*/  FADD.FTZ R111, R229, R111 ;  /* 0x0000006fe56f7221 */ /* 0x000fe20000010000 */
[----:B--2---:R-:W-:Y:S01]  /*13380*/  MOV R183, R135 ;  /* 0x0000008700b77202 */ /* 0x004fe20000000f00 */
[----:B------:R-:W1:Y:S01]  /*13390*/  MUFU.EX2 R41, R226 ;  /* 0x000000e200297308 */ /* 0x000e620000000800 */
[C---:B----4-:R-:W-:Y:S01]  /*133a0*/  F2FP.PACK_AB R35, R179.reuse, R229 ;  /* 0x000000e5b323723e */ /* 0x050fe200000000ff */
[----:B------:R-:W-:Y:S02]  /*133b0*/  FADD.FTZ R111, R179, R111 ;  /* 0x0000006fb36f7221 */ /* 0x000fe40000010000 */
[----:B------:R-:W-:Y:S01]  /*133c0*/  FADD.FTZ R120, R183, R120 ;  /* 0x00000078b7787221 */ /* 0x000fe20000010000 */
[----:B---3--:R-:W-:-:S03]  /*133d0*/  MOV R182, R134 ;  /* 0x0000008600b67202 */ /* 0x008fc60000000f00 */
[----:B------:R-:W-:Y:S01]  /*133e0*/  FADD.FTZ R120, R221, R120 ;  /* 0x00000078dd787221 */ /* 0x000fe20000010000 */
[----:B------:R-:W2:Y:S01]  /*133f0*/  LDSM.16.MT88.4 R132, [R191+0x5c00] ;  /* 0x005c0000bf84783b */ /* 0x000ea20000004200 */
[C---:B------:R-:W-:Y:S01]  /*13400*/  HMMA.16816.F32 R24, R32.reuse, R48, R24 ;  /* 0x000000302018723c */ /* 0x040fe20000001818 */
[----:B------:R-:W-:Y:S01]  /*13410*/  MUFU.EX2 R42, R225 ;  /* 0x000000e1002a7308 */ /* 0x000fe20000000800 */
[----:B------:R-:W-:Y:S02]  /*13420*/  FADD.FTZ R109, R182, R109 ;  /* 0x0000006db66d7221 */ /* 0x000fe40000010000 */
[----:B------:R-:W-:Y:S02]  /*13430*/  FADD.FTZ R120, R249, R120 ;  /* 0x00000078f9787221 */ /* 0x000fe40000010000 */
[----:B------:R-:W-:Y:S01]  /*13440*/  FADD.FTZ R109, R219, R109 ;  /* 0x0000006ddb6d7221 */ /* 0x000fe20000010000 */
[----:B-1----:R-:W-:Y:S01]  /*13450*/  F2FP.PACK_AB R136, R41, R40 ;  /* 0x000000282988723e */ /* 0x002fe200000000ff */
        /* <DEDUP_REMOVED lines=16> */
[----:B-1----:R-:W-:Y:S01]  /*13560*/  F2FP.PACK_AB R138, R218, R42 ;  /* 0x0000002ada8a723e */ /* 0x002fe200000000ff */
[----:B------:R-:W-:-:S02]  /*13570*/  FADD.FTZ R120, R177, R120 ;  /* 0x00000078b1787221 */ /* 0x000fc40000010000 */
[----:B------:R-:W-:Y:S02]  /*13580*/  FADD.FTZ R109, R251, R109 ;  /* 0x0000006dfb6d7221 */ /* 0x000fe40000010000 */
[----:B------:R-:W1:Y:S01]  /*13590*/  MUFU.EX2 R48, R130 ;  /* 0x0000008200307308 */ /* 0x000e620000000800 */
[----:B------:R-:W-:Y:S02]  /*135a0*/  FADD.FTZ R120, R176, R120 ;  /* 0x00000078b0787221 */ /* 0x000fe40000010000 */
[----:B------:R-:W-:Y:S02]  /*135b0*/  FADD.FTZ R109, R250, R109 ;  /* 0x0000006dfa6d7221 */ /* 0x000fe40000010000 */
[----:B------:R-:W-:Y:S02]  /*135c0*/  FADD.FTZ R120, R174, R120 ;  /* 0x00000078ae787221 */ /* 0x000fe40000010000 */
[----:B------:R-:W-:Y:S01]  /*135d0*/  FADD.FTZ R109, R240, R109 ;  /* 0x0000006df06d7221 */ /* 0x000fe20000010000 */
[----:B------:R-:W4:Y:S01]  /*135e0*/  MUFU.EX2 R213, R129 ;  /* 0x0000008100d57308 */ /* 0x000f220000000800 */
[----:B---3--:R-:W-:Y:S01]  /*135f0*/  F2FP.PACK_AB R137, R56, R43 ;  /* 0x0000002b3889723e */ /* 0x008fe200000000ff */
[----:B------:R-:W-:-:S02]  /*13600*/  FADD.FTZ R120, R171, R120 ;  /* 0x00000078ab787221 */ /* 0x000fc40000010000 */
[----:B------:R-:W-:Y:S02]  /*13610*/  FADD.FTZ R109, R241, R109 ;  /* 0x0000006df16d7221 */ /* 0x000fe40000010000 */
[----:B------:R-:W-:Y:S02]  /*13620*/  FADD.FTZ R120, R43, R120 ;  /* 0x000000782b787221 */ /* 0x000fe40000010000 */
[----:B------:R-:W3:Y:S01]  /*13630*/  MUFU.EX2 R81, R81 ;  /* 0x0000005100517308 */ /* 0x000ee20000000800 */
[----:B------:R-:W-:Y:S02]  /*13640*/  FADD.FTZ R109, R230, R109 ;  /* 0x0000006de66d7221 */ /* 0x000fe40000010000 */
[----:B------:R-:W-:Y:S02]  /*13650*/  FADD.FTZ R120, R56, R120 ;  /* 0x0000007838787221 */ /* 0x000fe40000010000 */
[----:B------:R-:W-:Y:S02]  /*13660*/  FADD.FTZ R109, R40, R109 ;  /* 0x0000006d286d7221 */ /* 0x000fe40000010000 */
[----:B-1----:R-:W-:Y:S01]  /*13670*/  FADD.FTZ R120, R48, R120 ;  /* 0x0000007830787221 */ /* 0x002fe20000010000 */
[----:B------:R-:W1:Y:S01]  /*13680*/  MUFU.EX2 R80, R80 ;  /* 0x0000005000507308 */ /* 0x000e620000000800 */
[----:B----4-:R-:W-:Y:S01]  /*13690*/  F2FP.PACK_AB R139, R213, R48 ;  /* 0x00000030d58b723e */ /* 0x010fe200000000ff */
[----:B------:R-:W-:-:S02]  /*136a0*/  FADD.FTZ R109, R41, R109 ;  /* 0x0000006d296d7221 */ /* 0x000fc40000010000 */
[----:B------:R-:W-:Y:S02]  /*136b0*/  FADD.FTZ R213, R213, R120 ;  /* 0x00000078d5d57221 */ /* 0x000fe40000010000 */
[----:B------:R-:W-:Y:S02]  /*136c0*/  FADD.FTZ R109, R42, R109 ;  /* 0x0000006d2a6d7221 */ /* 0x000fe40000010000 */
[----:B------:R-:W4:Y:S01]  /*136d0*/  MUFU.EX2 R79, R79 ;  /* 0x0000004f004f7308 */ /* 0x000f220000000800 */
[----:B------:R-:W-:Y:S01]  /*136e0*/  HMMA.16816.F32 R156, R136, R148, R8 ;  /* 0x00000094889c723c */ /* 0x000fe20000001808 */
[----:B---3--:R-:W-:Y:S02]  /*136f0*/  FADD.FTZ R113, R81, R113 ;  /* 0x0000007151717221 */ /* 0x008fe40000010000 */
[----:B------:R-:W-:-:S04]  /*13700*/  FADD.FTZ R218, R218, R109 ;  /* 0x0000006ddada7221 */ /* 0x000fc80000010000 */
[----:B------:R-:W3:Y:S01]  /*13710*/  MUFU.EX2 R223, R223 ;  /* 0x000000df00df7308 */ /* 0x000ee20000000800 */
[----:B------:R-:W-:Y:S01]  /*13720*/  F2FP.PACK_AB R8, R81, R82 ;  /* 0x000000525108723e */ /* 0x000fe200000000ff */
[----:B------:R-:W-:Y:S01]  /*13730*/  HMMA.16816.F32 R152, R136, R150, R12 ;  /* 0x000000968898723c */ /* 0x000fe2000000180c */
[----:B-1----:R-:W-:-:S05]  /*13740*/  FADD.FTZ R113, R80, R113 ;  /* 0x0000007150717221 */ /* 0x002fca0000010000 */
[----:B------:R-:W1:Y:S01]  /*13750*/  MUFU.EX2 R231, R231 ;  /* 0x000000e700e77308 */ /* 0x000e620000000800 */
[C---:B----4-:R-:W-:Y:S01]  /*13760*/  F2FP.PACK_AB R10, R79.reuse, R80 ;  /* 0x000000504f0a723e */ /* 0x050fe200000000ff */
[----:B--2---:R-:W-:Y:S01]  /*13770*/  HMMA.16816.F32 R140, R136, R132, R16 ;  /* 0x00000084888c723c */ /* 0x004fe20000001810 */
[----:B------:R-:W-:-:S05]  /*13780*/  FADD.FTZ R244, R79, R113 ;  /* 0x000000714ff47221 */ /* 0x000fca0000010000 */
[----:B------:R-:W2:Y:S01]  /*13790*/  MUFU.EX2 R228, R228 ;  /* 0x000000e400e47308 */ /* 0x000ea20000000800 */
[----:B---3--:R-:W-:Y:S01]  /*137a0*/  FADD.FTZ R111, R223, R111 ;  /* 0x0000006fdf6f7221 */ /* 0x008fe20000010000 */
[----:B------:R-:W-:Y:S06]  /*137b0*/  HMMA.16816.F32 R136, R136, R134, R20 ;  /* 0x000000868888723c */ /* 0x000fec0000001814 */
        /* <DEDUP_REMOVED lines=9> */
[----:B------:R-:W-:Y:S08]  /*13850*/  HMMA.16816.F32 R132, R8, R134, R4 ;  /* 0x000000860884723c */ /* 0x000ff00000001804 */
.L_x_1103:
        /* <DEDUP_REMOVED lines=23> */
.L_x_1110:
        /* <DEDUP_REMOVED lines=50> */
.L_x_1108:
        /* <DEDUP_REMOVED lines=109> */
[----:B------:R3:W4:Y:S01]  /*143c0*/  MUFU.TANH R170, R7 ;  /* 0x0000000700aa7308 */ /* 0x0007220000002400 */
[----:B------:R-:W-:Y:S02]  /*143d0*/  FMUL.FTZ R17, R17, c[0x0][0x2ec] ;  /* 0x0000bb0011117a20 */ /* 0x000fe40000410000 */
[----:B------:R-:W-:Y:S02]  /*143e0*/  FMUL.FTZ R19, R19, c[0x0][0x2ec] ;  /* 0x0000bb0013137a20 */ /* 0x000fe40000410000 */
[----:B------:R-:W-:Y:S02]  /*143f0*/  FMUL.FTZ R14, R14, c[0x0][0x2ec] ;  /* 0x0000bb000e0e7a20 */ /* 0x000fe40000410000 */
[----:B------:R-:W-:Y:S02]  /*14400*/  FMUL.FTZ R15, R15, c[0x0][0x2ec] ;  /* 0x0000bb000f0f7a20 */ /* 0x000fe40000410000 */
[----:B------:R-:W-:Y:S01]  /*14410*/  FMUL.FTZ R16, R16, c[0x0][0x2ec] ;  /* 0x0000bb0010107a20 */ /* 0x000fe20000410000 */
[----:B------:R-:W1:Y:S01]  /*14420*/  MUFU.TANH R171, R8 ;  /* 0x0000000800ab7308 */ /* 0x000e620000002400 */
[----:B------:R-:W-:Y:S09]  /*14430*/  FMUL.FTZ R18, R18, c[0x0][0x2ec] ;  /* 0x0000bb0012127a20 */ /* 0x000ff20000410000 */
[----:B------:R5:W1:Y:S01]  /*14440*/  MUFU.TANH R176, R10 ;  /* 0x0000000a00b07308 */ /* 0x000a620000002400 */
[----:B---3--:R-:W3:Y:S09]  /*14450*/  LDSM.16.M88.4 R4, [R190] ;  /* 0x00000000be04783b */ /* 0x008ef20000000200 */
[----:B------:R1:W1:Y:S10]  /*14460*/  MUFU.TANH R177, R17 ;  /* 0x0000001100b17308 */ /* 0x0002740000002400 */
[----:B------:R1:W1:Y:S01]  /*14470*/  MUFU.TANH R178, R19 ;  /* 0x0000001300b27308 */ /* 0x0002620000002400 */
[----:B-----5:R-:W5:Y:S09]  /*14480*/  LDSM.16.M88.4 R8, [R189] ;  /* 0x00000000bd08783b */ /* 0x020f720000000200 */
[----:B------:R-:W1:Y:S10]  /*14490*/  MUFU.TANH R3, R3 ;  /* 0x0000000300037308 */ /* 0x000e740000002400 */
[----:B------:R-:W1:Y:S01]  /*144a0*/  MUFU.TANH R0, R0 ;  /* 0x0000000000007308 */ /* 0x000e620000002400 */
[-C--:B---3--:R-:W-:Y:S09]  /*144b0*/  HMMA.16816.F32 R20, R172, R4.reuse, R20 ;  /* 0x00000004ac14723c */ /* 0x088ff20000001814 */
[----:B------:R-:W3:Y:S01]  /*144c0*/  MUFU.TANH R2, R2 ;  /* 0x0000000200027308 */ /* 0x000ee20000002400 */
[C---:B------:R-:W-:Y:S09]  /*144d0*/  HMMA.16816.F32 R24, R180.reuse, R4, R24 ;  /* 0x00000004b418723c */ /* 0x040ff20000001818 */
[----:B------:R-:W2:Y:S01]  /*144e0*/  MUFU.TANH R12, R12 ;  /* 0x0000000c000c7308 */ /* 0x000ea20000002400 */
[-C--:B------:R-:W-:Y:S04]  /*144f0*/  HMMA.16816.F32 R28, R180, R6.reuse, R28 ;  /* 0x00000006b41c723c */ /* 0x080fe8000000181c */
[----:B------:R-:W-:Y:S04]  /*14500*/  FMUL.FTZ R20, R20, c[0x0][0x2ec] ;  /* 0x0000bb0014147a20 */ /* 0x000fe80000410000 */
[C---:B------:R-:W-:Y:S01]  /*14510*/  HMMA.16816.F32 R32, R172.reuse, R6, R32 ;  /* 0x00000006ac20723c */ /* 0x040fe20000001820 */
[----:B------:R-:W2:Y:S01]  /*14520*/  MUFU.TANH R13, R13 ;  /* 0x0000000d000d7308 */ /* 0x000ea20000002400 */
[----:B------:R-:W2:Y:S02]  /*14530*/  LDSM.16.M88.4 R4, [R188] ;  /* 0x00000000bc04783b */ /* 0x000ea40000000200 */
[----:B------:R-:W-:Y:S02]  /*14540*/  FMUL.FTZ R21, R21, c[0x0][0x2ec] ;  /* 0x0000bb0015157a20 */ /* 0x000fe40000410000 */
[----:B------:R-:W-:Y:S02]  /*14550*/  FMUL.FTZ R22, R22, c[0x0][0x2ec] ;  /* 0x0000bb0016167a20 */ /* 0x000fe40000410000 */
[-C--:B-----5:R-:W-:Y:S03]  /*14560*/  HMMA.16816.F32 R36, R172, R8.reuse, R36 ;  /* 0x00000008ac24723c */ /* 0x0a0fe60000001824 */
[----:B------:R5:W2:Y:S01]  /*14570*/  MUFU.TANH R179, R20 ;  /* 0x0000001400b37308 */ /* 0x000aa20000002400 */
[----:B------:R-:W-:Y:S02]  /*14580*/  FMUL.FTZ R23, R23, c[0x0][0x2ec] ;  /* 0x0000bb0017177a20 */ /* 0x000fe40000410000 */
[----:B-1----:R-:W-:Y:S02]  /*14590*/  FMUL.FTZ R17, R24, c[0x0][0x2ec] ;  /* 0x0000bb0018117a20 */ /* 0x002fe40000410000 */
[C---:B------:R-:W-:Y:S04]  /*145a0*/  HMMA.16816.F32 R40, R180.reuse, R8, R40 ;  /* 0x00000008b428723c */ /* 0x040fe80000001828 */
[----:B------:R-:W-:Y:S01]  /*145b0*/  FMUL.FTZ R19, R25, c[0x0][0x2ec] ;  /* 0x0000bb0019137a20 */ /* 0x000fe20000410000 */
[----:B------:R1:W1:Y:S01]  /*145c0*/  MUFU.TANH R222, R21 ;  /* 0x0000001500de7308 */ /* 0x0002620000002400 */
[----:B------:R-:W-:Y:S02]  /*145d0*/  FMUL.FTZ R24, R30, c[0x0][0x2ec] ;  /* 0x0000bb001e187a20 */ /* 0x000fe40000410000 */
[-C--:B------:R-:W-:Y:S04]  /*145e0*/  HMMA.16816.F32 R44, R180, R10.reuse, R44 ;  /* 0x0000000ab42c723c */ /* 0x080fe8000000182c */
[----:B------:R-:W-:Y:S02]  /*145f0*/  FMUL.FTZ R25, R31, c[0x0][0x2ec] ;  /* 0x0000bb001f197a20 */ /* 0x000fe40000410000 */
[----:B------:R-:W-:Y:S01]  /*14600*/  FMUL.FTZ R31, R34, c[0x0][0x2ec] ;  /* 0x0000bb00221f7a20 */ /* 0x000fe20000410000 */
[----:B------:R3:W3:Y:S01]  /*14610*/  MUFU.TANH R223, R22 ;  /* 0x0000001600df7308 */ /* 0x0006e20000002400 */
[C---:B------:R-:W-:Y:S01]  /*14620*/  HMMA.16816.F32 R48, R172.reuse, R10, R48 ;  /* 0x0000000aac30723c */ /* 0x040fe20000001830 */
[----:B------:R-:W4:Y:S03]  /*14630*/  LDSM.16.M88.4 R8, [R187] ;  /* 0x00000000bb08783b */ /* 0x000f260000000200 */
[----:B------:R-:W-:Y:S02]  /*14640*/  FMUL.FTZ R38, R38, c[0x0][0x2ec] ;  /* 0x0000bb0026267a20 */ /* 0x000fe40000410000 */
[----:B------:R-:W-:Y:S02]  /*14650*/  FMUL.FTZ R39, R39, c[0x0][0x2ec] ;  /* 0x0000bb0027277a20 */ /* 0x000fe40000410000 */
[----:B-----5:R-:W-:Y:S01]  /*14660*/  FMUL.FTZ R20, R26, c[0x0][0x2ec] ;  /* 0x0000bb001a147a20 */ /* 0x020fe20000410000 */
[----:B------:R5:W4:Y:S01]  /*14670*/  MUFU.TANH R224, R23 ;  /* 0x0000001700e07308 */ /* 0x000b220000002400 */
[-C--:B--2---:R-:W-:Y:S03]  /*14680*/  HMMA.16816.F32 R52, R172, R4.reuse, R52 ;  /* 0x00000004ac34723c */ /* 0x084fe60000001834 */
[----:B-1----:R-:W-:Y:S02]  /*14690*/  FMUL.FTZ R21, R27, c[0x0][0x2ec] ;  /* 0x0000bb001b157a20 */ /* 0x002fe40000410000 */
[----:B------:R-:W-:Y:S02]  /*146a0*/  FMUL.FTZ R26, R32, c[0x0][0x2ec] ;  /* 0x0000bb00201a7a20 */ /* 0x000fe40000410000 */
[----:B------:R-:W-:Y:S01]  /*146b0*/  FMUL.FTZ R37, R37, c[0x0][0x2ec] ;  /* 0x0000bb0025257a20 */ /* 0x000fe20000410000 */
[C---:B------:R-:W-:Y:S01]  /*146c0*/  HMMA.16816.F32 R56, R180.reuse, R4, R56 ;  /* 0x00000004b438723c */ /* 0x040fe20000001838 */
[----:B------:R1:W2:Y:S03]  /*146d0*/  MUFU.TANH R225, R38 ;  /* 0x0000002600e17308 */ /* 0x0002a60000002400 */
[----:B------:R-:W-:Y:S02]  /*146e0*/  FMUL.FTZ R27, R40, c[0x0][0x2ec] ;  /* 0x0000bb00281b7a20 */ /* 0x000fe40000410000 */
[----:B---3--:R-:W-:Y:S02]  /*146f0*/  FMUL.FTZ R22, R28, c[0x0][0x2ec] ;  /* 0x0000bb001c167a20 */ /* 0x008fe40000410000 */
[-C--:B------:R-:W-:Y:S03]  /*14700*/  HMMA.16816.F32 R60, R180, R6.reuse, R60 ;  /* 0x00000006b43c723c */ /* 0x080fe6000000183c */
[----:B------:R3:W1:Y:S01]  /*14710*/  MUFU.TANH R226, R39 ;  /* 0x0000002700e27308 */ /* 0x0006620000002400 */
[----:B------:R-:W-:Y:S02]  /*14720*/  FMUL.FTZ R28, R41, c[0x0][0x2ec] ;  /* 0x0000bb00291c7a20 */ /* 0x000fe40000410000 */
[----:B------:R-:W-:Y:S02]  /*14730*/  FMUL.FTZ R30, R42, c[0x0][0x2ec] ;  /* 0x0000bb002a1e7a20 */ /* 0x000fe40000410000 */
[C---:B------:R-:W-:Y:S01]  /*14740*/  HMMA.16816.F32 R64, R172.reuse, R6, R64 ;  /* 0x00000006ac40723c */ /* 0x040fe20000001840 */
[----:B------:R-:W2:Y:S03]  /*14750*/  LDSM.16.M88.4 R4, [R186] ;  /* 0x00000000ba04783b */ /* 0x000ea60000000200 */
[----:B-----5:R-:W-:Y:S01]  /*14760*/  FMUL.FTZ R23, R29, c[0x0][0x2ec] ;  /* 0x0000bb001d177a20 */ /* 0x020fe20000410000 */
[----:B------:R-:W1:Y:S01]  /*14770*/  MUFU.TANH R14, R14 ;  /* 0x0000000e000e7308 */ /* 0x000e620000002400 */
[----:B------:R-:W-:Y:S02]  /*14780*/  FMUL.FTZ R29, R33, c[0x0][0x2ec] ;  /* 0x0000bb00211d7a20 */ /* 0x000fe40000410000 */
[-C--:B----4-:R-:W-:Y:S04]  /*14790*/  HMMA.16816.F32 R68, R172, R8.reuse, R68 ;  /* 0x00000008ac44723c */ /* 0x090fe80000001844 */
[----:B------:R-:W-:Y:S02]  /*147a0*/  FMUL.FTZ R33, R35, c[0x0][0x2ec] ;  /* 0x0000bb0023217a20 */ /* 0x000fe40000410000 */
[----:B------:R-:W-:Y:S01]  /*147b0*/  FMUL.FTZ R35, R36, c[0x0][0x2ec] ;  /* 0x0000bb0024237a20 */ /* 0x000fe20000410000 */
[----:B------:R-:W4:Y:S01]  /*147c0*/  MUFU.TANH R15, R15 ;  /* 0x0000000f000f7308 */ /* 0x000f220000002400 */
[C---:B------:R-:W-:Y:S04]  /*147d0*/  HMMA.16816.F32 R72, R180.reuse, R8, R72 ;  /* 0x00000008b448723c */ /* 0x040fe80000001848 */
[----:B------:R-:W-:Y:S02]  /*147e0*/  FMUL.FTZ R32, R43, c[0x0][0x2ec] ;  /* 0x0000bb002b207a20 */ /* 0x000fe40000410000 */
[----:B------:R-:W-:Y:S02]  /*147f0*/  FMUL.FTZ R34, R44, c[0x0][0x2ec] ;  /* 0x0000bb002c227a20 */ /* 0x000fe40000410000 */
[-C--:B------:R-:W-:Y:S01]  /*14800*/  HMMA.16816.F32 R76, R180, R10.reuse, R76 ;  /* 0x0000000ab44c723c */ /* 0x080fe2000000184c */
[----:B------:R-:W4:Y:S03]  /*14810*/  MUFU.TANH R16, R16 ;  /* 0x0000001000107308 */ /* 0x000f260000002400 */
[----:B------:R-:W-:Y:S02]  /*14820*/  FMUL.FTZ R36, R45, c[0x0][0x2ec] ;  /* 0x0000bb002d247a20 */ /* 0x000fe40000410000 */
[----:B-1----:R-:W-:Y:S02]  /*14830*/  FMUL.FTZ R38, R46, c[0x0][0x2ec] ;  /* 0x0000bb002e267a20 */ /* 0x002fe40000410000 */
[C---:B------:R-:W-:Y:S01]  /*14840*/  HMMA.16816.F32 R80, R172.reuse, R10, R80 ;  /* 0x0000000aac50723c */ /* 0x040fe20000001850 */
[----:B------:R-:W1:Y:S02]  /*14850*/  LDSM.16.M88.4 R8, [R185] ;  /* 0x00000000b908783b */ /* 0x000e640000000200 */
[----:B------:R-:W1:Y:S01]  /*14860*/  MUFU.TANH R18, R18 ;  /* 0x0000001200127308 */ /* 0x000e620000002400 */
[----:B---3--:R-:W-:Y:S02]  /*14870*/  FMUL.FTZ R39, R47, c[0x0][0x2ec] ;  /* 0x0000bb002f277a20 */ /* 0x008fe40000410000 */
[----:B------:R-:W-:Y:S02]  /*14880*/  FMUL.FTZ R41, R48, c[0x0][0x2ec] ;  /* 0x0000bb0030297a20 */ /* 0x000fe40000410000 */
[----:B------:R-:W-:Y:S01]  /*14890*/  FMUL.FTZ R45, R49, c[0x0][0x2ec] ;  /* 0x0000bb00312d7a20 */ /* 0x000fe20000410000 */
[-C--:B--2---:R-:W-:Y:S03]  /*148a0*/  HMMA.16816.F32 R84, R172, R4.reuse, R84 ;  /* 0x00000004ac54723c */ /* 0x084fe60000001854 */
[----:B------:R-:W-:Y:S01]  /*148b0*/  FMUL.FTZ R46, R50, c[0x0][0x2ec] ;  /* 0x0000bb00322e7a20 */ /* 0x000fe20000410000 */
[----:B------:R-:W2:Y:S01]  /*148c0*/  MUFU.TANH R17, R17 ;  /* 0x0000001100117308 */ /* 0x000ea20000002400 */
[----:B------:R-:W-:Y:S02]  /*148d0*/  FMUL.FTZ R47, R51, c[0x0][0x2ec] ;  /* 0x0000bb00332f7a20 */ /* 0x000fe40000410000 */
[----:B------:R-:W-:Y:S01]  /*148e0*/  FMUL.FTZ R52, R52, c[0x0][0x2ec] ;  /* 0x0000bb0034347a20 */ /* 0x000fe20000410000 */
[C---:B------:R-:W-:Y:S04]  /*148f0*/  HMMA.16816.F32 R88, R180.reuse, R4, R88 ;  /* 0x00000004b458723c */ /* 0x040fe80000001858 */
[----:B------:R-:W-:Y:S02]  /*14900*/  FMUL.FTZ R53, R53, c[0x0][0x2ec] ;  /* 0x0000bb0035357a20 */ /* 0x000fe40000410000 */
[----:B------:R-:W3:Y:S01]  /*14910*/  MUFU.TANH R19, R19 ;  /* 0x0000001300137308 */ /* 0x000ee20000002400 */
[----:B------:R-:W-:Y:S01]  /*14920*/  FMUL.FTZ R54, R54, c[0x0][0x2ec] ;  /* 0x0000bb0036367a20 */ /* 0x000fe20000410000 */
[-C--:B------:R-:W-:Y:S04]  /*14930*/  HMMA.16816.F32 R92, R180, R6.reuse, R92 ;  /* 0x00000006b45c723c */ /* 0x080fe8000000185c */
[----:B------:R-:W-:Y:S02]  /*14940*/  FMUL.FTZ R55, R55, c[0x0][0x2ec] ;  /* 0x0000bb0037377a20 */ /* 0x000fe40000410000 */
[----:B------:R-:W-:Y:S02]  /*14950*/  FMUL.FTZ R40, R56, c[0x0][0x2ec] ;  /* 0x0000bb0038287a20 */ /* 0x000fe40000410000 */
[----:B------:R-:W2:Y:S01]  /*14960*/  MUFU.TANH R20, R20 ;  /* 0x0000001400147308 */ /* 0x000ea20000002400 */
[C---:B------:R-:W-:Y:S01]  /*14970*/  HMMA.16816.F32 R96, R172.reuse, R6, R96 ;  /* 0x00000006ac60723c */ /* 0x040fe20000001860 */
[----:B------:R-:W5:Y:S01]  /*14980*/  LDSM.16.M88.4 R4, [R184] ;  /* 0x00000000b804783b */ /* 0x000f620000000200 */
[----:B------:R-:W-:Y:S04]  /*14990*/  DEPBAR.LE SB0, 0x0 ;  /* 0x000080000000791a */ /* 0x000fe80000000000 */
[----:B------:R-:W-:Y:S02]  /*149a0*/  FMUL.FTZ R42, R57, c[0x0][0x2ec] ;  /* 0x0000bb00392a7a20 */ /* 0x000fe40000410000 */
[-C--:B-1----:R-:W-:Y:S01]  /*149b0*/  HMMA.16816.F32 R100, R172, R8.reuse, R100 ;  /* 0x00000008ac64723c */ /* 0x082fe20000001864 */
[----:B------:R-:W1:Y:S01]  /*149c0*/  MUFU.TANH R21, R21 ;  /* 0x0000001500157308 */ /* 0x000e620000002400 */
[----:B------:R-:W-:Y:S03]  /*149d0*/  BAR.SYNC.DEFER_BLOCKING 0x0 ;  /* 0x0000000000007b1d */ /* 0x000fe60000010000 */
[----:B------:R-:W-:Y:S02]  /*149e0*/  FMUL.FTZ R43, R58, c[0x0][0x2ec] ;  /* 0x0000bb003a2b7a20 */ /* 0x000fe40000410000 */
[----:B------:R-:W-:Y:S01]  /*149f0*/  FMUL.FTZ R44, R59, c[0x0][0x2ec] ;  /* 0x0000bb003b2c7a20 */ /* 0x000fe20000410000 */
[C---:B------:R-:W-:Y:S03]  /*14a00*/  HMMA.16816.F32 R104, R180.reuse, R8, R104 ;  /* 0x00000008b468723c */ /* 0x040fe60000001868 */
[----:B------:R-:W1:Y:S01]  /*14a10*/  MUFU.TANH R22, R22 ;  /* 0x0000001600167308 */ /* 0x000e620000002400 */
[----:B------:R-:W-:Y:S02]  /*14a20*/  FMUL.FTZ R48, R60, c[0x0][0x2ec] ;  /* 0x0000bb003c307a20 */ /* 0x000fe40000410000 */
[----:B------:R-:W-:Y:S02]  /*14a30*/  FMUL.FTZ R49, R61, c[0x0][0x2ec] ;  /* 0x0000bb003d317a20 */ /* 0x000fe40000410000 */
[-C--:B------:R-:W-:Y:S04]  /*14a40*/  HMMA.16816.F32 R108, R180, R10.reuse, R108 ;  /* 0x0000000ab46c723c */ /* 0x080fe8000000186c */
[----:B------:R-:W-:Y:S01]  /*14a50*/  FMUL.FTZ R98, R98, c[0x0][0x2ec] ;  /* 0x0000bb0062627a20 */ /* 0x000fe20000410000 */
[----:B------:R-:W1:Y:S01]  /*14a60*/  MUFU.TANH R23, R23 ;  /* 0x0000001700177308 */ /* 0x000e620000002400 */
[----:B------:R-:W-:Y:S02]  /*14a70*/  FMUL.FTZ R51, R62, c[0x0][0x2ec] ;  /* 0x0000bb003e337a20 */ /* 0x000fe40000410000 */
[C---:B------:R-:W-:Y:S04]  /*14a80*/  HMMA.16816.F32 R112, R172.reuse, R10, R112 ;  /* 0x0000000aac70723c */ /* 0x040fe80000001870 */
[----:B------:R-:W-:Y:S02]  /*14a90*/  FMUL.FTZ R101, R101, c[0x0][0x2ec] ;  /* 0x0000bb0065657a20 */ /* 0x000fe40000410000 */
[----:B------:R-:W-:Y:S01]  /*14aa0*/  FMUL.FTZ R50, R63, c[0x0][0x2ec] ;  /* 0x0000bb003f327a20 */ /* 0x000fe20000410000 */
[----:B------:R-:W1:Y:S01]  /*14ab0*/  MUFU.TANH R232, R98 ;  /* 0x0000006200e87308 */ /* 0x000e620000002400 */
[----:B------:R-:W-:Y:S01]  /*14ac0*/  FMUL.FTZ R56, R64, c[0x0][0x2ec] ;  /* 0x0000bb0040387a20 */ /* 0x000fe20000410000 */
[-C--:B-----5:R-:W-:Y:S03]  /*14ad0*/  HMMA.16816.F32 R116, R172, R4.reuse, R116 ;  /* 0x00000004ac74723c */ /* 0x0a0fe60000001874 */
[----:B------:R-:W-:Y:S02]  /*14ae0*/  FMUL.FTZ R61, R65, c[0x0][0x2ec] ;  /* 0x0000bb00413d7a20 */ /* 0x000fe40000410000 */
[----:B------:R-:W-:Y:S02]  /*14af0*/  FMUL.FTZ R62, R66, c[0x0][0x2ec] ;  /* 0x0000bb00423e7a20 */ /* 0x000fe40000410000 */
[----:B------:R-:W-:Y:S01]  /*14b00*/  FMUL.FTZ R63, R67, c[0x0][0x2ec] ;  /* 0x0000bb00433f7a20 */ /* 0x000fe20000410000 */
[----:B------:R5:W1:Y:S01]  /*14b10*/  MUFU.TANH R233, R101 ;  /* 0x0000006500e97308 */ /* 0x000a620000002400 */
[C---:B------:R-:W-:Y:S04]  /*14b20*/  HMMA.16816.F32 R120, R180.reuse, R4, R120 ;  /* 0x00000004b478723c */ /* 0x040fe80000001878 */
[----:B------:R-:W-:Y:S02]  /*14b30*/  FMUL.FTZ R68, R68, c[0x0][0x2ec] ;  /* 0x0000bb0044447a20 */ /* 0x000fe40000410000 */
[----:B------:R-:W-:Y:S02]  /*14b40*/  FMUL.FTZ R69, R69, c[0x0][0x2ec] ;  /* 0x0000bb0045457a20 */ /* 0x000fe40000410000 */
[-C--:B------:R-:W-:Y:S01]  /*14b50*/  HMMA.16816.F32 R124, R180, R6.reuse, R124 ;  /* 0x00000006b47c723c */ /* 0x080fe2000000187c */
[----:B------:R-:W1:Y:S03]  /*14b60*/  MUFU.TANH R24, R24 ;  /* 0x0000001800187308 */ /* 0x000e660000002400 */
[----:B------:R-:W-:Y:S02]  /*14b70*/  FMUL.FTZ R70, R70, c[0x0][0x2ec] ;  /* 0x0000bb0046467a20 */ /* 0x000fe40000410000 */
[----:B------:R-:W-:Y:S02]  /*14b80*/  FMUL.FTZ R71, R71, c[0x0][0x2ec] ;  /* 0x0000bb0047477a20 */ /* 0x000fe40000410000 */
[----:B------:R-:W-:Y:S03]  /*14b90*/  HMMA.16816.F32 R128, R172, R6, R128 ;  /* 0x00000006ac80723c */ /* 0x000fe60000001880 */
[----:B------:R-:W1:Y:S01]  /*14ba0*/  MUFU.TANH R25, R25 ;  /* 0x0000001900197308 */ /* 0x000e620000002400 */
[----:B------:R-:W-:Y:S02]  /*14bb0*/  FMUL.FTZ R57, R72, c[0x0][0x2ec] ;  /* 0x0000bb0048397a20 */ /* 0x000fe40000410000 */
[----:B------:R-:W-:Y:S02]  /*14bc0*/  FMUL.FTZ R60, R73, c[0x0][0x2ec] ;  /* 0x0000bb00493c7a20 */ /* 0x000fe40000410000 */
[----:B------:R-:W-:Y:S04]  /*14bd0*/  FMUL.FTZ R59, R74, c[0x0][0x2ec] ;  /* 0x0000bb004a3b7a20 */ /* 0x000fe80000410000 */
        /* <DEDUP_REMOVED lines=51> */
[----:B-----5:R-:W-:Y:S02]  /*14f10*/  FMUL.FTZ R101, R124, c[0x0][0x2ec] ;  /* 0x0000bb007c657a20 */ /* 0x020fe40000410000 */
        /* <DEDUP_REMOVED lines=98> */
[----:B------:R1:W1:Y:S02]  /*15540*/  MUFU.TANH R234, R131 ;  /* 0x0000008300ea7308 */ /* 0x0002640000002400 */
[----:B-1234-:R-:W-:-:S05]  /*15550*/  @P0 BRA `(.L_x_1110) ;  /* 0xffffe47000000947 */ /* 0x01efca000383ffff */
.L_x_1109:
[----:B------:R-:W-:Y:S01]  /*15560*/  IMAD.U32 R183, RZ, RZ, UR15 ;  /* 0x0000000fffb77e24 */ /* 0x000fe2000f8e00ff */
[----:B------:R-:W-:Y:S02]  /*15570*/  UISETP.GT.AND UP0, UPT, UR15, UR9, UPT ;  /* 0x000000090f00728c */ /* 0x000fe4000bf04270 */
[----:B------:R-:W-:Y:S01]  /*15580*/  UMOV UR7, UR15 ;  /* 0x0000000f00077c82 */ /* 0x000fe20008000000 */
[----:B------:R-:W-:Y:S04]  /*15590*/  IMAD R183, R183, 0x80, R198 ;  /* 0x00000080b7b77824 */ /* 0x000fe800078e02c6 */
[--C-:B------:R-:W-:Y:S01]  /*155a0*/  IMAD.IADD R251, R210, 0x1, -R183.reuse ;  /* 0x00000001d2fb7824 */ /* 0x100fe200078e0ab7 */
[C---:B-1----:R-:W-:Y:S01]  /*155b0*/  IADD3 R117, R183.reuse, 0x39, RZ ;  /* 0x00000039b7757810 */ /* 0x042fe20007ffe0ff */
[--C-:B------:R-:W-:Y:S01]  /*155c0*/  IMAD.IADD R6, R204, 0x1, -R183.reuse ;  /* 0x00000001cc067824 */ /* 0x100fe200078e0ab7 */
[----:B------:R-:W-:Y:S01]  /*155d0*/  IADD3 R240, R183, 0x11, RZ ;  /* 0x00000011b7f07810 */ /* 0x000fe20007ffe0ff */
[--C-:B------:R-:W-:Y:S01]  /*155e0*/  IMAD.IADD R118, R207, 0x1, -R183.reuse ;  /* 0x00000001cf767824 */ /* 0x100fe200078e0ab7 */
[----:B------:R-:W-:Y:S01]  /*155f0*/  IADD3 R245, R183, 0x10, RZ ;  /* 0x00000010b7f57810 */ /* 0x000fe20007ffe0ff */
[----:B------:R-:W-:Y:S01]  /*15600*/  IMAD.IADD R110, R197, 0x1, -R183 ;  /* 0x00000001c56e7824 */ /* 0x000fe200078e0ab7 */
[----:B------:R-:W-:Y:S01]  /*15610*/  IADD3 R182, R183, 0x18, RZ ;  /* 0x00000018b7b67810 */ /* 0x000fe20007ffe0ff */
[----:B------:R-:W-:Y:S01]  /*15620*/  IMAD.IADD R115, R197, 0x1, -R240 ;  /* 0x00000001c5737824 */ /* 0x000fe200078e0af0 */
[C---:B------:R-:W-:Y:S01]  /*15630*/  IADD3 R181, R183.reuse, 0x19, RZ ;  /* 0x00000019b7b57810 */ /* 0x040fe20007ffe0ff */
[C---:B------:R-:W-:Y:S01]  /*15640*/  IMAD.IADD R121, R210.reuse, 0x1, -R245 ;  /* 0x00000001d2797824 */ /* 0x040fe200078e0af5 */
        /* <DEDUP_REMOVED lines=10> */
[C---:B------:R-:W-:Y:S01]  /*156f0*/  IADD3 R180, R183.reuse, 0x20, RZ ;  /* 0x00000020b7b47810 */ /* 0x040fe20007ffe0ff */
[C---:B------:R-:W-:Y:S01]  /*15700*/  IMAD.IADD R116, R210.reuse, 0x1, -R123 ;  /* 0x00000001d2747824 */ /* 0x040fe200078e0a7b */
[C---:B------:R-:W-:Y:S01]  /*15710*/  IADD3 R174, R183.reuse, 0x21, RZ ;  /* 0x00000021b7ae7810 */ /* 0x040fe20007ffe0ff */
[C---:B------:R-:W-:Y:S01]  /*15720*/  IMAD.IADD R7, R210.reuse, 0x1, -R122 ;  /* 0x00000001d2077824 */ /* 0x040fe200078e0a7a */
[----:B------:R-:W-:Y:S01]  /*15730*/  IADD3 R172, R183, 0x29, RZ ;  /* 0x00000029b7ac7810 */ /* 0x000fe20007ffe0ff */
[C---:B------:R-:W-:Y:S01]  /*15740*/  IMAD.IADD R243, R197.reuse, 0x1, -R180 ;  /* 0x00000001c5f37824 */ /* 0x040fe200078e0ab4 */
[----:B------:R-:W-:Y:S01]  /*15750*/  IABS R127, R127 ;  /* 0x0000007f007f7213 */ /* 0x000fe20000000000 */
[C-C-:B------:R-:W-:Y:S01]  /*15760*/  IMAD.IADD R248, R210.reuse, 0x1, -R174.reuse ;  /* 0x00000001d2f87824 */ /* 0x140fe200078e0aae */
[----:B------:R-:W-:Y:S01]  /*15770*/  IABS R116, R116 ;  /* 0x0000007400747213 */ /* 0x000fe20000000000 */
[----:B------:R-:W-:Y:S01]  /*15780*/  IMAD.IADD R130, R197, 0x1, -R174 ;  /* 0x00000001c5827824 */ /* 0x000fe200078e0aae */
[----:B------:R-:W-:Y:S01]  /*15790*/  ISETP.GE.AND P2, PT, R183, R206, PT ;  /* 0x000000ceb700720c */ /* 0x000fe20003f46270 */
[C---:B------:R-:W-:Y:S01]  /*157a0*/  IMAD.IADD R246, R210.reuse, 0x1, -R180 ;  /* 0x00000001d2f67824 */ /* 0x040fe200078e0ab4 */
[----:B------:R-:W-:Y:S01]  /*157b0*/  I2F R127, R127 ;  /* 0x0000007f007f7306 */ /* 0x000fe20000201400 */
[----:B------:R-:W-:Y:S01]  /*157c0*/  IABS R6, R6 ;  /* 0x0000000600067213 */ /* 0x000fe20000000000 */
[----:B------:R-:W-:Y:S01]  /*157d0*/  IMAD.IADD R126, R197, 0x1, -R182 ;  /* 0x00000001c57e7824 */ /* 0x000fe200078e0ab6 */
[----:B------:R-:W-:Y:S01]  /*157e0*/  ISETP.GE.OR P2, PT, R183, R205, !P2 ;  /* 0x000000cdb700720c */ /* 0x000fe20005746670 */
[----:B------:R-:W-:Y:S01]  /*157f0*/  IMAD.IADD R114, R197, 0x1, -R245 ;  /* 0x00000001c5727824 */ /* 0x000fe200078e0af5 */
[----:B------:R-:W-:Y:S01]  /*15800*/  IABS R118, R118 ;  /* 0x0000007600767213 */ /* 0x000fe20000000000 */
[C---:B------:R-:W-:Y:S01]  /*15810*/  IMAD.IADD R239, R210.reuse, 0x1, -R240 ;  /* 0x00000001d2ef7824 */ /* 0x040fe200078e0af0 */
[----:B------:R-:W-:Y:S01]  /*15820*/  IADD3 R238, R183, 0x8, RZ ;  /* 0x00000008b7ee7810 */ /* 0x000fe20007ffe0ff */
[C---:B------:R-:W-:Y:S01]  /*15830*/  IMAD.IADD R175, R210.reuse, 0x1, -R172 ;  /* 0x00000001d2af7824 */ /* 0x040fe200078e0aac */
[----:B------:R-:W-:Y:S01]  /*15840*/  IABS R126, R126 ;  /* 0x0000007e007e7213 */ /* 0x000fe20000000000 */
[----:B------:R-:W-:Y:S01]  /*15850*/  I2F R6, R6 ;  /* 0x0000000600067306 */ /* 0x000fe20000201400 */
[----:B------:R-:W-:Y:S01]  /*15860*/  IABS R243, R243 ;  /* 0x000000f300f37213 */ /* 0x000fe20000000000 */
[C---:B------:R-:W-:Y:S01]  /*15870*/  IMAD.IADD R129, R197.reuse, 0x1, -R124 ;  /* 0x00000001c5817824 */ /* 0x040fe200078e0a7c */
[----:B------:R-:W-:Y:S01]  /*15880*/  IABS R114, R114 ;  /* 0x0000007200727213 */ /* 0x000fe20000000000 */
[----:B------:R-:W-:Y:S01]  /*15890*/  IMAD.IADD R250, R197, 0x1, -R172 ;  /* 0x00000001c5fa7824 */ /* 0x000fe200078e0aac */
[----:B------:R-:W-:Y:S01]  /*158a0*/  IABS R128, R128 ;  /* 0x0000008000807213 */ /* 0x000fe20000000000 */
[C---:B------:R-:W-:Y:S01]  /*158b0*/  IMAD.IADD R131, R210.reuse, 0x1, -R124 ;  /* 0x00000001d2837824 */ /* 0x040fe200078e0a7c */
[----:B------:R-:W-:Y:S01]  /*158c0*/  IABS R129, R129 ;  /* 0x0000008100817213 */ /* 0x000fe20000000000 */
[C---:B------:R-:W-:Y:S01]  /*158d0*/  IMAD.IADD R120, R210.reuse, 0x1, -R5 ;  /* 0x00000001d2787824 */ /* 0x040fe200078e0a05 */
[----:B------:R-:W-:Y:S01]  /*158e0*/  IADD3 R173, R183, 0x28, RZ ;  /* 0x00000028b7ad7810 */ /* 0x000fe20007ffe0ff */
[----:B------:R-:W-:Y:S01]  /*158f0*/  I2F R118, R118 ;  /* 0x0000007600767306 */ /* 0x000fe20000201400 */
[----:B------:R-:W-:Y:S01]  /*15900*/  IABS R131, R131 ;  /* 0x0000008300837213 */ /* 0x000fe20000000000 */
[C---:B------:R-:W-:Y:S01]  /*15910*/  IMAD.IADD R112, R210.reuse, 0x1, -R247 ;  /* 0x00000001d2707824 */ /* 0x040fe200078e0af7 */
[----:B------:R-:W-:Y:S01]  /*15920*/  IABS R120, R120 ;  /* 0x0000007800787213 */ /* 0x000fe20000000000 */
[C-C-:B------:R-:W-:Y:S01]  /*15930*/  IMAD.IADD R125, R210.reuse, 0x1, -R173.reuse ;  /* 0x00000001d27d7824 */ /* 0x140fe200078e0aad */
[----:B------:R-:W-:Y:S01]  /*15940*/  IABS R130, R130 ;  /* 0x0000008200827213 */ /* 0x000fe20000000000 */
[C---:B------:R-:W-:Y:S01]  /*15950*/  IMAD.IADD R249, R197.reuse, 0x1, -R173 ;  /* 0x00000001c5f97824 */ /* 0x040fe200078e0aad */
[----:B------:R-:W-:Y:S01]  /*15960*/  IABS R250, R250 ;  /* 0x000000fa00fa7213 */ /* 0x000fe20000000000 */
[C---:B------:R-:W-:Y:S01]  /*15970*/  IMAD.IADD R119, R197.reuse, 0x1, -R247 ;  /* 0x00000001c5777824 */ /* 0x040fe200078e0af7 */
[----:B------:R-:W-:Y:S01]  /*15980*/  IABS R125, R125 ;  /* 0x0000007d007d7213 */ /* 0x000fe20000000000 */
[----:B------:R-:W-:Y:S01]  /*15990*/  I2F R120, R120 ;  /* 0x0000007800787306 */ /* 0x000fe20000201400 */
[----:B------:R-:W-:Y:S01]  /*159a0*/  IABS R111, R111 ;  /* 0x0000006f006f7213 */ /* 0x000fe20000000000 */
[----:B------:R-:W-:Y:S01]  /*159b0*/  IMAD.IADD R109, R197, 0x1, -R5 ;  /* 0x00000001c56d7824 */ /* 0x000fe200078e0a05 */
[C---:B------:R-:W-:Y:S01]  /*159c0*/  ISETP.GE.AND P0, PT, R183.reuse, R212, PT ;  /* 0x000000d4b700720c */ /* 0x040fe20003f06270 */
[--C-:B------:R-:W-:Y:S01]  /*159d0*/  IMAD.IADD R108, R210, 0x1, -R238.reuse ;  /* 0x00000001d26c7824 */ /* 0x100fe200078e0aee */
[----:B------:R-:W-:Y:S01]  /*159e0*/  ISETP.GE.AND P3, PT, R183, R209, PT ;  /* 0x000000d1b700720c */ /* 0x000fe20003f66270 */
[----:B------:R-:W-:Y:S01]  /*159f0*/  IMAD.IADD R113, R197, 0x1, -R238 ;  /* 0x00000001c5717824 */ /* 0x000fe200078e0aee */
[C---:B------:R-:W-:Y:S02]  /*15a00*/  ISETP.GE.OR P0, PT, R183.reuse, R211, !P0 ;  /* 0x000000d3b700720c */ /* 0x040fe40004706670 */
[----:B------:R-:W-:Y:S01]  /*15a10*/  ISETP.GE.OR P3, PT, R183, R208, !P3 ;  /* 0x000000d0b700720c */ /* 0x000fe20005f66670 */
[----:B------:R-:W-:Y:S01]  /*15a20*/  I2F R126, R126 ;  /* 0x0000007e007e7306 */ /* 0x000fe20000201400 */
[----:B------:R-:W-:Y:S02]  /*15a30*/  ISETP.GE.AND P1, PT, R5, R212, PT ;  /* 0x000000d40500720c */ /* 0x000fe40003f26270 */
[----:B------:R-:W-:Y:S02]  /*15a40*/  ISETP.GE.AND P5, PT, R183, R203, PT ;  /* 0x000000cbb700720c */ /* 0x000fe40003fa6270 */
[----:B------:R-:W-:Y:S02]  /*15a50*/  ISETP.GE.OR P1, PT, R5, R211, !P1 ;  /* 0x000000d30500720c */ /* 0x000fe40004f26670 */
[----:B------:R-:W-:Y:S02]  /*15a60*/  ISETP.GE.OR P5, PT, R183, R202, !P5 ;  /* 0x000000cab700720c */ /* 0x000fe40006fa6670 */
        /* <DEDUP_REMOVED lines=11> */
[C---:B------:R-:W-:Y:S02]  /*15b20*/  ISETP.GE.AND P6, PT, R5.reuse, R209, PT ;  /* 0x000000d10500720c */ /* 0x040fe40003fc6270 */
[----:B------:R-:W-:Y:S01]  /*15b30*/  IABS R251, R251 ;  /* 0x000000fb00fb7213 */ /* 0x000fe20000000000 */
        /* <DEDUP_REMOVED lines=9> */
[----:B------:R-:W-:Y:S05]  /*15bd0*/  IABS R113, R113 ;  /* 0x0000007100717213 */ /* 0x000fea0000000000 */
        /* <DEDUP_REMOVED lines=23> */
[----:B-1----:R-:W-:Y:S01]  /*15d50*/  FFMA.FTZ R54, R131, -UR17, R54 ;  /* 0x8000001183367c23 */ /* 0x002fe20008010036 */
[----:B------:R-:W-:Y:S01]  /*15d60*/  IADD3 R131, R183, 0x69, RZ ;  /* 0x00000069b7837810 */ /* 0x000fe20007ffe0ff */
[----:B------:R-:W-:Y:S01]  /*15d70*/  FFMA.FTZ R52, R129, -UR17, R52 ;  /* 0x8000001181347c23 */ /* 0x000fe20008010034 */
[----:B------:R-:W-:Y:S01]  /*15d80*/  IADD3 R129, R183, 0x60, RZ ;  /* 0x00000060b7817810 */ /* 0x000fe20007ffe0ff */
[----:B------:R-:W-:Y:S02]  /*15d90*/  FFMA.FTZ R53, R127, -UR17, R53 ;  /* 0x800000117f357c23 */ /* 0x000fe40008010035 */
        /* <DEDUP_REMOVED lines=8> */
[----:B------:R-:W-:Y:S02]  /*15e20*/  IMAD.IADD R252, R197, 0x1, -R118 ;  /* 0x00000001c5fc7824 */ /* 0x000fe400078e0a76 */
[----:B------:R-:W-:Y:S01]  /*15e30*/  FFMA.FTZ R170, R120, -UR17, R170 ;  /* 0x8000001178aa7c23 */ /* 0x000fe200080100aa */
[----:B------:R-:W-:Y:S01]  /*15e40*/  IADD3 R120, R183, 0x41, RZ ;  /* 0x00000041b7787810 */ /* 0x000fe20007ffe0ff */
[----:B------:R-:W-:Y:S02]  /*15e50*/  FFMA.FTZ R168, R109, -UR17, R168 ;  /* 0x800000116da87c23 */ /* 0x000fe400080100a8 */
[----:B------:R-:W-:Y:S01]  /*15e60*/  FFMA.FTZ R223, R121, -UR17, R223 ;  /* 0x8000001179df7c23 */ /* 0x000fe200080100df */
[C---:B------:R-:W-:Y:S01]  /*15e70*/  IADD3 R121, R183.reuse, 0x49, RZ ;  /* 0x00000049b7797810 */ /* 0x040fe20007ffe0ff */
[----:B------:R-:W-:Y:S01]  /*15e80*/  FFMA.FTZ R18, R108, -UR17, R18 ;  /* 0x800000116c127c23 */ /* 0x000fe20008010012 */
[----:B------:R-:W-:Y:S01]  /*15e90*/  FSEL R168, R168, -INF , !P1 ;  /* 0xff800000a8a87808 */ /* 0x000fe20004800000 */
[----:B------:R-:W-:Y:S01]  /*15ea0*/  FFMA.FTZ R26, R126, -UR17, R26 ;  /* 0x800000117e1a7c23 */ /* 0x000fe2000801001a */
[----:B------:R-:W-:Y:S01]  /*15eb0*/  IADD3 R126, R183, 0x50, RZ ;  /* 0x00000050b77e7810 */ /* 0x000fe20007ffe0ff */
[----:B------:R-:W-:Y:S01]  /*15ec0*/  FFMA.FTZ R35, R243, -UR17, R35 ;  /* 0x80000011f3237c23 */ /* 0x000fe20008010023 */
[C---:B------:R-:W-:Y:S01]  /*15ed0*/  ISETP.GE.AND P1, PT, R245.reuse, R212, PT ;  /* 0x000000d4f500720c */ /* 0x040fe20003f26270 */
[----:B------:R-:W-:Y:S01]  /*15ee0*/  FFMA.FTZ R179, R114, -UR17, R179 ;  /* 0x8000001172b37c23 */ /* 0x000fe200080100b3 */
[----:B------:R-:W-:Y:S01]  /*15ef0*/  FSEL R170, R170, -INF , !P6 ;  /* 0xff800000aaaa7808 */ /* 0x000fe20007000000 */
[----:B------:R-:W-:Y:S01]  /*15f00*/  FFMA.FTZ R226, R248, -UR17, R226 ;  /* 0x80000011f8e27c23 */ /* 0x000fe200080100e2 */
[----:B------:R-:W-:Y:S01]  /*15f10*/  ISETP.GE.OR P1, PT, R245, R211, !P1 ;  /* 0x000000d3f500720c */ /* 0x000fe20004f26670 */
[----:B------:R-:W-:Y:S01]  /*15f20*/  FFMA.FTZ R37, R130, -UR17, R37 ;  /* 0x8000001182257c23 */ /* 0x000fe20008010025 */
[----:B------:R-:W-:Y:S01]  /*15f30*/  IADD3 R130, R183, 0x58, RZ ;  /* 0x00000058b7827810 */ /* 0x000fe20007ffe0ff */
[----:B------:R-:W-:Y:S01]  /*15f40*/  FFMA.FTZ R46, R125, -UR17, R46 ;  /* 0x800000117d2e7c23 */ /* 0x000fe2000801002e */
[----:B------:R-:W-:Y:S01]  /*15f50*/  IADD3 R125, R183, 0x59, RZ ;  /* 0x00000059b77d7810 */ /* 0x000fe20007ffe0ff */
[----:B------:R-:W-:Y:S01]  /*15f60*/  FFMA.FTZ R47, R175, -UR17, R47 ;  /* 0x80000011af2f7c23 */ /* 0x000fe2000801002f */
[----:B------:R-:W-:Y:S01]  /*15f70*/  ISETP.GE.AND P6, PT, R245, R209, PT ;  /* 0x000000d1f500720c */ /* 0x000fe20003fc6270 */
[----:B------:R-:W-:Y:S02]  /*15f80*/  FFMA.FTZ R3, R110, -UR17, R3 ;  /* 0x800000116e037c23 */ /* 0x000fe40008010003 */
[----:B------:R-:W-:Y:S01]  /*15f90*/  FFMA.FTZ R41, R249, -UR17, R41 ;  /* 0x80000011f9297c23 */ /* 0x000fe20008010029 */
[----:B------:R-:W-:Y:S01]  /*15fa0*/  ISETP.GE.OR P6, PT, R245, R208, !P6 ;  /* 0x000000d0f500720c */ /* 0x000fe200077c6670 */
[----:B------:R-:W-:Y:S01]  /*15fb0*/  FFMA.FTZ R169, R251, -UR17, R169 ;  /* 0x80000011fba97c23 */ /* 0x000fe200080100a9 */
[----:B------:R-:W-:Y:S01]  /*15fc0*/  FSEL R3, R3, -INF , !P0 ;  /* 0xff80000003037808 */ /* 0x000fe20004000000 */
[----:B------:R-:W-:Y:S01]  /*15fd0*/  IMAD.IADD R251, R210, 0x1, -R117 ;  /* 0x00000001d2fb7824 */ /* 0x000fe200078e0a75 */
[----:B------:R-:W-:Y:S01]  /*15fe0*/  ISETP.GE.AND P0, PT, R238, R212, PT ;  /* 0x000000d4ee00720c */ /* 0x000fe20003f06270 */
[----:B------:R-:W-:Y:S01]  /*15ff0*/  FFMA.FTZ R177, R119, -UR17, R177 ;  /* 0x8000001177b17c23 */ /* 0x000fe200080100b1 */
[----:B------:R-:W-:Y:S01]  /*16000*/  FSEL R169, R169, -INF , !P3 ;  /* 0xff800000a9a97808 */ /* 0x000fe20005800000 */
[----:B------:R-:W-:Y:S01]  /*16010*/  FFMA.FTZ R222, R115, -UR17, R222 ;  /* 0x8000001173de7c23 */ /* 0x000fe200080100de */
[----:B------:R-:W-:Y:S01]  /*16020*/  IABS R251, R251 ;  /* 0x000000fb00fb7213 */ /* 0x000fe20000000000 */
[----:B------:R-:W-:Y:S01]  /*16030*/  FFMA.FTZ R31, R241, -UR17, R31 ;  /* 0x80000011f11f7c23 */ /* 0x000fe2000801001f */
[----:B------:R-:W-:Y:S01]  /*16040*/  IADD3 R119, R183, 0x48, RZ ;  /* 0x00000048b7777810 */ /* 0x000fe20007ffe0ff */
[----:B------:R-:W-:Y:S01]  /*16050*/  FFMA.FTZ R224, R239, -UR17, R224 ;  /* 0x80000011efe07c23 */ /* 0x000fe200080100e0 */
[----:B------:R-:W1:Y:S01]  /*16060*/  I2F R6, R251 ;  /* 0x000000fb00067306 */ /* 0x000e620000201400 */
[----:B------:R-:W-:Y:S01]  /*16070*/  IMAD.IADD R175, R210, 0x1, -R125 ;  /* 0x00000001d2af7824 */ /* 0x000fe200078e0a7d */
[----:B------:R-:W-:Y:S01]  /*16080*/  ISETP.GE.OR P0, PT, R238, R211, !P0 ;  /* 0x000000d3ee00720c */ /* 0x000fe20004706670 */
[----:B------:R-:W-:Y:S01]  /*16090*/  IMAD.IADD R127, R210, 0x1, -R129 ;  /* 0x00000001d27f7824 */ /* 0x000fe200078e0a81 */
[----:B------:R-:W-:Y:S01]  /*160a0*/  ISETP.GE.AND P3, PT, R238, R209, PT ;  /* 0x000000d1ee00720c */ /* 0x000fe20003f66270 */
[----:B------:R-:W-:Y:S01]  /*160b0*/  IMAD.IADD R110, R197, 0x1, -R117 ;  /* 0x00000001c56e7824 */ /* 0x000fe200078e0a75 */
[----:B------:R-:W-:Y:S01]  /*160c0*/  IABS R175, R175 ;  /* 0x000000af00af7213 */ /* 0x000fe20000000000 */
[----:B------:R-:W-:Y:S01]  /*160d0*/  FFMA.FTZ R29, R242, -UR17, R29 ;  /* 0x80000011f21d7c23 */ /* 0x000fe2000801001d */
[----:B------:R-:W-:Y:S01]  /*160e0*/  ISETP.GE.OR P3, PT, R238, R208, !P3 ;  /* 0x000000d0ee00720c */ /* 0x000fe20005f66670 */
[----:B------:R-:W-:Y:S01]  /*160f0*/  FFMA.FTZ R62, R7, -UR17, R62 ;  /* 0x80000011073e7c23 */ /* 0x000fe2000801003e */
[----:B------:R-:W-:Y:S01]  /*16100*/  IABS R110, R110 ;  /* 0x0000006e006e7213 */ /* 0x000fe20000000000 */
[----:B------:R-:W-:Y:S01]  /*16110*/  FFMA.FTZ R225, R246, -UR17, R225 ;  /* 0x80000011f6e17c23 */ /* 0x000fe200080100e1 */
[----:B------:R-:W-:Y:S01]  /*16120*/  IABS R127, R127 ;  /* 0x0000007f007f7213 */ /* 0x000fe20000000000 */
[----:B------:R-:W-:Y:S02]  /*16130*/  FFMA.FTZ R16, R113, -UR17, R16 ;  /* 0x8000001171107c23 */ /* 0x000fe40008010010 */
[----:B------:R-:W-:Y:S01]  /*16140*/  FFMA.FTZ R178, R112, -UR17, R178 ;  /* 0x8000001170b27c23 */ /* 0x000fe200080100b2 */
[----:B------:R-:W-:Y:S01]  /*16150*/  I2F R111, R127 ;  /* 0x0000007f006f7306 */ /* 0x000fe20000201400 */
[----:B-1----:R-:W-:Y:S01]  /*16160*/  FFMA.FTZ R63, R6, -UR17, R63 ;  /* 0x80000011063f7c23 */ /* 0x002fe2000801003f */
[----:B------:R-:W-:Y:S08]  /*16170*/  IABS R251, R252 ;  /* 0x000000fc00fb7213 */ /* 0x000ff00000000000 */
[----:B------:R-:W1:Y:S01]  /*16180*/  I2F R110, R110 ;  /* 0x0000006e006e7306 */ /* 0x000e620000201400 */
[----:B------:R-:W-:Y:S05]  /*16190*/  IMAD.IADD R252, R210, 0x1, -R118 ;  /* 0x00000001d2fc7824 */ /* 0x000fea00078e0a76 */
[----:B------:R-:W-:Y:S04]  /*161a0*/  IABS R252, R252 ;  /* 0x000000fc00fc7213 */ /* 0x000fe80000000000 */
[----:B------:R-:W2:Y:S10]  /*161b0*/  I2F R113, R252 ;  /* 0x000000fc00717306 */ /* 0x000eb40000201400 */
[----:B------:R-:W3:Y:S01]  /*161c0*/  I2F R109, R251 ;  /* 0x000000fb006d7306 */ /* 0x000ee20000201400 */
[----:B-1----:R-:W-:Y:S02]  /*161d0*/  FFMA.FTZ R61, R110, -UR17, R61 ;  /* 0x800000116e3d7c23 */ /* 0x002fe4000801003d */
[----:B--2---:R-:W-:Y:S02]  /*161e0*/  FFMA.FTZ R70, R113, -UR17, R70 ;  /* 0x8000001171467c23 */ /* 0x004fe40008010046 */
[----:B------:R-:W-:Y:S02]  /*161f0*/  IMAD.IADD R113, R197, 0x1, -R129 ;  /* 0x00000001c5717824 */ /* 0x000fe400078e0a81 */
[C---:B------:R-:W-:Y:S03]  /*16200*/  IMAD.IADD R252, R210.reuse, 0x1, -R120 ;  /* 0x00000001d2fc7824 */ /* 0x040fe600078e0a78 */
[----:B------:R-:W-:Y:S02]  /*16210*/  IABS R113, R113 ;  /* 0x0000007100717213 */ /* 0x000fe40000000000 */
[----:B------:R-:W-:Y:S01]  /*16220*/  IABS R252, R252 ;  /* 0x000000fc00fc7213 */ /* 0x000fe20000000000 */
[----:B---3--:R-:W-:Y:S02]  /*16230*/  FFMA.FTZ R68, R109, -UR17, R68 ;  /* 0x800000116d447c23 */ /* 0x008fe40008010044 */
[----:B------:R-:W-:Y:S01]  /*16240*/  IMAD.IADD R251, R197, 0x1, -R120 ;  /* 0x00000001c5fb7824 */ /* 0x000fe200078e0a78 */
[----:B------:R1:W2:Y:S04]  /*16250*/  I2F R112, R252 ;  /* 0x000000fc00707306 */ /* 0x0002a80000201400 */
[----:B------:R-:W-:Y:S06]  /*16260*/  IABS R251, R251 ;  /* 0x000000fb00fb7213 */ /* 0x000fec0000000000 */
[----:B------:R3:W4:Y:S10]  /*16270*/  I2F R108, R251 ;  /* 0x000000fb006c7306 */ /* 0x0007340000201400 */
[----:B------:R-:W-:Y:S01]  /*16280*/  I2F R113, R113 ;  /* 0x0000007100717306 */ /* 0x000fe20000201400 */
[----:B-1----:R-:W-:Y:S02]  /*16290*/  IMAD.IADD R252, R210, 0x1, -R119 ;  /* 0x00000001d2fc7824 */ /* 0x002fe400078e0a77 */
[----:B--2---:R-:W-:Y:S01]  /*162a0*/  FFMA.FTZ R71, R112, -UR17, R71 ;  /* 0x8000001170477c23 */ /* 0x004fe20008010047 */
[----:B------:R-:W-:Y:S02]  /*162b0*/  FSEL R112, R179, -INF , !P1 ;  /* 0xff800000b3707808 */ /* 0x000fe40004800000 */
[C---:B------:R-:W-:Y:S02]  /*162c0*/  ISETP.GE.AND P1, PT, R181.reuse, R212, PT ;  /* 0x000000d4b500720c */ /* 0x040fe40003f26270 */
[----:B------:R-:W-:Y:S02]  /*162d0*/  IABS R252, R252 ;  /* 0x000000fc00fc7213 */ /* 0x000fe40000000000 */
[----:B------:R-:W-:Y:S01]  /*162e0*/  ISETP.GE.OR P1, PT, R181, R211, !P1 ;  /* 0x000000d3b500720c */ /* 0x000fe20004f26670 */
[C---:B---3--:R-:W-:Y:S01]  /*162f0*/  IMAD.IADD R251, R197.reuse, 0x1, -R119 ;  /* 0x00000001c5fb7824 */ /* 0x048fe200078e0a77 */
[----:B------:R-:W1:Y:S01]  /*16300*/  I2F R115, R252 ;  /* 0x000000fc00737306 */ /* 0x000e620000201400 */
[----:B----4-:R-:W-:Y:S02]  /*16310*/  FFMA.FTZ R69, R108, -UR17, R69 ;  /* 0x800000116c457c23 */ /* 0x010fe40008010045 */
[----:B------:R-:W-:Y:S01]  /*16320*/  IMAD.IADD R108, R197, 0x1, -R131 ;  /* 0x00000001c56c7824 */ /* 0x000fe200078e0a83 */
[----:B------:R-:W-:Y:S04]  /*16330*/  IABS R251, R251 ;  /* 0x000000fb00fb7213 */ /* 0x000fe80000000000 */
[----:B------:R-:W-:Y:S02]  /*16340*/  IABS R108, R108 ;  /* 0x0000006c006c7213 */ /* 0x000fe40000000000 */
[----:B------:R-:W2:Y:S10]  /*16350*/  I2F R114, R251 ;  /* 0x000000fb00727306 */ /* 0x000eb40000201400 */
[----:B------:R-:W-:Y:S01]  /*16360*/  I2F R108, R108 ;  /* 0x0000006c006c7306 */ /* 0x000fe20000201400 */
[----:B-1----:R-:W-:Y:S01]  /*16370*/  FFMA.FTZ R81, R115, -UR17, R81 ;  /* 0x8000001173517c23 */ /* 0x002fe20008010051 */
[----:B------:R-:W-:Y:S01]  /*16380*/  FSEL R115, R18, -INF , !P3 ;  /* 0xff80000012737808 */ /* 0x000fe20005800000 */
[--C-:B------:R-:W-:Y:S01]  /*16390*/  IMAD.IADD R252, R210, 0x1, -R121.reuse ;  /* 0x00000001d2fc7824 */ /* 0x100fe200078e0a79 */
[C---:B------:R-:W-:Y:S04]  /*163a0*/  ISETP.GE.AND P3, PT, R240.reuse, R209, PT ;  /* 0x000000d1f000720c */ /* 0x040fe80003f66270 */
[----:B------:R-:W-:Y:S02]  /*163b0*/  ISETP.GE.OR P3, PT, R240, R208, !P3 ;  /* 0x000000d0f000720c */ /* 0x000fe40005f66670 */
[----:B------:R-:W-:Y:S01]  /*163c0*/  IABS R252, R252 ;  /* 0x000000fc00fc7213 */ /* 0x000fe20000000000 */
[----:B--2---:R-:W-:Y:S01]  /*163d0*/  FFMA.FTZ R76, R114, -UR17, R76 ;  /* 0x80000011724c7c23 */ /* 0x004fe2000801004c */
[----:B------:R-:W-:Y:S01]  /*163e0*/  FSEL R114, R171, -INF , !P2 ;  /* 0xff800000ab727808 */ /* 0x000fe20005000000 */
[----:B------:R-:W-:Y:S01]  /*163f0*/  IMAD.IADD R251, R197, 0x1, -R121 ;  /* 0x00000001c5fb7824 */ /* 0x000fe200078e0a79 */
[----:B------:R1:W2:Y:S01]  /*16400*/  I2F R241, R252 ;  /* 0x000000fc00f17306 */ /* 0x0002a20000201400 */
[CC--:B------:R-:W-:Y:S03]  /*16410*/  ISETP.GE.AND P2, PT, R247.reuse, R212.reuse, PT ;  /* 0x000000d4f700720c */ /* 0x0c0fe60003f46270 */
[----:B------:R-:W-:Y:S02]  /*16420*/  IABS R251, R251 ;  /* 0x000000fb00fb7213 */ /* 0x000fe40000000000 */
[-C--:B------:R-:W-:Y:S04]  /*16430*/  ISETP.GE.OR P2, PT, R247, R211.reuse, !P2 ;  /* 0x000000d3f700720c */ /* 0x080fe80005746670 */
[----:B------:R3:W4:Y:S01]  /*16440*/  I2F R239, R251 ;  /* 0x000000fb00ef7306 */ /* 0x0007220000201400 */
[----:B------:R-:W-:Y:S02]  /*16450*/  FSEL R177, R177, -INF , !P2 ;  /* 0xff800000b1b17808 */ /* 0x000fe40005000000 */
[C---:B------:R-:W-:Y:S04]  /*16460*/  ISETP.GE.AND P2, PT, R182.reuse, R212, PT ;  /* 0x000000d4b600720c */ /* 0x040fe80003f46270 */
[----:B------:R-:W-:Y:S01]  /*16470*/  ISETP.GE.OR P2, PT, R182, R211, !P2 ;  /* 0x000000d3b600720c */ /* 0x000fe20005746670 */
[C-C-:B-1----:R-:W-:Y:S02]  /*16480*/  IMAD.IADD R252, R210.reuse, 0x1, -R126.reuse ;  /* 0x00000001d2fc7824 */ /* 0x142fe400078e0a7e */
[----:B--2---:R-:W-:Y:S01]  /*16490*/  FFMA.FTZ R83, R241, -UR17, R83 ;  /* 0x80000011f1537c23 */ /* 0x004fe20008010053 */
[----:B------:R-:W-:Y:S02]  /*164a0*/  IADD3 R241, R183, 0x71, RZ ;  /* 0x00000071b7f17810 */ /* 0x000fe40007ffe0ff */
[----:B------:R-:W-:Y:S04]  /*164b0*/  IABS R252, R252 ;  /* 0x000000fc00fc7213 */ /* 0x000fe80000000000 */
[----:B------:R-:W1:Y:S01]  /*164c0*/  I2F R243, R252 ;  /* 0x000000fc00f37306 */ /* 0x000e620000201400 */
[----:B---3--:R-:W-:Y:S02]  /*164d0*/  IMAD.IADD R251, R197, 0x1, -R126 ;  /* 0x00000001c5fb7824 */ /* 0x008fe400078e0a7e */
[----:B----4-:R-:W-:Y:S03]  /*164e0*/  FFMA.FTZ R79, R239, -UR17, R79 ;  /* 0x80000011ef4f7c23 */ /* 0x010fe6000801004f */
[----:B------:R-:W-:Y:S04]  /*164f0*/  IABS R251, R251 ;  /* 0x000000fb00fb7213 */ /* 0x000fe80000000000 */
[----:B------:R-:W2:Y:S01]  /*16500*/  I2F R242, R251 ;  /* 0x000000fb00f27306 */ /* 0x000ea20000201400 */
[----:B-1----:R-:W-:Y:S02]  /*16510*/  FFMA.FTZ R86, R243, -UR17, R86 ;  /* 0x80000011f3567c23 */ /* 0x002fe40008010056 */
[----:B------:R-:W-:Y:S05]  /*16520*/  IMAD.IADD R252, R210, 0x1, -R128 ;  /* 0x00000001d2fc7824 */ /* 0x000fea00078e0a80 */
[----:B------:R-:W-:Y:S01]  /*16530*/  IABS R252, R252 ;  /* 0x000000fc00fc7213 */ /* 0x000fe20000000000 */
[----:B--2---:R-:W-:Y:S03]  /*16540*/  FFMA.FTZ R84, R242, -UR17, R84 ;  /* 0x80000011f2547c23 */ /* 0x004fe60008010054 */
[----:B------:R-:W1:Y:S01]  /*16550*/  I2F R248, R252 ;  /* 0x000000fc00f87306 */ /* 0x000e620000201400 */
[----:B------:R-:W-:Y:S01]  /*16560*/  IMAD.IADD R251, R197, 0x1, -R128 ;  /* 0x00000001c5fb7824 */ /* 0x000fe200078e0a80 */
[----:B------:R-:W-:Y:S04]  /*16570*/  IADD3 R242, R183, 0x70, RZ ;  /* 0x00000070b7f27810 */ /* 0x000fe80007ffe0ff */
[----:B------:R-:W-:Y:S04]  /*16580*/  IABS R251, R251 ;  /* 0x000000fb00fb7213 */ /* 0x000fe80000000000 */
[----:B------:R-:W2:Y:S01]  /*16590*/  I2F R246, R251 ;  /* 0x000000fb00f67306 */ /* 0x000ea20000201400 */
[----:B-1----:R-:W-:Y:S02]  /*165a0*/  FFMA.FTZ R87, R248, -UR17, R87 ;  /* 0x80000011f8577c23 */ /* 0x002fe40008010057 */
[----:B------:R-:W-:Y:S05]  /*165b0*/  IMAD.IADD R252, R210, 0x1, -R130 ;  /* 0x00000001d2fc7824 */ /* 0x000fea00078e0a82 */
[----:B------:R-:W-:Y:S01]  /*165c0*/  IABS R252, R252 ;  /* 0x000000fc00fc7213 */ /* 0x000fe20000000000 */
[----:B--2---:R-:W-:Y:S03]  /*165d0*/  FFMA.FTZ R85, R246, -UR17, R85 ;  /* 0x80000011f6557c23 */ /* 0x004fe60008010055 */
[----:B------:R-:W1:Y:S01]  /*165e0*/  I2F R250, R252 ;  /* 0x000000fc00fa7306 */ /* 0x000e620000201400 */
[----:B------:R-:W-:Y:S02]  /*165f0*/  FFMA.FTZ R246, R111, -UR17, R102 ;  /* 0x800000116ff67c23 */ /* 0x000fe40008010066 */
[----:B------:R-:W-:Y:S05]  /*16600*/  IMAD.IADD R251, R197, 0x1, -R130 ;  /* 0x00000001c5fb7824 */ /* 0x000fea00078e0a82 */
[----:B------:R-:W-:Y:S02]  /*16610*/  IABS R251, R251 ;  /* 0x000000fb00fb7213 */ /* 0x000fe40000000000 */
[----:B------:R-:W2:Y:S10]  /*16620*/  I2F R252, R175 ;  /* 0x000000af00fc7306 */ /* 0x000eb40000201400 */
[----:B------:R-:W3:Y:S01]  /*16630*/  I2F R249, R251 ;  /* 0x000000fb00f97306 */ /* 0x000ee20000201400 */
[----:B-1----:R-:W-:Y:S02]  /*16640*/  FFMA.FTZ R232, R250, -UR17, R232 ;  /* 0x80000011fae87c23 */ /* 0x002fe400080100e8 */
[----:B------:R-:W-:Y:S01]  /*16650*/  FFMA.FTZ R250, R108, -UR17, R106 ;  /* 0x800000116cfa7c23 */ /* 0x000fe2000801006a */
[----:B------:R-:W-:Y:S02]  /*16660*/  FSEL R108, R26, -INF , !P2 ;  /* 0xff8000001a6c7808 */ /* 0x000fe40005000000 */
[CC--:B------:R-:W-:Y:S04]  /*16670*/  ISETP.GE.AND P2, PT, R174.reuse, R212.reuse, PT ;  /* 0x000000d4ae00720c */ /* 0x0c0fe80003f46270 */
[-C--:B------:R-:W-:Y:S01]  /*16680*/  ISETP.GE.OR P2, PT, R174, R211.reuse, !P2 ;  /* 0x000000d3ae00720c */ /* 0x080fe20005746670 */
[----:B--2---:R-:W-:Y:S01]  /*16690*/  FFMA.FTZ R243, R252, -UR17, R99 ;  /* 0x80000011fcf37c23 */ /* 0x004fe20008010063 */
[----:B------:R-:W-:Y:S01]  /*166a0*/  IADD3 R175, R183, 0x61, RZ ;  /* 0x00000061b7af7810 */ /* 0x000fe20007ffe0ff */
[----:B------:R-:W-:Y:S01]  /*166b0*/  FFMA.FTZ R252, R113, -UR17, R100 ;  /* 0x8000001171fc7c23 */ /* 0x000fe20008010064 */
[----:B------:R-:W-:Y:S02]  /*166c0*/  FSEL R102, R37, -INF , !P2 ;  /* 0xff80000025667808 */ /* 0x000fe40005000000 */
[----:B------:R-:W-:Y:S01]  /*166d0*/  ISETP.GE.AND P2, PT, R124, R212, PT ;  /* 0x000000d47c00720c */ /* 0x000fe20003f46270 */
[--C-:B------:R-:W-:Y:S01]  /*166e0*/  IMAD.IADD R116, R197, 0x1, -R175.reuse ;  /* 0x00000001c5747824 */ /* 0x100fe200078e0aaf */
[----:B------:R-:W-:Y:S01]  /*166f0*/  FSEL R113, R176, -INF , !P5 ;  /* 0xff800000b0717808 */ /* 0x000fe20006800000 */
[----:B------:R-:W-:Y:S01]  /*16700*/  IMAD.IADD R127, R210, 0x1, -R175 ;  /* 0x00000001d27f7824 */ /* 0x000fe200078e0aaf */
[----:B------:R-:W-:Y:S01]  /*16710*/  ISETP.GE.OR P2, PT, R124, R211, !P2 ;  /* 0x000000d37c00720c */ /* 0x000fe20005746670 */
[----:B---3--:R-:W-:Y:S01]  /*16720*/  FFMA.FTZ R93, R249, -UR17, R93 ;  /* 0x80000011f95d7c23 */ /* 0x008fe2000801005d */
[----:B------:R-:W-:Y:S01]  /*16730*/  IABS R116, R116 ;  /* 0x0000007400747213 */ /* 0x000fe20000000000 */
[----:B------:R-:W-:Y:S01]  /*16740*/  IMAD.IADD R251, R197, 0x1, -R125 ;  /* 0x00000001c5fb7824 */ /* 0x000fe200078e0a7d */
[----:B------:R-:W-:Y:S01]  /*16750*/  FSEL R52, R52, -INF , !P2 ;  /* 0xff80000034347808 */ /* 0x000fe20005000000 */
[----:B------:R-:W-:Y:S01]  /*16760*/  IMAD.MOV.U32 R18, RZ, RZ, R93 ;  /* 0x000000ffff127224 */ /* 0x000fe200078e005d */
[----:B------:R1:W-:Y:S01]  /*16770*/  I2F R7, R116 ;  /* 0x0000007400077306 */ /* 0x0003e20000201400 */
[CC--:B------:R-:W-:Y:S02]  /*16780*/  ISETP.GE.AND P2, PT, R117.reuse, R212.reuse, PT ;  /* 0x000000d47500720c */ /* 0x0c0fe40003f46270 */
[----:B------:R-:W-:Y:S02]  /*16790*/  IABS R110, R127 ;  /* 0x0000007f006e7213 */ /* 0x000fe40000000000 */
[----:B------:R-:W-:Y:S02]  /*167a0*/  ISETP.GE.OR P2, PT, R117, R211, !P2 ;  /* 0x000000d37500720c */ /* 0x000fe40005746670 */
[----:B------:R-:W-:Y:S02]  /*167b0*/  IADD3 R127, R183, 0x68, RZ ;  /* 0x00000068b77f7810 */ /* 0x000fe40007ffe0ff */
[----:B------:R-:W-:Y:S01]  /*167c0*/  FSEL R37, R61, -INF , !P2 ;  /* 0xff8000003d257808 */ /* 0x000fe20005000000 */
[----:B------:R-:W2:Y:S01]  /*167d0*/  I2F R6, R110 ;  /* 0x0000006e00067306 */ /* 0x000ea20000201400 */
[----:B------:R-:W-:Y:S01]  /*167e0*/  IMAD.MOV.U32 R61, RZ, RZ, R18 ;  /* 0x000000ffff3d7224 */ /* 0x000fe200078e0012 */
[CC--:B------:R-:W-:Y:S02]  /*167f0*/  ISETP.GE.AND P2, PT, R119.reuse, R212.reuse, PT ;  /* 0x000000d47700720c */ /* 0x0c0fe40003f46270 */
[----:B------:R-:W-:Y:S02]  /*16800*/  IABS R251, R251 ;  /* 0x000000fb00fb7213 */ /* 0x000fe40000000000 */
[----:B------:R-:W-:Y:S02]  /*16810*/  ISETP.GE.OR P2, PT, R119, R211, !P2 ;  /* 0x000000d37700720c */ /* 0x000fe40005746670 */
[----:B------:R-:W-:Y:S02]  /*16820*/  ISETP.GE.AND P5, PT, R247, R209, PT ;  /* 0x000000d1f700720c */ /* 0x000fe40003fa6270 */
[----:B------:R-:W3:Y:S01]  /*16830*/  I2F R251, R251 ;  /* 0x000000fb00fb7306 */ /* 0x000ee20000201400 */
[----:B------:R-:W-:Y:S02]  /*16840*/  FSEL R76, R76, -INF , !P2 ;  /* 0xff8000004c4c7808 */ /* 0x000fe40005000000 */
[C---:B------:R-:W-:Y:S01]  /*16850*/  ISETP.GE.AND P2, PT, R126.reuse, R212, PT ;  /* 0x000000d47e00720c */ /* 0x040fe20003f46270 */
[----:B-1----:R-:W-:Y:S01]  /*16860*/  IMAD.IADD R116, R197, 0x1, -R127 ;  /* 0x00000001c5747824 */ /* 0x002fe200078e0a7f */
[----:B------:R-:W-:Y:S02]  /*16870*/  ISETP.GE.OR P5, PT, R247, R208, !P5 ;  /* 0x000000d0f700720c */ /* 0x000fe40006fa6670 */
[-C--:B------:R-:W-:Y:S02]  /*16880*/  ISETP.GE.OR P2, PT, R126, R211.reuse, !P2 ;  /* 0x000000d37e00720c */ /* 0x080fe40005746670 */
[----:B------:R-:W-:Y:S02]  /*16890*/  FSEL R178, R178, -INF , !P5 ;  /* 0xff800000b2b27808 */ /* 0x000fe40006800000 */
[----:B------:R-:W-:Y:S01]  /*168a0*/  FSEL R18, R84, -INF , !P2 ;  /* 0xff80000054127808 */ /* 0x000fe20005000000 */
[----:B------:R-:W-:Y:S01]  /*168b0*/  IMAD.IADD R84, R197, 0x1, -R242 ;  /* 0x00000001c5547824 */ /* 0x000fe200078e0af2 */
[----:B------:R-:W-:Y:S01]  /*168c0*/  ISETP.GE.AND P2, PT, R130, R212, PT ;  /* 0x000000d48200720c */ /* 0x000fe20003f46270 */
[----:B--2---:R-:W-:Y:S01]  /*168d0*/  FFMA.FTZ R248, R6, -UR17, R103 ;  /* 0x8000001106f87c23 */ /* 0x004fe20008010067 */
[----:B------:R-:W-:Y:S01]  /*168e0*/  IABS R110, R116 ;  /* 0x00000074006e7213 */ /* 0x000fe20000000000 */
[----:B------:R-:W-:Y:S01]  /*168f0*/  IMAD.IADD R116, R210, 0x1, -R127 ;  /* 0x00000001d2747824 */ /* 0x000fe200078e0a7f */
[----:B------:R-:W-:Y:S01]  /*16900*/  ISETP.GE.OR P2, PT, R130, R211, !P2 ;  /* 0x000000d38200720c */ /* 0x000fe20005746670 */
[----:B------:R-:W-:Y:S01]  /*16910*/  IMAD.IADD R6, R210, 0x1, -R131 ;  /* 0x00000001d2067824 */ /* 0x000fe200078e0a83 */
[----:B------:R-:W1:Y:S01]  /*16920*/  I2F R109, R110 ;  /* 0x0000006e006d7306 */ /* 0x000e620000201400 */
[CC--:B------:R-:W-:Y:S02]  /*16930*/  ISETP.GE.AND P5, PT, R182.reuse, R209.reuse, PT ;  /* 0x000000d1b600720c */ /* 0x0c0fe40003fa6270 */
[----:B------:R-:W-:Y:S01]  /*16940*/  IABS R116, R116 ;  /* 0x0000007400747213 */ /* 0x000fe20000000000 */
[----:B---3--:R-:W-:Y:S01]  /*16950*/  FFMA.FTZ R97, R251, -UR17, R97 ;  /* 0x80000011fb617c23 */ /* 0x008fe20008010061 */
[-C--:B------:R-:W-:Y:S01]  /*16960*/  ISETP.GE.OR P5, PT, R182, R208.reuse, !P5 ;  /* 0x000000d0b600720c */ /* 0x080fe20006fa6670 */
[----:B------:R-:W-:Y:S01]  /*16970*/  FFMA.FTZ R251, R7, -UR17, R233 ;  /* 0x8000001107fb7c23 */ /* 0x000fe200080100e9 */
[----:B------:R-:W-:Y:S01]  /*16980*/  IADD3 R233, R183, 0x78, RZ ;  /* 0x00000078b7e97810 */ /* 0x000fe20007ffe0ff */
[----:B------:R-:W-:Y:S02]  /*16990*/  IMAD.MOV.U32 R26, RZ, RZ, R97 ;  /* 0x000000ffff1a7224 */ /* 0x000fe400078e0061 */
[----:B------:R-:W2:Y:S01]  /*169a0*/  I2F R110, R116 ;  /* 0x00000074006e7306 */ /* 0x000ea20000201400 */
[----:B------:R-:W-:Y:S01]  /*169b0*/  IMAD.IADD R7, R197, 0x1, -R241 ;  /* 0x00000001c5077824 */ /* 0x000fe200078e0af1 */
[----:B------:R-:W-:Y:S02]  /*169c0*/  IADD3 R183, R183, 0x79, RZ ;  /* 0x00000079b7b77810 */ /* 0x000fe40007ffe0ff */
[----:B------:R-:W-:Y:S02]  /*169d0*/  FSEL R106, R31, -INF , !P5 ;  /* 0xff8000001f6a7808 */ /* 0x000fe40006800000 */
[C---:B------:R-:W-:Y:S02]  /*169e0*/  ISETP.GE.AND P5, PT, R174.reuse, R209, PT ;  /* 0x000000d1ae00720c */ /* 0x040fe40003fa6270 */
[----:B------:R-:W-:Y:S02]  /*169f0*/  IABS R7, R7 ;  /* 0x0000000700077213 */ /* 0x000fe40000000000 */
[----:B------:R-:W-:Y:S02]  /*16a00*/  ISETP.GE.OR P5, PT, R174, R208, !P5 ;  /* 0x000000d0ae00720c */ /* 0x000fe40006fa6670 */
[----:B------:R-:W-:Y:S02]  /*16a10*/  IABS R6, R6 ;  /* 0x0000000600067213 */ /* 0x000fe40000000000 */
[----:B------:R-:W-:Y:S01]  /*16a20*/  FSEL R99, R226, -INF , !P5 ;  /* 0xff800000e2637808 */ /* 0x000fe20006800000 */
[----:B-1----:R-:W-:Y:S01]  /*16a30*/  FFMA.FTZ R249, R109, -UR17, R104 ;  /* 0x800000116df97c23 */ /* 0x002fe20008010068 */
[-C--:B------:R-:W-:Y:S02]  /*16a40*/  ISETP.GE.AND P5, PT, R124, R209.reuse, PT ;  /* 0x000000d17c00720c */ /* 0x080fe40003fa6270 */
[----:B------:R-:W-:Y:S02]  /*16a50*/  FSEL R109, R224, -INF , !P3 ;  /* 0xff800000e06d7808 */ /* 0x000fe40005800000 */
[-C--:B------:R-:W-:Y:S02]  /*16a60*/  ISETP.GE.OR P5, PT, R124, R208.reuse, !P5 ;  /* 0x000000d07c00720c */ /* 0x080fe40006fa6670 */
[-C--:B------:R-:W-:Y:S02]  /*16a70*/  ISETP.GE.AND P3, PT, R180, R209.reuse, PT ;  /* 0x000000d1b400720c */ /* 0x080fe40003f66270 */
[----:B------:R-:W-:Y:S01]  /*16a80*/  FSEL R54, R54, -INF , !P5 ;  /* 0xff80000036367808 */ /* 0x000fe20006800000 */
[----:B--2---:R-:W-:Y:S01]  /*16a90*/  FFMA.FTZ R239, R110, -UR17, R107 ;  /* 0x800000116eef7c23 */ /* 0x004fe2000801006b */
[----:B------:R-:W-:Y:S02]  /*16aa0*/  FSEL R110, R223, -INF , !P6 ;  /* 0xff800000df6e7808 */ /* 0x000fe40007000000 */
[CC--:B------:R-:W-:Y:S02]  /*16ab0*/  ISETP.GE.AND P6, PT, R181.reuse, R209.reuse, PT ;  /* 0x000000d1b500720c */ /* 0x0c0fe40003fc6270 */
[-C--:B------:R-:W-:Y:S02]  /*16ac0*/  ISETP.GE.OR P3, PT, R180, R208.reuse, !P3 ;  /* 0x000000d0b400720c */ /* 0x080fe40005f66670 */
[-C--:B------:R-:W-:Y:S02]  /*16ad0*/  ISETP.GE.OR P6, PT, R181, R208.reuse, !P6 ;  /* 0x000000d0b500720c */ /* 0x080fe400077c6670 */
[----:B------:R-:W-:Y:S02]  /*16ae0*/  FSEL R107, R29, -INF , !P1 ;  /* 0xff8000001d6b7808 */ /* 0x000fe40004800000 */
[----:B------:R-:W-:Y:S02]  /*16af0*/  FSEL R104, R33, -INF , !P6 ;  /* 0xff80000021687808 */ /* 0x000fe40007000000 */
[----:B------:R-:W-:Y:S02]  /*16b00*/  ISETP.GE.AND P5, PT, R117, R209, PT ;  /* 0x000000d17500720c */ /* 0x000fe40003fa6270 */
[----:B------:R-:W-:Y:S01]  /*16b10*/  FSEL R116, R16, -INF , !P0 ;  /* 0xff80000010747808 */ /* 0x000fe20004000000 */
[----:B------:R-:W-:Y:S01]  /*16b20*/  IMAD.IADD R16, R207, 0x1, -R240 ;  /* 0x00000001cf107824 */ /* 0x000fe200078e0af0 */
[----:B------:R-:W-:Y:S02]  /*16b30*/  ISETP.GE.OR P5, PT, R117, R208, !P5 ;  /* 0x000000d07500720c */ /* 0x000fe40006fa6670 */
[C---:B------:R-:W-:Y:S02]  /*16b40*/  ISETP.GE.AND P0, PT, R240.reuse, R212, PT ;  /* 0x000000d4f000720c */ /* 0x040fe40003f06270 */
[----:B------:R-:W-:Y:S02]  /*16b50*/  FSEL R33, R63, -INF , !P5 ;  /* 0xff8000003f217808 */ /* 0x000fe40006800000 */
[----:B------:R-:W-:Y:S02]  /*16b60*/  IABS R16, R16 ;  /* 0x0000001000107213 */ /* 0x000fe40000000000 */
[----:B------:R-:W-:Y:S02]  /*16b70*/  ISETP.GE.OR P0, PT, R240, R211, !P0 ;  /* 0x000000d3f000720c */ /* 0x000fe40004706670 */
[----:B------:R-:W-:Y:S02]  /*16b80*/  FSEL R100, R225, -INF , !P3 ;  /* 0xff800000e1647808 */ /* 0x000fe40005800000 */
[----:B------:R1:W2:Y:S01]  /*16b90*/  I2F R225, R7 ;  /* 0x0000000700e17306 */ /* 0x0002a20000201400 */
[----:B------:R-:W-:Y:S02]  /*16ba0*/  FSEL R111, R222, -INF , !P0 ;  /* 0xff800000de6f7808 */ /* 0x000fe40004000000 */
[----:B------:R-:W-:Y:S02]  /*16bb0*/  ISETP.GE.AND P0, PT, R180, R212, PT ;  /* 0x000000d4b400720c */ /* 0x000fe40003f06270 */
[----:B------:R-:W-:Y:S02]  /*16bc0*/  ISETP.GE.AND P3, PT, R172, R209, PT ;  /* 0x000000d1ac00720c */ /* 0x000fe40003f66270 */
[----:B------:R-:W-:Y:S02]  /*16bd0*/  ISETP.GE.OR P0, PT, R180, R211, !P0 ;  /* 0x000000d3b400720c */ /* 0x000fe40004706670 */
[----:B------:R-:W-:Y:S01]  /*16be0*/  ISETP.GE.OR P3, PT, R172, R208, !P3 ;  /* 0x000000d0ac00720c */ /* 0x000fe20005f66670 */
[----:B------:R3:W4:Y:S01]  /*16bf0*/  I2F R222, R6 ;  /* 0x0000000600de7306 */ /* 0x0007220000201400 */
[----:B------:R-:W-:Y:S02]  /*16c00*/  FSEL R103, R35, -INF , !P0 ;  /* 0xff80000023677808 */ /* 0x000fe40004000000 */
[----:B------:R-:W-:Y:S02]  /*16c10*/  FSEL R47, R47, -INF , !P3 ;  /* 0xff8000002f2f7808 */ /* 0x000fe40005800000 */
[----:B------:R-:W-:Y:S02]  /*16c20*/  ISETP.GE.AND P3, PT, R122, R209, PT ;  /* 0x000000d17a00720c */ /* 0x000fe40003f66270 */
[----:B------:R-:W-:Y:S02]  /*16c30*/  ISETP.GE.AND P0, PT, R172, R212, PT ;  /* 0x000000d4ac00720c */ /* 0x000fe40003f06270 */
[----:B------:R-:W-:Y:S02]  /*16c40*/  ISETP.GE.OR P3, PT, R122, R208, !P3 ;  /* 0x000000d07a00720c */ /* 0x000fe40005f66670 */
[-C--:B------:R-:W-:Y:S02]  /*16c50*/  ISETP.GE.OR P0, PT, R172, R211.reuse, !P0 ;  /* 0x000000d3ac00720c */ /* 0x080fe40004706670 */
[----:B------:R-:W-:Y:S01]  /*16c60*/  FSEL R35, R62, -INF , !P3 ;  /* 0xff8000003e237808 */ /* 0x000fe20005800000 */
[----:B-1----:R-:W-:Y:S01]  /*16c70*/  IMAD.IADD R7, R197, 0x1, -R233 ;  /* 0x00000001c5077824 */ /* 0x002fe200078e0ae9 */
[----:B------:R-:W-:Y:S01]  /*16c80*/  FSEL R93, R45, -INF , !P0 ;  /* 0xff8000002d5d7808 */ /* 0x000fe20004000000 */
[----:B--2---:R-:W-:Y:S01]  /*16c90*/  FFMA.FTZ R230, R225, -UR17, R230 ;  /* 0x80000011e1e67c23 */ /* 0x004fe200080100e6 */
[CC--:B------:R-:W-:Y:S02]  /*16ca0*/  ISETP.GE.AND P0, PT, R122.reuse, R212.reuse, PT ;  /* 0x000000d47a00720c */ /* 0x0c0fe40003f06270 */
[CC--:B------:R-:W-:Y:S02]  /*16cb0*/  ISETP.GE.AND P1, PT, R173.reuse, R212.reuse, PT ;  /* 0x000000d4ad00720c */ /* 0x0c0fe40003f26270 */
[-C--:B------:R-:W-:Y:S02]  /*16cc0*/  ISETP.GE.OR P0, PT, R122, R211.reuse, !P0 ;  /* 0x000000d37a00720c */ /* 0x080fe40004706670 */
[-C--:B------:R-:W-:Y:S01]  /*16cd0*/  ISETP.GE.OR P1, PT, R173, R211.reuse, !P1 ;  /* 0x000000d3ad00720c */ /* 0x080fe20004f26670 */
[----:B---3--:R-:W-:Y:S01]  /*16ce0*/  IMAD.IADD R6, R210, 0x1, -R242 ;  /* 0x00000001d2067824 */ /* 0x008fe200078e0af2 */
[----:B------:R-:W-:Y:S01]  /*16cf0*/  FSEL R45, R56, -INF , !P0 ;  /* 0xff800000382d7808 */ /* 0x000fe20004000000 */
[----:B------:R-:W-:Y:S01]  /*16d00*/  IMAD.MOV.U32 R56, RZ, RZ, R26 ;  /* 0x000000ffff387224 */ /* 0x000fe200078e001a */
[----:B------:R-:W-:Y:S01]  /*16d10*/  FSEL R97, R41, -INF , !P1 ;  /* 0xff80000029617808 */ /* 0x000fe20004800000 */
[----:B----4-:R-:W-:Y:S01]  /*16d20*/  FFMA.FTZ R228, R222, -UR17, R228 ;  /* 0x80000011dee47c23 */ /* 0x010fe200080100e4 */
[C---:B------:R-:W-:Y:S02]  /*16d30*/  ISETP.GE.AND P1, PT, R123.reuse, R212, PT ;  /* 0x000000d47b00720c */ /* 0x040fe40003f26270 */
[----:B------:R-:W-:Y:S02]  /*16d40*/  IABS R6, R6 ;  /* 0x0000000600067213 */ /* 0x000fe40000000000 */
[----:B------:R-:W-:Y:S02]  /*16d50*/  ISETP.GE.OR P1, PT, R123, R211, !P1 ;  /* 0x000000d37b00720c */ /* 0x000fe40004f26670 */
[----:B------:R1:W2:Y:S01]  /*16d60*/  I2F R179, R6 ;  /* 0x0000000600b37306 */ /* 0x0002a20000201400 */
[----:B------:R-:W-:Y:S02]  /*16d70*/  ISETP.GE.AND P6, PT, R173, R209, PT ;  /* 0x000000d1ad00720c */ /* 0x000fe40003fc6270 */
[----:B------:R-:W-:Y:S02]  /*16d80*/  FSEL R53, R53, -INF , !P1 ;  /* 0xff80000035357808 */ /* 0x000fe40004800000 */
[C---:B------:R-:W-:Y:S02]  /*16d90*/  ISETP.GE.AND P1, PT, R118.reuse, R212, PT ;  /* 0x000000d47600720c */ /* 0x040fe40003f26270 */
[-C--:B------:R-:W-:Y:S02]  /*16da0*/  ISETP.GE.OR P6, PT, R173, R208.reuse, !P6 ;  /* 0x000000d0ad00720c */ /* 0x080fe400077c6670 */
[----:B------:R-:W-:Y:S02]  /*16db0*/  ISETP.GE.OR P1, PT, R118, R211, !P1 ;  /* 0x000000d37600720c */ /* 0x000fe40004f26670 */
[----:B------:R-:W-:Y:S02]  /*16dc0*/  FSEL R46, R46, -INF , !P6 ;  /* 0xff8000002e2e7808 */ /* 0x000fe40007000000 */
[-C--:B------:R-:W-:Y:S02]  /*16dd0*/  ISETP.GE.AND P6, PT, R123, R209.reuse, PT ;  /* 0x000000d17b00720c */ /* 0x080fe40003fc6270 */
[-C--:B------:R-:W-:Y:S02]  /*16de0*/  ISETP.GE.AND P5, PT, R119, R209.reuse, PT ;  /* 0x000000d17700720c */ /* 0x080fe40003fa6270 */
[-C--:B------:R-:W-:Y:S02]  /*16df0*/  ISETP.GE.OR P6, PT, R123, R208.reuse, !P6 ;  /* 0x000000d07b00720c */ /* 0x080fe400077c6670 */
[----:B------:R-:W-:Y:S02]  /*16e00*/  FSEL R68, R68, -INF , !P1 ;  /* 0xff80000044447808 */ /* 0x000fe40004800000 */
[----:B------:R-:W-:Y:S02]  /*16e10*/  FSEL R55, R55, -INF , !P6 ;  /* 0xff80000037377808 */ /* 0x000fe40007000000 */
[----:B------:R-:W-:Y:S01]  /*16e20*/  ISETP.GE.AND P6, PT, R118, R209, PT ;  /* 0x000000d17600720c */ /* 0x000fe20003fc6270 */
[----:B-1----:R-:W-:Y:S01]  /*16e30*/  IMAD.IADD R6, R210, 0x1, -R241 ;  /* 0x00000001d2067824 */ /* 0x002fe200078e0af1 */
[-C--:B------:R-:W-:Y:S01]  /*16e40*/  ISETP.GE.OR P5, PT, R119, R208.reuse, !P5 ;  /* 0x000000d07700720c */ /* 0x080fe20006fa6670 */
[----:B--2---:R-:W-:Y:S01]  /*16e50*/  FFMA.FTZ R231, R179, -UR17, R231 ;  /* 0x80000011b3e77c23 */ /* 0x004fe200080100e7 */
[----:B------:R-:W-:Y:S02]  /*16e60*/  ISETP.GE.OR P6, PT, R118, R208, !P6 ;  /* 0x000000d07600720c */ /* 0x000fe400077c6670 */
[----:B------:R-:W-:Y:S02]  /*16e70*/  IABS R6, R6 ;  /* 0x0000000600067213 */ /* 0x000fe40000000000 */
[----:B------:R-:W-:Y:S02]  /*16e80*/  FSEL R70, R70, -INF , !P6 ;  /* 0xff80000046467808 */ /* 0x000fe40007000000 */
[----:B------:R1:W2:Y:S01]  /*16e90*/  I2F R176, R6 ;  /* 0x0000000600b07306 */ /* 0x0002a20000201400 */
[C---:B------:R-:W-:Y:S02]  /*16ea0*/  ISETP.GE.AND P6, PT, R5.reuse, R206, PT ;  /* 0x000000ce0500720c */ /* 0x040fe40003fc6270 */
[----:B------:R-:W-:Y:S02]  /*16eb0*/  IABS R7, R7 ;  /* 0x0000000700077213 */ /* 0x000fe40000000000 */
[----:B------:R-:W-:Y:S02]  /*16ec0*/  ISETP.GE.OR P6, PT, R5, R205, !P6 ;  /* 0x000000cd0500720c */ /* 0x000fe400077c6670 */
[C---:B------:R-:W-:Y:S02]  /*16ed0*/  ISETP.GE.AND P1, PT, R121.reuse, R212, PT ;  /* 0x000000d47900720c */ /* 0x040fe40003f26270 */
[C---:B------:R-:W-:Y:S01]  /*16ee0*/  ISETP.GE.AND P3, PT, R120.reuse, R209, PT ;  /* 0x000000d17800720c */ /* 0x040fe20003f66270 */
[----:B------:R3:W-:Y:S01]  /*16ef0*/  I2F R224, R7 ;  /* 0x0000000700e07306 */ /* 0x0007e20000201400 */
[-C--:B------:R-:W-:Y:S02]  /*16f00*/  ISETP.GE.OR P1, PT, R121, R211.reuse, !P1 ;  /* 0x000000d37900720c */ /* 0x080fe40004f26670 */
[C---:B------:R-:W-:Y:S02]  /*16f10*/  ISETP.GE.OR P3, PT, R120.reuse, R208, !P3 ;  /* 0x000000d07800720c */ /* 0x040fe40005f66670 */
[C---:B------:R-:W-:Y:S02]  /*16f20*/  ISETP.GE.AND P0, PT, R120.reuse, R212, PT ;  /* 0x000000d47800720c */ /* 0x040fe40003f06270 */
[----:B------:R-:W-:Y:S02]  /*16f30*/  FSEL R71, R71, -INF , !P3 ;  /* 0xff80000047477808 */ /* 0x000fe40005800000 */
[----:B------:R-:W-:Y:S02]  /*16f40*/  ISETP.GE.OR P0, PT, R120, R211, !P0 ;  /* 0x000000d37800720c */ /* 0x000fe40004706670 */
[----:B------:R-:W-:Y:S02]  /*16f50*/  ISETP.GE.AND P3, PT, R121, R209, PT ;  /* 0x000000d17900720c */ /* 0x000fe40003f66270 */
[----:B------:R-:W-:Y:S01]  /*16f60*/  FSEL R69, R69, -INF , !P0 ;  /* 0xff80000045457808 */ /* 0x000fe20004000000 */
[----:B-1----:R-:W-:Y:S01]  /*16f70*/  IMAD.IADD R6, R210, 0x1, -R233 ;  /* 0x00000001d2067824 */ /* 0x002fe200078e0ae9 */
[----:B------:R-:W-:Y:S01]  /*16f80*/  ISETP.GE.OR P3, PT, R121, R208, !P3 ;  /* 0x000000d07900720c */ /* 0x000fe20005f66670 */
[----:B--2---:R-:W-:Y:S01]  /*16f90*/  FFMA.FTZ R229, R176, -UR17, R229 ;  /* 0x80000011b0e57c23 */ /* 0x004fe200080100e5 */
[C---:B------:R-:W-:Y:S02]  /*16fa0*/  ISETP.GE.AND P0, PT, R5.reuse, R203, PT ;  /* 0x000000cb0500720c */ /* 0x040fe40003f06270 */
[----:B------:R-:W-:Y:S02]  /*16fb0*/  IABS R6, R6 ;  /* 0x0000000600067213 */ /* 0x000fe40000000000 */
[----:B------:R-:W-:Y:S02]  /*16fc0*/  ISETP.GE.OR P0, PT, R5, R202, !P0 ;  /* 0x000000ca0500720c */ /* 0x000fe40004706670 */
[----:B------:R1:W-:Y:S01]  /*16fd0*/  I2F R171, R6 ;  /* 0x0000000600ab7306 */ /* 0x0003e20000201400 */
[--C-:B---3--:R-:W-:Y:S01]  /*16fe0*/  IMAD.IADD R7, R197, 0x1, -R183.reuse ;  /* 0x00000001c5077824 */ /* 0x108fe200078e0ab7 */
[----:B------:R-:W-:Y:S04]  /*16ff0*/  IABS R84, R84 ;  /* 0x0000005400547213 */ /* 0x000fe80000000000 */
[----:B------:R-:W-:Y:S04]  /*17000*/  IABS R7, R7 ;  /* 0x0000000700077213 */ /* 0x000fe80000000000 */
[----:B------:R-:W2:Y:S10]  /*17010*/  I2F R223, R7 ;  /* 0x0000000700df7306 */ /* 0x000eb40000201400 */
[----:B------:R-:W3:Y:S01]  /*17020*/  I2F R84, R84 ;  /* 0x0000005400547306 */ /* 0x000ee20000201400 */
[----:B-1----:R-:W-:Y:S05]  /*17030*/  IMAD.IADD R6, R210, 0x1, -R183 ;  /* 0x00000001d2067824 */ /* 0x002fea00078e0ab7 */
[----:B------:R-:W-:Y:S04]  /*17040*/  IABS R6, R6 ;  /* 0x0000000600067213 */ /* 0x000fe80000000000 */
[----:B------:R1:W-:Y:S01]  /*17050*/  I2F R62, R6 ;  /* 0x00000006003e7306 */ /* 0x0003e20000201400 */
[----:B--2---:R-:W-:Y:S02]  /*17060*/  FFMA.FTZ R223, R223, -UR17, R235 ;  /* 0x80000011dfdf7c23 */ /* 0x004fe400080100eb */
[C---:B------:R-:W-:Y:S05]  /*17070*/  IMAD.IADD R7, R207.reuse, 0x1, -R5 ;  /* 0x00000001cf077824 */ /* 0x040fea00078e0a05 */
[----:B------:R-:W-:Y:S01]  /*17080*/  IABS R7, R7 ;  /* 0x0000000700077213 */ /* 0x000fe20000000000 */
[----:B---3--:R-:W-:Y:S03]  /*17090*/  FFMA.FTZ R227, R84, -UR17, R227 ;  /* 0x8000001154e37c23 */ /* 0x008fe600080100e3 */
[----:B------:R-:W2:Y:S01]  /*170a0*/  I2F R41, R7 ;  /* 0x0000000700297306 */ /* 0x000ea20000201400 */
[----:B------:R-:W-:Y:S05]  /*170b0*/  IMAD.IADD R84, R204, 0x1, -R240 ;  /* 0x00000001cc547824 */ /* 0x000fea00078e0af0 */
[----:B------:R-:W-:Y:S01]  /*170c0*/  IABS R84, R84 ;  /* 0x0000005400547213 */ /* 0x000fe20000000000 */
[----:B-1----:R-:W-:Y:S05]  /*170d0*/  IMAD.IADD R6, R207, 0x1, -R238 ;  /* 0x00000001cf067824 */ /* 0x002fea00078e0aee */
[----:B------:R-:W-:Y:S04]  /*170e0*/  IABS R6, R6 ;  /* 0x0000000600067213 */ /* 0x000fe80000000000 */
[----:B------:R1:W-:Y:S01]  /*170f0*/  I2F R29, R6 ;  /* 0x00000006001d7306 */ /* 0x0003e20000201400 */
[----:B--2---:R-:W-:Y:S02]  /*17100*/  FFMA.FTZ R0, R41, -UR17, R0 ;  /* 0x8000001129007c23 */ /* 0x004fe40008010000 */
[----:B------:R-:W-:Y:S05]  /*17110*/  IMAD.IADD R7, R207, 0x1, -R247 ;  /* 0x00000001cf077824 */ /* 0x000fea00078e0af7 */
[----:B------:R-:W-:Y:S04]  /*17120*/  IABS R7, R7 ;  /* 0x0000000700077213 */ /* 0x000fe80000000000 */
[----:B------:R-:W2:Y:S01]  /*17130*/  I2F R226, R7 ;  /* 0x0000000700e27306 */ /* 0x000ea20000201400 */
[----:B-1----:R-:W-:Y:S01]  /*17140*/  FSEL R6, R81, -INF , !P5 ;  /* 0xff80000051067808 */ /* 0x002fe20006800000 */
[----:B------:R-:W-:Y:S01]  /*17150*/  IMAD.IADD R81, R207, 0x1, -R180 ;  /* 0x00000001cf517824 */ /* 0x000fe200078e0ab4 */
[C---:B------:R-:W-:Y:S04]  /*17160*/  ISETP.GE.AND P5, PT, R126.reuse, R209, PT ;  /* 0x000000d17e00720c */ /* 0x040fe80003fa6270 */
[----:B------:R-:W-:Y:S02]  /*17170*/  ISETP.GE.OR P5, PT, R126, R208, !P5 ;  /* 0x000000d07e00720c */ /* 0x000fe40006fa6670 */
[----:B------:R-:W-:Y:S02]  /*17180*/  IABS R81, R81 ;  /* 0x0000005100517213 */ /* 0x000fe40000000000 */
[----:B------:R-:W-:Y:S02]  /*17190*/  FSEL R31, R86, -INF , !P5 ;  /* 0xff800000561f7808 */ /* 0x000fe40006800000 */
[----:B------:R-:W1:Y:S01]  /*171a0*/  I2F R222, R81 ;  /* 0x0000005100de7306 */ /* 0x000e620000201400 */
[----:B------:R-:W-:Y:S01]  /*171b0*/  ISETP.GE.AND P5, PT, R238, R206, PT ;  /* 0x000000ceee00720c */ /* 0x000fe20003fa6270 */
[----:B--2---:R-:W-:Y:S01]  /*171c0*/  FFMA.FTZ R13, R226, -UR17, R13 ;  /* 0x80000011e20d7c23 */ /* 0x004fe2000801000d */
[----:B------:R-:W-:Y:S01]  /*171d0*/  FSEL R7, R79, -INF , !P1 ;  /* 0xff8000004f077808 */ /* 0x000fe20004800000 */
[----:B------:R-:W-:Y:S01]  /*171e0*/  IMAD.MOV.U32 R79, RZ, RZ, R16 ;  /* 0x000000ffff4f7224 */ /* 0x000fe200078e0010 */
[----:B------:R-:W-:Y:S01]  /*171f0*/  ISETP.GE.AND P1, PT, R128, R212, PT ;  /* 0x000000d48000720c */ /* 0x000fe20003f26270 */
[----:B------:R-:W-:Y:S01]  /*17200*/  IMAD.IADD R16, R204, 0x1, -R5 ;  /* 0x00000001cc107824 */ /* 0x000fe200078e0a05 */
[----:B------:R-:W-:Y:S02]  /*17210*/  ISETP.GE.OR P5, PT, R238, R205, !P5 ;  /* 0x000000cdee00720c */ /* 0x000fe40006fa6670 */
[----:B------:R-:W-:Y:S01]  /*17220*/  ISETP.GE.OR P1, PT, R128, R211, !P1 ;  /* 0x000000d38000720c */ /* 0x000fe20004f26670 */
[----:B------:R-:W2:Y:S01]  /*17230*/  I2F R79, R79 ;  /* 0x0000004f004f7306 */ /* 0x000ea20000201400 */
[----:B------:R-:W-:Y:S02]  /*17240*/  IABS R26, R16 ;  /* 0x00000010001a7213 */ /* 0x000fe40000000000 */
[----:B------:R-:W-:Y:S02]  /*17250*/  FSEL R16, R85, -INF , !P1 ;  /* 0xff80000055107808 */ /* 0x000fe40004800000 */
[----:B------:R-:W-:Y:S01]  /*17260*/  ISETP.GE.AND P1, PT, R238, R203, PT ;  /* 0x000000cbee00720c */ /* 0x000fe20003f26270 */
[----:B------:R-:W-:Y:S01]  /*17270*/  IMAD.MOV.U32 R85, RZ, RZ, R26 ;  /* 0x000000ffff557224 */ /* 0x000fe200078e001a */
[----:B------:R-:W-:Y:S01]  /*17280*/  FSEL R5, R83, -INF , !P3 ;  /* 0xff80000053057808 */ /* 0x000fe20005800000 */
[----:B------:R-:W-:Y:S01]  /*17290*/  IMAD.MOV.U32 R83, RZ, RZ, R29 ;  /* 0x000000ffff537224 */ /* 0x000fe200078e001d */
[----:B------:R-:W-:Y:S01]  /*172a0*/  ISETP.GE.AND P3, PT, R128, R209, PT ;  /* 0x000000d18000720c */ /* 0x000fe20003f66270 */
[----:B------:R-:W-:Y:S01]  /*172b0*/  IMAD.IADD R29, R207, 0x1, -R181 ;  /* 0x00000001cf1d7824 */ /* 0x000fe200078e0ab5 */
[----:B------:R-:W-:Y:S01]  /*172c0*/  ISETP.GE.OR P1, PT, R238, R202, !P1 ;  /* 0x000000caee00720c */ /* 0x000fe20004f26670 */
[----:B------:R-:W3:Y:S01]  /*172d0*/  I2F R85, R85 ;  /* 0x0000005500557306 */ /* 0x000ee20000201400 */
[-C--:B------:R-:W-:Y:S01]  /*172e0*/  ISETP.GE.OR P3, PT, R128, R208.reuse, !P3 ;  /* 0x000000d08000720c */ /* 0x080fe20005f66670 */
[----:B-1----:R-:W-:Y:S01]  /*172f0*/  FFMA.FTZ R27, R222, -UR17, R27 ;  /* 0x80000011de1b7c23 */ /* 0x002fe2000801001b */
[----:B------:R-:W-:Y:S01]  /*17300*/  IABS R29, R29 ;  /* 0x0000001d001d7213 */ /* 0x000fe20000000000 */
[----:B------:R-:W-:Y:S01]  /*17310*/  IMAD.IADD R238, R204, 0x1, -R238 ;  /* 0x00000001ccee7824 */ /* 0x000fe200078e0aee */
[----:B------:R-:W-:Y:S02]  /*17320*/  FSEL R26, R87, -INF , !P3 ;  /* 0xff800000571a7808 */ /* 0x000fe40005800000 */
[C---:B------:R-:W-:Y:S01]  /*17330*/  ISETP.GE.AND P3, PT, R130.reuse, R209, PT ;  /* 0x000000d18200720c */ /* 0x040fe20003f66270 */
[----:B------:R-:W-:Y:S01]  /*17340*/  IMAD.MOV.U32 R86, RZ, RZ, R29 ;  /* 0x000000ffff567224 */ /* 0x000fe200078e001d */
[----:B------:R-:W-:Y:S02]  /*17350*/  FSEL R29, R61, -INF , !P2 ;  /* 0xff8000003d1d7808 */ /* 0x000fe40005000000 */
[----:B------:R-:W-:Y:S01]  /*17360*/  ISETP.GE.OR P3, PT, R130, R208, !P3 ;  /* 0x000000d08200720c */ /* 0x000fe20005f66670 */
[----:B--2---:R-:W-:Y:S01]  /*17370*/  FFMA.FTZ R19, R79, -UR17, R19 ;  /* 0x800000114f137c23 */ /* 0x004fe20008010013 */
[C---:B------:R-:W-:Y:S01]  /*17380*/  ISETP.GE.AND P2, PT, R125.reuse, R212, PT ;  /* 0x000000d47d00720c */ /* 0x040fe20003f46270 */
[----:B------:R-:W1:Y:S01]  /*17390*/  I2F R86, R86 ;  /* 0x0000005600567306 */ /* 0x000e620000201400 */
[----:B------:R-:W-:Y:S02]  /*173a0*/  FSEL R63, R232, -INF , !P3 ;  /* 0xff800000e83f7808 */ /* 0x000fe40005800000 */
[C---:B------:R-:W-:Y:S02]  /*173b0*/  ISETP.GE.OR P2, PT, R125.reuse, R211, !P2 ;  /* 0x000000d37d00720c */ /* 0x040fe40005746670 */
[CC--:B------:R-:W-:Y:S02]  /*173c0*/  ISETP.GE.AND P3, PT, R125.reuse, R209.reuse, PT ;  /* 0x000000d17d00720c */ /* 0x0c0fe40003f66270 */
[----:B------:R-:W-:Y:S02]  /*173d0*/  FSEL R56, R56, -INF , !P2 ;  /* 0xff80000038387808 */ /* 0x000fe40005000000 */
[----:B------:R-:W-:Y:S01]  /*173e0*/  ISETP.GE.OR P3, PT, R125, R208, !P3 ;  /* 0x000000d07d00720c */ /* 0x000fe20005f66670 */
[----:B---3--:R-:W-:Y:S01]  /*173f0*/  FFMA.FTZ R2, R85, -UR17, R2 ;  /* 0x8000001155027c23 */ /* 0x008fe20008010002 */
[----:B------:R-:W-:Y:S01]  /*17400*/  ISETP.GE.AND P2, PT, R129, R212, PT ;  /* 0x000000d48100720c */ /* 0x000fe20003f46270 */
[----:B------:R-:W-:Y:S01]  /*17410*/  IMAD.IADD R85, R207, 0x1, -R118 ;  /* 0x00000001cf557824 */ /* 0x000fe200078e0a76 */
[----:B------:R-:W-:Y:S02]  /*17420*/  FSEL R61, R243, -INF , !P3 ;  /* 0xff800000f33d7808 */ /* 0x000fe40005800000 */
[C---:B------:R-:W-:Y:S02]  /*17430*/  ISETP.GE.AND P3, PT, R129.reuse, R209, PT ;  /* 0x000000d18100720c */ /* 0x040fe40003f66270 */
[----:B------:R-:W-:Y:S02]  /*17440*/  IABS R85, R85 ;  /* 0x0000005500557213 */ /* 0x000fe40000000000 */
[C---:B------:R-:W-:Y:S02]  /*17450*/  ISETP.GE.OR P3, PT, R129.reuse, R208, !P3 ;  /* 0x000000d08100720c */ /* 0x040fe40005f66670 */
[----:B------:R-:W2:Y:S01]  /*17460*/  I2F R222, R85 ;  /* 0x0000005500de7306 */ /* 0x000ea20000201400 */
[----:B------:R-:W-:Y:S01]  /*17470*/  ISETP.GE.OR P2, PT, R129, R211, !P2 ;  /* 0x000000d38100720c */ /* 0x000fe20005746670 */
[----:B-1----:R-:W-:Y:S01]  /*17480*/  FFMA.FTZ R23, R86, -UR17, R23 ;  /* 0x8000001156177c23 */ /* 0x002fe20008010017 */
[----:B------:R-:W-:Y:S01]  /*17490*/  FSEL R246, R246, -INF , !P3 ;  /* 0xff800000f6f67808 */ /* 0x000fe20005800000 */
[----:B------:R-:W-:Y:S01]  /*174a0*/  IMAD.IADD R86, R207, 0x1, -R120 ;  /* 0x00000001cf567824 */ /* 0x000fe200078e0a78 */
[----:B------:R-:W-:Y:S02]  /*174b0*/  FSEL R232, R252, -INF , !P2 ;  /* 0xff800000fce87808 */ /* 0x000fe40005000000 */
[----:B------:R-:W-:Y:S02]  /*174c0*/  IABS R238, R238 ;  /* 0x000000ee00ee7213 */ /* 0x000fe40000000000 */
[----:B------:R-:W-:Y:S02]  /*174d0*/  IABS R86, R86 ;  /* 0x0000005600567213 */ /* 0x000fe40000000000 */
[----:B------:R1:W3:Y:S01]  /*174e0*/  I2F R87, R238 ;  /* 0x000000ee00577306 */ /* 0x0002e20000201400 */
[C---:B------:R-:W-:Y:S02]  /*174f0*/  ISETP.GE.AND P3, PT, R175.reuse, R209, PT ;  /* 0x000000d1af00720c */ /* 0x040fe40003f66270 */
[C---:B------:R-:W-:Y:S02]  /*17500*/  ISETP.GE.AND P2, PT, R175.reuse, R212, PT ;  /* 0x000000d4af00720c */ /* 0x040fe40003f46270 */
[C---:B------:R-:W-:Y:S02]  /*17510*/  ISETP.GE.OR P3, PT, R175.reuse, R208, !P3 ;  /* 0x000000d0af00720c */ /* 0x040fe40005f66670 */
[----:B------:R-:W-:Y:S02]  /*17520*/  ISETP.GE.OR P2, PT, R175, R211, !P2 ;  /* 0x000000d3af00720c */ /* 0x000fe40005746670 */
[----:B------:R-:W-:Y:S02]  /*17530*/  FSEL R248, R248, -INF , !P3 ;  /* 0xff800000f8f87808 */ /* 0x000fe40005800000 */
[----:B------:R-:W-:Y:S01]  /*17540*/  FSEL R243, R251, -INF , !P2 ;  /* 0xff800000fbf37808 */ /* 0x000fe20005000000 */
[----:B--2---:R-:W-:Y:S01]  /*17550*/  FFMA.FTZ R57, R222, -UR17, R57 ;  /* 0x80000011de397c23 */ /* 0x004fe20008010039 */
[C---:B------:R-:W-:Y:S02]  /*17560*/  ISETP.GE.AND P3, PT, R127.reuse, R209, PT ;  /* 0x000000d17f00720c */ /* 0x040fe40003f66270 */
[C---:B------:R-:W-:Y:S02]  /*17570*/  ISETP.GE.AND P2, PT, R127.reuse, R212, PT ;  /* 0x000000d47f00720c */ /* 0x040fe40003f46270 */
[C---:B------:R-:W-:Y:S02]  /*17580*/  ISETP.GE.OR P3, PT, R127.reuse, R208, !P3 ;  /* 0x000000d07f00720c */ /* 0x040fe40005f66670 */
[----:B------:R-:W-:Y:S02]  /*17590*/  ISETP.GE.OR P2, PT, R127, R211, !P2 ;  /* 0x000000d37f00720c */ /* 0x000fe40005746670 */
[----:B------:R-:W-:Y:S02]  /*175a0*/  FSEL R251, R239, -INF , !P3 ;  /* 0xff800000effb7808 */ /* 0x000fe40005800000 */
[----:B------:R-:W-:Y:S01]  /*175b0*/  FSEL R249, R249, -INF , !P2 ;  /* 0xff800000f9f97808 */ /* 0x000fe20005000000 */
[----:B-1----:R-:W-:Y:S01]  /*175c0*/  IMAD.MOV.U32 R238, RZ, RZ, R83 ;  /* 0x000000ffffee7224 */ /* 0x002fe200078e0053 */
[C---:B------:R-:W-:Y:S01]  /*175d0*/  ISETP.GE.AND P3, PT, R131.reuse, R209, PT ;  /* 0x000000d18300720c */ /* 0x040fe20003f66270 */
[----:B------:R-:W-:Y:S01]  /*175e0*/  IMAD.IADD R83, R204, 0x1, -R247 ;  /* 0x00000001cc537824 */ /* 0x000fe200078e0af7 */
[----:B------:R-:W-:Y:S01]  /*175f0*/  ISETP.GE.AND P2, PT, R131, R212, PT ;  /* 0x000000d48300720c */ /* 0x000fe20003f46270 */
[----:B---3--:R-:W-:Y:S01]  /*17600*/  FFMA.FTZ R14, R87, -UR17, R14 ;  /* 0x80000011570e7c23 */ /* 0x008fe2000801000e */
[----:B------:R-:W-:Y:S02]  /*17610*/  FSEL R87, R2, -INF , !P0 ;  /* 0xff80000002577808 */ /* 0x000fe40004000000 */
[----:B------:R-:W-:Y:S02]  /*17620*/  ISETP.GE.AND P0, PT, R180, R206, PT ;  /* 0x000000ceb400720c */ /* 0x000fe40003f06270 */
[----:B------:R-:W-:Y:S01]  /*17630*/  FSEL R85, R14, -INF , !P1 ;  /* 0xff8000000e557808 */ /* 0x000fe20004800000 */
[----:B------:R-:W-:Y:S01]  /*17640*/  IMAD.IADD R14, R204, 0x1, -R124 ;  /* 0x00000001cc0e7824 */ /* 0x000fe200078e0a7c */
[C---:B------:R-:W-:Y:S02]  /*17650*/  ISETP.GE.AND P1, PT, R181.reuse, R203, PT ;  /* 0x000000cbb500720c */ /* 0x040fe40003f26270 */
[C---:B------:R-:W-:Y:S02]  /*17660*/  ISETP.GE.OR P0, PT, R180.reuse, R205, !P0 ;  /* 0x000000cdb400720c */ /* 0x040fe40004706670 */
[-C--:B------:R-:W-:Y:S02]  /*17670*/  ISETP.GE.OR P1, PT, R181, R202.reuse, !P1 ;  /* 0x000000cab500720c */ /* 0x080fe40004f26670 */
[----:B------:R-:W-:Y:S02]  /*17680*/  FSEL R27, R27, -INF , !P0 ;  /* 0xff8000001b1b7808 */ /* 0x000fe40004000000 */
[C---:B------:R-:W-:Y:S02]  /*17690*/  ISETP.GE.AND P0, PT, R180.reuse, R203, PT ;  /* 0x000000cbb400720c */ /* 0x040fe40003f06270 */
[----:B------:R-:W-:Y:S01]  /*176a0*/  IABS R81, R83 ;  /* 0x0000005300517213 */ /* 0x000fe20000000000 */
[----:B------:R-:W-:Y:S01]  /*176b0*/  IMAD.IADD R83, R207, 0x1, -R174 ;  /* 0x00000001cf537824 */ /* 0x000fe200078e0aae */
[----:B------:R-:W-:Y:S02]  /*176c0*/  ISETP.GE.OR P0, PT, R180, R202, !P0 ;  /* 0x000000cab400720c */ /* 0x000fe40004706670 */
[----:B------:R-:W1:Y:S01]  /*176d0*/  I2F R179, R81 ;  /* 0x0000005100b37306 */ /* 0x000e620000201400 */
[----:B------:R-:W-:Y:S02]  /*176e0*/  ISETP.GE.OR P3, PT, R131, R208, !P3 ;  /* 0x000000d08300720c */ /* 0x000fe40005f66670 */
[----:B------:R-:W-:Y:S02]  /*176f0*/  IABS R14, R14 ;  /* 0x0000000e000e7213 */ /* 0x000fe40000000000 */
[----:B------:R-:W-:Y:S01]  /*17700*/  FSEL R252, R228, -INF , !P3 ;  /* 0xff800000e4fc7808 */ /* 0x000fe20005800000 */
[----:B------:R-:W-:Y:S01]  /*17710*/  IMAD.IADD R228, R207, 0x1, -R245 ;  /* 0x00000001cfe47824 */ /* 0x000fe200078e0af5 */
[C---:B------:R-:W-:Y:S02]  /*17720*/  ISETP.GE.AND P3, PT, R242.reuse, R209, PT ;  /* 0x000000d1f200720c */ /* 0x040fe40003f66270 */
[-C--:B------:R-:W-:Y:S02]  /*17730*/  ISETP.GE.OR P2, PT, R131, R211.reuse, !P2 ;  /* 0x000000d38300720c */ /* 0x080fe40005746670 */
[----:B------:R-:W-:Y:S02]  /*17740*/  ISETP.GE.OR P3, PT, R242, R208, !P3 ;  /* 0x000000d0f200720c */ /* 0x000fe40005f66670 */
[----:B------:R-:W-:Y:S02]  /*17750*/  IABS R228, R228 ;  /* 0x000000e400e47213 */ /* 0x000fe40000000000 */
[----:B------:R-:W-:Y:S02]  /*17760*/  FSEL R250, R250, -INF , !P2 ;  /* 0xff800000fafa7808 */ /* 0x000fe40005000000 */
[CC--:B------:R-:W-:Y:S02]  /*17770*/  ISETP.GE.AND P2, PT, R242.reuse, R212.reuse, PT ;  /* 0x000000d4f200720c */ /* 0x0c0fe40003f46270 */
[----:B------:R-:W-:Y:S02]  /*17780*/  I2F R228, R228 ;  /* 0x000000e400e47306 */ /* 0x000fe40000201400 */
[----:B------:R-:W-:Y:S01]  /*17790*/  ISETP.GE.OR P2, PT, R242, R211, !P2 ;  /* 0x000000d3f200720c */ /* 0x000fe20005746670 */
[----:B-1----:R-:W-:Y:S01]  /*177a0*/  FFMA.FTZ R15, R179, -UR17, R15 ;  /* 0x80000011b30f7c23 */ /* 0x002fe2000801000f */
[----:B------:R-:W-:Y:S01]  /*177b0*/  IABS R81, R83 ;  /* 0x0000005300517213 */ /* 0x000fe20000000000 */
[----:B------:R-:W-:Y:S01]  /*177c0*/  IMAD.IADD R83, R204, 0x1, -R245 ;  /* 0x00000001cc537824 */ /* 0x000fe200078e0af5 */
[----:B------:R-:W-:Y:S01]  /*177d0*/  FSEL R239, R227, -INF , !P2 ;  /* 0xff800000e3ef7808 */ /* 0x000fe20005000000 */
[----:B------:R-:W-:Y:S03]  /*177e0*/  IMAD.IADD R227, R207, 0x1, -R172 ;  /* 0x00000001cfe37824 */ /* 0x000fe600078e0aac */
[----:B------:R1:W2:Y:S01]  /*177f0*/  I2F R225, R81 ;  /* 0x0000005100e17306 */ /* 0x0002a20000201400 */
[CC--:B------:R-:W-:Y:S04]  /*17800*/  ISETP.GE.AND P2, PT, R241.reuse, R212.reuse, PT ;  /* 0x000000d4f100720c */ /* 0x0c0fe80003f46270 */
[----:B------:R-:W-:Y:S05]  /*17810*/  ISETP.GE.OR P2, PT, R241, R211, !P2 ;  /* 0x000000d3f100720c */ /* 0x000fea0005746670 */
[----:B------:R-:W3:Y:S01]  /*17820*/  I2F R179, R86 ;  /* 0x0000005600b37306 */ /* 0x000ee20000201400 */
[----:B-1----:R-:W-:Y:S01]  /*17830*/  IABS R81, R83 ;  /* 0x0000005300517213 */ /* 0x002fe20000000000 */
[----:B--2---:R-:W-:Y:S02]  /*17840*/  FFMA.FTZ R28, R225, -UR17, R28 ;  /* 0x80000011e11c7c23 */ /* 0x004fe4000801001c */
[----:B------:R-:W-:Y:S06]  /*17850*/  IMAD.IADD R83, R207, 0x1, -R173 ;  /* 0x00000001cf537824 */ /* 0x000fec00078e0aad */
[----:B------:R-:W1:Y:S01]  /*17860*/  I2F R176, R81 ;  /* 0x0000005100b07306 */ /* 0x000e620000201400 */
[----:B------:R-:W-:Y:S01]  /*17870*/  IABS R83, R83 ;  /* 0x0000005300537213 */ /* 0x000fe20000000000 */
[----:B---3--:R-:W-:Y:S02]  /*17880*/  FFMA.FTZ R60, R179, -UR17, R60 ;  /* 0x80000011b33c7c23 */ /* 0x008fe4000801003c */
[----:B-1----:R-:W-:Y:S02]  /*17890*/  FFMA.FTZ R20, R176, -UR17, R20 ;  /* 0x80000011b0147c23 */ /* 0x002fe40008010014 */
[----:B------:R-:W-:Y:S01]  /*178a0*/  FFMA.FTZ R81, R224, -UR17, R237 ;  /* 0x80000011e0517c23 */ /* 0x000fe200080100ed */
[----:B------:R-:W-:Y:S03]  /*178b0*/  FSEL R237, R231, -INF , !P3 ;  /* 0xff800000e7ed7808 */ /* 0x000fe60005800000 */
[----:B------:R1:W2:Y:S01]  /*178c0*/  I2F R224, R83 ;  /* 0x0000005300e07306 */ /* 0x0002a20000201400 */
[----:B------:R-:W-:Y:S01]  /*178d0*/  IMAD.MOV.U32 R231, RZ, RZ, R228 ;  /* 0x000000ffffe77224 */ /* 0x000fe200078e00e4 */
[----:B------:R-:W-:Y:S01]  /*178e0*/  ISETP.GE.AND P3, PT, R241, R209, PT ;  /* 0x000000d1f100720c */ /* 0x000fe20003f66270 */
[----:B------:R-:W-:Y:S01]  /*178f0*/  IMAD.MOV.U32 R228, RZ, RZ, R238 ;  /* 0x000000ffffe47224 */ /* 0x000fe200078e00ee */
[----:B------:R-:W-:Y:S01]  /*17900*/  FSEL R238, R230, -INF , !P2 ;  /* 0xff800000e6ee7808 */ /* 0x000fe20005000000 */
[----:B------:R-:W-:Y:S01]  /*17910*/  FFMA.FTZ R17, R231, -UR17, R17 ;  /* 0x80000011e7117c23 */ /* 0x000fe20008010011 */
[----:B------:R-:W-:Y:S01]  /*17920*/  ISETP.GE.AND P2, PT, R233, R212, PT ;  /* 0x000000d4e900720c */ /* 0x000fe20003f46270 */
[----:B------:R-:W-:Y:S01]  /*17930*/  FFMA.FTZ R12, R228, -UR17, R12 ;  /* 0x80000011e40c7c23 */ /* 0x000fe2000801000c */
[----:B------:R-:W-:Y:S01]  /*17940*/  ISETP.GE.OR P3, PT, R241, R208, !P3 ;  /* 0x000000d0f100720c */ /* 0x000fe20005f66670 */
[----:B------:R-:W-:Y:S01]  /*17950*/  IMAD.IADD R231, R207, 0x1, -R117 ;  /* 0x00000001cfe77824 */ /* 0x000fe200078e0a75 */
[----:B------:R-:W-:Y:S04]  /*17960*/  ISETP.GE.OR P2, PT, R233, R211, !P2 ;  /* 0x000000d3e900720c */ /* 0x000fe80005746670 */
[----:B------:R-:W-:Y:S02]  /*17970*/  IABS R231, R231 ;  /* 0x000000e700e77213 */ /* 0x000fe40000000000 */
[----:B------:R-:W-:Y:S01]  /*17980*/  FSEL R235, R81, -INF , !P2 ;  /* 0xff80000051eb7808 */ /* 0x000fe20005000000 */
[----:B------:R-:W-:Y:S01]  /*17990*/  IMAD.IADD R81, R204, 0x1, -R182 ;  /* 0x00000001cc517824 */ /* 0x000fe200078e0ab6 */
[----:B------:R-:W-:Y:S04]  /*179a0*/  ISETP.GE.AND P2, PT, R183, R212, PT ;  /* 0x000000d4b700720c */ /* 0x000fe80003f46270 */
[----:B------:R-:W-:Y:S01]  /*179b0*/  IABS R81, R81 ;  /* 0x0000005100517213 */ /* 0x000fe20000000000 */
[----:B-1----:R-:W-:Y:S01]  /*179c0*/  FFMA.FTZ R83, R171, -UR17, R236 ;  /* 0x80000011ab537c23 */ /* 0x002fe200080100ec */
[----:B------:R-:W-:Y:S01]  /*179d0*/  ISETP.GE.OR P2, PT, R183, R211, !P2 ;  /* 0x000000d3b700720c */ /* 0x000fe20005746670 */
[----:B------:R-:W1:Y:S01]  /*179e0*/  I2F R171, R84 ;  /* 0x0000005400ab7306 */ /* 0x000e620000201400 */
[----:B--2---:R-:W-:Y:S01]  /*179f0*/  FFMA.FTZ R34, R224, -UR17, R34 ;  /* 0x80000011e0227c23 */ /* 0x004fe20008010022 */
[----:B------:R-:W-:Y:S01]  /*17a00*/  FSEL R236, R229, -INF , !P3 ;  /* 0xff800000e5ec7808 */ /* 0x000fe20005800000 */
[----:B------:R-:W-:Y:S01]  /*17a10*/  FFMA.FTZ R229, R62, -UR17, R234 ;  /* 0x800000113ee57c23 */ /* 0x000fe200080100ea */
[----:B------:R-:W-:Y:S02]  /*17a20*/  FSEL R234, R223, -INF , !P2 ;  /* 0xff800000dfea7808 */ /* 0x000fe40005000000 */
[----:B------:R-:W-:Y:S02]  /*17a30*/  ISETP.GE.AND P3, PT, R233, R209, PT ;  /* 0x000000d1e900720c */ /* 0x000fe40003f66270 */
[----:B------:R-:W-:Y:S02]  /*17a40*/  ISETP.GE.AND P2, PT, R247, R206, PT ;  /* 0x000000cef700720c */ /* 0x000fe40003f46270 */
[----:B------:R2:W3:Y:S01]  /*17a50*/  I2F R62, R81 ;  /* 0x00000051003e7306 */ /* 0x0004e20000201400 */
[-C--:B------:R-:W-:Y:S02]  /*17a60*/  ISETP.GE.OR P3, PT, R233, R208.reuse, !P3 ;  /* 0x000000d0e900720c */ /* 0x080fe40005f66670 */
[----:B------:R-:W-:Y:S02]  /*17a70*/  ISETP.GE.OR P2, PT, R247, R205, !P2 ;  /* 0x000000cdf700720c */ /* 0x000fe40005746670 */
[----:B------:R-:W-:Y:S01]  /*17a80*/  FSEL R230, R83, -INF , !P3 ;  /* 0xff80000053e67808 */ /* 0x000fe20005800000 */
[----:B------:R-:W-:Y:S01]  /*17a90*/  IMAD.IADD R83, R207, 0x1, -R124 ;  /* 0x00000001cf537824 */ /* 0x000fe200078e0a7c */
[C---:B------:R-:W-:Y:S04]  /*17aa0*/  ISETP.GE.AND P3, PT, R183.reuse, R209, PT ;  /* 0x000000d1b700720c */ /* 0x040fe80003f66270 */
[----:B------:R-:W-:Y:S02]  /*17ab0*/  IABS R83, R83 ;  /* 0x0000005300537213 */ /* 0x000fe40000000000 */
[----:B------:R-:W-:Y:S01]  /*17ac0*/  ISETP.GE.OR P3, PT, R183, R208, !P3 ;  /* 0x000000d0b700720c */ /* 0x000fe20005f66670 */
[----:B-1----:R-:W-:Y:S01]  /*17ad0*/  FFMA.FTZ R21, R171, -UR17, R21 ;  /* 0x80000011ab157c23 */ /* 0x002fe20008010015 */
[----:B------:R1:W4:Y:S01]  /*17ae0*/  I2F R223, R83 ;  /* 0x0000005300df7306 */ /* 0x0003220000201400 */
[----:B------:R-:W-:Y:S02]  /*17af0*/  IABS R84, R227 ;  /* 0x000000e300547213 */ /* 0x000fe40000000000 */
[----:B------:R-:W-:Y:S02]  /*17b00*/  FSEL R229, R229, -INF , !P3 ;  /* 0xff800000e5e57808 */ /* 0x000fe40005800000 */
[C---:B------:R-:W-:Y:S01]  /*17b10*/  ISETP.GE.AND P3, PT, R247.reuse, R203, PT ;  /* 0x000000cbf700720c */ /* 0x040fe20003f66270 */
[----:B--2---:R-:W-:Y:S04]  /*17b20*/  IMAD.IADD R81, R204, 0x1, -R181 ;  /* 0x00000001cc517824 */ /* 0x004fe800078e0ab5 */
[----:B------:R-:W2:Y:S01]  /*17b30*/  I2F R227, R84 ;  /* 0x0000005400e37306 */ /* 0x000ea20000201400 */
[----:B------:R-:W-:Y:S01]  /*17b40*/  ISETP.GE.OR P3, PT, R247, R202, !P3 ;  /* 0x000000caf700720c */ /* 0x000fe20005f66670 */
[----:B---3--:R-:W-:Y:S01]  /*17b50*/  FFMA.FTZ R24, R62, -UR17, R24 ;  /* 0x800000113e187c23 */ /* 0x008fe20008010018 */
[----:B------:R-:W-:Y:S01]  /*17b60*/  IABS R81, R81 ;  /* 0x0000005100517213 */ /* 0x000fe20000000000 */
[----:B------:R-:W-:Y:S01]  /*17b70*/  IMAD.IADD R247, R207, 0x1, -R182 ;  /* 0x00000001cff77824 */ /* 0x000fe200078e0ab6 */
[----:B------:R-:W-:Y:S02]  /*17b80*/  FSEL R86, R15, -INF , !P3 ;  /* 0xff8000000f567808 */ /* 0x000fe40005800000 */
[CC--:B------:R-:W-:Y:S03]  /*17b90*/  ISETP.GE.AND P3, PT, R174.reuse, R206.reuse, PT ;  /* 0x000000ceae00720c */ /* 0x0c0fe60003f66270 */
[----:B------:R-:W3:Y:S01]  /*17ba0*/  I2F R41, R81 ;  /* 0x0000005100297306 */ /* 0x000ee20000201400 */
[----:B------:R-:W-:Y:S02]  /*17bb0*/  IABS R247, R247 ;  /* 0x000000f700f77213 */ /* 0x000fe40000000000 */
[-C--:B------:R-:W-:Y:S01]  /*17bc0*/  ISETP.GE.OR P3, PT, R174, R205.reuse, !P3 ;  /* 0x000000cdae00720c */ /* 0x080fe20005f66670 */
[----:B-1----:R-:W-:Y:S02]  /*17bd0*/  IMAD.IADD R83, R207, 0x1, -R123 ;  /* 0x00000001cf537824 */ /* 0x002fe400078e0a7b */
[----:B----4-:R-:W-:Y:S01]  /*17be0*/  FFMA.FTZ R40, R223, -UR17, R40 ;  /* 0x80000011df287c23 */ /* 0x010fe20008010028 */
[----:B------:R-:W-:Y:S02]  /*17bf0*/  FSEL R28, R28, -INF , !P3 ;  /* 0xff8000001c1c7808 */ /* 0x000fe40005800000 */
[CC--:B------:R-:W-:Y:S01]  /*17c00*/  ISETP.GE.AND P3, PT, R173.reuse, R206.reuse, PT ;  /* 0x000000cead00720c */ /* 0x0c0fe20003f66270 */
[----:B------:R1:W4:Y:S03]  /*17c10*/  I2F R15, R14 ;  /* 0x0000000e000f7306 */ /* 0x0003260000201400 */
[-C--:B------:R-:W-:Y:S01]  /*17c20*/  ISETP.GE.OR P3, PT, R173, R205.reuse, !P3 ;  /* 0x000000cdad00720c */ /* 0x080fe20005f66670 */
[----:B--2---:R-:W-:Y:S01]  /*17c30*/  FFMA.FTZ R36, R227, -UR17, R36 ;  /* 0x80000011e3247c23 */ /* 0x004fe20008010024 */
[----:B------:R-:W-:Y:S01]  /*17c40*/  FSEL R84, R0, -INF , !P6 ;  /* 0xff80000000547808 */ /* 0x000fe20007000000 */
[----:B------:R-:W-:Y:S01]  /*17c50*/  IMAD.IADD R0, R204, 0x1, -R180 ;  /* 0x00000001cc007824 */ /* 0x000fe200078e0ab4 */
[C---:B------:R-:W-:Y:S02]  /*17c60*/  ISETP.GE.AND P6, PT, R245.reuse, R206, PT ;  /* 0x000000cef500720c */ /* 0x040fe40003fc6270 */
[----:B------:R-:W-:Y:S01]  /*17c70*/  FSEL R34, R34, -INF , !P3 ;  /* 0xff80000022227808 */ /* 0x000fe20005800000 */
[----:B------:R-:W2:Y:S01]  /*17c80*/  I2F R247, R247 ;  /* 0x000000f700f77306 */ /* 0x000ea20000201400 */
[----:B------:R-:W-:Y:S02]  /*17c90*/  ISETP.GE.OR P6, PT, R245, R205, !P6 ;  /* 0x000000cdf500720c */ /* 0x000fe400077c6670 */
[-C--:B------:R-:W-:Y:S01]  /*17ca0*/  ISETP.GE.AND P3, PT, R174, R203.reuse, PT ;  /* 0x000000cbae00720c */ /* 0x080fe20003f66270 */
[----:B---3--:R-:W-:Y:S01]  /*17cb0*/  FFMA.FTZ R25, R41, -UR17, R25 ;  /* 0x8000001129197c23 */ /* 0x008fe20008010019 */
[----:B------:R-:W-:Y:S01]  /*17cc0*/  FSEL R79, R17, -INF , !P6 ;  /* 0xff800000114f7808 */ /* 0x000fe20007000000 */
[----:B------:R-:W-:Y:S01]  /*17cd0*/  IMAD.IADD R17, R204, 0x1, -R173 ;  /* 0x00000001cc117824 */ /* 0x000fe200078e0aad */
[C---:B------:R-:W-:Y:S02]  /*17ce0*/  ISETP.GE.AND P6, PT, R240.reuse, R203, PT ;  /* 0x000000cbf000720c */ /* 0x040fe40003fc6270 */
[----:B------:R-:W-:Y:S01]  /*17cf0*/  IABS R81, R83 ;  /* 0x0000005300517213 */ /* 0x000fe20000000000 */
[----:B------:R-:W-:Y:S01]  /*17d00*/  IMAD.IADD R83, R207, 0x1, -R122 ;  /* 0x00000001cf537824 */ /* 0x000fe200078e0a7a */
[----:B------:R-:W-:Y:S02]  /*17d10*/  ISETP.GE.OR P6, PT, R240, R202, !P6 ;  /* 0x000000caf000720c */ /* 0x000fe400077c6670 */
[----:B------:R-:W3:Y:S01]  /*17d20*/  I2F R228, R81 ;  /* 0x0000005100e47306 */ /* 0x000ee20000201400 */
[C---:B-1----:R-:W-:Y:S01]  /*17d30*/  IMAD.IADD R14, R204.reuse, 0x1, -R123 ;  /* 0x00000001cc0e7824 */ /* 0x042fe200078e0a7b */
[----:B------:R-:W-:Y:S01]  /*17d40*/  FSEL R21, R21, -INF , !P6 ;  /* 0xff80000015157808 */ /* 0x000fe20007000000 */
[----:B----4-:R-:W-:Y:S01]  /*17d50*/  FFMA.FTZ R43, R15, -UR17, R43 ;  /* 0x800000110f2b7c23 */ /* 0x010fe2000801002b */
[----:B------:R-:W-:Y:S01]  /*17d60*/  FSEL R25, R25, -INF , !P1 ;  /* 0xff80000019197808 */ /* 0x000fe20004800000 */
[----:B------:R-:W-:Y:S01]  /*17d70*/  IMAD.IADD R15, R204, 0x1, -R119 ;  /* 0x00000001cc0f7824 */ /* 0x000fe200078e0a77 */
[C---:B------:R-:W-:Y:S02]  /*17d80*/  ISETP.GE.AND P1, PT, R122.reuse, R206, PT ;  /* 0x000000ce7a00720c */ /* 0x040fe40003f26270 */
[----:B------:R-:W-:Y:S02]  /*17d90*/  IABS R14, R14 ;  /* 0x0000000e000e7213 */ /* 0x000fe40000000000 */
[----:B------:R-:W-:Y:S01]  /*17da0*/  ISETP.GE.OR P1, PT, R122, R205, !P1 ;  /* 0x000000cd7a00720c */ /* 0x000fe20004f26670 */
[----:B--2---:R-:W-:Y:S01]  /*17db0*/  FFMA.FTZ R22, R247, -UR17, R22 ;  /* 0x80000011f7167c23 */ /* 0x004fe20008010016 */
[----:B------:R-:W1:Y:S01]  /*17dc0*/  I2F R171, R14 ;  /* 0x0000000e00ab7306 */ /* 0x000e620000201400 */
[----:B------:R-:W-:Y:S02]  /*17dd0*/  ISETP.GE.OR P3, PT, R174, R202, !P3 ;  /* 0x000000caae00720c */ /* 0x000fe40005f66670 */
[----:B------:R-:W-:Y:S02]  /*17de0*/  IABS R0, R0 ;  /* 0x0000000000007213 */ /* 0x000fe40000000000 */
[----:B------:R-:W-:Y:S02]  /*17df0*/  IABS R17, R17 ;  /* 0x0000001100117213 */ /* 0x000fe40000000000 */
[CC--:B------:R-:W-:Y:S04]  /*17e00*/  ISETP.GE.AND P6, PT, R173.reuse, R203.reuse, PT ;  /* 0x000000cbad00720c */ /* 0x0c0fe80003fc6270 */
[-C--:B------:R-:W-:Y:S01]  /*17e10*/  ISETP.GE.OR P6, PT, R173, R202.reuse, !P6 ;  /* 0x000000caad00720c */ /* 0x080fe200077c6670 */
[----:B---3--:R-:W-:Y:S01]  /*17e20*/  FFMA.FTZ R42, R228, -UR17, R42 ;  /* 0x80000011e42a7c23 */ /* 0x008fe2000801002a */
[----:B------:R-:W-:Y:S01]  /*17e30*/  FSEL R81, R12, -INF , !P5 ;  /* 0xff8000000c517808 */ /* 0x000fe20006800000 */
[----:B------:R-:W-:Y:S01]  /*17e40*/  IMAD.IADD R173, R204, 0x1, -R122 ;  /* 0x00000001ccad7824 */ /* 0x000fe200078e0a7a */
[----:B------:R2:W3:Y:S01]  /*17e50*/  I2F R12, R0 ;  /* 0x00000000000c7306 */ /* 0x0004e20000201400 */
[C---:B------:R-:W-:Y:S03]  /*17e60*/  ISETP.GE.AND P5, PT, R245.reuse, R203, PT ;  /* 0x000000cbf500720c */ /* 0x040fe60003fa6270 */
[----:B------:R-:W-:Y:S02]  /*17e70*/  IABS R173, R173 ;  /* 0x000000ad00ad7213 */ /* 0x000fe40000000000 */
[----:B------:R-:W-:Y:S01]  /*17e80*/  ISETP.GE.OR P5, PT, R245, R202, !P5 ;  /* 0x000000caf500720c */ /* 0x000fe20006fa6670 */
[----:B-1----:R-:W-:Y:S03]  /*17e90*/  FFMA.FTZ R44, R171, -UR17, R44 ;  /* 0x80000011ab2c7c23 */ /* 0x002fe6000801002c */
[----:B------:R-:W1:Y:S01]  /*17ea0*/  I2F R41, R173 ;  /* 0x000000ad00297306 */ /* 0x000e620000201400 */
[----:B------:R-:W-:Y:S02]  /*17eb0*/  FSEL R20, R20, -INF , !P5 ;  /* 0xff80000014147808 */ /* 0x000fe40006800000 */
[C---:B------:R-:W-:Y:S04]  /*17ec0*/  ISETP.GE.AND P5, PT, R172.reuse, R206, PT ;  /* 0x000000ceac00720c */ /* 0x040fe80003fa6270 */
[----:B------:R-:W-:Y:S02]  /*17ed0*/  ISETP.GE.OR P5, PT, R172, R205, !P5 ;  /* 0x000000cdac00720c */ /* 0x000fe40006fa6670 */
[----:B--2---:R-:W-:Y:S01]  /*17ee0*/  IABS R0, R83 ;  /* 0x0000005300007213 */ /* 0x004fe20000000000 */
[----:B------:R-:W-:Y:S02]  /*17ef0*/  IMAD.IADD R83, R204, 0x1, -R174 ;  /* 0x00000001cc537824 */ /* 0x000fe400078e0aae */
[----:B------:R-:W-:Y:S01]  /*17f00*/  IMAD.MOV.U32 R174, RZ, RZ, R252 ;  /* 0x000000ffffae7224 */ /* 0x000fe200078e00fc */
[----:B------:R-:W2:Y:S01]  /*17f10*/  I2F R226, R0 ;  /* 0x0000000000e27306 */ /* 0x000ea20000201400 */
[----:B---3--:R-:W-:Y:S02]  /*17f20*/  FFMA.FTZ R30, R12, -UR17, R30 ;  /* 0x800000110c1e7c23 */ /* 0x008fe4000801001e */
[----:B------:R-:W-:Y:S02]  /*17f30*/  IMAD.IADD R12, R204, 0x1, -R117 ;  /* 0x00000001cc0c7824 */ /* 0x000fe400078e0a75 */
[----:B-1----:R-:W-:Y:S01]  /*17f40*/  FFMA.FTZ R51, R41, -UR17, R51 ;  /* 0x8000001129337c23 */ /* 0x002fe20008010033 */
[----:B------:R-:W-:Y:S01]  /*17f50*/  FSEL R30, R30, -INF , !P0 ;  /* 0xff8000001e1e7808 */ /* 0x000fe20004000000 */
[----:B------:R-:W-:Y:S01]  /*17f60*/  IMAD.IADD R41, R204, 0x1, -R121 ;  /* 0x00000001cc297824 */ /* 0x000fe200078e0a79 */
[----:B------:R-:W-:Y:S02]  /*17f70*/  IABS R12, R12 ;  /* 0x0000000c000c7213 */ /* 0x000fe40000000000 */
[C---:B------:R-:W-:Y:S02]  /*17f80*/  ISETP.GE.AND P0, PT, R123.reuse, R203, PT ;  /* 0x000000cb7b00720c */ /* 0x040fe40003f06270 */
[----:B------:R-:W-:Y:S02]  /*17f90*/  IABS R41, R41 ;  /* 0x0000002900297213 */ /* 0x000fe40000000000 */
[----:B------:R-:W-:Y:S04]  /*17fa0*/  ISETP.GE.OR P0, PT, R123, R202, !P0 ;  /* 0x000000ca7b00720c */ /* 0x000fe80004706670 */
[----:B------:R-:W1:Y:S01]  /*17fb0*/  I2F R41, R41 ;  /* 0x0000002900297306 */ /* 0x000e620000201400 */
[----:B------:R-:W-:Y:S02]  /*17fc0*/  FSEL R44, R44, -INF , !P0 ;  /* 0xff8000002c2c7808 */ /* 0x000fe40004000000 */
[----:B------:R-:W-:Y:S01]  /*17fd0*/  ISETP.GE.AND P0, PT, R119, R203, PT ;  /* 0x000000cb7700720c */ /* 0x000fe20003f06270 */
[----:B--2---:R-:W-:Y:S01]  /*17fe0*/  FFMA.FTZ R48, R226, -UR17, R48 ;  /* 0x80000011e2307c23 */ /* 0x004fe20008010030 */
[----:B------:R-:W-:Y:S02]  /*17ff0*/  IABS R0, R83 ;  /* 0x0000005300007213 */ /* 0x000fe40000000000 */
[----:B------:R-:W-:Y:S03]  /*18000*/  FSEL R83, R13, -INF , !P2 ;  /* 0xff8000000d537808 */ /* 0x000fe60005000000 */
[----:B------:R-:W2:Y:S01]  /*18010*/  I2F R13, R231 ;  /* 0x000000e7000d7306 */ /* 0x000ea20000201400 */
[----:B------:R-:W-:Y:S02]  /*18020*/  FSEL R48, R48, -INF , !P1 ;  /* 0xff80000030307808 */ /* 0x000fe40004800000 */
[----:B------:R-:W-:Y:S02]  /*18030*/  ISETP.GE.AND P1, PT, R122, R203, PT ;  /* 0x000000cb7a00720c */ /* 0x000fe40003f26270 */
[----:B------:R-:W-:Y:S02]  /*18040*/  ISETP.GE.AND P2, PT, R240, R206, PT ;  /* 0x000000cef000720c */ /* 0x000fe40003f46270 */
[----:B------:R-:W-:Y:S02]  /*18050*/  ISETP.GE.OR P1, PT, R122, R202, !P1 ;  /* 0x000000ca7a00720c */ /* 0x000fe40004f26670 */
[-C--:B------:R-:W-:Y:S01]  /*18060*/  ISETP.GE.OR P2, PT, R240, R205.reuse, !P2 ;  /* 0x000000cdf000720c */ /* 0x080fe20005746670 */
[----:B------:R-:W3:Y:S01]  /*18070*/  I2F R231, R17 ;  /* 0x0000001100e77306 */ /* 0x000ee20000201400 */
[----:B------:R-:W-:Y:S02]  /*18080*/  FSEL R51, R51, -INF , !P1 ;  /* 0xff80000033337808 */ /* 0x000fe40004800000 */
[----:B------:R-:W-:Y:S01]  /*18090*/  FSEL R19, R19, -INF , !P2 ;  /* 0xff80000013137808 */ /* 0x000fe20005000000 */
[----:B-1----:R-:W-:Y:S01]  /*180a0*/  FFMA.FTZ R65, R41, -UR17, R65 ;  /* 0x8000001129417c23 */ /* 0x002fe20008010041 */
[C---:B------:R-:W-:Y:S02]  /*180b0*/  ISETP.GE.AND P2, PT, R182.reuse, R206, PT ;  /* 0x000000ceb600720c */ /* 0x040fe40003f46270 */
[----:B------:R-:W-:Y:S02]  /*180c0*/  ISETP.GE.OR P0, PT, R119, R202, !P0 ;  /* 0x000000ca7700720c */ /* 0x000fe40004706670 */
[----:B------:R-:W-:Y:S01]  /*180d0*/  ISETP.GE.OR P2, PT, R182, R205, !P2 ;  /* 0x000000cdb600720c */ /* 0x000fe20005746670 */
[----:B------:R-:W1:Y:S01]  /*180e0*/  I2F R0, R0 ;  /* 0x0000000000007306 */ /* 0x000e620000201400 */
[----:B------:R-:W-:Y:S02]  /*180f0*/  ISETP.GE.AND P1, PT, R121, R203, PT ;  /* 0x000000cb7900720c */ /* 0x000fe40003f26270 */
[----:B------:R-:W-:Y:S01]  /*18100*/  FSEL R22, R22, -INF , !P2 ;  /* 0xff80000016167808 */ /* 0x000fe20005000000 */
[----:B--2---:R-:W-:Y:S01]  /*18110*/  FFMA.FTZ R49, R13, -UR17, R49 ;  /* 0x800000110d317c23 */ /* 0x004fe20008010031 */
[----:B------:R-:W-:Y:S01]  /*18120*/  ISETP.GE.AND P2, PT, R181, R206, PT ;  /* 0x000000ceb500720c */ /* 0x000fe20003f46270 */
[----:B------:R-:W-:Y:S01]  /*18130*/  IMAD.IADD R13, R207, 0x1, -R130 ;  /* 0x00000001cf0d7824 */ /* 0x000fe200078e0a82 */
[-C--:B------:R-:W-:Y:S02]  /*18140*/  ISETP.GE.OR P1, PT, R121, R202.reuse, !P1 ;  /* 0x000000ca7900720c */ /* 0x080fe40004f26670 */
[----:B------:R-:W-:Y:S02]  /*18150*/  ISETP.GE.OR P2, PT, R181, R205, !P2 ;  /* 0x000000cdb500720c */ /* 0x000fe40005746670 */
[----:B------:R-:W-:Y:S02]  /*18160*/  IABS R13, R13 ;  /* 0x0000000d000d7213 */ /* 0x000fe40000000000 */
[----:B------:R-:W-:Y:S01]  /*18170*/  FSEL R23, R23, -INF , !P2 ;  /* 0xff80000017177808 */ /* 0x000fe20005000000 */
[----:B---3--:R-:W-:Y:S01]  /*18180*/  FFMA.FTZ R38, R231, -UR17, R38 ;  /* 0x80000011e7267c23 */ /* 0x008fe20008010026 */
[-C--:B------:R-:W-:Y:S01]  /*18190*/  ISETP.GE.AND P2, PT, R182, R203.reuse, PT ;  /* 0x000000cbb600720c */ /* 0x080fe20003f46270 */
[----:B------:R-:W-:Y:S03]  /*181a0*/  IMAD.IADD R17, R204, 0x1, -R172 ;  /* 0x00000001cc117824 */ /* 0x000fe600078e0aac */
[----:B------:R-:W-:Y:S02]  /*181b0*/  FSEL R38, R38, -INF , !P6 ;  /* 0xff80000026267808 */ /* 0x000fe40007000000 */
[C---:B------:R-:W-:Y:S02]  /*181c0*/  ISETP.GE.AND P6, PT, R117.reuse, R203, PT ;  /* 0x000000cb7500720c */ /* 0x040fe40003fc6270 */
[----:B------:R-:W-:Y:S01]  /*181d0*/  IABS R17, R17 ;  /* 0x0000001100117213 */ /* 0x000fe20000000000 */
[----:B-1----:R-:W-:Y:S01]  /*181e0*/  FFMA.FTZ R32, R0, -UR17, R32 ;  /* 0x8000001100207c23 */ /* 0x002fe20008010020 */
[CC--:B------:R-:W-:Y:S02]  /*181f0*/  ISETP.GE.OR P6, PT, R117.reuse, R202.reuse, !P6 ;  /* 0x000000ca7500720c */ /* 0x0c0fe400077c6670 */
[----:B------:R-:W1:Y:S01]  /*18200*/  I2F R2, R17 ;  /* 0x0000001100027306 */ /* 0x000e620000201400 */
[----:B------:R-:W-:Y:S02]  /*18210*/  ISETP.GE.OR P2, PT, R182, R202, !P2 ;  /* 0x000000cab600720c */ /* 0x000fe40005746670 */
[----:B------:R-:W-:Y:S02]  /*18220*/  FSEL R32, R32, -INF , !P3 ;  /* 0xff80000020207808 */ /* 0x000fe40005800000 */
[CC--:B------:R-:W-:Y:S02]  /*18230*/  ISETP.GE.AND P3, PT, R117.reuse, R206.reuse, PT ;  /* 0x000000ce7500720c */ /* 0x0c0fe40003f66270 */
[----:B------:R-:W-:Y:S02]  /*18240*/  FSEL R24, R24, -INF , !P2 ;  /* 0xff80000018187808 */ /* 0x000fe40005000000 */
[-C--:B------:R-:W-:Y:S02]  /*18250*/  ISETP.GE.OR P3, PT, R117, R205.reuse, !P3 ;  /* 0x000000cd7500720c */ /* 0x080fe40005f66670 */
[-C--:B------:R-:W-:Y:S02]  /*18260*/  ISETP.GE.AND P2, PT, R124, R206.reuse, PT ;  /* 0x000000ce7c00720c */ /* 0x080fe40003f46270 */
[----:B------:R-:W-:Y:S02]  /*18270*/  FSEL R49, R49, -INF , !P3 ;  /* 0xff80000031317808 */ /* 0x000fe40005800000 */
[-C--:B------:R-:W-:Y:S02]  /*18280*/  ISETP.GE.AND P3, PT, R118, R206.reuse, PT ;  /* 0x000000ce7600720c */ /* 0x080fe40003f66270 */
[-C--:B------:R-:W-:Y:S02]  /*18290*/  ISETP.GE.OR P2, PT, R124, R205.reuse, !P2 ;  /* 0x000000cd7c00720c */ /* 0x080fe40005746670 */
[----:B------:R-:W-:Y:S02]  /*182a0*/  ISETP.GE.OR P3, PT, R118, R205, !P3 ;  /* 0x000000cd7600720c */ /* 0x000fe40005f66670 */
[----:B------:R-:W-:Y:S02]  /*182b0*/  FSEL R40, R40, -INF , !P2 ;  /* 0xff80000028287808 */ /* 0x000fe40005000000 */
[----:B------:R-:W-:Y:S01]  /*182c0*/  FSEL R57, R57, -INF , !P3 ;  /* 0xff80000039397808 */ /* 0x000fe20005800000 */
[----:B-1----:R-:W-:Y:S01]  /*182d0*/  FFMA.FTZ R39, R2, -UR17, R39 ;  /* 0x8000001102277c23 */ /* 0x002fe20008010027 */
[C---:B------:R-:W-:Y:S01]  /*182e0*/  ISETP.GE.AND P3, PT, R118.reuse, R203, PT ;  /* 0x000000cb7600720c */ /* 0x040fe20003f66270 */
[----:B------:R-:W-:Y:S01]  /*182f0*/  IMAD.IADD R17, R207, 0x1, -R119 ;  /* 0x00000001cf117824 */ /* 0x000fe200078e0a77 */
[C---:B------:R-:W-:Y:S02]  /*18300*/  ISETP.GE.AND P2, PT, R123.reuse, R206, PT ;  /* 0x000000ce7b00720c */ /* 0x040fe40003f46270 */
[-C--:B------:R-:W-:Y:S02]  /*18310*/  ISETP.GE.OR P3, PT, R118, R202.reuse, !P3 ;  /* 0x000000ca7600720c */ /* 0x080fe40005f66670 */
[----:B------:R-:W-:Y:S02]  /*18320*/  ISETP.GE.OR P2, PT, R123, R205, !P2 ;  /* 0x000000cd7b00720c */ /* 0x000fe40005746670 */
[----:B------:R-:W1:Y:S01]  /*18330*/  I2F R123, R13 ;  /* 0x0000000d007b7306 */ /* 0x000e620000201400 */
[----:B------:R-:W-:Y:S09]  /*18340*/  IABS R17, R17 ;  /* 0x0000001100117213 */ /* 0x000ff20000000000 */
[----:B------:R2:W3:Y:S01]  /*18350*/  I2F R176, R17 ;  /* 0x0000001100b07306 */ /* 0x0004e20000201400 */
[----:B-1----:R-:W-:Y:S02]  /*18360*/  FFMA.FTZ R82, R123, -UR17, R82 ;  /* 0x800000117b527c23 */ /* 0x002fe40008010052 */
[----:B------:R-:W-:Y:S02]  /*18370*/  IMAD.MOV.U32 R123, RZ, RZ, R251 ;  /* 0x000000ffff7b7224 */ /* 0x000fe400078e00fb */
[C---:B------:R-:W-:Y:S05]  /*18380*/  IMAD.IADD R13, R207.reuse, 0x1, -R125 ;  /* 0x00000001cf0d7824 */ /* 0x040fea00078e0a7d */
[----:B------:R-:W-:Y:S01]  /*18390*/  IABS R13, R13 ;  /* 0x0000000d000d7213 */ /* 0x000fe20000000000 */
[C---:B--2---:R-:W-:Y:S02]  /*183a0*/  IMAD.IADD R17, R207.reuse, 0x1, -R121 ;  /* 0x00000001cf117824 */ /* 0x044fe400078e0a79 */
[----:B---3--:R-:W-:Y:S01]  /*183b0*/  FFMA.FTZ R66, R176, -UR17, R66 ;  /* 0x80000011b0427c23 */ /* 0x008fe20008010042 */
[----:B------:R1:W2:Y:S02]  /*183c0*/  I2F R117, R13 ;  /* 0x0000000d00757306 */ /* 0x0002a40000201400 */
[----:B------:R-:W-:Y:S05]  /*183d0*/  IABS R17, R17 ;  /* 0x0000001100117213 */ /* 0x000fea0000000000 */
[----:B------:R-:W-:Y:S01]  /*183e0*/  IMAD.MOV.U32 R14, RZ, RZ, R17 ;  /* 0x000000ffff0e7224 */ /* 0x000fe200078e0011 */
[----:B------:R-:W-:Y:S02]  /*183f0*/  FSEL R17, R36, -INF , !P5 ;  /* 0xff80000024117808 */ /* 0x000fe40006800000 */
[C---:B------:R-:W-:Y:S01]  /*18400*/  ISETP.GE.AND P5, PT, R172.reuse, R203, PT ;  /* 0x000000cbac00720c */ /* 0x040fe20003fa6270 */
[----:B------:R-:W3:Y:S03]  /*18410*/  I2F R36, R14 ;  /* 0x0000000e00247306 */ /* 0x000ee60000201400 */
[----:B------:R-:W-:Y:S01]  /*18420*/  ISETP.GE.OR P5, PT, R172, R202, !P5 ;  /* 0x000000caac00720c */ /* 0x000fe20006fa6670 */
[----:B------:R-:W-:Y:S03]  /*18430*/  IMAD.IADD R172, R207, 0x1, -R128 ;  /* 0x00000001cfac7824 */ /* 0x000fe600078e0a80 */
[----:B------:R-:W-:Y:S02]  /*18440*/  FSEL R39, R39, -INF , !P5 ;  /* 0xff80000027277808 */ /* 0x000fe40006800000 */
[----:B------:R-:W-:Y:S02]  /*18450*/  IABS R172, R172 ;  /* 0x000000ac00ac7213 */ /* 0x000fe40000000000 */
[C---:B------:R-:W-:Y:S02]  /*18460*/  ISETP.GE.AND P5, PT, R120.reuse, R206, PT ;  /* 0x000000ce7800720c */ /* 0x040fe40003fa6270 */
[----:B------:R-:W4:Y:S01]  /*18470*/  I2F R0, R172 ;  /* 0x000000ac00007306 */ /* 0x000f220000201400 */
[----:B-1----:R-:W-:Y:S01]  /*18480*/  IABS R13, R15 ;  /* 0x0000000f000d7213 */ /* 0x002fe20000000000 */
[----:B--2---:R-:W-:Y:S01]  /*18490*/  FFMA.FTZ R80, R117, -UR17, R80 ;  /* 0x8000001175507c23 */ /* 0x004fe20008010050 */
[----:B------:R-:W-:Y:S01]  /*184a0*/  ISETP.GE.OR P5, PT, R120, R205, !P5 ;  /* 0x000000cd7800720c */ /* 0x000fe20006fa6670 */
[----:B---3--:R-:W-:Y:S02]  /*184b0*/  FFMA.FTZ R67, R36, -UR17, R67 ;  /* 0x8000001124437c23 */ /* 0x008fe40008010043 */
[----:B------:R-:W-:Y:S05]  /*184c0*/  IMAD.IADD R14, R207, 0x1, -R126 ;  /* 0x00000001cf0e7824 */ /* 0x000fea00078e0a7e */
[----:B------:R-:W-:Y:S04]  /*184d0*/  IABS R14, R14 ;  /* 0x0000000e000e7213 */ /* 0x000fe80000000000 */
[----:B------:R-:W1:Y:S01]  /*184e0*/  I2F R62, R14 ;  /* 0x0000000e003e7306 */ /* 0x000e620000201400 */
[----:B----4-:R-:W-:Y:S02]  /*184f0*/  FFMA.FTZ R75, R0, -UR17, R75 ;  /* 0x80000011004b7c23 */ /* 0x010fe4000801004b */
[----:B-1----:R-:W-:Y:S01]  /*18500*/  FFMA.FTZ R73, R62, -UR17, R73 ;  /* 0x800000113e497c23 */ /* 0x002fe20008010049 */
[----:B------:R-:W-:Y:S06]  /*18510*/  FSEL R14, R42, -INF , !P2 ;  /* 0xff8000002a0e7808 */ /* 0x000fec0005000000 */
[----:B------:R-:W1:Y:S01]  /*18520*/  I2F R42, R12 ;  /* 0x0000000c002a7306 */ /* 0x000e620000201400 */
[C---:B------:R-:W-:Y:S04]  /*18530*/  ISETP.GE.AND P2, PT, R124.reuse, R203, PT ;  /* 0x000000cb7c00720c */ /* 0x040fe80003f46270 */
[----:B------:R-:W-:Y:S01]  /*18540*/  ISETP.GE.OR P2, PT, R124, R202, !P2 ;  /* 0x000000ca7c00720c */ /* 0x000fe20005746670 */
[----:B------:R-:W-:Y:S03]  /*18550*/  IMAD.MOV.U32 R124, RZ, RZ, R250 ;  /* 0x000000ffff7c7224 */ /* 0x000fe600078e00fa */
[----:B------:R-:W-:Y:S02]  /*18560*/  FSEL R15, R43, -INF , !P2 ;  /* 0xff8000002b0f7808 */ /* 0x000fe40005000000 */
[----:B------:R-:W2:Y:S01]  /*18570*/  I2F R43, R13 ;  /* 0x0000000d002b7306 */ /* 0x000ea20000201400 */
[CC--:B------:R-:W-:Y:S04]  /*18580*/  ISETP.GE.AND P2, PT, R119.reuse, R206.reuse, PT ;  /* 0x000000ce7700720c */ /* 0x0c0fe80003f46270 */
[----:B------:R-:W-:Y:S01]  /*18590*/  ISETP.GE.OR P2, PT, R119, R205, !P2 ;  /* 0x000000cd7700720c */ /* 0x000fe20005746670 */
[----:B------:R-:W-:Y:S03]  /*185a0*/  IMAD.IADD R119, R207, 0x1, -R241 ;  /* 0x00000001cf777824 */ /* 0x000fe600078e0af1 */
[----:B------:R-:W-:Y:S02]  /*185b0*/  FSEL R66, R66, -INF , !P2 ;  /* 0xff80000042427808 */ /* 0x000fe40005000000 */
[----:B------:R-:W-:Y:S01]  /*185c0*/  IABS R119, R119 ;  /* 0x0000007700777213 */ /* 0x000fe20000000000 */
[----:B-1----:R-:W-:Y:S01]  /*185d0*/  FFMA.FTZ R50, R42, -UR17, R50 ;  /* 0x800000112a327c23 */ /* 0x002fe20008010032 */
[-C--:B------:R-:W-:Y:S01]  /*185e0*/  ISETP.GE.AND P2, PT, R121, R206.reuse, PT ;  /* 0x000000ce7900720c */ /* 0x080fe20003f46270 */
[----:B------:R-:W-:Y:S01]  /*185f0*/  IMAD.IADD R12, R204, 0x1, -R118 ;  /* 0x00000001cc0c7824 */ /* 0x000fe200078e0a76 */
[----:B------:R-:W-:Y:S02]  /*18600*/  FMNMX.FTZ R118, R3, R167, !PT ;  /* 0x000000a703767209 */ /* 0x000fe40007810000 */
[----:B------:R-:W1:Y:S01]  /*18610*/  I2F R119, R119 ;  /* 0x0000007700777306 */ /* 0x000e620000201400 */
[----:B------:R-:W-:Y:S02]  /*18620*/  FSEL R50, R50, -INF , !P6 ;  /* 0xff80000032327808 */ /* 0x000fe40007000000 */
[----:B------:R-:W-:Y:S02]  /*18630*/  ISETP.GE.AND P6, PT, R128, R206, PT ;  /* 0x000000ce8000720c */ /* 0x000fe40003fc6270 */
[----:B------:R-:W-:Y:S02]  /*18640*/  FMNMX.FTZ R118, R168, R118, !PT ;  /* 0x00000076a8767209 */ /* 0x000fe40007810000 */
[-C--:B------:R-:W-:Y:S01]  /*18650*/  ISETP.GE.OR P6, PT, R128, R205.reuse, !P6 ;  /* 0x000000cd8000720c */ /* 0x080fe200077c6670 */
[----:B--2---:R-:W-:Y:S01]  /*18660*/  FFMA.FTZ R64, R43, -UR17, R64 ;  /* 0x800000112b407c23 */ /* 0x004fe20008010040 */
[----:B------:R-:W-:Y:S02]  /*18670*/  IABS R12, R12 ;  /* 0x0000000c000c7213 */ /* 0x000fe40000000000 */
[-C--:B------:R-:W-:Y:S02]  /*18680*/  ISETP.GE.OR P2, PT, R121, R205.reuse, !P2 ;  /* 0x000000cd7900720c */ /* 0x080fe40005746670 */
[----:B------:R-:W2:Y:S01]  /*18690*/  I2F R122, R12 ;  /* 0x0000000c007a7306 */ /* 0x000ea20000201400 */
[----:B------:R-:W-:Y:S02]  /*186a0*/  FSEL R64, R64, -INF , !P0 ;  /* 0xff80000040407808 */ /* 0x000fe40004000000 */
[----:B------:R-:W-:Y:S01]  /*186b0*/  FSEL R13, R67, -INF , !P2 ;  /* 0xff800000430d7808 */ /* 0x000fe20005000000 */
[----:B------:R-:W-:Y:S01]  /*186c0*/  IMAD.IADD R67, R207, 0x1, -R127 ;  /* 0x00000001cf437824 */ /* 0x000fe200078e0a7f */
[----:B------:R-:W-:Y:S02]  /*186d0*/  ISETP.GE.AND P2, PT, R126, R206, PT ;  /* 0x000000ce7e00720c */ /* 0x000fe40003f46270 */
[----:B------:R-:W-:Y:S02]  /*186e0*/  FMNMX.FTZ R118, R116, R118, !PT ;  /* 0x0000007674767209 */ /* 0x000fe40007810000 */
[C---:B------:R-:W-:Y:S01]  /*186f0*/  ISETP.GE.OR P2, PT, R126.reuse, R205, !P2 ;  /* 0x000000cd7e00720c */ /* 0x040fe20005746670 */
[----:B-1----:R-:W-:Y:S01]  /*18700*/  FFMA.FTZ R95, R119, -UR17, R95 ;  /* 0x80000011775f7c23 */ /* 0x002fe2000801005f */
[----:B------:R-:W-:Y:S02]  /*18710*/  FMNMX.FTZ R118, R177, R118, !PT ;  /* 0x00000076b1767209 */ /* 0x000fe40007810000 */
[----:B------:R-:W-:Y:S01]  /*18720*/  FSEL R62, R73, -INF , !P2 ;  /* 0xff800000493e7808 */ /* 0x000fe20005000000 */
[----:B------:R-:W-:Y:S01]  /*18730*/  IMAD.IADD R73, R207, 0x1, -R131 ;  /* 0x00000001cf497824 */ /* 0x000fe200078e0a83 */
[C---:B------:R-:W-:Y:S02]  /*18740*/  ISETP.GE.AND P2, PT, R126.reuse, R203, PT ;  /* 0x000000cb7e00720c */ /* 0x040fe40003f46270 */
[----:B------:R-:W-:Y:S02]  /*18750*/  IABS R67, R67 ;  /* 0x0000004300437213 */ /* 0x000fe40000000000 */
[----:B------:R-:W-:Y:S02]  /*18760*/  IABS R73, R73 ;  /* 0x0000004900497213 */ /* 0x000fe40000000000 */
[----:B------:R-:W-:Y:S01]  /*18770*/  ISETP.GE.OR P2, PT, R126, R202, !P2 ;  /* 0x000000ca7e00720c */ /* 0x000fe20005746670 */
[----:B------:R-:W-:Y:S01]  /*18780*/  IMAD.IADD R126, R204, 0x1, -R126 ;  /* 0x00000001cc7e7824 */ /* 0x000fe200078e0a7e */
[----:B------:R-:W1:Y:S01]  /*18790*/  I2F R67, R67 ;  /* 0x0000004300437306 */ /* 0x000e620000201400 */
[----:B--2---:R-:W-:Y:S01]  /*187a0*/  FFMA.FTZ R59, R122, -UR17, R59 ;  /* 0x800000117a3b7c23 */ /* 0x004fe2000801003b */
[----:B------:R-:W-:Y:S01]  /*187b0*/  ISETP.GE.AND P0, PT, R175, R206, PT ;  /* 0x000000ceaf00720c */ /* 0x000fe20003f06270 */
[----:B------:R-:W-:Y:S01]  /*187c0*/  IMAD.IADD R12, R204, 0x1, -R120 ;  /* 0x00000001cc0c7824 */ /* 0x000fe200078e0a78 */
[----:B------:R-:W-:Y:S02]  /*187d0*/  IABS R126, R126 ;  /* 0x0000007e007e7213 */ /* 0x000fe40000000000 */
[----:B------:R-:W-:Y:S02]  /*187e0*/  FSEL R59, R59, -INF , !P3 ;  /* 0xff8000003b3b7808 */ /* 0x000fe40005800000 */
[----:B------:R-:W-:Y:S02]  /*187f0*/  IABS R12, R12 ;  /* 0x0000000c000c7213 */ /* 0x000fe40000000000 */
[----:B------:R-:W2:Y:S01]  /*18800*/  I2F R0, R126 ;  /* 0x0000007e00007306 */ /* 0x000ea20000201400 */
[C---:B------:R-:W-:Y:S02]  /*18810*/  ISETP.GE.AND P3, PT, R130.reuse, R206, PT ;  /* 0x000000ce8200720c */ /* 0x040fe40003f66270 */
[-C--:B------:R-:W-:Y:S02]  /*18820*/  ISETP.GE.OR P0, PT, R175, R205.reuse, !P0 ;  /* 0x000000cdaf00720c */ /* 0x080fe40004706670 */
[----:B------:R-:W-:Y:S04]  /*18830*/  ISETP.GE.OR P3, PT, R130, R205, !P3 ;  /* 0x000000cd8200720c */ /* 0x000fe80005f66670 */
[----:B------:R-:W-:Y:S01]  /*18840*/  FSEL R121, R82, -INF , !P3 ;  /* 0xff80000052797808 */ /* 0x000fe20005800000 */
[----:B------:R-:W3:Y:S01]  /*18850*/  I2F R2, R12 ;  /* 0x0000000c00027306 */ /* 0x000ee20000201400 */
[----:B------:R-:W-:Y:S01]  /*18860*/  FMNMX.FTZ R82, R112, R118, !PT ;  /* 0x0000007670527209 */ /* 0x000fe20007810000 */
[----:B------:R-:W-:Y:S01]  /*18870*/  IMAD.IADD R118, R207, 0x1, -R233 ;  /* 0x00000001cf767824 */ /* 0x000fe200078e0ae9 */
[----:B------:R-:W-:Y:S01]  /*18880*/  ISETP.GE.AND P3, PT, R130, R203, PT ;  /* 0x000000cb8200720c */ /* 0x000fe20003f66270 */
[----:B-1----:R-:W-:Y:S01]  /*18890*/  FFMA.FTZ R90, R67, -UR17, R90 ;  /* 0x80000011435a7c23 */ /* 0x002fe2000801005a */
[----:B------:R-:W-:Y:S01]  /*188a0*/  FMNMX.FTZ R82, R111, R82, !PT ;  /* 0x000000526f527209 */ /* 0x000fe20007810000 */
[----:B------:R-:W-:Y:S01]  /*188b0*/  IMAD.IADD R67, R204, 0x1, -R241 ;  /* 0x00000001cc437824 */ /* 0x000fe200078e0af1 */
[----:B------:R-:W-:Y:S01]  /*188c0*/  ISETP.GE.OR P3, PT, R130, R202, !P3 ;  /* 0x000000ca8200720c */ /* 0x000fe20005f66670 */
[----:B------:R-:W-:Y:S01]  /*188d0*/  IMAD.IADD R130, R204, 0x1, -R130 ;  /* 0x00000001cc827824 */ /* 0x000fe200078e0a82 */
[----:B------:R-:W-:Y:S01]  /*188e0*/  IABS R118, R118 ;  /* 0x0000007600767213 */ /* 0x000fe20000000000 */
[----:B------:R-:W1:Y:S01]  /*188f0*/  I2F R73, R73 ;  /* 0x0000004900497306 */ /* 0x000e620000201400 */
[----:B------:R-:W-:Y:S02]  /*18900*/  FMNMX.FTZ R82, R108, R82, !PT ;  /* 0x000000526c527209 */ /* 0x000fe40007810000 */
[----:B------:R-:W-:Y:S01]  /*18910*/  IABS R130, R130 ;  /* 0x0000008200827213 */ /* 0x000fe20000000000 */
[----:B--2---:R-:W-:Y:S01]  /*18920*/  FFMA.FTZ R72, R0, -UR17, R72 ;  /* 0x8000001100487c23 */ /* 0x004fe20008010048 */
[----:B------:R-:W-:Y:S02]  /*18930*/  FMNMX.FTZ R0, R114, R165, !PT ;  /* 0x000000a572007209 */ /* 0x000fe40007810000 */
[----:B------:R-:W-:Y:S02]  /*18940*/  FMNMX.FTZ R82, R107, R82, !PT ;  /* 0x000000526b527209 */ /* 0x000fe40007810000 */
[----:B------:R-:W-:Y:S01]  /*18950*/  FMNMX.FTZ R0, R84, R0, !PT ;  /* 0x0000000054007209 */ /* 0x000fe20007810000 */
[----:B------:R-:W2:Y:S01]  /*18960*/  I2F R43, R130 ;  /* 0x00000082002b7306 */ /* 0x000ea20000201400 */
[----:B------:R-:W-:Y:S02]  /*18970*/  FMNMX.FTZ R82, R103, R82, !PT ;  /* 0x0000005267527209 */ /* 0x000fe40007810000 */
[----:B------:R-:W-:Y:S01]  /*18980*/  FMNMX.FTZ R0, R81, R0, !PT ;  /* 0x0000000051007209 */ /* 0x000fe20007810000 */
[----:B---3--:R-:W-:Y:S01]  /*18990*/  FFMA.FTZ R58, R2, -UR17, R58 ;  /* 0x80000011023a7c23 */ /* 0x008fe2000801003a */
[----:B------:R-:W-:Y:S01]  /*189a0*/  FMNMX.FTZ R82, R102, R82, !PT ;  /* 0x0000005266527209 */ /* 0x000fe20007810000 */
[----:B------:R-:W-:Y:S01]  /*189b0*/  IMAD.IADD R2, R204, 0x1, -R128 ;  /* 0x00000001cc027824 */ /* 0x000fe200078e0a80 */
[----:B------:R-:W-:Y:S02]  /*189c0*/  FMNMX.FTZ R0, R83, R0, !PT ;  /* 0x0000000053007209 */ /* 0x000fe40007810000 */
[----:B------:R-:W-:Y:S01]  /*189d0*/  FMNMX.FTZ R82, R97, R82, !PT ;  /* 0x0000005261527209 */ /* 0x000fe20007810000 */
[----:B------:R-:W3:Y:S01]  /*189e0*/  I2F R118, R118 ;  /* 0x0000007600767306 */ /* 0x000ee20000201400 */
[----:B------:R-:W-:Y:S02]  /*189f0*/  FMNMX.FTZ R0, R79, R0, !PT ;  /* 0x000000004f007209 */ /* 0x000fe40007810000 */
[----:B------:R-:W-:Y:S01]  /*18a00*/  FMNMX.FTZ R82, R93, R82, !PT ;  /* 0x000000525d527209 */ /* 0x000fe20007810000 */
[----:B-1----:R-:W-:Y:S01]  /*18a10*/  FFMA.FTZ R11, R73, -UR17, R11 ;  /* 0x80000011490b7c23 */ /* 0x002fe2000801000b */
[----:B------:R-:W-:Y:S02]  /*18a20*/  FMNMX.FTZ R0, R19, R0, !PT ;  /* 0x0000000013007209 */ /* 0x000fe40007810000 */
[----:B------:R-:W-:Y:S01]  /*18a30*/  FSEL R12, R60, -INF , !P5 ;  /* 0xff8000003c0c7808 */ /* 0x000fe20006800000 */
[----:B------:R-:W-:Y:S01]  /*18a40*/  IMAD.IADD R60, R207, 0x1, -R129 ;  /* 0x00000001cf3c7824 */ /* 0x000fe200078e0a81 */
[----:B------:R-:W-:Y:S02]  /*18a50*/  FMNMX.FTZ R0, R22, R0, !PT ;  /* 0x0000000016007209 */ /* 0x000fe40007810000 */
[C---:B------:R-:W-:Y:S02]  /*18a60*/  ISETP.GE.AND P5, PT, R120.reuse, R203, PT ;  /* 0x000000cb7800720c */ /* 0x040fe40003fa6270 */
[----:B------:R-:W-:Y:S01]  /*18a70*/  FMNMX.FTZ R0, R23, R0, !PT ;  /* 0x0000000017007209 */ /* 0x000fe20007810000 */
[----:B--2---:R-:W-:Y:S01]  /*18a80*/  FFMA.FTZ R77, R43, -UR17, R77 ;  /* 0x800000112b4d7c23 */ /* 0x004fe2000801004d */
[----:B------:R-:W-:Y:S01]  /*18a90*/  ISETP.GE.OR P5, PT, R120, R202, !P5 ;  /* 0x000000ca7800720c */ /* 0x000fe20006fa6670 */
[C---:B------:R-:W-:Y:S01]  /*18aa0*/  IMAD.IADD R43, R204.reuse, 0x1, -R183 ;  /* 0x00000001cc2b7824 */ /* 0x040fe200078e0ab7 */
[----:B------:R-:W-:Y:S01]  /*18ab0*/  IABS R60, R60 ;  /* 0x0000003c003c7213 */ /* 0x000fe20000000000 */
[----:B------:R-:W-:Y:S01]  /*18ac0*/  IMAD.IADD R120, R204, 0x1, -R125 ;  /* 0x00000001cc787824 */ /* 0x000fe200078e0a7d */
[----:B------:R-:W-:Y:S02]  /*18ad0*/  FSEL R58, R58, -INF , !P5 ;  /* 0xff8000003a3a7808 */ /* 0x000fe40006800000 */
[----:B------:R-:W1:Y:S01]  /*18ae0*/  I2F R36, R60 ;  /* 0x0000003c00247306 */ /* 0x000e620000201400 */
[----:B------:R-:W-:Y:S01]  /*18af0*/  FMNMX.FTZ R0, R27, R0, !PT ;  /* 0x000000001b007209 */ /* 0x000fe20007810000 */
[----:B---3--:R-:W-:Y:S01]  /*18b00*/  FFMA.FTZ R101, R118, -UR17, R101 ;  /* 0x8000001176657c23 */ /* 0x008fe20008010065 */
[----:B------:R-:W-:Y:S02]  /*18b10*/  IABS R120, R120 ;  /* 0x0000007800787213 */ /* 0x000fe40000000000 */
[----:B------:R-:W-:Y:S02]  /*18b20*/  FMNMX.FTZ R0, R28, R0, !PT ;  /* 0x000000001c007209 */ /* 0x000fe40007810000 */
[----:B------:R-:W-:Y:S03]  /*18b30*/  IABS R43, R43 ;  /* 0x0000002b002b7213 */ /* 0x000fe60000000000 */
[----:B------:R-:W2:Y:S01]  /*18b40*/  I2F R120, R120 ;  /* 0x0000007800787306 */ /* 0x000ea20000201400 */
[----:B------:R-:W-:Y:S02]  /*18b50*/  FMNMX.FTZ R0, R34, R0, !PT ;  /* 0x0000000022007209 */ /* 0x000fe40007810000 */
[----:B------:R-:W-:Y:S02]  /*18b60*/  ISETP.GE.AND P5, PT, R125, R206, PT ;  /* 0x000000ce7d00720c */ /* 0x000fe40003fa6270 */
[----:B------:R-:W-:Y:S01]  /*18b70*/  FMNMX.FTZ R73, R17, R0, !PT ;  /* 0x0000000011497209 */ /* 0x000fe20007810000 */
[----:B------:R-:W-:Y:S01]  /*18b80*/  IMAD.IADD R0, R204, 0x1, -R233 ;  /* 0x00000001cc007824 */ /* 0x000fe200078e0ae9 */
[----:B------:R-:W-:Y:S02]  /*18b90*/  ISETP.GE.OR P5, PT, R125, R205, !P5 ;  /* 0x000000cd7d00720c */ /* 0x000fe40006fa6670 */
[----:B------:R-:W-:Y:S01]  /*18ba0*/  FMNMX.FTZ R73, R40, R73, !PT ;  /* 0x0000004928497209 */ /* 0x000fe20007810000 */
[----:B------:R-:W3:Y:S01]  /*18bb0*/  I2F R43, R43 ;  /* 0x0000002b002b7306 */ /* 0x000ee20000201400 */
[----:B------:R-:W-:Y:S02]  /*18bc0*/  IABS R0, R0 ;  /* 0x0000000000007213 */ /* 0x000fe40000000000 */
[----:B------:R-:W-:Y:S01]  /*18bd0*/  FMNMX.FTZ R73, R14, R73, !PT ;  /* 0x000000490e497209 */ /* 0x000fe20007810000 */
[----:B-1----:R-:W-:Y:S01]  /*18be0*/  FFMA.FTZ R8, R36, -UR17, R8 ;  /* 0x8000001124087c23 */ /* 0x002fe20008010008 */
[----:B------:R-:W-:Y:S01]  /*18bf0*/  FMNMX.FTZ R36, R52, R82, !PT ;  /* 0x0000005234247209 */ /* 0x000fe20007810000 */
[----:B------:R-:W-:Y:S01]  /*18c00*/  IMAD.IADD R60, R207, 0x1, -R175 ;  /* 0x00000001cf3c7824 */ /* 0x000fe200078e0aaf */
[----:B------:R-:W-:Y:S01]  /*18c10*/  FMNMX.FTZ R73, R48, R73, !PT ;  /* 0x0000004930497209 */ /* 0x000fe20007810000 */
[----:B------:R-:W-:Y:S01]  /*18c20*/  IMAD.IADD R82, R204, 0x1, -R129 ;  /* 0x00000001cc527824 */ /* 0x000fe200078e0a81 */
[----:B------:R-:W-:Y:S01]  /*18c30*/  FMNMX.FTZ R36, R53, R36, !PT ;  /* 0x0000002435247209 */ /* 0x000fe20007810000 */
        /* <DEDUP_REMOVED lines=11> */
[----:B------:R-:W-:Y:S01]  /*18cf0*/  FSEL R122, R80, -INF , !P5 ;  /* 0xff800000507a7808 */ /* 0x000fe20006800000 */
[----:B------:R-:W-:Y:S01]  /*18d00*/  IMAD.IADD R80, R204, 0x1, -R175 ;  /* 0x00000001cc507824 */ /* 0x000fe200078e0aaf */
[----:B------:R-:W-:Y:S02]  /*18d10*/  FMNMX.FTZ R73, R13, R73, !PT ;  /* 0x000000490d497209 */ /* 0x000fe40007810000 */
[C---:B------:R-:W-:Y:S01]  /*18d20*/  ISETP.GE.AND P5, PT, R129.reuse, R206, PT ;  /* 0x000000ce8100720c */ /* 0x040fe20003fa6270 */
[----:B------:R-:W-:Y:S01]  /*18d30*/  IMAD.MOV.U32 R119, RZ, RZ, R122 ;  /* 0x000000ffff777224 */ /* 0x000fe200078e007a */
[----:B------:R-:W-:Y:S02]  /*18d40*/  FMNMX.FTZ R73, R62, R73, !PT ;  /* 0x000000493e497209 */ /* 0x000fe40007810000 */
[----:B------:R-:W-:Y:S01]  /*18d50*/  FMNMX.FTZ R36, R68, R36, !PT ;  /* 0x0000002444247209 */ /* 0x000fe20007810000 */
[----:B-1----:R-:W-:Y:S01]  /*18d60*/  FFMA.FTZ R94, R0, -UR17, R94 ;  /* 0x80000011005e7c23 */ /* 0x002fe2000801005e */
[----:B------:R-:W-:Y:S02]  /*18d70*/  ISETP.GE.OR P5, PT, R129, R205, !P5 ;  /* 0x000000cd8100720c */ /* 0x000fe40006fa6670 */
[----:B------:R-:W-:Y:S02]  /*18d80*/  FMNMX.FTZ R36, R69, R36, !PT ;  /* 0x0000002445247209 */ /* 0x000fe40007810000 */
[----:B------:R-:W-:Y:S02]  /*18d90*/  FSEL R252, R8, -INF , !P5 ;  /* 0xff80000008fc7808 */ /* 0x000fe40006800000 */
[----:B------:R-:W-:Y:S02]  /*18da0*/  ISETP.GE.AND P5, PT, R125, R203, PT ;  /* 0x000000cb7d00720c */ /* 0x000fe40003fa6270 */
[----:B------:R-:W-:Y:S01]  /*18db0*/  FMNMX.FTZ R36, R76, R36, !PT ;  /* 0x000000244c247209 */ /* 0x000fe20007810000 */
[----:B--2---:R-:W-:Y:S01]  /*18dc0*/  FFMA.FTZ R91, R42, -UR17, R91 ;  /* 0x800000112a5b7c23 */ /* 0x004fe2000801005b */
[----:B------:R-:W-:Y:S02]  /*18dd0*/  FSEL R60, R75, -INF , !P6 ;  /* 0xff8000004b3c7808 */ /* 0x000fe40007000000 */
[----:B------:R-:W-:Y:S01]  /*18de0*/  ISETP.GE.OR P5, PT, R125, R202, !P5 ;  /* 0x000000ca7d00720c */ /* 0x000fe20006fa6670 */
[----:B------:R-:W-:Y:S01]  /*18df0*/  IMAD.MOV.U32 R125, RZ, RZ, R121 ;  /* 0x000000ffff7d7224 */ /* 0x000fe200078e0079 */
[----:B------:R-:W-:Y:S02]  /*18e00*/  FMNMX.FTZ R73, R60, R73, !PT ;  /* 0x000000493c497209 */ /* 0x000fe40007810000 */
[----:B------:R-:W-:Y:S02]  /*18e10*/  FSEL R78, R78, -INF , !P5 ;  /* 0xff8000004e4e7808 */ /* 0x000fe40006800000 */
[----:B------:R-:W-:Y:S02]  /*18e20*/  FMNMX.FTZ R36, R7, R36, !PT ;  /* 0x0000002407247209 */ /* 0x000fe40007810000 */
[----:B------:R-:W-:Y:S02]  /*18e30*/  FMNMX.FTZ R75, R169, R166, !PT ;  /* 0x000000a6a94b7209 */ /* 0x000fe40007810000 */
[----:B------:R-:W-:Y:S02]  /*18e40*/  FMNMX.FTZ R36, R18, R36, !PT ;  /* 0x0000002412247209 */ /* 0x000fe40007810000 */
[----:B------:R-:W-:Y:S02]  /*18e50*/  FSEL R121, R72, -INF , !P2 ;  /* 0xff80000048797808 */ /* 0x000fe40005000000 */
        /* <DEDUP_REMOVED lines=48> */
[----:B------:R-:W-:Y:S01]  /*19160*/  FMNMX.FTZ R117, R99, R75, !PT ;  /* 0x0000004b63757209 */ /* 0x000fe20007810000 */
[----:B------:R-:W-:Y:S01]  /*19170*/  IMAD.IADD R75, R207, 0x1, -R242 ;  /* 0x00000001cf4b7824 */ /* 0x000fe200078e0af2 */
[----:B------:R-:W-:Y:S02]  /*19180*/  FMNMX.FTZ R11, R30, R11, !PT ;  /* 0x0000000b1e0b7209 */ /* 0x000fe40007810000 */
[----:B------:R-:W-:Y:S02]  /*19190*/  FMNMX.FTZ R117, R46, R117, !PT ;  /* 0x000000752e757209 */ /* 0x000fe40007810000 */
[----:B------:R-:W-:Y:S02]  /*191a0*/  IABS R75, R75 ;  /* 0x0000004b004b7213 */ /* 0x000fe40000000000 */
[----:B------:R-:W-:Y:S02]  /*191b0*/  FMNMX.FTZ R117, R47, R117, !PT ;  /* 0x000000752f757209 */ /* 0x000fe40007810000 */
[----:B------:R-:W-:Y:S02]  /*191c0*/  FMNMX.FTZ R11, R32, R11, !PT ;  /* 0x0000000b200b7209 */ /* 0x000fe40007810000 */
[----:B------:R-:W1:Y:S01]  /*191d0*/  I2F R75, R75 ;  /* 0x0000004b004b7306 */ /* 0x000e620000201400 */
[----:B------:R-:W-:Y:S01]  /*191e0*/  FMNMX.FTZ R41, R54, R117, !PT ;  /* 0x0000007536297209 */ /* 0x000fe20007810000 */
[----:B------:R-:W-:Y:S01]  /*191f0*/  IMAD.IADD R117, R207, 0x1, -R183 ;  /* 0x00000001cf757824 */ /* 0x000fe200078e0ab7 */
        /* <DEDUP_REMOVED lines=11> */
[----:B------:R-:W-:Y:S01]  /*192b0*/  FMNMX.FTZ R11, R50, R11, !PT ;  /* 0x0000000b320b7209 */ /* 0x000fe20007810000 */
[----:B-1----:R-:W-:Y:S01]  /*192c0*/  FFMA.FTZ R96, R75, -UR17, R96 ;  /* 0x800000114b607c23 */ /* 0x002fe20008010060 */
[----:B------:R-:W-:Y:S02]  /*192d0*/  FSEL R75, R77, -INF , !P3 ;  /* 0xff8000004d4b7808 */ /* 0x000fe40005800000 */
[----:B------:R-:W-:Y:S02]  /*192e0*/  FMNMX.FTZ R11, R59, R11, !PT ;  /* 0x0000000b3b0b7209 */ /* 0x000fe40007810000 */
[----:B------:R-:W-:Y:S02]  /*192f0*/  FMNMX.FTZ R42, R6, R42, !PT ;  /* 0x0000002a062a7209 */ /* 0x000fe40007810000 */
[----:B------:R-:W-:Y:S02]  /*19300*/  FMNMX.FTZ R11, R58, R11, !PT ;  /* 0x0000000b3a0b7209 */ /* 0x000fe40007810000 */
[----:B------:R-:W-:Y:S02]  /*19310*/  FMNMX.FTZ R42, R5, R42, !PT ;  /* 0x0000002a052a7209 */ /* 0x000fe40007810000 */
[----:B------:R-:W-:Y:S02]  /*19320*/  FMNMX.FTZ R11, R64, R11, !PT ;  /* 0x0000000b400b7209 */ /* 0x000fe40007810000 */
[----:B------:R-:W-:Y:S02]  /*19330*/  FMNMX.FTZ R42, R31, R42, !PT ;  /* 0x0000002a1f2a7209 */ /* 0x000fe40007810000 */
[----:B--2---:R-:W-:Y:S01]  /*19340*/  FMNMX.FTZ R41, R65, R41, !PT ;  /* 0x0000002941297209 */ /* 0x004fe20007810000 */
[----:B------:R-:W-:Y:S01]  /*19350*/  IMAD.IADD R65, R204, 0x1, -R131 ;  /* 0x00000001cc417824 */ /* 0x000fe200078e0a83 */
[----:B------:R-:W-:Y:S02]  /*19360*/  FMNMX.FTZ R42, R26, R42, !PT ;  /* 0x0000002a1a2a7209 */ /* 0x000fe40007810000 */
[----:B------:R-:W-:Y:S01]  /*19370*/  FMNMX.FTZ R11, R8, R11, !PT ;  /* 0x0000000b080b7209 */ /* 0x000fe20007810000 */
[----:B------:R-:W-:Y:S01]  /*19380*/  SHFL.BFLY PT, R72, R41, 0x1, 0x1f ;  /* 0x0c201f0029487f89 */ /* 0x000fe200000e0000 */
[----:B------:R-:W-:Y:S02]  /*19390*/  FMNMX.FTZ R42, R63, R42, !PT ;  /* 0x0000002a3f2a7209 */ /* 0x000fe40007810000 */
[----:B------:R-:W-:Y:S02]  /*193a0*/  IABS R65, R65 ;  /* 0x0000004100417213 */ /* 0x000fe40000000000 */
[----:B------:R-:W-:Y:S02]  /*193b0*/  FMNMX.FTZ R42, R61, R42, !PT ;  /* 0x0000002a3d2a7209 */ /* 0x000fe40007810000 */
[C---:B------:R-:W-:Y:S02]  /*193c0*/  ISETP.GE.AND P3, PT, R127.reuse, R203, PT ;  /* 0x000000cb7f00720c */ /* 0x040fe40003f66270 */
[----:B------:R-:W1:Y:S01]  /*193d0*/  I2F R65, R65 ;  /* 0x0000004100417306 */ /* 0x000e620000201400 */
[----:B------:R-:W-:Y:S02]  /*193e0*/  FMNMX.FTZ R42, R246, R42, !PT ;  /* 0x0000002af62a7209 */ /* 0x000fe40007810000 */
[----:B------:R-:W-:Y:S01]  /*193f0*/  ISETP.GE.OR P3, PT, R127, R202, !P3 ;  /* 0x000000ca7f00720c */ /* 0x000fe20005f66670 */
[----:B------:R-:W-:Y:S01]  /*19400*/  IMAD.IADD R127, R204, 0x1, -R127 ;  /* 0x00000001cc7f7824 */ /* 0x000fe200078e0a7f */
[----:B------:R-:W-:Y:S02]  /*19410*/  FMNMX.FTZ R42, R248, R42, !PT ;  /* 0x0000002af82a7209 */ /* 0x000fe40007810000 */
[----:B------:R-:W-:Y:S02]  /*19420*/  IABS R117, R117 ;  /* 0x0000007500757213 */ /* 0x000fe40000000000 */
[----:B------:R-:W-:Y:S02]  /*19430*/  FMNMX.FTZ R42, R123, R42, !PT ;  /* 0x0000002a7b2a7209 */ /* 0x000fe40007810000 */
[----:B------:R-:W-:Y:S02]  /*19440*/  IABS R2, R2 ;  /* 0x0000000200027213 */ /* 0x000fe40000000000 */
[----:B------:R-:W2:Y:S01]  /*19450*/  I2F R117, R117 ;  /* 0x0000007500757306 */ /* 0x000ea20000201400 */
[----:B------:R-:W-:Y:S02]  /*19460*/  FMNMX.FTZ R42, R174, R42, !PT ;  /* 0x0000002aae2a7209 */ /* 0x000fe40007810000 */
[----:B------:R-:W-:Y:S02]  /*19470*/  IABS R80, R80 ;  /* 0x0000005000507213 */ /* 0x000fe40000000000 */
[----:B------:R-:W-:Y:S02]  /*19480*/  FMNMX.FTZ R42, R237, R42, !PT ;  /* 0x0000002aed2a7209 */ /* 0x000fe40007810000 */
[----:B------:R-:W-:Y:S02]  /*19490*/  IABS R82, R82 ;  /* 0x0000005200527213 */ /* 0x000fe40000000000 */
[----:B------:R-:W-:Y:S01]  /*194a0*/  FMNMX.FTZ R42, R236, R42, !PT ;  /* 0x0000002aec2a7209 */ /* 0x000fe20007810000 */
[----:B------:R-:W3:Y:S01]  /*194b0*/  I2F R2, R2 ;  /* 0x0000000200027306 */ /* 0x000ee20000201400 */
[----:B-1----:R-:W-:Y:S01]  /*194c0*/  FFMA.FTZ R10, R65, -UR17, R10 ;  /* 0x80000011410a7c23 */ /* 0x002fe2000801000a */
[C---:B------:R-:W-:Y:S02]  /*194d0*/  ISETP.GE.AND P0, PT, R175.reuse, R203, PT ;  /* 0x000000cbaf00720c */ /* 0x040fe40003f06270 */
[----:B------:R-:W-:Y:S02]  /*194e0*/  FMNMX.FTZ R42, R230, R42, !PT ;  /* 0x0000002ae62a7209 */ /* 0x000fe40007810000 */
[----:B------:R-:W-:Y:S02]  /*194f0*/  ISETP.GE.OR P0, PT, R175, R202, !P0 ;  /* 0x000000caaf00720c */ /* 0x000fe40004706670 */
[----:B------:R-:W-:Y:S02]  /*19500*/  FMNMX.FTZ R42, R229, R42, !PT ;  /* 0x0000002ae52a7209 */ /* 0x000fe40007810000 */
[----:B------:R-:W1:Y:S01]  /*19510*/  I2F R80, R80 ;  /* 0x0000005000507306 */ /* 0x000e620000201400 */
[----:B------:R-:W-:Y:S02]  /*19520*/  IABS R67, R67 ;  /* 0x0000004300437213 */ /* 0x000fe40000000000 */
[----:B------:R-:W4:Y:S01]  /*19530*/  SHFL.BFLY PT, R36, R42, 0x2, 0x1f ;  /* 0x0c401f002a247f89 */ /* 0x000f2200000e0000 */
[----:B--2---:R-:W-:Y:S01]  /*19540*/  FFMA.FTZ R105, R117, -UR17, R105 ;  /* 0x8000001175697c23 */ /* 0x004fe20008010069 */
[----:B------:R-:W-:Y:S04]  /*19550*/  FMNMX.FTZ R73, R252, R73, !PT ;  /* 0x00000049fc497209 */ /* 0x000fe80007810000 */
[----:B------:R-:W-:Y:S01]  /*19560*/  FMNMX.FTZ R73, R251, R73, !PT ;  /* 0x00000049fb497209 */ /* 0x000fe20007810000 */
[----:B------:R-:W2:Y:S03]  /*19570*/  I2F R82, R82 ;  /* 0x0000005200527306 */ /* 0x000ea60000201400 */
[----:B------:R-:W-:Y:S01]  /*19580*/  FMNMX.FTZ R73, R250, R73, !PT ;  /* 0x00000049fa497209 */ /* 0x000fe20007810000 */
[----:B---3--:R-:W-:Y:S01]  /*19590*/  FFMA.FTZ R74, R2, -UR17, R74 ;  /* 0x80000011024a7c23 */ /* 0x008fe2000801004a */
[----:B------:R-:W-:Y:S02]  /*195a0*/  IABS R2, R127 ;  /* 0x0000007f00027213 */ /* 0x000fe40000000000 */
[----:B------:R-:W-:Y:S02]  /*195b0*/  FMNMX.FTZ R73, R247, R73, !PT ;  /* 0x00000049f7497209 */ /* 0x000fe40007810000 */
[----:B------:R-:W-:Y:S01]  /*195c0*/  FSEL R91, R74, -INF , !P6 ;  /* 0xff8000004a5b7808 */ /* 0x000fe20007000000 */
[----:B------:R-:W3:Y:S01]  /*195d0*/  I2F R67, R67 ;  /* 0x0000004300437306 */ /* 0x000ee20000201400 */
[----:B------:R-:W-:Y:S01]  /*195e0*/  ISETP.GE.AND P6, PT, R242, R206, PT ;  /* 0x000000cef200720c */ /* 0x000fe20003fc6270 */
[----:B-1----:R-:W-:Y:S03]  /*195f0*/  FFMA.FTZ R89, R80, -UR17, R89 ;  /* 0x8000001150597c23 */ /* 0x002fe60008010059 */
[----:B------:R-:W-:Y:S02]  /*19600*/  ISETP.GE.OR P6, PT, R242, R205, !P6 ;  /* 0x000000cdf200720c */ /* 0x000fe400077c6670 */
[----:B----4-:R-:W-:Y:S01]  /*19610*/  FMNMX.FTZ R42, R42, R36, !PT ;  /* 0x000000242a2a7209 */ /* 0x010fe20007810000 */
[----:B------:R-:W-:Y:S01]  /*19620*/  IMAD.IADD R36, R204, 0x1, -R242 ;  /* 0x00000001cc247824 */ /* 0x000fe200078e0af2 */
[----:B------:R-:W-:Y:S01]  /*19630*/  FSEL R228, R96, -INF , !P6 ;  /* 0xff80000060e47808 */ /* 0x000fe20007000000 */
[----:B------:R-:W1:Y:S01]  /*19640*/  I2F R2, R2 ;  /* 0x0000000200027306 */ /* 0x000e620000201400 */
[----:B------:R-:W-:Y:S01]  /*19650*/  FSEL R242, R89, -INF , !P0 ;  /* 0xff80000059f27808 */ /* 0x000fe20004000000 */
[----:B------:R-:W-:Y:S01]  /*19660*/  IMAD.MOV.U32 R89, RZ, RZ, R121 ;  /* 0x000000ffff597224 */ /* 0x000fe200078e0079 */
[----:B------:R-:W-:Y:S01]  /*19670*/  FMNMX.FTZ R73, R228, R73, !PT ;  /* 0x00000049e4497209 */ /* 0x000fe20007810000 */
[----:B--2---:R-:W-:Y:S01]  /*19680*/  FFMA.FTZ R88, R82, -UR17, R88 ;  /* 0x8000001152587c23 */ /* 0x004fe20008010058 */
[----:B------:R-:W-:Y:S02]  /*19690*/  IABS R36, R36 ;  /* 0x0000002400247213 */ /* 0x000fe40000000000 */
[----:B------:R-:W-:Y:S02]  /*196a0*/  FMNMX.FTZ R11, R89, R11, !PT ;  /* 0x0000000b590b7209 */ /* 0x000fe40007810000 */
[----:B------:R-:W-:Y:S02]  /*196b0*/  FMNMX.FTZ R73, R227, R73, !PT ;  /* 0x00000049e3497209 */ /* 0x000fe40007810000 */
[----:B------:R-:W2:Y:S01]  /*196c0*/  I2F R36, R36 ;  /* 0x0000002400247306 */ /* 0x000ea20000201400 */
[----:B------:R-:W-:Y:S02]  /*196d0*/  FMNMX.FTZ R11, R91, R11, !PT ;  /* 0x0000000b5b0b7209 */ /* 0x000fe40007810000 */
[----:B------:R-:W-:Y:S01]  /*196e0*/  FSEL R245, R88, -INF , !P1 ;  /* 0xff80000058f57808 */ /* 0x000fe20004800000 */
[----:B---3--:R-:W-:Y:S01]  /*196f0*/  FFMA.FTZ R4, R67, -UR17, R4 ;  /* 0x8000001143047c23 */ /* 0x008fe20008010004 */
[----:B------:R-:W-:Y:S02]  /*19700*/  FMNMX.FTZ R74, R75, R11, !PT ;  /* 0x0000000b4b4a7209 */ /* 0x000fe40007810000 */
[----:B------:R-:W3:Y:S01]  /*19710*/  SHFL.BFLY PT, R11, R42, 0x1, 0x1f ;  /* 0x0c201f002a0b7f89 */ /* 0x000ee200000e0000 */
[C---:B------:R-:W-:Y:S02]  /*19720*/  ISETP.GE.AND P1, PT, R233.reuse, R206, PT ;  /* 0x000000cee900720c */ /* 0x040fe40003f26270 */
[----:B------:R-:W-:Y:S02]  /*19730*/  FMNMX.FTZ R74, R78, R74, !PT ;  /* 0x0000004a4e4a7209 */ /* 0x000fe40007810000 */
[----:B------:R-:W-:Y:S01]  /*19740*/  ISETP.GE.OR P1, PT, R233, R205, !P1 ;  /* 0x000000cde900720c */ /* 0x000fe20004f26670 */
[----:B-1----:R-:W-:Y:S01]  /*19750*/  FFMA.FTZ R9, R2, -UR17, R9 ;  /* 0x8000001102097c23 */ /* 0x002fe20008010009 */
[----:B------:R-:W-:Y:S02]  /*19760*/  FMNMX.FTZ R74, R245, R74, !PT ;  /* 0x0000004af54a7209 */ /* 0x000fe40007810000 */
[----:B------:R-:W-:Y:S02]  /*19770*/  FSEL R226, R101, -INF , !P1 ;  /* 0xff80000065e27808 */ /* 0x000fe40004800000 */
[----:B------:R-:W-:Y:S02]  /*19780*/  FSEL R241, R9, -INF , !P3 ;  /* 0xff80000009f17808 */ /* 0x000fe40005800000 */
[----:B------:R-:W-:Y:S02]  /*19790*/  FMNMX.FTZ R73, R226, R73, !PT ;  /* 0x00000049e2497209 */ /* 0x000fe40007810000 */
[----:B------:R-:W-:Y:S01]  /*197a0*/  FMNMX.FTZ R74, R242, R74, !PT ;  /* 0x0000004af24a7209 */ /* 0x000fe20007810000 */
[----:B--2---:R-:W-:Y:S01]  /*197b0*/  FFMA.FTZ R92, R36, -UR17, R92 ;  /* 0x80000011245c7c23 */ /* 0x004fe2000801005c */
[----:B------:R-:W-:Y:S02]  /*197c0*/  FMNMX.FTZ R36, R41, R72, !PT ;  /* 0x0000004829247209 */ /* 0x000fe40007810000 */
[CC--:B------:R-:W-:Y:S02]  /*197d0*/  ISETP.GE.AND P1, PT, R233.reuse, R203.reuse, PT ;  /* 0x000000cbe900720c */ /* 0x0c0fe40003f26270 */
[C---:B------:R-:W-:Y:S02]  /*197e0*/  FSETP.NEU.FTZ.AND P3, PT, R36.reuse, -INF , PT ;  /* 0xff8000002400780b */ /* 0x040fe40003f7d000 */
[----:B------:R-:W-:Y:S01]  /*197f0*/  ISETP.GE.OR P1, PT, R233, R202, !P1 ;  /* 0x000000cae900720c */ /* 0x000fe20004f26670 */
[----:B------:R-:W-:Y:S01]  /*19800*/  FMUL.FTZ R233, R36, c[0x0][0x23c] ;  /* 0x00008f0024e97a20 */ /* 0x000fe20000410000 */
[----:B------:R-:W-:Y:S02]  /*19810*/  FSEL R182, R4, -INF , !P2 ;  /* 0xff80000004b67808 */ /* 0x000fe40005000000 */
[----:B------:R-:W-:Y:S02]  /*19820*/  FSEL R181, R94, -INF , !P1 ;  /* 0xff8000005eb57808 */ /* 0x000fe40004800000 */
[----:B------:R-:W-:Y:S02]  /*19830*/  FSEL R233, R233, RZ, P3 ;  /* 0x000000ffe9e97208 */ /* 0x000fe40001800000 */
[----:B------:R-:W-:Y:S02]  /*19840*/  ISETP.GE.AND P0, PT, R183, R206, PT ;  /* 0x000000ceb700720c */ /* 0x000fe40003f06270 */
[----:B------:R-:W-:Y:S01]  /*19850*/  ISETP.GE.AND P6, PT, R131, R203, PT ;  /* 0x000000cb8300720c */ /* 0x000fe20003fc6270 */
[--C-:B------:R-:W-:Y:S01]  /*19860*/  FFMA.FTZ R96, R52, c[0x0][0x23c], -R233.reuse ;  /* 0x00008f0034607a23 */ /* 0x100fe200000108e9 */
[----:B------:R-:W-:Y:S01]  /*19870*/  ISETP.GE.OR P0, PT, R183, R205, !P0 ;  /* 0x000000cdb700720c */ /* 0x000fe20004706670 */
[--C-:B------:R-:W-:Y:S01]  /*19880*/  FFMA.FTZ R95, R53, c[0x0][0x23c], -R233.reuse ;  /* 0x00008f00355f7a23 */ /* 0x100fe200000108e9 */
[-C--:B------:R-:W-:Y:S01]  /*19890*/  ISETP.GE.OR P6, PT, R131, R202.reuse, !P6 ;  /* 0x000000ca8300720c */ /* 0x080fe200077c6670 */
[--C-:B------:R-:W-:Y:S01]  /*198a0*/  FFMA.FTZ R180, R3, c[0x0][0x23c], -R233.reuse ;  /* 0x00008f0003b47a23 */ /* 0x100fe200000108e9 */
[----:B---3--:R-:W-:Y:S01]  /*198b0*/  FMNMX.FTZ R3, R42, R11, !PT ;  /* 0x0000000b2a037209 */ /* 0x008fe20007810000 */
[----:B------:R-:W-:Y:S01]  /*198c0*/  MUFU.EX2 R96, R96 ;  /* 0x0000006000607308 */ /* 0x000fe20000000800 */
[----:B------:R-:W-:Y:S01]  /*198d0*/  FSEL R225, R105, -INF , !P0 ;  /* 0xff80000069e17808 */ /* 0x000fe20004000000 */
[--C-:B------:R-:W-:Y:S01]  /*198e0*/  FFMA.FTZ R176, R168, c[0x0][0x23c], -R233.reuse ;  /* 0x00008f00a8b07a23 */ /* 0x100fe200000108e9 */
[C---:B------:R-:W-:Y:S01]  /*198f0*/  FSETP.NEU.FTZ.AND P2, PT, R3.reuse, -INF , PT ;  /* 0xff8000000300780b */ /* 0x040fe20003f5d000 */
[----:B------:R-:W-:Y:S01]  /*19900*/  FMUL.FTZ R224, R3, c[0x0][0x23c] ;  /* 0x00008f0003e07a20 */ /* 0x000fe20000410000 */
[----:B------:R-:W-:Y:S01]  /*19910*/  FMNMX.FTZ R9, R225, R73, !PT ;  /* 0x00000049e1097209 */ /* 0x000fe20007810000 */
[--C-:B------:R-:W-:Y:S01]  /*19920*/  FFMA.FTZ R243, R243, c[0x0][0x23c], -R233.reuse ;  /* 0x00008f00f3f37a23 */ /* 0x100fe200000108e9 */
[----:B------:R-:W-:Y:S01]  /*19930*/  ISETP.GE.AND P0, PT, R183, R203, PT ;  /* 0x000000cbb700720c */ /* 0x000fe20003f06270 */
[--C-:B------:R-:W-:Y:S01]  /*19940*/  FFMA.FTZ R249, R249, c[0x0][0x23c], -R233.reuse ;  /* 0x00008f00f9f97a23 */ /* 0x100fe200000108e9 */
[----:B------:R-:W-:Y:S01]  /*19950*/  FSEL R224, R224, RZ, P2 ;  /* 0x000000ffe0e07208 */ /* 0x000fe20001000000 */
[----:B------:R-:W-:Y:S01]  /*19960*/  MUFU.EX2 R180, R180 ;  /* 0x000000b400b47308 */ /* 0x000fe20000000800 */
[----:B------:R-:W-:Y:S01]  /*19970*/  ISETP.GE.OR P0, PT, R183, R202, !P0 ;  /* 0x000000cab700720c */ /* 0x000fe20004706670 */
[--C-:B------:R-:W-:Y:S01]  /*19980*/  FFMA.FTZ R173, R116, c[0x0][0x23c], -R233.reuse ;  /* 0x00008f0074ad7a23 */ /* 0x100fe200000108e9 */
[----:B------:R-:W-:Y:S01]  /*19990*/  FSEL R240, R10, -INF , !P6 ;  /* 0xff8000000af07808 */ /* 0x000fe20007000000 */
[--C-:B------:R-:W-:Y:S01]  /*199a0*/  FFMA.FTZ R94, R54, c[0x0][0x23c], -R224.reuse ;  /* 0x00008f00365e7a23 */ /* 0x100fe200000108e0 */
[----:B------:R-:W-:Y:S01]  /*199b0*/  FSEL R41, R98, -INF , !P0 ;  /* 0xff80000062297808 */ /* 0x000fe20004000000 */
[----:B------:R-:W-:Y:S01]  /*199c0*/  FFMA.FTZ R128, R110, c[0x0][0x23c], -R224 ;  /* 0x00008f006e807a23 */ /* 0x000fe200000108e0 */
[----:B------:R-:W-:Y:S01]  /*199d0*/  FMNMX.FTZ R10, R241, R74, !PT ;  /* 0x0000004af10a7209 */ /* 0x000fe20007810000 */
[----:B------:R-:W-:Y:S01]  /*199e0*/  IMAD.MOV.U32 R110, RZ, RZ, R78 ;  /* 0x000000ffff6e7224 */ /* 0x000fe200078e004e */
[----:B------:R-:W-:Y:S01]  /*199f0*/  FSEL R183, R92, -INF , !P5 ;  /* 0xff8000005cb77808 */ /* 0x000fe20006800000 */
[----:B------:R-:W-:Y:S01]  /*19a00*/  MUFU.EX2 R176, R176 ;  /* 0x000000b000b07308 */ /* 0x000fe20000000800 */
[--C-:B------:R-:W-:Y:S01]  /*19a10*/  FFMA.FTZ R246, R246, c[0x0][0x23c], -R224.reuse ;  /* 0x00008f00f6f67a23 */ /* 0x100fe200000108e0 */
[----:B------:R-:W-:Y:S01]  /*19a20*/  FMNMX.FTZ R10, R240, R10, !PT ;  /* 0x0000000af00a7209 */ /* 0x000fe20007810000 */
[--C-:B------:R-:W-:Y:S01]  /*19a30*/  FFMA.FTZ R248, R248, c[0x0][0x23c], -R224.reuse ;  /* 0x00008f00f8f87a23 */ /* 0x100fe200000108e0 */
[----:B------:R-:W1:Y:S01]  /*19a40*/  SHFL.BFLY PT, R2, R9, 0x2, 0x1f ;  /* 0x0c401f0009027f89 */ /* 0x000e6200000e0000 */
[----:B------:R-:W-:Y:S01]  /*19a50*/  FFMA.FTZ R223, R169, c[0x0][0x23c], -R224 ;  /* 0x00008f00a9df7a23 */ /* 0x000fe200000108e0 */
[----:B------:R-:W-:Y:S01]  /*19a60*/  FMNMX.FTZ R10, R183, R10, !PT ;  /* 0x0000000ab70a7209 */ /* 0x000fe20007810000 */
[----:B------:R-:W-:Y:S02]  /*19a70*/  FFMA.FTZ R130, R177, c[0x0][0x23c], -R233 ;  /* 0x00008f00b1827a23 */ /* 0x000fe400000108e9 */
[----:B------:R-:W-:Y:S01]  /*19a80*/  IMAD.MOV.U32 R11, RZ, RZ, R91 ;  /* 0x000000ffff0b7224 */ /* 0x000fe200078e005b */
[----:B------:R-:W-:Y:S01]  /*19a90*/  MUFU.EX2 R173, R173 ;  /* 0x000000ad00ad7308 */ /* 0x000fe20000000800 */
[----:B------:R-:W-:Y:S01]  /*19aa0*/  IMAD.MOV.U32 R91, RZ, RZ, R174 ;  /* 0x000000ffff5b7224 */ /* 0x000fe200078e00ae */
[----:B------:R-:W-:Y:S01]  /*19ab0*/  FMNMX.FTZ R0, R182, R10, !PT ;  /* 0x0000000ab6007209 */ /* 0x000fe20007810000 */
[----:B------:R-:W-:Y:S02]  /*19ac0*/  IMAD.MOV.U32 R10, RZ, RZ, R75 ;  /* 0x000000ffff0a7224 */ /* 0x000fe400078e004b */
[----:B------:R-:W-:Y:S01]  /*19ad0*/  IMAD.MOV.U32 R75, RZ, RZ, R232 ;  /* 0x000000ffff4b7224 */ /* 0x000fe200078e00e8 */
[----:B------:R-:W-:Y:S01]  /*19ae0*/  FMNMX.FTZ R0, R181, R0, !PT ;  /* 0x00000000b5007209 */ /* 0x000fe20007810000 */
[--C-:B------:R-:W-:Y:S02]  /*19af0*/  FFMA.FTZ R121, R106, c[0x0][0x23c], -R224.reuse ;  /* 0x00008f006a797a23 */ /* 0x100fe400000108e0 */
[--C-:B------:R-:W-:Y:S01]  /*19b00*/  FFMA.FTZ R106, R46, c[0x0][0x23c], -R224.reuse ;  /* 0x00008f002e6a7a23 */ /* 0x100fe200000108e0 */
[----:B------:R-:W-:Y:S01]  /*19b10*/  MUFU.EX2 R223, R223 ;  /* 0x000000df00df7308 */ /* 0x000fe20000000800 */
[----:B------:R-:W-:Y:S01]  /*19b20*/  FMNMX.FTZ R0, R41, R0, !PT ;  /* 0x0000000029007209 */ /* 0x000fe20007810000 */
[--C-:B------:R-:W-:Y:S02]  /*19b30*/  FFMA.FTZ R90, R45, c[0x0][0x23c], -R233.reuse ;  /* 0x00008f002d5a7a23 */ /* 0x100fe400000108e9 */
[--C-:B------:R-:W-:Y:S02]  /*19b40*/  FFMA.FTZ R80, R70, c[0x0][0x23c], -R224.reuse ;  /* 0x00008f0046507a23 */ /* 0x100fe400000108e0 */
[--C-:B------:R-:W-:Y:S01]  /*19b50*/  FFMA.FTZ R74, R71, c[0x0][0x23c], -R224.reuse ;  /* 0x00008f00474a7a23 */ /* 0x100fe200000108e0 */
[----:B------:R-:W2:Y:S01]  /*19b60*/  SHFL.BFLY PT, R4, R0, 0x2, 0x1f ;  /* 0x0c401f0000047f89 */ /* 0x000ea200000e0000 */
[--C-:B------:R-:W-:Y:S01]  /*19b70*/  FFMA.FTZ R71, R7, c[0x0][0x23c], -R233.reuse ;  /* 0x00008f0007477a23 */ /* 0x100fe200000108e9 */
[----:B-1----:R-:W-:Y:S01]  /*19b80*/  FMNMX.FTZ R2, R9, R2, !PT ;  /* 0x0000000209027209 */ /* 0x002fe20007810000 */
[----:B------:R-:W1:Y:S01]  /*19b90*/  MUFU.EX2 R130, R130 ;  /* 0x0000008200827308 */ /* 0x000e620000000800 */
[--C-:B------:R-:W-:Y:S02]  /*19ba0*/  FFMA.FTZ R70, R6, c[0x0][0x23c], -R224.reuse ;  /* 0x00008f0006467a23 */ /* 0x100fe400000108e0 */
[--C-:B------:R-:W-:Y:S02]  /*19bb0*/  FFMA.FTZ R120, R104, c[0x0][0x23c], -R224.reuse ;  /* 0x00008f0068787a23 */ /* 0x100fe400000108e0 */
[--C-:B------:R-:W-:Y:S01]  /*19bc0*/  FFMA.FTZ R116, R103, c[0x0][0x23c], -R233.reuse ;  /* 0x00008f0067747a23 */ /* 0x100fe200000108e9 */
[----:B------:R-:W3:Y:S01]  /*19bd0*/  SHFL.BFLY PT, R9, R2, 0x1, 0x1f ;  /* 0x0c201f0002097f89 */ /* 0x000ee200000e0000 */
        /* <DEDUP_REMOVED lines=10> */
[----:B--2---:R-:W-:Y:S01]  /*19c80*/  FMNMX.FTZ R4, R0, R4, !PT ;  /* 0x0000000400047209 */ /* 0x004fe20007810000 */
[--C-:B------:R-:W-:Y:S01]  /*19c90*/  FFMA.FTZ R102, R93, c[0x0][0x23c], -R233.reuse ;  /* 0x00008f005d667a23 */ /* 0x100fe200000108e9 */
[----:B-1----:R-:W-:Y:S01]  /*19ca0*/  F2FP.PACK_AB R46, R130, R173 ;  /* 0x000000ad822e723e */ /* 0x002fe200000000ff */
[----:B------:R-:W-:Y:S02]  /*19cb0*/  FFMA.FTZ R93, R55, c[0x0][0x23c], -R224 ;  /* 0x00008f00375d7a23 */ /* 0x000fe400000108e0 */
[----:B------:R-:W-:Y:S01]  /*19cc0*/  LDSM.16.MT88.4 R52, [R192+0x4400] ;  /* 0x00440000c034783b */ /* 0x000fe20000004200 */
[--C-:B------:R-:W-:Y:S02]  /*19cd0*/  FFMA.FTZ R129, R111, c[0x0][0x23c], -R233.reuse ;  /* 0x00008f006f817a23 */ /* 0x100fe400000108e9 */
[----:B------:R-:W-:Y:S01]  /*19ce0*/  MUFU.EX2 R127, R127 ;  /* 0x0000007f007f7308 */ /* 0x000fe20000000800 */
[----:B---3--:R-:W-:Y:S01]  /*19cf0*/  FMNMX.FTZ R2, R2, R9, !PT ;  /* 0x0000000902027209 */ /* 0x008fe20007810000 */
[----:B------:R-:W-:Y:S02]  /*19d00*/  IMAD.MOV.U32 R9, RZ, RZ, R124 ;  /* 0x000000ffff097224 */ /* 0x000fe400078e007c */
[--C-:B------:R-:W-:Y:S01]  /*19d10*/  FFMA.FTZ R124, R108, c[0x0][0x23c], -R233.reuse ;  /* 0x00008f006c7c7a23 */ /* 0x100fe200000108e9 */
[C---:B------:R-:W-:Y:S01]  /*19d20*/  FSETP.NEU.FTZ.AND P1, PT, R2.reuse, -INF , PT ;  /* 0xff8000000200780b */ /* 0x040fe20003f3d000 */
[----:B------:R-:W-:Y:S01]  /*19d30*/  FMUL.FTZ R232, R2, c[0x0][0x23c] ;  /* 0x00008f0002e87a20 */ /* 0x000fe20000410000 */
[----:B------:R-:W1:Y:S01]  /*19d40*/  SHFL.BFLY PT, R0, R4, 0x1, 0x1f ;  /* 0x0c201f0004007f89 */ /* 0x000e6200000e0000 */
[--C-:B------:R-:W-:Y:S02]  /*19d50*/  FFMA.FTZ R108, R97, c[0x0][0x23c], -R233.reuse ;  /* 0x00008f00616c7a23 */ /* 0x100fe400000108e9 */
[----:B------:R-:W-:Y:S01]  /*19d60*/  MUFU.EX2 R129, R129 ;  /* 0x0000008100817308 */ /* 0x000fe20000000800 */
[----:B------:R-:W-:Y:S01]  /*19d70*/  FSEL R232, R232, RZ, P1 ;  /* 0x000000ffe8e87208 */ /* 0x000fe20000800000 */
[--C-:B------:R-:W-:Y:S02]  /*19d80*/  FFMA.FTZ R97, R16, c[0x0][0x23c], -R233.reuse ;  /* 0x00008f0010617a23 */ /* 0x100fe400000108e9 */
[----:B------:R-:W-:Y:S02]  /*19d90*/  FFMA.FTZ R239, R239, c[0x0][0x23c], -R233 ;  /* 0x00008f00efef7a23 */ /* 0x000fe400000108e9 */
        /* <DEDUP_REMOVED lines=10> */
[----:B-1----:R-:W-:Y:S01]  /*19e40*/  FMNMX.FTZ R0, R4, R0, !PT ;  /* 0x0000000004007209 */ /* 0x002fe20007810000 */
[--C-:B------:R-:W-:Y:S02]  /*19e50*/  FFMA.FTZ R43, R19, c[0x0][0x23c], -R232.reuse ;  /* 0x00008f00132b7a23 */ /* 0x100fe400000108e8 */
[----:B------:R-:W-:Y:S01]  /*19e60*/  IMAD.MOV.U32 R19, RZ, RZ, R123 ;  /* 0x000000ffff137224 */ /* 0x000fe200078e007b */
[C---:B------:R-:W-:Y:S01]  /*19e70*/  FSETP.NEU.FTZ.AND P0, PT, R0.reuse, -INF , PT ;  /* 0xff8000000000780b */ /* 0x040fe20003f1d000 */
[----:B------:R-:W-:Y:S02]  /*19e80*/  FMUL.FTZ R231, R0, c[0x0][0x23c] ;  /* 0x00008f0000e77a20 */ /* 0x000fe40000410000 */
[--C-:B------:R-:W-:Y:S01]  /*19e90*/  FFMA.FTZ R92, R40, c[0x0][0x23c], -R232.reuse ;  /* 0x00008f00285c7a23 */ /* 0x100fe200000108e8 */
[----:B------:R-:W1:Y:S01]  /*19ea0*/  MUFU.EX2 R174, R174 ;  /* 0x000000ae00ae7308 */ /* 0x000e620000000800 */
[--C-:B------:R-:W-:Y:S01]  /*19eb0*/  FFMA.FTZ R104, R34, c[0x0][0x23c], -R232.reuse ;  /* 0x00008f0022687a23 */ /* 0x100fe200000108e8 */
[----:B------:R-:W-:Y:S01]  /*19ec0*/  FSEL R231, R231, RZ, P0 ;  /* 0x000000ffe7e77208 */ /* 0x000fe20000000000 */
[--C-:B------:R-:W-:Y:S01]  /*19ed0*/  FFMA.FTZ R68, R12, c[0x0][0x23c], -R232.reuse ;  /* 0x00008f000c447a23 */ /* 0x100fe200000108e8 */
[----:B------:R-:W-:Y:S01]  /*19ee0*/  FSEL R40, R36, RZ, P3 ;  /* 0x000000ff24287208 */ /* 0x000fe20001800000 */
[--C-:B------:R-:W-:Y:S01]  /*19ef0*/  FFMA.FTZ R67, R66, c[0x0][0x23c], -R232.reuse ;  /* 0x00008f0042437a23 */ /* 0x100fe200000108e8 */
[----:B------:R-:W-:Y:S01]  /*19f00*/  FSEL R4, R0, RZ, P0 ;  /* 0x000000ff00047208 */ /* 0x000fe20000000000 */
[--C-:B------:R-:W-:Y:S01]  /*19f10*/  FFMA.FTZ R42, R20, c[0x0][0x23c], -R231.reuse ;  /* 0x00008f00142a7a23 */ /* 0x100fe200000108e7 */
[----:B------:R-:W-:Y:S01]  /*19f20*/  PLOP3.LUT P0, PT, PT, PT, UP0, 0x80, 0x0 ;  /* 0x000000000000781c */ /* 0x000fe20003f0f008 */
[--C-:B------:R-:W-:Y:S01]  /*19f30*/  FFMA.FTZ R123, R21, c[0x0][0x23c], -R231.reuse ;  /* 0x00008f00157b7a23 */ /* 0x100fe200000108e7 */
[----:B------:R-:W-:Y:S01]  /*19f40*/  MUFU.EX2 R122, R122 ;  /* 0x0000007a007a7308 */ /* 0x000fe20000000800 */
[----:B------:R-:W2:Y:S01]  /*19f50*/  LDSM.16.MT88.4 R20, [R192+0x4000] ;  /* 0x00400000c014783b */ /* 0x000ea20000004200 */
[--C-:B------:R-:W-:Y:S02]  /*19f60*/  FFMA.FTZ R84, R51, c[0x0][0x23c], -R231.reuse ;  /* 0x00008f0033547a23 */ /* 0x100fe400000108e7 */
[--C-:B------:R-:W-:Y:S02]  /*19f70*/  FFMA.FTZ R77, R50, c[0x0][0x23c], -R231.reuse ;  /* 0x00008f00324d7a23 */ /* 0x100fe400000108e7 */
[--C-:B------:R-:W-:Y:S02]  /*19f80*/  FFMA.FTZ R73, R59, c[0x0][0x23c], -R231.reuse ;  /* 0x00008f003b497a23 */ /* 0x100fe400000108e7 */
[--C-:B------:R-:W-:Y:S02]  /*19f90*/  FFMA.FTZ R65, R58, c[0x0][0x23c], -R231.reuse ;  /* 0x00008f003a417a23 */ /* 0x100fe400000108e7 */
[----:B------:R-:W-:Y:S01]  /*19fa0*/  MUFU.EX2 R121, R121 ;  /* 0x0000007900797308 */ /* 0x000fe20000000800 */
[--C-:B------:R-:W-:Y:S02]  /*19fb0*/  FFMA.FTZ R168, R86, c[0x0][0x23c], -R231.reuse ;  /* 0x00008f0056a87a23 */ /* 0x100fe400000108e7 */
[--C-:B------:R-:W-:Y:S02]  /*19fc0*/  FFMA.FTZ R86, R48, c[0x0][0x23c], -R232.reuse ;  /* 0x00008f0030567a23 */ /* 0x100fe400000108e8 */
[----:B------:R-:W3:Y:S01]  /*19fd0*/  LDSM.16.MT88.4 R48, [R191+0x4000] ;  /* 0x00400000bf30783b */ /* 0x000ee20000004200 */
[--C-:B------:R-:W-:Y:S01]  /*19fe0*/  FFMA.FTZ R98, R39, c[0x0][0x23c], -R231.reuse ;  /* 0x00008f0027627a23 */ /* 0x100fe200000108e7 */
[----:B------:R-:W-:Y:S01]  /*19ff0*/  FSEL R39, R3, RZ, P2 ;  /* 0x000000ff03277208 */ /* 0x000fe20001000000 */
[----:B------:R-:W-:Y:S02]  /*1a000*/  FFMA.FTZ R117, R24, c[0x0][0x23c], -R231 ;  /* 0x00008f0018757a23 */ /* 0x000fe400000108e7 */
[----:B------:R-:W-:Y:S01]  /*1a010*/  MUFU.EX2 R168, R168 ;  /* 0x000000a800a87308 */ /* 0x000fe20000000800 */
[----:B------:R-:W-:Y:S02]  /*1a020*/  IMAD.MOV.U32 R24, RZ, RZ, R75 ;  /* 0x000000ffff187224 */ /* 0x000fe400078e004b */
[--C-:B------:R-:W-:Y:S02]  /*1a030*/  FFMA.FTZ R101, R38, c[0x0][0x23c], -R231.reuse ;  /* 0x00008f0026657a23 */ /* 0x100fe400000108e7 */
[--C-:B------:R-:W-:Y:S02]  /*1a040*/  FFMA.FTZ R222, R113, c[0x0][0x23c], -R231.reuse ;  /* 0x00008f0071de7a23 */ /* 0x100fe400000108e7 */
[--C-:B------:R-:W-:Y:S02]  /*1a050*/  FFMA.FTZ R177, R87, c[0x0][0x23c], -R231.reuse ;  /* 0x00008f0057b17a23 */ /* 0x100fe400000108e7 */
[--C-:B------:R-:W-:Y:S01]  /*1a060*/  FFMA.FTZ R169, R85, c[0x0][0x23c], -R231.reuse ;  /* 0x00008f0055a97a23 */ /* 0x100fe200000108e7 */
[----:B------:R-:W-:Y:S01]  /*1a070*/  MUFU.EX2 R120, R120 ;  /* 0x0000007800787308 */ /* 0x000fe20000000800 */
[--C-:B------:R-:W-:Y:S01]  /*1a080*/  FFMA.FTZ R85, R44, c[0x0][0x23c], -R231.reuse ;  /* 0x00008f002c557a23 */ /* 0x100fe200000108e7 */
[----:B------:R-:W-:Y:S01]  /*1a090*/  F2FP.PACK_AB R44, R176, R180 ;  /* 0x000000b4b02c723e */ /* 0x000fe200000000ff */
[--C-:B------:R-:W-:Y:S01]  /*1a0a0*/  FFMA.FTZ R103, R32, c[0x0][0x23c], -R231.reuse ;  /* 0x00008f0020677a23 */ /* 0x100fe200000108e7 */
[----:B-1----:R-:W-:Y:S01]  /*1a0b0*/  F2FP.PACK_AB R32, R174, R179 ;  /* 0x000000b3ae20723e */ /* 0x002fe200000000ff */
[--C-:B------:R-:W-:Y:S02]  /*1a0c0*/  FFMA.FTZ R76, R8, c[0x0][0x23c], -R231.reuse ;  /* 0x00008f00084c7a23 */ /* 0x100fe400000108e7 */
[----:B------:R-:W-:Y:S02]  /*1a0d0*/  FFMA.FTZ R112, R25, c[0x0][0x23c], -R231 ;  /* 0x00008f0019707a23 */ /* 0x000fe400000108e7 */
[----:B------:R-:W-:Y:S01]  /*1a0e0*/  IMAD.MOV.U32 R25, RZ, RZ, R91 ;  /* 0x000000ffff197224 */ /* 0x000fe200078e005b */
[----:B------:R-:W-:Y:S01]  /*1a0f0*/  MUFU.EX2 R222, R222 ;  /* 0x000000de00de7308 */ /* 0x000fe20000000800 */
        /* <DEDUP_REMOVED lines=14> */
[----:B------:R-:W-:Y:S01]  /*1a1e0*/  FFMA.FTZ R69, R5, c[0x0][0x23c], -R224 ;  /* 0x00008f0005457a23 */ /* 0x000fe200000108e0 */
[----:B------:R-:W-:Y:S01]  /*1a1f0*/  FSEL R5, R2, RZ, P1 ;  /* 0x000000ff02057208 */ /* 0x000fe20000800000 */
[----:B------:R-:W-:Y:S02]  /*1a200*/  FADD.FTZ R40, -R40, R167 ;  /* 0x000000a728287221 */ /* 0x000fe40000010100 */
[----:B------:R-:W-:Y:S01]  /*1a210*/  IMAD.MOV.U32 R167, RZ, RZ, R24 ;  /* 0x000000ffffa77224 */ /* 0x000fe200078e0018 */
[----:B------:R-:W-:Y:S01]  /*1a220*/  MUFU.EX2 R126, R126 ;  /* 0x0000007e007e7308 */ /* 0x000fe20000000800 */
[----:B------:R-:W-:Y:S02]  /*1a230*/  FMUL.FTZ R40, R40, c[0x0][0x23c] ;  /* 0x00008f0028287a20 */ /* 0x000fe40000410000 */
[----:B------:R-:W-:Y:S02]  /*1a240*/  FFMA.FTZ R167, R167, c[0x0][0x23c], -R233 ;  /* 0x00008f00a7a77a23 */ /* 0x000fe400000108e9 */
[----:B------:R-:W-:Y:S02]  /*1a250*/  FADD.FTZ R39, -R39, R166 ;  /* 0x000000a627277221 */ /* 0x000fe40000010100 */
[----:B------:R-:W-:Y:S02]  /*1a260*/  FADD.FTZ R5, -R5, R165 ;  /* 0x000000a505057221 */ /* 0x000fe40000010100 */
[----:B------:R-:W-:Y:S01]  /*1a270*/  FMUL.FTZ R39, R39, c[0x0][0x23c] ;  /* 0x00008f0027277a20 */ /* 0x000fe20000410000 */
[----:B------:R-:W4:Y:S01]  /*1a280*/  MUFU.EX2 R40, R40 ;  /* 0x0000002800287308 */ /* 0x000f220000000800 */
[----:B------:R-:W-:Y:S02]  /*1a290*/  FMUL.FTZ R5, R5, c[0x0][0x23c] ;  /* 0x00008f0005057a20 */ /* 0x000fe40000410000 */
[----:B------:R-:W-:Y:S01]  /*1a2a0*/  FADD.FTZ R4, -R4, R164 ;  /* 0x000000a404047221 */ /* 0x000fe20000010100 */
[----:B-1----:R-:W-:Y:S01]  /*1a2b0*/  F2FP.PACK_AB R35, R168, R169 ;  /* 0x000000a9a823723e */ /* 0x002fe200000000ff */
[----:B------:R-:W-:Y:S02]  /*1a2c0*/  IMAD.MOV.U32 R165, RZ, RZ, R10 ;  /* 0x000000ffffa57224 */ /* 0x000fe400078e000a */
[----:B------:R-:W-:Y:S02]  /*1a2d0*/  FMUL.FTZ R4, R4, c[0x0][0x23c] ;  /* 0x00008f0004047a20 */ /* 0x000fe40000410000 */
[----:B------:R-:W-:Y:S01]  /*1a2e0*/  FFMA.FTZ R165, R165, c[0x0][0x23c], -R231 ;  /* 0x00008f00a5a57a23 */ /* 0x000fe200000108e7 */
[----:B------:R-:W1:Y:S01]  /*1a2f0*/  MUFU.EX2 R39, R39 ;  /* 0x0000002700277308 */ /* 0x000e620000000800 */
[----:B------:R-:W-:Y:S02]  /*1a300*/  IMAD.MOV.U32 R164, RZ, RZ, R11 ;  /* 0x000000ffffa47224 */ /* 0x000fe400078e000b */
[--C-:B------:R-:W-:Y:S02]  /*1a310*/  FFMA.FTZ R87, R14, c[0x0][0x23c], -R232.reuse ;  /* 0x00008f000e577a23 */ /* 0x100fe400000108e8 */
[--C-:B------:R-:W-:Y:S02]  /*1a320*/  FFMA.FTZ R164, R164, c[0x0][0x23c], -R231.reuse ;  /* 0x00008f00a4a47a23 */ /* 0x100fe400000108e7 */
[--C-:B------:R-:W-:Y:S02]  /*1a330*/  FFMA.FTZ R66, R13, c[0x0][0x23c], -R232.reuse ;  /* 0x00008f000d427a23 */ /* 0x100fe400000108e8 */
[----:B------:R-:W-:Y:S01]  /*1a340*/  FFMA.FTZ R105, R28, c[0x0][0x23c], -R232 ;  /* 0x00008f001c697a23 */ /* 0x000fe200000108e8 */
[----:B------:R5:W2:Y:S01]  /*1a350*/  MUFU.EX2 R38, R5 ;  /* 0x0000000500267308 */ /* 0x000aa20000000800 */
[----:B------:R-:W-:Y:S02]  /*1a360*/  IMAD.MOV.U32 R166, RZ, RZ, R110 ;  /* 0x000000ffffa67224 */ /* 0x000fe400078e006e */
[----:B------:R-:W-:Y:S02]  /*1a370*/  FFMA.FTZ R110, R31, c[0x0][0x23c], -R224 ;  /* 0x00008f001f6e7a23 */ /* 0x000fe400000108e0 */
[C---:B----4-:R-:W-:Y:S02]  /*1a380*/  FMUL.FTZ R16, R40.reuse, R148 ;  /* 0x0000009428107220 */ /* 0x050fe40000410000 */
[C---:B------:R-:W-:Y:S02]  /*1a390*/  FMUL.FTZ R17, R40.reuse, R149 ;  /* 0x0000009528117220 */ /* 0x040fe40000410000 */
[----:B------:R-:W-:Y:S01]  /*1a3a0*/  FFMA.FTZ R180, R40, R244, R180 ;  /* 0x000000f428b47223 */ /* 0x000fe200000100b4 */
[----:B------:R-:W-:Y:S01]  /*1a3b0*/  MUFU.EX2 R43, R43 ;  /* 0x0000002b002b7308 */ /* 0x000fe20000000800 */
[----:B------:R-:W-:Y:S02]  /*1a3c0*/  FFMA.FTZ R166, R166, c[0x0][0x23c], -R231 ;  /* 0x00008f00a6a67a23 */ /* 0x000fe400000108e7 */
[----:B------:R-:W-:Y:S02]  /*1a3d0*/  FFMA.FTZ R238, R238, c[0x0][0x23c], -R233 ;  /* 0x00008f00eeee7a23 */ /* 0x000fe400000108e9 */
[C---:B-1----:R-:W-:Y:S02]  /*1a3e0*/  FMUL.FTZ R6, R39.reuse, R162 ;  /* 0x000000a227067220 */ /* 0x042fe40000410000 */
[C---:B------:R-:W-:Y:S02]  /*1a3f0*/  FMUL.FTZ R7, R39.reuse, R163 ;  /* 0x000000a327077220 */ /* 0x040fe40000410000 */
[----:B------:R-:W-:Y:S01]  /*1a400*/  IMAD.MOV.U32 R163, RZ, RZ, R89 ;  /* 0x000000ffffa37224 */ /* 0x000fe200078e0059 */
[----:B------:R-:W-:Y:S01]  /*1a410*/  MUFU.EX2 R118, R118 ;  /* 0x0000007600767308 */ /* 0x000fe20000000800 */
[----:B------:R-:W-:Y:S02]  /*1a420*/  FFMA.FTZ R89, R18, c[0x0][0x23c], -R233 ;  /* 0x00008f0012597a23 */ /* 0x000fe400000108e9 */
[C---:B------:R-:W-:Y:S02]  /*1a430*/  FMUL.FTZ R18, R39.reuse, R150 ;  /* 0x0000009627127220 */ /* 0x040fe40000410000 */
[----:B-----5:R-:W-:Y:S02]  /*1a440*/  FMUL.FTZ R5, R40, R161 ;  /* 0x000000a128057220 */ /* 0x020fe40000410000 */
[----:B------:R-:W-:Y:S02]  /*1a450*/  IMAD.MOV.U32 R161, RZ, RZ, R19 ;  /* 0x000000ffffa17224 */ /* 0x000fe400078e0013 */
[----:B------:R-:W-:Y:S01]  /*1a460*/  FMUL.FTZ R19, R39, R151 ;  /* 0x0000009727137220 */ /* 0x000fe20000410000 */
[----:B------:R-:W-:Y:S01]  /*1a470*/  MUFU.EX2 R114, R114 ;  /* 0x0000007200727308 */ /* 0x000fe20000000800 */
[----:B------:R-:W-:Y:S01]  /*1a480*/  LDSM.16.MT88.4 R148, [R192+0x5c00] ;  /* 0x005c0000c094783b */ /* 0x000fe20000004200 */
[----:B--2---:R-:W-:Y:S02]  /*1a490*/  FMUL.FTZ R24, R38, R140 ;  /* 0x0000008c26187220 */ /* 0x004fe40000410000 */
[----:B------:R-:W-:Y:S02]  /*1a4a0*/  FFMA.FTZ R140, R56, c[0x0][0x23c], -R233 ;  /* 0x00008f00388c7a23 */ /* 0x000fe400000108e9 */
[C---:B------:R-:W-:Y:S02]  /*1a4b0*/  FMUL.FTZ R8, R38.reuse, R156 ;  /* 0x0000009c26087220 */ /* 0x040fe40000410000 */
[C---:B------:R-:W-:Y:S01]  /*1a4c0*/  FMUL.FTZ R12, R38.reuse, R152 ;  /* 0x00000098260c7220 */ /* 0x040fe20000410000 */
[----:B------:R-:W1:Y:S01]  /*1a4d0*/  LDSM.16.MT88.4 R56, [R191+0x4400] ;  /* 0x00440000bf38783b */ /* 0x000e620000004200 */
[----:B------:R-:W-:Y:S01]  /*1a4e0*/  MUFU.EX2 R42, R42 ;  /* 0x0000002a002a7308 */ /* 0x000fe20000000800 */
[C---:B------:R-:W-:Y:S02]  /*1a4f0*/  FMUL.FTZ R13, R38.reuse, R153 ;  /* 0x00000099260d7220 */ /* 0x040fe40000410000 */
[C---:B------:R-:W-:Y:S02]  /*1a500*/  FMUL.FTZ R28, R38.reuse, R136 ;  /* 0x00000088261c7220 */ /* 0x040fe40000410000 */
[----:B------:R-:W-:Y:S02]  /*1a510*/  IMAD.MOV.U32 R162, RZ, RZ, R9 ;  /* 0x000000ffffa27224 */ /* 0x000fe400078e0009 */
[----:B------:R-:W-:Y:S02]  /*1a520*/  FMUL.FTZ R9, R38, R157 ;  /* 0x0000009d26097220 */ /* 0x000fe40000410000 */
[----:B------:R-:W-:Y:S01]  /*1a530*/  IMAD.MOV.U32 R156, RZ, RZ, R119 ;  /* 0x000000ffff9c7224 */ /* 0x000fe200078e0077 */
[----:B------:R-:W-:Y:S01]  /*1a540*/  MUFU.EX2 R123, R123 ;  /* 0x0000007b007b7308 */ /* 0x000fe20000000800 */
[--C-:B------:R-:W-:Y:S02]  /*1a550*/  FFMA.FTZ R119, R26, c[0x0][0x23c], -R224.reuse ;  /* 0x00008f001a777a23 */ /* 0x100fe400000108e0 */
[----:B------:R-:W-:Y:S02]  /*1a560*/  IMAD.MOV.U32 R157, RZ, RZ, R125 ;  /* 0x000000ffff9d7224 */ /* 0x000fe400078e007d */
[--C-:B------:R-:W-:Y:S02]  /*1a570*/  FFMA.FTZ R125, R29, c[0x0][0x23c], -R233.reuse ;  /* 0x00008f001d7d7a23 */ /* 0x100fe400000108e9 */
[----:B------:R-:W-:Y:S02]  /*1a580*/  FMUL.FTZ R29, R38, R137 ;  /* 0x00000089261d7220 */ /* 0x000fe40000410000 */
[--C-:B------:R-:W-:Y:S01]  /*1a590*/  FFMA.FTZ R235, R235, c[0x0][0x23c], -R233.reuse ;  /* 0x00008f00ebeb7a23 */ /* 0x100fe200000108e9 */
[----:B------:R-:W-:Y:S01]  /*1a5a0*/  MUFU.EX2 R117, R117 ;  /* 0x0000007500757308 */ /* 0x000fe20000000800 */
[--C-:B------:R-:W-:Y:S02]  /*1a5b0*/  FFMA.FTZ R171, R170, c[0x0][0x23c], -R224.reuse ;  /* 0x00008f00aaab7a23 */ /* 0x100fe400000108e0 */
[--C-:B------:R-:W-:Y:S02]  /*1a5c0*/  FFMA.FTZ R175, R115, c[0x0][0x23c], -R224.reuse ;  /* 0x00008f0073af7a23 */ /* 0x100fe400000108e0 */
[--C-:B------:R-:W-:Y:S02]  /*1a5d0*/  FFMA.FTZ R115, R100, c[0x0][0x23c], -R224.reuse ;  /* 0x00008f0064737a23 */ /* 0x100fe400000108e0 */
[--C-:B------:R-:W-:Y:S02]  /*1a5e0*/  FFMA.FTZ R100, R47, c[0x0][0x23c], -R224.reuse ;  /* 0x00008f002f647a23 */ /* 0x100fe400000108e0 */
[----:B------:R-:W-:Y:S01]  /*1a5f0*/  FFMA.FTZ R131, R178, c[0x0][0x23c], -R224 ;  /* 0x00008f00b2837a23 */ /* 0x000fe200000108e0 */
[----:B------:R-:W2:Y:S01]  /*1a600*/  MUFU.EX2 R171, R171 ;  /* 0x000000ab00ab7308 */ /* 0x000ea20000000800 */
[--C-:B------:R-:W-:Y:S02]  /*1a610*/  FFMA.FTZ R170, R83, c[0x0][0x23c], -R232.reuse ;  /* 0x00008f0053aa7a23 */ /* 0x100fe400000108e8 */
[----:B------:R-:W-:Y:S02]  /*1a620*/  FFMA.FTZ R83, R37, c[0x0][0x23c], -R233 ;  /* 0x00008f0025537a23 */ /* 0x000fe400000108e9 */
[----:B------:R-:W-:Y:S02]  /*1a630*/  FFMA.FTZ R178, R81, c[0x0][0x23c], -R232 ;  /* 0x00008f0051b27a23 */ /* 0x000fe400000108e8 */
[----:B------:R-:W-:Y:S01]  /*1a640*/  FFMA.FTZ R81, R33, c[0x0][0x23c], -R224 ;  /* 0x00008f0021517a23 */ /* 0x000fe200000108e0 */
[----:B------:R-:W-:Y:S01]  /*1a650*/  F2FP.PACK_AB R33, R177, R222 ;  /* 0x000000deb121723e */ /* 0x000fe200000000ff */
[--C-:B------:R-:W-:Y:S01]  /*1a660*/  FFMA.FTZ R252, R252, c[0x0][0x23c], -R232.reuse ;  /* 0x00008f00fcfc7a23 */ /* 0x100fe200000108e8 */
[----:B------:R-:W4:Y:S01]  /*1a670*/  MUFU.EX2 R175, R175 ;  /* 0x000000af00af7308 */ /* 0x000f220000000800 */
[--C-:B------:R-:W-:Y:S02]  /*1a680*/  FFMA.FTZ R251, R251, c[0x0][0x23c], -R232.reuse ;  /* 0x00008f00fbfb7a23 */ /* 0x100fe400000108e8 */
[--C-:B------:R-:W-:Y:S02]  /*1a690*/  FFMA.FTZ R250, R250, c[0x0][0x23c], -R232.reuse ;  /* 0x00008f00fafa7a23 */ /* 0x100fe400000108e8 */
[----:B------:R-:W-:Y:S02]  /*1a6a0*/  FFMA.FTZ R247, R247, c[0x0][0x23c], -R232 ;  /* 0x00008f00f7f77a23 */ /* 0x000fe400000108e8 */
[----:B------:R-:W-:Y:S02]  /*1a6b0*/  FFMA.FTZ R179, R38, R218, R179 ;  /* 0x000000da26b37223 */ /* 0x000fe400000100b3 */
[----:B------:R-:W-:Y:S01]  /*1a6c0*/  FADD.FTZ R180, R176, R180 ;  /* 0x000000b4b0b47221 */ /* 0x000fe20000010000 */
[----:B------:R-:W5:Y:S01]  /*1a6d0*/  MUFU.EX2 R131, R131 ;  /* 0x0000008300837308 */ /* 0x000f620000000800 */
[----:B------:R-:W-:Y:S02]  /*1a6e0*/  FADD.FTZ R179, R174, R179 ;  /* 0x000000b3aeb37221 */ /* 0x000fe40000010000 */
[----:B------:R-:W-:Y:S01]  /*1a6f0*/  FADD.FTZ R180, R173, R180 ;  /* 0x000000b4adb47221 */ /* 0x000fe20000010000 */
[----:B--2---:R-:W-:Y:S01]  /*1a700*/  F2FP.PACK_AB R45, R171, R223 ;  /* 0x000000dfab2d723e */ /* 0x004fe200000000ff */
[----:B------:R-:W-:Y:S02]  /*1a710*/  FFMA.FTZ R223, R39, R219, R223 ;  /* 0x000000db27df7223 */ /* 0x000fe400000100df */
[----:B------:R-:W-:Y:S02]  /*1a720*/  FADD.FTZ R180, R130, R180 ;  /* 0x000000b482b47221 */ /* 0x000fe40000010000 */
[----:B------:R-:W-:Y:S01]  /*1a730*/  FADD.FTZ R223, R171, R223 ;  /* 0x000000dfabdf7221 */ /* 0x000fe20000010000 */
[----:B------:R2:W1:Y:S01]  /*1a740*/  MUFU.EX2 R37, R4 ;  /* 0x0000000400257308 */ /* 0x0004620000000800 */
[----:B------:R-:W-:Y:S02]  /*1a750*/  FADD.FTZ R180, R172, R180 ;  /* 0x000000b4acb47221 */ /* 0x000fe40000010000 */
[--C-:B------:R-:W-:Y:S02]  /*1a760*/  FFMA.FTZ R237, R237, c[0x0][0x23c], -R224.reuse ;  /* 0x00008f00eded7a23 */ /* 0x100fe400000108e0 */
[----:B----4-:R-:W-:Y:S02]  /*1a770*/  FADD.FTZ R223, R175, R223 ;  /* 0x000000dfafdf7221 */ /* 0x010fe40000010000 */
[----:B------:R-:W-:Y:S02]  /*1a780*/  FFMA.FTZ R236, R236, c[0x0][0x23c], -R224 ;  /* 0x00008f00ecec7a23 */ /* 0x000fe400000108e0 */
[--C-:B------:R-:W-:Y:S01]  /*1a790*/  FFMA.FTZ R228, R228, c[0x0][0x23c], -R232.reuse ;  /* 0x00008f00e4e47a23 */ /* 0x100fe200000108e8 */
[----:B------:R-:W-:Y:S01]  /*1a7a0*/  MUFU.EX2 R178, R178 ;  /* 0x000000b200b27308 */ /* 0x000fe20000000800 */
[--C-:B------:R-:W-:Y:S02]  /*1a7b0*/  FFMA.FTZ R227, R227, c[0x0][0x23c], -R232.reuse ;  /* 0x00008f00e3e37a23 */ /* 0x100fe400000108e8 */
[----:B------:R-:W-:Y:S01]  /*1a7c0*/  FFMA.FTZ R226, R226, c[0x0][0x23c], -R232 ;  /* 0x00008f00e2e27a23 */ /* 0x000fe200000108e8 */
[C---:B-----5:R-:W-:Y:S01]  /*1a7d0*/  F2FP.PACK_AB R47, R131.reuse, R175 ;  /* 0x000000af832f723e */ /* 0x060fe200000000ff */
[----:B------:R-:W-:Y:S04]  /*1a7e0*/  FADD.FTZ R223, R131, R223 ;  /* 0x000000df83df7221 */ /* 0x000fe80000010000 */
[----:B------:R-:W-:Y:S01]  /*1a7f0*/  FADD.FTZ R223, R128, R223 ;  /* 0x000000df80df7221 */ /* 0x000fe20000010000 */
[----:B------:R-:W4:Y:S01]  /*1a800*/  MUFU.EX2 R170, R170 ;  /* 0x000000aa00aa7308 */ /* 0x000f220000000800 */
[----:B--2---:R-:W-:Y:S02]  /*1a810*/  FMUL.FTZ R4, R40, R160 ;  /* 0x000000a028047220 */ /* 0x004fe40000410000 */
[----:B------:R-:W-:Y:S02]  /*1a820*/  IMAD.MOV.U32 R160, RZ, RZ, R25 ;  /* 0x000000ffffa07224 */ /* 0x000fe400078e0019 */
[----:B------:R-:W-:Y:S05]  /*1a830*/  FMUL.FTZ R25, R38, R141 ;  /* 0x0000008d26197220 */ /* 0x000fea0000410000 */
[----:B------:R-:W2:Y:S01]  /*1a840*/  MUFU.EX2 R112, R112 ;  /* 0x0000007000707308 */ /* 0x000ea20000000800 */
[--C-:B------:R-:W-:Y:S01]  /*1a850*/  FFMA.FTZ R141, R63, c[0x0][0x23c], -R224.reuse ;  /* 0x00008f003f8d7a23 */ /* 0x100fe200000108e0 */
[-C--:B------:R-:W-:Y:S05]  /*1a860*/  HMMA.16816.F32 R4, R44, R20.reuse, R4 ;  /* 0x000000142c04723c */ /* 0x080fea0000001804 */
[----:B-1----:R-:W-:Y:S02]  /*1a870*/  FMUL.FTZ R26, R37, R142 ;  /* 0x0000008e251a7220 */ /* 0x002fe40000410000 */
[----:B------:R-:W-:Y:S01]  /*1a880*/  FFMA.FTZ R142, R61, c[0x0][0x23c], -R224 ;  /* 0x00008f003d8e7a23 */ /* 0x000fe200000108e0 */
[----:B------:R-:W1:Y:S01]  /*1a890*/  MUFU.EX2 R116, R116 ;  /* 0x0000007400747308 */ /* 0x000e620000000800 */
[C---:B------:R-:W-:Y:S03]  /*1a8a0*/  FMUL.FTZ R27, R37.reuse, R143 ;  /* 0x0000008f251b7220 */ /* 0x040fe60000410000 */
[--C-:B------:R-:W-:Y:S01]  /*1a8b0*/  FFMA.FTZ R143, R62, c[0x0][0x23c], -R232.reuse ;  /* 0x00008f003e8f7a23 */ /* 0x100fe200000108e8 */
[----:B----4-:R-:W-:Y:S01]  /*1a8c0*/  F2FP.PACK_AB R34, R170, R178 ;  /* 0x000000b2aa22723e */ /* 0x010fe200000000ff */
[C---:B------:R-:W-:Y:S02]  /*1a8d0*/  FMUL.FTZ R10, R37.reuse, R158 ;  /* 0x0000009e250a7220 */ /* 0x040fe40000410000 */
[C---:B------:R-:W-:Y:S02]  /*1a8e0*/  FMUL.FTZ R11, R37.reuse, R159 ;  /* 0x0000009f250b7220 */ /* 0x040fe40000410000 */
[----:B------:R-:W-:Y:S01]  /*1a8f0*/  MUFU.EX2 R109, R109 ;  /* 0x0000006d006d7308 */ /* 0x000fe20000000800 */
[C---:B------:R-:W-:Y:S02]  /*1a900*/  FMUL.FTZ R14, R37.reuse, R154 ;  /* 0x0000009a250e7220 */ /* 0x040fe40000410000 */
[C---:B------:R-:W-:Y:S02]  /*1a910*/  FMUL.FTZ R15, R37.reuse, R155 ;  /* 0x0000009b250f7220 */ /* 0x040fe40000410000 */
[C---:B------:R-:W-:Y:S04]  /*1a920*/  HMMA.16816.F32 R8, R32.reuse, R20, R8 ;  /* 0x000000142008723c */ /* 0x040fe80000001808 */
[C---:B------:R-:W-:Y:S01]  /*1a930*/  FMUL.FTZ R30, R37.reuse, R138 ;  /* 0x0000008a251e7220 */ /* 0x040fe20000410000 */
[----:B------:R-:W4:Y:S01]  /*1a940*/  MUFU.EX2 R115, R115 ;  /* 0x0000007300737308 */ /* 0x000f220000000800 */
[----:B------:R-:W-:Y:S02]  /*1a950*/  FMUL.FTZ R31, R37, R139 ;  /* 0x0000008b251f7220 */ /* 0x000fe40000410000 */
[-C--:B------:R-:W-:Y:S04]  /*1a960*/  HMMA.16816.F32 R12, R32, R22.reuse, R12 ;  /* 0x00000016200c723c */ /* 0x080fe8000000180c */
[----:B------:R-:W-:Y:S02]  /*1a970*/  FMUL.FTZ R20, R40, R144 ;  /* 0x0000009028147220 */ /* 0x000fe40000410000 */
[--C-:B------:R-:W-:Y:S01]  /*1a980*/  FFMA.FTZ R144, R60, c[0x0][0x23c], -R232.reuse ;  /* 0x00008f003c907a23 */ /* 0x100fe200000108e8 */
[----:B------:R-:W5:Y:S01]  /*1a990*/  MUFU.EX2 R107, R107 ;  /* 0x0000006b006b7308 */ /* 0x000f620000000800 */
[----:B------:R-:W1:Y:S01]  /*1a9a0*/  LDSM.16.MT88.4 R60, [R192+0x4800] ;  /* 0x00480000c03c783b */ /* 0x000e620000004200 */
[C---:B------:R-:W-:Y:S04]  /*1a9b0*/  HMMA.16816.F32 R16, R44.reuse, R22, R16 ;  /* 0x000000162c10723c */ /* 0x040fe80000001810 */
[----:B------:R-:W-:Y:S02]  /*1a9c0*/  FMUL.FTZ R21, R40, R145 ;  /* 0x0000009128157220 */ /* 0x000fe40000410000 */
[--C-:B------:R-:W-:Y:S02]  /*1a9d0*/  FFMA.FTZ R145, R157, c[0x0][0x23c], -R232.reuse ;  /* 0x00008f009d917a23 */ /* 0x100fe400000108e8 */
[----:B------:R-:W-:Y:S01]  /*1a9e0*/  MUFU.EX2 R108, R108 ;  /* 0x0000006c006c7308 */ /* 0x000fe20000000800 */
[C---:B------:R-:W-:Y:S03]  /*1a9f0*/  FMUL.FTZ R22, R39.reuse, R146 ;  /* 0x0000009227167220 */ /* 0x040fe60000410000 */
[----:B------:R-:W-:Y:S02]  /*1aa00*/  FMUL.FTZ R23, R39, R147 ;  /* 0x0000009327177220 */ /* 0x000fe40000410000 */
[----:B------:R-:W-:Y:S02]  /*1aa10*/  FFMA.FTZ R146, R156, c[0x0][0x23c], -R232 ;  /* 0x00008f009c927a23 */ /* 0x000fe400000108e8 */
[--C-:B------:R-:W-:Y:S02]  /*1aa20*/  FFMA.FTZ R147, R163, c[0x0][0x23c], -R231.reuse ;  /* 0x00008f00a3937a23 */ /* 0x100fe400000108e7 */
[----:B------:R-:W-:Y:S01]  /*1aa30*/  MUFU.EX2 R102, R102 ;  /* 0x0000006600667308 */ /* 0x000fe20000000800 */
[-C--:B---3--:R-:W-:Y:S03]  /*1aa40*/  HMMA.16816.F32 R20, R44, R48.reuse, R20 ;  /* 0x000000302c14723c */ /* 0x088fe60000001814 */
[----:B------:R-:W-:Y:S02]  /*1aa50*/  FFMA.FTZ R231, R41, c[0x0][0x23c], -R231 ;  /* 0x00008f0029e77a23 */ /* 0x000fe400000108e7 */
[----:B------:R-:W-:Y:S02]  /*1aa60*/  FADD.FTZ R179, R178, R179 ;  /* 0x000000b3b2b37221 */ /* 0x000fe40000010000 */
[----:B------:R-:W-:Y:S01]  /*1aa70*/  FFMA.FTZ R222, R37, R213, R222 ;  /* 0x000000d525de7223 */ /* 0x000fe200000100de */
[C---:B------:R-:W-:Y:S01]  /*1aa80*/  HMMA.16816.F32 R24, R32.reuse, R48, R24 ;  /* 0x000000302018723c */ /* 0x040fe20000001818 */
[----:B------:R-:W-:Y:S03]  /*1aa90*/  MUFU.EX2 R106, R106 ;  /* 0x0000006a006a7308 */ /* 0x000fe60000000800 */
[----:B------:R-:W-:Y:S02]  /*1aaa0*/  FADD.FTZ R179, R170, R179 ;  /* 0x000000b3aab37221 */ /* 0x000fe40000010000 */
[----:B------:R-:W-:Y:S01]  /*1aab0*/  FADD.FTZ R222, R177, R222 ;  /* 0x000000deb1de7221 */ /* 0x000fe20000010000 */
[----:B------:R-:W-:Y:S01]  /*1aac0*/  F2FP.PACK_AB R48, R43, R126 ;  /* 0x0000007e2b30723e */ /* 0x000fe200000000ff */
[-C--:B------:R-:W-:Y:S03]  /*1aad0*/  HMMA.16816.F32 R28, R32, R50.reuse, R28 ;  /* 0x00000032201c723c */ /* 0x080fe6000000181c */
[----:B------:R-:W-:Y:S01]  /*1aae0*/  MUFU.EX2 R100, R100 ;  /* 0x0000006400647308 */ /* 0x000fe20000000800 */
[----:B------:R-:W-:Y:S01]  /*1aaf0*/  F2FP.PACK_AB R49, R123, R42 ;  /* 0x0000002a7b31723e */ /* 0x000fe200000000ff */
[----:B------:R-:W-:Y:S02]  /*1ab00*/  FADD.FTZ R222, R169, R222 ;  /* 0x000000dea9de7221 */ /* 0x000fe40000010000 */
[C---:B------:R-:W-:Y:S02]  /*1ab10*/  FMUL.FTZ R32, R40.reuse, R132 ;  /* 0x0000008428207220 */ /* 0x040fe40000410000 */
[----:B------:R-:W-:Y:S03]  /*1ab20*/  FMUL.FTZ R33, R40, R133 ;  /* 0x0000008528217220 */ /* 0x000fe60000410000 */
[C---:B------:R-:W-:Y:S01]  /*1ab30*/  FMUL.FTZ R34, R39.reuse, R134 ;  /* 0x0000008627227220 */ /* 0x040fe20000410000 */
[----:B------:R-:W-:Y:S01]  /*1ab40*/  MUFU.EX2 R113, R113 ;  /* 0x0000007100717308 */ /* 0x000fe20000000800 */
[----:B------:R-:W-:Y:S02]  /*1ab50*/  FMUL.FTZ R35, R39, R135 ;  /* 0x0000008727237220 */ /* 0x000fe40000410000 */
[----:B------:R-:W-:Y:S02]  /*1ab60*/  FADD.FTZ R39, R168, R222 ;  /* 0x000000dea8277221 */ /* 0x000fe40000010000 */
[----:B------:R-:W-:Y:S02]  /*1ab70*/  FFMA.FTZ R232, R225, c[0x0][0x23c], -R232 ;  /* 0x00008f00e1e87a23 */ /* 0x000fe400000108e8 */
[----:B------:R-:W-:Y:S01]  /*1ab80*/  FADD.FTZ R39, R42, R39 ;  /* 0x000000272a277221 */ /* 0x000fe20000010000 */
[----:B------:R-:W-:Y:S02]  /*1ab90*/  HMMA.16816.F32 R32, R44, R50, R32 ;  /* 0x000000322c20723c */ /* 0x000fe40000001820 */
[----:B------:R-:W-:Y:S02]  /*1aba0*/  MUFU.EX2 R105, R105 ;  /* 0x0000006900697308 */ /* 0x000fe40000000800 */
[----:B------:R-:W-:Y:S03]  /*1abb0*/  FADD.FTZ R123, R123, R39 ;  /* 0x000000277b7b7221 */ /* 0x000fe60000010000 */
[C---:B------:R-:W-:Y:S01]  /*1abc0*/  F2FP.PACK_AB R44, R129.reuse, R172 ;  /* 0x000000ac812c723e */ /* 0x040fe200000000ff */
[----:B------:R-:W-:Y:S01]  /*1abd0*/  FADD.FTZ R129, R129, R180 ;  /* 0x000000b481817221 */ /* 0x000fe20000010000 */
[C---:B------:R-:W-:Y:S03]  /*1abe0*/  F2FP.PACK_AB R45, R127.reuse, R128 ;  /* 0x000000807f2d723e */ /* 0x040fe600000000ff */
[----:B------:R-:W-:Y:S01]  /*1abf0*/  MUFU.EX2 R104, R104 ;  /* 0x0000006800687308 */ /* 0x000fe20000000800 */
[----:B------:R-:W-:Y:S01]  /*1ac00*/  F2FP.PACK_AB R46, R122, R124 ;  /* 0x0000007c7a2e723e */ /* 0x000fe200000000ff */
[----:B------:R-:W-:Y:S01]  /*1ac10*/  FADD.FTZ R127, R127, R223 ;  /* 0x000000df7f7f7221 */ /* 0x000fe20000010000 */
[----:B------:R-:W-:Y:S01]  /*1ac20*/  F2FP.PACK_AB R47, R120, R121 ;  /* 0x00000079782f723e */ /* 0x000fe200000000ff */
[----:B------:R-:W-:Y:S01]  /*1ac30*/  FADD.FTZ R129, R124, R129 ;  /* 0x000000817c817221 */ /* 0x000fe20000010000 */
[----:B------:R-:W-:Y:S01]  /*1ac40*/  F2FP.PACK_AB R50, R114, R118 ;  /* 0x000000767232723e */ /* 0x000fe200000000ff */
[----:B------:R-:W-:Y:S01]  /*1ac50*/  FADD.FTZ R127, R121, R127 ;  /* 0x0000007f797f7221 */ /* 0x000fe20000010000 */
[----:B--2---:R-:W-:Y:S01]  /*1ac60*/  F2FP.PACK_AB R51, R112, R117 ;  /* 0x000000757033723e */ /* 0x004fe200000000ff */
[----:B------:R-:W-:Y:S02]  /*1ac70*/  FADD.FTZ R123, R117, R123 ;  /* 0x0000007b757b7221 */ /* 0x000fe40000010000 */
[----:B------:R-:W-:Y:S01]  /*1ac80*/  MUFU.EX2 R99, R99 ;  /* 0x0000006300637308 */ /* 0x000fe20000000800 */
[-C--:B------:R-:W-:Y:S03]  /*1ac90*/  HMMA.16816.F32 R4, R44, R52.reuse, R4 ;  /* 0x000000342c04723c */ /* 0x080fe60000001804 */
[----:B------:R-:W-:Y:S02]  /*1aca0*/  FADD.FTZ R129, R122, R129 ;  /* 0x000000817a817221 */ /* 0x000fe40000010000 */
[----:B------:R-:W-:Y:S02]  /*1acb0*/  FADD.FTZ R127, R120, R127 ;  /* 0x0000007f787f7221 */ /* 0x000fe40000010000 */
[----:B------:R-:W-:Y:S01]  /*1acc0*/  FADD.FTZ R123, R112, R123 ;  /* 0x0000007b707b7221 */ /* 0x000fe20000010000 */
[C---:B------:R-:W-:Y:S01]  /*1acd0*/  HMMA.16816.F32 R8, R48.reuse, R52, R8 ;  /* 0x000000343008723c */ /* 0x040fe20000001808 */
[----:B------:R-:W2:Y:S03]  /*1ace0*/  MUFU.EX2 R111, R111 ;  /* 0x0000006f006f7308 */ /* 0x000ea60000000800 */
[----:B-1----:R-:W-:Y:S02]  /*1acf0*/  FADD.FTZ R129, R116, R129 ;  /* 0x0000008174817221 */ /* 0x002fe40000010000 */
[----:B----4-:R-:W-:Y:S02]  /*1ad00*/  FADD.FTZ R127, R115, R127 ;  /* 0x0000007f737f7221 */ /* 0x010fe40000010000 */
[-C--:B------:R-:W-:Y:S03]  /*1ad10*/  HMMA.16816.F32 R12, R48, R54.reuse, R12 ;  /* 0x00000036300c723c */ /* 0x080fe6000000180c */
[----:B------:R-:W1:Y:S01]  /*1ad20*/  MUFU.EX2 R103, R103 ;  /* 0x0000006700677308 */ /* 0x000e620000000800 */
[----:B------:R-:W-:Y:S02]  /*1ad30*/  FADD.FTZ R129, R109, R129 ;  /* 0x000000816d817221 */ /* 0x000fe40000010000 */
[----:B-----5:R-:W-:Y:S02]  /*1ad40*/  FADD.FTZ R127, R107, R127 ;  /* 0x0000007f6b7f7221 */ /* 0x020fe40000010000 */
[C---:B------:R-:W-:Y:S01]  /*1ad50*/  HMMA.16816.F32 R16, R44.reuse, R54, R16 ;  /* 0x000000362c10723c */ /* 0x040fe20000001810 */
[----:B------:R-:W3:Y:S04]  /*1ad60*/  LDSM.16.MT88.4 R52, [R191+0x4800] ;  /* 0x00480000bf34783b */ /* 0x000ee80000004200 */
[----:B------:R-:W4:Y:S03]  /*1ad70*/  MUFU.EX2 R101, R101 ;  /* 0x0000006500657308 */ /* 0x000f260000000800 */
[-C--:B------:R-:W-:Y:S04]  /*1ad80*/  HMMA.16816.F32 R20, R44, R56.reuse, R20 ;  /* 0x000000382c14723c */ /* 0x080fe80000001814 */
[----:B--2---:R-:W-:Y:S03]  /*1ad90*/  FADD.FTZ R123, R111, R123 ;  /* 0x0000007b6f7b7221 */ /* 0x004fe60000010000 */
[----:B------:R-:W2:Y:S01]  /*1ada0*/  MUFU.EX2 R98, R98 ;  /* 0x0000006200627308 */ /* 0x000ea20000000800 */
[C---:B------:R-:W-:Y:S04]  /*1adb0*/  HMMA.16816.F32 R24, R48.reuse, R56, R24 ;  /* 0x000000383018723c */ /* 0x040fe80000001818 */
[----:B-1----:R-:W-:Y:S04]  /*1adc0*/  FADD.FTZ R123, R103, R123 ;  /* 0x0000007b677b7221 */ /* 0x002fe80000010000 */
[-C--:B------:R-:W-:Y:S01]  /*1add0*/  HMMA.16816.F32 R28, R48, R58.reuse, R28 ;  /* 0x0000003a301c723c */ /* 0x080fe2000000181c */
[----:B------:R-:W-:Y:S03]  /*1ade0*/  MUFU.EX2 R95, R95 ;  /* 0x0000005f005f7308 */ /* 0x000fe60000000800 */
[----:B----4-:R-:W-:Y:S03]  /*1adf0*/  FADD.FTZ R123, R101, R123 ;  /* 0x0000007b657b7221 */ /* 0x010fe60000010000 */
[----:B------:R-:W-:Y:S01]  /*1ae00*/  F2FP.PACK_AB R48, R105, R113 ;  /* 0x000000716930723e */ /* 0x000fe200000000ff */
[----:B------:R-:W-:Y:S01]  /*1ae10*/  HMMA.16816.F32 R32, R44, R58, R32 ;  /* 0x0000003a2c20723c */ /* 0x000fe20000001820 */
[----:B------:R-:W1:Y:S02]  /*1ae20*/  LDSM.16.MT88.4 R56, [R192+0x4c00] ;  /* 0x004c0000c038783b */ /* 0x000e640000004200 */
[----:B------:R-:W4:Y:S01]  /*1ae30*/  MUFU.EX2 R94, R94 ;  /* 0x0000005e005e7308 */ /* 0x000f220000000800 */
[----:B------:R-:W-:Y:S02]  /*1ae40*/  F2FP.PACK_AB R50, R99, R104 ;  /* 0x000000686332723e */ /* 0x000fe400000000ff */
[----:B------:R-:W-:Y:S01]  /*1ae50*/  F2FP.PACK_AB R49, R103, R111 ;  /* 0x0000006f6731723e */ /* 0x000fe200000000ff */
[----:B--2---:R-:W-:Y:S01]  /*1ae60*/  FADD.FTZ R123, R98, R123 ;  /* 0x0000007b627b7221 */ /* 0x004fe20000010000 */
[----:B------:R-:W-:Y:S04]  /*1ae70*/  F2FP.PACK_AB R44, R109, R116 ;  /* 0x000000746d2c723e */ /* 0x000fe800000000ff */
[----:B------:R-:W-:Y:S01]  /*1ae80*/  F2FP.PACK_AB R45, R107, R115 ;  /* 0x000000736b2d723e */ /* 0x000fe200000000ff */
[----:B------:R-:W2:Y:S01]  /*1ae90*/  MUFU.EX2 R93, R93 ;  /* 0x0000005d005d7308 */ /* 0x000ea20000000800 */
[----:B------:R-:W-:Y:S01]  /*1aea0*/  F2FP.PACK_AB R46, R102, R108 ;  /* 0x0000006c662e723e */ /* 0x000fe200000000ff */
[----:B------:R-:W-:Y:S01]  /*1aeb0*/  FADD.FTZ R108, R108, R129 ;  /* 0x000000816c6c7221 */ /* 0x000fe20000010000 */
[----:B------:R-:W-:Y:S01]  /*1aec0*/  F2FP.PACK_AB R47, R100, R106 ;  /* 0x0000006a642f723e */ /* 0x000fe200000000ff */
[----:B------:R-:W-:Y:S01]  /*1aed0*/  FADD.FTZ R106, R106, R127 ;  /* 0x0000007f6a6a7221 */ /* 0x000fe20000010000 */
[----:B------:R-:W-:Y:S01]  /*1aee0*/  F2FP.PACK_AB R51, R98, R101 ;  /* 0x000000656233723e */ /* 0x000fe200000000ff */
[----:B------:R-:W-:Y:S02]  /*1aef0*/  FADD.FTZ R108, R102, R108 ;  /* 0x0000006c666c7221 */ /* 0x000fe40000010000 */
[----:B------:R-:W-:Y:S02]  /*1af00*/  FADD.FTZ R106, R100, R106 ;  /* 0x0000006a646a7221 */ /* 0x000fe40000010000 */
[----:B------:R-:W5:Y:S01]  /*1af10*/  MUFU.EX2 R90, R90 ;  /* 0x0000005a005a7308 */ /* 0x000f620000000800 */
[-C--:B------:R-:W-:Y:S03]  /*1af20*/  HMMA.16816.F32 R4, R44, R60.reuse, R4 ;  /* 0x0000003c2c04723c */ /* 0x080fe60000001804 */
[----:B------:R-:W-:Y:S02]  /*1af30*/  FADD.FTZ R108, R96, R108 ;  /* 0x0000006c606c7221 */ /* 0x000fe40000010000 */
[----:B----4-:R-:W-:Y:S02]  /*1af40*/  FADD.FTZ R106, R94, R106 ;  /* 0x0000006a5e6a7221 */ /* 0x010fe40000010000 */
[----:B------:R-:W-:Y:S01]  /*1af50*/  FADD.FTZ R108, R95, R108 ;  /* 0x0000006c5f6c7221 */ /* 0x000fe20000010000 */
[C---:B------:R-:W-:Y:S01]  /*1af60*/  HMMA.16816.F32 R8, R48.reuse, R60, R8 ;  /* 0x0000003c3008723c */ /* 0x040fe20000001808 */
[----:B------:R-:W4:Y:S03]  /*1af70*/  MUFU.EX2 R83, R83 ;  /* 0x0000005300537308 */ /* 0x000f260000000800 */
[----:B--2---:R-:W-:Y:S04]  /*1af80*/  FADD.FTZ R106, R93, R106 ;  /* 0x0000006a5d6a7221 */ /* 0x004fe80000010000 */
[-C--:B------:R-:W-:Y:S03]  /*1af90*/  HMMA.16816.F32 R12, R48, R62.reuse, R12 ;  /* 0x0000003e300c723c */ /* 0x080fe6000000180c */
[----:B------:R-:W2:Y:S01]  /*1afa0*/  MUFU.EX2 R88, R88 ;  /* 0x0000005800587308 */ /* 0x000ea20000000800 */
[----:B-----5:R-:W-:Y:S04]  /*1afb0*/  FADD.FTZ R108, R90, R108 ;  /* 0x0000006c5a6c7221 */ /* 0x020fe80000010000 */
[C---:B------:R-:W-:Y:S01]  /*1afc0*/  HMMA.16816.F32 R16, R44.reuse, R62, R16 ;  /* 0x0000003e2c10723c */ /* 0x040fe20000001810 */
[----:B------:R-:W5:Y:S04]  /*1afd0*/  LDSM.16.MT88.4 R60, [R191+0x4c00] ;  /* 0x004c0000bf3c783b */ /* 0x000f680000004200 */
[----:B------:R-:W1:Y:S03]  /*1afe0*/  MUFU.EX2 R81, R81 ;  /* 0x0000005100517308 */ /* 0x000e660000000800 */
[-C--:B---3--:R-:W-:Y:S04]  /*1aff0*/  HMMA.16816.F32 R20, R44, R52.reuse, R20 ;  /* 0x000000342c14723c */ /* 0x088fe80000001814 */
[----:B----4-:R-:W-:Y:S03]  /*1b000*/  FADD.FTZ R108, R83, R108 ;  /* 0x0000006c536c7221 */ /* 0x010fe60000010000 */
[----:B------:R-:W-:Y:S01]  /*1b010*/  MUFU.EX2 R92, R92 ;  /* 0x0000005c005c7308 */ /* 0x000fe20000000800 */
[C---:B------:R-:W-:Y:S04]  /*1b020*/  HMMA.16816.F32 R24, R48.reuse, R52, R24 ;  /* 0x000000343018723c */ /* 0x040fe80000001818 */
[----:B--2---:R-:W-:Y:S03]  /*1b030*/  FADD.FTZ R106, R88, R106 ;  /* 0x0000006a586a7221 */ /* 0x004fe60000010000 */
[----:B------:R-:W-:Y:S01]  /*1b040*/  FFMA.FTZ R52, R161, c[0x0][0x23c], -R224 ;  /* 0x00008f00a1347a23 */ /* 0x000fe200000108e0 */
[-C--:B------:R-:W-:Y:S01]  /*1b050*/  HMMA.16816.F32 R28, R48, R54.reuse, R28 ;  /* 0x00000036301c723c */ /* 0x080fe2000000181c */
[----:B------:R-:W-:Y:S03]  /*1b060*/  MUFU.EX2 R87, R87 ;  /* 0x0000005700577308 */ /* 0x000fe60000000800 */
[----:B-1----:R-:W-:Y:S03]  /*1b070*/  FADD.FTZ R106, R81, R106 ;  /* 0x0000006a516a7221 */ /* 0x002fe60000010000 */
[--C-:B------:R-:W-:Y:S01]  /*1b080*/  FFMA.FTZ R48, R162, c[0x0][0x23c], -R233.reuse ;  /* 0x00008f00a2307a23 */ /* 0x100fe200000108e9 */
[----:B------:R-:W-:Y:S03]  /*1b090*/  HMMA.16816.F32 R32, R44, R54, R32 ;  /* 0x000000362c20723c */ /* 0x000fe60000001820 */
[----:B------:R-:W-:Y:S01]  /*1b0a0*/  MUFU.EX2 R86, R86 ;  /* 0x0000005600567308 */ /* 0x000fe20000000800 */
[----:B------:R-:W-:Y:S03]  /*1b0b0*/  FFMA.FTZ R233, R234, c[0x0][0x23c], -R233 ;  /* 0x00008f00eae97a23 */ /* 0x000fe600000108e9 */
[----:B------:R-:W-:Y:S02]  /*1b0c0*/  F2FP.PACK_AB R44, R95, R96 ;  /* 0x000000605f2c723e */ /* 0x000fe400000000ff */
[----:B------:R-:W-:Y:S03]  /*1b0d0*/  F2FP.PACK_AB R45, R93, R94 ;  /* 0x0000005e5d2d723e */ /* 0x000fe600000000ff */
[----:B------:R-:W-:Y:S01]  /*1b0e0*/  F2FP.PACK_AB R46, R83, R90 ;  /* 0x0000005a532e723e */ /* 0x000fe200000000ff */
[----:B------:R-:W1:Y:S01]  /*1b0f0*/  MUFU.EX2 R79, R79 ;  /* 0x0000004f004f7308 */ /* 0x000e620000000800 */
[----:B------:R-:W-:Y:S07]  /*1b100*/  F2FP.PACK_AB R47, R81, R88 ;  /* 0x00000058512f723e */ /* 0x000fee00000000ff */
[-C--:B------:R-:W-:Y:S02]  /*1b110*/  HMMA.16816.F32 R4, R44, R56.reuse, R4 ;  /* 0x000000382c04723c */ /* 0x080fe40000001804 */
[----:B------:R-:W2:Y:S10]  /*1b120*/  MUFU.EX2 R91, R91 ;  /* 0x0000005b005b7308 */ /* 0x000eb40000000800 */
        /* <DEDUP_REMOVED lines=9> */
[----:B------:R1:W-:Y:S01]  /*1b1c0*/  MUFU.EX2 R132, R52 ;  /* 0x0000003400847308 */ /* 0x0003e20000000800 */
[C---:B--2---:R-:W-:Y:S01]  /*1b1d0*/  F2FP.PACK_AB R51, R77.reuse, R84 ;  /* 0x000000544d33723e */ /* 0x044fe200000000ff */
[----:B------:R-:W-:Y:S08]  /*1b1e0*/  FADD.FTZ R123, R77, R123 ;  /* 0x0000007b4d7b7221 */ /* 0x000ff00000010000 */
[----:B------:R-:W-:Y:S01]  /*1b1f0*/  MUFU.EX2 R82, R82 ;  /* 0x0000005200527308 */ /* 0x000fe20000000800 */
[----:B---3--:R-:W-:Y:S01]  /*1b200*/  IMAD.MOV.U32 R234, RZ, RZ, R133 ;  /* 0x000000ffffea7224 */ /* 0x008fe200078e0085 */
[----:B------:R-:W-:Y:S08]  /*1b210*/  F2FP.PACK_AB R48, R87, R92 ;  /* 0x0000005c5730723e */ /* 0x000ff000000000ff */
[----:B------:R-:W2:Y:S01]  /*1b220*/  MUFU.EX2 R75, R75 ;  /* 0x0000004b004b7308 */ /* 0x000ea20000000800 */
[C---:B------:R-:W-:Y:S04]  /*1b230*/  HMMA.16816.F32 R8, R48.reuse, R56, R8 ;  /* 0x000000383008723c */ /* 0x040fe80000001808 */
[----:B-1----:R-:W-:Y:S05]  /*1b240*/  FFMA.FTZ R52, R160, c[0x0][0x23c], -R224 ;  /* 0x00008f00a0347a23 */ /* 0x002fea00000108e0 */
[----:B------:R1:W-:Y:S01]  /*1b250*/  MUFU.EX2 R134, R52 ;  /* 0x0000003400867308 */ /* 0x0003e20000000800 */
[-C--:B------:R-:W-:Y:S08]  /*1b260*/  HMMA.16816.F32 R12, R48, R58.reuse, R12 ;  /* 0x0000003a300c723c */ /* 0x080ff0000000180c */
[C---:B------:R-:W-:Y:S01]  /*1b270*/  HMMA.16816.F32 R16, R44.reuse, R58, R16 ;  /* 0x0000003a2c10723c */ /* 0x040fe20000001810 */
[----:B------:R-:W-:Y:S01]  /*1b280*/  MUFU.EX2 R80, R80 ;  /* 0x0000005000507308 */ /* 0x000fe20000000800 */
[----:B------:R-:W-:Y:S06]  /*1b290*/  LDSM.16.MT88.4 R56, [R191+0x5000] ;  /* 0x00500000bf38783b */ /* 0x000fec0000004200 */
[-C--:B-----5:R-:W-:Y:S03]  /*1b2a0*/  HMMA.16816.F32 R20, R44, R60.reuse, R20 ;  /* 0x0000003c2c14723c */ /* 0x0a0fe60000001814 */
[----:B------:R-:W3:Y:S01]  /*1b2b0*/  MUFU.EX2 R74, R74 ;  /* 0x0000004a004a7308 */ /* 0x000ee20000000800 */
[----:B-1----:R-:W1:Y:S04]  /*1b2c0*/  LDSM.16.MT88.4 R52, [R192+0x5000] ;  /* 0x00500000c034783b */ /* 0x002e680000004200 */
[C---:B------:R-:W-:Y:S05]  /*1b2d0*/  HMMA.16816.F32 R24, R48.reuse, R60, R24 ;  /* 0x0000003c3018723c */ /* 0x040fea0000001818 */
[----:B------:R-:W4:Y:S03]  /*1b2e0*/  MUFU.EX2 R72, R72 ;  /* 0x0000004800487308 */ /* 0x000f260000000800 */
[-C--:B------:R-:W-:Y:S07]  /*1b2f0*/  HMMA.16816.F32 R28, R48, R62.reuse, R28 ;  /* 0x0000003e301c723c */ /* 0x080fee000000181c */
[----:B------:R-:W5:Y:S01]  /*1b300*/  MUFU.EX2 R71, R71 ;  /* 0x0000004700477308 */ /* 0x000f620000000800 */
[----:B------:R-:W-:Y:S01]  /*1b310*/  HMMA.16816.F32 R32, R44, R62, R32 ;  /* 0x0000003e2c20723c */ /* 0x000fe20000001820 */
[----:B------:R-:W1:Y:S06]  /*1b320*/  LDSM.16.MT88.4 R60, [R192+0x5400] ;  /* 0x00540000c03c783b */ /* 0x000e6c0000004200 */
[C---:B--2---:R-:W-:Y:S01]  /*1b330*/  F2FP.PACK_AB R44, R75.reuse, R82 ;  /* 0x000000524b2c723e */ /* 0x044fe200000000ff */
[----:B------:R-:W-:Y:S01]  /*1b340*/  FADD.FTZ R82, R82, R108 ;  /* 0x0000006c52527221 */ /* 0x000fe20000010000 */
[----:B------:R-:W2:Y:S03]  /*1b350*/  MUFU.EX2 R70, R70 ;  /* 0x0000004600467308 */ /* 0x000ea60000000800 */
[----:B---3--:R-:W-:Y:S01]  /*1b360*/  F2FP.PACK_AB R45, R74, R80 ;  /* 0x000000504a2d723e */ /* 0x008fe200000000ff */
[----:B------:R-:W-:Y:S02]  /*1b370*/  FADD.FTZ R80, R80, R106 ;  /* 0x0000006a50507221 */ /* 0x000fe40000010000 */
[----:B------:R-:W-:Y:S02]  /*1b380*/  FADD.FTZ R82, R75, R82 ;  /* 0x000000524b527221 */ /* 0x000fe40000010000 */
[----:B------:R-:W-:Y:S02]  /*1b390*/  FADD.FTZ R80, R74, R80 ;  /* 0x000000504a507221 */ /* 0x000fe40000010000 */
[----:B------:R-:W3:Y:S01]  /*1b3a0*/  MUFU.EX2 R69, R69 ;  /* 0x0000004500457308 */ /* 0x000ee20000000800 */
[----:B----4-:R-:W-:Y:S01]  /*1b3b0*/  FADD.FTZ R82, R72, R82 ;  /* 0x0000005248527221 */ /* 0x010fe20000010000 */
[C---:B-----5:R-:W-:Y:S03]  /*1b3c0*/  F2FP.PACK_AB R46, R71.reuse, R72 ;  /* 0x00000048472e723e */ /* 0x060fe600000000ff */
[----:B------:R-:W-:Y:S05]  /*1b3d0*/  FADD.FTZ R82, R71, R82 ;  /* 0x0000005247527221 */ /* 0x000fea0000010000 */
[----:B------:R-:W-:Y:S01]  /*1b3e0*/  MUFU.EX2 R78, R78 ;  /* 0x0000004e004e7308 */ /* 0x000fe20000000800 */
[----:B--2---:R-:W-:Y:S09]  /*1b3f0*/  FADD.FTZ R80, R70, R80 ;  /* 0x0000005046507221 */ /* 0x004ff20000010000 */
[----:B------:R-:W2:Y:S01]  /*1b400*/  MUFU.EX2 R68, R68 ;  /* 0x0000004400447308 */ /* 0x000ea20000000800 */
[C---:B---3--:R-:W-:Y:S01]  /*1b410*/  F2FP.PACK_AB R47, R69.reuse, R70 ;  /* 0x00000046452f723e */ /* 0x048fe200000000ff */
[----:B------:R-:W-:Y:S08]  /*1b420*/  FADD.FTZ R80, R69, R80 ;  /* 0x0000005045507221 */ /* 0x000ff00000010000 */
[----:B------:R-:W-:Y:S01]  /*1b430*/  MUFU.EX2 R67, R67 ;  /* 0x0000004300437308 */ /* 0x000fe20000000800 */
[-C--:B-1----:R-:W-:Y:S09]  /*1b440*/  HMMA.16816.F32 R4, R44, R52.reuse, R4 ;  /* 0x000000342c04723c */ /* 0x082ff20000001804 */
[----:B------:R-:W1:Y:S03]  /*1b450*/  MUFU.EX2 R66, R66 ;  /* 0x0000004200427308 */ /* 0x000e660000000800 */
[----:B--2---:R-:W-:Y:S07]  /*1b460*/  F2FP.PACK_AB R48, R68, R78 ;  /* 0x0000004e4430723e */ /* 0x004fee00000000ff */
        /* <DEDUP_REMOVED lines=14> */
[C---:B------:R-:W-:Y:S04]  /*1b550*/  HMMA.16816.F32 R8, R48.reuse, R52, R8 ;  /* 0x000000343008723c */ /* 0x040fe80000001808 */
[----:B---3--:R-:W-:Y:S04]  /*1b560*/  FADD.FTZ R82, R89, R82 ;  /* 0x0000005259527221 */ /* 0x008fe80000010000 */
        /* <DEDUP_REMOVED lines=9> */
[C---:B------:R-:W-:Y:S04]  /*1b600*/  HMMA.16816.F32 R24, R48.reuse, R56, R24 ;  /* 0x000000383018723c */ /* 0x040fe80000001818 */
[----:B---3--:R-:W-:Y:S03]  /*1b610*/  FADD.FTZ R80, R119, R80 ;  /* 0x0000005077507221 */ /* 0x008fe60000010000 */
[----:B------:R-:W3:Y:S01]  /*1b620*/  MUFU.EX2 R141, R141 ;  /* 0x0000008d008d7308 */ /* 0x000ee20000000800 */
[-C--:B------:R-:W-:Y:S04]  /*1b630*/  HMMA.16816.F32 R28, R48, R58.reuse, R28 ;  /* 0x0000003a301c723c */ /* 0x080fe8000000181c */
[----:B----4-:R-:W-:Y:S04]  /*1b640*/  FADD.FTZ R82, R125, R82 ;  /* 0x000000527d527221 */ /* 0x010fe80000010000 */
[----:B------:R-:W-:Y:S01]  /*1b650*/  HMMA.16816.F32 R32, R44, R58, R32 ;  /* 0x0000003a2c20723c */ /* 0x000fe20000001820 */
[----:B------:R-:W4:Y:S01]  /*1b660*/  MUFU.EX2 R142, R142 ;  /* 0x0000008e008e7308 */ /* 0x000f220000000800 */
[----:B------:R-:W5:Y:S02]  /*1b670*/  LDSM.16.MT88.4 R56, [R192+0x5800] ;  /* 0x00580000c038783b */ /* 0x000f640000004200 */
[C---:B--2---:R-:W-:Y:S03]  /*1b680*/  FADD.FTZ R82, R140.reuse, R82 ;  /* 0x000000528c527221 */ /* 0x044fe60000010000 */
        /* <DEDUP_REMOVED lines=19> */
[----:B------:R-:W-:Y:S02]  /*1b7c0*/  FADD.FTZ R123, R164, R123 ;  /* 0x0000007ba47b7221 */ /* 0x000fe40000010000 */
[----:B------:R-:W-:Y:S06]  /*1b7d0*/  IMAD.MOV.U32 R164, RZ, RZ, R0 ;  /* 0x000000ffffa47224 */ /* 0x000fec00078e0000 */
[----:B------:R-:W4:Y:S01]  /*1b7e0*/  MUFU.EX2 R167, R167 ;  /* 0x000000a700a77308 */ /* 0x000f220000000800 */
[----:B---3--:R-:W-:Y:S09]  /*1b7f0*/  FADD.FTZ R123, R165, R123 ;  /* 0x0000007ba57b7221 */ /* 0x008ff20000010000 */
[----:B------:R-:W3:Y:S01]  /*1b800*/  MUFU.EX2 R243, R243 ;  /* 0x000000f300f37308 */ /* 0x000ee20000000800 */
[C---:B--2---:R-:W-:Y:S01]  /*1b810*/  F2FP.PACK_AB R51, R166.reuse, R165 ;  /* 0x000000a5a633723e */ /* 0x044fe200000000ff */
[----:B------:R-:W-:Y:S02]  /*1b820*/  FADD.FTZ R123, R166, R123 ;  /* 0x0000007ba67b7221 */ /* 0x000fe40000010000 */
[----:B------:R-:W-:Y:S02]  /*1b830*/  IMAD.MOV.U32 R166, RZ, RZ, R3 ;  /* 0x000000ffffa67224 */ /* 0x000fe400078e0003 */
[----:B------:R-:W-:Y:S04]  /*1b840*/  IMAD.MOV.U32 R165, RZ, RZ, R2 ;  /* 0x000000ffffa57224 */ /* 0x000fe800078e0002 */
[----:B------:R-:W2:Y:S01]  /*1b850*/  MUFU.EX2 R246, R246 ;  /* 0x000000f600f67308 */ /* 0x000ea20000000800 */
[C---:B------:R-:W-:Y:S04]  /*1b860*/  HMMA.16816.F32 R8, R48.reuse, R60, R8 ;  /* 0x0000003c3008723c */ /* 0x040fe80000001808 */
[----:B----4-:R-:W-:Y:S03]  /*1b870*/  FADD.FTZ R82, R167, R82 ;  /* 0x00000052a7527221 */ /* 0x010fe60000010000 */
[----:B------:R-:W-:Y:S01]  /*1b880*/  IMAD.MOV.U32 R61, RZ, RZ, R134 ;  /* 0x000000ffff3d7224 */ /* 0x000fe200078e0086 */
[-C--:B------:R-:W-:Y:S01]  /*1b890*/  HMMA.16816.F32 R12, R48, R62.reuse, R12 ;  /* 0x0000003e300c723c */ /* 0x080fe2000000180c */
[----:B------:R-:W4:Y:S03]  /*1b8a0*/  MUFU.EX2 R248, R248 ;  /* 0x000000f800f87308 */ /* 0x000f260000000800 */
[----:B------:R-:W-:Y:S01]  /*1b8b0*/  FFMA.FTZ R60, R230, c[0x0][0x23c], -R224 ;  /* 0x00008f00e63c7a23 */ /* 0x000fe200000108e0 */
[----:B---3--:R-:W-:Y:S01]  /*1b8c0*/  F2FP.PACK_AB R40, R243, R167 ;  /* 0x000000a7f328723e */ /* 0x008fe200000000ff */
[----:B------:R-:W-:Y:S02]  /*1b8d0*/  IMAD.MOV.U32 R230, RZ, RZ, R132 ;  /* 0x000000ffffe67224 */ /* 0x000fe400078e0084 */
[C---:B------:R-:W-:Y:S03]  /*1b8e0*/  HMMA.16816.F32 R16, R44.reuse, R62, R16 ;  /* 0x0000003e2c10723c */ /* 0x040fe60000001810 */
[----:B------:R-:W3:Y:S01]  /*1b8f0*/  MUFU.EX2 R249, R249 ;  /* 0x000000f900f97308 */ /* 0x000ee20000000800 */
[----:B------:R-:W-:Y:S02]  /*1b900*/  FFMA.FTZ R224, R229, c[0x0][0x23c], -R224 ;  /* 0x00008f00e5e07a23 */ /* 0x000fe400000108e0 */
[----:B------:R-:W-:Y:S02]  /*1b910*/  FADD.FTZ R82, R243, R82 ;  /* 0x00000052f3527221 */ /* 0x000fe40000010000 */
[-C--:B-1----:R-:W-:Y:S04]  /*1b920*/  HMMA.16816.F32 R20, R44, R52.reuse, R20 ;  /* 0x000000342c14723c */ /* 0x082fe80000001814 */
[----:B--2---:R-:W-:Y:S01]  /*1b930*/  FADD.FTZ R80, R246, R80 ;  /* 0x00000050f6507221 */ /* 0x004fe20000010000 */
[----:B------:R-:W-:Y:S01]  /*1b940*/  MUFU.EX2 R252, R252 ;  /* 0x000000fc00fc7308 */ /* 0x000fe20000000800 */
[----:B------:R-:W-:Y:S02]  /*1b950*/  IMAD.MOV.U32 R167, RZ, RZ, R36 ;  /* 0x000000ffffa77224 */ /* 0x000fe400078e0024 */
[C---:B------:R-:W-:Y:S04]  /*1b960*/  HMMA.16816.F32 R24, R48.reuse, R52, R24 ;  /* 0x000000343018723c */ /* 0x040fe80000001818 */
[C---:B----4-:R-:W-:Y:S01]  /*1b970*/  F2FP.PACK_AB R41, R248.reuse, R246 ;  /* 0x000000f6f829723e */ /* 0x050fe200000000ff */
[----:B------:R-:W-:Y:S02]  /*1b980*/  FADD.FTZ R80, R248, R80 ;  /* 0x00000050f8507221 */ /* 0x000fe40000010000 */
[----:B------:R-:W1:Y:S01]  /*1b990*/  MUFU.EX2 R251, R251 ;  /* 0x000000fb00fb7308 */ /* 0x000e620000000800 */
[-C--:B------:R-:W-:Y:S01]  /*1b9a0*/  HMMA.16816.F32 R28, R48, R54.reuse, R28 ;  /* 0x00000036301c723c */ /* 0x080fe2000000181c */
[----:B------:R-:W2:Y:S03]  /*1b9b0*/  LDSM.16.MT88.4 R48, [R191+0x5800] ;  /* 0x00580000bf30783b */ /* 0x000ea60000004200 */
[----:B---3--:R-:W-:Y:S01]  /*1b9c0*/  F2FP.PACK_AB R42, R234, R249 ;  /* 0x000000f9ea2a723e */ /* 0x008fe200000000ff */
[----:B------:R-:W-:Y:S02]  /*1b9d0*/  FADD.FTZ R52, R126, R179 ;  /* 0x000000b37e347221 */ /* 0x000fe40000010000 */
[----:B------:R-:W-:Y:S01]  /*1b9e0*/  FADD.FTZ R82, R249, R82 ;  /* 0x00000052f9527221 */ /* 0x000fe20000010000 */
[----:B------:R-:W-:Y:S01]  /*1b9f0*/  HMMA.16816.F32 R32, R44, R54, R32 ;  /* 0x000000362c20723c */ /* 0x000fe20000001820 */
[----:B------:R-:W-:Y:S03]  /*1ba00*/  MUFU.EX2 R250, R250 ;  /* 0x000000fa00fa7308 */ /* 0x000fe60000000800 */
[----:B------:R-:W-:Y:S01]  /*1ba10*/  FADD.FTZ R52, R43, R52 ;  /* 0x000000342b347221 */ /* 0x000fe20000010000 */
[----:B------:R-:W-:Y:S01]  /*1ba20*/  F2FP.PACK_AB R43, R61, R230 ;  /* 0x000000e63d2b723e */ /* 0x000fe200000000ff */
[----:B------:R-:W-:Y:S02]  /*1ba30*/  FADD.FTZ R80, R230, R80 ;  /* 0x00000050e6507221 */ /* 0x000fe40000010000 */
[----:B------:R-:W-:Y:S03]  /*1ba40*/  FADD.FTZ R52, R118, R52 ;  /* 0x0000003476347221 */ /* 0x000fe60000010000 */
[----:B------:R-:W3:Y:S01]  /*1ba50*/  MUFU.EX2 R247, R247 ;  /* 0x000000f700f77308 */ /* 0x000ee20000000800 */
[-C--:B-----5:R-:W-:Y:S05]  /*1ba60*/  HMMA.16816.F32 R4, R40, R56.reuse, R4 ;  /* 0x000000382804723c */ /* 0x0a0fea0000001804 */
[----:B-1----:R-:W-:Y:S01]  /*1ba70*/  F2FP.PACK_AB R44, R251, R252 ;  /* 0x000000fcfb2c723e */ /* 0x002fe200000000ff */
[----:B------:R-:W-:Y:S02]  /*1ba80*/  FADD.FTZ R52, R114, R52 ;  /* 0x0000003472347221 */ /* 0x000fe40000010000 */
[----:B------:R-:W-:Y:S01]  /*1ba90*/  FADD.FTZ R82, R234, R82 ;  /* 0x00000052ea527221 */ /* 0x000fe20000010000 */
[----:B------:R-:W1:Y:S03]  /*1baa0*/  MUFU.EX2 R245, R245 ;  /* 0x000000f500f57308 */ /* 0x000e660000000800 */
[----:B------:R-:W-:Y:S02]  /*1bab0*/  FADD.FTZ R52, R113, R52 ;  /* 0x0000003471347221 */ /* 0x000fe40000010000 */
[----:B------:R-:W-:Y:S02]  /*1bac0*/  FADD.FTZ R80, R61, R80 ;  /* 0x000000503d507221 */ /* 0x000fe40000010000 */
[----:B------:R-:W-:Y:S03]  /*1bad0*/  FADD.FTZ R52, R105, R52 ;  /* 0x0000003469347221 */ /* 0x000fe60000010000 */
[----:B------:R-:W4:Y:S01]  /*1bae0*/  MUFU.EX2 R242, R242 ;  /* 0x000000f200f27308 */ /* 0x000f220000000800 */
[----:B------:R-:W-:Y:S01]  /*1baf0*/  FADD.FTZ R104, R104, R52 ;  /* 0x0000003468687221 */ /* 0x000fe20000010000 */
[----:B---3--:R-:W-:Y:S03]  /*1bb00*/  F2FP.PACK_AB R46, R247, R250 ;  /* 0x000000faf72e723e */ /* 0x008fe600000000ff */
[----:B------:R-:W-:Y:S04]  /*1bb10*/  FADD.FTZ R104, R99, R104 ;  /* 0x0000006863687221 */ /* 0x000fe80000010000 */
[----:B------:R-:W-:Y:S01]  /*1bb20*/  FADD.FTZ R104, R92, R104 ;  /* 0x000000685c687221 */ /* 0x000fe20000010000 */
[----:B------:R-:W3:Y:S03]  /*1bb30*/  MUFU.EX2 R241, R241 ;  /* 0x000000f100f17308 */ /* 0x000ee60000000800 */
[----:B------:R-:W-:Y:S02]  /*1bb40*/  FADD.FTZ R104, R87, R104 ;  /* 0x0000006857687221 */ /* 0x000fe40000010000 */
[----:B-1----:R-:W-:Y:S02]  /*1bb50*/  FADD.FTZ R123, R245, R123 ;  /* 0x0000007bf57b7221 */ /* 0x002fe40000010000 */
[----:B------:R-:W-:Y:S03]  /*1bb60*/  FADD.FTZ R104, R86, R104 ;  /* 0x0000006856687221 */ /* 0x000fe60000010000 */
[----:B------:R-:W1:Y:S01]  /*1bb70*/  MUFU.EX2 R240, R240 ;  /* 0x000000f000f07308 */ /* 0x000e620000000800 */
[----:B------:R-:W-:Y:S01]  /*1bb80*/  FADD.FTZ R104, R79, R104 ;  /* 0x000000684f687221 */ /* 0x000fe20000010000 */
[----:B----4-:R-:W-:Y:S03]  /*1bb90*/  F2FP.PACK_AB R45, R242, R245 ;  /* 0x000000f5f22d723e */ /* 0x010fe600000000ff */
[----:B------:R-:W-:Y:S02]  /*1bba0*/  FADD.FTZ R78, R78, R104 ;  /* 0x000000684e4e7221 */ /* 0x000fe40000010000 */
[----:B------:R-:W-:Y:S02]  /*1bbb0*/  FADD.FTZ R123, R242, R123 ;  /* 0x0000007bf27b7221 */ /* 0x000fe40000010000 */
[----:B------:R-:W-:Y:S01]  /*1bbc0*/  FADD.FTZ R78, R68, R78 ;  /* 0x0000004e444e7221 */ /* 0x000fe20000010000 */
[----:B------:R-:W4:Y:S03]  /*1bbd0*/  MUFU.EX2 R239, R239 ;  /* 0x000000ef00ef7308 */ /* 0x000f260000000800 */
[----:B------:R-:W-:Y:S02]  /*1bbe0*/  FADD.FTZ R78, R67, R78 ;  /* 0x0000004e434e7221 */ /* 0x000fe40000010000 */
[----:B---3--:R-:W-:Y:S02]  /*1bbf0*/  FADD.FTZ R123, R241, R123 ;  /* 0x0000007bf17b7221 */ /* 0x008fe40000010000 */
[----:B------:R-:W-:Y:S03]  /*1bc00*/  FADD.FTZ R78, R66, R78 ;  /* 0x0000004e424e7221 */ /* 0x000fe60000010000 */
[----:B------:R-:W3:Y:S01]  /*1bc10*/  MUFU.EX2 R238, R238 ;  /* 0x000000ee00ee7308 */ /* 0x000ee20000000800 */
[----:B------:R-:W-:Y:S01]  /*1bc20*/  FADD.FTZ R78, R143, R78 ;  /* 0x0000004e8f4e7221 */ /* 0x000fe20000010000 */
[----:B-1----:R-:W-:Y:S03]  /*1bc30*/  F2FP.PACK_AB R47, R240, R241 ;  /* 0x000000f1f02f723e */ /* 0x002fe600000000ff */
[----:B------:R-:W-:Y:S02]  /*1bc40*/  FADD.FTZ R78, R144, R78 ;  /* 0x0000004e904e7221 */ /* 0x000fe40000010000 */
[----:B------:R-:W-:Y:S02]  /*1bc50*/  FADD.FTZ R123, R240, R123 ;  /* 0x0000007bf07b7221 */ /* 0x000fe40000010000 */
[----:B------:R-:W-:Y:S01]  /*1bc60*/  FADD.FTZ R78, R145, R78 ;  /* 0x0000004e914e7221 */ /* 0x000fe20000010000 */
[----:B------:R-:W1:Y:S01]  /*1bc70*/  MUFU.EX2 R237, R237 ;  /* 0x000000ed00ed7308 */ /* 0x000e620000000800 */
[C---:B------:R-:W-:Y:S04]  /*1bc80*/  HMMA.16816.F32 R8, R44.reuse, R56, R8 ;  /* 0x000000382c08723c */ /* 0x040fe80000001808 */
[----:B------:R-:W-:Y:S02]  /*1bc90*/  FADD.FTZ R78, R146, R78 ;  /* 0x0000004e924e7221 */ /* 0x000fe40000010000 */
[----:B----4-:R-:W-:Y:S02]  /*1bca0*/  FADD.FTZ R82, R239, R82 ;  /* 0x00000052ef527221 */ /* 0x010fe40000010000 */
[-C--:B------:R-:W-:Y:S01]  /*1bcb0*/  HMMA.16816.F32 R12, R44, R58.reuse, R12 ;  /* 0x0000003a2c0c723c */ /* 0x080fe2000000180c */
[----:B------:R-:W4:Y:S03]  /*1bcc0*/  MUFU.EX2 R236, R236 ;  /* 0x000000ec00ec7308 */ /* 0x000f260000000800 */
[----:B------:R-:W-:Y:S01]  /*1bcd0*/  FADD.FTZ R78, R252, R78 ;  /* 0x0000004efc4e7221 */ /* 0x000fe20000010000 */
[C---:B---3--:R-:W-:Y:S01]  /*1bce0*/  F2FP.PACK_AB R132, R238.reuse, R239 ;  /* 0x000000efee84723e */ /* 0x048fe200000000ff */
[----:B------:R-:W-:Y:S02]  /*1bcf0*/  FADD.FTZ R82, R238, R82 ;  /* 0x00000052ee527221 */ /* 0x000fe40000010000 */
[C---:B------:R-:W-:Y:S03]  /*1bd00*/  HMMA.16816.F32 R16, R40.reuse, R58, R16 ;  /* 0x0000003a2810723c */ /* 0x040fe60000001810 */
[----:B------:R-:W3:Y:S01]  /*1bd10*/  MUFU.EX2 R235, R235 ;  /* 0x000000eb00eb7308 */ /* 0x000ee20000000800 */
[----:B------:R-:W-:Y:S02]  /*1bd20*/  FADD.FTZ R78, R251, R78 ;  /* 0x0000004efb4e7221 */ /* 0x000fe40000010000 */
[----:B-1----:R-:W-:Y:S02]  /*1bd30*/  FADD.FTZ R80, R237, R80 ;  /* 0x00000050ed507221 */ /* 0x002fe40000010000 */
[-C--:B--2---:R-:W-:Y:S04]  /*1bd40*/  HMMA.16816.F32 R20, R40, R48.reuse, R20 ;  /* 0x000000302814723c */ /* 0x084fe80000001814 */
[----:B------:R-:W-:Y:S01]  /*1bd50*/  FADD.FTZ R78, R250, R78 ;  /* 0x0000004efa4e7221 */ /* 0x000fe20000010000 */
[----:B------:R-:W1:Y:S03]  /*1bd60*/  MUFU.EX2 R233, R233 ;  /* 0x000000e900e97308 */ /* 0x000e660000000800 */
[C---:B------:R-:W-:Y:S04]  /*1bd70*/  HMMA.16816.F32 R24, R44.reuse, R48, R24 ;  /* 0x000000302c18723c */ /* 0x040fe80000001818 */
[C---:B----4-:R-:W-:Y:S01]  /*1bd80*/  F2FP.PACK_AB R133, R236.reuse, R237 ;  /* 0x000000edec85723e */ /* 0x050fe200000000ff */
[----:B------:R-:W-:Y:S02]  /*1bd90*/  FADD.FTZ R78, R247, R78 ;  /* 0x0000004ef74e7221 */ /* 0x000fe40000010000 */
[----:B------:R-:W2:Y:S01]  /*1bda0*/  MUFU.EX2 R60, R60 ;  /* 0x0000003c003c7308 */ /* 0x000ea20000000800 */
[-C--:B------:R-:W-:Y:S04]  /*1bdb0*/  HMMA.16816.F32 R28, R44, R50.reuse, R28 ;  /* 0x000000322c1c723c */ /* 0x080fe8000000181c */
[----:B------:R-:W-:Y:S02]  /*1bdc0*/  FADD.FTZ R80, R236, R80 ;  /* 0x00000050ec507221 */ /* 0x000fe40000010000 */
[----:B---3--:R-:W-:Y:S02]  /*1bdd0*/  FADD.FTZ R82, R235, R82 ;  /* 0x00000052eb527221 */ /* 0x008fe40000010000 */
[----:B------:R-:W-:Y:S01]  /*1bde0*/  HMMA.16816.F32 R32, R40, R50, R32 ;  /* 0x000000322820723c */ /* 0x000fe20000001820 */
[----:B------:R-:W3:Y:S01]  /*1bdf0*/  MUFU.EX2 R224, R224 ;  /* 0x000000e000e07308 */ /* 0x000ee20000000800 */
[----:B------:R-:W4:Y:S02]  /*1be00*/  LDSM.16.MT88.4 R40, [R191+0x5c00] ;  /* 0x005c0000bf28783b */ /* 0x000f240000004200 */
        /* <DEDUP_REMOVED lines=8> */
[-C--:B------:R-:W-:Y:S05]  /*1be90*/  HMMA.16816.F32 R160, R132, R148.reuse, R4 ;  /* 0x0000009484a0723c */ /* 0x080fea0000001804 */
[----:B-1----:R-:W-:Y:S04]  /*1bea0*/  FADD.FTZ R78, R37, R78 ;  /* 0x0000004e254e7221 */ /* 0x002fe80000010000 */
        /* <DEDUP_REMOVED lines=12> */
[----:B------:R-:W-:Y:S04]  /*1bf70*/  FADD.FTZ R123, R182, R123 ;  /* 0x0000007bb67b7221 */ /* 0x000fe80000010000 */
[----:B-1----:R-:W-:Y:S01]  /*1bf80*/  FADD.FTZ R123, R181, R123 ;  /* 0x0000007bb57b7221 */ /* 0x002fe20000010000 */
        /* <DEDUP_REMOVED lines=10> */
.L_x_1107:
        /* <DEDUP_REMOVED lines=192> */
[----:B------:R1:W1:Y:S01]  /*1cc30*/  LDS.128 R28, [R199+0x1800] ;  /* 0x00180000c71c7984 */ /* 0x0002620000000c00 */
        /* <DEDUP_REMOVED lines=46> */
.L_x_1112:
[----:B------:R-:W-:Y:S05]  /*1cf20*/  BSYNC B0 ;  /* 0x0000000000007941 */ /* 0x000fea0003800000 */
.L_x_1111:
        /* <DEDUP_REMOVED lines=33> */
.L_x_1114:
[----:B------:R-:W-:Y:S05]  /*1d140*/  BSYNC B0 ;  /* 0x0000000000007941 */ /* 0x000fea0003800000 */
.L_x_1113:
        /* <DEDUP_REMOVED lines=15> */
.L_x_1116:
[----:B------:R-:W-:Y:S05]  /*1d240*/  BSYNC B0 ;  /* 0x0000000000007941 */ /* 0x000fea0003800000 */
.L_x_1115:
        /* <DEDUP_REMOVED lines=15> */
.L_x_1118:
[----:B------:R-:W-:Y:S05]  /*1d340*/  BSYNC B0 ;  /* 0x0000000000007941 */ /* 0x000fea0003800000 */
.L_x_1117:
        /* <DEDUP_REMOVED lines=15> */
.L_x_1119:
        /* <DEDUP_REMOVED lines=12> */
.L_x_1148:


//--------------------- .nv.shared._ZN5flash16flash_fwd_kernelI23Flash_fwd_kernel_traitsILi32ELi128ELi128ELi4ELb0ELb0EN7cutlass6half_tE19Flash_kernel_traitsILi32ELi128ELi128ELi4ES3_EELb0ELb0ELb0ELb0ELb0ELb1ELb0ELb0EEEvNS_16Flash_fwd_paramsE --------------------------
	.section	.nv.shared._ZN5flash16flash_fwd_kernelI23Flash_fwd_kernel_traitsILi32ELi128ELi128ELi4ELb0ELb0EN7cutlass6half_tE19Flash_kernel_traitsILi32ELi128ELi128ELi4ES3_EELb0ELb0ELb0ELb0ELb0ELb1ELb0ELb0EEEvNS_16Flash_fwd_paramsE,"aw",@nobits
	.sectionflags	@""
	.align	16


//--------------------- .nv.global                --------------------------
	.section	.nv.global,"aw",@nobits
.nv.global:
	.type		_ZN65_INTERNAL_adb80482_29_flash_fwd_hdim32_fp16_sm80_cu_0106449f_28114cute1_E,@object
	.size		_ZN65_INTERNAL_adb80482_29_flash_fwd_hdim32_fp16_sm80_cu_0106449f_28114cute1_E,(_ZN65_INTERNAL_adb80482_29_flash_fwd_hdim32_fp16_sm80_cu_0106449f_28114cuda3std3__45__cpo6cbeginE - _ZN65_INTERNAL_adb80482_29_flash_fwd_hdim32_fp16_sm80_cu_0106449f_28114cute1_E)
_ZN65_INTERNAL_adb80482_29_flash_fwd_hdim32_fp16_sm80_cu_0106449f_28114cute1_E:
	.zero		1
	.type		_ZN65_INTERNAL_adb80482_29_flash_fwd_hdim32_fp16_sm80_cu_0106449f_28114cuda3std3__45__cpo6cbeginE,@object
	.size		_ZN65_INTERNAL_adb80482_29_flash_fwd_hdim32_fp16_sm80_cu_0106449f_28114cuda3std3__45__cpo6cbeginE,(_ZN65_INTERNAL_adb80482_29_flash_fwd_hdim32_fp16_sm80_cu_0106449f_28114cuda3std3__48in_placeE - _ZN65_INTERNAL_adb80482_29_flash_fwd_hdim32_fp16_sm80_cu_0106449f_28114cuda3std3__45__cpo6cbeginE)
_ZN65_INTERNAL_adb80482_29_flash_fwd_hdim32_fp16_sm80_cu_0106449f_28114cuda3std3__45__cpo6cbeginE:
	.zero		1
	.type		_ZN65_INTERNAL_adb80482_29_flash_fwd_hdim32_fp16_sm80_cu_0106449f_28114cuda3std3__48in_placeE,@object
	.size		_ZN65_INTERNAL_adb80482_29_flash_fwd_hdim32_fp16_sm80_cu_0106449f_28114cuda3std3__48in_placeE,(_ZN65_INTERNAL_adb80482_29_flash_fwd_hdim32_fp16_sm80_cu_0106449f_28114cuda3std6ranges3__45__cpo9iter_moveE - _ZN65_INTERNAL_adb80482_29_flash_fwd_hdim32_fp16_sm80_cu_0106449f_28114cuda3std3__48in_placeE)
_ZN65_INTERNAL_adb80482_29_flash_fwd_hdim32_fp16_sm80_cu_0106449f_28114cuda3std3__48in_placeE:
	.zero		1
	.type		_ZN65_INTERNAL_adb80482_29_flash_fwd_hdim32_fp16_sm80_cu_0106449f_28114cuda3std6ranges3__45__cpo9iter_moveE,@object
	.size		_ZN65_INTERNAL_adb80482_29_flash_fwd_hdim32_fp16_sm80_cu_0106449f_28114cuda3std6ranges3__45__cpo9iter_moveE,(_ZN65_INTERNAL_adb80482_29_flash_fwd_hdim32_fp16_sm80_cu_0106449f_28114cuda3std3__45__cpo5beginE - _ZN65_INTERNAL_adb80482_29_flash_fwd_hdim32_fp16_sm80_cu_0106449f_28114cuda3std6ranges3__45__cpo9iter_moveE)
_ZN65_INTERNAL_adb80482_29_flash_fwd_hdim32_fp16_sm80_cu_0106449f_28114cuda3std6ranges3__45__cpo9iter_moveE:
	.zero		1
	.type		_ZN65_INTERNAL_adb80482_29_flash_fwd_hdim32_fp16_sm80_cu_0106449f_28114cuda3std3__45__cpo5beginE,@object
	.size		_ZN65_INTERNAL_adb80482_29_flash_fwd_hdim32_fp16_sm80_cu_0106449f_28114cuda3std3__45__cpo5beginE,(_ZN65_INTERNAL_adb80482_29_flash_fwd_hdim32_fp16_sm80_cu_0106449f_28114cuda3std3__467_GLOBAL__N__adb80482_29_flash_fwd_hdim32_fp16_sm80_cu_0106449f_28116ignoreE - _ZN65_INTERNAL_adb80482_29_flash_fwd_hdim32_fp16_sm80_cu_0106449f_28114cuda3std3__45__cpo5beginE)
_ZN65_INTERNAL_adb80482_29_flash_fwd_hdim32_fp16_sm80_cu_0106449f_28114cuda3std3__45__cpo5beginE:
	.zero		1
	.type		_ZN65_INTERNAL_adb80482_29_flash_fwd_hdim32_fp16_sm80_cu_0106449f_28114cuda3std3__467_GLOBAL__N__adb80482_29_flash_fwd_hdim32_fp16_sm80_cu_0106449f_28116ignoreE,@object
	.size		_ZN65_INTERNAL_adb80482_29_flash_fwd_hdim32_fp16_sm80_cu_0106449f_28114cuda3std3__467_GLOBAL__N__adb80482_29_flash_fwd_hdim32_fp16_sm80_cu_0106449f_28116ignoreE,(_ZN65_INTERNAL_adb80482_29_flash_fwd_hdim32_fp16_sm80_cu_0106449f_28114cute7productE - _ZN65_INTERNAL_adb80482_29_flash_fwd_hdim32_fp16_sm80_cu_0106449f_28114cuda3std3__467_GLOBAL__N__adb80482_29_flash_fwd_hdim32_fp16_sm80_cu_0106449f_28116ignoreE)
_ZN65_INTERNAL_adb80482_29_flash_fwd_hdim32_fp16_sm80_cu_0106449f_28114cuda3std3__467_GLOBAL__N__adb80482_29_flash_fwd_hdim32_fp16_sm80_cu_0106449f_28116ignoreE:
	.zero		1
	.type		_ZN65_INTERNAL_adb80482_29_flash_fwd_hdim32_fp16_sm80_cu_0106449f_28114cute7productE,@object
	.size		_ZN65_INTERNAL_adb80482_29_flash_fwd_hdim32_fp16_sm80_cu_0106449f_28114cute7productE,(_ZN65_INTERNAL_adb80482_29_flash_fwd_hdim32_fp16_sm80_cu_0106449f_28114cuda3std3__45__cpo3endE - _ZN65_INTERNAL_adb80482_29_flash_fwd_hdim32_fp16_sm80_cu_0106449f_28114cute7productE)
_ZN65_INTERNAL_adb80482_29_flash_fwd_hdim32_fp16_sm80_cu_0106449f_28114cute7productE:
	.zero		1
	.type		_ZN65_INTERNAL_adb80482_29_flash_fwd_hdim32_fp16_sm80_cu_0106449f_28114cuda3std3__45__cpo3endE,@object
	.size		_ZN65_INTERNAL_adb80482_29_flash_fwd_hdim32_fp16_sm80_cu_0106449f_28114cuda3std3__45__cpo3endE,(_ZN65_INTERNAL_adb80482_29_flash_fwd_hdim32_fp16_sm80_cu_0106449f_28114cuda3std3__419piecewise_constructE - _ZN65_INTERNAL_adb80482_29_flash_fwd_hdim32_fp16_sm80_cu_0106449f_28114cuda3std3__45__cpo3endE)
_ZN65_INTERNAL_adb80482_29_flash_fwd_hdim32_fp16_sm80_cu_0106449f_28114cuda3std3__45__cpo3endE:
	.zero		1
	.type		_ZN65_INTERNAL_adb80482_29_flash_fwd_hdim32_fp16_sm80_cu_0106449f_28114cuda3std3__419piecewise_constructE,@object
	.size		_ZN65_INTERNAL_adb80482_29_flash_fwd_hdim32_fp16_sm80_cu_0106449f_28114cuda3std3__419piecewise_constructE,(_ZN65_INTERNAL_adb80482_29_flash_fwd_hdim32_fp16_sm80_cu_0106449f_28114cuda3std3__45__cpo4cendE - _ZN65_INTERNAL_adb80482_29_flash_fwd_hdim32_fp16_sm80_cu_0106449f_28114cuda3std3__419piecewise_constructE)
_ZN65_INTERNAL_adb80482_29_flash_fwd_hdim32_fp16_sm80_cu_0106449f_28114cuda3std3__419piecewise_constructE:
	.zero		1
	.type		_ZN65_INTERNAL_adb80482_29_flash_fwd_hdim32_fp16_sm80_cu_0106449f_28114cuda3std3__45__cpo4cendE,@object
	.size		_ZN65_INTERNAL_adb80482_29_flash_fwd_hdim32_fp16_sm80_cu_0106449f_28114cuda3std3__45__cpo4cendE,(_ZN65_INTERNAL_adb80482_29_flash_fwd_hdim32_fp16_sm80_cu_0106449f_28114cuda3std6ranges3__45__cpo4swapE - _ZN65_INTERNAL_adb80482_29_flash_fwd_hdim32_fp16_sm80_cu_0106449f_28114cuda3std3__45__cpo4cendE)
_ZN65_INTERNAL_adb80482_29_flash_fwd_hdim32_fp16_sm80_cu_0106449f_28114cuda3std3__45__cpo4cendE:
	.zero		1
	.type		_ZN65_INTERNAL_adb80482_29_flash_fwd_hdim32_fp16_sm80_cu_0106449f_28114cuda3std6ranges3__45__cpo4swapE,@object
	.size		_ZN65_INTERNAL_adb80482_29_flash_fwd_hdim32_fp16_sm80_cu_0106449f_28114cuda3std6ranges3__45__cpo4swapE,(.L_7 - _ZN65_INTERNAL_adb80482_29_flash_fwd_hdim32_fp16_sm80_cu_0106449f_28114cuda3std6ranges3__45__cpo4swapE)
_ZN65_INTERNAL_adb80482_29_flash_fwd_hdim32_fp16_sm80_cu_0106449f_28114cuda3std6ranges3__45__cpo4swapE:
	.zero		1
.L_7:


//--------------------- .nv.shared._ZN5flash16flash_fwd_kernelI23Flash_fwd_kernel_traitsILi32ELi128ELi128ELi4ELb0ELb0EN7cutlass6half_tE19Flash_kernel_traitsILi32ELi128ELi128ELi4ES3_EELb0ELb0ELb0ELb0ELb1ELb1ELb0ELb0EEEvNS_16Flash_fwd_paramsE --------------------------
	.section	.nv.shared._ZN5flash16flash_fwd_kernelI23Flash_fwd_kernel_traitsILi32ELi128ELi128ELi4ELb0ELb0EN7cutlass6half_tE19Flash_kernel_traitsILi32ELi128ELi128ELi4ES3_EELb0ELb0ELb0ELb0ELb1ELb1ELb0ELb0EEEvNS_16Flash_fwd_paramsE,"aw",@nobits
	.sectionflags	@""
	.align	16


//--------------------- .nv.shared._ZN5flash16flash_fwd_kernelI23Flash_fwd_kernel_traitsILi32ELi128ELi128ELi4ELb0ELb0EN7cutlass6half_tE19Flash_kernel_traitsILi32ELi128ELi128ELi4ES3_EELb0ELb0ELb0ELb0ELb0ELb0ELb0ELb0EEEvNS_16Flash_fwd_paramsE --------------------------
	.section	.nv.shared._ZN5flash16flash_fwd_kernelI23Flash_fwd_kernel_traitsILi32ELi128ELi128ELi4ELb0ELb0EN7cutlass6half_tE19Flash_kernel_traitsILi32ELi128ELi128ELi4ES3_EELb0ELb0ELb0ELb0ELb0ELb0ELb0ELb0EEEvNS_16Flash_fwd_paramsE,"aw",@nobits
	.sectionflags	@""
	.align	16


//--------------------- .nv.shared._ZN5flash16flash_fwd_kernelI23Flash_fwd_kernel_traitsILi32ELi128ELi128ELi4ELb0ELb0EN7cutlass6half_tE19Flash_kernel_traitsILi32ELi128ELi128ELi4ES3_EELb0ELb0ELb0ELb1ELb0ELb0ELb0ELb0EEEvNS_16Flash_fwd_paramsE --------------------------
	.section	.nv.shared._ZN5flash16flash_fwd_kernelI23Flash_fwd_kernel_traitsILi32ELi128ELi128ELi4ELb0ELb0EN7cutlass6half_tE19Flash_kernel_traitsILi32ELi128ELi128ELi4ES3_EELb0ELb0ELb0ELb1ELb0ELb0ELb0ELb0EEEvNS_16Flash_fwd_paramsE,"aw",@nobits
	.sectionflags	@""
	.align	16


//--------------------- .nv.shared._ZN5flash16flash_fwd_kernelI23Flash_fwd_kernel_traitsILi32ELi128ELi128ELi4ELb0ELb0EN7cutlass6half_tE19Flash_kernel_traitsILi32ELi128ELi128ELi4ES3_EELb0ELb0ELb1ELb0ELb0ELb1ELb0ELb0EEEvNS_16Flash_fwd_paramsE --------------------------
	.section	.nv.shared._ZN5flash16flash_fwd_kernelI23Flash_fwd_kernel_traitsILi32ELi128ELi128ELi4ELb0ELb0EN7cutlass6half_tE19Flash_kernel_traitsILi32ELi128ELi128ELi4ES3_EELb0ELb0ELb1ELb0ELb0ELb1ELb0ELb0EEEvNS_16Flash_fwd_paramsE,"aw",@nobits
	.sectionflags	@""
	.align	16


//--------------------- .nv.shared._ZN5flash16flash_fwd_kernelI23Flash_fwd_kernel_traitsILi32ELi128ELi128ELi4ELb0ELb0EN7cutlass6half_tE19Flash_kernel_traitsILi32ELi128ELi128ELi4ES3_EELb0ELb0ELb1ELb0ELb0ELb0ELb0ELb0EEEvNS_16Flash_fwd_paramsE --------------------------
	.section	.nv.shared._ZN5flash16flash_fwd_kernelI23Flash_fwd_kernel_traitsILi32ELi128ELi128ELi4ELb0ELb0EN7cutlass6half_tE19Flash_kernel_traitsILi32ELi128ELi128ELi4ES3_EELb0ELb0ELb1ELb0ELb0ELb0ELb0ELb0EEEvNS_16Flash_fwd_paramsE,"aw",@nobits
	.sectionflags	@""
	.align	16


//--------------------- .nv.shared._ZN5flash16flash_fwd_kernelI23Flash_fwd_kernel_traitsILi32ELi128ELi128ELi4ELb0ELb0EN7cutlass6half_tE19Flash_kernel_traitsILi32ELi128ELi128ELi4ES3_EELb0ELb0ELb1ELb1ELb0ELb0ELb0ELb0EEEvNS_16Flash_fwd_paramsE --------------------------
	.section	.nv.shared._ZN5flash16flash_fwd_kernelI23Flash_fwd_kernel_traitsILi32ELi128ELi128ELi4ELb0ELb0EN7cutlass6half_tE19Flash_kernel_traitsILi32ELi128ELi128ELi4ES3_EELb0ELb0ELb1ELb1ELb0ELb0ELb0ELb0EEEvNS_16Flash_fwd_paramsE,"aw",@nobits
	.sectionflags	@""
	.align	16


//--------------------- .nv.shared._ZN5flash16flash_fwd_kernelI23Flash_fwd_kernel_traitsILi32ELi128ELi128ELi4ELb0ELb0EN7cutlass6half_tE19Flash_kernel_traitsILi32ELi128ELi128ELi4ES3_EELb1ELb0ELb0ELb0ELb0ELb1ELb0ELb0EEEvNS_16Flash_fwd_paramsE --------------------------
	.section	.nv.shared._ZN5flash16flash_fwd_kernelI23Flash_fwd_kernel_traitsILi32ELi128ELi128ELi4ELb0ELb0EN7cutlass6half_tE19Flash_kernel_traitsILi32ELi128ELi128ELi4ES3_EELb1ELb0ELb0ELb0ELb0ELb1ELb0ELb0EEEvNS_16Flash_fwd_paramsE,"aw",@nobits
	.sectionflags	@""
	.align	16


//--------------------- .nv.shared._ZN5flash16flash_fwd_kernelI23Flash_fwd_kernel_traitsILi32ELi128ELi128ELi4ELb0ELb0EN7cutlass6half_tE19Flash_kernel_traitsILi32ELi128ELi128ELi4ES3_EELb0ELb0ELb0ELb0ELb0ELb1ELb1ELb0EEEvNS_16Flash_fwd_paramsE --------------------------
	.section	.nv.shared._ZN5flash16flash_fwd_kernelI23Flash_fwd_kernel_traitsILi32ELi128ELi128ELi4ELb0ELb0EN7cutlass6half_tE19Flash_kernel_traitsILi32ELi128ELi128ELi4ES3_EELb0ELb0ELb0ELb0ELb0ELb1ELb1ELb0EEEvNS_16Flash_fwd_paramsE,"aw",@nobits
	.sectionflags	@""
	.align	16


//--------------------- .nv.shared._ZN5flash16flash_fwd_kernelI23Flash_fwd_kernel_traitsILi32ELi128ELi128ELi4ELb0ELb0EN7cutlass6half_tE19Flash_kernel_traitsILi32ELi128ELi128ELi4ES3_EELb1ELb0ELb0ELb0ELb0ELb0ELb0ELb0EEEvNS_16Flash_fwd_paramsE --------------------------
	.section	.nv.shared._ZN5flash16flash_fwd_kernelI23Flash_fwd_kernel_traitsILi32ELi128ELi128ELi4ELb0ELb0EN7cutlass6half_tE19Flash_kernel_traitsILi32ELi128ELi128ELi4ES3_EELb1ELb0ELb0ELb0ELb0ELb0ELb0ELb0EEEvNS_16Flash_fwd_paramsE,"aw",@nobits
	.sectionflags	@""
	.align	16


//--------------------- .nv.shared._ZN5flash16flash_fwd_kernelI23Flash_fwd_kernel_traitsILi32ELi128ELi128ELi4ELb0ELb0EN7cutlass6half_tE19Flash_kernel_traitsILi32ELi128ELi128ELi4ES3_EELb1ELb0ELb1ELb0ELb0ELb0ELb0ELb0EEEvNS_16Flash_fwd_paramsE --------------------------
	.section	.nv.shared._ZN5flash16flash_fwd_kernelI23Flash_fwd_kernel_traitsILi32ELi128ELi128ELi4ELb0ELb0EN7cutlass6half_tE19Flash_kernel_traitsILi32ELi128ELi128ELi4ES3_EELb1ELb0ELb1ELb0ELb0ELb0ELb0ELb0EEEvNS_16Flash_fwd_paramsE,"aw",@nobits
	.sectionflags	@""
	.align	16


//--------------------- .nv.shared._ZN5flash16flash_fwd_kernelI23Flash_fwd_kernel_traitsILi32ELi128ELi128ELi4ELb0ELb0EN7cutlass6half_tE19Flash_kernel_traitsILi32ELi128ELi128ELi4ES3_EELb1ELb0ELb0ELb0ELb1ELb1ELb0ELb0EEEvNS_16Flash_fwd_paramsE --------------------------
	.section	.nv.shared._ZN5flash16flash_fwd_kernelI23Flash_fwd_kernel_traitsILi32ELi128ELi128ELi4ELb0ELb0EN7cutlass6half_tE19Flash_kernel_traitsILi32ELi128ELi128ELi4ES3_EELb1ELb0ELb0ELb0ELb1ELb1ELb0ELb0EEEvNS_16Flash_fwd_paramsE,"aw",@nobits
	.sectionflags	@""
	.align	16


//--------------------- .nv.shared._ZN5flash16flash_fwd_kernelI23Flash_fwd_kernel_traitsILi32ELi128ELi128ELi4ELb0ELb0EN7cutlass6half_tE19Flash_kernel_traitsILi32ELi128ELi128ELi4ES3_EELb0ELb0ELb0ELb0ELb1ELb1ELb1ELb0EEEvNS_16Flash_fwd_paramsE --------------------------
	.section	.nv.shared._ZN5flash16flash_fwd_kernelI23Flash_fwd_kernel_traitsILi32ELi128ELi128ELi4ELb0ELb0EN7cutlass6half_tE19Flash_kernel_traitsILi32ELi128ELi128ELi4ES3_EELb0ELb0ELb0ELb0ELb1ELb1ELb1ELb0EEEvNS_16Flash_fwd_paramsE,"aw",@nobits
	.sectionflags	@""
	.align	16


//--------------------- .nv.shared._ZN5flash16flash_fwd_kernelI23Flash_fwd_kernel_traitsILi32ELi128ELi128ELi4ELb0ELb0EN7cutlass6half_tE19Flash_kernel_traitsILi32ELi128ELi128ELi4ES3_EELb1ELb0ELb0ELb1ELb0ELb0ELb0ELb0EEEvNS_16Flash_fwd_paramsE --------------------------
	.section	.nv.shared._ZN5flash16flash_fwd_kernelI23Flash_fwd_kernel_traitsILi32ELi128ELi128ELi4ELb0ELb0EN7cutlass6half_tE19Flash_kernel_traitsILi32ELi128ELi128ELi4ES3_EELb1ELb0ELb0ELb1ELb0ELb0ELb0ELb0EEEvNS_16Flash_fwd_paramsE,"aw",@nobits
	.sectionflags	@""
	.align	16


//--------------------- .nv.shared._ZN5flash16flash_fwd_kernelI23Flash_fwd_kernel_traitsILi32ELi128ELi128ELi4ELb0ELb0EN7cutlass6half_tE19Flash_kernel_traitsILi32ELi128ELi128ELi4ES3_EELb1ELb0ELb0ELb0ELb0ELb0ELb0ELb1EEEvNS_16Flash_fwd_paramsE --------------------------
	.section	.nv.shared._ZN5flash16flash_fwd_kernelI23Flash_fwd_kernel_traitsILi32ELi128ELi128ELi4ELb0ELb0EN7cutlass6half_tE19Flash_kernel_traitsILi32ELi128ELi128ELi4ES3_EELb1ELb0ELb0ELb0ELb0ELb0ELb0ELb1EEEvNS_16Flash_fwd_paramsE,"aw",@nobits
	.sectionflags	@""
	.align	16


//--------------------- .nv.shared._ZN5flash16flash_fwd_kernelI23Flash_fwd_kernel_traitsILi32ELi128ELi128ELi4ELb0ELb0EN7cutlass6half_tE19Flash_kernel_traitsILi32ELi128ELi128ELi4ES3_EELb0ELb0ELb0ELb0ELb0ELb0ELb1ELb0EEEvNS_16Flash_fwd_paramsE --------------------------
	.section	.nv.shared._ZN5flash16flash_fwd_kernelI23Flash_fwd_kernel_traitsILi32ELi128ELi128ELi4ELb0ELb0EN7cutlass6half_tE19Flash_kernel_traitsILi32ELi128ELi128ELi4ES3_EELb0ELb0ELb0ELb0ELb0ELb0ELb1ELb0EEEvNS_16Flash_fwd_paramsE,"aw",@nobits
	.sectionflags	@""
	.align	16


//--------------------- .nv.shared._ZN5flash16flash_fwd_kernelI23Flash_fwd_kernel_traitsILi32ELi128ELi128ELi4ELb0ELb0EN7cutlass6half_tE19Flash_kernel_traitsILi32ELi128ELi128ELi4ES3_EELb1ELb0ELb0ELb1ELb0ELb0ELb0ELb1EEEvNS_16Flash_fwd_paramsE --------------------------
	.section	.nv.shared._ZN5flash16flash_fwd_kernelI23Flash_fwd_kernel_traitsILi32ELi128ELi128ELi4ELb0ELb0EN7cutlass6half_tE19Flash_kernel_traitsILi32ELi128ELi128ELi4ES3_EELb1ELb0ELb0ELb1ELb0ELb0ELb0ELb1EEEvNS_16Flash_fwd_paramsE,"aw",@nobits
	.sectionflags	@""
	.align	16


//--------------------- .nv.shared._ZN5flash16flash_fwd_kernelI23Flash_fwd_kernel_traitsILi32ELi128ELi128ELi4ELb0ELb0EN7cutlass6half_tE19Flash_kernel_traitsILi32ELi128ELi128ELi4ES3_EELb0ELb0ELb0ELb1ELb0ELb0ELb1ELb0EEEvNS_16Flash_fwd_paramsE --------------------------
	.section	.nv.shared._ZN5flash16flash_fwd_kernelI23Flash_fwd_kernel_traitsILi32ELi128ELi128ELi4ELb0ELb0EN7cutlass6half_tE19Flash_kernel_traitsILi32ELi128ELi128ELi4ES3_EELb0ELb0ELb0ELb1ELb0ELb0ELb1ELb0EEEvNS_16Flash_fwd_paramsE,"aw",@nobits
	.sectionflags	@""
	.align	16


//--------------------- .nv.shared._ZN5flash16flash_fwd_kernelI23Flash_fwd_kernel_traitsILi32ELi128ELi128ELi4ELb0ELb0EN7cutlass6half_tE19Flash_kernel_traitsILi32ELi128ELi128ELi4ES3_EELb1ELb0ELb1ELb0ELb0ELb1ELb0ELb0EEEvNS_16Flash_fwd_paramsE --------------------------
	.section	.nv.shared._ZN5flash16flash_fwd_kernelI23Flash_fwd_kernel_traitsILi32ELi128ELi128ELi4ELb0ELb0EN7cutlass6half_tE19Flash_kernel_traitsILi32ELi128ELi128ELi4ES3_EELb1ELb0ELb1ELb0ELb0ELb1ELb0ELb0EEEvNS_16Flash_fwd_paramsE,"aw",@nobits
	.sectionflags	@""
	.align	16


//--------------------- .nv.shared._ZN5flash16flash_fwd_kernelI23Flash_fwd_kernel_traitsILi32ELi128ELi128ELi4ELb0ELb0EN7cutlass6half_tE19Flash_kernel_traitsILi32ELi128ELi128ELi4ES3_EELb0ELb0ELb1ELb0ELb0ELb1ELb1ELb0EEEvNS_16Flash_fwd_paramsE --------------------------
	.section	.nv.shared._ZN5flash16flash_fwd_kernelI23Flash_fwd_kernel_traitsILi32ELi128ELi128ELi4ELb0ELb0EN7cutlass6half_tE19Flash_kernel_traitsILi32ELi128ELi128ELi4ES3_EELb0ELb0ELb1ELb0ELb0ELb1ELb1ELb0EEEvNS_16Flash_fwd_paramsE,"aw",@nobits
	.sectionflags	@""
	.align	16


//--------------------- .nv.shared._ZN5flash16flash_fwd_kernelI23Flash_fwd_kernel_traitsILi32ELi128ELi128ELi4ELb0ELb0EN7cutlass6half_tE19Flash_kernel_traitsILi32ELi128ELi128ELi4ES3_EELb1ELb0ELb1ELb1ELb0ELb0ELb0ELb0EEEvNS_16Flash_fwd_paramsE --------------------------
	.section	.nv.shared._ZN5flash16flash_fwd_kernelI23Flash_fwd_kernel_traitsILi32ELi128ELi128ELi4ELb0ELb0EN7cutlass6half_tE19Flash_kernel_traitsILi32ELi128ELi128ELi4ES3_EELb1ELb0ELb1ELb1ELb0ELb0ELb0ELb0EEEvNS_16Flash_fwd_paramsE,"aw",@nobits
	.sectionflags	@""
	.align	16


//--------------------- .nv.shared._ZN5flash16flash_fwd_kernelI23Flash_fwd_kernel_traitsILi32ELi128ELi128ELi4ELb0ELb0EN7cutlass6half_tE19Flash_kernel_traitsILi32ELi128ELi128ELi4ES3_EELb1ELb0ELb1ELb0ELb0ELb0ELb0ELb1EEEvNS_16Flash_fwd_paramsE --------------------------
	.section	.nv.shared._ZN5flash16flash_fwd_kernelI23Flash_fwd_kernel_traitsILi32ELi128ELi128ELi4ELb0ELb0EN7cutlass6half_tE19Flash_kernel_traitsILi32ELi128ELi128ELi4ES3_EELb1ELb0ELb1ELb0ELb0ELb0ELb0ELb1EEEvNS_16Flash_fwd_paramsE,"aw",@nobits
	.sectionflags	@""
	.align	16


//--------------------- .nv.shared._ZN5flash16flash_fwd_kernelI23Flash_fwd_kernel_traitsILi32ELi128ELi128ELi4ELb0ELb0EN7cutlass6half_tE19Flash_kernel_traitsILi32ELi128ELi128ELi4ES3_EELb0ELb0ELb1ELb0ELb0ELb0ELb1ELb0EEEvNS_16Flash_fwd_paramsE --------------------------
	.section	.nv.shared._ZN5flash16flash_fwd_kernelI23Flash_fwd_kernel_traitsILi32ELi128ELi128ELi4ELb0ELb0EN7cutlass6half_tE19Flash_kernel_traitsILi32ELi128ELi128ELi4ES3_EELb0ELb0ELb1ELb0ELb0ELb0ELb1ELb0EEEvNS_16Flash_fwd_paramsE,"aw",@nobits
	.sectionflags	@""
	.align	16


//--------------------- .nv.shared._ZN5flash16flash_fwd_kernelI23Flash_fwd_kernel_traitsILi32ELi128ELi128ELi4ELb0ELb0EN7cutlass6half_tE19Flash_kernel_traitsILi32ELi128ELi128ELi4ES3_EELb1ELb0ELb1ELb1ELb0ELb0ELb0ELb1EEEvNS_16Flash_fwd_paramsE --------------------------
	.section	.nv.shared._ZN5flash16flash_fwd_kernelI23Flash_fwd_kernel_traitsILi32ELi128ELi128ELi4ELb0ELb0EN7cutlass6half_tE19Flash_kernel_traitsILi32ELi128ELi128ELi4ES3_EELb1ELb0ELb1ELb1ELb0ELb0ELb0ELb1EEEvNS_16Flash_fwd_paramsE,"aw",@nobits
	.sectionflags	@""
	.align	16


//--------------------- .nv.shared._ZN5flash16flash_fwd_kernelI23Flash_fwd_kernel_traitsILi32ELi128ELi128ELi4ELb0ELb0EN7cutlass6half_tE19Flash_kernel_traitsILi32ELi128ELi128ELi4ES3_EELb0ELb0ELb1ELb1ELb0ELb0ELb1ELb0EEEvNS_16Flash_fwd_paramsE --------------------------
	.section	.nv.shared._ZN5flash16flash_fwd_kernelI23Flash_fwd_kernel_traitsILi32ELi128ELi128ELi4ELb0ELb0EN7cutlass6half_tE19Flash_kernel_traitsILi32ELi128ELi128ELi4ES3_EELb0ELb0ELb1ELb1ELb0ELb0ELb1ELb0EEEvNS_16Flash_fwd_paramsE,"aw",@nobits
	.sectionflags	@""
	.align	16
